	.target	sm_80

	.elftype	@"ET_EXEC"


//--------------------- .note.nv.tkinfo           --------------------------
	.section	.note.nv.tkinfo,"",@"SHT_NOTE"
	.sectionflags	@"SHF_NOTE_NV_TKINFO"
	.tkinfo
        /*0018*/ 	.word	0x00000002
        /*0030*/ 	.string	""
        /*0030*/ 	.string	"ptxas"
        /*0030*/ 	.string	"Cuda compilation tools, release 13.0, V13.0.88"
        /*0030*/ 	.string	"Build cuda_13.0.r13.0/compiler.36424714_0"
        /*0030*/ 	.string	"-arch sm_80 -m 64 "



//--------------------- .note.nv.cuinfo           --------------------------
	.section	.note.nv.cuinfo,"",@"SHT_NOTE"
	.sectionflags	@"SHF_NOTE_NV_CUINFO"
        /*0018*/ 	.short	0x0002
        /*001a*/ 	.short	0x0050
        /*001c*/ 	.short	0x0082
	.zero		2


//--------------------- .nv.info                  --------------------------
	.section	.nv.info,"",@"SHT_CUDA_INFO"
	.align	4


	//----- nvinfo : EIATTR_REGCOUNT
	.align		4
        /*0000*/ 	.byte	0x04, 0x2f
        /*0002*/ 	.short	(.L_12 - .L_11)
	.align		4
.L_11:
        /*0004*/ 	.word	index@(_ZN7cutlass13device_kernelIN5flash19enable_sm80_to_sm89INS1_16FlashAttnFwdSm80INS1_25CollectiveMainloopFwdSm80ILi8ELi1ELb0EN4cute5tupleIJNS5_1CILi128EEENS7_ILi48EEENS7_ILi256EEEEEELi256ENS_6half_tEfNS_4arch4Sm80ELb1ELb0ELb0ELb1ELb0ELb1ELb1ELb1EEENS1_21CollectiveEpilogueFwdINS6_IJS8_SA_S9_EEENS6_IJNS7_ILi1EEESI_SI_EEESC_SE_Li256ELb1ELb1ELb1ELb0EEENS1_36VarlenDynamicPersistentTileSchedulerILi128ELi48ELi256ELi256ELb1ELb1ELb0ELb1ELb1ELb1EEEEEEEEEvNT_6ParamsE)
        /*0008*/ 	.word	0x000000ff


	//----- nvinfo : EIATTR_FRAME_SIZE
	.align		4
.L_12:
        /*000c*/ 	.byte	0x04, 0x11
        /*000e*/ 	.short	(.L_14 - .L_13)
	.align		4
.L_13:
        /*0010*/ 	.word	index@($__internal_51_$__cuda_sm70_votesync_ballot)
        /*0014*/ 	.word	0x00000000


	//----- nvinfo : EIATTR_FRAME_SIZE
	.align		4
.L_14:
        /*0018*/ 	.byte	0x04, 0x11
        /*001a*/ 	.short	(.L_16 - .L_15)
	.align		4
.L_15:
        /*001c*/ 	.word	index@($__internal_50_$__cuda_sm70_shflsync_up_p)
        /*0020*/ 	.word	0x00000000


	//----- nvinfo : EIATTR_FRAME_SIZE
	.align		4
.L_16:
        /*0024*/ 	.byte	0x04, 0x11
        /*0026*/ 	.short	(.L_18 - .L_17)
	.align		4
.L_17:
        /*0028*/ 	.word	index@($__internal_49_$__cuda_sm70_shflsync_idx_p)
        /*002c*/ 	.word	0x00000000


	//----- nvinfo : EIATTR_FRAME_SIZE
	.align		4
.L_18:
        /*0030*/ 	.byte	0x04, 0x11
        /*0032*/ 	.short	(.L_20 - .L_19)
	.align		4
.L_19:
        /*0034*/ 	.word	index@($__internal_48_$__cuda_sm70_shflsync_bfly_p)
        /*0038*/ 	.word	0x00000000


	//----- nvinfo : EIATTR_FRAME_SIZE
	.align		4
.L_20:
        /*003c*/ 	.byte	0x04, 0x11
        /*003e*/ 	.short	(.L_22 - .L_21)
	.align		4
.L_21:
        /*0040*/ 	.word	index@(_ZN7cutlass13device_kernelIN5flash19enable_sm80_to_sm89INS1_16FlashAttnFwdSm80INS1_25CollectiveMainloopFwdSm80ILi8ELi1ELb0EN4cute5tupleIJNS5_1CILi128EEENS7_ILi48EEENS7_ILi256EEEEEELi256ENS_6half_tEfNS_4arch4Sm80ELb1ELb0ELb0ELb1ELb0ELb1ELb1ELb1EEENS1_21CollectiveEpilogueFwdINS6_IJS8_SA_S9_EEENS6_IJNS7_ILi1EEESI_SI_EEESC_SE_Li256ELb1ELb1ELb1ELb0EEENS1_36VarlenDynamicPersistentTileSchedulerILi128ELi48ELi256ELi256ELb1ELb1ELb0ELb1ELb1ELb1EEEEEEEEEvNT_6ParamsE)
        /*0044*/ 	.word	0x00000058


	//----- nvinfo : EIATTR_REGCOUNT
	.align		4
.L_22:
        /*0048*/ 	.byte	0x04, 0x2f
        /*004a*/ 	.short	(.L_24 - .L_23)
	.align		4
.L_23:
        /*004c*/ 	.word	index@(_ZN7cutlass13device_kernelIN5flash19enable_sm80_to_sm89INS1_16FlashAttnFwdSm80INS1_25CollectiveMainloopFwdSm80ILi8ELi1ELb0EN4cute5tupleIJNS5_1CILi128EEENS7_ILi64EEENS7_ILi256EEEEEELi256ENS_6half_tEfNS_4arch4Sm80ELb1ELb0ELb0ELb1ELb0ELb0ELb1ELb1EEENS1_21CollectiveEpilogueFwdINS6_IJS8_SA_S9_EEENS6_IJNS7_ILi1EEESI_SI_EEESC_SE_Li256ELb1ELb1ELb1ELb0EEENS1_36VarlenDynamicPersistentTileSchedulerILi128ELi64ELi256ELi256ELb1ELb1ELb0ELb1ELb1ELb1EEEEEEEEEvNT_6ParamsE)
        /*0050*/ 	.word	0x000000ff


	//----- nvinfo : EIATTR_FRAME_SIZE
	.align		4
.L_24:
        /*0054*/ 	.byte	0x04, 0x11
        /*0056*/ 	.short	(.L_26 - .L_25)
	.align		4
.L_25:
        /*0058*/ 	.word	index@($__internal_47_$__cuda_sm70_votesync_ballot)
        /*005c*/ 	.word	0x00000000


	//----- nvinfo : EIATTR_FRAME_SIZE
	.align		4
.L_26:
        /*0060*/ 	.byte	0x04, 0x11
        /*0062*/ 	.short	(.L_28 - .L_27)
	.align		4
.L_27:
        /*0064*/ 	.word	index@($__internal_46_$__cuda_sm70_shflsync_up_p)
        /*0068*/ 	.word	0x00000000


	//----- nvinfo : EIATTR_FRAME_SIZE
	.align		4
.L_28:
        /*006c*/ 	.byte	0x04, 0x11
        /*006e*/ 	.short	(.L_30 - .L_29)
	.align		4
.L_29:
        /*0070*/ 	.word	index@($__internal_45_$__cuda_sm70_shflsync_idx_p)
        /*0074*/ 	.word	0x00000000


	//----- nvinfo : EIATTR_FRAME_SIZE
	.align		4
.L_30:
        /*0078*/ 	.byte	0x04, 0x11
        /*007a*/ 	.short	(.L_32 - .L_31)
	.align		4
.L_31:
        /*007c*/ 	.word	index@($__internal_44_$__cuda_sm70_shflsync_bfly_p)
        /*0080*/ 	.word	0x00000000


	//----- nvinfo : EIATTR_FRAME_SIZE
	.align		4
.L_32:
        /*0084*/ 	.byte	0x04, 0x11
        /*0086*/ 	.short	(.L_34 - .L_33)
	.align		4
.L_33:
        /*0088*/ 	.word	index@(_ZN7cutlass13device_kernelIN5flash19enable_sm80_to_sm89INS1_16FlashAttnFwdSm80INS1_25CollectiveMainloopFwdSm80ILi8ELi1ELb0EN4cute5tupleIJNS5_1CILi128EEENS7_ILi64EEENS7_ILi256EEEEEELi256ENS_6half_tEfNS_4arch4Sm80ELb1ELb0ELb0ELb1ELb0ELb0ELb1ELb1EEENS1_21CollectiveEpilogueFwdINS6_IJS8_SA_S9_EEENS6_IJNS7_ILi1EEESI_SI_EEESC_SE_Li256ELb1ELb1ELb1ELb0EEENS1_36VarlenDynamicPersistentTileSchedulerILi128ELi64ELi256ELi256ELb1ELb1ELb0ELb1ELb1ELb1EEEEEEEEEvNT_6ParamsE)
        /*008c*/ 	.word	0x00000088


	//----- nvinfo : EIATTR_REGCOUNT
	.align		4
.L_34:
        /*0090*/ 	.byte	0x04, 0x2f
        /*0092*/ 	.short	(.L_36 - .L_35)
	.align		4
.L_35:
        /*0094*/ 	.word	index@(_ZN7cutlass13device_kernelIN5flash19enable_sm80_to_sm89INS1_16FlashAttnFwdSm80INS1_25CollectiveMainloopFwdSm80ILi8ELi1ELb0EN4cute5tupleIJNS5_1CILi128EEENS7_ILi96EEENS7_ILi256EEEEEELi256ENS_6half_tEfNS_4arch4Sm80ELb1ELb0ELb0ELb0ELb0ELb0ELb1ELb1EEENS1_21CollectiveEpilogueFwdINS6_IJS8_SA_S9_EEENS6_IJNS7_ILi1EEESI_SI_EEESC_SE_Li256ELb0ELb1ELb1ELb0EEENS1_30DynamicPersistentTileSchedulerILi256ELi256ELb1ELb1ELb0EEEEEEEEEvNT_6ParamsE)
        /*0098*/ 	.word	0x000000ff


	//----- nvinfo : EIATTR_FRAME_SIZE
	.align		4
.L_36:
        /*009c*/ 	.byte	0x04, 0x11
        /*009e*/ 	.short	(.L_38 - .L_37)
	.align		4
.L_37:
        /*00a0*/ 	.word	index@($__internal_43_$__cuda_sm70_shflsync_idx_p)
        /*00a4*/ 	.word	0x00000000


	//----- nvinfo : EIATTR_FRAME_SIZE
	.align		4
.L_38:
        /*00a8*/ 	.byte	0x04, 0x11
        /*00aa*/ 	.short	(.L_40 - .L_39)
	.align		4
.L_39:
        /*00ac*/ 	.word	index@($__internal_42_$__cuda_sm70_shflsync_bfly_p)
        /*00b0*/ 	.word	0x00000000


	//----- nvinfo : EIATTR_FRAME_SIZE
	.align		4
.L_40:
        /*00b4*/ 	.byte	0x04, 0x11
        /*00b6*/ 	.short	(.L_42 - .L_41)
	.align		4
.L_41:
        /*00b8*/ 	.word	index@(_ZN7cutlass13device_kernelIN5flash19enable_sm80_to_sm89INS1_16FlashAttnFwdSm80INS1_25CollectiveMainloopFwdSm80ILi8ELi1ELb0EN4cute5tupleIJNS5_1CILi128EEENS7_ILi96EEENS7_ILi256EEEEEELi256ENS_6half_tEfNS_4arch4Sm80ELb1ELb0ELb0ELb0ELb0ELb0ELb1ELb1EEENS1_21CollectiveEpilogueFwdINS6_IJS8_SA_S9_EEENS6_IJNS7_ILi1EEESI_SI_EEESC_SE_Li256ELb0ELb1ELb1ELb0EEENS1_30DynamicPersistentTileSchedulerILi256ELi256ELb1ELb1ELb0EEEEEEEEEvNT_6ParamsE)
        /*00bc*/ 	.word	0x000000b8


	//----- nvinfo : EIATTR_REGCOUNT
	.align		4
.L_42:
        /*00c0*/ 	.byte	0x04, 0x2f
        /*00c2*/ 	.short	(.L_44 - .L_43)
	.align		4
.L_43:
        /*00c4*/ 	.word	index@(_ZN7cutlass13device_kernelIN5flash19enable_sm80_to_sm89INS1_16FlashAttnFwdSm80INS1_25CollectiveMainloopFwdSm80ILi8ELi1ELb0EN4cute5tupleIJNS5_1CILi128EEENS7_ILi48EEENS7_ILi256EEEEEELi256ENS_6half_tEfNS_4arch4Sm80ELb0ELb1ELb0ELb1ELb0ELb1ELb1ELb1EEENS1_21CollectiveEpilogueFwdINS6_IJS8_SA_S9_EEENS6_IJNS7_ILi1EEESI_SI_EEESC_SE_Li256ELb1ELb1ELb1ELb0EEENS1_36VarlenDynamicPersistentTileSchedulerILi128ELi48ELi256ELi256ELb1ELb1ELb0ELb1ELb0ELb1EEEEEEEEEvNT_6ParamsE)
        /*00c8*/ 	.word	0x000000ff


	//----- nvinfo : EIATTR_FRAME_SIZE
	.align		4
.L_44:
        /*00cc*/ 	.byte	0x04, 0x11
        /*00ce*/ 	.short	(.L_46 - .L_45)
	.align		4
.L_45:
        /*00d0*/ 	.word	index@($__internal_41_$__cuda_sm70_votesync_ballot)
        /*00d4*/ 	.word	0x00000000


	//----- nvinfo : EIATTR_FRAME_SIZE
	.align		4
.L_46:
        /*00d8*/ 	.byte	0x04, 0x11
        /*00da*/ 	.short	(.L_48 - .L_47)
	.align		4
.L_47:
        /*00dc*/ 	.word	index@($__internal_40_$__cuda_sm70_shflsync_up_p)
        /*00e0*/ 	.word	0x00000000


	//----- nvinfo : EIATTR_FRAME_SIZE
	.align		4
.L_48:
        /*00e4*/ 	.byte	0x04, 0x11
        /*00e6*/ 	.short	(.L_50 - .L_49)
	.align		4
.L_49:
        /*00e8*/ 	.word	index@($__internal_39_$__cuda_sm70_shflsync_idx_p)
        /*00ec*/ 	.word	0x00000000


	//----- nvinfo : EIATTR_FRAME_SIZE
	.align		4
.L_50:
        /*00f0*/ 	.byte	0x04, 0x11
        /*00f2*/ 	.short	(.L_52 - .L_51)
	.align		4
.L_51:
        /*00f4*/ 	.word	index@($__internal_38_$__cuda_sm70_shflsync_bfly_p)
        /*00f8*/ 	.word	0x00000000


	//----- nvinfo : EIATTR_FRAME_SIZE
	.align		4
.L_52:
        /*00fc*/ 	.byte	0x04, 0x11
        /*00fe*/ 	.short	(.L_54 - .L_53)
	.align		4
.L_53:
        /*0100*/ 	.word	index@(_ZN7cutlass13device_kernelIN5flash19enable_sm80_to_sm89INS1_16FlashAttnFwdSm80INS1_25CollectiveMainloopFwdSm80ILi8ELi1ELb0EN4cute5tupleIJNS5_1CILi128EEENS7_ILi48EEENS7_ILi256EEEEEELi256ENS_6half_tEfNS_4arch4Sm80ELb0ELb1ELb0ELb1ELb0ELb1ELb1ELb1EEENS1_21CollectiveEpilogueFwdINS6_IJS8_SA_S9_EEENS6_IJNS7_ILi1EEESI_SI_EEESC_SE_Li256ELb1ELb1ELb1ELb0EEENS1_36VarlenDynamicPersistentTileSchedulerILi128ELi48ELi256ELi256ELb1ELb1ELb0ELb1ELb0ELb1EEEEEEEEEvNT_6ParamsE)
        /*0104*/ 	.word	0x00000040


	//----- nvinfo : EIATTR_REGCOUNT
	.align		4
.L_54:
        /*0108*/ 	.byte	0x04, 0x2f
        /*010a*/ 	.short	(.L_56 - .L_55)
	.align		4
.L_55:
        /*010c*/ 	.word	index@(_ZN7cutlass13device_kernelIN5flash19enable_sm80_to_sm89INS1_16FlashAttnFwdSm80INS1_25CollectiveMainloopFwdSm80ILi8ELi1ELb0EN4cute5tupleIJNS5_1CILi128EEENS7_ILi64EEENS7_ILi256EEEEEELi256ENS_6half_tEfNS_4arch4Sm80ELb0ELb1ELb0ELb1ELb0ELb0ELb1ELb1EEENS1_21CollectiveEpilogueFwdINS6_IJS8_SA_S9_EEENS6_IJNS7_ILi1EEESI_SI_EEESC_SE_Li256ELb1ELb1ELb1ELb0EEENS1_36VarlenDynamicPersistentTileSchedulerILi128ELi64ELi256ELi256ELb1ELb1ELb0ELb1ELb0ELb1EEEEEEEEEvNT_6ParamsE)
        /*0110*/ 	.word	0x000000ff


	//----- nvinfo : EIATTR_FRAME_SIZE
	.align		4
.L_56:
        /*0114*/ 	.byte	0x04, 0x11
        /*0116*/ 	.short	(.L_58 - .L_57)
	.align		4
.L_57:
        /*0118*/ 	.word	index@($__internal_37_$__cuda_sm70_votesync_ballot)
        /*011c*/ 	.word	0x00000000


	//----- nvinfo : EIATTR_FRAME_SIZE
	.align		4
.L_58:
        /*0120*/ 	.byte	0x04, 0x11
        /*0122*/ 	.short	(.L_60 - .L_59)
	.align		4
.L_59:
        /*0124*/ 	.word	index@($__internal_36_$__cuda_sm70_shflsync_up_p)
        /*0128*/ 	.word	0x00000000


	//----- nvinfo : EIATTR_FRAME_SIZE
	.align		4
.L_60:
        /*012c*/ 	.byte	0x04, 0x11
        /*012e*/ 	.short	(.L_62 - .L_61)
	.align		4
.L_61:
        /*0130*/ 	.word	index@($__internal_35_$__cuda_sm70_shflsync_idx_p)
        /*0134*/ 	.word	0x00000000


	//----- nvinfo : EIATTR_FRAME_SIZE
	.align		4
.L_62:
        /*0138*/ 	.byte	0x04, 0x11
        /*013a*/ 	.short	(.L_64 - .L_63)
	.align		4
.L_63:
        /*013c*/ 	.word	index@($__internal_34_$__cuda_sm70_shflsync_bfly_p)
        /*0140*/ 	.word	0x00000000


	//----- nvinfo : EIATTR_FRAME_SIZE
	.align		4
.L_64:
        /*0144*/ 	.byte	0x04, 0x11
        /*0146*/ 	.short	(.L_66 - .L_65)
	.align		4
.L_65:
        /*0148*/ 	.word	index@(_ZN7cutlass13device_kernelIN5flash19enable_sm80_to_sm89INS1_16FlashAttnFwdSm80INS1_25CollectiveMainloopFwdSm80ILi8ELi1ELb0EN4cute5tupleIJNS5_1CILi128EEENS7_ILi64EEENS7_ILi256EEEEEELi256ENS_6half_tEfNS_4arch4Sm80ELb0ELb1ELb0ELb1ELb0ELb0ELb1ELb1EEENS1_21CollectiveEpilogueFwdINS6_IJS8_SA_S9_EEENS6_IJNS7_ILi1EEESI_SI_EEESC_SE_Li256ELb1ELb1ELb1ELb0EEENS1_36VarlenDynamicPersistentTileSchedulerILi128ELi64ELi256ELi256ELb1ELb1ELb0ELb1ELb0ELb1EEEEEEEEEvNT_6ParamsE)
        /*014c*/ 	.word	0x00000058


	//----- nvinfo : EIATTR_REGCOUNT
	.align		4
.L_66:
        /*0150*/ 	.byte	0x04, 0x2f
        /*0152*/ 	.short	(.L_68 - .L_67)
	.align		4
.L_67:
        /*0154*/ 	.word	index@(_ZN7cutlass13device_kernelIN5flash19enable_sm80_to_sm89INS1_16FlashAttnFwdSm80INS1_25CollectiveMainloopFwdSm80ILi8ELi1ELb0EN4cute5tupleIJNS5_1CILi128EEENS7_ILi64EEENS7_ILi256EEEEEELi256ENS_6half_tEfNS_4arch4Sm80ELb0ELb1ELb0ELb0ELb0ELb0ELb1ELb1EEENS1_21CollectiveEpilogueFwdINS6_IJS8_SA_S9_EEENS6_IJNS7_ILi1EEESI_SI_EEESC_SE_Li256ELb0ELb1ELb1ELb0EEENS1_19SingleTileSchedulerILb0ELb1ELb1ELi128EEEEEEEEEvNT_6ParamsE)
        /*0158*/ 	.word	0x000000ff


	//----- nvinfo : EIATTR_FRAME_SIZE
	.align		4
.L_68:
        /*015c*/ 	.byte	0x04, 0x11
        /*015e*/ 	.short	(.L_70 - .L_69)
	.align		4
.L_69:
        /*0160*/ 	.word	index@(_ZN7cutlass13device_kernelIN5flash19enable_sm80_to_sm89INS1_16FlashAttnFwdSm80INS1_25CollectiveMainloopFwdSm80ILi8ELi1ELb0EN4cute5tupleIJNS5_1CILi128EEENS7_ILi64EEENS7_ILi256EEEEEELi256ENS_6half_tEfNS_4arch4Sm80ELb0ELb1ELb0ELb0ELb0ELb0ELb1ELb1EEENS1_21CollectiveEpilogueFwdINS6_IJS8_SA_S9_EEENS6_IJNS7_ILi1EEESI_SI_EEESC_SE_Li256ELb0ELb1ELb1ELb0EEENS1_19SingleTileSchedulerILb0ELb1ELb1ELi128EEEEEEEEEvNT_6ParamsE)
        /*0164*/ 	.word	0x00000040


	//----- nvinfo : EIATTR_REGCOUNT
	.align		4
.L_70:
        /*0168*/ 	.byte	0x04, 0x2f
        /*016a*/ 	.short	(.L_72 - .L_71)
	.align		4
.L_71:
        /*016c*/ 	.word	index@(_ZN7cutlass13device_kernelIN5flash19enable_sm80_to_sm89INS1_16FlashAttnFwdSm80INS1_25CollectiveMainloopFwdSm80ILi8ELi1ELb0EN4cute5tupleIJNS5_1CILi128EEENS7_ILi48EEENS7_ILi256EEEEEELi256ENS_6half_tEfNS_4arch4Sm80ELb0ELb0ELb0ELb1ELb0ELb1ELb1ELb1EEENS1_21CollectiveEpilogueFwdINS6_IJS8_SA_S9_EEENS6_IJNS7_ILi1EEESI_SI_EEESC_SE_Li256ELb1ELb1ELb1ELb0EEENS1_36VarlenDynamicPersistentTileSchedulerILi128ELi48ELi256ELi256ELb1ELb1ELb0ELb0ELb1ELb1EEEEEEEEEvNT_6ParamsE)
        /*0170*/ 	.word	0x000000ff


	//----- nvinfo : EIATTR_FRAME_SIZE
	.align		4
.L_72:
        /*0174*/ 	.byte	0x04, 0x11
        /*0176*/ 	.short	(.L_74 - .L_73)
	.align		4
.L_73:
        /*0178*/ 	.word	index@($__internal_33_$__cuda_sm70_votesync_ballot)
        /*017c*/ 	.word	0x00000000


	//----- nvinfo : EIATTR_FRAME_SIZE
	.align		4
.L_74:
        /*0180*/ 	.byte	0x04, 0x11
        /*0182*/ 	.short	(.L_76 - .L_75)
	.align		4
.L_75:
        /*0184*/ 	.word	index@($__internal_32_$__cuda_sm70_shflsync_up_p)
        /*0188*/ 	.word	0x00000000


	//----- nvinfo : EIATTR_FRAME_SIZE
	.align		4
.L_76:
        /*018c*/ 	.byte	0x04, 0x11
        /*018e*/ 	.short	(.L_78 - .L_77)
	.align		4
.L_77:
        /*0190*/ 	.word	index@($__internal_31_$__cuda_sm70_shflsync_idx_p)
        /*0194*/ 	.word	0x00000000


	//----- nvinfo : EIATTR_FRAME_SIZE
	.align		4
.L_78:
        /*0198*/ 	.byte	0x04, 0x11
        /*019a*/ 	.short	(.L_80 - .L_79)
	.align		4
.L_79:
        /*019c*/ 	.word	index@($__internal_30_$__cuda_sm70_shflsync_bfly_p)
        /*01a0*/ 	.word	0x00000000


	//----- nvinfo : EIATTR_FRAME_SIZE
	.align		4
.L_80:
        /*01a4*/ 	.byte	0x04, 0x11
        /*01a6*/ 	.short	(.L_82 - .L_81)
	.align		4
.L_81:
        /*01a8*/ 	.word	index@(_ZN7cutlass13device_kernelIN5flash19enable_sm80_to_sm89INS1_16FlashAttnFwdSm80INS1_25CollectiveMainloopFwdSm80ILi8ELi1ELb0EN4cute5tupleIJNS5_1CILi128EEENS7_ILi48EEENS7_ILi256EEEEEELi256ENS_6half_tEfNS_4arch4Sm80ELb0ELb0ELb0ELb1ELb0ELb1ELb1ELb1EEENS1_21CollectiveEpilogueFwdINS6_IJS8_SA_S9_EEENS6_IJNS7_ILi1EEESI_SI_EEESC_SE_Li256ELb1ELb1ELb1ELb0EEENS1_36VarlenDynamicPersistentTileSchedulerILi128ELi48ELi256ELi256ELb1ELb1ELb0ELb0ELb1ELb1EEEEEEEEEvNT_6ParamsE)
        /*01ac*/ 	.word	0x00000060


	//----- nvinfo : EIATTR_REGCOUNT
	.align		4
.L_82:
        /*01b0*/ 	.byte	0x04, 0x2f
        /*01b2*/ 	.short	(.L_84 - .L_83)
	.align		4
.L_83:
        /*01b4*/ 	.word	index@(_ZN7cutlass13device_kernelIN5flash19enable_sm80_to_sm89INS1_16FlashAttnFwdSm80INS1_25CollectiveMainloopFwdSm80ILi8ELi1ELb0EN4cute5tupleIJNS5_1CILi128EEENS7_ILi64EEENS7_ILi256EEEEEELi256ENS_6half_tEfNS_4arch4Sm80ELb0ELb0ELb0ELb1ELb0ELb0ELb1ELb1EEENS1_21CollectiveEpilogueFwdINS6_IJS8_SA_S9_EEENS6_IJNS7_ILi1EEESI_SI_EEESC_SE_Li256ELb1ELb1ELb1ELb0EEENS1_36VarlenDynamicPersistentTileSchedulerILi128ELi64ELi256ELi256ELb1ELb1ELb0ELb0ELb1ELb1EEEEEEEEEvNT_6ParamsE)
        /*01b8*/ 	.word	0x000000ff


	//----- nvinfo : EIATTR_FRAME_SIZE
	.align		4
.L_84:
        /*01bc*/ 	.byte	0x04, 0x11
        /*01be*/ 	.short	(.L_86 - .L_85)
	.align		4
.L_85:
        /*01c0*/ 	.word	index@($__internal_29_$__cuda_sm70_votesync_ballot)
        /*01c4*/ 	.word	0x00000000


	//----- nvinfo : EIATTR_FRAME_SIZE
	.align		4
.L_86:
        /*01c8*/ 	.byte	0x04, 0x11
        /*01ca*/ 	.short	(.L_88 - .L_87)
	.align		4
.L_87:
        /*01cc*/ 	.word	index@($__internal_28_$__cuda_sm70_shflsync_up_p)
        /*01d0*/ 	.word	0x00000000


	//----- nvinfo : EIATTR_FRAME_SIZE
	.align		4
.L_88:
        /*01d4*/ 	.byte	0x04, 0x11
        /*01d6*/ 	.short	(.L_90 - .L_89)
	.align		4
.L_89:
        /*01d8*/ 	.word	index@($__internal_27_$__cuda_sm70_shflsync_idx_p)
        /*01dc*/ 	.word	0x00000000


	//----- nvinfo : EIATTR_FRAME_SIZE
	.align		4
.L_90:
        /*01e0*/ 	.byte	0x04, 0x11
        /*01e2*/ 	.short	(.L_92 - .L_91)
	.align		4
.L_91:
        /*01e4*/ 	.word	index@($__internal_26_$__cuda_sm70_shflsync_bfly_p)
        /*01e8*/ 	.word	0x00000000


	//----- nvinfo : EIATTR_FRAME_SIZE
	.align		4
.L_92:
        /*01ec*/ 	.byte	0x04, 0x11
        /*01ee*/ 	.short	(.L_94 - .L_93)
	.align		4
.L_93:
        /*01f0*/ 	.word	index@(_ZN7cutlass13device_kernelIN5flash19enable_sm80_to_sm89INS1_16FlashAttnFwdSm80INS1_25CollectiveMainloopFwdSm80ILi8ELi1ELb0EN4cute5tupleIJNS5_1CILi128EEENS7_ILi64EEENS7_ILi256EEEEEELi256ENS_6half_tEfNS_4arch4Sm80ELb0ELb0ELb0ELb1ELb0ELb0ELb1ELb1EEENS1_21CollectiveEpilogueFwdINS6_IJS8_SA_S9_EEENS6_IJNS7_ILi1EEESI_SI_EEESC_SE_Li256ELb1ELb1ELb1ELb0EEENS1_36VarlenDynamicPersistentTileSchedulerILi128ELi64ELi256ELi256ELb1ELb1ELb0ELb0ELb1ELb1EEEEEEEEEvNT_6ParamsE)
        /*01f4*/ 	.word	0x00000040


	//----- nvinfo : EIATTR_REGCOUNT
	.align		4
.L_94:
        /*01f8*/ 	.byte	0x04, 0x2f
        /*01fa*/ 	.short	(.L_96 - .L_95)
	.align		4
.L_95:
        /*01fc*/ 	.word	index@(_ZN7cutlass13device_kernelIN5flash19enable_sm80_to_sm89INS1_16FlashAttnFwdSm80INS1_25CollectiveMainloopFwdSm80ILi8ELi1ELb0EN4cute5tupleIJNS5_1CILi128EEENS7_ILi96EEENS7_ILi256EEEEEELi256ENS_6half_tEfNS_4arch4Sm80ELb0ELb0ELb0ELb0ELb0ELb0ELb1ELb1EEENS1_21CollectiveEpilogueFwdINS6_IJS8_SA_S9_EEENS6_IJNS7_ILi1EEESI_SI_EEESC_SE_Li256ELb0ELb1ELb1ELb0EEENS1_19SingleTileSchedulerILb0ELb1ELb1ELi128EEEEEEEEEvNT_6ParamsE)
        /*0200*/ 	.word	0x000000ff


	//----- nvinfo : EIATTR_FRAME_SIZE
	.align		4
.L_96:
        /*0204*/ 	.byte	0x04, 0x11
        /*0206*/ 	.short	(.L_98 - .L_97)
	.align		4
.L_97:
        /*0208*/ 	.word	index@(_ZN7cutlass13device_kernelIN5flash19enable_sm80_to_sm89INS1_16FlashAttnFwdSm80INS1_25CollectiveMainloopFwdSm80ILi8ELi1ELb0EN4cute5tupleIJNS5_1CILi128EEENS7_ILi96EEENS7_ILi256EEEEEELi256ENS_6half_tEfNS_4arch4Sm80ELb0ELb0ELb0ELb0ELb0ELb0ELb1ELb1EEENS1_21CollectiveEpilogueFwdINS6_IJS8_SA_S9_EEENS6_IJNS7_ILi1EEESI_SI_EEESC_SE_Li256ELb0ELb1ELb1ELb0EEENS1_19SingleTileSchedulerILb0ELb1ELb1ELi128EEEEEEEEEvNT_6ParamsE)
        /*020c*/ 	.word	0x00000058


	//----- nvinfo : EIATTR_REGCOUNT
	.align		4
.L_98:
        /*0210*/ 	.byte	0x04, 0x2f
        /*0212*/ 	.short	(.L_100 - .L_99)
	.align		4
.L_99:
        /*0214*/ 	.word	index@(_ZN7cutlass13device_kernelIN5flash19enable_sm80_to_sm89INS1_16FlashAttnFwdSm80INS1_25CollectiveMainloopFwdSm80ILi8ELi1ELb0EN4cute5tupleIJNS5_1CILi128EEENS7_ILi32EEENS7_ILi256EEEEEELi256ENS_6half_tEfNS_4arch4Sm80ELb1ELb0ELb0ELb1ELb0ELb1ELb1ELb1EEENS1_21CollectiveEpilogueFwdINS6_IJS8_SA_S9_EEENS6_IJNS7_ILi1EEESI_SI_EEESC_SE_Li256ELb1ELb1ELb1ELb0EEENS1_36VarlenDynamicPersistentTileSchedulerILi128ELi32ELi256ELi256ELb1ELb1ELb0ELb1ELb1ELb1EEEEEEEEEvNT_6ParamsE)
        /*0218*/ 	.word	0x000000ff


	//----- nvinfo : EIATTR_FRAME_SIZE
	.align		4
.L_100:
        /*021c*/ 	.byte	0x04, 0x11
        /*021e*/ 	.short	(.L_102 - .L_101)
	.align		4
.L_101:
        /*0220*/ 	.word	index@($__internal_25_$__cuda_sm70_votesync_ballot)
        /*0224*/ 	.word	0x00000000


	//----- nvinfo : EIATTR_FRAME_SIZE
	.align		4
.L_102:
        /*0228*/ 	.byte	0x04, 0x11
        /*022a*/ 	.short	(.L_104 - .L_103)
	.align		4
.L_103:
        /*022c*/ 	.word	index@($__internal_24_$__cuda_sm70_shflsync_up_p)
        /*0230*/ 	.word	0x00000000


	//----- nvinfo : EIATTR_FRAME_SIZE
	.align		4
.L_104:
        /*0234*/ 	.byte	0x04, 0x11
        /*0236*/ 	.short	(.L_106 - .L_105)
	.align		4
.L_105:
        /*0238*/ 	.word	index@($__internal_23_$__cuda_sm70_shflsync_idx_p)
        /*023c*/ 	.word	0x00000000


	//----- nvinfo : EIATTR_FRAME_SIZE
	.align		4
.L_106:
        /*0240*/ 	.byte	0x04, 0x11
        /*0242*/ 	.short	(.L_108 - .L_107)
	.align		4
.L_107:
        /*0244*/ 	.word	index@($__internal_22_$__cuda_sm70_shflsync_bfly_p)
        /*0248*/ 	.word	0x00000000


	//----- nvinfo : EIATTR_FRAME_SIZE
	.align		4
.L_108:
        /*024c*/ 	.byte	0x04, 0x11
        /*024e*/ 	.short	(.L_110 - .L_109)
	.align		4
.L_109:
        /*0250*/ 	.word	index@(_ZN7cutlass13device_kernelIN5flash19enable_sm80_to_sm89INS1_16FlashAttnFwdSm80INS1_25CollectiveMainloopFwdSm80ILi8ELi1ELb0EN4cute5tupleIJNS5_1CILi128EEENS7_ILi32EEENS7_ILi256EEEEEELi256ENS_6half_tEfNS_4arch4Sm80ELb1ELb0ELb0ELb1ELb0ELb1ELb1ELb1EEENS1_21CollectiveEpilogueFwdINS6_IJS8_SA_S9_EEENS6_IJNS7_ILi1EEESI_SI_EEESC_SE_Li256ELb1ELb1ELb1ELb0EEENS1_36VarlenDynamicPersistentTileSchedulerILi128ELi32ELi256ELi256ELb1ELb1ELb0ELb1ELb1ELb1EEEEEEEEEvNT_6ParamsE)
        /*0254*/ 	.word	0x00000008


	//----- nvinfo : EIATTR_REGCOUNT
	.align		4
.L_110:
        /*0258*/ 	.byte	0x04, 0x2f
        /*025a*/ 	.short	(.L_112 - .L_111)
	.align		4
.L_111:
        /*025c*/ 	.word	index@(_ZN7cutlass13device_kernelIN5flash19enable_sm80_to_sm89INS1_16FlashAttnFwdSm80INS1_25CollectiveMainloopFwdSm80ILi8ELi1ELb1EN4cute5tupleIJNS5_1CILi128EEENS7_ILi48EEENS7_ILi256EEEEEELi256ENS_6half_tEfNS_4arch4Sm80ELb1ELb0ELb0ELb1ELb0ELb0ELb1ELb1EEENS1_21CollectiveEpilogueFwdINS6_IJS8_SA_S9_EEENS6_IJNS7_ILi1EEESI_SI_EEESC_SE_Li256ELb1ELb1ELb1ELb0EEENS1_36VarlenDynamicPersistentTileSchedulerILi128ELi48ELi256ELi256ELb1ELb1ELb0ELb1ELb1ELb1EEEEEEEEEvNT_6ParamsE)
        /*0260*/ 	.word	0x000000ff


	//----- nvinfo : EIATTR_FRAME_SIZE
	.align		4
.L_112:
        /*0264*/ 	.byte	0x04, 0x11
        /*0266*/ 	.short	(.L_114 - .L_113)
	.align		4
.L_113:
        /*0268*/ 	.word	index@($__internal_21_$__cuda_sm70_votesync_ballot)
        /*026c*/ 	.word	0x00000000


	//----- nvinfo : EIATTR_FRAME_SIZE
	.align		4
.L_114:
        /*0270*/ 	.byte	0x04, 0x11
        /*0272*/ 	.short	(.L_116 - .L_115)
	.align		4
.L_115:
        /*0274*/ 	.word	index@($__internal_20_$__cuda_sm70_shflsync_up_p)
        /*0278*/ 	.word	0x00000000


	//----- nvinfo : EIATTR_FRAME_SIZE
	.align		4
.L_116:
        /*027c*/ 	.byte	0x04, 0x11
        /*027e*/ 	.short	(.L_118 - .L_117)
	.align		4
.L_117:
        /*0280*/ 	.word	index@($__internal_19_$__cuda_sm70_shflsync_idx_p)
        /*0284*/ 	.word	0x00000000


	//----- nvinfo : EIATTR_FRAME_SIZE
	.align		4
.L_118:
        /*0288*/ 	.byte	0x04, 0x11
        /*028a*/ 	.short	(.L_120 - .L_119)
	.align		4
.L_119:
        /*028c*/ 	.word	index@($__internal_18_$__cuda_sm70_shflsync_bfly_p)
        /*0290*/ 	.word	0x00000000


	//----- nvinfo : EIATTR_FRAME_SIZE
	.align		4
.L_120:
        /*0294*/ 	.byte	0x04, 0x11
        /*0296*/ 	.short	(.L_122 - .L_121)
	.align		4
.L_121:
        /*0298*/ 	.word	index@(_ZN7cutlass13device_kernelIN5flash19enable_sm80_to_sm89INS1_16FlashAttnFwdSm80INS1_25CollectiveMainloopFwdSm80ILi8ELi1ELb1EN4cute5tupleIJNS5_1CILi128EEENS7_ILi48EEENS7_ILi256EEEEEELi256ENS_6half_tEfNS_4arch4Sm80ELb1ELb0ELb0ELb1ELb0ELb0ELb1ELb1EEENS1_21CollectiveEpilogueFwdINS6_IJS8_SA_S9_EEENS6_IJNS7_ILi1EEESI_SI_EEESC_SE_Li256ELb1ELb1ELb1ELb0EEENS1_36VarlenDynamicPersistentTileSchedulerILi128ELi48ELi256ELi256ELb1ELb1ELb0ELb1ELb1ELb1EEEEEEEEEvNT_6ParamsE)
        /*029c*/ 	.word	0x000000e0


	//----- nvinfo : EIATTR_REGCOUNT
	.align		4
.L_122:
        /*02a0*/ 	.byte	0x04, 0x2f
        /*02a2*/ 	.short	(.L_124 - .L_123)
	.align		4
.L_123:
        /*02a4*/ 	.word	index@(_ZN7cutlass13device_kernelIN5flash19enable_sm80_to_sm89INS1_16FlashAttnFwdSm80INS1_25CollectiveMainloopFwdSm80ILi8ELi1ELb1EN4cute5tupleIJNS5_1CILi128EEENS7_ILi64EEENS7_ILi256EEEEEELi256ENS_6half_tEfNS_4arch4Sm80ELb1ELb0ELb0ELb0ELb0ELb0ELb1ELb1EEENS1_21CollectiveEpilogueFwdINS6_IJS8_SA_S9_EEENS6_IJNS7_ILi1EEESI_SI_EEESC_SE_Li256ELb0ELb1ELb1ELb0EEENS1_30DynamicPersistentTileSchedulerILi256ELi256ELb1ELb1ELb0EEEEEEEEEvNT_6ParamsE)
        /*02a8*/ 	.word	0x000000ff


	//----- nvinfo : EIATTR_FRAME_SIZE
	.align		4
.L_124:
        /*02ac*/ 	.byte	0x04, 0x11
        /*02ae*/ 	.short	(.L_126 - .L_125)
	.align		4
.L_125:
        /*02b0*/ 	.word	index@($__internal_17_$__cuda_sm70_shflsync_idx_p)
        /*02b4*/ 	.word	0x00000000


	//----- nvinfo : EIATTR_FRAME_SIZE
	.align		4
.L_126:
        /*02b8*/ 	.byte	0x04, 0x11
        /*02ba*/ 	.short	(.L_128 - .L_127)
	.align		4
.L_127:
        /*02bc*/ 	.word	index@($__internal_16_$__cuda_sm70_shflsync_bfly_p)
        /*02c0*/ 	.word	0x00000000


	//----- nvinfo : EIATTR_FRAME_SIZE
	.align		4
.L_128:
        /*02c4*/ 	.byte	0x04, 0x11
        /*02c6*/ 	.short	(.L_130 - .L_129)
	.align		4
.L_129:
        /*02c8*/ 	.word	index@(_ZN7cutlass13device_kernelIN5flash19enable_sm80_to_sm89INS1_16FlashAttnFwdSm80INS1_25CollectiveMainloopFwdSm80ILi8ELi1ELb1EN4cute5tupleIJNS5_1CILi128EEENS7_ILi64EEENS7_ILi256EEEEEELi256ENS_6half_tEfNS_4arch4Sm80ELb1ELb0ELb0ELb0ELb0ELb0ELb1ELb1EEENS1_21CollectiveEpilogueFwdINS6_IJS8_SA_S9_EEENS6_IJNS7_ILi1EEESI_SI_EEESC_SE_Li256ELb0ELb1ELb1ELb0EEENS1_30DynamicPersistentTileSchedulerILi256ELi256ELb1ELb1ELb0EEEEEEEEEvNT_6ParamsE)
        /*02cc*/ 	.word	0x00000168


	//----- nvinfo : EIATTR_REGCOUNT
	.align		4
.L_130:
        /*02d0*/ 	.byte	0x04, 0x2f
        /*02d2*/ 	.short	(.L_132 - .L_131)
	.align		4
.L_131:
        /*02d4*/ 	.word	index@(_ZN7cutlass13device_kernelIN5flash19enable_sm80_to_sm89INS1_16FlashAttnFwdSm80INS1_25CollectiveMainloopFwdSm80ILi8ELi1ELb0EN4cute5tupleIJNS5_1CILi128EEENS7_ILi32EEENS7_ILi256EEEEEELi256ENS_6half_tEfNS_4arch4Sm80ELb0ELb1ELb0ELb1ELb0ELb1ELb1ELb1EEENS1_21CollectiveEpilogueFwdINS6_IJS8_SA_S9_EEENS6_IJNS7_ILi1EEESI_SI_EEESC_SE_Li256ELb1ELb1ELb1ELb0EEENS1_36VarlenDynamicPersistentTileSchedulerILi128ELi32ELi256ELi256ELb1ELb1ELb0ELb1ELb0ELb1EEEEEEEEEvNT_6ParamsE)
        /*02d8*/ 	.word	0x000000ff


	//----- nvinfo : EIATTR_FRAME_SIZE
	.align		4
.L_132:
        /*02dc*/ 	.byte	0x04, 0x11
        /*02de*/ 	.short	(.L_134 - .L_133)
	.align		4
.L_133:
        /*02e0*/ 	.word	index@($__internal_15_$__cuda_sm70_votesync_ballot)
        /*02e4*/ 	.word	0x00000000


	//----- nvinfo : EIATTR_FRAME_SIZE
	.align		4
.L_134:
        /*02e8*/ 	.byte	0x04, 0x11
        /*02ea*/ 	.short	(.L_136 - .L_135)
	.align		4
.L_135:
        /*02ec*/ 	.word	index@($__internal_14_$__cuda_sm70_shflsync_up_p)
        /*02f0*/ 	.word	0x00000000


	//----- nvinfo : EIATTR_FRAME_SIZE
	.align		4
.L_136:
        /*02f4*/ 	.byte	0x04, 0x11
        /*02f6*/ 	.short	(.L_138 - .L_137)
	.align		4
.L_137:
        /*02f8*/ 	.word	index@($__internal_13_$__cuda_sm70_shflsync_idx_p)
        /*02fc*/ 	.word	0x00000000


	//----- nvinfo : EIATTR_FRAME_SIZE
	.align		4
.L_138:
        /*0300*/ 	.byte	0x04, 0x11
        /*0302*/ 	.short	(.L_140 - .L_139)
	.align		4
.L_139:
        /*0304*/ 	.word	index@($__internal_12_$__cuda_sm70_shflsync_bfly_p)
        /*0308*/ 	.word	0x00000000


	//----- nvinfo : EIATTR_FRAME_SIZE
	.align		4
.L_140:
        /*030c*/ 	.byte	0x04, 0x11
        /*030e*/ 	.short	(.L_142 - .L_141)
	.align		4
.L_141:
        /*0310*/ 	.word	index@(_ZN7cutlass13device_kernelIN5flash19enable_sm80_to_sm89INS1_16FlashAttnFwdSm80INS1_25CollectiveMainloopFwdSm80ILi8ELi1ELb0EN4cute5tupleIJNS5_1CILi128EEENS7_ILi32EEENS7_ILi256EEEEEELi256ENS_6half_tEfNS_4arch4Sm80ELb0ELb1ELb0ELb1ELb0ELb1ELb1ELb1EEENS1_21CollectiveEpilogueFwdINS6_IJS8_SA_S9_EEENS6_IJNS7_ILi1EEESI_SI_EEESC_SE_Li256ELb1ELb1ELb1ELb0EEENS1_36VarlenDynamicPersistentTileSchedulerILi128ELi32ELi256ELi256ELb1ELb1ELb0ELb1ELb0ELb1EEEEEEEEEvNT_6ParamsE)
        /*0314*/ 	.word	0x00000008


	//----- nvinfo : EIATTR_REGCOUNT
	.align		4
.L_142:
        /*0318*/ 	.byte	0x04, 0x2f
        /*031a*/ 	.short	(.L_144 - .L_143)
	.align		4
.L_143:
        /*031c*/ 	.word	index@(_ZN7cutlass13device_kernelIN5flash19enable_sm80_to_sm89INS1_16FlashAttnFwdSm80INS1_25CollectiveMainloopFwdSm80ILi8ELi1ELb1EN4cute5tupleIJNS5_1CILi128EEENS7_ILi48EEENS7_ILi256EEEEEELi256ENS_6half_tEfNS_4arch4Sm80ELb0ELb1ELb0ELb1ELb0ELb0ELb1ELb1EEENS1_21CollectiveEpilogueFwdINS6_IJS8_SA_S9_EEENS6_IJNS7_ILi1EEESI_SI_EEESC_SE_Li256ELb1ELb1ELb1ELb0EEENS1_36VarlenDynamicPersistentTileSchedulerILi128ELi48ELi256ELi256ELb1ELb1ELb0ELb1ELb0ELb1EEEEEEEEEvNT_6ParamsE)
        /*0320*/ 	.word	0x000000ff


	//----- nvinfo : EIATTR_FRAME_SIZE
	.align		4
.L_144:
        /*0324*/ 	.byte	0x04, 0x11
        /*0326*/ 	.short	(.L_146 - .L_145)
	.align		4
.L_145:
        /*0328*/ 	.word	index@($__internal_11_$__cuda_sm70_votesync_ballot)
        /*032c*/ 	.word	0x00000000


	//----- nvinfo : EIATTR_FRAME_SIZE
	.align		4
.L_146:
        /*0330*/ 	.byte	0x04, 0x11
        /*0332*/ 	.short	(.L_148 - .L_147)
	.align		4
.L_147:
        /*0334*/ 	.word	index@($__internal_10_$__cuda_sm70_shflsync_up_p)
        /*0338*/ 	.word	0x00000000


	//----- nvinfo : EIATTR_FRAME_SIZE
	.align		4
.L_148:
        /*033c*/ 	.byte	0x04, 0x11
        /*033e*/ 	.short	(.L_150 - .L_149)
	.align		4
.L_149:
        /*0340*/ 	.word	index@($__internal_9_$__cuda_sm70_shflsync_idx_p)
        /*0344*/ 	.word	0x00000000


	//----- nvinfo : EIATTR_FRAME_SIZE
	.align		4
.L_150:
        /*0348*/ 	.byte	0x04, 0x11
        /*034a*/ 	.short	(.L_152 - .L_151)
	.align		4
.L_151:
        /*034c*/ 	.word	index@($__internal_8_$__cuda_sm70_shflsync_bfly_p)
        /*0350*/ 	.word	0x00000000


	//----- nvinfo : EIATTR_FRAME_SIZE
	.align		4
.L_152:
        /*0354*/ 	.byte	0x04, 0x11
        /*0356*/ 	.short	(.L_154 - .L_153)
	.align		4
.L_153:
        /*0358*/ 	.word	index@(_ZN7cutlass13device_kernelIN5flash19enable_sm80_to_sm89INS1_16FlashAttnFwdSm80INS1_25CollectiveMainloopFwdSm80ILi8ELi1ELb1EN4cute5tupleIJNS5_1CILi128EEENS7_ILi48EEENS7_ILi256EEEEEELi256ENS_6half_tEfNS_4arch4Sm80ELb0ELb1ELb0ELb1ELb0ELb0ELb1ELb1EEENS1_21CollectiveEpilogueFwdINS6_IJS8_SA_S9_EEENS6_IJNS7_ILi1EEESI_SI_EEESC_SE_Li256ELb1ELb1ELb1ELb0EEENS1_36VarlenDynamicPersistentTileSchedulerILi128ELi48ELi256ELi256ELb1ELb1ELb0ELb1ELb0ELb1EEEEEEEEEvNT_6ParamsE)
        /*035c*/ 	.word	0x000000b0


	//----- nvinfo : EIATTR_REGCOUNT
	.align		4
.L_154:
        /*0360*/ 	.byte	0x04, 0x2f
        /*0362*/ 	.short	(.L_156 - .L_155)
	.align		4
.L_155:
        /*0364*/ 	.word	index@(_ZN7cutlass13device_kernelIN5flash19enable_sm80_to_sm89INS1_16FlashAttnFwdSm80INS1_25CollectiveMainloopFwdSm80ILi8ELi1ELb1EN4cute5tupleIJNS5_1CILi128EEENS7_ILi48EEENS7_ILi256EEEEEELi256ENS_6half_tEfNS_4arch4Sm80ELb0ELb1ELb0ELb0ELb0ELb0ELb1ELb1EEENS1_21CollectiveEpilogueFwdINS6_IJS8_SA_S9_EEENS6_IJNS7_ILi1EEESI_SI_EEESC_SE_Li256ELb0ELb1ELb1ELb0EEENS1_19SingleTileSchedulerILb0ELb1ELb1ELi128EEEEEEEEEvNT_6ParamsE)
        /*0368*/ 	.word	0x000000ff


	//----- nvinfo : EIATTR_FRAME_SIZE
	.align		4
.L_156:
        /*036c*/ 	.byte	0x04, 0x11
        /*036e*/ 	.short	(.L_158 - .L_157)
	.align		4
.L_157:
        /*0370*/ 	.word	index@(_ZN7cutlass13device_kernelIN5flash19enable_sm80_to_sm89INS1_16FlashAttnFwdSm80INS1_25CollectiveMainloopFwdSm80ILi8ELi1ELb1EN4cute5tupleIJNS5_1CILi128EEENS7_ILi48EEENS7_ILi256EEEEEELi256ENS_6half_tEfNS_4arch4Sm80ELb0ELb1ELb0ELb0ELb0ELb0ELb1ELb1EEENS1_21CollectiveEpilogueFwdINS6_IJS8_SA_S9_EEENS6_IJNS7_ILi1EEESI_SI_EEESC_SE_Li256ELb0ELb1ELb1ELb0EEENS1_19SingleTileSchedulerILb0ELb1ELb1ELi128EEEEEEEEEvNT_6ParamsE)
        /*0374*/ 	.word	0x00000098


	//----- nvinfo : EIATTR_REGCOUNT
	.align		4
.L_158:
        /*0378*/ 	.byte	0x04, 0x2f
        /*037a*/ 	.short	(.L_160 - .L_159)
	.align		4
.L_159:
        /*037c*/ 	.word	index@(_ZN7cutlass13device_kernelIN5flash19enable_sm80_to_sm89INS1_16FlashAttnFwdSm80INS1_25CollectiveMainloopFwdSm80ILi8ELi1ELb0EN4cute5tupleIJNS5_1CILi128EEENS7_ILi32EEENS7_ILi256EEEEEELi256ENS_6half_tEfNS_4arch4Sm80ELb0ELb0ELb0ELb1ELb0ELb1ELb1ELb1EEENS1_21CollectiveEpilogueFwdINS6_IJS8_SA_S9_EEENS6_IJNS7_ILi1EEESI_SI_EEESC_SE_Li256ELb1ELb1ELb1ELb0EEENS1_36VarlenDynamicPersistentTileSchedulerILi128ELi32ELi256ELi256ELb1ELb1ELb0ELb0ELb1ELb1EEEEEEEEEvNT_6ParamsE)
        /*0380*/ 	.word	0x000000ff


	//----- nvinfo : EIATTR_FRAME_SIZE
	.align		4
.L_160:
        /*0384*/ 	.byte	0x04, 0x11
        /*0386*/ 	.short	(.L_162 - .L_161)
	.align		4
.L_161:
        /*0388*/ 	.word	index@($__internal_7_$__cuda_sm70_votesync_ballot)
        /*038c*/ 	.word	0x00000000


	//----- nvinfo : EIATTR_FRAME_SIZE
	.align		4
.L_162:
        /*0390*/ 	.byte	0x04, 0x11
        /*0392*/ 	.short	(.L_164 - .L_163)
	.align		4
.L_163:
        /*0394*/ 	.word	index@($__internal_6_$__cuda_sm70_shflsync_up_p)
        /*0398*/ 	.word	0x00000000


	//----- nvinfo : EIATTR_FRAME_SIZE
	.align		4
.L_164:
        /*039c*/ 	.byte	0x04, 0x11
        /*039e*/ 	.short	(.L_166 - .L_165)
	.align		4
.L_165:
        /*03a0*/ 	.word	index@($__internal_5_$__cuda_sm70_shflsync_idx_p)
        /*03a4*/ 	.word	0x00000000


	//----- nvinfo : EIATTR_FRAME_SIZE
	.align		4
.L_166:
        /*03a8*/ 	.byte	0x04, 0x11
        /*03aa*/ 	.short	(.L_168 - .L_167)
	.align		4
.L_167:
        /*03ac*/ 	.word	index@($__internal_4_$__cuda_sm70_shflsync_bfly_p)
        /*03b0*/ 	.word	0x00000000


	//----- nvinfo : EIATTR_FRAME_SIZE
	.align		4
.L_168:
        /*03b4*/ 	.byte	0x04, 0x11
        /*03b6*/ 	.short	(.L_170 - .L_169)
	.align		4
.L_169:
        /*03b8*/ 	.word	index@(_ZN7cutlass13device_kernelIN5flash19enable_sm80_to_sm89INS1_16FlashAttnFwdSm80INS1_25CollectiveMainloopFwdSm80ILi8ELi1ELb0EN4cute5tupleIJNS5_1CILi128EEENS7_ILi32EEENS7_ILi256EEEEEELi256ENS_6half_tEfNS_4arch4Sm80ELb0ELb0ELb0ELb1ELb0ELb1ELb1ELb1EEENS1_21CollectiveEpilogueFwdINS6_IJS8_SA_S9_EEENS6_IJNS7_ILi1EEESI_SI_EEESC_SE_Li256ELb1ELb1ELb1ELb0EEENS1_36VarlenDynamicPersistentTileSchedulerILi128ELi32ELi256ELi256ELb1ELb1ELb0ELb0ELb1ELb1EEEEEEEEEvNT_6ParamsE)
        /*03bc*/ 	.word	0x00000010


	//----- nvinfo : EIATTR_REGCOUNT
	.align		4
.L_170:
        /*03c0*/ 	.byte	0x04, 0x2f
        /*03c2*/ 	.short	(.L_172 - .L_171)
	.align		4
.L_171:
        /*03c4*/ 	.word	index@(_ZN7cutlass13device_kernelIN5flash19enable_sm80_to_sm89INS1_16FlashAttnFwdSm80INS1_25CollectiveMainloopFwdSm80ILi8ELi1ELb1EN4cute5tupleIJNS5_1CILi128EEENS7_ILi48EEENS7_ILi256EEEEEELi256ENS_6half_tEfNS_4arch4Sm80ELb0ELb0ELb0ELb1ELb0ELb0ELb1ELb1EEENS1_21CollectiveEpilogueFwdINS6_IJS8_SA_S9_EEENS6_IJNS7_ILi1EEESI_SI_EEESC_SE_Li256ELb1ELb1ELb1ELb0EEENS1_36VarlenDynamicPersistentTileSchedulerILi128ELi48ELi256ELi256ELb1ELb1ELb0ELb0ELb1ELb1EEEEEEEEEvNT_6ParamsE)
        /*03c8*/ 	.word	0x000000ff


	//----- nvinfo : EIATTR_FRAME_SIZE
	.align		4
.L_172:
        /*03cc*/ 	.byte	0x04, 0x11
        /*03ce*/ 	.short	(.L_174 - .L_173)
	.align		4
.L_173:
        /*03d0*/ 	.word	index@($__internal_3_$__cuda_sm70_votesync_ballot)
        /*03d4*/ 	.word	0x00000000


	//----- nvinfo : EIATTR_FRAME_SIZE
	.align		4
.L_174:
        /*03d8*/ 	.byte	0x04, 0x11
        /*03da*/ 	.short	(.L_176 - .L_175)
	.align		4
.L_175:
        /*03dc*/ 	.word	index@($__internal_2_$__cuda_sm70_shflsync_up_p)
        /*03e0*/ 	.word	0x00000000


	//----- nvinfo : EIATTR_FRAME_SIZE
	.align		4
.L_176:
        /*03e4*/ 	.byte	0x04, 0x11
        /*03e6*/ 	.short	(.L_178 - .L_177)
	.align		4
.L_177:
        /*03e8*/ 	.word	index@($__internal_1_$__cuda_sm70_shflsync_idx_p)
        /*03ec*/ 	.word	0x00000000


	//----- nvinfo : EIATTR_FRAME_SIZE
	.align		4
.L_178:
        /*03f0*/ 	.byte	0x04, 0x11
        /*03f2*/ 	.short	(.L_180 - .L_179)
	.align		4
.L_179:
        /*03f4*/ 	.word	index@($__internal_0_$__cuda_sm70_shflsync_bfly_p)
        /*03f8*/ 	.word	0x00000000


	//----- nvinfo : EIATTR_FRAME_SIZE
	.align		4
.L_180:
        /*03fc*/ 	.byte	0x04, 0x11
        /*03fe*/ 	.short	(.L_182 - .L_181)
	.align		4
.L_181:
        /*0400*/ 	.word	index@(_ZN7cutlass13device_kernelIN5flash19enable_sm80_to_sm89INS1_16FlashAttnFwdSm80INS1_25CollectiveMainloopFwdSm80ILi8ELi1ELb1EN4cute5tupleIJNS5_1CILi128EEENS7_ILi48EEENS7_ILi256EEEEEELi256ENS_6half_tEfNS_4arch4Sm80ELb0ELb0ELb0ELb1ELb0ELb0ELb1ELb1EEENS1_21CollectiveEpilogueFwdINS6_IJS8_SA_S9_EEENS6_IJNS7_ILi1EEESI_SI_EEESC_SE_Li256ELb1ELb1ELb1ELb0EEENS1_36VarlenDynamicPersistentTileSchedulerILi128ELi48ELi256ELi256ELb1ELb1ELb0ELb0ELb1ELb1EEEEEEEEEvNT_6ParamsE)
        /*0404*/ 	.word	0x000000b8


	//----- nvinfo : EIATTR_REGCOUNT
	.align		4
.L_182:
        /*0408*/ 	.byte	0x04, 0x2f
        /*040a*/ 	.short	(.L_184 - .L_183)
	.align		4
.L_183:
        /*040c*/ 	.word	index@(_ZN7cutlass13device_kernelIN5flash19enable_sm80_to_sm89INS1_16FlashAttnFwdSm80INS1_25CollectiveMainloopFwdSm80ILi8ELi1ELb1EN4cute5tupleIJNS5_1CILi128EEENS7_ILi64EEENS7_ILi256EEEEEELi256ENS_6half_tEfNS_4arch4Sm80ELb0ELb0ELb0ELb0ELb0ELb0ELb1ELb1EEENS1_21CollectiveEpilogueFwdINS6_IJS8_SA_S9_EEENS6_IJNS7_ILi1EEESI_SI_EEESC_SE_Li256ELb0ELb1ELb1ELb0EEENS1_19SingleTileSchedulerILb0ELb1ELb1ELi128EEEEEEEEEvNT_6ParamsE)
        /*0410*/ 	.word	0x000000ff


	//----- nvinfo : EIATTR_FRAME_SIZE
	.align		4
.L_184:
        /*0414*/ 	.byte	0x04, 0x11
        /*0416*/ 	.short	(.L_186 - .L_185)
	.align		4
.L_185:
        /*0418*/ 	.word	index@(_ZN7cutlass13device_kernelIN5flash19enable_sm80_to_sm89INS1_16FlashAttnFwdSm80INS1_25CollectiveMainloopFwdSm80ILi8ELi1ELb1EN4cute5tupleIJNS5_1CILi128EEENS7_ILi64EEENS7_ILi256EEEEEELi256ENS_6half_tEfNS_4arch4Sm80ELb0ELb0ELb0ELb0ELb0ELb0ELb1ELb1EEENS1_21CollectiveEpilogueFwdINS6_IJS8_SA_S9_EEENS6_IJNS7_ILi1EEESI_SI_EEESC_SE_Li256ELb0ELb1ELb1ELb0EEENS1_19SingleTileSchedulerILb0ELb1ELb1ELi128EEEEEEEEEvNT_6ParamsE)
        /*041c*/ 	.word	0x00000098


	//----- nvinfo : EIATTR_MIN_STACK_SIZE
	.align		4
.L_186:
        /*0420*/ 	.byte	0x04, 0x12
        /*0422*/ 	.short	(.L_188 - .L_187)
	.align		4
.L_187:
        /*0424*/ 	.word	index@(_ZN7cutlass13device_kernelIN5flash19enable_sm80_to_sm89INS1_16FlashAttnFwdSm80INS1_25CollectiveMainloopFwdSm80ILi8ELi1ELb1EN4cute5tupleIJNS5_1CILi128EEENS7_ILi64EEENS7_ILi256EEEEEELi256ENS_6half_tEfNS_4arch4Sm80ELb0ELb0ELb0ELb0ELb0ELb0ELb1ELb1EEENS1_21CollectiveEpilogueFwdINS6_IJS8_SA_S9_EEENS6_IJNS7_ILi1EEESI_SI_EEESC_SE_Li256ELb0ELb1ELb1ELb0EEENS1_19SingleTileSchedulerILb0ELb1ELb1ELi128EEEEEEEEEvNT_6ParamsE)
        /*0428*/ 	.word	0x00000098


	//----- nvinfo : EIATTR_MIN_STACK_SIZE
	.align		4
.L_188:
        /*042c*/ 	.byte	0x04, 0x12
        /*042e*/ 	.short	(.L_190 - .L_189)
	.align		4
.L_189:
        /*0430*/ 	.word	index@(_ZN7cutlass13device_kernelIN5flash19enable_sm80_to_sm89INS1_16FlashAttnFwdSm80INS1_25CollectiveMainloopFwdSm80ILi8ELi1ELb1EN4cute5tupleIJNS5_1CILi128EEENS7_ILi48EEENS7_ILi256EEEEEELi256ENS_6half_tEfNS_4arch4Sm80ELb0ELb0ELb0ELb1ELb0ELb0ELb1ELb1EEENS1_21CollectiveEpilogueFwdINS6_IJS8_SA_S9_EEENS6_IJNS7_ILi1EEESI_SI_EEESC_SE_Li256ELb1ELb1ELb1ELb0EEENS1_36VarlenDynamicPersistentTileSchedulerILi128ELi48ELi256ELi256ELb1ELb1ELb0ELb0ELb1ELb1EEEEEEEEEvNT_6ParamsE)
        /*0434*/ 	.word	0x000000b8


	//----- nvinfo : EIATTR_MIN_STACK_SIZE
	.align		4
.L_190:
        /*0438*/ 	.byte	0x04, 0x12
        /*043a*/ 	.short	(.L_192 - .L_191)
	.align		4
.L_191:
        /*043c*/ 	.word	index@(_ZN7cutlass13device_kernelIN5flash19enable_sm80_to_sm89INS1_16FlashAttnFwdSm80INS1_25CollectiveMainloopFwdSm80ILi8ELi1ELb0EN4cute5tupleIJNS5_1CILi128EEENS7_ILi32EEENS7_ILi256EEEEEELi256ENS_6half_tEfNS_4arch4Sm80ELb0ELb0ELb0ELb1ELb0ELb1ELb1ELb1EEENS1_21CollectiveEpilogueFwdINS6_IJS8_SA_S9_EEENS6_IJNS7_ILi1EEESI_SI_EEESC_SE_Li256ELb1ELb1ELb1ELb0EEENS1_36VarlenDynamicPersistentTileSchedulerILi128ELi32ELi256ELi256ELb1ELb1ELb0ELb0ELb1ELb1EEEEEEEEEvNT_6ParamsE)
        /*0440*/ 	.word	0x00000010


	//----- nvinfo : EIATTR_MIN_STACK_SIZE
	.align		4
.L_192:
        /*0444*/ 	.byte	0x04, 0x12
        /*0446*/ 	.short	(.L_194 - .L_193)
	.align		4
.L_193:
        /*0448*/ 	.word	index@(_ZN7cutlass13device_kernelIN5flash19enable_sm80_to_sm89INS1_16FlashAttnFwdSm80INS1_25CollectiveMainloopFwdSm80ILi8ELi1ELb1EN4cute5tupleIJNS5_1CILi128EEENS7_ILi48EEENS7_ILi256EEEEEELi256ENS_6half_tEfNS_4arch4Sm80ELb0ELb1ELb0ELb0ELb0ELb0ELb1ELb1EEENS1_21CollectiveEpilogueFwdINS6_IJS8_SA_S9_EEENS6_IJNS7_ILi1EEESI_SI_EEESC_SE_Li256ELb0ELb1ELb1ELb0EEENS1_19SingleTileSchedulerILb0ELb1ELb1ELi128EEEEEEEEEvNT_6ParamsE)
        /*044c*/ 	.word	0x00000098


	//----- nvinfo : EIATTR_MIN_STACK_SIZE
	.align		4
.L_194:
        /*0450*/ 	.byte	0x04, 0x12
        /*0452*/ 	.short	(.L_196 - .L_195)
	.align		4
.L_195:
        /*0454*/ 	.word	index@(_ZN7cutlass13device_kernelIN5flash19enable_sm80_to_sm89INS1_16FlashAttnFwdSm80INS1_25CollectiveMainloopFwdSm80ILi8ELi1ELb1EN4cute5tupleIJNS5_1CILi128EEENS7_ILi48EEENS7_ILi256EEEEEELi256ENS_6half_tEfNS_4arch4Sm80ELb0ELb1ELb0ELb1ELb0ELb0ELb1ELb1EEENS1_21CollectiveEpilogueFwdINS6_IJS8_SA_S9_EEENS6_IJNS7_ILi1EEESI_SI_EEESC_SE_Li256ELb1ELb1ELb1ELb0EEENS1_36VarlenDynamicPersistentTileSchedulerILi128ELi48ELi256ELi256ELb1ELb1ELb0ELb1ELb0ELb1EEEEEEEEEvNT_6ParamsE)
        /*0458*/ 	.word	0x000000b0


	//----- nvinfo : EIATTR_MIN_STACK_SIZE
	.align		4
.L_196:
        /*045c*/ 	.byte	0x04, 0x12
        /*045e*/ 	.short	(.L_198 - .L_197)
	.align		4
.L_197:
        /*0460*/ 	.word	index@(_ZN7cutlass13device_kernelIN5flash19enable_sm80_to_sm89INS1_16FlashAttnFwdSm80INS1_25CollectiveMainloopFwdSm80ILi8ELi1ELb0EN4cute5tupleIJNS5_1CILi128EEENS7_ILi32EEENS7_ILi256EEEEEELi256ENS_6half_tEfNS_4arch4Sm80ELb0ELb1ELb0ELb1ELb0ELb1ELb1ELb1EEENS1_21CollectiveEpilogueFwdINS6_IJS8_SA_S9_EEENS6_IJNS7_ILi1EEESI_SI_EEESC_SE_Li256ELb1ELb1ELb1ELb0EEENS1_36VarlenDynamicPersistentTileSchedulerILi128ELi32ELi256ELi256ELb1ELb1ELb0ELb1ELb0ELb1EEEEEEEEEvNT_6ParamsE)
        /*0464*/ 	.word	0x00000008


	//----- nvinfo : EIATTR_MIN_STACK_SIZE
	.align		4
.L_198:
        /*0468*/ 	.byte	0x04, 0x12
        /*046a*/ 	.short	(.L_200 - .L_199)
	.align		4
.L_199:
        /*046c*/ 	.word	index@(_ZN7cutlass13device_kernelIN5flash19enable_sm80_to_sm89INS1_16FlashAttnFwdSm80INS1_25CollectiveMainloopFwdSm80ILi8ELi1ELb1EN4cute5tupleIJNS5_1CILi128EEENS7_ILi64EEENS7_ILi256EEEEEELi256ENS_6half_tEfNS_4arch4Sm80ELb1ELb0ELb0ELb0ELb0ELb0ELb1ELb1EEENS1_21CollectiveEpilogueFwdINS6_IJS8_SA_S9_EEENS6_IJNS7_ILi1EEESI_SI_EEESC_SE_Li256ELb0ELb1ELb1ELb0EEENS1_30DynamicPersistentTileSchedulerILi256ELi256ELb1ELb1ELb0EEEEEEEEEvNT_6ParamsE)
        /*0470*/ 	.word	0x00000168


	//----- nvinfo : EIATTR_MIN_STACK_SIZE
	.align		4
.L_200:
        /*0474*/ 	.byte	0x04, 0x12
        /*0476*/ 	.short	(.L_202 - .L_201)
	.align		4
.L_201:
        /*0478*/ 	.word	index@(_ZN7cutlass13device_kernelIN5flash19enable_sm80_to_sm89INS1_16FlashAttnFwdSm80INS1_25CollectiveMainloopFwdSm80ILi8ELi1ELb1EN4cute5tupleIJNS5_1CILi128EEENS7_ILi48EEENS7_ILi256EEEEEELi256ENS_6half_tEfNS_4arch4Sm80ELb1ELb0ELb0ELb1ELb0ELb0ELb1ELb1EEENS1_21CollectiveEpilogueFwdINS6_IJS8_SA_S9_EEENS6_IJNS7_ILi1EEESI_SI_EEESC_SE_Li256ELb1ELb1ELb1ELb0EEENS1_36VarlenDynamicPersistentTileSchedulerILi128ELi48ELi256ELi256ELb1ELb1ELb0ELb1ELb1ELb1EEEEEEEEEvNT_6ParamsE)
        /*047c*/ 	.word	0x000000e0


	//----- nvinfo : EIATTR_MIN_STACK_SIZE
	.align		4
.L_202:
        /*0480*/ 	.byte	0x04, 0x12
        /*0482*/ 	.short	(.L_204 - .L_203)
	.align		4
.L_203:
        /*0484*/ 	.word	index@(_ZN7cutlass13device_kernelIN5flash19enable_sm80_to_sm89INS1_16FlashAttnFwdSm80INS1_25CollectiveMainloopFwdSm80ILi8ELi1ELb0EN4cute5tupleIJNS5_1CILi128EEENS7_ILi32EEENS7_ILi256EEEEEELi256ENS_6half_tEfNS_4arch4Sm80ELb1ELb0ELb0ELb1ELb0ELb1ELb1ELb1EEENS1_21CollectiveEpilogueFwdINS6_IJS8_SA_S9_EEENS6_IJNS7_ILi1EEESI_SI_EEESC_SE_Li256ELb1ELb1ELb1ELb0EEENS1_36VarlenDynamicPersistentTileSchedulerILi128ELi32ELi256ELi256ELb1ELb1ELb0ELb1ELb1ELb1EEEEEEEEEvNT_6ParamsE)
        /*0488*/ 	.word	0x00000008


	//----- nvinfo : EIATTR_MIN_STACK_SIZE
	.align		4
.L_204:
        /*048c*/ 	.byte	0x04, 0x12
        /*048e*/ 	.short	(.L_206 - .L_205)
	.align		4
.L_205:
        /*0490*/ 	.word	index@(_ZN7cutlass13device_kernelIN5flash19enable_sm80_to_sm89INS1_16FlashAttnFwdSm80INS1_25CollectiveMainloopFwdSm80ILi8ELi1ELb0EN4cute5tupleIJNS5_1CILi128EEENS7_ILi96EEENS7_ILi256EEEEEELi256ENS_6half_tEfNS_4arch4Sm80ELb0ELb0ELb0ELb0ELb0ELb0ELb1ELb1EEENS1_21CollectiveEpilogueFwdINS6_IJS8_SA_S9_EEENS6_IJNS7_ILi1EEESI_SI_EEESC_SE_Li256ELb0ELb1ELb1ELb0EEENS1_19SingleTileSchedulerILb0ELb1ELb1ELi128EEEEEEEEEvNT_6ParamsE)
        /*0494*/ 	.word	0x00000058


	//----- nvinfo : EIATTR_MIN_STACK_SIZE
	.align		4
.L_206:
        /*0498*/ 	.byte	0x04, 0x12
        /*049a*/ 	.short	(.L_208 - .L_207)
	.align		4
.L_207:
        /*049c*/ 	.word	index@(_ZN7cutlass13device_kernelIN5flash19enable_sm80_to_sm89INS1_16FlashAttnFwdSm80INS1_25CollectiveMainloopFwdSm80ILi8ELi1ELb0EN4cute5tupleIJNS5_1CILi128EEENS7_ILi64EEENS7_ILi256EEEEEELi256ENS_6half_tEfNS_4arch4Sm80ELb0ELb0ELb0ELb1ELb0ELb0ELb1ELb1EEENS1_21CollectiveEpilogueFwdINS6_IJS8_SA_S9_EEENS6_IJNS7_ILi1EEESI_SI_EEESC_SE_Li256ELb1ELb1ELb1ELb0EEENS1_36VarlenDynamicPersistentTileSchedulerILi128ELi64ELi256ELi256ELb1ELb1ELb0ELb0ELb1ELb1EEEEEEEEEvNT_6ParamsE)
        /*04a0*/ 	.word	0x00000040


	//----- nvinfo : EIATTR_MIN_STACK_SIZE
	.align		4
.L_208:
        /*04a4*/ 	.byte	0x04, 0x12
        /*04a6*/ 	.short	(.L_210 - .L_209)
	.align		4
.L_209:
        /*04a8*/ 	.word	index@(_ZN7cutlass13device_kernelIN5flash19enable_sm80_to_sm89INS1_16FlashAttnFwdSm80INS1_25CollectiveMainloopFwdSm80ILi8ELi1ELb0EN4cute5tupleIJNS5_1CILi128EEENS7_ILi48EEENS7_ILi256EEEEEELi256ENS_6half_tEfNS_4arch4Sm80ELb0ELb0ELb0ELb1ELb0ELb1ELb1ELb1EEENS1_21CollectiveEpilogueFwdINS6_IJS8_SA_S9_EEENS6_IJNS7_ILi1EEESI_SI_EEESC_SE_Li256ELb1ELb1ELb1ELb0EEENS1_36VarlenDynamicPersistentTileSchedulerILi128ELi48ELi256ELi256ELb1ELb1ELb0ELb0ELb1ELb1EEEEEEEEEvNT_6ParamsE)
        /*04ac*/ 	.word	0x00000060


	//----- nvinfo : EIATTR_MIN_STACK_SIZE
	.align		4
.L_210:
        /*04b0*/ 	.byte	0x04, 0x12
        /*04b2*/ 	.short	(.L_212 - .L_211)
	.align		4
.L_211:
        /*04b4*/ 	.word	index@(_ZN7cutlass13device_kernelIN5flash19enable_sm80_to_sm89INS1_16FlashAttnFwdSm80INS1_25CollectiveMainloopFwdSm80ILi8ELi1ELb0EN4cute5tupleIJNS5_1CILi128EEENS7_ILi64EEENS7_ILi256EEEEEELi256ENS_6half_tEfNS_4arch4Sm80ELb0ELb1ELb0ELb0ELb0ELb0ELb1ELb1EEENS1_21CollectiveEpilogueFwdINS6_IJS8_SA_S9_EEENS6_IJNS7_ILi1EEESI_SI_EEESC_SE_Li256ELb0ELb1ELb1ELb0EEENS1_19SingleTileSchedulerILb0ELb1ELb1ELi128EEEEEEEEEvNT_6ParamsE)
        /*04b8*/ 	.word	0x00000040


	//----- nvinfo : EIATTR_MIN_STACK_SIZE
	.align		4
.L_212:
        /*04bc*/ 	.byte	0x04, 0x12
        /*04be*/ 	.short	(.L_214 - .L_213)
	.align		4
.L_213:
        /*04c0*/ 	.word	index@(_ZN7cutlass13device_kernelIN5flash19enable_sm80_to_sm89INS1_16FlashAttnFwdSm80INS1_25CollectiveMainloopFwdSm80ILi8ELi1ELb0EN4cute5tupleIJNS5_1CILi128EEENS7_ILi64EEENS7_ILi256EEEEEELi256ENS_6half_tEfNS_4arch4Sm80ELb0ELb1ELb0ELb1ELb0ELb0ELb1ELb1EEENS1_21CollectiveEpilogueFwdINS6_IJS8_SA_S9_EEENS6_IJNS7_ILi1EEESI_SI_EEESC_SE_Li256ELb1ELb1ELb1ELb0EEENS1_36VarlenDynamicPersistentTileSchedulerILi128ELi64ELi256ELi256ELb1ELb1ELb0ELb1ELb0ELb1EEEEEEEEEvNT_6ParamsE)
        /*04c4*/ 	.word	0x00000058


	//----- nvinfo : EIATTR_MIN_STACK_SIZE
	.align		4
.L_214:
        /*04c8*/ 	.byte	0x04, 0x12
        /*04ca*/ 	.short	(.L_216 - .L_215)
	.align		4
.L_215:
        /*04cc*/ 	.word	index@(_ZN7cutlass13device_kernelIN5flash19enable_sm80_to_sm89INS1_16FlashAttnFwdSm80INS1_25CollectiveMainloopFwdSm80ILi8ELi1ELb0EN4cute5tupleIJNS5_1CILi128EEENS7_ILi48EEENS7_ILi256EEEEEELi256ENS_6half_tEfNS_4arch4Sm80ELb0ELb1ELb0ELb1ELb0ELb1ELb1ELb1EEENS1_21CollectiveEpilogueFwdINS6_IJS8_SA_S9_EEENS6_IJNS7_ILi1EEESI_SI_EEESC_SE_Li256ELb1ELb1ELb1ELb0EEENS1_36VarlenDynamicPersistentTileSchedulerILi128ELi48ELi256ELi256ELb1ELb1ELb0ELb1ELb0ELb1EEEEEEEEEvNT_6ParamsE)
        /*04d0*/ 	.word	0x00000040


	//----- nvinfo : EIATTR_MIN_STACK_SIZE
	.align		4
.L_216:
        /*04d4*/ 	.byte	0x04, 0x12
        /*04d6*/ 	.short	(.L_218 - .L_217)
	.align		4
.L_217:
        /*04d8*/ 	.word	index@(_ZN7cutlass13device_kernelIN5flash19enable_sm80_to_sm89INS1_16FlashAttnFwdSm80INS1_25CollectiveMainloopFwdSm80ILi8ELi1ELb0EN4cute5tupleIJNS5_1CILi128EEENS7_ILi96EEENS7_ILi256EEEEEELi256ENS_6half_tEfNS_4arch4Sm80ELb1ELb0ELb0ELb0ELb0ELb0ELb1ELb1EEENS1_21CollectiveEpilogueFwdINS6_IJS8_SA_S9_EEENS6_IJNS7_ILi1EEESI_SI_EEESC_SE_Li256ELb0ELb1ELb1ELb0EEENS1_30DynamicPersistentTileSchedulerILi256ELi256ELb1ELb1ELb0EEEEEEEEEvNT_6ParamsE)
        /*04dc*/ 	.word	0x000000b8


	//----- nvinfo : EIATTR_MIN_STACK_SIZE
	.align		4
.L_218:
        /*04e0*/ 	.byte	0x04, 0x12
        /*04e2*/ 	.short	(.L_220 - .L_219)
	.align		4
.L_219:
        /*04e4*/ 	.word	index@(_ZN7cutlass13device_kernelIN5flash19enable_sm80_to_sm89INS1_16FlashAttnFwdSm80INS1_25CollectiveMainloopFwdSm80ILi8ELi1ELb0EN4cute5tupleIJNS5_1CILi128EEENS7_ILi64EEENS7_ILi256EEEEEELi256ENS_6half_tEfNS_4arch4Sm80ELb1ELb0ELb0ELb1ELb0ELb0ELb1ELb1EEENS1_21CollectiveEpilogueFwdINS6_IJS8_SA_S9_EEENS6_IJNS7_ILi1EEESI_SI_EEESC_SE_Li256ELb1ELb1ELb1ELb0EEENS1_36VarlenDynamicPersistentTileSchedulerILi128ELi64ELi256ELi256ELb1ELb1ELb0ELb1ELb1ELb1EEEEEEEEEvNT_6ParamsE)
        /*04e8*/ 	.word	0x00000088


	//----- nvinfo : EIATTR_MIN_STACK_SIZE
	.align		4
.L_220:
        /*04ec*/ 	.byte	0x04, 0x12
        /*04ee*/ 	.short	(.L_222 - .L_221)
	.align		4
.L_221:
        /*04f0*/ 	.word	index@(_ZN7cutlass13device_kernelIN5flash19enable_sm80_to_sm89INS1_16FlashAttnFwdSm80INS1_25CollectiveMainloopFwdSm80ILi8ELi1ELb0EN4cute5tupleIJNS5_1CILi128EEENS7_ILi48EEENS7_ILi256EEEEEELi256ENS_6half_tEfNS_4arch4Sm80ELb1ELb0ELb0ELb1ELb0ELb1ELb1ELb1EEENS1_21CollectiveEpilogueFwdINS6_IJS8_SA_S9_EEENS6_IJNS7_ILi1EEESI_SI_EEESC_SE_Li256ELb1ELb1ELb1ELb0EEENS1_36VarlenDynamicPersistentTileSchedulerILi128ELi48ELi256ELi256ELb1ELb1ELb0ELb1ELb1ELb1EEEEEEEEEvNT_6ParamsE)
        /*04f4*/ 	.word	0x00000058
.L_222:


//--------------------- .nv.info._ZN7cutlass13device_kernelIN5flash19enable_sm80_to_sm89INS1_16FlashAttnFwdSm80INS1_25CollectiveMainloopFwdSm80ILi8ELi1ELb1EN4cute5tupleIJNS5_1CILi128EEENS7_ILi64EEENS7_ILi256EEEEEELi256ENS_6half_tEfNS_4arch4Sm80ELb0ELb0ELb0ELb0ELb0ELb0ELb1ELb1EEENS1_21CollectiveEpilogueFwdINS6_IJS8_SA_S9_EEENS6_IJNS7_ILi1EEESI_SI_EEESC_SE_Li256ELb0ELb1ELb1ELb0EEENS1_19SingleTileSchedulerILb0ELb1ELb1ELi128EEEEEEEEEvNT_6ParamsE --------------------------
	.section	.nv.info._ZN7cutlass13device_kernelIN5flash19enable_sm80_to_sm89INS1_16FlashAttnFwdSm80INS1_25CollectiveMainloopFwdSm80ILi8ELi1ELb1EN4cute5tupleIJNS5_1CILi128EEENS7_ILi64EEENS7_ILi256EEEEEELi256ENS_6half_tEfNS_4arch4Sm80ELb0ELb0ELb0ELb0ELb0ELb0ELb1ELb1EEENS1_21CollectiveEpilogueFwdINS6_IJS8_SA_S9_EEENS6_IJNS7_ILi1EEESI_SI_EEESC_SE_Li256ELb0ELb1ELb1ELb0EEENS1_19SingleTileSchedulerILb0ELb1ELb1ELi128EEEEEEEEEvNT_6ParamsE,"",@"SHT_CUDA_INFO"
	.sectionflags	@""
	.align	4


	//----- nvinfo : EIATTR_CUDA_API_VERSION
	.align		4
        /*0000*/ 	.byte	0x04, 0x37
        /*0002*/ 	.short	(.L_224 - .L_223)
.L_223:
        /*0004*/ 	.word	0x00000082


	//----- nvinfo : EIATTR_SW2861232_WAR
	.align		4
.L_224:
        /*0008*/ 	.byte	0x01, 0x35
	.zero		2


	//----- nvinfo : EIATTR_PARAM_CBANK
	.align		4
        /*000c*/ 	.byte	0x04, 0x0a
        /*000e*/ 	.short	(.L_226 - .L_225)
	.align		4
.L_225:
        /*0010*/ 	.word	index@(.nv.constant0._ZN7cutlass13device_kernelIN5flash19enable_sm80_to_sm89INS1_16FlashAttnFwdSm80INS1_25CollectiveMainloopFwdSm80ILi8ELi1ELb1EN4cute5tupleIJNS5_1CILi128EEENS7_ILi64EEENS7_ILi256EEEEEELi256ENS_6half_tEfNS_4arch4Sm80ELb0ELb0ELb0ELb0ELb0ELb0ELb1ELb1EEENS1_21CollectiveEpilogueFwdINS6_IJS8_SA_S9_EEENS6_IJNS7_ILi1EEESI_SI_EEESC_SE_Li256ELb0ELb1ELb1ELb0EEENS1_19SingleTileSchedulerILb0ELb1ELb1ELi128EEEEEEEEEvNT_6ParamsE)
        /*0014*/ 	.short	0x0160
        /*0016*/ 	.short	0x0418


	//----- nvinfo : EIATTR_CBANK_PARAM_SIZE
	.align		4
.L_226:
        /*0018*/ 	.byte	0x03, 0x19
        /*001a*/ 	.short	0x0418


	//----- nvinfo : EIATTR_KPARAM_INFO
	.align		4
        /*001c*/ 	.byte	0x04, 0x17
        /*001e*/ 	.short	(.L_228 - .L_227)
.L_227:
        /*0020*/ 	.word	0x00000000
        /*0024*/ 	.short	0x0000
        /*0026*/ 	.short	0x0000
        /*0028*/ 	.byte	0x00, 0xf0, 0x61, 0x10


	//----- nvinfo : EIATTR_MAXREG_COUNT
	.align		4
.L_228:
        /*002c*/ 	.byte	0x03, 0x1b
        /*002e*/ 	.short	0x00ff


	//----- nvinfo : EIATTR_NUM_BARRIERS
	.align		4
        /*0030*/ 	.byte	0x02, 0x4c
        /*0032*/ 	.byte	0x02
	.zero		1


	//----- nvinfo : EIATTR_ANNOTATIONS
	.align		4
        /*0034*/ 	.byte	0x04, 0x55
        /*0036*/ 	.short	(.L_230 - .L_229)


	//   ....[0]....
.L_229:
        /*0038*/ 	.word	0x00000001
        /*003c*/ 	.byte	0x80, 0x0e, 0x00, 0x00, 0x01, 0x00, 0x00, 0x00, 0x10, 0x15, 0x00, 0x00, 0x01, 0x00, 0x00, 0x00
        /* <DEDUP_REMOVED lines=38> */
        /*02ac*/ 	.byte	0x00, 0x8b, 0x00, 0x00, 0x01, 0x00, 0x00, 0x00, 0x10, 0x8b, 0x00, 0x00


	//----- nvinfo : EIATTR_MERCURY_ISA_VERSION
	.align		4
.L_230:
        /*02b8*/ 	.byte	0x03, 0x5f
        /*02ba*/ 	.short	0x0000


	//----- nvinfo : EIATTR_COOP_GROUP_MASK_REGIDS
	.align		4
        /*02bc*/ 	.byte	0x04, 0x29
        /*02be*/ 	.short	(.L_232 - .L_231)


	//   ....[0]....
.L_231:
        /*02c0*/ 	.word	0xffffffff


	//   ....[1]....
        /*02c4*/ 	.word	0xffffffff


	//   ....[2]....
        /*02c8*/ 	.word	0xffffffff


	//   ....[3]....
        /*02cc*/ 	.word	0xffffffff


	//   ....[4]....
        /*02d0*/ 	.word	0xffffffff


	//   ....[5]....
        /*02d4*/ 	.word	0xffffffff


	//   ....[6]....
        /*02d8*/ 	.word	0xffffffff


	//   ....[7]....
        /*02dc*/ 	.word	0xffffffff


	//   ....[8]....
        /*02e0*/ 	.word	0xffffffff


	//   ....[9]....
        /*02e4*/ 	.word	0xffffffff


	//   ....[10]....
        /*02e8*/ 	.word	0xffffffff


	//   ....[11]....
        /*02ec*/ 	.word	0xffffffff


	//   ....[12]....
        /*02f0*/ 	.word	0xffffffff


	//   ....[13]....
        /*02f4*/ 	.word	0xffffffff


	//   ....[14]....
        /*02f8*/ 	.word	0xffffffff


	//   ....[15]....
        /*02fc*/ 	.word	0xffffffff


	//   ....[16]....
        /*0300*/ 	.word	0xffffffff


	//   ....[17]....
        /*0304*/ 	.word	0xffffffff


	//   ....[18]....
        /*0308*/ 	.word	0xffffffff


	//   ....[19]....
        /*030c*/ 	.word	0xffffffff


	//   ....[20]....
        /*0310*/ 	.word	0xffffffff


	//   ....[21]....
        /*0314*/ 	.word	0xffffffff


	//   ....[22]....
        /*0318*/ 	.word	0xffffffff


	//   ....[23]....
        /*031c*/ 	.word	0xffffffff


	//   ....[24]....
        /*0320*/ 	.word	0xffffffff


	//   ....[25]....
        /*0324*/ 	.word	0xffffffff


	//   ....[26]....
        /*0328*/ 	.word	0xffffffff


	//   ....[27]....
        /*032c*/ 	.word	0xffffffff


	//   ....[28]....
        /*0330*/ 	.word	0xffffffff


	//----- nvinfo : EIATTR_COOP_GROUP_INSTR_OFFSETS
	.align		4
.L_232:
        /*0334*/ 	.byte	0x04, 0x28
        /*0336*/ 	.short	(.L_234 - .L_233)


	//   ....[0]....
.L_233:
        /*0338*/ 	.word	0x00000060


	//   ....[1]....
        /*033c*/ 	.word	0x00000dc0


	//   ....[2]....
        /*0340*/ 	.word	0x00000df0


	//   ....[3]....
        /*0344*/ 	.word	0x00000e20


	//   ....[4]....
        /*0348*/ 	.word	0x00000eb0


	//   ....[5]....
        /*034c*/ 	.word	0x00001140


	//   ....[6]....
        /*0350*/ 	.word	0x00001170


	//   ....[7]....
        /*0354*/ 	.word	0x000011e0


	//   ....[8]....
        /*0358*/ 	.word	0x000011f0


	//   ....[9]....
        /*035c*/ 	.word	0x00003120


	//   ....[10]....
        /*0360*/ 	.word	0x000031e0


	//   ....[11]....
        /*0364*/ 	.word	0x000031f0


	//   ....[12]....
        /*0368*/ 	.word	0x00003250


	//   ....[13]....
        /*036c*/ 	.word	0x000069c0


	//   ....[14]....
        /*0370*/ 	.word	0x000069e0


	//   ....[15]....
        /*0374*/ 	.word	0x00007110


	//   ....[16]....
        /*0378*/ 	.word	0x00007130


	//   ....[17]....
        /*037c*/ 	.word	0x00008b50


	//   ....[18]....
        /*0380*/ 	.word	0x00008b60


	//   ....[19]....
        /*0384*/ 	.word	0x00008b90


	//   ....[20]....
        /*0388*/ 	.word	0x00008ba0


	//   ....[21]....
        /*038c*/ 	.word	0x00009ac0


	//   ....[22]....
        /*0390*/ 	.word	0x00009af0


	//   ....[23]....
        /*0394*/ 	.word	0x00009b10


	//   ....[24]....
        /*0398*/ 	.word	0x00009b30


	//   ....[25]....
        /*039c*/ 	.word	0x00009bb0


	//   ....[26]....
        /*03a0*/ 	.word	0x00009be0


	//   ....[27]....
        /*03a4*/ 	.word	0x0000a820


	//   ....[28]....
        /*03a8*/ 	.word	0x0000a830


	//----- nvinfo : EIATTR_EXIT_INSTR_OFFSETS
	.align		4
.L_234:
        /*03ac*/ 	.byte	0x04, 0x1c
        /*03ae*/ 	.short	(.L_236 - .L_235)


	//   ....[0]....
.L_235:
        /*03b0*/ 	.word	0x000001c0


	//   ....[1]....
        /*03b4*/ 	.word	0x0000a840


	//   ....[2]....
        /*03b8*/ 	.word	0x0000b3e0


	//   ....[3]....
        /*03bc*/ 	.word	0x0000b430


	//   ....[4]....
        /*03c0*/ 	.word	0x0000b460


	//   ....[5]....
        /*03c4*/ 	.word	0x0000b4c0


	//   ....[6]....
        /*03c8*/ 	.word	0x0000b750


	//----- nvinfo : EIATTR_CTAIDZ_USED
	.align		4
.L_236:
        /*03cc*/ 	.byte	0x01, 0x04
	.zero		2


	//----- nvinfo : EIATTR_MAX_THREADS
	.align		4
        /*03d0*/ 	.byte	0x04, 0x05
        /*03d2*/ 	.short	(.L_238 - .L_237)
.L_237:
        /*03d4*/ 	.word	0x00000100
        /*03d8*/ 	.word	0x00000001
        /*03dc*/ 	.word	0x00000001


	//----- nvinfo : EIATTR_CRS_STACK_SIZE
	.align		4
.L_238:
        /*03e0*/ 	.byte	0x04, 0x1e
        /*03e2*/ 	.short	(.L_240 - .L_239)
.L_239:
        /*03e4*/ 	.word	0x00000000
.L_240:


//--------------------- .nv.info._ZN7cutlass13device_kernelIN5flash19enable_sm80_to_sm89INS1_16FlashAttnFwdSm80INS1_25CollectiveMainloopFwdSm80ILi8ELi1ELb1EN4cute5tupleIJNS5_1CILi128EEENS7_ILi48EEENS7_ILi256EEEEEELi256ENS_6half_tEfNS_4arch4Sm80ELb0ELb0ELb0ELb1ELb0ELb0ELb1ELb1EEENS1_21CollectiveEpilogueFwdINS6_IJS8_SA_S9_EEENS6_IJNS7_ILi1EEESI_SI_EEESC_SE_Li256ELb1ELb1ELb1ELb0EEENS1_36VarlenDynamicPersistentTileSchedulerILi128ELi48ELi256ELi256ELb1ELb1ELb0ELb0ELb1ELb1EEEEEEEEEvNT_6ParamsE --------------------------
	.section	.nv.info._ZN7cutlass13device_kernelIN5flash19enable_sm80_to_sm89INS1_16FlashAttnFwdSm80INS1_25CollectiveMainloopFwdSm80ILi8ELi1ELb1EN4cute5tupleIJNS5_1CILi128EEENS7_ILi48EEENS7_ILi256EEEEEELi256ENS_6half_tEfNS_4arch4Sm80ELb0ELb0ELb0ELb1ELb0ELb0ELb1ELb1EEENS1_21CollectiveEpilogueFwdINS6_IJS8_SA_S9_EEENS6_IJNS7_ILi1EEESI_SI_EEESC_SE_Li256ELb1ELb1ELb1ELb0EEENS1_36VarlenDynamicPersistentTileSchedulerILi128ELi48ELi256ELi256ELb1ELb1ELb0ELb0ELb1ELb1EEEEEEEEEvNT_6ParamsE,"",@"SHT_CUDA_INFO"
	.sectionflags	@""
	.align	4


	//----- nvinfo : EIATTR_CUDA_API_VERSION
	.align		4
        /*0000*/ 	.byte	0x04, 0x37
        /*0002*/ 	.short	(.L_242 - .L_241)
.L_241:
        /*0004*/ 	.word	0x00000082


	//----- nvinfo : EIATTR_SW2861232_WAR
	.align		4
.L_242:
        /*0008*/ 	.byte	0x01, 0x35
	.zero		2


	//----- nvinfo : EIATTR_PARAM_CBANK
	.align		4
        /*000c*/ 	.byte	0x04, 0x0a
        /*000e*/ 	.short	(.L_244 - .L_243)
	.align		4
.L_243:
        /*0010*/ 	.word	index@(.nv.constant0._ZN7cutlass13device_kernelIN5flash19enable_sm80_to_sm89INS1_16FlashAttnFwdSm80INS1_25CollectiveMainloopFwdSm80ILi8ELi1ELb1EN4cute5tupleIJNS5_1CILi128EEENS7_ILi48EEENS7_ILi256EEEEEELi256ENS_6half_tEfNS_4arch4Sm80ELb0ELb0ELb0ELb1ELb0ELb0ELb1ELb1EEENS1_21CollectiveEpilogueFwdINS6_IJS8_SA_S9_EEENS6_IJNS7_ILi1EEESI_SI_EEESC_SE_Li256ELb1ELb1ELb1ELb0EEENS1_36VarlenDynamicPersistentTileSchedulerILi128ELi48ELi256ELi256ELb1ELb1ELb0ELb0ELb1ELb1EEEEEEEEEvNT_6ParamsE)
        /*0014*/ 	.short	0x0160
        /*0016*/ 	.short	0x0438


	//----- nvinfo : EIATTR_CBANK_PARAM_SIZE
	.align		4
.L_244:
        /*0018*/ 	.byte	0x03, 0x19
        /*001a*/ 	.short	0x0438


	//----- nvinfo : EIATTR_KPARAM_INFO
	.align		4
        /*001c*/ 	.byte	0x04, 0x17
        /*001e*/ 	.short	(.L_246 - .L_245)
.L_245:
        /*0020*/ 	.word	0x00000000
        /*0024*/ 	.short	0x0000
        /*0026*/ 	.short	0x0000
        /*0028*/ 	.byte	0x00, 0xf0, 0xe1, 0x10


	//----- nvinfo : EIATTR_MAXREG_COUNT
	.align		4
.L_246:
        /*002c*/ 	.byte	0x03, 0x1b
        /*002e*/ 	.short	0x00ff


	//----- nvinfo : EIATTR_NUM_BARRIERS
	.align		4
        /*0030*/ 	.byte	0x02, 0x4c
        /*0032*/ 	.byte	0x06
	.zero		1


	//----- nvinfo : EIATTR_ANNOTATIONS
	.align		4
        /*0034*/ 	.byte	0x04, 0x55
        /*0036*/ 	.short	(.L_248 - .L_247)


	//   ....[0]....
.L_247:
        /* <DEDUP_REMOVED lines=94> */
        /*060c*/ 	.byte	0x80, 0xde, 0x00, 0x00


	//----- nvinfo : EIATTR_MERCURY_ISA_VERSION
	.align		4
.L_248:
        /*0610*/ 	.byte	0x03, 0x5f
        /*0612*/ 	.short	0x0000


	//----- nvinfo : EIATTR_INT_WARP_WIDE_INSTR_OFFSETS
	.align		4
        /*0614*/ 	.byte	0x04, 0x31
        /*0616*/ 	.short	(.L_250 - .L_249)


	//   ....[0]....
.L_249:
        /*0618*/ 	.word	0x00008ba0


	//   ....[1]....
        /*061c*/ 	.word	0x00008c20


	//----- nvinfo : EIATTR_COOP_GROUP_MASK_REGIDS
	.align		4
.L_250:
        /*0620*/ 	.byte	0x04, 0x29
        /*0622*/ 	.short	(.L_252 - .L_251)


	//   ....[0]....
.L_251:
        /*0624*/ 	.word	0xffffffff


	//   ....[1]....
        /*0628*/ 	.word	0xffffffff


	//   ....[2]....
        /*062c*/ 	.word	0xffffffff


	//   ....[3]....
        /*0630*/ 	.word	0xffffffff


	//   ....[4]....
        /*0634*/ 	.word	0xffffffff


	//   ....[5]....
        /*0638*/ 	.word	0xffffffff


	//   ....[6]....
        /*063c*/ 	.word	0xffffffff


	//   ....[7]....
        /*0640*/ 	.word	0xffffffff


	//   ....[8]....
        /*0644*/ 	.word	0xffffffff


	//   ....[9]....
        /*0648*/ 	.word	0xffffffff


	//   ....[10]....
        /*064c*/ 	.word	0xffffffff


	//   ....[11]....
        /*0650*/ 	.word	0xffffffff


	//   ....[12]....
        /*0654*/ 	.word	0xffffffff


	//   ....[13]....
        /*0658*/ 	.word	0xffffffff


	//   ....[14]....
        /*065c*/ 	.word	0xffffffff


	//   ....[15]....
        /*0660*/ 	.word	0xffffffff


	//   ....[16]....
        /*0664*/ 	.word	0xffffffff


	//   ....[17]....
        /*0668*/ 	.word	0xffffffff


	//   ....[18]....
        /*066c*/ 	.word	0xffffffff


	//   ....[19]....
        /*0670*/ 	.word	0xffffffff


	//   ....[20]....
        /*0674*/ 	.word	0xffffffff


	//   ....[21]....
        /*0678*/ 	.word	0xffffffff


	//   ....[22]....
        /*067c*/ 	.word	0xffffffff


	//   ....[23]....
        /*0680*/ 	.word	0xffffffff


	//   ....[24]....
        /*0684*/ 	.word	0xffffffff


	//   ....[25]....
        /*0688*/ 	.word	0xffffffff


	//   ....[26]....
        /*068c*/ 	.word	0xffffffff


	//   ....[27]....
        /*0690*/ 	.word	0xffffffff


	//   ....[28]....
        /*0694*/ 	.word	0xffffffff


	//   ....[29]....
        /*0698*/ 	.word	0xffffffff


	//   ....[30]....
        /*069c*/ 	.word	0xffffffff


	//   ....[31]....
        /*06a0*/ 	.word	0xffffffff


	//   ....[32]....
        /*06a4*/ 	.word	0xffffffff


	//   ....[33]....
        /*06a8*/ 	.word	0xffffffff


	//   ....[34]....
        /*06ac*/ 	.word	0xffffffff


	//   ....[35]....
        /*06b0*/ 	.word	0xffffffff


	//   ....[36]....
        /*06b4*/ 	.word	0xffffffff


	//   ....[37]....
        /*06b8*/ 	.word	0xffffffff


	//   ....[38]....
        /*06bc*/ 	.word	0xffffffff


	//   ....[39]....
        /*06c0*/ 	.word	0xffffffff


	//   ....[40]....
        /*06c4*/ 	.word	0xffffffff


	//   ....[41]....
        /*06c8*/ 	.word	0xffffffff


	//   ....[42]....
        /*06cc*/ 	.word	0xffffffff


	//   ....[43]....
        /*06d0*/ 	.word	0xffffffff


	//   ....[44]....
        /*06d4*/ 	.word	0xffffffff


	//   ....[45]....
        /*06d8*/ 	.word	0xffffffff


	//   ....[46]....
        /*06dc*/ 	.word	0xffffffff


	//   ....[47]....
        /*06e0*/ 	.word	0xffffffff


	//   ....[48]....
        /*06e4*/ 	.word	0xffffffff


	//   ....[49]....
        /*06e8*/ 	.word	0xffffffff


	//   ....[50]....
        /*06ec*/ 	.word	0xffffffff


	//   ....[51]....
        /*06f0*/ 	.word	0xffffffff


	//   ....[52]....
        /*06f4*/ 	.word	0xffffffff


	//   ....[53]....
        /*06f8*/ 	.word	0xffffffff


	//   ....[54]....
        /*06fc*/ 	.word	0xffffffff


	//   ....[55]....
        /*0700*/ 	.word	0xffffffff


	//   ....[56]....
        /*0704*/ 	.word	0xffffffff


	//   ....[57]....
        /*0708*/ 	.word	0xffffffff


	//   ....[58]....
        /*070c*/ 	.word	0xffffffff


	//   ....[59]....
        /*0710*/ 	.word	0xffffffff


	//   ....[60]....
        /*0714*/ 	.word	0xffffffff


	//   ....[61]....
        /*0718*/ 	.word	0xffffffff


	//   ....[62]....
        /*071c*/ 	.word	0xffffffff


	//   ....[63]....
        /*0720*/ 	.word	0xffffffff


	//   ....[64]....
        /*0724*/ 	.word	0xffffffff


	//   ....[65]....
        /*0728*/ 	.word	0xffffffff


	//   ....[66]....
        /*072c*/ 	.word	0xffffffff


	//   ....[67]....
        /*0730*/ 	.word	0xffffffff


	//   ....[68]....
        /*0734*/ 	.word	0xffffffff


	//   ....[69]....
        /*0738*/ 	.word	0xffffffff


	//   ....[70]....
        /*073c*/ 	.word	0xffffffff


	//   ....[71]....
        /*0740*/ 	.word	0xffffffff


	//   ....[72]....
        /*0744*/ 	.word	0xffffffff


	//   ....[73]....
        /*0748*/ 	.word	0xffffffff


	//   ....[74]....
        /*074c*/ 	.word	0xffffffff


	//   ....[75]....
        /*0750*/ 	.word	0xffffffff


	//   ....[76]....
        /*0754*/ 	.word	0xffffffff


	//   ....[77]....
        /*0758*/ 	.word	0xffffffff


	//   ....[78]....
        /*075c*/ 	.word	0xffffffff


	//   ....[79]....
        /*0760*/ 	.word	0xffffffff


	//   ....[80]....
        /*0764*/ 	.word	0xffffffff


	//   ....[81]....
        /*0768*/ 	.word	0xffffffff


	//   ....[82]....
        /*076c*/ 	.word	0xffffffff


	//   ....[83]....
        /*0770*/ 	.word	0xffffffff


	//   ....[84]....
        /*0774*/ 	.word	0xffffffff


	//   ....[85]....
        /*0778*/ 	.word	0xffffffff


	//   ....[86]....
        /*077c*/ 	.word	0xffffffff


	//   ....[87]....
        /*0780*/ 	.word	0xffffffff


	//   ....[88]....
        /*0784*/ 	.word	0xffffffff


	//   ....[89]....
        /*0788*/ 	.word	0xffffffff


	//   ....[90]....
        /*078c*/ 	.word	0xffffffff


	//   ....[91]....
        /*0790*/ 	.word	0xffffffff


	//   ....[92]....
        /*0794*/ 	.word	0xffffffff


	//   ....[93]....
        /*0798*/ 	.word	0xffffffff


	//   ....[94]....
        /*079c*/ 	.word	0xffffffff


	//   ....[95]....
        /*07a0*/ 	.word	0xffffffff


	//   ....[96]....
        /*07a4*/ 	.word	0xffffffff


	//   ....[97]....
        /*07a8*/ 	.word	0xffffffff


	//   ....[98]....
        /*07ac*/ 	.word	0xffffffff


	//   ....[99]....
        /*07b0*/ 	.word	0xffffffff


	//   ....[100]....
        /*07b4*/ 	.word	0xffffffff


	//   ....[101]....
        /*07b8*/ 	.word	0xffffffff


	//   ....[102]....
        /*07bc*/ 	.word	0xffffffff


	//   ....[103]....
        /*07c0*/ 	.word	0xffffffff


	//   ....[104]....
        /*07c4*/ 	.word	0xffffffff


	//   ....[105]....
        /*07c8*/ 	.word	0xffffffff


	//   ....[106]....
        /*07cc*/ 	.word	0xffffffff


	//   ....[107]....
        /*07d0*/ 	.word	0xffffffff


	//   ....[108]....
        /*07d4*/ 	.word	0xffffffff


	//   ....[109]....
        /*07d8*/ 	.word	0xffffffff


	//   ....[110]....
        /*07dc*/ 	.word	0xffffffff


	//   ....[111]....
        /*07e0*/ 	.word	0xffffffff


	//   ....[112]....
        /*07e4*/ 	.word	0xffffffff


	//   ....[113]....
        /*07e8*/ 	.word	0xffffffff


	//   ....[114]....
        /*07ec*/ 	.word	0xffffffff


	//   ....[115]....
        /*07f0*/ 	.word	0xffffffff


	//   ....[116]....
        /*07f4*/ 	.word	0xffffffff


	//   ....[117]....
        /*07f8*/ 	.word	0xffffffff


	//   ....[118]....
        /*07fc*/ 	.word	0xffffffff


	//   ....[119]....
        /*0800*/ 	.word	0xffffffff


	//   ....[120]....
        /*0804*/ 	.word	0xffffffff


	//   ....[121]....
        /*0808*/ 	.word	0xffffffff


	//   ....[122]....
        /*080c*/ 	.word	0xffffffff


	//   ....[123]....
        /*0810*/ 	.word	0xffffffff


	//   ....[124]....
        /*0814*/ 	.word	0xffffffff


	//   ....[125]....
        /*0818*/ 	.word	0xffffffff


	//   ....[126]....
        /*081c*/ 	.word	0xffffffff


	//   ....[127]....
        /*0820*/ 	.word	0xffffffff


	//   ....[128]....
        /*0824*/ 	.word	0xffffffff


	//   ....[129]....
        /*0828*/ 	.word	0xffffffff


	//   ....[130]....
        /*082c*/ 	.word	0xffffffff


	//----- nvinfo : EIATTR_COOP_GROUP_INSTR_OFFSETS
	.align		4
.L_252:
        /*0830*/ 	.byte	0x04, 0x28
        /*0832*/ 	.short	(.L_254 - .L_253)


	//   ....[0]....
.L_253:
        /*0834*/ 	.word	0x00000050


	//   ....[1]....
        /*0838*/ 	.word	0x00000200


	//   ....[2]....
        /*083c*/ 	.word	0x00000230


	//   ....[3]....
        /*0840*/ 	.word	0x00000260


	//   ....[4]....
        /*0844*/ 	.word	0x00000290


	//   ....[5]....
        /*0848*/ 	.word	0x000002c0


	//   ....[6]....
        /*084c*/ 	.word	0x000002f0


	//   ....[7]....
        /*0850*/ 	.word	0x00000460


	//   ....[8]....
        /*0854*/ 	.word	0x000004a0


	//   ....[9]....
        /*0858*/ 	.word	0x000004d0


	//   ....[10]....
        /*085c*/ 	.word	0x00000500


	//   ....[11]....
        /*0860*/ 	.word	0x00000530


	//   ....[12]....
        /*0864*/ 	.word	0x00000560


	//   ....[13]....
        /*0868*/ 	.word	0x000005f0


	//   ....[14]....
        /*086c*/ 	.word	0x00000620


	//   ....[15]....
        /*0870*/ 	.word	0x00000630


	//   ....[16]....
        /*0874*/ 	.word	0x000006a0


	//   ....[17]....
        /*0878*/ 	.word	0x000022f0


	//   ....[18]....
        /*087c*/ 	.word	0x00002320


	//   ....[19]....
        /*0880*/ 	.word	0x00002350


	//   ....[20]....
        /*0884*/ 	.word	0x000023c0


	//   ....[21]....
        /*0888*/ 	.word	0x00002570


	//   ....[22]....
        /*088c*/ 	.word	0x00002590


	//   ....[23]....
        /*0890*/ 	.word	0x000025d0


	//   ....[24]....
        /*0894*/ 	.word	0x00002600


	//   ....[25]....
        /*0898*/ 	.word	0x000040c0


	//   ....[26]....
        /*089c*/ 	.word	0x00004200


	//   ....[27]....
        /*08a0*/ 	.word	0x00004250


	//   ....[28]....
        /*08a4*/ 	.word	0x000042d0


	//   ....[29]....
        /*08a8*/ 	.word	0x000068d0


	//   ....[30]....
        /*08ac*/ 	.word	0x000068f0


	//   ....[31]....
        /*08b0*/ 	.word	0x00006ec0


	//   ....[32]....
        /*08b4*/ 	.word	0x00006fb0


	//   ....[33]....
        /*08b8*/ 	.word	0x00008180


	//   ....[34]....
        /*08bc*/ 	.word	0x000081a0


	//   ....[35]....
        /*08c0*/ 	.word	0x000081c0


	//   ....[36]....
        /*08c4*/ 	.word	0x000081e0


	//   ....[37]....
        /*08c8*/ 	.word	0x00009a60


	//   ....[38]....
        /*08cc*/ 	.word	0x00009a70


	//   ....[39]....
        /*08d0*/ 	.word	0x00009a90


	//   ....[40]....
        /*08d4*/ 	.word	0x00009ab0


	//   ....[41]....
        /*08d8*/ 	.word	0x00009ef0


	//   ....[42]....
        /*08dc*/ 	.word	0x00009f10


	//   ....[43]....
        /*08e0*/ 	.word	0x0000a0e0


	//   ....[44]....
        /*08e4*/ 	.word	0x0000a0f0


	//   ....[45]....
        /*08e8*/ 	.word	0x0000a2d0


	//   ....[46]....
        /*08ec*/ 	.word	0x0000a2f0


	//   ....[47]....
        /*08f0*/ 	.word	0x0000a4d0


	//   ....[48]....
        /*08f4*/ 	.word	0x0000a4e0


	//   ....[49]....
        /*08f8*/ 	.word	0x0000a8c0


	//   ....[50]....
        /*08fc*/ 	.word	0x0000a8e0


	//   ....[51]....
        /*0900*/ 	.word	0x0000b530


	//   ....[52]....
        /*0904*/ 	.word	0x0000b540


	//   ....[53]....
        /*0908*/ 	.word	0x0000c5b0


	//   ....[54]....
        /*090c*/ 	.word	0x0000c5d0


	//   ....[55]....
        /*0910*/ 	.word	0x0000c7b0


	//   ....[56]....
        /*0914*/ 	.word	0x0000c7c0


	//   ....[57]....
        /*0918*/ 	.word	0x0000c9a0


	//   ....[58]....
        /*091c*/ 	.word	0x0000c9c0


	//   ....[59]....
        /*0920*/ 	.word	0x0000cba0


	//   ....[60]....
        /*0924*/ 	.word	0x0000cbb0


	//   ....[61]....
        /*0928*/ 	.word	0x0000ce50


	//   ....[62]....
        /*092c*/ 	.word	0x0000ce70


	//   ....[63]....
        /*0930*/ 	.word	0x0000cfa0


	//   ....[64]....
        /*0934*/ 	.word	0x0000cfe0


	//   ....[65]....
        /*0938*/ 	.word	0x0000d010


	//   ....[66]....
        /*093c*/ 	.word	0x0000d040


	//   ....[67]....
        /*0940*/ 	.word	0x0000d070


	//   ....[68]....
        /*0944*/ 	.word	0x0000d0a0


	//   ....[69]....
        /*0948*/ 	.word	0x0000d200


	//   ....[70]....
        /*094c*/ 	.word	0x0000d240


	//   ....[71]....
        /*0950*/ 	.word	0x0000d270


	//   ....[72]....
        /*0954*/ 	.word	0x0000d2a0


	//   ....[73]....
        /*0958*/ 	.word	0x0000d2d0


	//   ....[74]....
        /*095c*/ 	.word	0x0000d300


	//   ....[75]....
        /*0960*/ 	.word	0x0000d390


	//   ....[76]....
        /*0964*/ 	.word	0x0000d3c0


	//   ....[77]....
        /*0968*/ 	.word	0x0000d3d0


	//   ....[78]....
        /*096c*/ 	.word	0x0000d430


	//   ....[79]....
        /*0970*/ 	.word	0x0000da10


	//   ....[80]....
        /*0974*/ 	.word	0x0000da70


	//   ....[81]....
        /*0978*/ 	.word	0x0000dac0


	//   ....[82]....
        /*097c*/ 	.word	0x0000db10


	//   ....[83]....
        /*0980*/ 	.word	0x0000db60


	//   ....[84]....
        /*0984*/ 	.word	0x0000dbd0


	//   ....[85]....
        /*0988*/ 	.word	0x0000dc10


	//   ....[86]....
        /*098c*/ 	.word	0x0000dc80


	//   ....[87]....
        /*0990*/ 	.word	0x0000dcf0


	//   ....[88]....
        /*0994*/ 	.word	0x0000dd50


	//   ....[89]....
        /*0998*/ 	.word	0x0000ddd0


	//   ....[90]....
        /*099c*/ 	.word	0x0000de20


	//   ....[91]....
        /*09a0*/ 	.word	0x0000de70


	//   ....[92]....
        /*09a4*/ 	.word	0x0000ded0


	//   ....[93]....
        /*09a8*/ 	.word	0x0000df40


	//   ....[94]....
        /*09ac*/ 	.word	0x0000dfb0


	//   ....[95]....
        /*09b0*/ 	.word	0x0000e010


	//   ....[96]....
        /*09b4*/ 	.word	0x0000e070


	//   ....[97]....
        /*09b8*/ 	.word	0x0000e0d0


	//   ....[98]....
        /*09bc*/ 	.word	0x0000e140


	//   ....[99]....
        /*09c0*/ 	.word	0x0000e1a0


	//   ....[100]....
        /*09c4*/ 	.word	0x0000e200


	//   ....[101]....
        /*09c8*/ 	.word	0x0000e260


	//   ....[102]....
        /*09cc*/ 	.word	0x0000e2d0


	//   ....[103]....
        /*09d0*/ 	.word	0x0000e330


	//   ....[104]....
        /*09d4*/ 	.word	0x0000e390


	//   ....[105]....
        /*09d8*/ 	.word	0x0000e3f0


	//   ....[106]....
        /*09dc*/ 	.word	0x0000e460


	//   ....[107]....
        /*09e0*/ 	.word	0x0000e4c0


	//   ....[108]....
        /*09e4*/ 	.word	0x0000e520


	//   ....[109]....
        /*09e8*/ 	.word	0x0000e580


	//   ....[110]....
        /*09ec*/ 	.word	0x0000e5f0


	//   ....[111]....
        /*09f0*/ 	.word	0x0000e650


	//   ....[112]....
        /*09f4*/ 	.word	0x0000e6b0


	//   ....[113]....
        /*09f8*/ 	.word	0x0000e710


	//   ....[114]....
        /*09fc*/ 	.word	0x0000e780


	//   ....[115]....
        /*0a00*/ 	.word	0x0000e7d0


	//   ....[116]....
        /*0a04*/ 	.word	0x0000e810


	//   ....[117]....
        /*0a08*/ 	.word	0x0000e860


	//   ....[118]....
        /*0a0c*/ 	.word	0x0000e8b0


	//   ....[119]....
        /*0a10*/ 	.word	0x0000e900


	//   ....[120]....
        /*0a14*/ 	.word	0x0000e970


	//   ....[121]....
        /*0a18*/ 	.word	0x0000e9b0


	//   ....[122]....
        /*0a1c*/ 	.word	0x0000ea00


	//   ....[123]....
        /*0a20*/ 	.word	0x0000ea50


	//   ....[124]....
        /*0a24*/ 	.word	0x0000eaa0


	//   ....[125]....
        /*0a28*/ 	.word	0x0000eaf0


	//   ....[126]....
        /*0a2c*/ 	.word	0x0000eb60


	//   ....[127]....
        /*0a30*/ 	.word	0x0000eba0


	//   ....[128]....
        /*0a34*/ 	.word	0x0000ec10


	//   ....[129]....
        /*0a38*/ 	.word	0x0000ec70


	//   ....[130]....
        /*0a3c*/ 	.word	0x0000ecd0


	//----- nvinfo : EIATTR_EXIT_INSTR_OFFSETS
	.align		4
.L_254:
        /*0a40*/ 	.byte	0x04, 0x1c
        /*0a42*/ 	.short	(.L_256 - .L_255)


	//   ....[0]....
.L_255:
        /*0a44*/ 	.word	0x00000c10


	//   ....[1]....
        /*0a48*/ 	.word	0x0000d9d0


	//----- nvinfo : EIATTR_MAX_THREADS
	.align		4
.L_256:
        /*0a4c*/ 	.byte	0x04, 0x05
        /*0a4e*/ 	.short	(.L_258 - .L_257)
.L_257:
        /*0a50*/ 	.word	0x00000100
        /*0a54*/ 	.word	0x00000001
        /*0a58*/ 	.word	0x00000001


	//----- nvinfo : EIATTR_CRS_STACK_SIZE
	.align		4
.L_258:
        /*0a5c*/ 	.byte	0x04, 0x1e
        /*0a5e*/ 	.short	(.L_260 - .L_259)
.L_259:
        /*0a60*/ 	.word	0x00000000
.L_260:


//--------------------- .nv.info._ZN7cutlass13device_kernelIN5flash19enable_sm80_to_sm89INS1_16FlashAttnFwdSm80INS1_25CollectiveMainloopFwdSm80ILi8ELi1ELb0EN4cute5tupleIJNS5_1CILi128EEENS7_ILi32EEENS7_ILi256EEEEEELi256ENS_6half_tEfNS_4arch4Sm80ELb0ELb0ELb0ELb1ELb0ELb1ELb1ELb1EEENS1_21CollectiveEpilogueFwdINS6_IJS8_SA_S9_EEENS6_IJNS7_ILi1EEESI_SI_EEESC_SE_Li256ELb1ELb1ELb1ELb0EEENS1_36VarlenDynamicPersistentTileSchedulerILi128ELi32ELi256ELi256ELb1ELb1ELb0ELb0ELb1ELb1EEEEEEEEEvNT_6ParamsE --------------------------
	.section	.nv.info._ZN7cutlass13device_kernelIN5flash19enable_sm80_to_sm89INS1_16FlashAttnFwdSm80INS1_25CollectiveMainloopFwdSm80ILi8ELi1ELb0EN4cute5tupleIJNS5_1CILi128EEENS7_ILi32EEENS7_ILi256EEEEEELi256ENS_6half_tEfNS_4arch4Sm80ELb0ELb0ELb0ELb1ELb0ELb1ELb1ELb1EEENS1_21CollectiveEpilogueFwdINS6_IJS8_SA_S9_EEENS6_IJNS7_ILi1EEESI_SI_EEESC_SE_Li256ELb1ELb1ELb1ELb0EEENS1_36VarlenDynamicPersistentTileSchedulerILi128ELi32ELi256ELi256ELb1ELb1ELb0ELb0ELb1ELb1EEEEEEEEEvNT_6ParamsE,"",@"SHT_CUDA_INFO"
	.sectionflags	@""
	.align	4


	//----- nvinfo : EIATTR_CUDA_API_VERSION
	.align		4
        /*0000*/ 	.byte	0x04, 0x37
        /*0002*/ 	.short	(.L_262 - .L_261)
.L_261:
        /*0004*/ 	.word	0x00000082


	//----- nvinfo : EIATTR_SW2861232_WAR
	.align		4
.L_262:
        /*0008*/ 	.byte	0x01, 0x35
	.zero		2


	//----- nvinfo : EIATTR_PARAM_CBANK
	.align		4
        /*000c*/ 	.byte	0x04, 0x0a
        /*000e*/ 	.short	(.L_264 - .L_263)
	.align		4
.L_263:
        /*0010*/ 	.word	index@(.nv.constant0._ZN7cutlass13device_kernelIN5flash19enable_sm80_to_sm89INS1_16FlashAttnFwdSm80INS1_25CollectiveMainloopFwdSm80ILi8ELi1ELb0EN4cute5tupleIJNS5_1CILi128EEENS7_ILi32EEENS7_ILi256EEEEEELi256ENS_6half_tEfNS_4arch4Sm80ELb0ELb0ELb0ELb1ELb0ELb1ELb1ELb1EEENS1_21CollectiveEpilogueFwdINS6_IJS8_SA_S9_EEENS6_IJNS7_ILi1EEESI_SI_EEESC_SE_Li256ELb1ELb1ELb1ELb0EEENS1_36VarlenDynamicPersistentTileSchedulerILi128ELi32ELi256ELi256ELb1ELb1ELb0ELb0ELb1ELb1EEEEEEEEEvNT_6ParamsE)
        /*0014*/ 	.short	0x0160
        /*0016*/ 	.short	0x0438


	//----- nvinfo : EIATTR_CBANK_PARAM_SIZE
	.align		4
.L_264:
        /*0018*/ 	.byte	0x03, 0x19
        /*001a*/ 	.short	0x0438


	//----- nvinfo : EIATTR_KPARAM_INFO
	.align		4
        /*001c*/ 	.byte	0x04, 0x17
        /*001e*/ 	.short	(.L_266 - .L_265)
.L_265:
        /*0020*/ 	.word	0x00000000
        /*0024*/ 	.short	0x0000
        /*0026*/ 	.short	0x0000
        /*0028*/ 	.byte	0x00, 0xf0, 0xe1, 0x10


	//----- nvinfo : EIATTR_MAXREG_COUNT
	.align		4
.L_266:
        /*002c*/ 	.byte	0x03, 0x1b
        /*002e*/ 	.short	0x00ff


	//----- nvinfo : EIATTR_NUM_BARRIERS
	.align		4
        /*0030*/ 	.byte	0x02, 0x4c
        /*0032*/ 	.byte	0x06
	.zero		1


	//----- nvinfo : EIATTR_ANNOTATIONS
	.align		4
        /*0034*/ 	.byte	0x04, 0x55
        /*0036*/ 	.short	(.L_268 - .L_267)


	//   ....[0]....
.L_267:
        /*0038*/ 	.word	0x00000001
        /*003c*/ 	.byte	0x70, 0x00, 0x00, 0x00, 0x01, 0x00, 0x00, 0x00, 0xb0, 0x0e, 0x00, 0x00, 0x01, 0x00, 0x00, 0x00
        /*004c*/ 	.byte	0x70, 0x0f, 0x00, 0x00, 0x01, 0x00, 0x00, 0x00, 0xd0, 0x1d, 0x01, 0x00, 0x01, 0x00, 0x00, 0x00
        /*005c*/ 	.byte	0x10, 0x1e, 0x01, 0x00, 0x01, 0x00, 0x00, 0x00, 0x90, 0x52, 0x01, 0x00


	//----- nvinfo : EIATTR_MERCURY_ISA_VERSION
	.align		4
.L_268:
        /*0068*/ 	.byte	0x03, 0x5f
        /*006a*/ 	.short	0x0000


	//----- nvinfo : EIATTR_INT_WARP_WIDE_INSTR_OFFSETS
	.align		4
        /*006c*/ 	.byte	0x04, 0x31
        /*006e*/ 	.short	(.L_270 - .L_269)


	//   ....[0]....
.L_269:
        /*0070*/ 	.word	0x00011350


	//   ....[1]....
        /*0074*/ 	.word	0x000113d0


	//----- nvinfo : EIATTR_COOP_GROUP_MASK_REGIDS
	.align		4
.L_270:
        /*0078*/ 	.byte	0x04, 0x29
        /*007a*/ 	.short	(.L_272 - .L_271)


	//   ....[0]....
.L_271:
        /*007c*/ 	.word	0xffffffff


	//   ....[1]....
        /*0080*/ 	.word	0xffffffff


	//   ....[2]....
        /*0084*/ 	.word	0xffffffff


	//   ....[3]....
        /*0088*/ 	.word	0xffffffff


	//   ....[4]....
        /*008c*/ 	.word	0xffffffff


	//   ....[5]....
        /*0090*/ 	.word	0xffffffff


	//   ....[6]....
        /*0094*/ 	.word	0xffffffff


	//   ....[7]....
        /*0098*/ 	.word	0xffffffff


	//   ....[8]....
        /*009c*/ 	.word	0xffffffff


	//   ....[9]....
        /*00a0*/ 	.word	0xffffffff


	//   ....[10]....
        /*00a4*/ 	.word	0xffffffff


	//   ....[11]....
        /*00a8*/ 	.word	0xffffffff


	//   ....[12]....
        /*00ac*/ 	.word	0xffffffff


	//   ....[13]....
        /*00b0*/ 	.word	0xffffffff


	//   ....[14]....
        /*00b4*/ 	.word	0xffffffff


	//   ....[15]....
        /*00b8*/ 	.word	0xffffffff


	//   ....[16]....
        /*00bc*/ 	.word	0xffffffff


	//   ....[17]....
        /*00c0*/ 	.word	0xffffffff


	//   ....[18]....
        /*00c4*/ 	.word	0xffffffff


	//   ....[19]....
        /*00c8*/ 	.word	0xffffffff


	//   ....[20]....
        /*00cc*/ 	.word	0xffffffff


	//   ....[21]....
        /*00d0*/ 	.word	0xffffffff


	//   ....[22]....
        /*00d4*/ 	.word	0xffffffff


	//   ....[23]....
        /*00d8*/ 	.word	0xffffffff


	//   ....[24]....
        /*00dc*/ 	.word	0xffffffff


	//   ....[25]....
        /*00e0*/ 	.word	0xffffffff


	//   ....[26]....
        /*00e4*/ 	.word	0xffffffff


	//   ....[27]....
        /*00e8*/ 	.word	0xffffffff


	//   ....[28]....
        /*00ec*/ 	.word	0xffffffff


	//   ....[29]....
        /*00f0*/ 	.word	0xffffffff


	//   ....[30]....
        /*00f4*/ 	.word	0xffffffff


	//   ....[31]....
        /*00f8*/ 	.word	0xffffffff


	//   ....[32]....
        /*00fc*/ 	.word	0xffffffff


	//   ....[33]....
        /*0100*/ 	.word	0xffffffff


	//   ....[34]....
        /*0104*/ 	.word	0xffffffff


	//   ....[35]....
        /*0108*/ 	.word	0xffffffff


	//   ....[36]....
        /*010c*/ 	.word	0xffffffff


	//   ....[37]....
        /*0110*/ 	.word	0xffffffff


	//   ....[38]....
        /*0114*/ 	.word	0xffffffff


	//   ....[39]....
        /*0118*/ 	.word	0xffffffff


	//   ....[40]....
        /*011c*/ 	.word	0xffffffff


	//   ....[41]....
        /*0120*/ 	.word	0xffffffff


	//   ....[42]....
        /*0124*/ 	.word	0xffffffff


	//   ....[43]....
        /*0128*/ 	.word	0xffffffff


	//   ....[44]....
        /*012c*/ 	.word	0xffffffff


	//   ....[45]....
        /*0130*/ 	.word	0xffffffff


	//   ....[46]....
        /*0134*/ 	.word	0xffffffff


	//   ....[47]....
        /*0138*/ 	.word	0xffffffff


	//   ....[48]....
        /*013c*/ 	.word	0xffffffff


	//   ....[49]....
        /*0140*/ 	.word	0xffffffff


	//   ....[50]....
        /*0144*/ 	.word	0xffffffff


	//   ....[51]....
        /*0148*/ 	.word	0xffffffff


	//   ....[52]....
        /*014c*/ 	.word	0xffffffff


	//   ....[53]....
        /*0150*/ 	.word	0xffffffff


	//   ....[54]....
        /*0154*/ 	.word	0xffffffff


	//   ....[55]....
        /*0158*/ 	.word	0xffffffff


	//   ....[56]....
        /*015c*/ 	.word	0xffffffff


	//   ....[57]....
        /*0160*/ 	.word	0xffffffff


	//   ....[58]....
        /*0164*/ 	.word	0xffffffff


	//   ....[59]....
        /*0168*/ 	.word	0xffffffff


	//   ....[60]....
        /*016c*/ 	.word	0xffffffff


	//   ....[61]....
        /*0170*/ 	.word	0xffffffff


	//   ....[62]....
        /*0174*/ 	.word	0xffffffff


	//   ....[63]....
        /*0178*/ 	.word	0xffffffff


	//   ....[64]....
        /*017c*/ 	.word	0xffffffff


	//   ....[65]....
        /*0180*/ 	.word	0xffffffff


	//   ....[66]....
        /*0184*/ 	.word	0xffffffff


	//   ....[67]....
        /*0188*/ 	.word	0xffffffff


	//   ....[68]....
        /*018c*/ 	.word	0xffffffff


	//   ....[69]....
        /*0190*/ 	.word	0xffffffff


	//   ....[70]....
        /*0194*/ 	.word	0xffffffff


	//   ....[71]....
        /*0198*/ 	.word	0xffffffff


	//   ....[72]....
        /*019c*/ 	.word	0xffffffff


	//   ....[73]....
        /*01a0*/ 	.word	0xffffffff


	//   ....[74]....
        /*01a4*/ 	.word	0xffffffff


	//   ....[75]....
        /*01a8*/ 	.word	0xffffffff


	//   ....[76]....
        /*01ac*/ 	.word	0xffffffff


	//   ....[77]....
        /*01b0*/ 	.word	0xffffffff


	//   ....[78]....
        /*01b4*/ 	.word	0xffffffff


	//   ....[79]....
        /*01b8*/ 	.word	0xffffffff


	//   ....[80]....
        /*01bc*/ 	.word	0xffffffff


	//   ....[81]....
        /*01c0*/ 	.word	0xffffffff


	//   ....[82]....
        /*01c4*/ 	.word	0xffffffff


	//   ....[83]....
        /*01c8*/ 	.word	0xffffffff


	//   ....[84]....
        /*01cc*/ 	.word	0xffffffff


	//   ....[85]....
        /*01d0*/ 	.word	0xffffffff


	//   ....[86]....
        /*01d4*/ 	.word	0xffffffff


	//   ....[87]....
        /*01d8*/ 	.word	0xffffffff


	//   ....[88]....
        /*01dc*/ 	.word	0xffffffff


	//   ....[89]....
        /*01e0*/ 	.word	0xffffffff


	//   ....[90]....
        /*01e4*/ 	.word	0xffffffff


	//   ....[91]....
        /*01e8*/ 	.word	0xffffffff


	//   ....[92]....
        /*01ec*/ 	.word	0xffffffff


	//   ....[93]....
        /*01f0*/ 	.word	0xffffffff


	//   ....[94]....
        /*01f4*/ 	.word	0xffffffff


	//   ....[95]....
        /*01f8*/ 	.word	0xffffffff


	//   ....[96]....
        /*01fc*/ 	.word	0xffffffff


	//   ....[97]....
        /*0200*/ 	.word	0xffffffff


	//   ....[98]....
        /*0204*/ 	.word	0xffffffff


	//   ....[99]....
        /*0208*/ 	.word	0xffffffff


	//   ....[100]....
        /*020c*/ 	.word	0xffffffff


	//   ....[101]....
        /*0210*/ 	.word	0xffffffff


	//   ....[102]....
        /*0214*/ 	.word	0xffffffff


	//   ....[103]....
        /*0218*/ 	.word	0xffffffff


	//   ....[104]....
        /*021c*/ 	.word	0xffffffff


	//   ....[105]....
        /*0220*/ 	.word	0xffffffff


	//   ....[106]....
        /*0224*/ 	.word	0xffffffff


	//   ....[107]....
        /*0228*/ 	.word	0xffffffff


	//   ....[108]....
        /*022c*/ 	.word	0xffffffff


	//   ....[109]....
        /*0230*/ 	.word	0xffffffff


	//   ....[110]....
        /*0234*/ 	.word	0xffffffff


	//   ....[111]....
        /*0238*/ 	.word	0xffffffff


	//   ....[112]....
        /*023c*/ 	.word	0xffffffff


	//   ....[113]....
        /*0240*/ 	.word	0xffffffff


	//   ....[114]....
        /*0244*/ 	.word	0xffffffff


	//   ....[115]....
        /*0248*/ 	.word	0xffffffff


	//   ....[116]....
        /*024c*/ 	.word	0xffffffff


	//   ....[117]....
        /*0250*/ 	.word	0xffffffff


	//   ....[118]....
        /*0254*/ 	.word	0xffffffff


	//   ....[119]....
        /*0258*/ 	.word	0xffffffff


	//   ....[120]....
        /*025c*/ 	.word	0xffffffff


	//   ....[121]....
        /*0260*/ 	.word	0xffffffff


	//   ....[122]....
        /*0264*/ 	.word	0xffffffff


	//   ....[123]....
        /*0268*/ 	.word	0xffffffff


	//   ....[124]....
        /*026c*/ 	.word	0xffffffff


	//   ....[125]....
        /*0270*/ 	.word	0xffffffff


	//   ....[126]....
        /*0274*/ 	.word	0xffffffff


	//   ....[127]....
        /*0278*/ 	.word	0xffffffff


	//   ....[128]....
        /*027c*/ 	.word	0xffffffff


	//   ....[129]....
        /*0280*/ 	.word	0xffffffff


	//   ....[130]....
        /*0284*/ 	.word	0xffffffff


	//   ....[131]....
        /*0288*/ 	.word	0xffffffff


	//   ....[132]....
        /*028c*/ 	.word	0xffffffff


	//   ....[133]....
        /*0290*/ 	.word	0xffffffff


	//   ....[134]....
        /*0294*/ 	.word	0xffffffff


	//   ....[135]....
        /*0298*/ 	.word	0xffffffff


	//   ....[136]....
        /*029c*/ 	.word	0xffffffff


	//   ....[137]....
        /*02a0*/ 	.word	0xffffffff


	//   ....[138]....
        /*02a4*/ 	.word	0xffffffff


	//   ....[139]....
        /*02a8*/ 	.word	0xffffffff


	//   ....[140]....
        /*02ac*/ 	.word	0xffffffff


	//   ....[141]....
        /*02b0*/ 	.word	0xffffffff


	//   ....[142]....
        /*02b4*/ 	.word	0xffffffff


	//   ....[143]....
        /*02b8*/ 	.word	0xffffffff


	//   ....[144]....
        /*02bc*/ 	.word	0xffffffff


	//   ....[145]....
        /*02c0*/ 	.word	0xffffffff


	//   ....[146]....
        /*02c4*/ 	.word	0xffffffff


	//----- nvinfo : EIATTR_COOP_GROUP_INSTR_OFFSETS
	.align		4
.L_272:
        /*02c8*/ 	.byte	0x04, 0x28
        /*02ca*/ 	.short	(.L_274 - .L_273)


	//   ....[0]....
.L_273:
        /*02cc*/ 	.word	0x00000050


	//   ....[1]....
        /*02d0*/ 	.word	0x000001e0


	//   ....[2]....
        /*02d4*/ 	.word	0x00000210


	//   ....[3]....
        /*02d8*/ 	.word	0x00000240


	//   ....[4]....
        /*02dc*/ 	.word	0x00000270


	//   ....[5]....
        /*02e0*/ 	.word	0x000002a0


	//   ....[6]....
        /*02e4*/ 	.word	0x000002d0


	//   ....[7]....
        /*02e8*/ 	.word	0x00000440


	//   ....[8]....
        /*02ec*/ 	.word	0x00000480


	//   ....[9]....
        /*02f0*/ 	.word	0x000004b0


	//   ....[10]....
        /*02f4*/ 	.word	0x000004e0


	//   ....[11]....
        /*02f8*/ 	.word	0x00000510


	//   ....[12]....
        /*02fc*/ 	.word	0x00000540


	//   ....[13]....
        /*0300*/ 	.word	0x000005d0


	//   ....[14]....
        /*0304*/ 	.word	0x00000600


	//   ....[15]....
        /*0308*/ 	.word	0x00000610


	//   ....[16]....
        /*030c*/ 	.word	0x00000680


	//   ....[17]....
        /*0310*/ 	.word	0x000062f0


	//   ....[18]....
        /*0314*/ 	.word	0x00006310


	//   ....[19]....
        /*0318*/ 	.word	0x000064d0


	//   ....[20]....
        /*031c*/ 	.word	0x000064e0


	//   ....[21]....
        /*0320*/ 	.word	0x00006660


	//   ....[22]....
        /*0324*/ 	.word	0x00006680


	//   ....[23]....
        /*0328*/ 	.word	0x000067e0


	//   ....[24]....
        /*032c*/ 	.word	0x000067f0


	//   ....[25]....
        /*0330*/ 	.word	0x00006c40


	//   ....[26]....
        /*0334*/ 	.word	0x00006c80


	//   ....[27]....
        /*0338*/ 	.word	0x00006cc0


	//   ....[28]....
        /*033c*/ 	.word	0x00006cf0


	//   ....[29]....
        /*0340*/ 	.word	0x00009e30


	//   ....[30]....
        /*0344*/ 	.word	0x00009e70


	//   ....[31]....
        /*0348*/ 	.word	0x00009eb0


	//   ....[32]....
        /*034c*/ 	.word	0x00009ee0


	//   ....[33]....
        /*0350*/ 	.word	0x0000df50


	//   ....[34]....
        /*0354*/ 	.word	0x0000dff0


	//   ....[35]....
        /*0358*/ 	.word	0x0000e010


	//   ....[36]....
        /*035c*/ 	.word	0x0000e0d0


	//   ....[37]....
        /*0360*/ 	.word	0x0000f570


	//   ....[38]....
        /*0364*/ 	.word	0x0000f590


	//   ....[39]....
        /*0368*/ 	.word	0x0000f5b0


	//   ....[40]....
        /*036c*/ 	.word	0x0000f5d0


	//   ....[41]....
        /*0370*/ 	.word	0x00010940


	//   ....[42]....
        /*0374*/ 	.word	0x00010950


	//   ....[43]....
        /*0378*/ 	.word	0x00010980


	//   ....[44]....
        /*037c*/ 	.word	0x00010990


	//   ....[45]....
        /*0380*/ 	.word	0x00012150


	//   ....[46]....
        /*0384*/ 	.word	0x00012160


	//   ....[47]....
        /*0388*/ 	.word	0x00012180


	//   ....[48]....
        /*038c*/ 	.word	0x00012190


	//   ....[49]....
        /*0390*/ 	.word	0x00012550


	//   ....[50]....
        /*0394*/ 	.word	0x00012570


	//   ....[51]....
        /*0398*/ 	.word	0x00012740


	//   ....[52]....
        /*039c*/ 	.word	0x00012750


	//   ....[53]....
        /*03a0*/ 	.word	0x000128c0


	//   ....[54]....
        /*03a4*/ 	.word	0x000128e0


	//   ....[55]....
        /*03a8*/ 	.word	0x00012a50


	//   ....[56]....
        /*03ac*/ 	.word	0x00012a60


	//   ....[57]....
        /*03b0*/ 	.word	0x00012dc0


	//   ....[58]....
        /*03b4*/ 	.word	0x00012de0


	//   ....[59]....
        /*03b8*/ 	.word	0x00013970


	//   ....[60]....
        /*03bc*/ 	.word	0x00013980


	//   ....[61]....
        /*03c0*/ 	.word	0x00014c20


	//   ....[62]....
        /*03c4*/ 	.word	0x00014c40


	//   ....[63]....
        /*03c8*/ 	.word	0x00014e20


	//   ....[64]....
        /*03cc*/ 	.word	0x00014e30


	//   ....[65]....
        /*03d0*/ 	.word	0x00014fa0


	//   ....[66]....
        /*03d4*/ 	.word	0x00014fc0


	//   ....[67]....
        /*03d8*/ 	.word	0x00015130


	//   ....[68]....
        /*03dc*/ 	.word	0x00015140


	//   ....[69]....
        /*03e0*/ 	.word	0x00015350


	//   ....[70]....
        /*03e4*/ 	.word	0x00015370


	//   ....[71]....
        /*03e8*/ 	.word	0x00015490


	//   ....[72]....
        /*03ec*/ 	.word	0x000154d0


	//   ....[73]....
        /*03f0*/ 	.word	0x00015500


	//   ....[74]....
        /*03f4*/ 	.word	0x00015530


	//   ....[75]....
        /*03f8*/ 	.word	0x00015560


	//   ....[76]....
        /*03fc*/ 	.word	0x00015590


	//   ....[77]....
        /*0400*/ 	.word	0x000156e0


	//   ....[78]....
        /*0404*/ 	.word	0x00015720


	//   ....[79]....
        /*0408*/ 	.word	0x00015750


	//   ....[80]....
        /*040c*/ 	.word	0x00015780


	//   ....[81]....
        /*0410*/ 	.word	0x000157b0


	//   ....[82]....
        /*0414*/ 	.word	0x000157e0


	//   ....[83]....
        /*0418*/ 	.word	0x00015870


	//   ....[84]....
        /*041c*/ 	.word	0x000158a0


	//   ....[85]....
        /*0420*/ 	.word	0x000158b0


	//   ....[86]....
        /*0424*/ 	.word	0x00015910


	//   ....[87]....
        /*0428*/ 	.word	0x00015e50


	//   ....[88]....
        /*042c*/ 	.word	0x00015eb0


	//   ....[89]....
        /*0430*/ 	.word	0x00015f00


	//   ....[90]....
        /*0434*/ 	.word	0x00015f50


	//   ....[91]....
        /*0438*/ 	.word	0x00015fa0


	//   ....[92]....
        /*043c*/ 	.word	0x00016010


	//   ....[93]....
        /*0440*/ 	.word	0x00016050


	//   ....[94]....
        /*0444*/ 	.word	0x000160c0


	//   ....[95]....
        /*0448*/ 	.word	0x00016130


	//   ....[96]....
        /*044c*/ 	.word	0x00016190


	//   ....[97]....
        /*0450*/ 	.word	0x00016200


	//   ....[98]....
        /*0454*/ 	.word	0x00016270


	//   ....[99]....
        /*0458*/ 	.word	0x000162d0


	//   ....[100]....
        /*045c*/ 	.word	0x00016330


	//   ....[101]....
        /*0460*/ 	.word	0x00016390


	//   ....[102]....
        /*0464*/ 	.word	0x00016400


	//   ....[103]....
        /*0468*/ 	.word	0x00016460


	//   ....[104]....
        /*046c*/ 	.word	0x000164c0


	//   ....[105]....
        /*0470*/ 	.word	0x00016530


	//   ....[106]....
        /*0474*/ 	.word	0x00016580


	//   ....[107]....
        /*0478*/ 	.word	0x000165d0


	//   ....[108]....
        /*047c*/ 	.word	0x00016620


	//   ....[109]....
        /*0480*/ 	.word	0x00016690


	//   ....[110]....
        /*0484*/ 	.word	0x00016700


	//   ....[111]....
        /*0488*/ 	.word	0x00016760


	//   ....[112]....
        /*048c*/ 	.word	0x000167c0


	//   ....[113]....
        /*0490*/ 	.word	0x00016820


	//   ....[114]....
        /*0494*/ 	.word	0x00016890


	//   ....[115]....
        /*0498*/ 	.word	0x000168f0


	//   ....[116]....
        /*049c*/ 	.word	0x00016950


	//   ....[117]....
        /*04a0*/ 	.word	0x000169b0


	//   ....[118]....
        /*04a4*/ 	.word	0x00016a20


	//   ....[119]....
        /*04a8*/ 	.word	0x00016a80


	//   ....[120]....
        /*04ac*/ 	.word	0x00016ae0


	//   ....[121]....
        /*04b0*/ 	.word	0x00016b40


	//   ....[122]....
        /*04b4*/ 	.word	0x00016bb0


	//   ....[123]....
        /*04b8*/ 	.word	0x00016c10


	//   ....[124]....
        /*04bc*/ 	.word	0x00016c70


	//   ....[125]....
        /*04c0*/ 	.word	0x00016cd0


	//   ....[126]....
        /*04c4*/ 	.word	0x00016d40


	//   ....[127]....
        /*04c8*/ 	.word	0x00016da0


	//   ....[128]....
        /*04cc*/ 	.word	0x00016e00


	//   ....[129]....
        /*04d0*/ 	.word	0x00016e60


	//   ....[130]....
        /*04d4*/ 	.word	0x00016ed0


	//   ....[131]....
        /*04d8*/ 	.word	0x00016f20


	//   ....[132]....
        /*04dc*/ 	.word	0x00016f60


	//   ....[133]....
        /*04e0*/ 	.word	0x00016fb0


	//   ....[134]....
        /*04e4*/ 	.word	0x00017000


	//   ....[135]....
        /*04e8*/ 	.word	0x00017050


	//   ....[136]....
        /*04ec*/ 	.word	0x000170c0


	//   ....[137]....
        /*04f0*/ 	.word	0x00017100


	//   ....[138]....
        /*04f4*/ 	.word	0x00017150


	//   ....[139]....
        /*04f8*/ 	.word	0x000171a0


	//   ....[140]....
        /*04fc*/ 	.word	0x000171f0


	//   ....[141]....
        /*0500*/ 	.word	0x00017240


	//   ....[142]....
        /*0504*/ 	.word	0x000172b0


	//   ....[143]....
        /*0508*/ 	.word	0x000172f0


	//   ....[144]....
        /*050c*/ 	.word	0x00017360


	//   ....[145]....
        /*0510*/ 	.word	0x000173c0


	//   ....[146]....
        /*0514*/ 	.word	0x00017420


	//----- nvinfo : EIATTR_EXIT_INSTR_OFFSETS
	.align		4
.L_274:
        /*0518*/ 	.byte	0x04, 0x1c
        /*051a*/ 	.short	(.L_276 - .L_275)


	//   ....[0]....
.L_275:
        /*051c*/ 	.word	0x00000b40


	//   ....[1]....
        /*0520*/ 	.word	0x00015e10


	//----- nvinfo : EIATTR_MAX_THREADS
	.align		4
.L_276:
        /*0524*/ 	.byte	0x04, 0x05
        /*0526*/ 	.short	(.L_278 - .L_277)
.L_277:
        /*0528*/ 	.word	0x00000100
        /*052c*/ 	.word	0x00000001
        /*0530*/ 	.word	0x00000001


	//----- nvinfo : EIATTR_CRS_STACK_SIZE
	.align		4
.L_278:
        /*0534*/ 	.byte	0x04, 0x1e
        /*0536*/ 	.short	(.L_280 - .L_279)
.L_279:
        /*0538*/ 	.word	0x00000000
.L_280:


//--------------------- .nv.info._ZN7cutlass13device_kernelIN5flash19enable_sm80_to_sm89INS1_16FlashAttnFwdSm80INS1_25CollectiveMainloopFwdSm80ILi8ELi1ELb1EN4cute5tupleIJNS5_1CILi128EEENS7_ILi48EEENS7_ILi256EEEEEELi256ENS_6half_tEfNS_4arch4Sm80ELb0ELb1ELb0ELb0ELb0ELb0ELb1ELb1EEENS1_21CollectiveEpilogueFwdINS6_IJS8_SA_S9_EEENS6_IJNS7_ILi1EEESI_SI_EEESC_SE_Li256ELb0ELb1ELb1ELb0EEENS1_19SingleTileSchedulerILb0ELb1ELb1ELi128EEEEEEEEEvNT_6ParamsE --------------------------
	.section	.nv.info._ZN7cutlass13device_kernelIN5flash19enable_sm80_to_sm89INS1_16FlashAttnFwdSm80INS1_25CollectiveMainloopFwdSm80ILi8ELi1ELb1EN4cute5tupleIJNS5_1CILi128EEENS7_ILi48EEENS7_ILi256EEEEEELi256ENS_6half_tEfNS_4arch4Sm80ELb0ELb1ELb0ELb0ELb0ELb0ELb1ELb1EEENS1_21CollectiveEpilogueFwdINS6_IJS8_SA_S9_EEENS6_IJNS7_ILi1EEESI_SI_EEESC_SE_Li256ELb0ELb1ELb1ELb0EEENS1_19SingleTileSchedulerILb0ELb1ELb1ELi128EEEEEEEEEvNT_6ParamsE,"",@"SHT_CUDA_INFO"
	.sectionflags	@""
	.align	4


	//----- nvinfo : EIATTR_CUDA_API_VERSION
	.align		4
        /*0000*/ 	.byte	0x04, 0x37
        /*0002*/ 	.short	(.L_282 - .L_281)
.L_281:
        /*0004*/ 	.word	0x00000082


	//----- nvinfo : EIATTR_SW2861232_WAR
	.align		4
.L_282:
        /*0008*/ 	.byte	0x01, 0x35
	.zero		2


	//----- nvinfo : EIATTR_PARAM_CBANK
	.align		4
        /*000c*/ 	.byte	0x04, 0x0a
        /*000e*/ 	.short	(.L_284 - .L_283)
	.align		4
.L_283:
        /*0010*/ 	.word	index@(.nv.constant0._ZN7cutlass13device_kernelIN5flash19enable_sm80_to_sm89INS1_16FlashAttnFwdSm80INS1_25CollectiveMainloopFwdSm80ILi8ELi1ELb1EN4cute5tupleIJNS5_1CILi128EEENS7_ILi48EEENS7_ILi256EEEEEELi256ENS_6half_tEfNS_4arch4Sm80ELb0ELb1ELb0ELb0ELb0ELb0ELb1ELb1EEENS1_21CollectiveEpilogueFwdINS6_IJS8_SA_S9_EEENS6_IJNS7_ILi1EEESI_SI_EEESC_SE_Li256ELb0ELb1ELb1ELb0EEENS1_19SingleTileSchedulerILb0ELb1ELb1ELi128EEEEEEEEEvNT_6ParamsE)
        /*0014*/ 	.short	0x0160
        /*0016*/ 	.short	0x0418


	//----- nvinfo : EIATTR_CBANK_PARAM_SIZE
	.align		4
.L_284:
        /*0018*/ 	.byte	0x03, 0x19
        /*001a*/ 	.short	0x0418


	//----- nvinfo : EIATTR_KPARAM_INFO
	.align		4
        /*001c*/ 	.byte	0x04, 0x17
        /*001e*/ 	.short	(.L_286 - .L_285)
.L_285:
        /*0020*/ 	.word	0x00000000
        /*0024*/ 	.short	0x0000
        /*0026*/ 	.short	0x0000
        /*0028*/ 	.byte	0x00, 0xf0, 0x61, 0x10


	//----- nvinfo : EIATTR_MAXREG_COUNT
	.align		4
.L_286:
        /*002c*/ 	.byte	0x03, 0x1b
        /*002e*/ 	.short	0x00ff


	//----- nvinfo : EIATTR_NUM_BARRIERS
	.align		4
        /*0030*/ 	.byte	0x02, 0x4c
        /*0032*/ 	.byte	0x02
	.zero		1


	//----- nvinfo : EIATTR_ANNOTATIONS
	.align		4
        /*0034*/ 	.byte	0x04, 0x55
        /*0036*/ 	.short	(.L_288 - .L_287)


	//   ....[0]....
.L_287:
        /* <DEDUP_REMOVED lines=80> */


	//----- nvinfo : EIATTR_MERCURY_ISA_VERSION
	.align		4
.L_288:
        /*0528*/ 	.byte	0x03, 0x5f
        /*052a*/ 	.short	0x0000


	//----- nvinfo : EIATTR_INT_WARP_WIDE_INSTR_OFFSETS
	.align		4
        /*052c*/ 	.byte	0x04, 0x31
        /*052e*/ 	.short	(.L_290 - .L_289)


	//   ....[0]....
.L_289:
        /*0530*/ 	.word	0x00006cd0


	//   ....[1]....
        /*0534*/ 	.word	0x0000ac30


	//   ....[2]....
        /*0538*/ 	.word	0x0000dd00


	//----- nvinfo : EIATTR_COOP_GROUP_MASK_REGIDS
	.align		4
.L_290:
        /*053c*/ 	.byte	0x04, 0x29
        /*053e*/ 	.short	(.L_292 - .L_291)


	//   ....[0]....
.L_291:
        /*0540*/ 	.word	0xffffffff


	//   ....[1]....
        /*0544*/ 	.word	0xffffffff


	//   ....[2]....
        /*0548*/ 	.word	0xffffffff


	//   ....[3]....
        /*054c*/ 	.word	0xffffffff


	//   ....[4]....
        /*0550*/ 	.word	0xffffffff


	//   ....[5]....
        /*0554*/ 	.word	0xffffffff


	//   ....[6]....
        /*0558*/ 	.word	0xffffffff


	//   ....[7]....
        /*055c*/ 	.word	0xffffffff


	//   ....[8]....
        /*0560*/ 	.word	0xffffffff


	//   ....[9]....
        /*0564*/ 	.word	0xffffffff


	//   ....[10]....
        /*0568*/ 	.word	0xffffffff


	//   ....[11]....
        /*056c*/ 	.word	0xffffffff


	//   ....[12]....
        /*0570*/ 	.word	0xffffffff


	//   ....[13]....
        /*0574*/ 	.word	0xffffffff


	//   ....[14]....
        /*0578*/ 	.word	0xffffffff


	//   ....[15]....
        /*057c*/ 	.word	0xffffffff


	//   ....[16]....
        /*0580*/ 	.word	0xffffffff


	//   ....[17]....
        /*0584*/ 	.word	0xffffffff


	//   ....[18]....
        /*0588*/ 	.word	0xffffffff


	//   ....[19]....
        /*058c*/ 	.word	0xffffffff


	//   ....[20]....
        /*0590*/ 	.word	0xffffffff


	//   ....[21]....
        /*0594*/ 	.word	0xffffffff


	//   ....[22]....
        /*0598*/ 	.word	0xffffffff


	//   ....[23]....
        /*059c*/ 	.word	0xffffffff


	//   ....[24]....
        /*05a0*/ 	.word	0xffffffff


	//   ....[25]....
        /*05a4*/ 	.word	0xffffffff


	//   ....[26]....
        /*05a8*/ 	.word	0xffffffff


	//   ....[27]....
        /*05ac*/ 	.word	0xffffffff


	//   ....[28]....
        /*05b0*/ 	.word	0xffffffff


	//   ....[29]....
        /*05b4*/ 	.word	0xffffffff


	//   ....[30]....
        /*05b8*/ 	.word	0xffffffff


	//   ....[31]....
        /*05bc*/ 	.word	0xffffffff


	//   ....[32]....
        /*05c0*/ 	.word	0xffffffff


	//   ....[33]....
        /*05c4*/ 	.word	0xffffffff


	//   ....[34]....
        /*05c8*/ 	.word	0xffffffff


	//   ....[35]....
        /*05cc*/ 	.word	0xffffffff


	//   ....[36]....
        /*05d0*/ 	.word	0xffffffff


	//   ....[37]....
        /*05d4*/ 	.word	0xffffffff


	//   ....[38]....
        /*05d8*/ 	.word	0xffffffff


	//   ....[39]....
        /*05dc*/ 	.word	0xffffffff


	//   ....[40]....
        /*05e0*/ 	.word	0xffffffff


	//   ....[41]....
        /*05e4*/ 	.word	0xffffffff


	//   ....[42]....
        /*05e8*/ 	.word	0xffffffff


	//----- nvinfo : EIATTR_COOP_GROUP_INSTR_OFFSETS
	.align		4
.L_292:
        /*05ec*/ 	.byte	0x04, 0x28
        /*05ee*/ 	.short	(.L_294 - .L_293)


	//   ....[0]....
.L_293:
        /*05f0*/ 	.word	0x00000060


	//   ....[1]....
        /*05f4*/ 	.word	0x00001300


	//   ....[2]....
        /*05f8*/ 	.word	0x00001350


	//   ....[3]....
        /*05fc*/ 	.word	0x000014a0


	//   ....[4]....
        /*0600*/ 	.word	0x00001500


	//   ....[5]....
        /*0604*/ 	.word	0x00001690


	//   ....[6]....
        /*0608*/ 	.word	0x000016c0


	//   ....[7]....
        /*060c*/ 	.word	0x00001830


	//   ....[8]....
        /*0610*/ 	.word	0x00001850


	//   ....[9]....
        /*0614*/ 	.word	0x000033e0


	//   ....[10]....
        /*0618*/ 	.word	0x00003630


	//   ....[11]....
        /*061c*/ 	.word	0x00004260


	//   ....[12]....
        /*0620*/ 	.word	0x000042d0


	//   ....[13]....
        /*0624*/ 	.word	0x00004310


	//   ....[14]....
        /*0628*/ 	.word	0x00004340


	//   ....[15]....
        /*062c*/ 	.word	0x000070b0


	//   ....[16]....
        /*0630*/ 	.word	0x000074b0


	//   ....[17]....
        /*0634*/ 	.word	0x00007a90


	//   ....[18]....
        /*0638*/ 	.word	0x00007ab0


	//   ....[19]....
        /*063c*/ 	.word	0x000084e0


	//   ....[20]....
        /*0640*/ 	.word	0x00008500


	//   ....[21]....
        /*0644*/ 	.word	0x0000b050


	//   ....[22]....
        /*0648*/ 	.word	0x0000b070


	//   ....[23]....
        /*064c*/ 	.word	0x0000b6b0


	//   ....[24]....
        /*0650*/ 	.word	0x0000b6d0


	//   ....[25]....
        /*0654*/ 	.word	0x0000df50


	//   ....[26]....
        /*0658*/ 	.word	0x0000e340


	//   ....[27]....
        /*065c*/ 	.word	0x0000e920


	//   ....[28]....
        /*0660*/ 	.word	0x0000e940


	//   ....[29]....
        /*0664*/ 	.word	0x0000f300


	//   ....[30]....
        /*0668*/ 	.word	0x0000f320


	//   ....[31]....
        /*066c*/ 	.word	0x00010680


	//   ....[32]....
        /*0670*/ 	.word	0x00010690


	//   ....[33]....
        /*0674*/ 	.word	0x000106c0


	//   ....[34]....
        /*0678*/ 	.word	0x000106d0


	//   ....[35]....
        /*067c*/ 	.word	0x000115b0


	//   ....[36]....
        /*0680*/ 	.word	0x000115f0


	//   ....[37]....
        /*0684*/ 	.word	0x00011630


	//   ....[38]....
        /*0688*/ 	.word	0x00011660


	//   ....[39]....
        /*068c*/ 	.word	0x00011750


	//   ....[40]....
        /*0690*/ 	.word	0x00011770


	//   ....[41]....
        /*0694*/ 	.word	0x00012390


	//   ....[42]....
        /*0698*/ 	.word	0x000123a0


	//----- nvinfo : EIATTR_EXIT_INSTR_OFFSETS
	.align		4
.L_294:
        /*069c*/ 	.byte	0x04, 0x1c
        /*069e*/ 	.short	(.L_296 - .L_295)


	//   ....[0]....
.L_295:
        /*06a0*/ 	.word	0x000001c0


	//   ....[1]....
        /*06a4*/ 	.word	0x000123b0


	//   ....[2]....
        /*06a8*/ 	.word	0x00012f50


	//   ....[3]....
        /*06ac*/ 	.word	0x00012fa0


	//   ....[4]....
        /*06b0*/ 	.word	0x00012fd0


	//   ....[5]....
        /*06b4*/ 	.word	0x00013030


	//   ....[6]....
        /*06b8*/ 	.word	0x000132c0


	//----- nvinfo : EIATTR_CTAIDZ_USED
	.align		4
.L_296:
        /*06bc*/ 	.byte	0x01, 0x04
	.zero		2


	//----- nvinfo : EIATTR_MAX_THREADS
	.align		4
        /*06c0*/ 	.byte	0x04, 0x05
        /*06c2*/ 	.short	(.L_298 - .L_297)
.L_297:
        /*06c4*/ 	.word	0x00000100
        /*06c8*/ 	.word	0x00000001
        /*06cc*/ 	.word	0x00000001


	//----- nvinfo : EIATTR_CRS_STACK_SIZE
	.align		4
.L_298:
        /*06d0*/ 	.byte	0x04, 0x1e
        /*06d2*/ 	.short	(.L_300 - .L_299)
.L_299:
        /*06d4*/ 	.word	0x00000000
.L_300:


//--------------------- .nv.info._ZN7cutlass13device_kernelIN5flash19enable_sm80_to_sm89INS1_16FlashAttnFwdSm80INS1_25CollectiveMainloopFwdSm80ILi8ELi1ELb1EN4cute5tupleIJNS5_1CILi128EEENS7_ILi48EEENS7_ILi256EEEEEELi256ENS_6half_tEfNS_4arch4Sm80ELb0ELb1ELb0ELb1ELb0ELb0ELb1ELb1EEENS1_21CollectiveEpilogueFwdINS6_IJS8_SA_S9_EEENS6_IJNS7_ILi1EEESI_SI_EEESC_SE_Li256ELb1ELb1ELb1ELb0EEENS1_36VarlenDynamicPersistentTileSchedulerILi128ELi48ELi256ELi256ELb1ELb1ELb0ELb1ELb0ELb1EEEEEEEEEvNT_6ParamsE --------------------------
	.section	.nv.info._ZN7cutlass13device_kernelIN5flash19enable_sm80_to_sm89INS1_16FlashAttnFwdSm80INS1_25CollectiveMainloopFwdSm80ILi8ELi1ELb1EN4cute5tupleIJNS5_1CILi128EEENS7_ILi48EEENS7_ILi256EEEEEELi256ENS_6half_tEfNS_4arch4Sm80ELb0ELb1ELb0ELb1ELb0ELb0ELb1ELb1EEENS1_21CollectiveEpilogueFwdINS6_IJS8_SA_S9_EEENS6_IJNS7_ILi1EEESI_SI_EEESC_SE_Li256ELb1ELb1ELb1ELb0EEENS1_36VarlenDynamicPersistentTileSchedulerILi128ELi48ELi256ELi256ELb1ELb1ELb0ELb1ELb0ELb1EEEEEEEEEvNT_6ParamsE,"",@"SHT_CUDA_INFO"
	.sectionflags	@""
	.align	4


	//----- nvinfo : EIATTR_CUDA_API_VERSION
	.align		4
        /*0000*/ 	.byte	0x04, 0x37
        /*0002*/ 	.short	(.L_302 - .L_301)
.L_301:
        /*0004*/ 	.word	0x00000082


	//----- nvinfo : EIATTR_SW2861232_WAR
	.align		4
.L_302:
        /*0008*/ 	.byte	0x01, 0x35
	.zero		2


	//----- nvinfo : EIATTR_PARAM_CBANK
	.align		4
        /*000c*/ 	.byte	0x04, 0x0a
        /*000e*/ 	.short	(.L_304 - .L_303)
	.align		4
.L_303:
        /*0010*/ 	.word	index@(.nv.constant0._ZN7cutlass13device_kernelIN5flash19enable_sm80_to_sm89INS1_16FlashAttnFwdSm80INS1_25CollectiveMainloopFwdSm80ILi8ELi1ELb1EN4cute5tupleIJNS5_1CILi128EEENS7_ILi48EEENS7_ILi256EEEEEELi256ENS_6half_tEfNS_4arch4Sm80ELb0ELb1ELb0ELb1ELb0ELb0ELb1ELb1EEENS1_21CollectiveEpilogueFwdINS6_IJS8_SA_S9_EEENS6_IJNS7_ILi1EEESI_SI_EEESC_SE_Li256ELb1ELb1ELb1ELb0EEENS1_36VarlenDynamicPersistentTileSchedulerILi128ELi48ELi256ELi256ELb1ELb1ELb0ELb1ELb0ELb1EEEEEEEEEvNT_6ParamsE)
        /*0014*/ 	.short	0x0160
        /*0016*/ 	.short	0x0438


	//----- nvinfo : EIATTR_CBANK_PARAM_SIZE
	.align		4
.L_304:
        /*0018*/ 	.byte	0x03, 0x19
        /*001a*/ 	.short	0x0438


	//----- nvinfo : EIATTR_KPARAM_INFO
	.align		4
        /*001c*/ 	.byte	0x04, 0x17
        /*001e*/ 	.short	(.L_306 - .L_305)
.L_305:
        /*0020*/ 	.word	0x00000000
        /*0024*/ 	.short	0x0000
        /*0026*/ 	.short	0x0000
        /*0028*/ 	.byte	0x00, 0xf0, 0xe1, 0x10


	//----- nvinfo : EIATTR_MAXREG_COUNT
	.align		4
.L_306:
        /*002c*/ 	.byte	0x03, 0x1b
        /*002e*/ 	.short	0x00ff


	//----- nvinfo : EIATTR_NUM_BARRIERS
	.align		4
        /*0030*/ 	.byte	0x02, 0x4c
        /*0032*/ 	.byte	0x06
	.zero		1


	//----- nvinfo : EIATTR_ANNOTATIONS
	.align		4
        /*0034*/ 	.byte	0x04, 0x55
        /*0036*/ 	.short	(.L_308 - .L_307)


	//   ....[0]....
.L_307:
        /* <DEDUP_REMOVED lines=104> */


	//----- nvinfo : EIATTR_MERCURY_ISA_VERSION
	.align		4
.L_308:
        /*06a8*/ 	.byte	0x03, 0x5f
        /*06aa*/ 	.short	0x0000


	//----- nvinfo : EIATTR_INT_WARP_WIDE_INSTR_OFFSETS
	.align		4
        /*06ac*/ 	.byte	0x04, 0x31
        /*06ae*/ 	.short	(.L_310 - .L_309)


	//   ....[0]....
.L_309:
        /*06b0*/ 	.word	0x00010e80


	//   ....[1]....
        /*06b4*/ 	.word	0x00010f00


	//----- nvinfo : EIATTR_COOP_GROUP_MASK_REGIDS
	.align		4
.L_310:
        /*06b8*/ 	.byte	0x04, 0x29
        /*06ba*/ 	.short	(.L_312 - .L_311)


	//   ....[0]....
.L_311:
        /*06bc*/ 	.word	0xffffffff


	//   ....[1]....
        /*06c0*/ 	.word	0xffffffff


	//   ....[2]....
        /*06c4*/ 	.word	0xffffffff


	//   ....[3]....
        /*06c8*/ 	.word	0xffffffff


	//   ....[4]....
        /*06cc*/ 	.word	0xffffffff


	//   ....[5]....
        /*06d0*/ 	.word	0xffffffff


	//   ....[6]....
        /*06d4*/ 	.word	0xffffffff


	//   ....[7]....
        /*06d8*/ 	.word	0xffffffff


	//   ....[8]....
        /*06dc*/ 	.word	0xffffffff


	//   ....[9]....
        /*06e0*/ 	.word	0xffffffff


	//   ....[10]....
        /*06e4*/ 	.word	0xffffffff


	//   ....[11]....
        /*06e8*/ 	.word	0xffffffff


	//   ....[12]....
        /*06ec*/ 	.word	0xffffffff


	//   ....[13]....
        /*06f0*/ 	.word	0xffffffff


	//   ....[14]....
        /*06f4*/ 	.word	0xffffffff


	//   ....[15]....
        /*06f8*/ 	.word	0xffffffff


	//   ....[16]....
        /*06fc*/ 	.word	0xffffffff


	//   ....[17]....
        /*0700*/ 	.word	0xffffffff


	//   ....[18]....
        /*0704*/ 	.word	0xffffffff


	//   ....[19]....
        /*0708*/ 	.word	0xffffffff


	//   ....[20]....
        /*070c*/ 	.word	0xffffffff


	//   ....[21]....
        /*0710*/ 	.word	0xffffffff


	//   ....[22]....
        /*0714*/ 	.word	0xffffffff


	//   ....[23]....
        /*0718*/ 	.word	0xffffffff


	//   ....[24]....
        /*071c*/ 	.word	0xffffffff


	//   ....[25]....
        /*0720*/ 	.word	0xffffffff


	//   ....[26]....
        /*0724*/ 	.word	0xffffffff


	//   ....[27]....
        /*0728*/ 	.word	0xffffffff


	//   ....[28]....
        /*072c*/ 	.word	0xffffffff


	//   ....[29]....
        /*0730*/ 	.word	0xffffffff


	//   ....[30]....
        /*0734*/ 	.word	0xffffffff


	//   ....[31]....
        /*0738*/ 	.word	0xffffffff


	//   ....[32]....
        /*073c*/ 	.word	0xffffffff


	//   ....[33]....
        /*0740*/ 	.word	0xffffffff


	//   ....[34]....
        /*0744*/ 	.word	0xffffffff


	//   ....[35]....
        /*0748*/ 	.word	0xffffffff


	//   ....[36]....
        /*074c*/ 	.word	0xffffffff


	//   ....[37]....
        /*0750*/ 	.word	0xffffffff


	//   ....[38]....
        /*0754*/ 	.word	0xffffffff


	//   ....[39]....
        /*0758*/ 	.word	0xffffffff


	//   ....[40]....
        /*075c*/ 	.word	0xffffffff


	//   ....[41]....
        /*0760*/ 	.word	0xffffffff


	//   ....[42]....
        /*0764*/ 	.word	0xffffffff


	//   ....[43]....
        /*0768*/ 	.word	0xffffffff


	//   ....[44]....
        /*076c*/ 	.word	0xffffffff


	//   ....[45]....
        /*0770*/ 	.word	0xffffffff


	//   ....[46]....
        /*0774*/ 	.word	0xffffffff


	//   ....[47]....
        /*0778*/ 	.word	0xffffffff


	//   ....[48]....
        /*077c*/ 	.word	0xffffffff


	//   ....[49]....
        /*0780*/ 	.word	0xffffffff


	//   ....[50]....
        /*0784*/ 	.word	0xffffffff


	//   ....[51]....
        /*0788*/ 	.word	0xffffffff


	//   ....[52]....
        /*078c*/ 	.word	0xffffffff


	//   ....[53]....
        /*0790*/ 	.word	0xffffffff


	//   ....[54]....
        /*0794*/ 	.word	0xffffffff


	//   ....[55]....
        /*0798*/ 	.word	0xffffffff


	//   ....[56]....
        /*079c*/ 	.word	0xffffffff


	//   ....[57]....
        /*07a0*/ 	.word	0xffffffff


	//   ....[58]....
        /*07a4*/ 	.word	0xffffffff


	//   ....[59]....
        /*07a8*/ 	.word	0xffffffff


	//   ....[60]....
        /*07ac*/ 	.word	0xffffffff


	//   ....[61]....
        /*07b0*/ 	.word	0xffffffff


	//   ....[62]....
        /*07b4*/ 	.word	0xffffffff


	//   ....[63]....
        /*07b8*/ 	.word	0xffffffff


	//   ....[64]....
        /*07bc*/ 	.word	0xffffffff


	//   ....[65]....
        /*07c0*/ 	.word	0xffffffff


	//   ....[66]....
        /*07c4*/ 	.word	0xffffffff


	//   ....[67]....
        /*07c8*/ 	.word	0xffffffff


	//   ....[68]....
        /*07cc*/ 	.word	0xffffffff


	//   ....[69]....
        /*07d0*/ 	.word	0xffffffff


	//   ....[70]....
        /*07d4*/ 	.word	0xffffffff


	//   ....[71]....
        /*07d8*/ 	.word	0xffffffff


	//   ....[72]....
        /*07dc*/ 	.word	0xffffffff


	//   ....[73]....
        /*07e0*/ 	.word	0xffffffff


	//   ....[74]....
        /*07e4*/ 	.word	0xffffffff


	//   ....[75]....
        /*07e8*/ 	.word	0xffffffff


	//   ....[76]....
        /*07ec*/ 	.word	0xffffffff


	//   ....[77]....
        /*07f0*/ 	.word	0xffffffff


	//   ....[78]....
        /*07f4*/ 	.word	0xffffffff


	//   ....[79]....
        /*07f8*/ 	.word	0xffffffff


	//   ....[80]....
        /*07fc*/ 	.word	0xffffffff


	//   ....[81]....
        /*0800*/ 	.word	0xffffffff


	//   ....[82]....
        /*0804*/ 	.word	0xffffffff


	//   ....[83]....
        /*0808*/ 	.word	0xffffffff


	//   ....[84]....
        /*080c*/ 	.word	0xffffffff


	//   ....[85]....
        /*0810*/ 	.word	0xffffffff


	//   ....[86]....
        /*0814*/ 	.word	0xffffffff


	//   ....[87]....
        /*0818*/ 	.word	0xffffffff


	//   ....[88]....
        /*081c*/ 	.word	0xffffffff


	//   ....[89]....
        /*0820*/ 	.word	0xffffffff


	//   ....[90]....
        /*0824*/ 	.word	0xffffffff


	//   ....[91]....
        /*0828*/ 	.word	0xffffffff


	//   ....[92]....
        /*082c*/ 	.word	0xffffffff


	//   ....[93]....
        /*0830*/ 	.word	0xffffffff


	//   ....[94]....
        /*0834*/ 	.word	0xffffffff


	//   ....[95]....
        /*0838*/ 	.word	0xffffffff


	//   ....[96]....
        /*083c*/ 	.word	0xffffffff


	//   ....[97]....
        /*0840*/ 	.word	0xffffffff


	//   ....[98]....
        /*0844*/ 	.word	0xffffffff


	//   ....[99]....
        /*0848*/ 	.word	0xffffffff


	//   ....[100]....
        /*084c*/ 	.word	0xffffffff


	//   ....[101]....
        /*0850*/ 	.word	0xffffffff


	//   ....[102]....
        /*0854*/ 	.word	0xffffffff


	//   ....[103]....
        /*0858*/ 	.word	0xffffffff


	//   ....[104]....
        /*085c*/ 	.word	0xffffffff


	//   ....[105]....
        /*0860*/ 	.word	0xffffffff


	//   ....[106]....
        /*0864*/ 	.word	0xffffffff


	//   ....[107]....
        /*0868*/ 	.word	0xffffffff


	//   ....[108]....
        /*086c*/ 	.word	0xffffffff


	//   ....[109]....
        /*0870*/ 	.word	0xffffffff


	//   ....[110]....
        /*0874*/ 	.word	0xffffffff


	//   ....[111]....
        /*0878*/ 	.word	0xffffffff


	//   ....[112]....
        /*087c*/ 	.word	0xffffffff


	//   ....[113]....
        /*0880*/ 	.word	0xffffffff


	//   ....[114]....
        /*0884*/ 	.word	0xffffffff


	//   ....[115]....
        /*0888*/ 	.word	0xffffffff


	//   ....[116]....
        /*088c*/ 	.word	0xffffffff


	//   ....[117]....
        /*0890*/ 	.word	0xffffffff


	//   ....[118]....
        /*0894*/ 	.word	0xffffffff


	//   ....[119]....
        /*0898*/ 	.word	0xffffffff


	//   ....[120]....
        /*089c*/ 	.word	0xffffffff


	//   ....[121]....
        /*08a0*/ 	.word	0xffffffff


	//   ....[122]....
        /*08a4*/ 	.word	0xffffffff


	//   ....[123]....
        /*08a8*/ 	.word	0xffffffff


	//   ....[124]....
        /*08ac*/ 	.word	0xffffffff


	//   ....[125]....
        /*08b0*/ 	.word	0xffffffff


	//   ....[126]....
        /*08b4*/ 	.word	0xffffffff


	//   ....[127]....
        /*08b8*/ 	.word	0xffffffff


	//   ....[128]....
        /*08bc*/ 	.word	0xffffffff


	//   ....[129]....
        /*08c0*/ 	.word	0xffffffff


	//   ....[130]....
        /*08c4*/ 	.word	0xffffffff


	//   ....[131]....
        /*08c8*/ 	.word	0xffffffff


	//   ....[132]....
        /*08cc*/ 	.word	0xffffffff


	//   ....[133]....
        /*08d0*/ 	.word	0xffffffff


	//   ....[134]....
        /*08d4*/ 	.word	0xffffffff


	//   ....[135]....
        /*08d8*/ 	.word	0xffffffff


	//   ....[136]....
        /*08dc*/ 	.word	0xffffffff


	//   ....[137]....
        /*08e0*/ 	.word	0xffffffff


	//   ....[138]....
        /*08e4*/ 	.word	0xffffffff


	//   ....[139]....
        /*08e8*/ 	.word	0xffffffff


	//   ....[140]....
        /*08ec*/ 	.word	0xffffffff


	//   ....[141]....
        /*08f0*/ 	.word	0xffffffff


	//   ....[142]....
        /*08f4*/ 	.word	0xffffffff


	//   ....[143]....
        /*08f8*/ 	.word	0xffffffff


	//   ....[144]....
        /*08fc*/ 	.word	0xffffffff


	//----- nvinfo : EIATTR_COOP_GROUP_INSTR_OFFSETS
	.align		4
.L_312:
        /*0900*/ 	.byte	0x04, 0x28
        /*0902*/ 	.short	(.L_314 - .L_313)


	//   ....[0]....
.L_313:
        /*0904*/ 	.word	0x00000050


	//   ....[1]....
        /*0908*/ 	.word	0x00000200


	//   ....[2]....
        /*090c*/ 	.word	0x00000230


	//   ....[3]....
        /*0910*/ 	.word	0x00000260


	//   ....[4]....
        /*0914*/ 	.word	0x00000290


	//   ....[5]....
        /*0918*/ 	.word	0x000002c0


	//   ....[6]....
        /*091c*/ 	.word	0x000002f0


	//   ....[7]....
        /*0920*/ 	.word	0x00000450


	//   ....[8]....
        /*0924*/ 	.word	0x00000490


	//   ....[9]....
        /*0928*/ 	.word	0x000004c0


	//   ....[10]....
        /*092c*/ 	.word	0x000004f0


	//   ....[11]....
        /*0930*/ 	.word	0x00000520


	//   ....[12]....
        /*0934*/ 	.word	0x00000550


	//   ....[13]....
        /*0938*/ 	.word	0x000005e0


	//   ....[14]....
        /*093c*/ 	.word	0x00000630


	//   ....[15]....
        /*0940*/ 	.word	0x00000650


	//   ....[16]....
        /*0944*/ 	.word	0x000006b0


	//   ....[17]....
        /*0948*/ 	.word	0x00002aa0


	//   ....[18]....
        /*094c*/ 	.word	0x00002ae0


	//   ....[19]....
        /*0950*/ 	.word	0x00002c20


	//   ....[20]....
        /*0954*/ 	.word	0x00002c50


	//   ....[21]....
        /*0958*/ 	.word	0x00002c80


	//   ....[22]....
        /*095c*/ 	.word	0x00002da0


	//   ....[23]....
        /*0960*/ 	.word	0x00002dc0


	//   ....[24]....
        /*0964*/ 	.word	0x00002e00


	//   ....[25]....
        /*0968*/ 	.word	0x00004770


	//   ....[26]....
        /*096c*/ 	.word	0x00004920


	//   ....[27]....
        /*0970*/ 	.word	0x00005210


	//   ....[28]....
        /*0974*/ 	.word	0x00005230


	//   ....[29]....
        /*0978*/ 	.word	0x00005390


	//   ....[30]....
        /*097c*/ 	.word	0x000053e0


	//   ....[31]....
        /*0980*/ 	.word	0x00007940


	//   ....[32]....
        /*0984*/ 	.word	0x00007c80


	//   ....[33]....
        /*0988*/ 	.word	0x000081f0


	//   ....[34]....
        /*098c*/ 	.word	0x00008210


	//   ....[35]....
        /*0990*/ 	.word	0x00008c80


	//   ....[36]....
        /*0994*/ 	.word	0x00008ca0


	//   ....[37]....
        /*0998*/ 	.word	0x0000b2a0


	//   ....[38]....
        /*099c*/ 	.word	0x0000b2c0


	//   ....[39]....
        /*09a0*/ 	.word	0x0000b8e0


	//   ....[40]....
        /*09a4*/ 	.word	0x0000b900


	//   ....[41]....
        /*09a8*/ 	.word	0x0000dda0


	//   ....[42]....
        /*09ac*/ 	.word	0x0000e0e0


	//   ....[43]....
        /*09b0*/ 	.word	0x0000e660


	//   ....[44]....
        /*09b4*/ 	.word	0x0000e680


	//   ....[45]....
        /*09b8*/ 	.word	0x0000f110


	//   ....[46]....
        /*09bc*/ 	.word	0x0000f130


	//   ....[47]....
        /*09c0*/ 	.word	0x00010430


	//   ....[48]....
        /*09c4*/ 	.word	0x00010480


	//   ....[49]....
        /*09c8*/ 	.word	0x000104a0


	//   ....[50]....
        /*09cc*/ 	.word	0x000104c0


	//   ....[51]....
        /*09d0*/ 	.word	0x00011da0


	//   ....[52]....
        /*09d4*/ 	.word	0x00011db0


	//   ....[53]....
        /*09d8*/ 	.word	0x00011dd0


	//   ....[54]....
        /*09dc*/ 	.word	0x00011df0


	//   ....[55]....
        /*09e0*/ 	.word	0x00012200


	//   ....[56]....
        /*09e4*/ 	.word	0x00012220


	//   ....[57]....
        /*09e8*/ 	.word	0x000123c0


	//   ....[58]....
        /*09ec*/ 	.word	0x000123d0


	//   ....[59]....
        /*09f0*/ 	.word	0x00012540


	//   ....[60]....
        /*09f4*/ 	.word	0x00012560


	//   ....[61]....
        /*09f8*/ 	.word	0x000126d0


	//   ....[62]....
        /*09fc*/ 	.word	0x000126e0


	//   ....[63]....
        /*0a00*/ 	.word	0x00012a60


	//   ....[64]....
        /*0a04*/ 	.word	0x00012a80


	//   ....[65]....
        /*0a08*/ 	.word	0x000136d0


	//   ....[66]....
        /*0a0c*/ 	.word	0x000136e0


	//   ....[67]....
        /*0a10*/ 	.word	0x00014740


	//   ....[68]....
        /*0a14*/ 	.word	0x00014760


	//   ....[69]....
        /*0a18*/ 	.word	0x00014910


	//   ....[70]....
        /*0a1c*/ 	.word	0x00014920


	//   ....[71]....
        /*0a20*/ 	.word	0x00014a90


	//   ....[72]....
        /*0a24*/ 	.word	0x00014ab0


	//   ....[73]....
        /*0a28*/ 	.word	0x00014c20


	//   ....[74]....
        /*0a2c*/ 	.word	0x00014c30


	//   ....[75]....
        /*0a30*/ 	.word	0x00014e60


	//   ....[76]....
        /*0a34*/ 	.word	0x00014e80


	//   ....[77]....
        /*0a38*/ 	.word	0x00014fb0


	//   ....[78]....
        /*0a3c*/ 	.word	0x00014ff0


	//   ....[79]....
        /*0a40*/ 	.word	0x00015020


	//   ....[80]....
        /*0a44*/ 	.word	0x00015050


	//   ....[81]....
        /*0a48*/ 	.word	0x00015080


	//   ....[82]....
        /*0a4c*/ 	.word	0x000150b0


	//   ....[83]....
        /*0a50*/ 	.word	0x00015210


	//   ....[84]....
        /*0a54*/ 	.word	0x00015250


	//   ....[85]....
        /*0a58*/ 	.word	0x00015280


	//   ....[86]....
        /*0a5c*/ 	.word	0x000152b0


	//   ....[87]....
        /*0a60*/ 	.word	0x000152e0


	//   ....[88]....
        /*0a64*/ 	.word	0x00015310


	//   ....[89]....
        /*0a68*/ 	.word	0x000153a0


	//   ....[90]....
        /*0a6c*/ 	.word	0x00015400


	//   ....[91]....
        /*0a70*/ 	.word	0x00015410


	//   ....[92]....
        /*0a74*/ 	.word	0x00015470


	//   ....[93]....
        /*0a78*/ 	.word	0x00015ee0


	//   ....[94]....
        /*0a7c*/ 	.word	0x00015f40


	//   ....[95]....
        /*0a80*/ 	.word	0x00015f90


	//   ....[96]....
        /*0a84*/ 	.word	0x00015fe0


	//   ....[97]....
        /*0a88*/ 	.word	0x00016030


	//   ....[98]....
        /*0a8c*/ 	.word	0x000160a0


	//   ....[99]....
        /*0a90*/ 	.word	0x000160e0


	//   ....[100]....
        /*0a94*/ 	.word	0x00016150


	//   ....[101]....
        /*0a98*/ 	.word	0x000161c0


	//   ....[102]....
        /*0a9c*/ 	.word	0x00016220


	//   ....[103]....
        /*0aa0*/ 	.word	0x00016280


	//   ....[104]....
        /*0aa4*/ 	.word	0x000162e0


	//   ....[105]....
        /*0aa8*/ 	.word	0x00016330


	//   ....[106]....
        /*0aac*/ 	.word	0x00016390


	//   ....[107]....
        /*0ab0*/ 	.word	0x00016400


	//   ....[108]....
        /*0ab4*/ 	.word	0x00016470


	//   ....[109]....
        /*0ab8*/ 	.word	0x000164d0


	//   ....[110]....
        /*0abc*/ 	.word	0x00016530


	//   ....[111]....
        /*0ac0*/ 	.word	0x00016590


	//   ....[112]....
        /*0ac4*/ 	.word	0x00016600


	//   ....[113]....
        /*0ac8*/ 	.word	0x00016660


	//   ....[114]....
        /*0acc*/ 	.word	0x000166c0


	//   ....[115]....
        /*0ad0*/ 	.word	0x00016720


	//   ....[116]....
        /*0ad4*/ 	.word	0x00016790


	//   ....[117]....
        /*0ad8*/ 	.word	0x000167f0


	//   ....[118]....
        /*0adc*/ 	.word	0x00016850


	//   ....[119]....
        /*0ae0*/ 	.word	0x000168b0


	//   ....[120]....
        /*0ae4*/ 	.word	0x00016920


	//   ....[121]....
        /*0ae8*/ 	.word	0x00016980


	//   ....[122]....
        /*0aec*/ 	.word	0x000169e0


	//   ....[123]....
        /*0af0*/ 	.word	0x00016a40


	//   ....[124]....
        /*0af4*/ 	.word	0x00016ab0


	//   ....[125]....
        /*0af8*/ 	.word	0x00016b10


	//   ....[126]....
        /*0afc*/ 	.word	0x00016b70


	//   ....[127]....
        /*0b00*/ 	.word	0x00016bd0


	//   ....[128]....
        /*0b04*/ 	.word	0x00016c40


	//   ....[129]....
        /*0b08*/ 	.word	0x00016c90


	//   ....[130]....
        /*0b0c*/ 	.word	0x00016cd0


	//   ....[131]....
        /*0b10*/ 	.word	0x00016d20


	//   ....[132]....
        /*0b14*/ 	.word	0x00016d70


	//   ....[133]....
        /*0b18*/ 	.word	0x00016dc0


	//   ....[134]....
        /*0b1c*/ 	.word	0x00016e30


	//   ....[135]....
        /*0b20*/ 	.word	0x00016e70


	//   ....[136]....
        /*0b24*/ 	.word	0x00016ec0


	//   ....[137]....
        /*0b28*/ 	.word	0x00016f10


	//   ....[138]....
        /*0b2c*/ 	.word	0x00016f60


	//   ....[139]....
        /*0b30*/ 	.word	0x00016fb0


	//   ....[140]....
        /*0b34*/ 	.word	0x00017020


	//   ....[141]....
        /*0b38*/ 	.word	0x00017060


	//   ....[142]....
        /*0b3c*/ 	.word	0x000170d0


	//   ....[143]....
        /*0b40*/ 	.word	0x00017130


	//   ....[144]....
        /*0b44*/ 	.word	0x00017190


	//----- nvinfo : EIATTR_EXIT_INSTR_OFFSETS
	.align		4
.L_314:
        /*0b48*/ 	.byte	0x04, 0x1c
        /*0b4a*/ 	.short	(.L_316 - .L_315)


	//   ....[0]....
.L_315:
        /*0b4c*/ 	.word	0x000010d0


	//   ....[1]....
        /*0b50*/ 	.word	0x00015ea0


	//----- nvinfo : EIATTR_MAX_THREADS
	.align		4
.L_316:
        /*0b54*/ 	.byte	0x04, 0x05
        /*0b56*/ 	.short	(.L_318 - .L_317)
.L_317:
        /*0b58*/ 	.word	0x00000100
        /*0b5c*/ 	.word	0x00000001
        /*0b60*/ 	.word	0x00000001


	//----- nvinfo : EIATTR_CRS_STACK_SIZE
	.align		4
.L_318:
        /*0b64*/ 	.byte	0x04, 0x1e
        /*0b66*/ 	.short	(.L_320 - .L_319)
.L_319:
        /*0b68*/ 	.word	0x00000000
.L_320:


//--------------------- .nv.info._ZN7cutlass13device_kernelIN5flash19enable_sm80_to_sm89INS1_16FlashAttnFwdSm80INS1_25CollectiveMainloopFwdSm80ILi8ELi1ELb0EN4cute5tupleIJNS5_1CILi128EEENS7_ILi32EEENS7_ILi256EEEEEELi256ENS_6half_tEfNS_4arch4Sm80ELb0ELb1ELb0ELb1ELb0ELb1ELb1ELb1EEENS1_21CollectiveEpilogueFwdINS6_IJS8_SA_S9_EEENS6_IJNS7_ILi1EEESI_SI_EEESC_SE_Li256ELb1ELb1ELb1ELb0EEENS1_36VarlenDynamicPersistentTileSchedulerILi128ELi32ELi256ELi256ELb1ELb1ELb0ELb1ELb0ELb1EEEEEEEEEvNT_6ParamsE --------------------------
	.section	.nv.info._ZN7cutlass13device_kernelIN5flash19enable_sm80_to_sm89INS1_16FlashAttnFwdSm80INS1_25CollectiveMainloopFwdSm80ILi8ELi1ELb0EN4cute5tupleIJNS5_1CILi128EEENS7_ILi32EEENS7_ILi256EEEEEELi256ENS_6half_tEfNS_4arch4Sm80ELb0ELb1ELb0ELb1ELb0ELb1ELb1ELb1EEENS1_21CollectiveEpilogueFwdINS6_IJS8_SA_S9_EEENS6_IJNS7_ILi1EEESI_SI_EEESC_SE_Li256ELb1ELb1ELb1ELb0EEENS1_36VarlenDynamicPersistentTileSchedulerILi128ELi32ELi256ELi256ELb1ELb1ELb0ELb1ELb0ELb1EEEEEEEEEvNT_6ParamsE,"",@"SHT_CUDA_INFO"
	.sectionflags	@""
	.align	4


	//----- nvinfo : EIATTR_CUDA_API_VERSION
	.align		4
        /*0000*/ 	.byte	0x04, 0x37
        /*0002*/ 	.short	(.L_322 - .L_321)
.L_321:
        /*0004*/ 	.word	0x00000082


	//----- nvinfo : EIATTR_SW2861232_WAR
	.align		4
.L_322:
        /*0008*/ 	.byte	0x01, 0x35
	.zero		2


	//----- nvinfo : EIATTR_PARAM_CBANK
	.align		4
        /*000c*/ 	.byte	0x04, 0x0a
        /*000e*/ 	.short	(.L_324 - .L_323)
	.align		4
.L_323:
        /*0010*/ 	.word	index@(.nv.constant0._ZN7cutlass13device_kernelIN5flash19enable_sm80_to_sm89INS1_16FlashAttnFwdSm80INS1_25CollectiveMainloopFwdSm80ILi8ELi1ELb0EN4cute5tupleIJNS5_1CILi128EEENS7_ILi32EEENS7_ILi256EEEEEELi256ENS_6half_tEfNS_4arch4Sm80ELb0ELb1ELb0ELb1ELb0ELb1ELb1ELb1EEENS1_21CollectiveEpilogueFwdINS6_IJS8_SA_S9_EEENS6_IJNS7_ILi1EEESI_SI_EEESC_SE_Li256ELb1ELb1ELb1ELb0EEENS1_36VarlenDynamicPersistentTileSchedulerILi128ELi32ELi256ELi256ELb1ELb1ELb0ELb1ELb0ELb1EEEEEEEEEvNT_6ParamsE)
        /*0014*/ 	.short	0x0160
        /*0016*/ 	.short	0x0438


	//----- nvinfo : EIATTR_CBANK_PARAM_SIZE
	.align		4
.L_324:
        /*0018*/ 	.byte	0x03, 0x19
        /*001a*/ 	.short	0x0438


	//----- nvinfo : EIATTR_KPARAM_INFO
	.align		4
        /*001c*/ 	.byte	0x04, 0x17
        /*001e*/ 	.short	(.L_326 - .L_325)
.L_325:
        /*0020*/ 	.word	0x00000000
        /*0024*/ 	.short	0x0000
        /*0026*/ 	.short	0x0000
        /*0028*/ 	.byte	0x00, 0xf0, 0xe1, 0x10


	//----- nvinfo : EIATTR_MAXREG_COUNT
	.align		4
.L_326:
        /*002c*/ 	.byte	0x03, 0x1b
        /*002e*/ 	.short	0x00ff


	//----- nvinfo : EIATTR_NUM_BARRIERS
	.align		4
        /*0030*/ 	.byte	0x02, 0x4c
        /*0032*/ 	.byte	0x06
	.zero		1


	//----- nvinfo : EIATTR_ANNOTATIONS
	.align		4
        /*0034*/ 	.byte	0x04, 0x55
        /*0036*/ 	.short	(.L_328 - .L_327)


	//   ....[0]....
.L_327:
        /*0038*/ 	.word	0x00000001
        /*003c*/ 	.byte	0x70, 0x00, 0x00, 0x00, 0x01, 0x00, 0x00, 0x00, 0xc0, 0x14, 0x00, 0x00, 0x01, 0x00, 0x00, 0x00
        /*004c*/ 	.byte	0x10, 0xa3, 0x01, 0x00, 0x01, 0x00, 0x00, 0x00, 0x10, 0xd9, 0x01, 0x00


	//----- nvinfo : EIATTR_MERCURY_ISA_VERSION
	.align		4
.L_328:
        /*0058*/ 	.byte	0x03, 0x5f
        /*005a*/ 	.short	0x0000


	//----- nvinfo : EIATTR_INT_WARP_WIDE_INSTR_OFFSETS
	.align		4
        /*005c*/ 	.byte	0x04, 0x31
        /*005e*/ 	.short	(.L_330 - .L_329)


	//   ....[0]....
.L_329:
        /*0060*/ 	.word	0x000198a0


	//   ....[1]....
        /*0064*/ 	.word	0x00019920


	//----- nvinfo : EIATTR_COOP_GROUP_MASK_REGIDS
	.align		4
.L_330:
        /*0068*/ 	.byte	0x04, 0x29
        /*006a*/ 	.short	(.L_332 - .L_331)


	//   ....[0]....
.L_331:
        /*006c*/ 	.word	0xffffffff


	//   ....[1]....
        /*0070*/ 	.word	0xffffffff


	//   ....[2]....
        /*0074*/ 	.word	0xffffffff


	//   ....[3]....
        /*0078*/ 	.word	0xffffffff


	//   ....[4]....
        /*007c*/ 	.word	0xffffffff


	//   ....[5]....
        /*0080*/ 	.word	0xffffffff


	//   ....[6]....
        /*0084*/ 	.word	0xffffffff


	//   ....[7]....
        /*0088*/ 	.word	0xffffffff


	//   ....[8]....
        /*008c*/ 	.word	0xffffffff


	//   ....[9]....
        /*0090*/ 	.word	0xffffffff


	//   ....[10]....
        /*0094*/ 	.word	0xffffffff


	//   ....[11]....
        /*0098*/ 	.word	0xffffffff


	//   ....[12]....
        /*009c*/ 	.word	0xffffffff


	//   ....[13]....
        /*00a0*/ 	.word	0xffffffff


	//   ....[14]....
        /*00a4*/ 	.word	0xffffffff


	//   ....[15]....
        /*00a8*/ 	.word	0xffffffff


	//   ....[16]....
        /*00ac*/ 	.word	0xffffffff


	//   ....[17]....
        /*00b0*/ 	.word	0xffffffff


	//   ....[18]....
        /*00b4*/ 	.word	0xffffffff


	//   ....[19]....
        /*00b8*/ 	.word	0xffffffff


	//   ....[20]....
        /*00bc*/ 	.word	0xffffffff


	//   ....[21]....
        /*00c0*/ 	.word	0xffffffff


	//   ....[22]....
        /*00c4*/ 	.word	0xffffffff


	//   ....[23]....
        /*00c8*/ 	.word	0xffffffff


	//   ....[24]....
        /*00cc*/ 	.word	0xffffffff


	//   ....[25]....
        /*00d0*/ 	.word	0xffffffff


	//   ....[26]....
        /*00d4*/ 	.word	0xffffffff


	//   ....[27]....
        /*00d8*/ 	.word	0xffffffff


	//   ....[28]....
        /*00dc*/ 	.word	0xffffffff


	//   ....[29]....
        /*00e0*/ 	.word	0xffffffff


	//   ....[30]....
        /*00e4*/ 	.word	0xffffffff


	//   ....[31]....
        /*00e8*/ 	.word	0xffffffff


	//   ....[32]....
        /*00ec*/ 	.word	0xffffffff


	//   ....[33]....
        /*00f0*/ 	.word	0xffffffff


	//   ....[34]....
        /*00f4*/ 	.word	0xffffffff


	//   ....[35]....
        /*00f8*/ 	.word	0xffffffff


	//   ....[36]....
        /*00fc*/ 	.word	0xffffffff


	//   ....[37]....
        /*0100*/ 	.word	0xffffffff


	//   ....[38]....
        /*0104*/ 	.word	0xffffffff


	//   ....[39]....
        /*0108*/ 	.word	0xffffffff


	//   ....[40]....
        /*010c*/ 	.word	0xffffffff


	//   ....[41]....
        /*0110*/ 	.word	0xffffffff


	//   ....[42]....
        /*0114*/ 	.word	0xffffffff


	//   ....[43]....
        /*0118*/ 	.word	0xffffffff


	//   ....[44]....
        /*011c*/ 	.word	0xffffffff


	//   ....[45]....
        /*0120*/ 	.word	0xffffffff


	//   ....[46]....
        /*0124*/ 	.word	0xffffffff


	//   ....[47]....
        /*0128*/ 	.word	0xffffffff


	//   ....[48]....
        /*012c*/ 	.word	0xffffffff


	//   ....[49]....
        /*0130*/ 	.word	0xffffffff


	//   ....[50]....
        /*0134*/ 	.word	0xffffffff


	//   ....[51]....
        /*0138*/ 	.word	0xffffffff


	//   ....[52]....
        /*013c*/ 	.word	0xffffffff


	//   ....[53]....
        /*0140*/ 	.word	0xffffffff


	//   ....[54]....
        /*0144*/ 	.word	0xffffffff


	//   ....[55]....
        /*0148*/ 	.word	0xffffffff


	//   ....[56]....
        /*014c*/ 	.word	0xffffffff


	//   ....[57]....
        /*0150*/ 	.word	0xffffffff


	//   ....[58]....
        /*0154*/ 	.word	0xffffffff


	//   ....[59]....
        /*0158*/ 	.word	0xffffffff


	//   ....[60]....
        /*015c*/ 	.word	0xffffffff


	//   ....[61]....
        /*0160*/ 	.word	0xffffffff


	//   ....[62]....
        /*0164*/ 	.word	0xffffffff


	//   ....[63]....
        /*0168*/ 	.word	0xffffffff


	//   ....[64]....
        /*016c*/ 	.word	0xffffffff


	//   ....[65]....
        /*0170*/ 	.word	0xffffffff


	//   ....[66]....
        /*0174*/ 	.word	0xffffffff


	//   ....[67]....
        /*0178*/ 	.word	0xffffffff


	//   ....[68]....
        /*017c*/ 	.word	0xffffffff


	//   ....[69]....
        /*0180*/ 	.word	0xffffffff


	//   ....[70]....
        /*0184*/ 	.word	0xffffffff


	//   ....[71]....
        /*0188*/ 	.word	0xffffffff


	//   ....[72]....
        /*018c*/ 	.word	0xffffffff


	//   ....[73]....
        /*0190*/ 	.word	0xffffffff


	//   ....[74]....
        /*0194*/ 	.word	0xffffffff


	//   ....[75]....
        /*0198*/ 	.word	0xffffffff


	//   ....[76]....
        /*019c*/ 	.word	0xffffffff


	//   ....[77]....
        /*01a0*/ 	.word	0xffffffff


	//   ....[78]....
        /*01a4*/ 	.word	0xffffffff


	//   ....[79]....
        /*01a8*/ 	.word	0xffffffff


	//   ....[80]....
        /*01ac*/ 	.word	0xffffffff


	//   ....[81]....
        /*01b0*/ 	.word	0xffffffff


	//   ....[82]....
        /*01b4*/ 	.word	0xffffffff


	//   ....[83]....
        /*01b8*/ 	.word	0xffffffff


	//   ....[84]....
        /*01bc*/ 	.word	0xffffffff


	//   ....[85]....
        /*01c0*/ 	.word	0xffffffff


	//   ....[86]....
        /*01c4*/ 	.word	0xffffffff


	//   ....[87]....
        /*01c8*/ 	.word	0xffffffff


	//   ....[88]....
        /*01cc*/ 	.word	0xffffffff


	//   ....[89]....
        /*01d0*/ 	.word	0xffffffff


	//   ....[90]....
        /*01d4*/ 	.word	0xffffffff


	//   ....[91]....
        /*01d8*/ 	.word	0xffffffff


	//   ....[92]....
        /*01dc*/ 	.word	0xffffffff


	//   ....[93]....
        /*01e0*/ 	.word	0xffffffff


	//   ....[94]....
        /*01e4*/ 	.word	0xffffffff


	//   ....[95]....
        /*01e8*/ 	.word	0xffffffff


	//   ....[96]....
        /*01ec*/ 	.word	0xffffffff


	//   ....[97]....
        /*01f0*/ 	.word	0xffffffff


	//   ....[98]....
        /*01f4*/ 	.word	0xffffffff


	//   ....[99]....
        /*01f8*/ 	.word	0xffffffff


	//   ....[100]....
        /*01fc*/ 	.word	0xffffffff


	//   ....[101]....
        /*0200*/ 	.word	0xffffffff


	//   ....[102]....
        /*0204*/ 	.word	0xffffffff


	//   ....[103]....
        /*0208*/ 	.word	0xffffffff


	//   ....[104]....
        /*020c*/ 	.word	0xffffffff


	//   ....[105]....
        /*0210*/ 	.word	0xffffffff


	//   ....[106]....
        /*0214*/ 	.word	0xffffffff


	//   ....[107]....
        /*0218*/ 	.word	0xffffffff


	//   ....[108]....
        /*021c*/ 	.word	0xffffffff


	//   ....[109]....
        /*0220*/ 	.word	0xffffffff


	//   ....[110]....
        /*0224*/ 	.word	0xffffffff


	//   ....[111]....
        /*0228*/ 	.word	0xffffffff


	//   ....[112]....
        /*022c*/ 	.word	0xffffffff


	//   ....[113]....
        /*0230*/ 	.word	0xffffffff


	//   ....[114]....
        /*0234*/ 	.word	0xffffffff


	//   ....[115]....
        /*0238*/ 	.word	0xffffffff


	//   ....[116]....
        /*023c*/ 	.word	0xffffffff


	//   ....[117]....
        /*0240*/ 	.word	0xffffffff


	//   ....[118]....
        /*0244*/ 	.word	0xffffffff


	//   ....[119]....
        /*0248*/ 	.word	0xffffffff


	//   ....[120]....
        /*024c*/ 	.word	0xffffffff


	//   ....[121]....
        /*0250*/ 	.word	0xffffffff


	//   ....[122]....
        /*0254*/ 	.word	0xffffffff


	//   ....[123]....
        /*0258*/ 	.word	0xffffffff


	//   ....[124]....
        /*025c*/ 	.word	0xffffffff


	//   ....[125]....
        /*0260*/ 	.word	0xffffffff


	//   ....[126]....
        /*0264*/ 	.word	0xffffffff


	//   ....[127]....
        /*0268*/ 	.word	0xffffffff


	//   ....[128]....
        /*026c*/ 	.word	0xffffffff


	//   ....[129]....
        /*0270*/ 	.word	0xffffffff


	//   ....[130]....
        /*0274*/ 	.word	0xffffffff


	//   ....[131]....
        /*0278*/ 	.word	0xffffffff


	//   ....[132]....
        /*027c*/ 	.word	0xffffffff


	//   ....[133]....
        /*0280*/ 	.word	0xffffffff


	//   ....[134]....
        /*0284*/ 	.word	0xffffffff


	//   ....[135]....
        /*0288*/ 	.word	0xffffffff


	//   ....[136]....
        /*028c*/ 	.word	0xffffffff


	//   ....[137]....
        /*0290*/ 	.word	0xffffffff


	//   ....[138]....
        /*0294*/ 	.word	0xffffffff


	//   ....[139]....
        /*0298*/ 	.word	0xffffffff


	//   ....[140]....
        /*029c*/ 	.word	0xffffffff


	//   ....[141]....
        /*02a0*/ 	.word	0xffffffff


	//   ....[142]....
        /*02a4*/ 	.word	0xffffffff


	//   ....[143]....
        /*02a8*/ 	.word	0xffffffff


	//   ....[144]....
        /*02ac*/ 	.word	0xffffffff


	//   ....[145]....
        /*02b0*/ 	.word	0xffffffff


	//   ....[146]....
        /*02b4*/ 	.word	0xffffffff


	//   ....[147]....
        /*02b8*/ 	.word	0xffffffff


	//   ....[148]....
        /*02bc*/ 	.word	0xffffffff


	//   ....[149]....
        /*02c0*/ 	.word	0xffffffff


	//   ....[150]....
        /*02c4*/ 	.word	0xffffffff


	//   ....[151]....
        /*02c8*/ 	.word	0xffffffff


	//   ....[152]....
        /*02cc*/ 	.word	0xffffffff


	//   ....[153]....
        /*02d0*/ 	.word	0xffffffff


	//   ....[154]....
        /*02d4*/ 	.word	0xffffffff


	//   ....[155]....
        /*02d8*/ 	.word	0xffffffff


	//   ....[156]....
        /*02dc*/ 	.word	0xffffffff


	//   ....[157]....
        /*02e0*/ 	.word	0xffffffff


	//   ....[158]....
        /*02e4*/ 	.word	0xffffffff


	//   ....[159]....
        /*02e8*/ 	.word	0xffffffff


	//   ....[160]....
        /*02ec*/ 	.word	0xffffffff


	//   ....[161]....
        /*02f0*/ 	.word	0xffffffff


	//   ....[162]....
        /*02f4*/ 	.word	0xffffffff


	//   ....[163]....
        /*02f8*/ 	.word	0xffffffff


	//   ....[164]....
        /*02fc*/ 	.word	0xffffffff


	//   ....[165]....
        /*0300*/ 	.word	0xffffffff


	//   ....[166]....
        /*0304*/ 	.word	0xffffffff


	//   ....[167]....
        /*0308*/ 	.word	0xffffffff


	//   ....[168]....
        /*030c*/ 	.word	0xffffffff


	//   ....[169]....
        /*0310*/ 	.word	0xffffffff


	//   ....[170]....
        /*0314*/ 	.word	0xffffffff


	//   ....[171]....
        /*0318*/ 	.word	0xffffffff


	//   ....[172]....
        /*031c*/ 	.word	0xffffffff


	//   ....[173]....
        /*0320*/ 	.word	0xffffffff


	//   ....[174]....
        /*0324*/ 	.word	0xffffffff


	//   ....[175]....
        /*0328*/ 	.word	0xffffffff


	//   ....[176]....
        /*032c*/ 	.word	0xffffffff


	//   ....[177]....
        /*0330*/ 	.word	0xffffffff


	//   ....[178]....
        /*0334*/ 	.word	0xffffffff


	//   ....[179]....
        /*0338*/ 	.word	0xffffffff


	//   ....[180]....
        /*033c*/ 	.word	0xffffffff


	//   ....[181]....
        /*0340*/ 	.word	0xffffffff


	//   ....[182]....
        /*0344*/ 	.word	0xffffffff


	//   ....[183]....
        /*0348*/ 	.word	0xffffffff


	//   ....[184]....
        /*034c*/ 	.word	0xffffffff


	//----- nvinfo : EIATTR_COOP_GROUP_INSTR_OFFSETS
	.align		4
.L_332:
        /*0350*/ 	.byte	0x04, 0x28
        /*0352*/ 	.short	(.L_334 - .L_333)


	//   ....[0]....
.L_333:
        /*0354*/ 	.word	0x00000050


	//   ....[1]....
        /*0358*/ 	.word	0x000001f0


	//   ....[2]....
        /*035c*/ 	.word	0x00000220


	//   ....[3]....
        /*0360*/ 	.word	0x00000250


	//   ....[4]....
        /*0364*/ 	.word	0x00000280


	//   ....[5]....
        /*0368*/ 	.word	0x000002b0


	//   ....[6]....
        /*036c*/ 	.word	0x000002e0


	//   ....[7]....
        /*0370*/ 	.word	0x00000450


	//   ....[8]....
        /*0374*/ 	.word	0x00000490


	//   ....[9]....
        /*0378*/ 	.word	0x000004c0


	//   ....[10]....
        /*037c*/ 	.word	0x000004f0


	//   ....[11]....
        /*0380*/ 	.word	0x00000520


	//   ....[12]....
        /*0384*/ 	.word	0x00000550


	//   ....[13]....
        /*0388*/ 	.word	0x000005e0


	//   ....[14]....
        /*038c*/ 	.word	0x00000620


	//   ....[15]....
        /*0390*/ 	.word	0x00000640


	//   ....[16]....
        /*0394*/ 	.word	0x000006a0


	//   ....[17]....
        /*0398*/ 	.word	0x00006bb0


	//   ....[18]....
        /*039c*/ 	.word	0x00006bd0


	//   ....[19]....
        /*03a0*/ 	.word	0x00006dc0


	//   ....[20]....
        /*03a4*/ 	.word	0x00006dd0


	//   ....[21]....
        /*03a8*/ 	.word	0x00006f60


	//   ....[22]....
        /*03ac*/ 	.word	0x00006f80


	//   ....[23]....
        /*03b0*/ 	.word	0x00007110


	//   ....[24]....
        /*03b4*/ 	.word	0x00007120


	//   ....[25]....
        /*03b8*/ 	.word	0x00007780


	//   ....[26]....
        /*03bc*/ 	.word	0x000077a0


	//   ....[27]....
        /*03c0*/ 	.word	0x000077c0


	//   ....[28]....
        /*03c4*/ 	.word	0x000077d0


	//   ....[29]....
        /*03c8*/ 	.word	0x00007c60


	//   ....[30]....
        /*03cc*/ 	.word	0x00007ca0


	//   ....[31]....
        /*03d0*/ 	.word	0x00007ce0


	//   ....[32]....
        /*03d4*/ 	.word	0x00007d20


	//   ....[33]....
        /*03d8*/ 	.word	0x000081f0


	//   ....[34]....
        /*03dc*/ 	.word	0x00008230


	//   ....[35]....
        /*03e0*/ 	.word	0x00008270


	//   ....[36]....
        /*03e4*/ 	.word	0x000082b0


	//   ....[37]....
        /*03e8*/ 	.word	0x00008730


	//   ....[38]....
        /*03ec*/ 	.word	0x00008780


	//   ....[39]....
        /*03f0*/ 	.word	0x000087c0


	//   ....[40]....
        /*03f4*/ 	.word	0x00008800


	//   ....[41]....
        /*03f8*/ 	.word	0x0000bd70


	//   ....[42]....
        /*03fc*/ 	.word	0x0000bd90


	//   ....[43]....
        /*0400*/ 	.word	0x0000bdb0


	//   ....[44]....
        /*0404*/ 	.word	0x0000bdc0


	//   ....[45]....
        /*0408*/ 	.word	0x0000bfc0


	//   ....[46]....
        /*040c*/ 	.word	0x0000c000


	//   ....[47]....
        /*0410*/ 	.word	0x0000c110


	//   ....[48]....
        /*0414*/ 	.word	0x0000c190


	//   ....[49]....
        /*0418*/ 	.word	0x0000c450


	//   ....[50]....
        /*041c*/ 	.word	0x0000c560


	//   ....[51]....
        /*0420*/ 	.word	0x0000c5c0


	//   ....[52]....
        /*0424*/ 	.word	0x0000c600


	//   ....[53]....
        /*0428*/ 	.word	0x0000c8a0


	//   ....[54]....
        /*042c*/ 	.word	0x0000c940


	//   ....[55]....
        /*0430*/ 	.word	0x0000c9b0


	//   ....[56]....
        /*0434*/ 	.word	0x0000ca70


	//   ....[57]....
        /*0438*/ 	.word	0x00011010


	//   ....[58]....
        /*043c*/ 	.word	0x00011230


	//   ....[59]....
        /*0440*/ 	.word	0x00011710


	//   ....[60]....
        /*0444*/ 	.word	0x000118c0


	//   ....[61]....
        /*0448*/ 	.word	0x00011920


	//   ....[62]....
        /*044c*/ 	.word	0x000119c0


	//   ....[63]....
        /*0450*/ 	.word	0x00012790


	//   ....[64]....
        /*0454*/ 	.word	0x00013040


	//   ....[65]....
        /*0458*/ 	.word	0x000134b0


	//   ....[66]....
        /*045c*/ 	.word	0x00013600


	//   ....[67]....
        /*0460*/ 	.word	0x00013630


	//   ....[68]....
        /*0464*/ 	.word	0x00013680


	//   ....[69]....
        /*0468*/ 	.word	0x00015660


	//   ....[70]....
        /*046c*/ 	.word	0x00015680


	//   ....[71]....
        /*0470*/ 	.word	0x000156a0


	//   ....[72]....
        /*0474*/ 	.word	0x000156c0


	//   ....[73]....
        /*0478*/ 	.word	0x00016cf0


	//   ....[74]....
        /*047c*/ 	.word	0x00017570


	//   ....[75]....
        /*0480*/ 	.word	0x000179e0


	//   ....[76]....
        /*0484*/ 	.word	0x00017ae0


	//   ....[77]....
        /*0488*/ 	.word	0x00017b40


	//   ....[78]....
        /*048c*/ 	.word	0x00017be0


	//   ....[79]....
        /*0490*/ 	.word	0x00018e80


	//   ....[80]....
        /*0494*/ 	.word	0x00018eb0


	//   ....[81]....
        /*0498*/ 	.word	0x00018ec0


	//   ....[82]....
        /*049c*/ 	.word	0x00018ef0


	//   ....[83]....
        /*04a0*/ 	.word	0x0001a670


	//   ....[84]....
        /*04a4*/ 	.word	0x0001a6a0


	//   ....[85]....
        /*04a8*/ 	.word	0x0001a6b0


	//   ....[86]....
        /*04ac*/ 	.word	0x0001a6c0


	//   ....[87]....
        /*04b0*/ 	.word	0x0001aa80


	//   ....[88]....
        /*04b4*/ 	.word	0x0001aaa0


	//   ....[89]....
        /*04b8*/ 	.word	0x0001ac70


	//   ....[90]....
        /*04bc*/ 	.word	0x0001ac80


	//   ....[91]....
        /*04c0*/ 	.word	0x0001adf0


	//   ....[92]....
        /*04c4*/ 	.word	0x0001ae10


	//   ....[93]....
        /*04c8*/ 	.word	0x0001af80


	//   ....[94]....
        /*04cc*/ 	.word	0x0001af90


	//   ....[95]....
        /*04d0*/ 	.word	0x0001b2f0


	//   ....[96]....
        /*04d4*/ 	.word	0x0001b310


	//   ....[97]....
        /*04d8*/ 	.word	0x0001bf40


	//   ....[98]....
        /*04dc*/ 	.word	0x0001bf50


	//   ....[99]....
        /*04e0*/ 	.word	0x0001d2a0


	//   ....[100]....
        /*04e4*/ 	.word	0x0001d2c0


	//   ....[101]....
        /*04e8*/ 	.word	0x0001d4a0


	//   ....[102]....
        /*04ec*/ 	.word	0x0001d4b0


	//   ....[103]....
        /*04f0*/ 	.word	0x0001d620


	//   ....[104]....
        /*04f4*/ 	.word	0x0001d640


	//   ....[105]....
        /*04f8*/ 	.word	0x0001d7b0


	//   ....[106]....
        /*04fc*/ 	.word	0x0001d7c0


	//   ....[107]....
        /*0500*/ 	.word	0x0001d9d0


	//   ....[108]....
        /*0504*/ 	.word	0x0001d9f0


	//   ....[109]....
        /*0508*/ 	.word	0x0001db10


	//   ....[110]....
        /*050c*/ 	.word	0x0001db50


	//   ....[111]....
        /*0510*/ 	.word	0x0001db80


	//   ....[112]....
        /*0514*/ 	.word	0x0001dbb0


	//   ....[113]....
        /*0518*/ 	.word	0x0001dbe0


	//   ....[114]....
        /*051c*/ 	.word	0x0001dc10


	//   ....[115]....
        /*0520*/ 	.word	0x0001dd60


	//   ....[116]....
        /*0524*/ 	.word	0x0001dda0


	//   ....[117]....
        /*0528*/ 	.word	0x0001ddd0


	//   ....[118]....
        /*052c*/ 	.word	0x0001de00


	//   ....[119]....
        /*0530*/ 	.word	0x0001de30


	//   ....[120]....
        /*0534*/ 	.word	0x0001de60


	//   ....[121]....
        /*0538*/ 	.word	0x0001def0


	//   ....[122]....
        /*053c*/ 	.word	0x0001df30


	//   ....[123]....
        /*0540*/ 	.word	0x0001df40


	//   ....[124]....
        /*0544*/ 	.word	0x0001dfa0


	//   ....[125]....
        /*0548*/ 	.word	0x0001e970


	//   ....[126]....
        /*054c*/ 	.word	0x0001e9d0


	//   ....[127]....
        /*0550*/ 	.word	0x0001ea20


	//   ....[128]....
        /*0554*/ 	.word	0x0001ea70


	//   ....[129]....
        /*0558*/ 	.word	0x0001eac0


	//   ....[130]....
        /*055c*/ 	.word	0x0001eb30


	//   ....[131]....
        /*0560*/ 	.word	0x0001eb80


	//   ....[132]....
        /*0564*/ 	.word	0x0001ebf0


	//   ....[133]....
        /*0568*/ 	.word	0x0001ec60


	//   ....[134]....
        /*056c*/ 	.word	0x0001ecc0


	//   ....[135]....
        /*0570*/ 	.word	0x0001ed30


	//   ....[136]....
        /*0574*/ 	.word	0x0001eda0


	//   ....[137]....
        /*0578*/ 	.word	0x0001ee10


	//   ....[138]....
        /*057c*/ 	.word	0x0001ee70


	//   ....[139]....
        /*0580*/ 	.word	0x0001eee0


	//   ....[140]....
        /*0584*/ 	.word	0x0001ef50


	//   ....[141]....
        /*0588*/ 	.word	0x0001efc0


	//   ....[142]....
        /*058c*/ 	.word	0x0001f020


	//   ....[143]....
        /*0590*/ 	.word	0x0001f080


	//   ....[144]....
        /*0594*/ 	.word	0x0001f0e0


	//   ....[145]....
        /*0598*/ 	.word	0x0001f130


	//   ....[146]....
        /*059c*/ 	.word	0x0001f180


	//   ....[147]....
        /*05a0*/ 	.word	0x0001f1f0


	//   ....[148]....
        /*05a4*/ 	.word	0x0001f260


	//   ....[149]....
        /*05a8*/ 	.word	0x0001f2d0


	//   ....[150]....
        /*05ac*/ 	.word	0x0001f330


	//   ....[151]....
        /*05b0*/ 	.word	0x0001f3a0


	//   ....[152]....
        /*05b4*/ 	.word	0x0001f410


	//   ....[153]....
        /*05b8*/ 	.word	0x0001f480


	//   ....[154]....
        /*05bc*/ 	.word	0x0001f4e0


	//   ....[155]....
        /*05c0*/ 	.word	0x0001f550


	//   ....[156]....
        /*05c4*/ 	.word	0x0001f5c0


	//   ....[157]....
        /*05c8*/ 	.word	0x0001f630


	//   ....[158]....
        /*05cc*/ 	.word	0x0001f690


	//   ....[159]....
        /*05d0*/ 	.word	0x0001f700


	//   ....[160]....
        /*05d4*/ 	.word	0x0001f770


	//   ....[161]....
        /*05d8*/ 	.word	0x0001f7e0


	//   ....[162]....
        /*05dc*/ 	.word	0x0001f840


	//   ....[163]....
        /*05e0*/ 	.word	0x0001f8b0


	//   ....[164]....
        /*05e4*/ 	.word	0x0001f920


	//   ....[165]....
        /*05e8*/ 	.word	0x0001f990


	//   ....[166]....
        /*05ec*/ 	.word	0x0001f9f0


	//   ....[167]....
        /*05f0*/ 	.word	0x0001fa60


	//   ....[168]....
        /*05f4*/ 	.word	0x0001fad0


	//   ....[169]....
        /*05f8*/ 	.word	0x0001fb20


	//   ....[170]....
        /*05fc*/ 	.word	0x0001fb60


	//   ....[171]....
        /*0600*/ 	.word	0x0001fbb0


	//   ....[172]....
        /*0604*/ 	.word	0x0001fc00


	//   ....[173]....
        /*0608*/ 	.word	0x0001fc50


	//   ....[174]....
        /*060c*/ 	.word	0x0001fcc0


	//   ....[175]....
        /*0610*/ 	.word	0x0001fd10


	//   ....[176]....
        /*0614*/ 	.word	0x0001fd60


	//   ....[177]....
        /*0618*/ 	.word	0x0001fdb0


	//   ....[178]....
        /*061c*/ 	.word	0x0001fe00


	//   ....[179]....
        /*0620*/ 	.word	0x0001fe50


	//   ....[180]....
        /*0624*/ 	.word	0x0001fec0


	//   ....[181]....
        /*0628*/ 	.word	0x0001ff10


	//   ....[182]....
        /*062c*/ 	.word	0x0001ff80


	//   ....[183]....
        /*0630*/ 	.word	0x0001ffe0


	//   ....[184]....
        /*0634*/ 	.word	0x00020050


	//----- nvinfo : EIATTR_EXIT_INSTR_OFFSETS
	.align		4
.L_334:
        /*0638*/ 	.byte	0x04, 0x1c
        /*063a*/ 	.short	(.L_336 - .L_335)


	//   ....[0]....
.L_335:
        /*063c*/ 	.word	0x00001000


	//   ....[1]....
        /*0640*/ 	.word	0x0001e930


	//----- nvinfo : EIATTR_MAX_THREADS
	.align		4
.L_336:
        /*0644*/ 	.byte	0x04, 0x05
        /*0646*/ 	.short	(.L_338 - .L_337)
.L_337:
        /*0648*/ 	.word	0x00000100
        /*064c*/ 	.word	0x00000001
        /*0650*/ 	.word	0x00000001


	//----- nvinfo : EIATTR_CRS_STACK_SIZE
	.align		4
.L_338:
        /*0654*/ 	.byte	0x04, 0x1e
        /*0656*/ 	.short	(.L_340 - .L_339)
.L_339:
        /*0658*/ 	.word	0x00000000
.L_340:


//--------------------- .nv.info._ZN7cutlass13device_kernelIN5flash19enable_sm80_to_sm89INS1_16FlashAttnFwdSm80INS1_25CollectiveMainloopFwdSm80ILi8ELi1ELb1EN4cute5tupleIJNS5_1CILi128EEENS7_ILi64EEENS7_ILi256EEEEEELi256ENS_6half_tEfNS_4arch4Sm80ELb1ELb0ELb0ELb0ELb0ELb0ELb1ELb1EEENS1_21CollectiveEpilogueFwdINS6_IJS8_SA_S9_EEENS6_IJNS7_ILi1EEESI_SI_EEESC_SE_Li256ELb0ELb1ELb1ELb0EEENS1_30DynamicPersistentTileSchedulerILi256ELi256ELb1ELb1ELb0EEEEEEEEEvNT_6ParamsE --------------------------
	.section	.nv.info._ZN7cutlass13device_kernelIN5flash19enable_sm80_to_sm89INS1_16FlashAttnFwdSm80INS1_25CollectiveMainloopFwdSm80ILi8ELi1ELb1EN4cute5tupleIJNS5_1CILi128EEENS7_ILi64EEENS7_ILi256EEEEEELi256ENS_6half_tEfNS_4arch4Sm80ELb1ELb0ELb0ELb0ELb0ELb0ELb1ELb1EEENS1_21CollectiveEpilogueFwdINS6_IJS8_SA_S9_EEENS6_IJNS7_ILi1EEESI_SI_EEESC_SE_Li256ELb0ELb1ELb1ELb0EEENS1_30DynamicPersistentTileSchedulerILi256ELi256ELb1ELb1ELb0EEEEEEEEEvNT_6ParamsE,"",@"SHT_CUDA_INFO"
	.sectionflags	@""
	.align	4


	//----- nvinfo : EIATTR_CUDA_API_VERSION
	.align		4
        /*0000*/ 	.byte	0x04, 0x37
        /*0002*/ 	.short	(.L_342 - .L_341)
.L_341:
        /*0004*/ 	.word	0x00000082


	//----- nvinfo : EIATTR_SW2861232_WAR
	.align		4
.L_342:
        /*0008*/ 	.byte	0x01, 0x35
	.zero		2


	//----- nvinfo : EIATTR_PARAM_CBANK
	.align		4
        /*000c*/ 	.byte	0x04, 0x0a
        /*000e*/ 	.short	(.L_344 - .L_343)
	.align		4
.L_343:
        /*0010*/ 	.word	index@(.nv.constant0._ZN7cutlass13device_kernelIN5flash19enable_sm80_to_sm89INS1_16FlashAttnFwdSm80INS1_25CollectiveMainloopFwdSm80ILi8ELi1ELb1EN4cute5tupleIJNS5_1CILi128EEENS7_ILi64EEENS7_ILi256EEEEEELi256ENS_6half_tEfNS_4arch4Sm80ELb1ELb0ELb0ELb0ELb0ELb0ELb1ELb1EEENS1_21CollectiveEpilogueFwdINS6_IJS8_SA_S9_EEENS6_IJNS7_ILi1EEESI_SI_EEESC_SE_Li256ELb0ELb1ELb1ELb0EEENS1_30DynamicPersistentTileSchedulerILi256ELi256ELb1ELb1ELb0EEEEEEEEEvNT_6ParamsE)
        /*0014*/ 	.short	0x0160
        /*0016*/ 	.short	0x0428


	//----- nvinfo : EIATTR_CBANK_PARAM_SIZE
	.align		4
.L_344:
        /*0018*/ 	.byte	0x03, 0x19
        /*001a*/ 	.short	0x0428


	//----- nvinfo : EIATTR_KPARAM_INFO
	.align		4
        /*001c*/ 	.byte	0x04, 0x17
        /*001e*/ 	.short	(.L_346 - .L_345)
.L_345:
        /*0020*/ 	.word	0x00000000
        /*0024*/ 	.short	0x0000
        /*0026*/ 	.short	0x0000
        /*0028*/ 	.byte	0x00, 0xf0, 0xa1, 0x10


	//----- nvinfo : EIATTR_MAXREG_COUNT
	.align		4
.L_346:
        /*002c*/ 	.byte	0x03, 0x1b
        /*002e*/ 	.short	0x00ff


	//----- nvinfo : EIATTR_NUM_BARRIERS
	.align		4
        /*0030*/ 	.byte	0x02, 0x4c
        /*0032*/ 	.byte	0x06
	.zero		1


	//----- nvinfo : EIATTR_ANNOTATIONS
	.align		4
        /*0034*/ 	.byte	0x04, 0x55
        /*0036*/ 	.short	(.L_348 - .L_347)


	//   ....[0]....
.L_347:
        /* <DEDUP_REMOVED lines=125> */


	//----- nvinfo : EIATTR_MERCURY_ISA_VERSION
	.align		4
.L_348:
        /*07f0*/ 	.byte	0x03, 0x5f
        /*07f2*/ 	.short	0x0000


	//----- nvinfo : EIATTR_INT_WARP_WIDE_INSTR_OFFSETS
	.align		4
        /*07f4*/ 	.byte	0x04, 0x31
        /*07f6*/ 	.short	(.L_350 - .L_349)


	//   ....[0]....
.L_349:
        /*07f8*/ 	.word	0x0000d890


	//   ....[1]....
        /*07fc*/ 	.word	0x0000d910


	//----- nvinfo : EIATTR_COOP_GROUP_MASK_REGIDS
	.align		4
.L_350:
        /*0800*/ 	.byte	0x04, 0x29
        /*0802*/ 	.short	(.L_352 - .L_351)


	//   ....[0]....
.L_351:
        /*0804*/ 	.word	0xffffffff


	//   ....[1]....
        /*0808*/ 	.word	0xffffffff


	//   ....[2]....
        /*080c*/ 	.word	0xffffffff


	//   ....[3]....
        /*0810*/ 	.word	0xffffffff


	//   ....[4]....
        /*0814*/ 	.word	0xffffffff


	//   ....[5]....
        /*0818*/ 	.word	0xffffffff


	//   ....[6]....
        /*081c*/ 	.word	0xffffffff


	//   ....[7]....
        /*0820*/ 	.word	0xffffffff


	//   ....[8]....
        /*0824*/ 	.word	0xffffffff


	//   ....[9]....
        /*0828*/ 	.word	0xffffffff


	//   ....[10]....
        /*082c*/ 	.word	0xffffffff


	//   ....[11]....
        /*0830*/ 	.word	0xffffffff


	//   ....[12]....
        /*0834*/ 	.word	0xffffffff


	//   ....[13]....
        /*0838*/ 	.word	0xffffffff


	//   ....[14]....
        /*083c*/ 	.word	0xffffffff


	//   ....[15]....
        /*0840*/ 	.word	0xffffffff


	//   ....[16]....
        /*0844*/ 	.word	0xffffffff


	//   ....[17]....
        /*0848*/ 	.word	0xffffffff


	//   ....[18]....
        /*084c*/ 	.word	0xffffffff


	//   ....[19]....
        /*0850*/ 	.word	0xffffffff


	//   ....[20]....
        /*0854*/ 	.word	0xffffffff


	//   ....[21]....
        /*0858*/ 	.word	0xffffffff


	//   ....[22]....
        /*085c*/ 	.word	0xffffffff


	//   ....[23]....
        /*0860*/ 	.word	0xffffffff


	//   ....[24]....
        /*0864*/ 	.word	0xffffffff


	//   ....[25]....
        /*0868*/ 	.word	0xffffffff


	//   ....[26]....
        /*086c*/ 	.word	0xffffffff


	//   ....[27]....
        /*0870*/ 	.word	0xffffffff


	//   ....[28]....
        /*0874*/ 	.word	0xffffffff


	//   ....[29]....
        /*0878*/ 	.word	0xffffffff


	//   ....[30]....
        /*087c*/ 	.word	0xffffffff


	//   ....[31]....
        /*0880*/ 	.word	0xffffffff


	//   ....[32]....
        /*0884*/ 	.word	0xffffffff


	//   ....[33]....
        /*0888*/ 	.word	0xffffffff


	//   ....[34]....
        /*088c*/ 	.word	0xffffffff


	//   ....[35]....
        /*0890*/ 	.word	0xffffffff


	//   ....[36]....
        /*0894*/ 	.word	0xffffffff


	//   ....[37]....
        /*0898*/ 	.word	0xffffffff


	//   ....[38]....
        /*089c*/ 	.word	0xffffffff


	//   ....[39]....
        /*08a0*/ 	.word	0xffffffff


	//   ....[40]....
        /*08a4*/ 	.word	0xffffffff


	//   ....[41]....
        /*08a8*/ 	.word	0xffffffff


	//   ....[42]....
        /*08ac*/ 	.word	0xffffffff


	//   ....[43]....
        /*08b0*/ 	.word	0xffffffff


	//----- nvinfo : EIATTR_COOP_GROUP_INSTR_OFFSETS
	.align		4
.L_352:
        /*08b4*/ 	.byte	0x04, 0x28
        /*08b6*/ 	.short	(.L_354 - .L_353)


	//   ....[0]....
.L_353:
        /*08b8*/ 	.word	0x00000050


	//   ....[1]....
        /*08bc*/ 	.word	0x00001de0


	//   ....[2]....
        /*08c0*/ 	.word	0x00001df0


	//   ....[3]....
        /*08c4*/ 	.word	0x00001e20


	//   ....[4]....
        /*08c8*/ 	.word	0x00001e40


	//   ....[5]....
        /*08cc*/ 	.word	0x00001e50


	//   ....[6]....
        /*08d0*/ 	.word	0x00001e70


	//   ....[7]....
        /*08d4*/ 	.word	0x00001fa0


	//   ....[8]....
        /*08d8*/ 	.word	0x00001fb0


	//   ....[9]....
        /*08dc*/ 	.word	0x00003870


	//   ....[10]....
        /*08e0*/ 	.word	0x00003880


	//   ....[11]....
        /*08e4*/ 	.word	0x00003dc0


	//   ....[12]....
        /*08e8*/ 	.word	0x00003f40


	//   ....[13]....
        /*08ec*/ 	.word	0x00003f50


	//   ....[14]....
        /*08f0*/ 	.word	0x00003f80


	//   ....[15]....
        /*08f4*/ 	.word	0x00006bd0


	//   ....[16]....
        /*08f8*/ 	.word	0x00006bf0


	//   ....[17]....
        /*08fc*/ 	.word	0x00007300


	//   ....[18]....
        /*0900*/ 	.word	0x000074e0


	//   ....[19]....
        /*0904*/ 	.word	0x00007500


	//   ....[20]....
        /*0908*/ 	.word	0x00007640


	//   ....[21]....
        /*090c*/ 	.word	0x0000abf0


	//   ....[22]....
        /*0910*/ 	.word	0x0000ac20


	//   ....[23]....
        /*0914*/ 	.word	0x0000ac40


	//   ....[24]....
        /*0918*/ 	.word	0x0000ac60


	//   ....[25]....
        /*091c*/ 	.word	0x0000ce40


	//   ....[26]....
        /*0920*/ 	.word	0x0000ce90


	//   ....[27]....
        /*0924*/ 	.word	0x0000ceb0


	//   ....[28]....
        /*0928*/ 	.word	0x0000ced0


	//   ....[29]....
        /*092c*/ 	.word	0x0000da60


	//   ....[30]....
        /*0930*/ 	.word	0x0000dfc0


	//   ....[31]....
        /*0934*/ 	.word	0x0000dfd0


	//   ....[32]....
        /*0938*/ 	.word	0x0000e000


	//   ....[33]....
        /*093c*/ 	.word	0x0000e020


	//   ....[34]....
        /*0940*/ 	.word	0x0000e110


	//   ....[35]....
        /*0944*/ 	.word	0x0000e170


	//   ....[36]....
        /*0948*/ 	.word	0x0000ec20


	//   ....[37]....
        /*094c*/ 	.word	0x0000ec30


	//   ....[38]....
        /*0950*/ 	.word	0x0000f7c0


	//   ....[39]....
        /*0954*/ 	.word	0x0000f8a0


	//   ....[40]....
        /*0958*/ 	.word	0x0000f900


	//   ....[41]....
        /*095c*/ 	.word	0x0000f950


	//   ....[42]....
        /*0960*/ 	.word	0x0000f9b0


	//   ....[43]....
        /*0964*/ 	.word	0x0000fa00


	//----- nvinfo : EIATTR_EXIT_INSTR_OFFSETS
	.align		4
.L_354:
        /*0968*/ 	.byte	0x04, 0x1c
        /*096a*/ 	.short	(.L_356 - .L_355)


	//   ....[0]....
.L_355:
        /*096c*/ 	.word	0x000000a0


	//   ....[1]....
        /*0970*/ 	.word	0x0000f860


	//----- nvinfo : EIATTR_MAX_THREADS
	.align		4
.L_356:
        /*0974*/ 	.byte	0x04, 0x05
        /*0976*/ 	.short	(.L_358 - .L_357)
.L_357:
        /*0978*/ 	.word	0x00000100
        /*097c*/ 	.word	0x00000001
        /*0980*/ 	.word	0x00000001


	//----- nvinfo : EIATTR_CRS_STACK_SIZE
	.align		4
.L_358:
        /*0984*/ 	.byte	0x04, 0x1e
        /*0986*/ 	.short	(.L_360 - .L_359)
.L_359:
        /*0988*/ 	.word	0x00000000
.L_360:


//--------------------- .nv.info._ZN7cutlass13device_kernelIN5flash19enable_sm80_to_sm89INS1_16FlashAttnFwdSm80INS1_25CollectiveMainloopFwdSm80ILi8ELi1ELb1EN4cute5tupleIJNS5_1CILi128EEENS7_ILi48EEENS7_ILi256EEEEEELi256ENS_6half_tEfNS_4arch4Sm80ELb1ELb0ELb0ELb1ELb0ELb0ELb1ELb1EEENS1_21CollectiveEpilogueFwdINS6_IJS8_SA_S9_EEENS6_IJNS7_ILi1EEESI_SI_EEESC_SE_Li256ELb1ELb1ELb1ELb0EEENS1_36VarlenDynamicPersistentTileSchedulerILi128ELi48ELi256ELi256ELb1ELb1ELb0ELb1ELb1ELb1EEEEEEEEEvNT_6ParamsE --------------------------
	.section	.nv.info._ZN7cutlass13device_kernelIN5flash19enable_sm80_to_sm89INS1_16FlashAttnFwdSm80INS1_25CollectiveMainloopFwdSm80ILi8ELi1ELb1EN4cute5tupleIJNS5_1CILi128EEENS7_ILi48EEENS7_ILi256EEEEEELi256ENS_6half_tEfNS_4arch4Sm80ELb1ELb0ELb0ELb1ELb0ELb0ELb1ELb1EEENS1_21CollectiveEpilogueFwdINS6_IJS8_SA_S9_EEENS6_IJNS7_ILi1EEESI_SI_EEESC_SE_Li256ELb1ELb1ELb1ELb0EEENS1_36VarlenDynamicPersistentTileSchedulerILi128ELi48ELi256ELi256ELb1ELb1ELb0ELb1ELb1ELb1EEEEEEEEEvNT_6ParamsE,"",@"SHT_CUDA_INFO"
	.sectionflags	@""
	.align	4


	//----- nvinfo : EIATTR_CUDA_API_VERSION
	.align		4
        /*0000*/ 	.byte	0x04, 0x37
        /*0002*/ 	.short	(.L_362 - .L_361)
.L_361:
        /*0004*/ 	.word	0x00000082


	//----- nvinfo : EIATTR_SW2861232_WAR
	.align		4
.L_362:
        /*0008*/ 	.byte	0x01, 0x35
	.zero		2


	//----- nvinfo : EIATTR_PARAM_CBANK
	.align		4
        /*000c*/ 	.byte	0x04, 0x0a
        /*000e*/ 	.short	(.L_364 - .L_363)
	.align		4
.L_363:
        /*0010*/ 	.word	index@(.nv.constant0._ZN7cutlass13device_kernelIN5flash19enable_sm80_to_sm89INS1_16FlashAttnFwdSm80INS1_25CollectiveMainloopFwdSm80ILi8ELi1ELb1EN4cute5tupleIJNS5_1CILi128EEENS7_ILi48EEENS7_ILi256EEEEEELi256ENS_6half_tEfNS_4arch4Sm80ELb1ELb0ELb0ELb1ELb0ELb0ELb1ELb1EEENS1_21CollectiveEpilogueFwdINS6_IJS8_SA_S9_EEENS6_IJNS7_ILi1EEESI_SI_EEESC_SE_Li256ELb1ELb1ELb1ELb0EEENS1_36VarlenDynamicPersistentTileSchedulerILi128ELi48ELi256ELi256ELb1ELb1ELb0ELb1ELb1ELb1EEEEEEEEEvNT_6ParamsE)
        /*0014*/ 	.short	0x0160
        /*0016*/ 	.short	0x0438


	//----- nvinfo : EIATTR_CBANK_PARAM_SIZE
	.align		4
.L_364:
        /*0018*/ 	.byte	0x03, 0x19
        /*001a*/ 	.short	0x0438


	//----- nvinfo : EIATTR_KPARAM_INFO
	.align		4
        /*001c*/ 	.byte	0x04, 0x17
        /*001e*/ 	.short	(.L_366 - .L_365)
.L_365:
        /*0020*/ 	.word	0x00000000
        /*0024*/ 	.short	0x0000
        /*0026*/ 	.short	0x0000
        /*0028*/ 	.byte	0x00, 0xf0, 0xe1, 0x10


	//----- nvinfo : EIATTR_MAXREG_COUNT
	.align		4
.L_366:
        /*002c*/ 	.byte	0x03, 0x1b
        /*002e*/ 	.short	0x00ff


	//----- nvinfo : EIATTR_NUM_BARRIERS
	.align		4
        /*0030*/ 	.byte	0x02, 0x4c
        /*0032*/ 	.byte	0x06
	.zero		1


	//----- nvinfo : EIATTR_ANNOTATIONS
	.align		4
        /*0034*/ 	.byte	0x04, 0x55
        /*0036*/ 	.short	(.L_368 - .L_367)


	//   ....[0]....
.L_367:
        /* <DEDUP_REMOVED lines=119> */


	//----- nvinfo : EIATTR_MERCURY_ISA_VERSION
	.align		4
.L_368:
        /*0798*/ 	.byte	0x03, 0x5f
        /*079a*/ 	.short	0x0000


	//----- nvinfo : EIATTR_INT_WARP_WIDE_INSTR_OFFSETS
	.align		4
        /*079c*/ 	.byte	0x04, 0x31
        /*079e*/ 	.short	(.L_370 - .L_369)


	//   ....[0]....
.L_369:
        /*07a0*/ 	.word	0x0000c5a0


	//   ....[1]....
        /*07a4*/ 	.word	0x0000c620


	//----- nvinfo : EIATTR_COOP_GROUP_MASK_REGIDS
	.align		4
.L_370:
        /*07a8*/ 	.byte	0x04, 0x29
        /*07aa*/ 	.short	(.L_372 - .L_371)


	//   ....[0]....
.L_371:
        /*07ac*/ 	.word	0xffffffff


	//   ....[1]....
        /*07b0*/ 	.word	0xffffffff


	//   ....[2]....
        /*07b4*/ 	.word	0xffffffff


	//   ....[3]....
        /*07b8*/ 	.word	0xffffffff


	//   ....[4]....
        /*07bc*/ 	.word	0xffffffff


	//   ....[5]....
        /*07c0*/ 	.word	0xffffffff


	//   ....[6]....
        /*07c4*/ 	.word	0xffffffff


	//   ....[7]....
        /*07c8*/ 	.word	0xffffffff


	//   ....[8]....
        /*07cc*/ 	.word	0xffffffff


	//   ....[9]....
        /*07d0*/ 	.word	0xffffffff


	//   ....[10]....
        /*07d4*/ 	.word	0xffffffff


	//   ....[11]....
        /*07d8*/ 	.word	0xffffffff


	//   ....[12]....
        /*07dc*/ 	.word	0xffffffff


	//   ....[13]....
        /*07e0*/ 	.word	0xffffffff


	//   ....[14]....
        /*07e4*/ 	.word	0xffffffff


	//   ....[15]....
        /*07e8*/ 	.word	0xffffffff


	//   ....[16]....
        /*07ec*/ 	.word	0xffffffff


	//   ....[17]....
        /*07f0*/ 	.word	0xffffffff


	//   ....[18]....
        /*07f4*/ 	.word	0xffffffff


	//   ....[19]....
        /*07f8*/ 	.word	0xffffffff


	//   ....[20]....
        /*07fc*/ 	.word	0xffffffff


	//   ....[21]....
        /*0800*/ 	.word	0xffffffff


	//   ....[22]....
        /*0804*/ 	.word	0xffffffff


	//   ....[23]....
        /*0808*/ 	.word	0xffffffff


	//   ....[24]....
        /*080c*/ 	.word	0xffffffff


	//   ....[25]....
        /*0810*/ 	.word	0xffffffff


	//   ....[26]....
        /*0814*/ 	.word	0xffffffff


	//   ....[27]....
        /*0818*/ 	.word	0xffffffff


	//   ....[28]....
        /*081c*/ 	.word	0xffffffff


	//   ....[29]....
        /*0820*/ 	.word	0xffffffff


	//   ....[30]....
        /*0824*/ 	.word	0xffffffff


	//   ....[31]....
        /*0828*/ 	.word	0xffffffff


	//   ....[32]....
        /*082c*/ 	.word	0xffffffff


	//   ....[33]....
        /*0830*/ 	.word	0xffffffff


	//   ....[34]....
        /*0834*/ 	.word	0xffffffff


	//   ....[35]....
        /*0838*/ 	.word	0xffffffff


	//   ....[36]....
        /*083c*/ 	.word	0xffffffff


	//   ....[37]....
        /*0840*/ 	.word	0xffffffff


	//   ....[38]....
        /*0844*/ 	.word	0xffffffff


	//   ....[39]....
        /*0848*/ 	.word	0xffffffff


	//   ....[40]....
        /*084c*/ 	.word	0xffffffff


	//   ....[41]....
        /*0850*/ 	.word	0xffffffff


	//   ....[42]....
        /*0854*/ 	.word	0xffffffff


	//   ....[43]....
        /*0858*/ 	.word	0xffffffff


	//   ....[44]....
        /*085c*/ 	.word	0xffffffff


	//   ....[45]....
        /*0860*/ 	.word	0xffffffff


	//   ....[46]....
        /*0864*/ 	.word	0xffffffff


	//   ....[47]....
        /*0868*/ 	.word	0xffffffff


	//   ....[48]....
        /*086c*/ 	.word	0xffffffff


	//   ....[49]....
        /*0870*/ 	.word	0xffffffff


	//   ....[50]....
        /*0874*/ 	.word	0xffffffff


	//   ....[51]....
        /*0878*/ 	.word	0xffffffff


	//   ....[52]....
        /*087c*/ 	.word	0xffffffff


	//   ....[53]....
        /*0880*/ 	.word	0xffffffff


	//   ....[54]....
        /*0884*/ 	.word	0xffffffff


	//   ....[55]....
        /*0888*/ 	.word	0xffffffff


	//   ....[56]....
        /*088c*/ 	.word	0xffffffff


	//   ....[57]....
        /*0890*/ 	.word	0xffffffff


	//   ....[58]....
        /*0894*/ 	.word	0xffffffff


	//   ....[59]....
        /*0898*/ 	.word	0xffffffff


	//   ....[60]....
        /*089c*/ 	.word	0xffffffff


	//   ....[61]....
        /*08a0*/ 	.word	0xffffffff


	//   ....[62]....
        /*08a4*/ 	.word	0xffffffff


	//   ....[63]....
        /*08a8*/ 	.word	0xffffffff


	//   ....[64]....
        /*08ac*/ 	.word	0xffffffff


	//   ....[65]....
        /*08b0*/ 	.word	0xffffffff


	//   ....[66]....
        /*08b4*/ 	.word	0xffffffff


	//   ....[67]....
        /*08b8*/ 	.word	0xffffffff


	//   ....[68]....
        /*08bc*/ 	.word	0xffffffff


	//   ....[69]....
        /*08c0*/ 	.word	0xffffffff


	//   ....[70]....
        /*08c4*/ 	.word	0xffffffff


	//   ....[71]....
        /*08c8*/ 	.word	0xffffffff


	//   ....[72]....
        /*08cc*/ 	.word	0xffffffff


	//   ....[73]....
        /*08d0*/ 	.word	0xffffffff


	//   ....[74]....
        /*08d4*/ 	.word	0xffffffff


	//   ....[75]....
        /*08d8*/ 	.word	0xffffffff


	//   ....[76]....
        /*08dc*/ 	.word	0xffffffff


	//   ....[77]....
        /*08e0*/ 	.word	0xffffffff


	//   ....[78]....
        /*08e4*/ 	.word	0xffffffff


	//   ....[79]....
        /*08e8*/ 	.word	0xffffffff


	//   ....[80]....
        /*08ec*/ 	.word	0xffffffff


	//   ....[81]....
        /*08f0*/ 	.word	0xffffffff


	//   ....[82]....
        /*08f4*/ 	.word	0xffffffff


	//   ....[83]....
        /*08f8*/ 	.word	0xffffffff


	//   ....[84]....
        /*08fc*/ 	.word	0xffffffff


	//   ....[85]....
        /*0900*/ 	.word	0xffffffff


	//   ....[86]....
        /*0904*/ 	.word	0xffffffff


	//   ....[87]....
        /*0908*/ 	.word	0xffffffff


	//   ....[88]....
        /*090c*/ 	.word	0xffffffff


	//   ....[89]....
        /*0910*/ 	.word	0xffffffff


	//   ....[90]....
        /*0914*/ 	.word	0xffffffff


	//   ....[91]....
        /*0918*/ 	.word	0xffffffff


	//   ....[92]....
        /*091c*/ 	.word	0xffffffff


	//   ....[93]....
        /*0920*/ 	.word	0xffffffff


	//   ....[94]....
        /*0924*/ 	.word	0xffffffff


	//   ....[95]....
        /*0928*/ 	.word	0xffffffff


	//   ....[96]....
        /*092c*/ 	.word	0xffffffff


	//   ....[97]....
        /*0930*/ 	.word	0xffffffff


	//   ....[98]....
        /*0934*/ 	.word	0xffffffff


	//   ....[99]....
        /*0938*/ 	.word	0xffffffff


	//   ....[100]....
        /*093c*/ 	.word	0xffffffff


	//   ....[101]....
        /*0940*/ 	.word	0xffffffff


	//   ....[102]....
        /*0944*/ 	.word	0xffffffff


	//   ....[103]....
        /*0948*/ 	.word	0xffffffff


	//   ....[104]....
        /*094c*/ 	.word	0xffffffff


	//   ....[105]....
        /*0950*/ 	.word	0xffffffff


	//   ....[106]....
        /*0954*/ 	.word	0xffffffff


	//   ....[107]....
        /*0958*/ 	.word	0xffffffff


	//   ....[108]....
        /*095c*/ 	.word	0xffffffff


	//   ....[109]....
        /*0960*/ 	.word	0xffffffff


	//   ....[110]....
        /*0964*/ 	.word	0xffffffff


	//   ....[111]....
        /*0968*/ 	.word	0xffffffff


	//   ....[112]....
        /*096c*/ 	.word	0xffffffff


	//   ....[113]....
        /*0970*/ 	.word	0xffffffff


	//   ....[114]....
        /*0974*/ 	.word	0xffffffff


	//   ....[115]....
        /*0978*/ 	.word	0xffffffff


	//   ....[116]....
        /*097c*/ 	.word	0xffffffff


	//   ....[117]....
        /*0980*/ 	.word	0xffffffff


	//   ....[118]....
        /*0984*/ 	.word	0xffffffff


	//   ....[119]....
        /*0988*/ 	.word	0xffffffff


	//   ....[120]....
        /*098c*/ 	.word	0xffffffff


	//   ....[121]....
        /*0990*/ 	.word	0xffffffff


	//   ....[122]....
        /*0994*/ 	.word	0xffffffff


	//   ....[123]....
        /*0998*/ 	.word	0xffffffff


	//   ....[124]....
        /*099c*/ 	.word	0xffffffff


	//   ....[125]....
        /*09a0*/ 	.word	0xffffffff


	//   ....[126]....
        /*09a4*/ 	.word	0xffffffff


	//   ....[127]....
        /*09a8*/ 	.word	0xffffffff


	//   ....[128]....
        /*09ac*/ 	.word	0xffffffff


	//   ....[129]....
        /*09b0*/ 	.word	0xffffffff


	//   ....[130]....
        /*09b4*/ 	.word	0xffffffff


	//   ....[131]....
        /*09b8*/ 	.word	0xffffffff


	//   ....[132]....
        /*09bc*/ 	.word	0xffffffff


	//   ....[133]....
        /*09c0*/ 	.word	0xffffffff


	//   ....[134]....
        /*09c4*/ 	.word	0xffffffff


	//   ....[135]....
        /*09c8*/ 	.word	0xffffffff


	//   ....[136]....
        /*09cc*/ 	.word	0xffffffff


	//   ....[137]....
        /*09d0*/ 	.word	0xffffffff


	//   ....[138]....
        /*09d4*/ 	.word	0xffffffff


	//----- nvinfo : EIATTR_COOP_GROUP_INSTR_OFFSETS
	.align		4
.L_372:
        /*09d8*/ 	.byte	0x04, 0x28
        /*09da*/ 	.short	(.L_374 - .L_373)


	//   ....[0]....
.L_373:
        /*09dc*/ 	.word	0x00000050


	//   ....[1]....
        /*09e0*/ 	.word	0x00000200


	//   ....[2]....
        /*09e4*/ 	.word	0x00000230


	//   ....[3]....
        /*09e8*/ 	.word	0x00000260


	//   ....[4]....
        /*09ec*/ 	.word	0x00000290


	//   ....[5]....
        /*09f0*/ 	.word	0x000002c0


	//   ....[6]....
        /*09f4*/ 	.word	0x000002f0


	//   ....[7]....
        /*09f8*/ 	.word	0x00000450


	//   ....[8]....
        /*09fc*/ 	.word	0x00000490


	//   ....[9]....
        /*0a00*/ 	.word	0x000004c0


	//   ....[10]....
        /*0a04*/ 	.word	0x000004f0


	//   ....[11]....
        /*0a08*/ 	.word	0x00000520


	//   ....[12]....
        /*0a0c*/ 	.word	0x00000550


	//   ....[13]....
        /*0a10*/ 	.word	0x000005e0


	//   ....[14]....
        /*0a14*/ 	.word	0x00000630


	//   ....[15]....
        /*0a18*/ 	.word	0x00000650


	//   ....[16]....
        /*0a1c*/ 	.word	0x000006b0


	//   ....[17]....
        /*0a20*/ 	.word	0x000028d0


	//   ....[18]....
        /*0a24*/ 	.word	0x000028f0


	//   ....[19]....
        /*0a28*/ 	.word	0x00002a70


	//   ....[20]....
        /*0a2c*/ 	.word	0x00002aa0


	//   ....[21]....
        /*0a30*/ 	.word	0x00002bb0


	//   ....[22]....
        /*0a34*/ 	.word	0x00002bd0


	//   ....[23]....
        /*0a38*/ 	.word	0x00002c50


	//   ....[24]....
        /*0a3c*/ 	.word	0x00002cc0


	//   ....[25]....
        /*0a40*/ 	.word	0x000045d0


	//   ....[26]....
        /*0a44*/ 	.word	0x00004600


	//   ....[27]....
        /*0a48*/ 	.word	0x00004a20


	//   ....[28]....
        /*0a4c*/ 	.word	0x00004b40


	//   ....[29]....
        /*0a50*/ 	.word	0x00004b50


	//   ....[30]....
        /*0a54*/ 	.word	0x00004b80


	//   ....[31]....
        /*0a58*/ 	.word	0x000071e0


	//   ....[32]....
        /*0a5c*/ 	.word	0x000071f0


	//   ....[33]....
        /*0a60*/ 	.word	0x000075f0


	//   ....[34]....
        /*0a64*/ 	.word	0x00007610


	//   ....[35]....
        /*0a68*/ 	.word	0x00007c70


	//   ....[36]....
        /*0a6c*/ 	.word	0x00007c90


	//   ....[37]....
        /*0a70*/ 	.word	0x0000a110


	//   ....[38]....
        /*0a74*/ 	.word	0x0000a130


	//   ....[39]....
        /*0a78*/ 	.word	0x0000a740


	//   ....[40]....
        /*0a7c*/ 	.word	0x0000a760


	//   ....[41]....
        /*0a80*/ 	.word	0x0000bb50


	//   ....[42]....
        /*0a84*/ 	.word	0x0000bba0


	//   ....[43]....
        /*0a88*/ 	.word	0x0000bbc0


	//   ....[44]....
        /*0a8c*/ 	.word	0x0000bbe0


	//   ....[45]....
        /*0a90*/ 	.word	0x0000d480


	//   ....[46]....
        /*0a94*/ 	.word	0x0000d490


	//   ....[47]....
        /*0a98*/ 	.word	0x0000d4b0


	//   ....[48]....
        /*0a9c*/ 	.word	0x0000d4d0


	//   ....[49]....
        /*0aa0*/ 	.word	0x0000d920


	//   ....[50]....
        /*0aa4*/ 	.word	0x0000d940


	//   ....[51]....
        /*0aa8*/ 	.word	0x0000db10


	//   ....[52]....
        /*0aac*/ 	.word	0x0000db20


	//   ....[53]....
        /*0ab0*/ 	.word	0x0000dce0


	//   ....[54]....
        /*0ab4*/ 	.word	0x0000dd00


	//   ....[55]....
        /*0ab8*/ 	.word	0x0000dec0


	//   ....[56]....
        /*0abc*/ 	.word	0x0000ded0


	//   ....[57]....
        /*0ac0*/ 	.word	0x0000e290


	//   ....[58]....
        /*0ac4*/ 	.word	0x0000e2b0


	//   ....[59]....
        /*0ac8*/ 	.word	0x0000ef00


	//   ....[60]....
        /*0acc*/ 	.word	0x0000ef10


	//   ....[61]....
        /*0ad0*/ 	.word	0x0000ff80


	//   ....[62]....
        /*0ad4*/ 	.word	0x0000ffa0


	//   ....[63]....
        /*0ad8*/ 	.word	0x00010180


	//   ....[64]....
        /*0adc*/ 	.word	0x00010190


	//   ....[65]....
        /*0ae0*/ 	.word	0x00010350


	//   ....[66]....
        /*0ae4*/ 	.word	0x00010370


	//   ....[67]....
        /*0ae8*/ 	.word	0x00010530


	//   ....[68]....
        /*0aec*/ 	.word	0x00010540


	//   ....[69]....
        /*0af0*/ 	.word	0x000107c0


	//   ....[70]....
        /*0af4*/ 	.word	0x000107e0


	//   ....[71]....
        /*0af8*/ 	.word	0x00010910


	//   ....[72]....
        /*0afc*/ 	.word	0x00010950


	//   ....[73]....
        /*0b00*/ 	.word	0x00010980


	//   ....[74]....
        /*0b04*/ 	.word	0x000109b0


	//   ....[75]....
        /*0b08*/ 	.word	0x000109e0


	//   ....[76]....
        /*0b0c*/ 	.word	0x00010a10


	//   ....[77]....
        /*0b10*/ 	.word	0x00010b70


	//   ....[78]....
        /*0b14*/ 	.word	0x00010bb0


	//   ....[79]....
        /*0b18*/ 	.word	0x00010be0


	//   ....[80]....
        /*0b1c*/ 	.word	0x00010c10


	//   ....[81]....
        /*0b20*/ 	.word	0x00010c40


	//   ....[82]....
        /*0b24*/ 	.word	0x00010c70


	//   ....[83]....
        /*0b28*/ 	.word	0x00010d00


	//   ....[84]....
        /*0b2c*/ 	.word	0x00010d60


	//   ....[85]....
        /*0b30*/ 	.word	0x00010d70


	//   ....[86]....
        /*0b34*/ 	.word	0x00010dd0


	//   ....[87]....
        /*0b38*/ 	.word	0x00011840


	//   ....[88]....
        /*0b3c*/ 	.word	0x000118a0


	//   ....[89]....
        /*0b40*/ 	.word	0x000118f0


	//   ....[90]....
        /*0b44*/ 	.word	0x00011940


	//   ....[91]....
        /*0b48*/ 	.word	0x00011990


	//   ....[92]....
        /*0b4c*/ 	.word	0x00011a00


	//   ....[93]....
        /*0b50*/ 	.word	0x00011a40


	//   ....[94]....
        /*0b54*/ 	.word	0x00011ab0


	//   ....[95]....
        /*0b58*/ 	.word	0x00011b20


	//   ....[96]....
        /*0b5c*/ 	.word	0x00011b80


	//   ....[97]....
        /*0b60*/ 	.word	0x00011be0


	//   ....[98]....
        /*0b64*/ 	.word	0x00011c40


	//   ....[99]....
        /*0b68*/ 	.word	0x00011c90


	//   ....[100]....
        /*0b6c*/ 	.word	0x00011cf0


	//   ....[101]....
        /*0b70*/ 	.word	0x00011d60


	//   ....[102]....
        /*0b74*/ 	.word	0x00011dd0


	//   ....[103]....
        /*0b78*/ 	.word	0x00011e30


	//   ....[104]....
        /*0b7c*/ 	.word	0x00011e90


	//   ....[105]....
        /*0b80*/ 	.word	0x00011ef0


	//   ....[106]....
        /*0b84*/ 	.word	0x00011f60


	//   ....[107]....
        /*0b88*/ 	.word	0x00011fc0


	//   ....[108]....
        /*0b8c*/ 	.word	0x00012020


	//   ....[109]....
        /*0b90*/ 	.word	0x00012080


	//   ....[110]....
        /*0b94*/ 	.word	0x000120f0


	//   ....[111]....
        /*0b98*/ 	.word	0x00012150


	//   ....[112]....
        /*0b9c*/ 	.word	0x000121b0


	//   ....[113]....
        /*0ba0*/ 	.word	0x00012210


	//   ....[114]....
        /*0ba4*/ 	.word	0x00012280


	//   ....[115]....
        /*0ba8*/ 	.word	0x000122e0


	//   ....[116]....
        /*0bac*/ 	.word	0x00012340


	//   ....[117]....
        /*0bb0*/ 	.word	0x000123a0


	//   ....[118]....
        /*0bb4*/ 	.word	0x00012410


	//   ....[119]....
        /*0bb8*/ 	.word	0x00012470


	//   ....[120]....
        /*0bbc*/ 	.word	0x000124d0


	//   ....[121]....
        /*0bc0*/ 	.word	0x00012530


	//   ....[122]....
        /*0bc4*/ 	.word	0x000125a0


	//   ....[123]....
        /*0bc8*/ 	.word	0x000125f0


	//   ....[124]....
        /*0bcc*/ 	.word	0x00012630


	//   ....[125]....
        /*0bd0*/ 	.word	0x00012680


	//   ....[126]....
        /*0bd4*/ 	.word	0x000126d0


	//   ....[127]....
        /*0bd8*/ 	.word	0x00012720


	//   ....[128]....
        /*0bdc*/ 	.word	0x00012790


	//   ....[129]....
        /*0be0*/ 	.word	0x000127d0


	//   ....[130]....
        /*0be4*/ 	.word	0x00012820


	//   ....[131]....
        /*0be8*/ 	.word	0x00012870


	//   ....[132]....
        /*0bec*/ 	.word	0x000128c0


	//   ....[133]....
        /*0bf0*/ 	.word	0x00012910


	//   ....[134]....
        /*0bf4*/ 	.word	0x00012980


	//   ....[135]....
        /*0bf8*/ 	.word	0x000129c0


	//   ....[136]....
        /*0bfc*/ 	.word	0x00012a30


	//   ....[137]....
        /*0c00*/ 	.word	0x00012a90


	//   ....[138]....
        /*0c04*/ 	.word	0x00012af0


	//----- nvinfo : EIATTR_EXIT_INSTR_OFFSETS
	.align		4
.L_374:
        /*0c08*/ 	.byte	0x04, 0x1c
        /*0c0a*/ 	.short	(.L_376 - .L_375)


	//   ....[0]....
.L_375:
        /*0c0c*/ 	.word	0x000010d0


	//   ....[1]....
        /*0c10*/ 	.word	0x00011800


	//----- nvinfo : EIATTR_MAX_THREADS
	.align		4
.L_376:
        /*0c14*/ 	.byte	0x04, 0x05
        /*0c16*/ 	.short	(.L_378 - .L_377)
.L_377:
        /*0c18*/ 	.word	0x00000100
        /*0c1c*/ 	.word	0x00000001
        /*0c20*/ 	.word	0x00000001


	//----- nvinfo : EIATTR_CRS_STACK_SIZE
	.align		4
.L_378:
        /*0c24*/ 	.byte	0x04, 0x1e
        /*0c26*/ 	.short	(.L_380 - .L_379)
.L_379:
        /*0c28*/ 	.word	0x00000000
.L_380:


//--------------------- .nv.info._ZN7cutlass13device_kernelIN5flash19enable_sm80_to_sm89INS1_16FlashAttnFwdSm80INS1_25CollectiveMainloopFwdSm80ILi8ELi1ELb0EN4cute5tupleIJNS5_1CILi128EEENS7_ILi32EEENS7_ILi256EEEEEELi256ENS_6half_tEfNS_4arch4Sm80ELb1ELb0ELb0ELb1ELb0ELb1ELb1ELb1EEENS1_21CollectiveEpilogueFwdINS6_IJS8_SA_S9_EEENS6_IJNS7_ILi1EEESI_SI_EEESC_SE_Li256ELb1ELb1ELb1ELb0EEENS1_36VarlenDynamicPersistentTileSchedulerILi128ELi32ELi256ELi256ELb1ELb1ELb0ELb1ELb1ELb1EEEEEEEEEvNT_6ParamsE --------------------------
	.section	.nv.info._ZN7cutlass13device_kernelIN5flash19enable_sm80_to_sm89INS1_16FlashAttnFwdSm80INS1_25CollectiveMainloopFwdSm80ILi8ELi1ELb0EN4cute5tupleIJNS5_1CILi128EEENS7_ILi32EEENS7_ILi256EEEEEELi256ENS_6half_tEfNS_4arch4Sm80ELb1ELb0ELb0ELb1ELb0ELb1ELb1ELb1EEENS1_21CollectiveEpilogueFwdINS6_IJS8_SA_S9_EEENS6_IJNS7_ILi1EEESI_SI_EEESC_SE_Li256ELb1ELb1ELb1ELb0EEENS1_36VarlenDynamicPersistentTileSchedulerILi128ELi32ELi256ELi256ELb1ELb1ELb0ELb1ELb1ELb1EEEEEEEEEvNT_6ParamsE,"",@"SHT_CUDA_INFO"
	.sectionflags	@""
	.align	4


	//----- nvinfo : EIATTR_CUDA_API_VERSION
	.align		4
        /*0000*/ 	.byte	0x04, 0x37
        /*0002*/ 	.short	(.L_382 - .L_381)
.L_381:
        /*0004*/ 	.word	0x00000082


	//----- nvinfo : EIATTR_SW2861232_WAR
	.align		4
.L_382:
        /*0008*/ 	.byte	0x01, 0x35
	.zero		2


	//----- nvinfo : EIATTR_PARAM_CBANK
	.align		4
        /*000c*/ 	.byte	0x04, 0x0a
        /*000e*/ 	.short	(.L_384 - .L_383)
	.align		4
.L_383:
        /*0010*/ 	.word	index@(.nv.constant0._ZN7cutlass13device_kernelIN5flash19enable_sm80_to_sm89INS1_16FlashAttnFwdSm80INS1_25CollectiveMainloopFwdSm80ILi8ELi1ELb0EN4cute5tupleIJNS5_1CILi128EEENS7_ILi32EEENS7_ILi256EEEEEELi256ENS_6half_tEfNS_4arch4Sm80ELb1ELb0ELb0ELb1ELb0ELb1ELb1ELb1EEENS1_21CollectiveEpilogueFwdINS6_IJS8_SA_S9_EEENS6_IJNS7_ILi1EEESI_SI_EEESC_SE_Li256ELb1ELb1ELb1ELb0EEENS1_36VarlenDynamicPersistentTileSchedulerILi128ELi32ELi256ELi256ELb1ELb1ELb0ELb1ELb1ELb1EEEEEEEEEvNT_6ParamsE)
        /*0014*/ 	.short	0x0160
        /*0016*/ 	.short	0x0438


	//----- nvinfo : EIATTR_CBANK_PARAM_SIZE
	.align		4
.L_384:
        /*0018*/ 	.byte	0x03, 0x19
        /*001a*/ 	.short	0x0438


	//----- nvinfo : EIATTR_KPARAM_INFO
	.align		4
        /*001c*/ 	.byte	0x04, 0x17
        /*001e*/ 	.short	(.L_386 - .L_385)
.L_385:
        /*0020*/ 	.word	0x00000000
        /*0024*/ 	.short	0x0000
        /*0026*/ 	.short	0x0000
        /*0028*/ 	.byte	0x00, 0xf0, 0xe1, 0x10


	//----- nvinfo : EIATTR_MAXREG_COUNT
	.align		4
.L_386:
        /*002c*/ 	.byte	0x03, 0x1b
        /*002e*/ 	.short	0x00ff


	//----- nvinfo : EIATTR_NUM_BARRIERS
	.align		4
        /*0030*/ 	.byte	0x02, 0x4c
        /*0032*/ 	.byte	0x06
	.zero		1


	//----- nvinfo : EIATTR_ANNOTATIONS
	.align		4
        /*0034*/ 	.byte	0x04, 0x55
        /*0036*/ 	.short	(.L_388 - .L_387)


	//   ....[0]....
.L_387:
        /*0038*/ 	.word	0x00000001
        /*003c*/ 	.byte	0x70, 0x00, 0x00, 0x00, 0x01, 0x00, 0x00, 0x00, 0x10, 0x15, 0x00, 0x00, 0x01, 0x00, 0x00, 0x00
        /*004c*/ 	.byte	0xc0, 0x6c, 0x01, 0x00, 0x01, 0x00, 0x00, 0x00, 0xc0, 0xa3, 0x01, 0x00


	//----- nvinfo : EIATTR_MERCURY_ISA_VERSION
	.align		4
.L_388:
        /*0058*/ 	.byte	0x03, 0x5f
        /*005a*/ 	.short	0x0000


	//----- nvinfo : EIATTR_INT_WARP_WIDE_INSTR_OFFSETS
	.align		4
        /*005c*/ 	.byte	0x04, 0x31
        /*005e*/ 	.short	(.L_390 - .L_389)


	//   ....[0]....
.L_389:
        /*0060*/ 	.word	0x00016240


	//   ....[1]....
        /*0064*/ 	.word	0x000162c0


	//----- nvinfo : EIATTR_COOP_GROUP_MASK_REGIDS
	.align		4
.L_390:
        /*0068*/ 	.byte	0x04, 0x29
        /*006a*/ 	.short	(.L_392 - .L_391)


	//   ....[0]....
.L_391:
        /*006c*/ 	.word	0xffffffff


	//   ....[1]....
        /*0070*/ 	.word	0xffffffff


	//   ....[2]....
        /*0074*/ 	.word	0xffffffff


	//   ....[3]....
        /*0078*/ 	.word	0xffffffff


	//   ....[4]....
        /*007c*/ 	.word	0xffffffff


	//   ....[5]....
        /*0080*/ 	.word	0xffffffff


	//   ....[6]....
        /*0084*/ 	.word	0xffffffff


	//   ....[7]....
        /*0088*/ 	.word	0xffffffff


	//   ....[8]....
        /*008c*/ 	.word	0xffffffff


	//   ....[9]....
        /*0090*/ 	.word	0xffffffff


	//   ....[10]....
        /*0094*/ 	.word	0xffffffff


	//   ....[11]....
        /*0098*/ 	.word	0xffffffff


	//   ....[12]....
        /*009c*/ 	.word	0xffffffff


	//   ....[13]....
        /*00a0*/ 	.word	0xffffffff


	//   ....[14]....
        /*00a4*/ 	.word	0xffffffff


	//   ....[15]....
        /*00a8*/ 	.word	0xffffffff


	//   ....[16]....
        /*00ac*/ 	.word	0xffffffff


	//   ....[17]....
        /*00b0*/ 	.word	0xffffffff


	//   ....[18]....
        /*00b4*/ 	.word	0xffffffff


	//   ....[19]....
        /*00b8*/ 	.word	0xffffffff


	//   ....[20]....
        /*00bc*/ 	.word	0xffffffff


	//   ....[21]....
        /*00c0*/ 	.word	0xffffffff


	//   ....[22]....
        /*00c4*/ 	.word	0xffffffff


	//   ....[23]....
        /*00c8*/ 	.word	0xffffffff


	//   ....[24]....
        /*00cc*/ 	.word	0xffffffff


	//   ....[25]....
        /*00d0*/ 	.word	0xffffffff


	//   ....[26]....
        /*00d4*/ 	.word	0xffffffff


	//   ....[27]....
        /*00d8*/ 	.word	0xffffffff


	//   ....[28]....
        /*00dc*/ 	.word	0xffffffff


	//   ....[29]....
        /*00e0*/ 	.word	0xffffffff


	//   ....[30]....
        /*00e4*/ 	.word	0xffffffff


	//   ....[31]....
        /*00e8*/ 	.word	0xffffffff


	//   ....[32]....
        /*00ec*/ 	.word	0xffffffff


	//   ....[33]....
        /*00f0*/ 	.word	0xffffffff


	//   ....[34]....
        /*00f4*/ 	.word	0xffffffff


	//   ....[35]....
        /*00f8*/ 	.word	0xffffffff


	//   ....[36]....
        /*00fc*/ 	.word	0xffffffff


	//   ....[37]....
        /*0100*/ 	.word	0xffffffff


	//   ....[38]....
        /*0104*/ 	.word	0xffffffff


	//   ....[39]....
        /*0108*/ 	.word	0xffffffff


	//   ....[40]....
        /*010c*/ 	.word	0xffffffff


	//   ....[41]....
        /*0110*/ 	.word	0xffffffff


	//   ....[42]....
        /*0114*/ 	.word	0xffffffff


	//   ....[43]....
        /*0118*/ 	.word	0xffffffff


	//   ....[44]....
        /*011c*/ 	.word	0xffffffff


	//   ....[45]....
        /*0120*/ 	.word	0xffffffff


	//   ....[46]....
        /*0124*/ 	.word	0xffffffff


	//   ....[47]....
        /*0128*/ 	.word	0xffffffff


	//   ....[48]....
        /*012c*/ 	.word	0xffffffff


	//   ....[49]....
        /*0130*/ 	.word	0xffffffff


	//   ....[50]....
        /*0134*/ 	.word	0xffffffff


	//   ....[51]....
        /*0138*/ 	.word	0xffffffff


	//   ....[52]....
        /*013c*/ 	.word	0xffffffff


	//   ....[53]....
        /*0140*/ 	.word	0xffffffff


	//   ....[54]....
        /*0144*/ 	.word	0xffffffff


	//   ....[55]....
        /*0148*/ 	.word	0xffffffff


	//   ....[56]....
        /*014c*/ 	.word	0xffffffff


	//   ....[57]....
        /*0150*/ 	.word	0xffffffff


	//   ....[58]....
        /*0154*/ 	.word	0xffffffff


	//   ....[59]....
        /*0158*/ 	.word	0xffffffff


	//   ....[60]....
        /*015c*/ 	.word	0xffffffff


	//   ....[61]....
        /*0160*/ 	.word	0xffffffff


	//   ....[62]....
        /*0164*/ 	.word	0xffffffff


	//   ....[63]....
        /*0168*/ 	.word	0xffffffff


	//   ....[64]....
        /*016c*/ 	.word	0xffffffff


	//   ....[65]....
        /*0170*/ 	.word	0xffffffff


	//   ....[66]....
        /*0174*/ 	.word	0xffffffff


	//   ....[67]....
        /*0178*/ 	.word	0xffffffff


	//   ....[68]....
        /*017c*/ 	.word	0xffffffff


	//   ....[69]....
        /*0180*/ 	.word	0xffffffff


	//   ....[70]....
        /*0184*/ 	.word	0xffffffff


	//   ....[71]....
        /*0188*/ 	.word	0xffffffff


	//   ....[72]....
        /*018c*/ 	.word	0xffffffff


	//   ....[73]....
        /*0190*/ 	.word	0xffffffff


	//   ....[74]....
        /*0194*/ 	.word	0xffffffff


	//   ....[75]....
        /*0198*/ 	.word	0xffffffff


	//   ....[76]....
        /*019c*/ 	.word	0xffffffff


	//   ....[77]....
        /*01a0*/ 	.word	0xffffffff


	//   ....[78]....
        /*01a4*/ 	.word	0xffffffff


	//   ....[79]....
        /*01a8*/ 	.word	0xffffffff


	//   ....[80]....
        /*01ac*/ 	.word	0xffffffff


	//   ....[81]....
        /*01b0*/ 	.word	0xffffffff


	//   ....[82]....
        /*01b4*/ 	.word	0xffffffff


	//   ....[83]....
        /*01b8*/ 	.word	0xffffffff


	//   ....[84]....
        /*01bc*/ 	.word	0xffffffff


	//   ....[85]....
        /*01c0*/ 	.word	0xffffffff


	//   ....[86]....
        /*01c4*/ 	.word	0xffffffff


	//   ....[87]....
        /*01c8*/ 	.word	0xffffffff


	//   ....[88]....
        /*01cc*/ 	.word	0xffffffff


	//   ....[89]....
        /*01d0*/ 	.word	0xffffffff


	//   ....[90]....
        /*01d4*/ 	.word	0xffffffff


	//   ....[91]....
        /*01d8*/ 	.word	0xffffffff


	//   ....[92]....
        /*01dc*/ 	.word	0xffffffff


	//   ....[93]....
        /*01e0*/ 	.word	0xffffffff


	//   ....[94]....
        /*01e4*/ 	.word	0xffffffff


	//   ....[95]....
        /*01e8*/ 	.word	0xffffffff


	//   ....[96]....
        /*01ec*/ 	.word	0xffffffff


	//   ....[97]....
        /*01f0*/ 	.word	0xffffffff


	//   ....[98]....
        /*01f4*/ 	.word	0xffffffff


	//   ....[99]....
        /*01f8*/ 	.word	0xffffffff


	//   ....[100]....
        /*01fc*/ 	.word	0xffffffff


	//   ....[101]....
        /*0200*/ 	.word	0xffffffff


	//   ....[102]....
        /*0204*/ 	.word	0xffffffff


	//   ....[103]....
        /*0208*/ 	.word	0xffffffff


	//   ....[104]....
        /*020c*/ 	.word	0xffffffff


	//   ....[105]....
        /*0210*/ 	.word	0xffffffff


	//   ....[106]....
        /*0214*/ 	.word	0xffffffff


	//   ....[107]....
        /*0218*/ 	.word	0xffffffff


	//   ....[108]....
        /*021c*/ 	.word	0xffffffff


	//   ....[109]....
        /*0220*/ 	.word	0xffffffff


	//   ....[110]....
        /*0224*/ 	.word	0xffffffff


	//   ....[111]....
        /*0228*/ 	.word	0xffffffff


	//   ....[112]....
        /*022c*/ 	.word	0xffffffff


	//   ....[113]....
        /*0230*/ 	.word	0xffffffff


	//   ....[114]....
        /*0234*/ 	.word	0xffffffff


	//   ....[115]....
        /*0238*/ 	.word	0xffffffff


	//   ....[116]....
        /*023c*/ 	.word	0xffffffff


	//   ....[117]....
        /*0240*/ 	.word	0xffffffff


	//   ....[118]....
        /*0244*/ 	.word	0xffffffff


	//   ....[119]....
        /*0248*/ 	.word	0xffffffff


	//   ....[120]....
        /*024c*/ 	.word	0xffffffff


	//   ....[121]....
        /*0250*/ 	.word	0xffffffff


	//   ....[122]....
        /*0254*/ 	.word	0xffffffff


	//   ....[123]....
        /*0258*/ 	.word	0xffffffff


	//   ....[124]....
        /*025c*/ 	.word	0xffffffff


	//   ....[125]....
        /*0260*/ 	.word	0xffffffff


	//   ....[126]....
        /*0264*/ 	.word	0xffffffff


	//   ....[127]....
        /*0268*/ 	.word	0xffffffff


	//   ....[128]....
        /*026c*/ 	.word	0xffffffff


	//   ....[129]....
        /*0270*/ 	.word	0xffffffff


	//   ....[130]....
        /*0274*/ 	.word	0xffffffff


	//   ....[131]....
        /*0278*/ 	.word	0xffffffff


	//   ....[132]....
        /*027c*/ 	.word	0xffffffff


	//   ....[133]....
        /*0280*/ 	.word	0xffffffff


	//   ....[134]....
        /*0284*/ 	.word	0xffffffff


	//   ....[135]....
        /*0288*/ 	.word	0xffffffff


	//   ....[136]....
        /*028c*/ 	.word	0xffffffff


	//   ....[137]....
        /*0290*/ 	.word	0xffffffff


	//   ....[138]....
        /*0294*/ 	.word	0xffffffff


	//   ....[139]....
        /*0298*/ 	.word	0xffffffff


	//   ....[140]....
        /*029c*/ 	.word	0xffffffff


	//   ....[141]....
        /*02a0*/ 	.word	0xffffffff


	//   ....[142]....
        /*02a4*/ 	.word	0xffffffff


	//   ....[143]....
        /*02a8*/ 	.word	0xffffffff


	//   ....[144]....
        /*02ac*/ 	.word	0xffffffff


	//   ....[145]....
        /*02b0*/ 	.word	0xffffffff


	//   ....[146]....
        /*02b4*/ 	.word	0xffffffff


	//   ....[147]....
        /*02b8*/ 	.word	0xffffffff


	//   ....[148]....
        /*02bc*/ 	.word	0xffffffff


	//   ....[149]....
        /*02c0*/ 	.word	0xffffffff


	//   ....[150]....
        /*02c4*/ 	.word	0xffffffff


	//   ....[151]....
        /*02c8*/ 	.word	0xffffffff


	//   ....[152]....
        /*02cc*/ 	.word	0xffffffff


	//   ....[153]....
        /*02d0*/ 	.word	0xffffffff


	//   ....[154]....
        /*02d4*/ 	.word	0xffffffff


	//   ....[155]....
        /*02d8*/ 	.word	0xffffffff


	//   ....[156]....
        /*02dc*/ 	.word	0xffffffff


	//   ....[157]....
        /*02e0*/ 	.word	0xffffffff


	//   ....[158]....
        /*02e4*/ 	.word	0xffffffff


	//   ....[159]....
        /*02e8*/ 	.word	0xffffffff


	//   ....[160]....
        /*02ec*/ 	.word	0xffffffff


	//   ....[161]....
        /*02f0*/ 	.word	0xffffffff


	//   ....[162]....
        /*02f4*/ 	.word	0xffffffff


	//   ....[163]....
        /*02f8*/ 	.word	0xffffffff


	//   ....[164]....
        /*02fc*/ 	.word	0xffffffff


	//   ....[165]....
        /*0300*/ 	.word	0xffffffff


	//   ....[166]....
        /*0304*/ 	.word	0xffffffff


	//   ....[167]....
        /*0308*/ 	.word	0xffffffff


	//   ....[168]....
        /*030c*/ 	.word	0xffffffff


	//   ....[169]....
        /*0310*/ 	.word	0xffffffff


	//   ....[170]....
        /*0314*/ 	.word	0xffffffff


	//   ....[171]....
        /*0318*/ 	.word	0xffffffff


	//   ....[172]....
        /*031c*/ 	.word	0xffffffff


	//   ....[173]....
        /*0320*/ 	.word	0xffffffff


	//   ....[174]....
        /*0324*/ 	.word	0xffffffff


	//   ....[175]....
        /*0328*/ 	.word	0xffffffff


	//   ....[176]....
        /*032c*/ 	.word	0xffffffff


	//   ....[177]....
        /*0330*/ 	.word	0xffffffff


	//   ....[178]....
        /*0334*/ 	.word	0xffffffff


	//----- nvinfo : EIATTR_COOP_GROUP_INSTR_OFFSETS
	.align		4
.L_392:
        /*0338*/ 	.byte	0x04, 0x28
        /*033a*/ 	.short	(.L_394 - .L_393)


	//   ....[0]....
.L_393:
        /*033c*/ 	.word	0x00000050


	//   ....[1]....
        /*0340*/ 	.word	0x000001e0


	//   ....[2]....
        /*0344*/ 	.word	0x00000210


	//   ....[3]....
        /*0348*/ 	.word	0x00000240


	//   ....[4]....
        /*034c*/ 	.word	0x00000270


	//   ....[5]....
        /*0350*/ 	.word	0x000002a0


	//   ....[6]....
        /*0354*/ 	.word	0x000002d0


	//   ....[7]....
        /*0358*/ 	.word	0x00000430


	//   ....[8]....
        /*035c*/ 	.word	0x00000470


	//   ....[9]....
        /*0360*/ 	.word	0x000004a0


	//   ....[10]....
        /*0364*/ 	.word	0x000004d0


	//   ....[11]....
        /*0368*/ 	.word	0x00000500


	//   ....[12]....
        /*036c*/ 	.word	0x00000530


	//   ....[13]....
        /*0370*/ 	.word	0x000005c0


	//   ....[14]....
        /*0374*/ 	.word	0x00000600


	//   ....[15]....
        /*0378*/ 	.word	0x00000620


	//   ....[16]....
        /*037c*/ 	.word	0x00000680


	//   ....[17]....
        /*0380*/ 	.word	0x00006790


	//   ....[18]....
        /*0384*/ 	.word	0x000067b0


	//   ....[19]....
        /*0388*/ 	.word	0x000069a0


	//   ....[20]....
        /*038c*/ 	.word	0x000069b0


	//   ....[21]....
        /*0390*/ 	.word	0x00006b40


	//   ....[22]....
        /*0394*/ 	.word	0x00006b60


	//   ....[23]....
        /*0398*/ 	.word	0x00006cf0


	//   ....[24]....
        /*039c*/ 	.word	0x00006d00


	//   ....[25]....
        /*03a0*/ 	.word	0x00007380


	//   ....[26]....
        /*03a4*/ 	.word	0x000073a0


	//   ....[27]....
        /*03a8*/ 	.word	0x000073c0


	//   ....[28]....
        /*03ac*/ 	.word	0x000073d0


	//   ....[29]....
        /*03b0*/ 	.word	0x00007860


	//   ....[30]....
        /*03b4*/ 	.word	0x000078a0


	//   ....[31]....
        /*03b8*/ 	.word	0x000078e0


	//   ....[32]....
        /*03bc*/ 	.word	0x00007920


	//   ....[33]....
        /*03c0*/ 	.word	0x00007df0


	//   ....[34]....
        /*03c4*/ 	.word	0x00007e30


	//   ....[35]....
        /*03c8*/ 	.word	0x00007e70


	//   ....[36]....
        /*03cc*/ 	.word	0x00007eb0


	//   ....[37]....
        /*03d0*/ 	.word	0x00008230


	//   ....[38]....
        /*03d4*/ 	.word	0x00008340


	//   ....[39]....
        /*03d8*/ 	.word	0x00008390


	//   ....[40]....
        /*03dc*/ 	.word	0x000083d0


	//   ....[41]....
        /*03e0*/ 	.word	0x0000b910


	//   ....[42]....
        /*03e4*/ 	.word	0x0000b960


	//   ....[43]....
        /*03e8*/ 	.word	0x0000b980


	//   ....[44]....
        /*03ec*/ 	.word	0x0000b990


	//   ....[45]....
        /*03f0*/ 	.word	0x0000bb90


	//   ....[46]....
        /*03f4*/ 	.word	0x0000bc30


	//   ....[47]....
        /*03f8*/ 	.word	0x0000bca0


	//   ....[48]....
        /*03fc*/ 	.word	0x0000bd60


	//   ....[49]....
        /*0400*/ 	.word	0x0000c010


	//   ....[50]....
        /*0404*/ 	.word	0x0000c120


	//   ....[51]....
        /*0408*/ 	.word	0x0000c180


	//   ....[52]....
        /*040c*/ 	.word	0x0000c1c0


	//   ....[53]....
        /*0410*/ 	.word	0x0000c460


	//   ....[54]....
        /*0414*/ 	.word	0x0000c500


	//   ....[55]....
        /*0418*/ 	.word	0x0000c570


	//   ....[56]....
        /*041c*/ 	.word	0x0000c630


	//   ....[57]....
        /*0420*/ 	.word	0x00010470


	//   ....[58]....
        /*0424*/ 	.word	0x000109f0


	//   ....[59]....
        /*0428*/ 	.word	0x00010c40


	//   ....[60]....
        /*042c*/ 	.word	0x00010da0


	//   ....[61]....
        /*0430*/ 	.word	0x00010dc0


	//   ....[62]....
        /*0434*/ 	.word	0x00010e20


	//   ....[63]....
        /*0438*/ 	.word	0x00011d20


	//   ....[64]....
        /*043c*/ 	.word	0x00011d40


	//   ....[65]....
        /*0440*/ 	.word	0x00012530


	//   ....[66]....
        /*0444*/ 	.word	0x00012680


	//   ....[67]....
        /*0448*/ 	.word	0x000126e0


	//   ....[68]....
        /*044c*/ 	.word	0x000127b0


	//   ....[69]....
        /*0450*/ 	.word	0x00014440


	//   ....[70]....
        /*0454*/ 	.word	0x00014460


	//   ....[71]....
        /*0458*/ 	.word	0x00014480


	//   ....[72]....
        /*045c*/ 	.word	0x000144a0


	//   ....[73]....
        /*0460*/ 	.word	0x00015820


	//   ....[74]....
        /*0464*/ 	.word	0x00015850


	//   ....[75]....
        /*0468*/ 	.word	0x00015860


	//   ....[76]....
        /*046c*/ 	.word	0x00015890


	//   ....[77]....
        /*0470*/ 	.word	0x00017020


	//   ....[78]....
        /*0474*/ 	.word	0x00017050


	//   ....[79]....
        /*0478*/ 	.word	0x00017060


	//   ....[80]....
        /*047c*/ 	.word	0x00017070


	//   ....[81]....
        /*0480*/ 	.word	0x00017480


	//   ....[82]....
        /*0484*/ 	.word	0x000174a0


	//   ....[83]....
        /*0488*/ 	.word	0x00017670


	//   ....[84]....
        /*048c*/ 	.word	0x00017680


	//   ....[85]....
        /*0490*/ 	.word	0x000177f0


	//   ....[86]....
        /*0494*/ 	.word	0x00017810


	//   ....[87]....
        /*0498*/ 	.word	0x00017980


	//   ....[88]....
        /*049c*/ 	.word	0x00017990


	//   ....[89]....
        /*04a0*/ 	.word	0x00017cf0


	//   ....[90]....
        /*04a4*/ 	.word	0x00017d10


	//   ....[91]....
        /*04a8*/ 	.word	0x00018980


	//   ....[92]....
        /*04ac*/ 	.word	0x00018990


	//   ....[93]....
        /*04b0*/ 	.word	0x00019d50


	//   ....[94]....
        /*04b4*/ 	.word	0x00019d70


	//   ....[95]....
        /*04b8*/ 	.word	0x00019f50


	//   ....[96]....
        /*04bc*/ 	.word	0x00019f60


	//   ....[97]....
        /*04c0*/ 	.word	0x0001a0d0


	//   ....[98]....
        /*04c4*/ 	.word	0x0001a0f0


	//   ....[99]....
        /*04c8*/ 	.word	0x0001a260


	//   ....[100]....
        /*04cc*/ 	.word	0x0001a270


	//   ....[101]....
        /*04d0*/ 	.word	0x0001a480


	//   ....[102]....
        /*04d4*/ 	.word	0x0001a4a0


	//   ....[103]....
        /*04d8*/ 	.word	0x0001a5c0


	//   ....[104]....
        /*04dc*/ 	.word	0x0001a600


	//   ....[105]....
        /*04e0*/ 	.word	0x0001a630


	//   ....[106]....
        /*04e4*/ 	.word	0x0001a660


	//   ....[107]....
        /*04e8*/ 	.word	0x0001a690


	//   ....[108]....
        /*04ec*/ 	.word	0x0001a6c0


	//   ....[109]....
        /*04f0*/ 	.word	0x0001a810


	//   ....[110]....
        /*04f4*/ 	.word	0x0001a850


	//   ....[111]....
        /*04f8*/ 	.word	0x0001a880


	//   ....[112]....
        /*04fc*/ 	.word	0x0001a8b0


	//   ....[113]....
        /*0500*/ 	.word	0x0001a8e0


	//   ....[114]....
        /*0504*/ 	.word	0x0001a910


	//   ....[115]....
        /*0508*/ 	.word	0x0001a9a0


	//   ....[116]....
        /*050c*/ 	.word	0x0001a9e0


	//   ....[117]....
        /*0510*/ 	.word	0x0001a9f0


	//   ....[118]....
        /*0514*/ 	.word	0x0001aa50


	//   ....[119]....
        /*0518*/ 	.word	0x0001b420


	//   ....[120]....
        /*051c*/ 	.word	0x0001b480


	//   ....[121]....
        /*0520*/ 	.word	0x0001b4d0


	//   ....[122]....
        /*0524*/ 	.word	0x0001b520


	//   ....[123]....
        /*0528*/ 	.word	0x0001b570


	//   ....[124]....
        /*052c*/ 	.word	0x0001b5e0


	//   ....[125]....
        /*0530*/ 	.word	0x0001b620


	//   ....[126]....
        /*0534*/ 	.word	0x0001b690


	//   ....[127]....
        /*0538*/ 	.word	0x0001b700


	//   ....[128]....
        /*053c*/ 	.word	0x0001b760


	//   ....[129]....
        /*0540*/ 	.word	0x0001b7d0


	//   ....[130]....
        /*0544*/ 	.word	0x0001b840


	//   ....[131]....
        /*0548*/ 	.word	0x0001b8a0


	//   ....[132]....
        /*054c*/ 	.word	0x0001b900


	//   ....[133]....
        /*0550*/ 	.word	0x0001b960


	//   ....[134]....
        /*0554*/ 	.word	0x0001b9d0


	//   ....[135]....
        /*0558*/ 	.word	0x0001ba30


	//   ....[136]....
        /*055c*/ 	.word	0x0001ba90


	//   ....[137]....
        /*0560*/ 	.word	0x0001bae0


	//   ....[138]....
        /*0564*/ 	.word	0x0001bb40


	//   ....[139]....
        /*0568*/ 	.word	0x0001bb90


	//   ....[140]....
        /*056c*/ 	.word	0x0001bbe0


	//   ....[141]....
        /*0570*/ 	.word	0x0001bc50


	//   ....[142]....
        /*0574*/ 	.word	0x0001bcc0


	//   ....[143]....
        /*0578*/ 	.word	0x0001bd20


	//   ....[144]....
        /*057c*/ 	.word	0x0001bd80


	//   ....[145]....
        /*0580*/ 	.word	0x0001bde0


	//   ....[146]....
        /*0584*/ 	.word	0x0001be50


	//   ....[147]....
        /*0588*/ 	.word	0x0001beb0


	//   ....[148]....
        /*058c*/ 	.word	0x0001bf10


	//   ....[149]....
        /*0590*/ 	.word	0x0001bf70


	//   ....[150]....
        /*0594*/ 	.word	0x0001bfe0


	//   ....[151]....
        /*0598*/ 	.word	0x0001c040


	//   ....[152]....
        /*059c*/ 	.word	0x0001c0a0


	//   ....[153]....
        /*05a0*/ 	.word	0x0001c100


	//   ....[154]....
        /*05a4*/ 	.word	0x0001c170


	//   ....[155]....
        /*05a8*/ 	.word	0x0001c1d0


	//   ....[156]....
        /*05ac*/ 	.word	0x0001c230


	//   ....[157]....
        /*05b0*/ 	.word	0x0001c290


	//   ....[158]....
        /*05b4*/ 	.word	0x0001c300


	//   ....[159]....
        /*05b8*/ 	.word	0x0001c360


	//   ....[160]....
        /*05bc*/ 	.word	0x0001c3c0


	//   ....[161]....
        /*05c0*/ 	.word	0x0001c420


	//   ....[162]....
        /*05c4*/ 	.word	0x0001c490


	//   ....[163]....
        /*05c8*/ 	.word	0x0001c4e0


	//   ....[164]....
        /*05cc*/ 	.word	0x0001c520


	//   ....[165]....
        /*05d0*/ 	.word	0x0001c570


	//   ....[166]....
        /*05d4*/ 	.word	0x0001c5c0


	//   ....[167]....
        /*05d8*/ 	.word	0x0001c610


	//   ....[168]....
        /*05dc*/ 	.word	0x0001c680


	//   ....[169]....
        /*05e0*/ 	.word	0x0001c6c0


	//   ....[170]....
        /*05e4*/ 	.word	0x0001c710


	//   ....[171]....
        /*05e8*/ 	.word	0x0001c760


	//   ....[172]....
        /*05ec*/ 	.word	0x0001c7b0


	//   ....[173]....
        /*05f0*/ 	.word	0x0001c800


	//   ....[174]....
        /*05f4*/ 	.word	0x0001c870


	//   ....[175]....
        /*05f8*/ 	.word	0x0001c8b0


	//   ....[176]....
        /*05fc*/ 	.word	0x0001c920


	//   ....[177]....
        /*0600*/ 	.word	0x0001c980


	//   ....[178]....
        /*0604*/ 	.word	0x0001c9e0


	//----- nvinfo : EIATTR_EXIT_INSTR_OFFSETS
	.align		4
.L_394:
        /*0608*/ 	.byte	0x04, 0x1c
        /*060a*/ 	.short	(.L_396 - .L_395)


	//   ....[0]....
.L_395:
        /*060c*/ 	.word	0x00000fe0


	//   ....[1]....
        /*0610*/ 	.word	0x0001b3e0


	//----- nvinfo : EIATTR_MAX_THREADS
	.align		4
.L_396:
        /*0614*/ 	.byte	0x04, 0x05
        /*0616*/ 	.short	(.L_398 - .L_397)
.L_397:
        /*0618*/ 	.word	0x00000100
        /*061c*/ 	.word	0x00000001
        /*0620*/ 	.word	0x00000001


	//----- nvinfo : EIATTR_CRS_STACK_SIZE
	.align		4
.L_398:
        /*0624*/ 	.byte	0x04, 0x1e
        /*0626*/ 	.short	(.L_400 - .L_399)
.L_399:
        /*0628*/ 	.word	0x00000000
.L_400:


//--------------------- .nv.info._ZN7cutlass13device_kernelIN5flash19enable_sm80_to_sm89INS1_16FlashAttnFwdSm80INS1_25CollectiveMainloopFwdSm80ILi8ELi1ELb0EN4cute5tupleIJNS5_1CILi128EEENS7_ILi96EEENS7_ILi256EEEEEELi256ENS_6half_tEfNS_4arch4Sm80ELb0ELb0ELb0ELb0ELb0ELb0ELb1ELb1EEENS1_21CollectiveEpilogueFwdINS6_IJS8_SA_S9_EEENS6_IJNS7_ILi1EEESI_SI_EEESC_SE_Li256ELb0ELb1ELb1ELb0EEENS1_19SingleTileSchedulerILb0ELb1ELb1ELi128EEEEEEEEEvNT_6ParamsE --------------------------
	.section	.nv.info._ZN7cutlass13device_kernelIN5flash19enable_sm80_to_sm89INS1_16FlashAttnFwdSm80INS1_25CollectiveMainloopFwdSm80ILi8ELi1ELb0EN4cute5tupleIJNS5_1CILi128EEENS7_ILi96EEENS7_ILi256EEEEEELi256ENS_6half_tEfNS_4arch4Sm80ELb0ELb0ELb0ELb0ELb0ELb0ELb1ELb1EEENS1_21CollectiveEpilogueFwdINS6_IJS8_SA_S9_EEENS6_IJNS7_ILi1EEESI_SI_EEESC_SE_Li256ELb0ELb1ELb1ELb0EEENS1_19SingleTileSchedulerILb0ELb1ELb1ELi128EEEEEEEEEvNT_6ParamsE,"",@"SHT_CUDA_INFO"
	.sectionflags	@""
	.align	4


	//----- nvinfo : EIATTR_CUDA_API_VERSION
	.align		4
        /*0000*/ 	.byte	0x04, 0x37
        /*0002*/ 	.short	(.L_402 - .L_401)
.L_401:
        /*0004*/ 	.word	0x00000082


	//----- nvinfo : EIATTR_SW2861232_WAR
	.align		4
.L_402:
        /*0008*/ 	.byte	0x01, 0x35
	.zero		2


	//----- nvinfo : EIATTR_PARAM_CBANK
	.align		4
        /*000c*/ 	.byte	0x04, 0x0a
        /*000e*/ 	.short	(.L_404 - .L_403)
	.align		4
.L_403:
        /*0010*/ 	.word	index@(.nv.constant0._ZN7cutlass13device_kernelIN5flash19enable_sm80_to_sm89INS1_16FlashAttnFwdSm80INS1_25CollectiveMainloopFwdSm80ILi8ELi1ELb0EN4cute5tupleIJNS5_1CILi128EEENS7_ILi96EEENS7_ILi256EEEEEELi256ENS_6half_tEfNS_4arch4Sm80ELb0ELb0ELb0ELb0ELb0ELb0ELb1ELb1EEENS1_21CollectiveEpilogueFwdINS6_IJS8_SA_S9_EEENS6_IJNS7_ILi1EEESI_SI_EEESC_SE_Li256ELb0ELb1ELb1ELb0EEENS1_19SingleTileSchedulerILb0ELb1ELb1ELi128EEEEEEEEEvNT_6ParamsE)
        /*0014*/ 	.short	0x0160
        /*0016*/ 	.short	0x0418


	//----- nvinfo : EIATTR_CBANK_PARAM_SIZE
	.align		4
.L_404:
        /*0018*/ 	.byte	0x03, 0x19
        /*001a*/ 	.short	0x0418


	//----- nvinfo : EIATTR_KPARAM_INFO
	.align		4
        /*001c*/ 	.byte	0x04, 0x17
        /*001e*/ 	.short	(.L_406 - .L_405)
.L_405:
        /*0020*/ 	.word	0x00000000
        /*0024*/ 	.short	0x0000
        /*0026*/ 	.short	0x0000
        /*0028*/ 	.byte	0x00, 0xf0, 0x61, 0x10


	//----- nvinfo : EIATTR_MAXREG_COUNT
	.align		4
.L_406:
        /*002c*/ 	.byte	0x03, 0x1b
        /*002e*/ 	.short	0x00ff


	//----- nvinfo : EIATTR_NUM_BARRIERS
	.align		4
        /*0030*/ 	.byte	0x02, 0x4c
        /*0032*/ 	.byte	0x02
	.zero		1


	//----- nvinfo : EIATTR_ANNOTATIONS
	.align		4
        /*0034*/ 	.byte	0x04, 0x55
        /*0036*/ 	.short	(.L_408 - .L_407)


	//   ....[0]....
.L_407:
        /* <DEDUP_REMOVED lines=20> */


	//----- nvinfo : EIATTR_MERCURY_ISA_VERSION
	.align		4
.L_408:
        /*0160*/ 	.byte	0x03, 0x5f
        /*0162*/ 	.short	0x0000


	//----- nvinfo : EIATTR_COOP_GROUP_MASK_REGIDS
	.align		4
        /*0164*/ 	.byte	0x04, 0x29
        /*0166*/ 	.short	(.L_410 - .L_409)


	//   ....[0]....
.L_409:
        /*0168*/ 	.word	0xffffffff


	//   ....[1]....
        /*016c*/ 	.word	0xffffffff


	//   ....[2]....
        /*0170*/ 	.word	0xffffffff


	//   ....[3]....
        /*0174*/ 	.word	0xffffffff


	//   ....[4]....
        /*0178*/ 	.word	0xffffffff


	//   ....[5]....
        /*017c*/ 	.word	0xffffffff


	//   ....[6]....
        /*0180*/ 	.word	0xffffffff


	//   ....[7]....
        /*0184*/ 	.word	0xffffffff


	//   ....[8]....
        /*0188*/ 	.word	0xffffffff


	//   ....[9]....
        /*018c*/ 	.word	0xffffffff


	//   ....[10]....
        /*0190*/ 	.word	0xffffffff


	//   ....[11]....
        /*0194*/ 	.word	0xffffffff


	//   ....[12]....
        /*0198*/ 	.word	0xffffffff


	//   ....[13]....
        /*019c*/ 	.word	0xffffffff


	//   ....[14]....
        /*01a0*/ 	.word	0xffffffff


	//   ....[15]....
        /*01a4*/ 	.word	0xffffffff


	//   ....[16]....
        /*01a8*/ 	.word	0xffffffff


	//   ....[17]....
        /*01ac*/ 	.word	0xffffffff


	//   ....[18]....
        /*01b0*/ 	.word	0xffffffff


	//   ....[19]....
        /*01b4*/ 	.word	0xffffffff


	//   ....[20]....
        /*01b8*/ 	.word	0xffffffff


	//   ....[21]....
        /*01bc*/ 	.word	0xffffffff


	//   ....[22]....
        /*01c0*/ 	.word	0xffffffff


	//   ....[23]....
        /*01c4*/ 	.word	0xffffffff


	//   ....[24]....
        /*01c8*/ 	.word	0xffffffff


	//   ....[25]....
        /*01cc*/ 	.word	0xffffffff


	//   ....[26]....
        /*01d0*/ 	.word	0xffffffff


	//   ....[27]....
        /*01d4*/ 	.word	0xffffffff


	//   ....[28]....
        /*01d8*/ 	.word	0xffffffff


	//----- nvinfo : EIATTR_COOP_GROUP_INSTR_OFFSETS
	.align		4
.L_410:
        /*01dc*/ 	.byte	0x04, 0x28
        /*01de*/ 	.short	(.L_412 - .L_411)


	//   ....[0]....
.L_411:
        /*01e0*/ 	.word	0x00000060


	//   ....[1]....
        /*01e4*/ 	.word	0x00000fc0


	//   ....[2]....
        /*01e8*/ 	.word	0x00000fe0


	//   ....[3]....
        /*01ec*/ 	.word	0x000012f0


	//   ....[4]....
        /*01f0*/ 	.word	0x000013a0


	//   ....[5]....
        /*01f4*/ 	.word	0x00001590


	//   ....[6]....
        /*01f8*/ 	.word	0x000015c0


	//   ....[7]....
        /*01fc*/ 	.word	0x00001780


	//   ....[8]....
        /*0200*/ 	.word	0x000017c0


	//   ....[9]....
        /*0204*/ 	.word	0x00004300


	//   ....[10]....
        /*0208*/ 	.word	0x000043d0


	//   ....[11]....
        /*020c*/ 	.word	0x00004400


	//   ....[12]....
        /*0210*/ 	.word	0x00004470


	//   ....[13]....
        /*0214*/ 	.word	0x00008e30


	//   ....[14]....
        /*0218*/ 	.word	0x00008e60


	//   ....[15]....
        /*021c*/ 	.word	0x00008e80


	//   ....[16]....
        /*0220*/ 	.word	0x00008ea0


	//   ....[17]....
        /*0224*/ 	.word	0x0000b790


	//   ....[18]....
        /*0228*/ 	.word	0x0000b7a0


	//   ....[19]....
        /*022c*/ 	.word	0x0000b7d0


	//   ....[20]....
        /*0230*/ 	.word	0x0000b7f0


	//   ....[21]....
        /*0234*/ 	.word	0x0000c6c0


	//   ....[22]....
        /*0238*/ 	.word	0x0000c700


	//   ....[23]....
        /*023c*/ 	.word	0x0000c740


	//   ....[24]....
        /*0240*/ 	.word	0x0000c770


	//   ....[25]....
        /*0244*/ 	.word	0x0000c860


	//   ....[26]....
        /*0248*/ 	.word	0x0000c880


	//   ....[27]....
        /*024c*/ 	.word	0x0000d4a0


	//   ....[28]....
        /*0250*/ 	.word	0x0000d4b0


	//----- nvinfo : EIATTR_EXIT_INSTR_OFFSETS
	.align		4
.L_412:
        /*0254*/ 	.byte	0x04, 0x1c
        /*0256*/ 	.short	(.L_414 - .L_413)


	//   ....[0]....
.L_413:
        /*0258*/ 	.word	0x000001c0


	//   ....[1]....
        /*025c*/ 	.word	0x0000d4c0


	//   ....[2]....
        /*0260*/ 	.word	0x0000e060


	//   ....[3]....
        /*0264*/ 	.word	0x0000e0b0


	//   ....[4]....
        /*0268*/ 	.word	0x0000e0e0


	//   ....[5]....
        /*026c*/ 	.word	0x0000e140


	//   ....[6]....
        /*0270*/ 	.word	0x0000e3d0


	//----- nvinfo : EIATTR_CTAIDZ_USED
	.align		4
.L_414:
        /*0274*/ 	.byte	0x01, 0x04
	.zero		2


	//----- nvinfo : EIATTR_MAX_THREADS
	.align		4
        /*0278*/ 	.byte	0x04, 0x05
        /*027a*/ 	.short	(.L_416 - .L_415)
.L_415:
        /*027c*/ 	.word	0x00000100
        /*0280*/ 	.word	0x00000001
        /*0284*/ 	.word	0x00000001


	//----- nvinfo : EIATTR_CRS_STACK_SIZE
	.align		4
.L_416:
        /*0288*/ 	.byte	0x04, 0x1e
        /*028a*/ 	.short	(.L_418 - .L_417)
.L_417:
        /*028c*/ 	.word	0x00000000
.L_418:


//--------------------- .nv.info._ZN7cutlass13device_kernelIN5flash19enable_sm80_to_sm89INS1_16FlashAttnFwdSm80INS1_25CollectiveMainloopFwdSm80ILi8ELi1ELb0EN4cute5tupleIJNS5_1CILi128EEENS7_ILi64EEENS7_ILi256EEEEEELi256ENS_6half_tEfNS_4arch4Sm80ELb0ELb0ELb0ELb1ELb0ELb0ELb1ELb1EEENS1_21CollectiveEpilogueFwdINS6_IJS8_SA_S9_EEENS6_IJNS7_ILi1EEESI_SI_EEESC_SE_Li256ELb1ELb1ELb1ELb0EEENS1_36VarlenDynamicPersistentTileSchedulerILi128ELi64ELi256ELi256ELb1ELb1ELb0ELb0ELb1ELb1EEEEEEEEEvNT_6ParamsE --------------------------
	.section	.nv.info._ZN7cutlass13device_kernelIN5flash19enable_sm80_to_sm89INS1_16FlashAttnFwdSm80INS1_25CollectiveMainloopFwdSm80ILi8ELi1ELb0EN4cute5tupleIJNS5_1CILi128EEENS7_ILi64EEENS7_ILi256EEEEEELi256ENS_6half_tEfNS_4arch4Sm80ELb0ELb0ELb0ELb1ELb0ELb0ELb1ELb1EEENS1_21CollectiveEpilogueFwdINS6_IJS8_SA_S9_EEENS6_IJNS7_ILi1EEESI_SI_EEESC_SE_Li256ELb1ELb1ELb1ELb0EEENS1_36VarlenDynamicPersistentTileSchedulerILi128ELi64ELi256ELi256ELb1ELb1ELb0ELb0ELb1ELb1EEEEEEEEEvNT_6ParamsE,"",@"SHT_CUDA_INFO"
	.sectionflags	@""
	.align	4


	//----- nvinfo : EIATTR_CUDA_API_VERSION
	.align		4
        /*0000*/ 	.byte	0x04, 0x37
        /*0002*/ 	.short	(.L_420 - .L_419)
.L_419:
        /*0004*/ 	.word	0x00000082


	//----- nvinfo : EIATTR_SW2861232_WAR
	.align		4
.L_420:
        /*0008*/ 	.byte	0x01, 0x35
	.zero		2


	//----- nvinfo : EIATTR_PARAM_CBANK
	.align		4
        /*000c*/ 	.byte	0x04, 0x0a
        /*000e*/ 	.short	(.L_422 - .L_421)
	.align		4
.L_421:
        /*0010*/ 	.word	index@(.nv.constant0._ZN7cutlass13device_kernelIN5flash19enable_sm80_to_sm89INS1_16FlashAttnFwdSm80INS1_25CollectiveMainloopFwdSm80ILi8ELi1ELb0EN4cute5tupleIJNS5_1CILi128EEENS7_ILi64EEENS7_ILi256EEEEEELi256ENS_6half_tEfNS_4arch4Sm80ELb0ELb0ELb0ELb1ELb0ELb0ELb1ELb1EEENS1_21CollectiveEpilogueFwdINS6_IJS8_SA_S9_EEENS6_IJNS7_ILi1EEESI_SI_EEESC_SE_Li256ELb1ELb1ELb1ELb0EEENS1_36VarlenDynamicPersistentTileSchedulerILi128ELi64ELi256ELi256ELb1ELb1ELb0ELb0ELb1ELb1EEEEEEEEEvNT_6ParamsE)
        /*0014*/ 	.short	0x0160
        /*0016*/ 	.short	0x0438


	//----- nvinfo : EIATTR_CBANK_PARAM_SIZE
	.align		4
.L_422:
        /*0018*/ 	.byte	0x03, 0x19
        /*001a*/ 	.short	0x0438


	//----- nvinfo : EIATTR_KPARAM_INFO
	.align		4
        /*001c*/ 	.byte	0x04, 0x17
        /*001e*/ 	.short	(.L_424 - .L_423)
.L_423:
        /*0020*/ 	.word	0x00000000
        /*0024*/ 	.short	0x0000
        /*0026*/ 	.short	0x0000
        /*0028*/ 	.byte	0x00, 0xf0, 0xe1, 0x10


	//----- nvinfo : EIATTR_MAXREG_COUNT
	.align		4
.L_424:
        /*002c*/ 	.byte	0x03, 0x1b
        /*002e*/ 	.short	0x00ff


	//----- nvinfo : EIATTR_NUM_BARRIERS
	.align		4
        /*0030*/ 	.byte	0x02, 0x4c
        /*0032*/ 	.byte	0x06
	.zero		1


	//----- nvinfo : EIATTR_ANNOTATIONS
	.align		4
        /*0034*/ 	.byte	0x04, 0x55
        /*0036*/ 	.short	(.L_426 - .L_425)


	//   ....[0]....
.L_425:
        /* <DEDUP_REMOVED lines=24> */


	//----- nvinfo : EIATTR_MERCURY_ISA_VERSION
	.align		4
.L_426:
        /*01a8*/ 	.byte	0x03, 0x5f
        /*01aa*/ 	.short	0x0000


	//----- nvinfo : EIATTR_INT_WARP_WIDE_INSTR_OFFSETS
	.align		4
        /*01ac*/ 	.byte	0x04, 0x31
        /*01ae*/ 	.short	(.L_428 - .L_427)


	//   ....[0]....
.L_427:
        /*01b0*/ 	.word	0x00009b40


	//   ....[1]....
        /*01b4*/ 	.word	0x00009bc0


	//----- nvinfo : EIATTR_COOP_GROUP_MASK_REGIDS
	.align		4
.L_428:
        /*01b8*/ 	.byte	0x04, 0x29
        /*01ba*/ 	.short	(.L_430 - .L_429)


	//   ....[0]....
.L_429:
        /*01bc*/ 	.word	0xffffffff


	//   ....[1]....
        /*01c0*/ 	.word	0xffffffff


	//   ....[2]....
        /*01c4*/ 	.word	0xffffffff


	//   ....[3]....
        /*01c8*/ 	.word	0xffffffff


	//   ....[4]....
        /*01cc*/ 	.word	0xffffffff


	//   ....[5]....
        /*01d0*/ 	.word	0xffffffff


	//   ....[6]....
        /*01d4*/ 	.word	0xffffffff


	//   ....[7]....
        /*01d8*/ 	.word	0xffffffff


	//   ....[8]....
        /*01dc*/ 	.word	0xffffffff


	//   ....[9]....
        /*01e0*/ 	.word	0xffffffff


	//   ....[10]....
        /*01e4*/ 	.word	0xffffffff


	//   ....[11]....
        /*01e8*/ 	.word	0xffffffff


	//   ....[12]....
        /*01ec*/ 	.word	0xffffffff


	//   ....[13]....
        /*01f0*/ 	.word	0xffffffff


	//   ....[14]....
        /*01f4*/ 	.word	0xffffffff


	//   ....[15]....
        /*01f8*/ 	.word	0xffffffff


	//   ....[16]....
        /*01fc*/ 	.word	0xffffffff


	//   ....[17]....
        /*0200*/ 	.word	0xffffffff


	//   ....[18]....
        /*0204*/ 	.word	0xffffffff


	//   ....[19]....
        /*0208*/ 	.word	0xffffffff


	//   ....[20]....
        /*020c*/ 	.word	0xffffffff


	//   ....[21]....
        /*0210*/ 	.word	0xffffffff


	//   ....[22]....
        /*0214*/ 	.word	0xffffffff


	//   ....[23]....
        /*0218*/ 	.word	0xffffffff


	//   ....[24]....
        /*021c*/ 	.word	0xffffffff


	//   ....[25]....
        /*0220*/ 	.word	0xffffffff


	//   ....[26]....
        /*0224*/ 	.word	0xffffffff


	//   ....[27]....
        /*0228*/ 	.word	0xffffffff


	//   ....[28]....
        /*022c*/ 	.word	0xffffffff


	//   ....[29]....
        /*0230*/ 	.word	0xffffffff


	//   ....[30]....
        /*0234*/ 	.word	0xffffffff


	//   ....[31]....
        /*0238*/ 	.word	0xffffffff


	//   ....[32]....
        /*023c*/ 	.word	0xffffffff


	//   ....[33]....
        /*0240*/ 	.word	0xffffffff


	//   ....[34]....
        /*0244*/ 	.word	0xffffffff


	//   ....[35]....
        /*0248*/ 	.word	0xffffffff


	//   ....[36]....
        /*024c*/ 	.word	0xffffffff


	//   ....[37]....
        /*0250*/ 	.word	0xffffffff


	//   ....[38]....
        /*0254*/ 	.word	0xffffffff


	//   ....[39]....
        /*0258*/ 	.word	0xffffffff


	//   ....[40]....
        /*025c*/ 	.word	0xffffffff


	//   ....[41]....
        /*0260*/ 	.word	0xffffffff


	//   ....[42]....
        /*0264*/ 	.word	0xffffffff


	//   ....[43]....
        /*0268*/ 	.word	0xffffffff


	//   ....[44]....
        /*026c*/ 	.word	0xffffffff


	//   ....[45]....
        /*0270*/ 	.word	0xffffffff


	//   ....[46]....
        /*0274*/ 	.word	0xffffffff


	//   ....[47]....
        /*0278*/ 	.word	0xffffffff


	//   ....[48]....
        /*027c*/ 	.word	0xffffffff


	//   ....[49]....
        /*0280*/ 	.word	0xffffffff


	//   ....[50]....
        /*0284*/ 	.word	0xffffffff


	//   ....[51]....
        /*0288*/ 	.word	0xffffffff


	//   ....[52]....
        /*028c*/ 	.word	0xffffffff


	//   ....[53]....
        /*0290*/ 	.word	0xffffffff


	//   ....[54]....
        /*0294*/ 	.word	0xffffffff


	//   ....[55]....
        /*0298*/ 	.word	0xffffffff


	//   ....[56]....
        /*029c*/ 	.word	0xffffffff


	//   ....[57]....
        /*02a0*/ 	.word	0xffffffff


	//   ....[58]....
        /*02a4*/ 	.word	0xffffffff


	//   ....[59]....
        /*02a8*/ 	.word	0xffffffff


	//   ....[60]....
        /*02ac*/ 	.word	0xffffffff


	//   ....[61]....
        /*02b0*/ 	.word	0xffffffff


	//   ....[62]....
        /*02b4*/ 	.word	0xffffffff


	//   ....[63]....
        /*02b8*/ 	.word	0xffffffff


	//   ....[64]....
        /*02bc*/ 	.word	0xffffffff


	//   ....[65]....
        /*02c0*/ 	.word	0xffffffff


	//   ....[66]....
        /*02c4*/ 	.word	0xffffffff


	//   ....[67]....
        /*02c8*/ 	.word	0xffffffff


	//   ....[68]....
        /*02cc*/ 	.word	0xffffffff


	//   ....[69]....
        /*02d0*/ 	.word	0xffffffff


	//   ....[70]....
        /*02d4*/ 	.word	0xffffffff


	//   ....[71]....
        /*02d8*/ 	.word	0xffffffff


	//   ....[72]....
        /*02dc*/ 	.word	0xffffffff


	//   ....[73]....
        /*02e0*/ 	.word	0xffffffff


	//   ....[74]....
        /*02e4*/ 	.word	0xffffffff


	//   ....[75]....
        /*02e8*/ 	.word	0xffffffff


	//   ....[76]....
        /*02ec*/ 	.word	0xffffffff


	//   ....[77]....
        /*02f0*/ 	.word	0xffffffff


	//   ....[78]....
        /*02f4*/ 	.word	0xffffffff


	//   ....[79]....
        /*02f8*/ 	.word	0xffffffff


	//   ....[80]....
        /*02fc*/ 	.word	0xffffffff


	//   ....[81]....
        /*0300*/ 	.word	0xffffffff


	//   ....[82]....
        /*0304*/ 	.word	0xffffffff


	//   ....[83]....
        /*0308*/ 	.word	0xffffffff


	//   ....[84]....
        /*030c*/ 	.word	0xffffffff


	//   ....[85]....
        /*0310*/ 	.word	0xffffffff


	//   ....[86]....
        /*0314*/ 	.word	0xffffffff


	//   ....[87]....
        /*0318*/ 	.word	0xffffffff


	//   ....[88]....
        /*031c*/ 	.word	0xffffffff


	//   ....[89]....
        /*0320*/ 	.word	0xffffffff


	//   ....[90]....
        /*0324*/ 	.word	0xffffffff


	//   ....[91]....
        /*0328*/ 	.word	0xffffffff


	//   ....[92]....
        /*032c*/ 	.word	0xffffffff


	//   ....[93]....
        /*0330*/ 	.word	0xffffffff


	//   ....[94]....
        /*0334*/ 	.word	0xffffffff


	//   ....[95]....
        /*0338*/ 	.word	0xffffffff


	//   ....[96]....
        /*033c*/ 	.word	0xffffffff


	//   ....[97]....
        /*0340*/ 	.word	0xffffffff


	//   ....[98]....
        /*0344*/ 	.word	0xffffffff


	//   ....[99]....
        /*0348*/ 	.word	0xffffffff


	//   ....[100]....
        /*034c*/ 	.word	0xffffffff


	//   ....[101]....
        /*0350*/ 	.word	0xffffffff


	//   ....[102]....
        /*0354*/ 	.word	0xffffffff


	//   ....[103]....
        /*0358*/ 	.word	0xffffffff


	//   ....[104]....
        /*035c*/ 	.word	0xffffffff


	//   ....[105]....
        /*0360*/ 	.word	0xffffffff


	//   ....[106]....
        /*0364*/ 	.word	0xffffffff


	//   ....[107]....
        /*0368*/ 	.word	0xffffffff


	//   ....[108]....
        /*036c*/ 	.word	0xffffffff


	//   ....[109]....
        /*0370*/ 	.word	0xffffffff


	//   ....[110]....
        /*0374*/ 	.word	0xffffffff


	//   ....[111]....
        /*0378*/ 	.word	0xffffffff


	//   ....[112]....
        /*037c*/ 	.word	0xffffffff


	//   ....[113]....
        /*0380*/ 	.word	0xffffffff


	//   ....[114]....
        /*0384*/ 	.word	0xffffffff


	//   ....[115]....
        /*0388*/ 	.word	0xffffffff


	//   ....[116]....
        /*038c*/ 	.word	0xffffffff


	//   ....[117]....
        /*0390*/ 	.word	0xffffffff


	//   ....[118]....
        /*0394*/ 	.word	0xffffffff


	//   ....[119]....
        /*0398*/ 	.word	0xffffffff


	//   ....[120]....
        /*039c*/ 	.word	0xffffffff


	//   ....[121]....
        /*03a0*/ 	.word	0xffffffff


	//   ....[122]....
        /*03a4*/ 	.word	0xffffffff


	//   ....[123]....
        /*03a8*/ 	.word	0xffffffff


	//   ....[124]....
        /*03ac*/ 	.word	0xffffffff


	//   ....[125]....
        /*03b0*/ 	.word	0xffffffff


	//   ....[126]....
        /*03b4*/ 	.word	0xffffffff


	//   ....[127]....
        /*03b8*/ 	.word	0xffffffff


	//   ....[128]....
        /*03bc*/ 	.word	0xffffffff


	//   ....[129]....
        /*03c0*/ 	.word	0xffffffff


	//   ....[130]....
        /*03c4*/ 	.word	0xffffffff


	//   ....[131]....
        /*03c8*/ 	.word	0xffffffff


	//   ....[132]....
        /*03cc*/ 	.word	0xffffffff


	//   ....[133]....
        /*03d0*/ 	.word	0xffffffff


	//   ....[134]....
        /*03d4*/ 	.word	0xffffffff


	//   ....[135]....
        /*03d8*/ 	.word	0xffffffff


	//   ....[136]....
        /*03dc*/ 	.word	0xffffffff


	//   ....[137]....
        /*03e0*/ 	.word	0xffffffff


	//   ....[138]....
        /*03e4*/ 	.word	0xffffffff


	//----- nvinfo : EIATTR_COOP_GROUP_INSTR_OFFSETS
	.align		4
.L_430:
        /*03e8*/ 	.byte	0x04, 0x28
        /*03ea*/ 	.short	(.L_432 - .L_431)


	//   ....[0]....
.L_431:
        /*03ec*/ 	.word	0x00000050


	//   ....[1]....
        /*03f0*/ 	.word	0x000001e0


	//   ....[2]....
        /*03f4*/ 	.word	0x00000210


	//   ....[3]....
        /*03f8*/ 	.word	0x00000240


	//   ....[4]....
        /*03fc*/ 	.word	0x00000270


	//   ....[5]....
        /*0400*/ 	.word	0x000002a0


	//   ....[6]....
        /*0404*/ 	.word	0x000002d0


	//   ....[7]....
        /*0408*/ 	.word	0x00000440


	//   ....[8]....
        /*040c*/ 	.word	0x00000480


	//   ....[9]....
        /*0410*/ 	.word	0x000004b0


	//   ....[10]....
        /*0414*/ 	.word	0x000004e0


	//   ....[11]....
        /*0418*/ 	.word	0x00000510


	//   ....[12]....
        /*041c*/ 	.word	0x00000540


	//   ....[13]....
        /*0420*/ 	.word	0x000005d0


	//   ....[14]....
        /*0424*/ 	.word	0x00000600


	//   ....[15]....
        /*0428*/ 	.word	0x00000610


	//   ....[16]....
        /*042c*/ 	.word	0x00000680


	//   ....[17]....
        /*0430*/ 	.word	0x000026b0


	//   ....[18]....
        /*0434*/ 	.word	0x000026d0


	//   ....[19]....
        /*0438*/ 	.word	0x00002840


	//   ....[20]....
        /*043c*/ 	.word	0x00002850


	//   ....[21]....
        /*0440*/ 	.word	0x000029c0


	//   ....[22]....
        /*0444*/ 	.word	0x000029e0


	//   ....[23]....
        /*0448*/ 	.word	0x00002b50


	//   ....[24]....
        /*044c*/ 	.word	0x00002b60


	//   ....[25]....
        /*0450*/ 	.word	0x00004580


	//   ....[26]....
        /*0454*/ 	.word	0x000046b0


	//   ....[27]....
        /*0458*/ 	.word	0x000046c0


	//   ....[28]....
        /*045c*/ 	.word	0x00004710


	//   ....[29]....
        /*0460*/ 	.word	0x00007320


	//   ....[30]....
        /*0464*/ 	.word	0x00007410


	//   ....[31]....
        /*0468*/ 	.word	0x00007420


	//   ....[32]....
        /*046c*/ 	.word	0x00007450


	//   ....[33]....
        /*0470*/ 	.word	0x00009130


	//   ....[34]....
        /*0474*/ 	.word	0x00009140


	//   ....[35]....
        /*0478*/ 	.word	0x00009170


	//   ....[36]....
        /*047c*/ 	.word	0x00009180


	//   ....[37]....
        /*0480*/ 	.word	0x0000a9b0


	//   ....[38]....
        /*0484*/ 	.word	0x0000a9c0


	//   ....[39]....
        /*0488*/ 	.word	0x0000a9e0


	//   ....[40]....
        /*048c*/ 	.word	0x0000aa00


	//   ....[41]....
        /*0490*/ 	.word	0x0000ae00


	//   ....[42]....
        /*0494*/ 	.word	0x0000ae20


	//   ....[43]....
        /*0498*/ 	.word	0x0000af90


	//   ....[44]....
        /*049c*/ 	.word	0x0000afa0


	//   ....[45]....
        /*04a0*/ 	.word	0x0000b120


	//   ....[46]....
        /*04a4*/ 	.word	0x0000b140


	//   ....[47]....
        /*04a8*/ 	.word	0x0000b2c0


	//   ....[48]....
        /*04ac*/ 	.word	0x0000b2d0


	//   ....[49]....
        /*04b0*/ 	.word	0x0000b640


	//   ....[50]....
        /*04b4*/ 	.word	0x0000b660


	//   ....[51]....
        /*04b8*/ 	.word	0x0000c380


	//   ....[52]....
        /*04bc*/ 	.word	0x0000c390


	//   ....[53]....
        /*04c0*/ 	.word	0x0000d7e0


	//   ....[54]....
        /*04c4*/ 	.word	0x0000d800


	//   ....[55]....
        /*04c8*/ 	.word	0x0000d980


	//   ....[56]....
        /*04cc*/ 	.word	0x0000d990


	//   ....[57]....
        /*04d0*/ 	.word	0x0000db10


	//   ....[58]....
        /*04d4*/ 	.word	0x0000db30


	//   ....[59]....
        /*04d8*/ 	.word	0x0000dcb0


	//   ....[60]....
        /*04dc*/ 	.word	0x0000dcc0


	//   ....[61]....
        /*04e0*/ 	.word	0x0000dee0


	//   ....[62]....
        /*04e4*/ 	.word	0x0000df00


	//   ....[63]....
        /*04e8*/ 	.word	0x0000e020


	//   ....[64]....
        /*04ec*/ 	.word	0x0000e060


	//   ....[65]....
        /*04f0*/ 	.word	0x0000e090


	//   ....[66]....
        /*04f4*/ 	.word	0x0000e0c0


	//   ....[67]....
        /*04f8*/ 	.word	0x0000e0f0


	//   ....[68]....
        /*04fc*/ 	.word	0x0000e120


	//   ....[69]....
        /*0500*/ 	.word	0x0000e270


	//   ....[70]....
        /*0504*/ 	.word	0x0000e2b0


	//   ....[71]....
        /*0508*/ 	.word	0x0000e2e0


	//   ....[72]....
        /*050c*/ 	.word	0x0000e310


	//   ....[73]....
        /*0510*/ 	.word	0x0000e340


	//   ....[74]....
        /*0514*/ 	.word	0x0000e370


	//   ....[75]....
        /*0518*/ 	.word	0x0000e400


	//   ....[76]....
        /*051c*/ 	.word	0x0000e430


	//   ....[77]....
        /*0520*/ 	.word	0x0000e440


	//   ....[78]....
        /*0524*/ 	.word	0x0000e4a0


	//   ....[79]....
        /*0528*/ 	.word	0x0000e9e0


	//   ....[80]....
        /*052c*/ 	.word	0x0000ea40


	//   ....[81]....
        /*0530*/ 	.word	0x0000ea90


	//   ....[82]....
        /*0534*/ 	.word	0x0000eae0


	//   ....[83]....
        /*0538*/ 	.word	0x0000eb30


	//   ....[84]....
        /*053c*/ 	.word	0x0000eba0


	//   ....[85]....
        /*0540*/ 	.word	0x0000ebe0


	//   ....[86]....
        /*0544*/ 	.word	0x0000ec50


	//   ....[87]....
        /*0548*/ 	.word	0x0000ecc0


	//   ....[88]....
        /*054c*/ 	.word	0x0000ed20


	//   ....[89]....
        /*0550*/ 	.word	0x0000ed90


	//   ....[90]....
        /*0554*/ 	.word	0x0000ee00


	//   ....[91]....
        /*0558*/ 	.word	0x0000ee60


	//   ....[92]....
        /*055c*/ 	.word	0x0000eec0


	//   ....[93]....
        /*0560*/ 	.word	0x0000ef20


	//   ....[94]....
        /*0564*/ 	.word	0x0000ef90


	//   ....[95]....
        /*0568*/ 	.word	0x0000eff0


	//   ....[96]....
        /*056c*/ 	.word	0x0000f050


	//   ....[97]....
        /*0570*/ 	.word	0x0000f0c0


	//   ....[98]....
        /*0574*/ 	.word	0x0000f110


	//   ....[99]....
        /*0578*/ 	.word	0x0000f160


	//   ....[100]....
        /*057c*/ 	.word	0x0000f1b0


	//   ....[101]....
        /*0580*/ 	.word	0x0000f220


	//   ....[102]....
        /*0584*/ 	.word	0x0000f290


	//   ....[103]....
        /*0588*/ 	.word	0x0000f2f0


	//   ....[104]....
        /*058c*/ 	.word	0x0000f350


	//   ....[105]....
        /*0590*/ 	.word	0x0000f3b0


	//   ....[106]....
        /*0594*/ 	.word	0x0000f420


	//   ....[107]....
        /*0598*/ 	.word	0x0000f480


	//   ....[108]....
        /*059c*/ 	.word	0x0000f4e0


	//   ....[109]....
        /*05a0*/ 	.word	0x0000f540


	//   ....[110]....
        /*05a4*/ 	.word	0x0000f5b0


	//   ....[111]....
        /*05a8*/ 	.word	0x0000f610


	//   ....[112]....
        /*05ac*/ 	.word	0x0000f670


	//   ....[113]....
        /*05b0*/ 	.word	0x0000f6d0


	//   ....[114]....
        /*05b4*/ 	.word	0x0000f740


	//   ....[115]....
        /*05b8*/ 	.word	0x0000f7a0


	//   ....[116]....
        /*05bc*/ 	.word	0x0000f800


	//   ....[117]....
        /*05c0*/ 	.word	0x0000f860


	//   ....[118]....
        /*05c4*/ 	.word	0x0000f8d0


	//   ....[119]....
        /*05c8*/ 	.word	0x0000f930


	//   ....[120]....
        /*05cc*/ 	.word	0x0000f990


	//   ....[121]....
        /*05d0*/ 	.word	0x0000f9f0


	//   ....[122]....
        /*05d4*/ 	.word	0x0000fa60


	//   ....[123]....
        /*05d8*/ 	.word	0x0000fab0


	//   ....[124]....
        /*05dc*/ 	.word	0x0000faf0


	//   ....[125]....
        /*05e0*/ 	.word	0x0000fb40


	//   ....[126]....
        /*05e4*/ 	.word	0x0000fb90


	//   ....[127]....
        /*05e8*/ 	.word	0x0000fbe0


	//   ....[128]....
        /*05ec*/ 	.word	0x0000fc50


	//   ....[129]....
        /*05f0*/ 	.word	0x0000fc90


	//   ....[130]....
        /*05f4*/ 	.word	0x0000fce0


	//   ....[131]....
        /*05f8*/ 	.word	0x0000fd30


	//   ....[132]....
        /*05fc*/ 	.word	0x0000fd80


	//   ....[133]....
        /*0600*/ 	.word	0x0000fdd0


	//   ....[134]....
        /*0604*/ 	.word	0x0000fe40


	//   ....[135]....
        /*0608*/ 	.word	0x0000fe80


	//   ....[136]....
        /*060c*/ 	.word	0x0000fef0


	//   ....[137]....
        /*0610*/ 	.word	0x0000ff50


	//   ....[138]....
        /*0614*/ 	.word	0x0000ffb0


	//----- nvinfo : EIATTR_EXIT_INSTR_OFFSETS
	.align		4
.L_432:
        /*0618*/ 	.byte	0x04, 0x1c
        /*061a*/ 	.short	(.L_434 - .L_433)


	//   ....[0]....
.L_433:
        /*061c*/ 	.word	0x00000b40


	//   ....[1]....
        /*0620*/ 	.word	0x0000e9a0


	//----- nvinfo : EIATTR_MAX_THREADS
	.align		4
.L_434:
        /*0624*/ 	.byte	0x04, 0x05
        /*0626*/ 	.short	(.L_436 - .L_435)
.L_435:
        /*0628*/ 	.word	0x00000100
        /*062c*/ 	.word	0x00000001
        /*0630*/ 	.word	0x00000001


	//----- nvinfo : EIATTR_CRS_STACK_SIZE
	.align		4
.L_436:
        /*0634*/ 	.byte	0x04, 0x1e
        /*0636*/ 	.short	(.L_438 - .L_437)
.L_437:
        /*0638*/ 	.word	0x00000000
.L_438:


//--------------------- .nv.info._ZN7cutlass13device_kernelIN5flash19enable_sm80_to_sm89INS1_16FlashAttnFwdSm80INS1_25CollectiveMainloopFwdSm80ILi8ELi1ELb0EN4cute5tupleIJNS5_1CILi128EEENS7_ILi48EEENS7_ILi256EEEEEELi256ENS_6half_tEfNS_4arch4Sm80ELb0ELb0ELb0ELb1ELb0ELb1ELb1ELb1EEENS1_21CollectiveEpilogueFwdINS6_IJS8_SA_S9_EEENS6_IJNS7_ILi1EEESI_SI_EEESC_SE_Li256ELb1ELb1ELb1ELb0EEENS1_36VarlenDynamicPersistentTileSchedulerILi128ELi48ELi256ELi256ELb1ELb1ELb0ELb0ELb1ELb1EEEEEEEEEvNT_6ParamsE --------------------------
	.section	.nv.info._ZN7cutlass13device_kernelIN5flash19enable_sm80_to_sm89INS1_16FlashAttnFwdSm80INS1_25CollectiveMainloopFwdSm80ILi8ELi1ELb0EN4cute5tupleIJNS5_1CILi128EEENS7_ILi48EEENS7_ILi256EEEEEELi256ENS_6half_tEfNS_4arch4Sm80ELb0ELb0ELb0ELb1ELb0ELb1ELb1ELb1EEENS1_21CollectiveEpilogueFwdINS6_IJS8_SA_S9_EEENS6_IJNS7_ILi1EEESI_SI_EEESC_SE_Li256ELb1ELb1ELb1ELb0EEENS1_36VarlenDynamicPersistentTileSchedulerILi128ELi48ELi256ELi256ELb1ELb1ELb0ELb0ELb1ELb1EEEEEEEEEvNT_6ParamsE,"",@"SHT_CUDA_INFO"
	.sectionflags	@""
	.align	4


	//----- nvinfo : EIATTR_CUDA_API_VERSION
	.align		4
        /*0000*/ 	.byte	0x04, 0x37
        /*0002*/ 	.short	(.L_440 - .L_439)
.L_439:
        /*0004*/ 	.word	0x00000082


	//----- nvinfo : EIATTR_SW2861232_WAR
	.align		4
.L_440:
        /*0008*/ 	.byte	0x01, 0x35
	.zero		2


	//----- nvinfo : EIATTR_PARAM_CBANK
	.align		4
        /*000c*/ 	.byte	0x04, 0x0a
        /*000e*/ 	.short	(.L_442 - .L_441)
	.align		4
.L_441:
        /*0010*/ 	.word	index@(.nv.constant0._ZN7cutlass13device_kernelIN5flash19enable_sm80_to_sm89INS1_16FlashAttnFwdSm80INS1_25CollectiveMainloopFwdSm80ILi8ELi1ELb0EN4cute5tupleIJNS5_1CILi128EEENS7_ILi48EEENS7_ILi256EEEEEELi256ENS_6half_tEfNS_4arch4Sm80ELb0ELb0ELb0ELb1ELb0ELb1ELb1ELb1EEENS1_21CollectiveEpilogueFwdINS6_IJS8_SA_S9_EEENS6_IJNS7_ILi1EEESI_SI_EEESC_SE_Li256ELb1ELb1ELb1ELb0EEENS1_36VarlenDynamicPersistentTileSchedulerILi128ELi48ELi256ELi256ELb1ELb1ELb0ELb0ELb1ELb1EEEEEEEEEvNT_6ParamsE)
        /*0014*/ 	.short	0x0160
        /*0016*/ 	.short	0x0438


	//----- nvinfo : EIATTR_CBANK_PARAM_SIZE
	.align		4
.L_442:
        /*0018*/ 	.byte	0x03, 0x19
        /*001a*/ 	.short	0x0438


	//----- nvinfo : EIATTR_KPARAM_INFO
	.align		4
        /*001c*/ 	.byte	0x04, 0x17
        /*001e*/ 	.short	(.L_444 - .L_443)
.L_443:
        /*0020*/ 	.word	0x00000000
        /*0024*/ 	.short	0x0000
        /*0026*/ 	.short	0x0000
        /*0028*/ 	.byte	0x00, 0xf0, 0xe1, 0x10


	//----- nvinfo : EIATTR_MAXREG_COUNT
	.align		4
.L_444:
        /*002c*/ 	.byte	0x03, 0x1b
        /*002e*/ 	.short	0x00ff


	//----- nvinfo : EIATTR_NUM_BARRIERS
	.align		4
        /*0030*/ 	.byte	0x02, 0x4c
        /*0032*/ 	.byte	0x06
	.zero		1


	//----- nvinfo : EIATTR_ANNOTATIONS
	.align		4
        /*0034*/ 	.byte	0x04, 0x55
        /*0036*/ 	.short	(.L_446 - .L_445)


	//   ....[0]....
.L_445:
        /* <DEDUP_REMOVED lines=48> */


	//----- nvinfo : EIATTR_MERCURY_ISA_VERSION
	.align		4
.L_446:
        /*0328*/ 	.byte	0x03, 0x5f
        /*032a*/ 	.short	0x0000


	//----- nvinfo : EIATTR_INT_WARP_WIDE_INSTR_OFFSETS
	.align		4
        /*032c*/ 	.byte	0x04, 0x31
        /*032e*/ 	.short	(.L_448 - .L_447)


	//   ....[0]....
.L_447:
        /*0330*/ 	.word	0x00016160


	//   ....[1]....
        /*0334*/ 	.word	0x000161e0


	//----- nvinfo : EIATTR_COOP_GROUP_MASK_REGIDS
	.align		4
.L_448:
        /*0338*/ 	.byte	0x04, 0x29
        /*033a*/ 	.short	(.L_450 - .L_449)


	//   ....[0]....
.L_449:
        /*033c*/ 	.word	0xffffffff


	//   ....[1]....
        /*0340*/ 	.word	0xffffffff


	//   ....[2]....
        /*0344*/ 	.word	0xffffffff


	//   ....[3]....
        /*0348*/ 	.word	0xffffffff


	//   ....[4]....
        /*034c*/ 	.word	0xffffffff


	//   ....[5]....
        /*0350*/ 	.word	0xffffffff


	//   ....[6]....
        /*0354*/ 	.word	0xffffffff


	//   ....[7]....
        /*0358*/ 	.word	0xffffffff


	//   ....[8]....
        /*035c*/ 	.word	0xffffffff


	//   ....[9]....
        /*0360*/ 	.word	0xffffffff


	//   ....[10]....
        /*0364*/ 	.word	0xffffffff


	//   ....[11]....
        /*0368*/ 	.word	0xffffffff


	//   ....[12]....
        /*036c*/ 	.word	0xffffffff


	//   ....[13]....
        /*0370*/ 	.word	0xffffffff


	//   ....[14]....
        /*0374*/ 	.word	0xffffffff


	//   ....[15]....
        /*0378*/ 	.word	0xffffffff


	//   ....[16]....
        /*037c*/ 	.word	0xffffffff


	//   ....[17]....
        /*0380*/ 	.word	0xffffffff


	//   ....[18]....
        /*0384*/ 	.word	0xffffffff


	//   ....[19]....
        /*0388*/ 	.word	0xffffffff


	//   ....[20]....
        /*038c*/ 	.word	0xffffffff


	//   ....[21]....
        /*0390*/ 	.word	0xffffffff


	//   ....[22]....
        /*0394*/ 	.word	0xffffffff


	//   ....[23]....
        /*0398*/ 	.word	0xffffffff


	//   ....[24]....
        /*039c*/ 	.word	0xffffffff


	//   ....[25]....
        /*03a0*/ 	.word	0xffffffff


	//   ....[26]....
        /*03a4*/ 	.word	0xffffffff


	//   ....[27]....
        /*03a8*/ 	.word	0xffffffff


	//   ....[28]....
        /*03ac*/ 	.word	0xffffffff


	//   ....[29]....
        /*03b0*/ 	.word	0xffffffff


	//   ....[30]....
        /*03b4*/ 	.word	0xffffffff


	//   ....[31]....
        /*03b8*/ 	.word	0xffffffff


	//   ....[32]....
        /*03bc*/ 	.word	0xffffffff


	//   ....[33]....
        /*03c0*/ 	.word	0xffffffff


	//   ....[34]....
        /*03c4*/ 	.word	0xffffffff


	//   ....[35]....
        /*03c8*/ 	.word	0xffffffff


	//   ....[36]....
        /*03cc*/ 	.word	0xffffffff


	//   ....[37]....
        /*03d0*/ 	.word	0xffffffff


	//   ....[38]....
        /*03d4*/ 	.word	0xffffffff


	//   ....[39]....
        /*03d8*/ 	.word	0xffffffff


	//   ....[40]....
        /*03dc*/ 	.word	0xffffffff


	//   ....[41]....
        /*03e0*/ 	.word	0xffffffff


	//   ....[42]....
        /*03e4*/ 	.word	0xffffffff


	//   ....[43]....
        /*03e8*/ 	.word	0xffffffff


	//   ....[44]....
        /*03ec*/ 	.word	0xffffffff


	//   ....[45]....
        /*03f0*/ 	.word	0xffffffff


	//   ....[46]....
        /*03f4*/ 	.word	0xffffffff


	//   ....[47]....
        /*03f8*/ 	.word	0xffffffff


	//   ....[48]....
        /*03fc*/ 	.word	0xffffffff


	//   ....[49]....
        /*0400*/ 	.word	0xffffffff


	//   ....[50]....
        /*0404*/ 	.word	0xffffffff


	//   ....[51]....
        /*0408*/ 	.word	0xffffffff


	//   ....[52]....
        /*040c*/ 	.word	0xffffffff


	//   ....[53]....
        /*0410*/ 	.word	0xffffffff


	//   ....[54]....
        /*0414*/ 	.word	0xffffffff


	//   ....[55]....
        /*0418*/ 	.word	0xffffffff


	//   ....[56]....
        /*041c*/ 	.word	0xffffffff


	//   ....[57]....
        /*0420*/ 	.word	0xffffffff


	//   ....[58]....
        /*0424*/ 	.word	0xffffffff


	//   ....[59]....
        /*0428*/ 	.word	0xffffffff


	//   ....[60]....
        /*042c*/ 	.word	0xffffffff


	//   ....[61]....
        /*0430*/ 	.word	0xffffffff


	//   ....[62]....
        /*0434*/ 	.word	0xffffffff


	//   ....[63]....
        /*0438*/ 	.word	0xffffffff


	//   ....[64]....
        /*043c*/ 	.word	0xffffffff


	//   ....[65]....
        /*0440*/ 	.word	0xffffffff


	//   ....[66]....
        /*0444*/ 	.word	0xffffffff


	//   ....[67]....
        /*0448*/ 	.word	0xffffffff


	//   ....[68]....
        /*044c*/ 	.word	0xffffffff


	//   ....[69]....
        /*0450*/ 	.word	0xffffffff


	//   ....[70]....
        /*0454*/ 	.word	0xffffffff


	//   ....[71]....
        /*0458*/ 	.word	0xffffffff


	//   ....[72]....
        /*045c*/ 	.word	0xffffffff


	//   ....[73]....
        /*0460*/ 	.word	0xffffffff


	//   ....[74]....
        /*0464*/ 	.word	0xffffffff


	//   ....[75]....
        /*0468*/ 	.word	0xffffffff


	//   ....[76]....
        /*046c*/ 	.word	0xffffffff


	//   ....[77]....
        /*0470*/ 	.word	0xffffffff


	//   ....[78]....
        /*0474*/ 	.word	0xffffffff


	//   ....[79]....
        /*0478*/ 	.word	0xffffffff


	//   ....[80]....
        /*047c*/ 	.word	0xffffffff


	//   ....[81]....
        /*0480*/ 	.word	0xffffffff


	//   ....[82]....
        /*0484*/ 	.word	0xffffffff


	//   ....[83]....
        /*0488*/ 	.word	0xffffffff


	//   ....[84]....
        /*048c*/ 	.word	0xffffffff


	//   ....[85]....
        /*0490*/ 	.word	0xffffffff


	//   ....[86]....
        /*0494*/ 	.word	0xffffffff


	//   ....[87]....
        /*0498*/ 	.word	0xffffffff


	//   ....[88]....
        /*049c*/ 	.word	0xffffffff


	//   ....[89]....
        /*04a0*/ 	.word	0xffffffff


	//   ....[90]....
        /*04a4*/ 	.word	0xffffffff


	//   ....[91]....
        /*04a8*/ 	.word	0xffffffff


	//   ....[92]....
        /*04ac*/ 	.word	0xffffffff


	//   ....[93]....
        /*04b0*/ 	.word	0xffffffff


	//   ....[94]....
        /*04b4*/ 	.word	0xffffffff


	//   ....[95]....
        /*04b8*/ 	.word	0xffffffff


	//   ....[96]....
        /*04bc*/ 	.word	0xffffffff


	//   ....[97]....
        /*04c0*/ 	.word	0xffffffff


	//   ....[98]....
        /*04c4*/ 	.word	0xffffffff


	//   ....[99]....
        /*04c8*/ 	.word	0xffffffff


	//   ....[100]....
        /*04cc*/ 	.word	0xffffffff


	//   ....[101]....
        /*04d0*/ 	.word	0xffffffff


	//   ....[102]....
        /*04d4*/ 	.word	0xffffffff


	//   ....[103]....
        /*04d8*/ 	.word	0xffffffff


	//   ....[104]....
        /*04dc*/ 	.word	0xffffffff


	//   ....[105]....
        /*04e0*/ 	.word	0xffffffff


	//   ....[106]....
        /*04e4*/ 	.word	0xffffffff


	//   ....[107]....
        /*04e8*/ 	.word	0xffffffff


	//   ....[108]....
        /*04ec*/ 	.word	0xffffffff


	//   ....[109]....
        /*04f0*/ 	.word	0xffffffff


	//   ....[110]....
        /*04f4*/ 	.word	0xffffffff


	//   ....[111]....
        /*04f8*/ 	.word	0xffffffff


	//   ....[112]....
        /*04fc*/ 	.word	0xffffffff


	//   ....[113]....
        /*0500*/ 	.word	0xffffffff


	//   ....[114]....
        /*0504*/ 	.word	0xffffffff


	//   ....[115]....
        /*0508*/ 	.word	0xffffffff


	//   ....[116]....
        /*050c*/ 	.word	0xffffffff


	//   ....[117]....
        /*0510*/ 	.word	0xffffffff


	//   ....[118]....
        /*0514*/ 	.word	0xffffffff


	//   ....[119]....
        /*0518*/ 	.word	0xffffffff


	//   ....[120]....
        /*051c*/ 	.word	0xffffffff


	//   ....[121]....
        /*0520*/ 	.word	0xffffffff


	//   ....[122]....
        /*0524*/ 	.word	0xffffffff


	//   ....[123]....
        /*0528*/ 	.word	0xffffffff


	//   ....[124]....
        /*052c*/ 	.word	0xffffffff


	//   ....[125]....
        /*0530*/ 	.word	0xffffffff


	//   ....[126]....
        /*0534*/ 	.word	0xffffffff


	//   ....[127]....
        /*0538*/ 	.word	0xffffffff


	//   ....[128]....
        /*053c*/ 	.word	0xffffffff


	//   ....[129]....
        /*0540*/ 	.word	0xffffffff


	//   ....[130]....
        /*0544*/ 	.word	0xffffffff


	//   ....[131]....
        /*0548*/ 	.word	0xffffffff


	//   ....[132]....
        /*054c*/ 	.word	0xffffffff


	//   ....[133]....
        /*0550*/ 	.word	0xffffffff


	//   ....[134]....
        /*0554*/ 	.word	0xffffffff


	//   ....[135]....
        /*0558*/ 	.word	0xffffffff


	//   ....[136]....
        /*055c*/ 	.word	0xffffffff


	//   ....[137]....
        /*0560*/ 	.word	0xffffffff


	//   ....[138]....
        /*0564*/ 	.word	0xffffffff


	//   ....[139]....
        /*0568*/ 	.word	0xffffffff


	//   ....[140]....
        /*056c*/ 	.word	0xffffffff


	//   ....[141]....
        /*0570*/ 	.word	0xffffffff


	//   ....[142]....
        /*0574*/ 	.word	0xffffffff


	//   ....[143]....
        /*0578*/ 	.word	0xffffffff


	//   ....[144]....
        /*057c*/ 	.word	0xffffffff


	//   ....[145]....
        /*0580*/ 	.word	0xffffffff


	//   ....[146]....
        /*0584*/ 	.word	0xffffffff


	//----- nvinfo : EIATTR_COOP_GROUP_INSTR_OFFSETS
	.align		4
.L_450:
        /*0588*/ 	.byte	0x04, 0x28
        /*058a*/ 	.short	(.L_452 - .L_451)


	//   ....[0]....
.L_451:
        /*058c*/ 	.word	0x00000050


	//   ....[1]....
        /*0590*/ 	.word	0x00000200


	//   ....[2]....
        /*0594*/ 	.word	0x00000230


	//   ....[3]....
        /*0598*/ 	.word	0x00000260


	//   ....[4]....
        /*059c*/ 	.word	0x00000290


	//   ....[5]....
        /*05a0*/ 	.word	0x000002c0


	//   ....[6]....
        /*05a4*/ 	.word	0x000002f0


	//   ....[7]....
        /*05a8*/ 	.word	0x00000460


	//   ....[8]....
        /*05ac*/ 	.word	0x000004a0


	//   ....[9]....
        /*05b0*/ 	.word	0x000004d0


	//   ....[10]....
        /*05b4*/ 	.word	0x00000500


	//   ....[11]....
        /*05b8*/ 	.word	0x00000530


	//   ....[12]....
        /*05bc*/ 	.word	0x00000560


	//   ....[13]....
        /*05c0*/ 	.word	0x000005f0


	//   ....[14]....
        /*05c4*/ 	.word	0x00000620


	//   ....[15]....
        /*05c8*/ 	.word	0x00000630


	//   ....[16]....
        /*05cc*/ 	.word	0x000006a0


	//   ....[17]....
        /*05d0*/ 	.word	0x000095c0


	//   ....[18]....
        /*05d4*/ 	.word	0x000095e0


	//   ....[19]....
        /*05d8*/ 	.word	0x000097a0


	//   ....[20]....
        /*05dc*/ 	.word	0x000097b0


	//   ....[21]....
        /*05e0*/ 	.word	0x00009910


	//   ....[22]....
        /*05e4*/ 	.word	0x00009930


	//   ....[23]....
        /*05e8*/ 	.word	0x00009a90


	//   ....[24]....
        /*05ec*/ 	.word	0x00009aa0


	//   ....[25]....
        /*05f0*/ 	.word	0x00009ff0


	//   ....[26]....
        /*05f4*/ 	.word	0x0000a030


	//   ....[27]....
        /*05f8*/ 	.word	0x0000a070


	//   ....[28]....
        /*05fc*/ 	.word	0x0000a0a0


	//   ....[29]....
        /*0600*/ 	.word	0x0000d1f0


	//   ....[30]....
        /*0604*/ 	.word	0x0000d230


	//   ....[31]....
        /*0608*/ 	.word	0x0000d270


	//   ....[32]....
        /*060c*/ 	.word	0x0000d2a0


	//   ....[33]....
        /*0610*/ 	.word	0x00011c80


	//   ....[34]....
        /*0614*/ 	.word	0x00011db0


	//   ....[35]....
        /*0618*/ 	.word	0x00011de0


	//   ....[36]....
        /*061c*/ 	.word	0x00011e40


	//   ....[37]....
        /*0620*/ 	.word	0x00013fd0


	//   ....[38]....
        /*0624*/ 	.word	0x00013ff0


	//   ....[39]....
        /*0628*/ 	.word	0x00014000


	//   ....[40]....
        /*062c*/ 	.word	0x00014030


	//   ....[41]....
        /*0630*/ 	.word	0x00015740


	//   ....[42]....
        /*0634*/ 	.word	0x00015750


	//   ....[43]....
        /*0638*/ 	.word	0x00015780


	//   ....[44]....
        /*063c*/ 	.word	0x00015790


	//   ....[45]....
        /*0640*/ 	.word	0x00017030


	//   ....[46]....
        /*0644*/ 	.word	0x00017040


	//   ....[47]....
        /*0648*/ 	.word	0x00017060


	//   ....[48]....
        /*064c*/ 	.word	0x00017080


	//   ....[49]....
        /*0650*/ 	.word	0x00017440


	//   ....[50]....
        /*0654*/ 	.word	0x00017460


	//   ....[51]....
        /*0658*/ 	.word	0x00017620


	//   ....[52]....
        /*065c*/ 	.word	0x00017630


	//   ....[53]....
        /*0660*/ 	.word	0x000177a0


	//   ....[54]....
        /*0664*/ 	.word	0x000177c0


	//   ....[55]....
        /*0668*/ 	.word	0x00017930


	//   ....[56]....
        /*066c*/ 	.word	0x00017940


	//   ....[57]....
        /*0670*/ 	.word	0x00017cc0


	//   ....[58]....
        /*0674*/ 	.word	0x00017ce0


	//   ....[59]....
        /*0678*/ 	.word	0x000189c0


	//   ....[60]....
        /*067c*/ 	.word	0x000189d0


	//   ....[61]....
        /*0680*/ 	.word	0x00019e30


	//   ....[62]....
        /*0684*/ 	.word	0x00019e50


	//   ....[63]....
        /*0688*/ 	.word	0x0001a020


	//   ....[64]....
        /*068c*/ 	.word	0x0001a030


	//   ....[65]....
        /*0690*/ 	.word	0x0001a1a0


	//   ....[66]....
        /*0694*/ 	.word	0x0001a1c0


	//   ....[67]....
        /*0698*/ 	.word	0x0001a330


	//   ....[68]....
        /*069c*/ 	.word	0x0001a340


	//   ....[69]....
        /*06a0*/ 	.word	0x0001a570


	//   ....[70]....
        /*06a4*/ 	.word	0x0001a590


	//   ....[71]....
        /*06a8*/ 	.word	0x0001a6c0


	//   ....[72]....
        /*06ac*/ 	.word	0x0001a700


	//   ....[73]....
        /*06b0*/ 	.word	0x0001a730


	//   ....[74]....
        /*06b4*/ 	.word	0x0001a760


	//   ....[75]....
        /*06b8*/ 	.word	0x0001a790


	//   ....[76]....
        /*06bc*/ 	.word	0x0001a7c0


	//   ....[77]....
        /*06c0*/ 	.word	0x0001a920


	//   ....[78]....
        /*06c4*/ 	.word	0x0001a960


	//   ....[79]....
        /*06c8*/ 	.word	0x0001a990


	//   ....[80]....
        /*06cc*/ 	.word	0x0001a9c0


	//   ....[81]....
        /*06d0*/ 	.word	0x0001a9f0


	//   ....[82]....
        /*06d4*/ 	.word	0x0001aa20


	//   ....[83]....
        /*06d8*/ 	.word	0x0001aab0


	//   ....[84]....
        /*06dc*/ 	.word	0x0001aae0


	//   ....[85]....
        /*06e0*/ 	.word	0x0001aaf0


	//   ....[86]....
        /*06e4*/ 	.word	0x0001ab50


	//   ....[87]....
        /*06e8*/ 	.word	0x0001b140


	//   ....[88]....
        /*06ec*/ 	.word	0x0001b1a0


	//   ....[89]....
        /*06f0*/ 	.word	0x0001b1f0


	//   ....[90]....
        /*06f4*/ 	.word	0x0001b240


	//   ....[91]....
        /*06f8*/ 	.word	0x0001b290


	//   ....[92]....
        /*06fc*/ 	.word	0x0001b300


	//   ....[93]....
        /*0700*/ 	.word	0x0001b340


	//   ....[94]....
        /*0704*/ 	.word	0x0001b3b0


	//   ....[95]....
        /*0708*/ 	.word	0x0001b420


	//   ....[96]....
        /*070c*/ 	.word	0x0001b480


	//   ....[97]....
        /*0710*/ 	.word	0x0001b4f0


	//   ....[98]....
        /*0714*/ 	.word	0x0001b560


	//   ....[99]....
        /*0718*/ 	.word	0x0001b5c0


	//   ....[100]....
        /*071c*/ 	.word	0x0001b620


	//   ....[101]....
        /*0720*/ 	.word	0x0001b680


	//   ....[102]....
        /*0724*/ 	.word	0x0001b6f0


	//   ....[103]....
        /*0728*/ 	.word	0x0001b750


	//   ....[104]....
        /*072c*/ 	.word	0x0001b7b0


	//   ....[105]....
        /*0730*/ 	.word	0x0001b820


	//   ....[106]....
        /*0734*/ 	.word	0x0001b870


	//   ....[107]....
        /*0738*/ 	.word	0x0001b8c0


	//   ....[108]....
        /*073c*/ 	.word	0x0001b910


	//   ....[109]....
        /*0740*/ 	.word	0x0001b980


	//   ....[110]....
        /*0744*/ 	.word	0x0001b9f0


	//   ....[111]....
        /*0748*/ 	.word	0x0001ba50


	//   ....[112]....
        /*074c*/ 	.word	0x0001bab0


	//   ....[113]....
        /*0750*/ 	.word	0x0001bb10


	//   ....[114]....
        /*0754*/ 	.word	0x0001bb80


	//   ....[115]....
        /*0758*/ 	.word	0x0001bbe0


	//   ....[116]....
        /*075c*/ 	.word	0x0001bc40


	//   ....[117]....
        /*0760*/ 	.word	0x0001bca0


	//   ....[118]....
        /*0764*/ 	.word	0x0001bd10


	//   ....[119]....
        /*0768*/ 	.word	0x0001bd70


	//   ....[120]....
        /*076c*/ 	.word	0x0001bdd0


	//   ....[121]....
        /*0770*/ 	.word	0x0001be30


	//   ....[122]....
        /*0774*/ 	.word	0x0001bea0


	//   ....[123]....
        /*0778*/ 	.word	0x0001bf00


	//   ....[124]....
        /*077c*/ 	.word	0x0001bf60


	//   ....[125]....
        /*0780*/ 	.word	0x0001bfc0


	//   ....[126]....
        /*0784*/ 	.word	0x0001c030


	//   ....[127]....
        /*0788*/ 	.word	0x0001c090


	//   ....[128]....
        /*078c*/ 	.word	0x0001c0f0


	//   ....[129]....
        /*0790*/ 	.word	0x0001c150


	//   ....[130]....
        /*0794*/ 	.word	0x0001c1c0


	//   ....[131]....
        /*0798*/ 	.word	0x0001c210


	//   ....[132]....
        /*079c*/ 	.word	0x0001c250


	//   ....[133]....
        /*07a0*/ 	.word	0x0001c2a0


	//   ....[134]....
        /*07a4*/ 	.word	0x0001c2f0


	//   ....[135]....
        /*07a8*/ 	.word	0x0001c340


	//   ....[136]....
        /*07ac*/ 	.word	0x0001c3b0


	//   ....[137]....
        /*07b0*/ 	.word	0x0001c3f0


	//   ....[138]....
        /*07b4*/ 	.word	0x0001c440


	//   ....[139]....
        /*07b8*/ 	.word	0x0001c490


	//   ....[140]....
        /*07bc*/ 	.word	0x0001c4e0


	//   ....[141]....
        /*07c0*/ 	.word	0x0001c530


	//   ....[142]....
        /*07c4*/ 	.word	0x0001c5a0


	//   ....[143]....
        /*07c8*/ 	.word	0x0001c5e0


	//   ....[144]....
        /*07cc*/ 	.word	0x0001c650


	//   ....[145]....
        /*07d0*/ 	.word	0x0001c6b0


	//   ....[146]....
        /*07d4*/ 	.word	0x0001c710


	//----- nvinfo : EIATTR_EXIT_INSTR_OFFSETS
	.align		4
.L_452:
        /*07d8*/ 	.byte	0x04, 0x1c
        /*07da*/ 	.short	(.L_454 - .L_453)


	//   ....[0]....
.L_453:
        /*07dc*/ 	.word	0x00000c10


	//   ....[1]....
        /*07e0*/ 	.word	0x0001b100


	//----- nvinfo : EIATTR_MAX_THREADS
	.align		4
.L_454:
        /*07e4*/ 	.byte	0x04, 0x05
        /*07e6*/ 	.short	(.L_456 - .L_455)
.L_455:
        /*07e8*/ 	.word	0x00000100
        /*07ec*/ 	.word	0x00000001
        /*07f0*/ 	.word	0x00000001


	//----- nvinfo : EIATTR_CRS_STACK_SIZE
	.align		4
.L_456:
        /*07f4*/ 	.byte	0x04, 0x1e
        /*07f6*/ 	.short	(.L_458 - .L_457)
.L_457:
        /*07f8*/ 	.word	0x00000000
.L_458:


//--------------------- .nv.info._ZN7cutlass13device_kernelIN5flash19enable_sm80_to_sm89INS1_16FlashAttnFwdSm80INS1_25CollectiveMainloopFwdSm80ILi8ELi1ELb0EN4cute5tupleIJNS5_1CILi128EEENS7_ILi64EEENS7_ILi256EEEEEELi256ENS_6half_tEfNS_4arch4Sm80ELb0ELb1ELb0ELb0ELb0ELb0ELb1ELb1EEENS1_21CollectiveEpilogueFwdINS6_IJS8_SA_S9_EEENS6_IJNS7_ILi1EEESI_SI_EEESC_SE_Li256ELb0ELb1ELb1ELb0EEENS1_19SingleTileSchedulerILb0ELb1ELb1ELi128EEEEEEEEEvNT_6ParamsE --------------------------
	.section	.nv.info._ZN7cutlass13device_kernelIN5flash19enable_sm80_to_sm89INS1_16FlashAttnFwdSm80INS1_25CollectiveMainloopFwdSm80ILi8ELi1ELb0EN4cute5tupleIJNS5_1CILi128EEENS7_ILi64EEENS7_ILi256EEEEEELi256ENS_6half_tEfNS_4arch4Sm80ELb0ELb1ELb0ELb0ELb0ELb0ELb1ELb1EEENS1_21CollectiveEpilogueFwdINS6_IJS8_SA_S9_EEENS6_IJNS7_ILi1EEESI_SI_EEESC_SE_Li256ELb0ELb1ELb1ELb0EEENS1_19SingleTileSchedulerILb0ELb1ELb1ELi128EEEEEEEEEvNT_6ParamsE,"",@"SHT_CUDA_INFO"
	.sectionflags	@""
	.align	4


	//----- nvinfo : EIATTR_CUDA_API_VERSION
	.align		4
        /*0000*/ 	.byte	0x04, 0x37
        /*0002*/ 	.short	(.L_460 - .L_459)
.L_459:
        /*0004*/ 	.word	0x00000082


	//----- nvinfo : EIATTR_SW2861232_WAR
	.align		4
.L_460:
        /*0008*/ 	.byte	0x01, 0x35
	.zero		2


	//----- nvinfo : EIATTR_PARAM_CBANK
	.align		4
        /*000c*/ 	.byte	0x04, 0x0a
        /*000e*/ 	.short	(.L_462 - .L_461)
	.align		4
.L_461:
        /*0010*/ 	.word	index@(.nv.constant0._ZN7cutlass13device_kernelIN5flash19enable_sm80_to_sm89INS1_16FlashAttnFwdSm80INS1_25CollectiveMainloopFwdSm80ILi8ELi1ELb0EN4cute5tupleIJNS5_1CILi128EEENS7_ILi64EEENS7_ILi256EEEEEELi256ENS_6half_tEfNS_4arch4Sm80ELb0ELb1ELb0ELb0ELb0ELb0ELb1ELb1EEENS1_21CollectiveEpilogueFwdINS6_IJS8_SA_S9_EEENS6_IJNS7_ILi1EEESI_SI_EEESC_SE_Li256ELb0ELb1ELb1ELb0EEENS1_19SingleTileSchedulerILb0ELb1ELb1ELi128EEEEEEEEEvNT_6ParamsE)
        /*0014*/ 	.short	0x0160
        /*0016*/ 	.short	0x0418


	//----- nvinfo : EIATTR_CBANK_PARAM_SIZE
	.align		4
.L_462:
        /*0018*/ 	.byte	0x03, 0x19
        /*001a*/ 	.short	0x0418


	//----- nvinfo : EIATTR_KPARAM_INFO
	.align		4
        /*001c*/ 	.byte	0x04, 0x17
        /*001e*/ 	.short	(.L_464 - .L_463)
.L_463:
        /*0020*/ 	.word	0x00000000
        /*0024*/ 	.short	0x0000
        /*0026*/ 	.short	0x0000
        /*0028*/ 	.byte	0x00, 0xf0, 0x61, 0x10


	//----- nvinfo : EIATTR_MAXREG_COUNT
	.align		4
.L_464:
        /*002c*/ 	.byte	0x03, 0x1b
        /*002e*/ 	.short	0x00ff


	//----- nvinfo : EIATTR_NUM_BARRIERS
	.align		4
        /*0030*/ 	.byte	0x02, 0x4c
        /*0032*/ 	.byte	0x02
	.zero		1


	//----- nvinfo : EIATTR_ANNOTATIONS
	.align		4
        /*0034*/ 	.byte	0x04, 0x55
        /*0036*/ 	.short	(.L_466 - .L_465)


	//   ....[0]....
.L_465:
        /* <DEDUP_REMOVED lines=25> */


	//----- nvinfo : EIATTR_MERCURY_ISA_VERSION
	.align		4
.L_466:
        /*01b8*/ 	.byte	0x03, 0x5f
        /*01ba*/ 	.short	0x0000


	//----- nvinfo : EIATTR_COOP_GROUP_MASK_REGIDS
	.align		4
        /*01bc*/ 	.byte	0x04, 0x29
        /*01be*/ 	.short	(.L_468 - .L_467)


	//   ....[0]....
.L_467:
        /*01c0*/ 	.word	0xffffffff


	//   ....[1]....
        /*01c4*/ 	.word	0xffffffff


	//   ....[2]....
        /*01c8*/ 	.word	0xffffffff


	//   ....[3]....
        /*01cc*/ 	.word	0xffffffff


	//   ....[4]....
        /*01d0*/ 	.word	0xffffffff


	//   ....[5]....
        /*01d4*/ 	.word	0xffffffff


	//   ....[6]....
        /*01d8*/ 	.word	0xffffffff


	//   ....[7]....
        /*01dc*/ 	.word	0xffffffff


	//   ....[8]....
        /*01e0*/ 	.word	0xffffffff


	//   ....[9]....
        /*01e4*/ 	.word	0xffffffff


	//   ....[10]....
        /*01e8*/ 	.word	0xffffffff


	//   ....[11]....
        /*01ec*/ 	.word	0xffffffff


	//   ....[12]....
        /*01f0*/ 	.word	0xffffffff


	//   ....[13]....
        /*01f4*/ 	.word	0xffffffff


	//   ....[14]....
        /*01f8*/ 	.word	0xffffffff


	//   ....[15]....
        /*01fc*/ 	.word	0xffffffff


	//   ....[16]....
        /*0200*/ 	.word	0xffffffff


	//   ....[17]....
        /*0204*/ 	.word	0xffffffff


	//   ....[18]....
        /*0208*/ 	.word	0xffffffff


	//   ....[19]....
        /*020c*/ 	.word	0xffffffff


	//   ....[20]....
        /*0210*/ 	.word	0xffffffff


	//   ....[21]....
        /*0214*/ 	.word	0xffffffff


	//   ....[22]....
        /*0218*/ 	.word	0xffffffff


	//   ....[23]....
        /*021c*/ 	.word	0xffffffff


	//   ....[24]....
        /*0220*/ 	.word	0xffffffff


	//   ....[25]....
        /*0224*/ 	.word	0xffffffff


	//   ....[26]....
        /*0228*/ 	.word	0xffffffff


	//   ....[27]....
        /*022c*/ 	.word	0xffffffff


	//   ....[28]....
        /*0230*/ 	.word	0xffffffff


	//   ....[29]....
        /*0234*/ 	.word	0xffffffff


	//   ....[30]....
        /*0238*/ 	.word	0xffffffff


	//   ....[31]....
        /*023c*/ 	.word	0xffffffff


	//   ....[32]....
        /*0240*/ 	.word	0xffffffff


	//   ....[33]....
        /*0244*/ 	.word	0xffffffff


	//   ....[34]....
        /*0248*/ 	.word	0xffffffff


	//   ....[35]....
        /*024c*/ 	.word	0xffffffff


	//   ....[36]....
        /*0250*/ 	.word	0xffffffff


	//   ....[37]....
        /*0254*/ 	.word	0xffffffff


	//   ....[38]....
        /*0258*/ 	.word	0xffffffff


	//   ....[39]....
        /*025c*/ 	.word	0xffffffff


	//   ....[40]....
        /*0260*/ 	.word	0xffffffff


	//   ....[41]....
        /*0264*/ 	.word	0xffffffff


	//   ....[42]....
        /*0268*/ 	.word	0xffffffff


	//----- nvinfo : EIATTR_COOP_GROUP_INSTR_OFFSETS
	.align		4
.L_468:
        /*026c*/ 	.byte	0x04, 0x28
        /*026e*/ 	.short	(.L_470 - .L_469)


	//   ....[0]....
.L_469:
        /*0270*/ 	.word	0x00000060


	//   ....[1]....
        /*0274*/ 	.word	0x000013a0


	//   ....[2]....
        /*0278*/ 	.word	0x00001410


	//   ....[3]....
        /*027c*/ 	.word	0x00001760


	//   ....[4]....
        /*0280*/ 	.word	0x00001810


	//   ....[5]....
        /*0284*/ 	.word	0x00001a40


	//   ....[6]....
        /*0288*/ 	.word	0x00001a70


	//   ....[7]....
        /*028c*/ 	.word	0x00001c60


	//   ....[8]....
        /*0290*/ 	.word	0x00001ca0


	//   ....[9]....
        /*0294*/ 	.word	0x00003700


	//   ....[10]....
        /*0298*/ 	.word	0x000038c0


	//   ....[11]....
        /*029c*/ 	.word	0x000041f0


	//   ....[12]....
        /*02a0*/ 	.word	0x00004350


	//   ....[13]....
        /*02a4*/ 	.word	0x00004360


	//   ....[14]....
        /*02a8*/ 	.word	0x00004400


	//   ....[15]....
        /*02ac*/ 	.word	0x00007ab0


	//   ....[16]....
        /*02b0*/ 	.word	0x00007c90


	//   ....[17]....
        /*02b4*/ 	.word	0x00008540


	//   ....[18]....
        /*02b8*/ 	.word	0x000086a0


	//   ....[19]....
        /*02bc*/ 	.word	0x000086e0


	//   ....[20]....
        /*02c0*/ 	.word	0x00008700


	//   ....[21]....
        /*02c4*/ 	.word	0x0000ba20


	//   ....[22]....
        /*02c8*/ 	.word	0x0000ba50


	//   ....[23]....
        /*02cc*/ 	.word	0x0000ba80


	//   ....[24]....
        /*02d0*/ 	.word	0x0000baa0


	//   ....[25]....
        /*02d4*/ 	.word	0x0000eff0


	//   ....[26]....
        /*02d8*/ 	.word	0x0000f270


	//   ....[27]....
        /*02dc*/ 	.word	0x0000faa0


	//   ....[28]....
        /*02e0*/ 	.word	0x0000fc90


	//   ....[29]....
        /*02e4*/ 	.word	0x0000fcb0


	//   ....[30]....
        /*02e8*/ 	.word	0x0000fd20


	//   ....[31]....
        /*02ec*/ 	.word	0x00011910


	//   ....[32]....
        /*02f0*/ 	.word	0x00011940


	//   ....[33]....
        /*02f4*/ 	.word	0x00011980


	//   ....[34]....
        /*02f8*/ 	.word	0x00011990


	//   ....[35]....
        /*02fc*/ 	.word	0x00012880


	//   ....[36]....
        /*0300*/ 	.word	0x000128c0


	//   ....[37]....
        /*0304*/ 	.word	0x000128f0


	//   ....[38]....
        /*0308*/ 	.word	0x00012920


	//   ....[39]....
        /*030c*/ 	.word	0x00012a10


	//   ....[40]....
        /*0310*/ 	.word	0x00012a20


	//   ....[41]....
        /*0314*/ 	.word	0x00013630


	//   ....[42]....
        /*0318*/ 	.word	0x00013640


	//----- nvinfo : EIATTR_EXIT_INSTR_OFFSETS
	.align		4
.L_470:
        /*031c*/ 	.byte	0x04, 0x1c
        /*031e*/ 	.short	(.L_472 - .L_471)


	//   ....[0]....
.L_471:
        /*0320*/ 	.word	0x000001c0


	//   ....[1]....
        /*0324*/ 	.word	0x00013650


	//   ....[2]....
        /*0328*/ 	.word	0x000141f0


	//   ....[3]....
        /*032c*/ 	.word	0x00014240


	//   ....[4]....
        /*0330*/ 	.word	0x00014270


	//   ....[5]....
        /*0334*/ 	.word	0x000142d0


	//   ....[6]....
        /*0338*/ 	.word	0x00014560


	//----- nvinfo : EIATTR_CTAIDZ_USED
	.align		4
.L_472:
        /*033c*/ 	.byte	0x01, 0x04
	.zero		2


	//----- nvinfo : EIATTR_MAX_THREADS
	.align		4
        /*0340*/ 	.byte	0x04, 0x05
        /*0342*/ 	.short	(.L_474 - .L_473)
.L_473:
        /*0344*/ 	.word	0x00000100
        /*0348*/ 	.word	0x00000001
        /*034c*/ 	.word	0x00000001


	//----- nvinfo : EIATTR_CRS_STACK_SIZE
	.align		4
.L_474:
        /*0350*/ 	.byte	0x04, 0x1e
        /*0352*/ 	.short	(.L_476 - .L_475)
.L_475:
        /*0354*/ 	.word	0x00000000
.L_476:


//--------------------- .nv.info._ZN7cutlass13device_kernelIN5flash19enable_sm80_to_sm89INS1_16FlashAttnFwdSm80INS1_25CollectiveMainloopFwdSm80ILi8ELi1ELb0EN4cute5tupleIJNS5_1CILi128EEENS7_ILi64EEENS7_ILi256EEEEEELi256ENS_6half_tEfNS_4arch4Sm80ELb0ELb1ELb0ELb1ELb0ELb0ELb1ELb1EEENS1_21CollectiveEpilogueFwdINS6_IJS8_SA_S9_EEENS6_IJNS7_ILi1EEESI_SI_EEESC_SE_Li256ELb1ELb1ELb1ELb0EEENS1_36VarlenDynamicPersistentTileSchedulerILi128ELi64ELi256ELi256ELb1ELb1ELb0ELb1ELb0ELb1EEEEEEEEEvNT_6ParamsE --------------------------
	.section	.nv.info._ZN7cutlass13device_kernelIN5flash19enable_sm80_to_sm89INS1_16FlashAttnFwdSm80INS1_25CollectiveMainloopFwdSm80ILi8ELi1ELb0EN4cute5tupleIJNS5_1CILi128EEENS7_ILi64EEENS7_ILi256EEEEEELi256ENS_6half_tEfNS_4arch4Sm80ELb0ELb1ELb0ELb1ELb0ELb0ELb1ELb1EEENS1_21CollectiveEpilogueFwdINS6_IJS8_SA_S9_EEENS6_IJNS7_ILi1EEESI_SI_EEESC_SE_Li256ELb1ELb1ELb1ELb0EEENS1_36VarlenDynamicPersistentTileSchedulerILi128ELi64ELi256ELi256ELb1ELb1ELb0ELb1ELb0ELb1EEEEEEEEEvNT_6ParamsE,"",@"SHT_CUDA_INFO"
	.sectionflags	@""
	.align	4


	//----- nvinfo : EIATTR_CUDA_API_VERSION
	.align		4
        /*0000*/ 	.byte	0x04, 0x37
        /*0002*/ 	.short	(.L_478 - .L_477)
.L_477:
        /*0004*/ 	.word	0x00000082


	//----- nvinfo : EIATTR_SW2861232_WAR
	.align		4
.L_478:
        /*0008*/ 	.byte	0x01, 0x35
	.zero		2


	//----- nvinfo : EIATTR_PARAM_CBANK
	.align		4
        /*000c*/ 	.byte	0x04, 0x0a
        /*000e*/ 	.short	(.L_480 - .L_479)
	.align		4
.L_479:
        /*0010*/ 	.word	index@(.nv.constant0._ZN7cutlass13device_kernelIN5flash19enable_sm80_to_sm89INS1_16FlashAttnFwdSm80INS1_25CollectiveMainloopFwdSm80ILi8ELi1ELb0EN4cute5tupleIJNS5_1CILi128EEENS7_ILi64EEENS7_ILi256EEEEEELi256ENS_6half_tEfNS_4arch4Sm80ELb0ELb1ELb0ELb1ELb0ELb0ELb1ELb1EEENS1_21CollectiveEpilogueFwdINS6_IJS8_SA_S9_EEENS6_IJNS7_ILi1EEESI_SI_EEESC_SE_Li256ELb1ELb1ELb1ELb0EEENS1_36VarlenDynamicPersistentTileSchedulerILi128ELi64ELi256ELi256ELb1ELb1ELb0ELb1ELb0ELb1EEEEEEEEEvNT_6ParamsE)
        /*0014*/ 	.short	0x0160
        /*0016*/ 	.short	0x0438


	//----- nvinfo : EIATTR_CBANK_PARAM_SIZE
	.align		4
.L_480:
        /*0018*/ 	.byte	0x03, 0x19
        /*001a*/ 	.short	0x0438


	//----- nvinfo : EIATTR_KPARAM_INFO
	.align		4
        /*001c*/ 	.byte	0x04, 0x17
        /*001e*/ 	.short	(.L_482 - .L_481)
.L_481:
        /*0020*/ 	.word	0x00000000
        /*0024*/ 	.short	0x0000
        /*0026*/ 	.short	0x0000
        /*0028*/ 	.byte	0x00, 0xf0, 0xe1, 0x10


	//----- nvinfo : EIATTR_MAXREG_COUNT
	.align		4
.L_482:
        /*002c*/ 	.byte	0x03, 0x1b
        /*002e*/ 	.short	0x00ff


	//----- nvinfo : EIATTR_NUM_BARRIERS
	.align		4
        /*0030*/ 	.byte	0x02, 0x4c
        /*0032*/ 	.byte	0x06
	.zero		1


	//----- nvinfo : EIATTR_ANNOTATIONS
	.align		4
        /*0034*/ 	.byte	0x04, 0x55
        /*0036*/ 	.short	(.L_484 - .L_483)


	//   ....[0]....
.L_483:
        /* <DEDUP_REMOVED lines=68> */


	//----- nvinfo : EIATTR_MERCURY_ISA_VERSION
	.align		4
.L_484:
        /*0468*/ 	.byte	0x03, 0x5f
        /*046a*/ 	.short	0x0000


	//----- nvinfo : EIATTR_INT_WARP_WIDE_INSTR_OFFSETS
	.align		4
        /*046c*/ 	.byte	0x04, 0x31
        /*046e*/ 	.short	(.L_486 - .L_485)


	//   ....[0]....
.L_485:
        /*0470*/ 	.word	0x00012c50


	//   ....[1]....
        /*0474*/ 	.word	0x00012cd0


	//----- nvinfo : EIATTR_COOP_GROUP_MASK_REGIDS
	.align		4
.L_486:
        /*0478*/ 	.byte	0x04, 0x29
        /*047a*/ 	.short	(.L_488 - .L_487)


	//   ....[0]....
.L_487:
        /*047c*/ 	.word	0xffffffff


	//   ....[1]....
        /*0480*/ 	.word	0xffffffff


	//   ....[2]....
        /*0484*/ 	.word	0xffffffff


	//   ....[3]....
        /*0488*/ 	.word	0xffffffff


	//   ....[4]....
        /*048c*/ 	.word	0xffffffff


	//   ....[5]....
        /*0490*/ 	.word	0xffffffff


	//   ....[6]....
        /*0494*/ 	.word	0xffffffff


	//   ....[7]....
        /*0498*/ 	.word	0xffffffff


	//   ....[8]....
        /*049c*/ 	.word	0xffffffff


	//   ....[9]....
        /*04a0*/ 	.word	0xffffffff


	//   ....[10]....
        /*04a4*/ 	.word	0xffffffff


	//   ....[11]....
        /*04a8*/ 	.word	0xffffffff


	//   ....[12]....
        /*04ac*/ 	.word	0xffffffff


	//   ....[13]....
        /*04b0*/ 	.word	0xffffffff


	//   ....[14]....
        /*04b4*/ 	.word	0xffffffff


	//   ....[15]....
        /*04b8*/ 	.word	0xffffffff


	//   ....[16]....
        /*04bc*/ 	.word	0xffffffff


	//   ....[17]....
        /*04c0*/ 	.word	0xffffffff


	//   ....[18]....
        /*04c4*/ 	.word	0xffffffff


	//   ....[19]....
        /*04c8*/ 	.word	0xffffffff


	//   ....[20]....
        /*04cc*/ 	.word	0xffffffff


	//   ....[21]....
        /*04d0*/ 	.word	0xffffffff


	//   ....[22]....
        /*04d4*/ 	.word	0xffffffff


	//   ....[23]....
        /*04d8*/ 	.word	0xffffffff


	//   ....[24]....
        /*04dc*/ 	.word	0xffffffff


	//   ....[25]....
        /*04e0*/ 	.word	0xffffffff


	//   ....[26]....
        /*04e4*/ 	.word	0xffffffff


	//   ....[27]....
        /*04e8*/ 	.word	0xffffffff


	//   ....[28]....
        /*04ec*/ 	.word	0xffffffff


	//   ....[29]....
        /*04f0*/ 	.word	0xffffffff


	//   ....[30]....
        /*04f4*/ 	.word	0xffffffff


	//   ....[31]....
        /*04f8*/ 	.word	0xffffffff


	//   ....[32]....
        /*04fc*/ 	.word	0xffffffff


	//   ....[33]....
        /*0500*/ 	.word	0xffffffff


	//   ....[34]....
        /*0504*/ 	.word	0xffffffff


	//   ....[35]....
        /*0508*/ 	.word	0xffffffff


	//   ....[36]....
        /*050c*/ 	.word	0xffffffff


	//   ....[37]....
        /*0510*/ 	.word	0xffffffff


	//   ....[38]....
        /*0514*/ 	.word	0xffffffff


	//   ....[39]....
        /*0518*/ 	.word	0xffffffff


	//   ....[40]....
        /*051c*/ 	.word	0xffffffff


	//   ....[41]....
        /*0520*/ 	.word	0xffffffff


	//   ....[42]....
        /*0524*/ 	.word	0xffffffff


	//   ....[43]....
        /*0528*/ 	.word	0xffffffff


	//   ....[44]....
        /*052c*/ 	.word	0xffffffff


	//   ....[45]....
        /*0530*/ 	.word	0xffffffff


	//   ....[46]....
        /*0534*/ 	.word	0xffffffff


	//   ....[47]....
        /*0538*/ 	.word	0xffffffff


	//   ....[48]....
        /*053c*/ 	.word	0xffffffff


	//   ....[49]....
        /*0540*/ 	.word	0xffffffff


	//   ....[50]....
        /*0544*/ 	.word	0xffffffff


	//   ....[51]....
        /*0548*/ 	.word	0xffffffff


	//   ....[52]....
        /*054c*/ 	.word	0xffffffff


	//   ....[53]....
        /*0550*/ 	.word	0xffffffff


	//   ....[54]....
        /*0554*/ 	.word	0xffffffff


	//   ....[55]....
        /*0558*/ 	.word	0xffffffff


	//   ....[56]....
        /*055c*/ 	.word	0xffffffff


	//   ....[57]....
        /*0560*/ 	.word	0xffffffff


	//   ....[58]....
        /*0564*/ 	.word	0xffffffff


	//   ....[59]....
        /*0568*/ 	.word	0xffffffff


	//   ....[60]....
        /*056c*/ 	.word	0xffffffff


	//   ....[61]....
        /*0570*/ 	.word	0xffffffff


	//   ....[62]....
        /*0574*/ 	.word	0xffffffff


	//   ....[63]....
        /*0578*/ 	.word	0xffffffff


	//   ....[64]....
        /*057c*/ 	.word	0xffffffff


	//   ....[65]....
        /*0580*/ 	.word	0xffffffff


	//   ....[66]....
        /*0584*/ 	.word	0xffffffff


	//   ....[67]....
        /*0588*/ 	.word	0xffffffff


	//   ....[68]....
        /*058c*/ 	.word	0xffffffff


	//   ....[69]....
        /*0590*/ 	.word	0xffffffff


	//   ....[70]....
        /*0594*/ 	.word	0xffffffff


	//   ....[71]....
        /*0598*/ 	.word	0xffffffff


	//   ....[72]....
        /*059c*/ 	.word	0xffffffff


	//   ....[73]....
        /*05a0*/ 	.word	0xffffffff


	//   ....[74]....
        /*05a4*/ 	.word	0xffffffff


	//   ....[75]....
        /*05a8*/ 	.word	0xffffffff


	//   ....[76]....
        /*05ac*/ 	.word	0xffffffff


	//   ....[77]....
        /*05b0*/ 	.word	0xffffffff


	//   ....[78]....
        /*05b4*/ 	.word	0xffffffff


	//   ....[79]....
        /*05b8*/ 	.word	0xffffffff


	//   ....[80]....
        /*05bc*/ 	.word	0xffffffff


	//   ....[81]....
        /*05c0*/ 	.word	0xffffffff


	//   ....[82]....
        /*05c4*/ 	.word	0xffffffff


	//   ....[83]....
        /*05c8*/ 	.word	0xffffffff


	//   ....[84]....
        /*05cc*/ 	.word	0xffffffff


	//   ....[85]....
        /*05d0*/ 	.word	0xffffffff


	//   ....[86]....
        /*05d4*/ 	.word	0xffffffff


	//   ....[87]....
        /*05d8*/ 	.word	0xffffffff


	//   ....[88]....
        /*05dc*/ 	.word	0xffffffff


	//   ....[89]....
        /*05e0*/ 	.word	0xffffffff


	//   ....[90]....
        /*05e4*/ 	.word	0xffffffff


	//   ....[91]....
        /*05e8*/ 	.word	0xffffffff


	//   ....[92]....
        /*05ec*/ 	.word	0xffffffff


	//   ....[93]....
        /*05f0*/ 	.word	0xffffffff


	//   ....[94]....
        /*05f4*/ 	.word	0xffffffff


	//   ....[95]....
        /*05f8*/ 	.word	0xffffffff


	//   ....[96]....
        /*05fc*/ 	.word	0xffffffff


	//   ....[97]....
        /*0600*/ 	.word	0xffffffff


	//   ....[98]....
        /*0604*/ 	.word	0xffffffff


	//   ....[99]....
        /*0608*/ 	.word	0xffffffff


	//   ....[100]....
        /*060c*/ 	.word	0xffffffff


	//   ....[101]....
        /*0610*/ 	.word	0xffffffff


	//   ....[102]....
        /*0614*/ 	.word	0xffffffff


	//   ....[103]....
        /*0618*/ 	.word	0xffffffff


	//   ....[104]....
        /*061c*/ 	.word	0xffffffff


	//   ....[105]....
        /*0620*/ 	.word	0xffffffff


	//   ....[106]....
        /*0624*/ 	.word	0xffffffff


	//   ....[107]....
        /*0628*/ 	.word	0xffffffff


	//   ....[108]....
        /*062c*/ 	.word	0xffffffff


	//   ....[109]....
        /*0630*/ 	.word	0xffffffff


	//   ....[110]....
        /*0634*/ 	.word	0xffffffff


	//   ....[111]....
        /*0638*/ 	.word	0xffffffff


	//   ....[112]....
        /*063c*/ 	.word	0xffffffff


	//   ....[113]....
        /*0640*/ 	.word	0xffffffff


	//   ....[114]....
        /*0644*/ 	.word	0xffffffff


	//   ....[115]....
        /*0648*/ 	.word	0xffffffff


	//   ....[116]....
        /*064c*/ 	.word	0xffffffff


	//   ....[117]....
        /*0650*/ 	.word	0xffffffff


	//   ....[118]....
        /*0654*/ 	.word	0xffffffff


	//   ....[119]....
        /*0658*/ 	.word	0xffffffff


	//   ....[120]....
        /*065c*/ 	.word	0xffffffff


	//   ....[121]....
        /*0660*/ 	.word	0xffffffff


	//   ....[122]....
        /*0664*/ 	.word	0xffffffff


	//   ....[123]....
        /*0668*/ 	.word	0xffffffff


	//   ....[124]....
        /*066c*/ 	.word	0xffffffff


	//   ....[125]....
        /*0670*/ 	.word	0xffffffff


	//   ....[126]....
        /*0674*/ 	.word	0xffffffff


	//   ....[127]....
        /*0678*/ 	.word	0xffffffff


	//   ....[128]....
        /*067c*/ 	.word	0xffffffff


	//   ....[129]....
        /*0680*/ 	.word	0xffffffff


	//   ....[130]....
        /*0684*/ 	.word	0xffffffff


	//   ....[131]....
        /*0688*/ 	.word	0xffffffff


	//   ....[132]....
        /*068c*/ 	.word	0xffffffff


	//   ....[133]....
        /*0690*/ 	.word	0xffffffff


	//   ....[134]....
        /*0694*/ 	.word	0xffffffff


	//   ....[135]....
        /*0698*/ 	.word	0xffffffff


	//   ....[136]....
        /*069c*/ 	.word	0xffffffff


	//   ....[137]....
        /*06a0*/ 	.word	0xffffffff


	//   ....[138]....
        /*06a4*/ 	.word	0xffffffff


	//   ....[139]....
        /*06a8*/ 	.word	0xffffffff


	//   ....[140]....
        /*06ac*/ 	.word	0xffffffff


	//   ....[141]....
        /*06b0*/ 	.word	0xffffffff


	//   ....[142]....
        /*06b4*/ 	.word	0xffffffff


	//   ....[143]....
        /*06b8*/ 	.word	0xffffffff


	//   ....[144]....
        /*06bc*/ 	.word	0xffffffff


	//   ....[145]....
        /*06c0*/ 	.word	0xffffffff


	//   ....[146]....
        /*06c4*/ 	.word	0xffffffff


	//   ....[147]....
        /*06c8*/ 	.word	0xffffffff


	//   ....[148]....
        /*06cc*/ 	.word	0xffffffff


	//   ....[149]....
        /*06d0*/ 	.word	0xffffffff


	//   ....[150]....
        /*06d4*/ 	.word	0xffffffff


	//   ....[151]....
        /*06d8*/ 	.word	0xffffffff


	//   ....[152]....
        /*06dc*/ 	.word	0xffffffff


	//----- nvinfo : EIATTR_COOP_GROUP_INSTR_OFFSETS
	.align		4
.L_488:
        /*06e0*/ 	.byte	0x04, 0x28
        /*06e2*/ 	.short	(.L_490 - .L_489)


	//   ....[0]....
.L_489:
        /*06e4*/ 	.word	0x00000050


	//   ....[1]....
        /*06e8*/ 	.word	0x000001e0


	//   ....[2]....
        /*06ec*/ 	.word	0x00000210


	//   ....[3]....
        /*06f0*/ 	.word	0x00000240


	//   ....[4]....
        /*06f4*/ 	.word	0x00000270


	//   ....[5]....
        /*06f8*/ 	.word	0x000002a0


	//   ....[6]....
        /*06fc*/ 	.word	0x000002d0


	//   ....[7]....
        /*0700*/ 	.word	0x00000430


	//   ....[8]....
        /*0704*/ 	.word	0x00000470


	//   ....[9]....
        /*0708*/ 	.word	0x000004a0


	//   ....[10]....
        /*070c*/ 	.word	0x000004d0


	//   ....[11]....
        /*0710*/ 	.word	0x00000500


	//   ....[12]....
        /*0714*/ 	.word	0x00000530


	//   ....[13]....
        /*0718*/ 	.word	0x000005c0


	//   ....[14]....
        /*071c*/ 	.word	0x00000600


	//   ....[15]....
        /*0720*/ 	.word	0x00000620


	//   ....[16]....
        /*0724*/ 	.word	0x00000680


	//   ....[17]....
        /*0728*/ 	.word	0x00002eb0


	//   ....[18]....
        /*072c*/ 	.word	0x00002ed0


	//   ....[19]....
        /*0730*/ 	.word	0x000030f0


	//   ....[20]....
        /*0734*/ 	.word	0x00003100


	//   ....[21]....
        /*0738*/ 	.word	0x00003320


	//   ....[22]....
        /*073c*/ 	.word	0x00003340


	//   ....[23]....
        /*0740*/ 	.word	0x00003560


	//   ....[24]....
        /*0744*/ 	.word	0x00003570


	//   ....[25]....
        /*0748*/ 	.word	0x00004c70


	//   ....[26]....
        /*074c*/ 	.word	0x00004e60


	//   ....[27]....
        /*0750*/ 	.word	0x00005710


	//   ....[28]....
        /*0754*/ 	.word	0x00005810


	//   ....[29]....
        /*0758*/ 	.word	0x00005920


	//   ....[30]....
        /*075c*/ 	.word	0x00005980


	//   ....[31]....
        /*0760*/ 	.word	0x000084f0


	//   ....[32]....
        /*0764*/ 	.word	0x000089c0


	//   ....[33]....
        /*0768*/ 	.word	0x00008ca0


	//   ....[34]....
        /*076c*/ 	.word	0x00008cc0


	//   ....[35]....
        /*0770*/ 	.word	0x000096d0


	//   ....[36]....
        /*0774*/ 	.word	0x000096f0


	//   ....[37]....
        /*0778*/ 	.word	0x0000c6d0


	//   ....[38]....
        /*077c*/ 	.word	0x0000c720


	//   ....[39]....
        /*0780*/ 	.word	0x0000c760


	//   ....[40]....
        /*0784*/ 	.word	0x0000c780


	//   ....[41]....
        /*0788*/ 	.word	0x0000f970


	//   ....[42]....
        /*078c*/ 	.word	0x0000fe40


	//   ....[43]....
        /*0790*/ 	.word	0x00010120


	//   ....[44]....
        /*0794*/ 	.word	0x00010140


	//   ....[45]....
        /*0798*/ 	.word	0x00010b60


	//   ....[46]....
        /*079c*/ 	.word	0x00010b80


	//   ....[47]....
        /*07a0*/ 	.word	0x00012230


	//   ....[48]....
        /*07a4*/ 	.word	0x00012260


	//   ....[49]....
        /*07a8*/ 	.word	0x00012270


	//   ....[50]....
        /*07ac*/ 	.word	0x000122a0


	//   ....[51]....
        /*07b0*/ 	.word	0x00013ae0


	//   ....[52]....
        /*07b4*/ 	.word	0x00013af0


	//   ....[53]....
        /*07b8*/ 	.word	0x00013b20


	//   ....[54]....
        /*07bc*/ 	.word	0x00013b40


	//   ....[55]....
        /*07c0*/ 	.word	0x00013f40


	//   ....[56]....
        /*07c4*/ 	.word	0x00013f60


	//   ....[57]....
        /*07c8*/ 	.word	0x00014130


	//   ....[58]....
        /*07cc*/ 	.word	0x00014140


	//   ....[59]....
        /*07d0*/ 	.word	0x00014320


	//   ....[60]....
        /*07d4*/ 	.word	0x00014340


	//   ....[61]....
        /*07d8*/ 	.word	0x00014520


	//   ....[62]....
        /*07dc*/ 	.word	0x00014530


	//   ....[63]....
        /*07e0*/ 	.word	0x00014910


	//   ....[64]....
        /*07e4*/ 	.word	0x00014930


	//   ....[65]....
        /*07e8*/ 	.word	0x000155d0


	//   ....[66]....
        /*07ec*/ 	.word	0x000155e0


	//   ....[67]....
        /*07f0*/ 	.word	0x00016a50


	//   ....[68]....
        /*07f4*/ 	.word	0x00016a70


	//   ....[69]....
        /*07f8*/ 	.word	0x00016c50


	//   ....[70]....
        /*07fc*/ 	.word	0x00016c60


	//   ....[71]....
        /*0800*/ 	.word	0x00016e40


	//   ....[72]....
        /*0804*/ 	.word	0x00016e60


	//   ....[73]....
        /*0808*/ 	.word	0x00017040


	//   ....[74]....
        /*080c*/ 	.word	0x00017050


	//   ....[75]....
        /*0810*/ 	.word	0x000172c0


	//   ....[76]....
        /*0814*/ 	.word	0x000172e0


	//   ....[77]....
        /*0818*/ 	.word	0x00017400


	//   ....[78]....
        /*081c*/ 	.word	0x00017440


	//   ....[79]....
        /*0820*/ 	.word	0x00017470


	//   ....[80]....
        /*0824*/ 	.word	0x000174a0


	//   ....[81]....
        /*0828*/ 	.word	0x000174d0


	//   ....[82]....
        /*082c*/ 	.word	0x00017500


	//   ....[83]....
        /*0830*/ 	.word	0x00017650


	//   ....[84]....
        /*0834*/ 	.word	0x00017690


	//   ....[85]....
        /*0838*/ 	.word	0x000176c0


	//   ....[86]....
        /*083c*/ 	.word	0x000176f0


	//   ....[87]....
        /*0840*/ 	.word	0x00017720


	//   ....[88]....
        /*0844*/ 	.word	0x00017750


	//   ....[89]....
        /*0848*/ 	.word	0x000177e0


	//   ....[90]....
        /*084c*/ 	.word	0x00017820


	//   ....[91]....
        /*0850*/ 	.word	0x00017830


	//   ....[92]....
        /*0854*/ 	.word	0x00017890


	//   ....[93]....
        /*0858*/ 	.word	0x00018240


	//   ....[94]....
        /*085c*/ 	.word	0x000182a0


	//   ....[95]....
        /*0860*/ 	.word	0x000182f0


	//   ....[96]....
        /*0864*/ 	.word	0x00018340


	//   ....[97]....
        /*0868*/ 	.word	0x00018390


	//   ....[98]....
        /*086c*/ 	.word	0x00018400


	//   ....[99]....
        /*0870*/ 	.word	0x00018440


	//   ....[100]....
        /*0874*/ 	.word	0x000184b0


	//   ....[101]....
        /*0878*/ 	.word	0x00018520


	//   ....[102]....
        /*087c*/ 	.word	0x00018580


	//   ....[103]....
        /*0880*/ 	.word	0x000185f0


	//   ....[104]....
        /*0884*/ 	.word	0x00018660


	//   ....[105]....
        /*0888*/ 	.word	0x000186c0


	//   ....[106]....
        /*088c*/ 	.word	0x00018720


	//   ....[107]....
        /*0890*/ 	.word	0x00018780


	//   ....[108]....
        /*0894*/ 	.word	0x000187f0


	//   ....[109]....
        /*0898*/ 	.word	0x00018850


	//   ....[110]....
        /*089c*/ 	.word	0x000188b0


	//   ....[111]....
        /*08a0*/ 	.word	0x00018900


	//   ....[112]....
        /*08a4*/ 	.word	0x00018960


	//   ....[113]....
        /*08a8*/ 	.word	0x000189b0


	//   ....[114]....
        /*08ac*/ 	.word	0x00018a00


	//   ....[115]....
        /*08b0*/ 	.word	0x00018a70


	//   ....[116]....
        /*08b4*/ 	.word	0x00018ae0


	//   ....[117]....
        /*08b8*/ 	.word	0x00018b40


	//   ....[118]....
        /*08bc*/ 	.word	0x00018ba0


	//   ....[119]....
        /*08c0*/ 	.word	0x00018c00


	//   ....[120]....
        /*08c4*/ 	.word	0x00018c70


	//   ....[121]....
        /*08c8*/ 	.word	0x00018cd0


	//   ....[122]....
        /*08cc*/ 	.word	0x00018d30


	//   ....[123]....
        /*08d0*/ 	.word	0x00018d90


	//   ....[124]....
        /*08d4*/ 	.word	0x00018e00


	//   ....[125]....
        /*08d8*/ 	.word	0x00018e60


	//   ....[126]....
        /*08dc*/ 	.word	0x00018ec0


	//   ....[127]....
        /*08e0*/ 	.word	0x00018f20


	//   ....[128]....
        /*08e4*/ 	.word	0x00018f90


	//   ....[129]....
        /*08e8*/ 	.word	0x00018ff0


	//   ....[130]....
        /*08ec*/ 	.word	0x00019050


	//   ....[131]....
        /*08f0*/ 	.word	0x000190b0


	//   ....[132]....
        /*08f4*/ 	.word	0x00019120


	//   ....[133]....
        /*08f8*/ 	.word	0x00019180


	//   ....[134]....
        /*08fc*/ 	.word	0x000191e0


	//   ....[135]....
        /*0900*/ 	.word	0x00019240


	//   ....[136]....
        /*0904*/ 	.word	0x000192b0


	//   ....[137]....
        /*0908*/ 	.word	0x00019300


	//   ....[138]....
        /*090c*/ 	.word	0x00019340


	//   ....[139]....
        /*0910*/ 	.word	0x00019390


	//   ....[140]....
        /*0914*/ 	.word	0x000193e0


	//   ....[141]....
        /*0918*/ 	.word	0x00019430


	//   ....[142]....
        /*091c*/ 	.word	0x000194a0


	//   ....[143]....
        /*0920*/ 	.word	0x000194e0


	//   ....[144]....
        /*0924*/ 	.word	0x00019530


	//   ....[145]....
        /*0928*/ 	.word	0x00019580


	//   ....[146]....
        /*092c*/ 	.word	0x000195d0


	//   ....[147]....
        /*0930*/ 	.word	0x00019620


	//   ....[148]....
        /*0934*/ 	.word	0x00019690


	//   ....[149]....
        /*0938*/ 	.word	0x000196d0


	//   ....[150]....
        /*093c*/ 	.word	0x00019740


	//   ....[151]....
        /*0940*/ 	.word	0x000197a0


	//   ....[152]....
        /*0944*/ 	.word	0x00019800


	//----- nvinfo : EIATTR_EXIT_INSTR_OFFSETS
	.align		4
.L_490:
        /*0948*/ 	.byte	0x04, 0x1c
        /*094a*/ 	.short	(.L_492 - .L_491)


	//   ....[0]....
.L_491:
        /*094c*/ 	.word	0x00000fe0


	//   ....[1]....
        /*0950*/ 	.word	0x00018200


	//----- nvinfo : EIATTR_MAX_THREADS
	.align		4
.L_492:
        /*0954*/ 	.byte	0x04, 0x05
        /*0956*/ 	.short	(.L_494 - .L_493)
.L_493:
        /*0958*/ 	.word	0x00000100
        /*095c*/ 	.word	0x00000001
        /*0960*/ 	.word	0x00000001


	//----- nvinfo : EIATTR_CRS_STACK_SIZE
	.align		4
.L_494:
        /*0964*/ 	.byte	0x04, 0x1e
        /*0966*/ 	.short	(.L_496 - .L_495)
.L_495:
        /*0968*/ 	.word	0x00000000
.L_496:


//--------------------- .nv.info._ZN7cutlass13device_kernelIN5flash19enable_sm80_to_sm89INS1_16FlashAttnFwdSm80INS1_25CollectiveMainloopFwdSm80ILi8ELi1ELb0EN4cute5tupleIJNS5_1CILi128EEENS7_ILi48EEENS7_ILi256EEEEEELi256ENS_6half_tEfNS_4arch4Sm80ELb0ELb1ELb0ELb1ELb0ELb1ELb1ELb1EEENS1_21CollectiveEpilogueFwdINS6_IJS8_SA_S9_EEENS6_IJNS7_ILi1EEESI_SI_EEESC_SE_Li256ELb1ELb1ELb1ELb0EEENS1_36VarlenDynamicPersistentTileSchedulerILi128ELi48ELi256ELi256ELb1ELb1ELb0ELb1ELb0ELb1EEEEEEEEEvNT_6ParamsE --------------------------
	.section	.nv.info._ZN7cutlass13device_kernelIN5flash19enable_sm80_to_sm89INS1_16FlashAttnFwdSm80INS1_25CollectiveMainloopFwdSm80ILi8ELi1ELb0EN4cute5tupleIJNS5_1CILi128EEENS7_ILi48EEENS7_ILi256EEEEEELi256ENS_6half_tEfNS_4arch4Sm80ELb0ELb1ELb0ELb1ELb0ELb1ELb1ELb1EEENS1_21CollectiveEpilogueFwdINS6_IJS8_SA_S9_EEENS6_IJNS7_ILi1EEESI_SI_EEESC_SE_Li256ELb1ELb1ELb1ELb0EEENS1_36VarlenDynamicPersistentTileSchedulerILi128ELi48ELi256ELi256ELb1ELb1ELb0ELb1ELb0ELb1EEEEEEEEEvNT_6ParamsE,"",@"SHT_CUDA_INFO"
	.sectionflags	@""
	.align	4


	//----- nvinfo : EIATTR_CUDA_API_VERSION
	.align		4
        /*0000*/ 	.byte	0x04, 0x37
        /*0002*/ 	.short	(.L_498 - .L_497)
.L_497:
        /*0004*/ 	.word	0x00000082


	//----- nvinfo : EIATTR_SW2861232_WAR
	.align		4
.L_498:
        /*0008*/ 	.byte	0x01, 0x35
	.zero		2


	//----- nvinfo : EIATTR_PARAM_CBANK
	.align		4
        /*000c*/ 	.byte	0x04, 0x0a
        /*000e*/ 	.short	(.L_500 - .L_499)
	.align		4
.L_499:
        /*0010*/ 	.word	index@(.nv.constant0._ZN7cutlass13device_kernelIN5flash19enable_sm80_to_sm89INS1_16FlashAttnFwdSm80INS1_25CollectiveMainloopFwdSm80ILi8ELi1ELb0EN4cute5tupleIJNS5_1CILi128EEENS7_ILi48EEENS7_ILi256EEEEEELi256ENS_6half_tEfNS_4arch4Sm80ELb0ELb1ELb0ELb1ELb0ELb1ELb1ELb1EEENS1_21CollectiveEpilogueFwdINS6_IJS8_SA_S9_EEENS6_IJNS7_ILi1EEESI_SI_EEESC_SE_Li256ELb1ELb1ELb1ELb0EEENS1_36VarlenDynamicPersistentTileSchedulerILi128ELi48ELi256ELi256ELb1ELb1ELb0ELb1ELb0ELb1EEEEEEEEEvNT_6ParamsE)
        /*0014*/ 	.short	0x0160
        /*0016*/ 	.short	0x0438


	//----- nvinfo : EIATTR_CBANK_PARAM_SIZE
	.align		4
.L_500:
        /*0018*/ 	.byte	0x03, 0x19
        /*001a*/ 	.short	0x0438


	//----- nvinfo : EIATTR_KPARAM_INFO
	.align		4
        /*001c*/ 	.byte	0x04, 0x17
        /*001e*/ 	.short	(.L_502 - .L_501)
.L_501:
        /*0020*/ 	.word	0x00000000
        /*0024*/ 	.short	0x0000
        /*0026*/ 	.short	0x0000
        /*0028*/ 	.byte	0x00, 0xf0, 0xe1, 0x10


	//----- nvinfo : EIATTR_MAXREG_COUNT
	.align		4
.L_502:
        /*002c*/ 	.byte	0x03, 0x1b
        /*002e*/ 	.short	0x00ff


	//----- nvinfo : EIATTR_NUM_BARRIERS
	.align		4
        /*0030*/ 	.byte	0x02, 0x4c
        /*0032*/ 	.byte	0x06
	.zero		1


	//----- nvinfo : EIATTR_ANNOTATIONS
	.align		4
        /*0034*/ 	.byte	0x04, 0x55
        /*0036*/ 	.short	(.L_504 - .L_503)


	//   ....[0]....
.L_503:
        /* <DEDUP_REMOVED lines=20> */


	//----- nvinfo : EIATTR_MERCURY_ISA_VERSION
	.align		4
.L_504:
        /*0168*/ 	.byte	0x03, 0x5f
        /*016a*/ 	.short	0x0000


	//----- nvinfo : EIATTR_INT_WARP_WIDE_INSTR_OFFSETS
	.align		4
        /*016c*/ 	.byte	0x04, 0x31
        /*016e*/ 	.short	(.L_506 - .L_505)


	//   ....[0]....
.L_505:
        /*0170*/ 	.word	0x00020510


	//   ....[1]....
        /*0174*/ 	.word	0x00020590


	//----- nvinfo : EIATTR_COOP_GROUP_MASK_REGIDS
	.align		4
.L_506:
        /*0178*/ 	.byte	0x04, 0x29
        /*017a*/ 	.short	(.L_508 - .L_507)


	//   ....[0]....
.L_507:
        /*017c*/ 	.word	0xffffffff


	//   ....[1]....
        /*0180*/ 	.word	0xffffffff


	//   ....[2]....
        /*0184*/ 	.word	0xffffffff


	//   ....[3]....
        /*0188*/ 	.word	0xffffffff


	//   ....[4]....
        /*018c*/ 	.word	0xffffffff


	//   ....[5]....
        /*0190*/ 	.word	0xffffffff


	//   ....[6]....
        /*0194*/ 	.word	0xffffffff


	//   ....[7]....
        /*0198*/ 	.word	0xffffffff


	//   ....[8]....
        /*019c*/ 	.word	0xffffffff


	//   ....[9]....
        /*01a0*/ 	.word	0xffffffff


	//   ....[10]....
        /*01a4*/ 	.word	0xffffffff


	//   ....[11]....
        /*01a8*/ 	.word	0xffffffff


	//   ....[12]....
        /*01ac*/ 	.word	0xffffffff


	//   ....[13]....
        /*01b0*/ 	.word	0xffffffff


	//   ....[14]....
        /*01b4*/ 	.word	0xffffffff


	//   ....[15]....
        /*01b8*/ 	.word	0xffffffff


	//   ....[16]....
        /*01bc*/ 	.word	0xffffffff


	//   ....[17]....
        /*01c0*/ 	.word	0xffffffff


	//   ....[18]....
        /*01c4*/ 	.word	0xffffffff


	//   ....[19]....
        /*01c8*/ 	.word	0xffffffff


	//   ....[20]....
        /*01cc*/ 	.word	0xffffffff


	//   ....[21]....
        /*01d0*/ 	.word	0xffffffff


	//   ....[22]....
        /*01d4*/ 	.word	0xffffffff


	//   ....[23]....
        /*01d8*/ 	.word	0xffffffff


	//   ....[24]....
        /*01dc*/ 	.word	0xffffffff


	//   ....[25]....
        /*01e0*/ 	.word	0xffffffff


	//   ....[26]....
        /*01e4*/ 	.word	0xffffffff


	//   ....[27]....
        /*01e8*/ 	.word	0xffffffff


	//   ....[28]....
        /*01ec*/ 	.word	0xffffffff


	//   ....[29]....
        /*01f0*/ 	.word	0xffffffff


	//   ....[30]....
        /*01f4*/ 	.word	0xffffffff


	//   ....[31]....
        /*01f8*/ 	.word	0xffffffff


	//   ....[32]....
        /*01fc*/ 	.word	0xffffffff


	//   ....[33]....
        /*0200*/ 	.word	0xffffffff


	//   ....[34]....
        /*0204*/ 	.word	0xffffffff


	//   ....[35]....
        /*0208*/ 	.word	0xffffffff


	//   ....[36]....
        /*020c*/ 	.word	0xffffffff


	//   ....[37]....
        /*0210*/ 	.word	0xffffffff


	//   ....[38]....
        /*0214*/ 	.word	0xffffffff


	//   ....[39]....
        /*0218*/ 	.word	0xffffffff


	//   ....[40]....
        /*021c*/ 	.word	0xffffffff


	//   ....[41]....
        /*0220*/ 	.word	0xffffffff


	//   ....[42]....
        /*0224*/ 	.word	0xffffffff


	//   ....[43]....
        /*0228*/ 	.word	0xffffffff


	//   ....[44]....
        /*022c*/ 	.word	0xffffffff


	//   ....[45]....
        /*0230*/ 	.word	0xffffffff


	//   ....[46]....
        /*0234*/ 	.word	0xffffffff


	//   ....[47]....
        /*0238*/ 	.word	0xffffffff


	//   ....[48]....
        /*023c*/ 	.word	0xffffffff


	//   ....[49]....
        /*0240*/ 	.word	0xffffffff


	//   ....[50]....
        /*0244*/ 	.word	0xffffffff


	//   ....[51]....
        /*0248*/ 	.word	0xffffffff


	//   ....[52]....
        /*024c*/ 	.word	0xffffffff


	//   ....[53]....
        /*0250*/ 	.word	0xffffffff


	//   ....[54]....
        /*0254*/ 	.word	0xffffffff


	//   ....[55]....
        /*0258*/ 	.word	0xffffffff


	//   ....[56]....
        /*025c*/ 	.word	0xffffffff


	//   ....[57]....
        /*0260*/ 	.word	0xffffffff


	//   ....[58]....
        /*0264*/ 	.word	0xffffffff


	//   ....[59]....
        /*0268*/ 	.word	0xffffffff


	//   ....[60]....
        /*026c*/ 	.word	0xffffffff


	//   ....[61]....
        /*0270*/ 	.word	0xffffffff


	//   ....[62]....
        /*0274*/ 	.word	0xffffffff


	//   ....[63]....
        /*0278*/ 	.word	0xffffffff


	//   ....[64]....
        /*027c*/ 	.word	0xffffffff


	//   ....[65]....
        /*0280*/ 	.word	0xffffffff


	//   ....[66]....
        /*0284*/ 	.word	0xffffffff


	//   ....[67]....
        /*0288*/ 	.word	0xffffffff


	//   ....[68]....
        /*028c*/ 	.word	0xffffffff


	//   ....[69]....
        /*0290*/ 	.word	0xffffffff


	//   ....[70]....
        /*0294*/ 	.word	0xffffffff


	//   ....[71]....
        /*0298*/ 	.word	0xffffffff


	//   ....[72]....
        /*029c*/ 	.word	0xffffffff


	//   ....[73]....
        /*02a0*/ 	.word	0xffffffff


	//   ....[74]....
        /*02a4*/ 	.word	0xffffffff


	//   ....[75]....
        /*02a8*/ 	.word	0xffffffff


	//   ....[76]....
        /*02ac*/ 	.word	0xffffffff


	//   ....[77]....
        /*02b0*/ 	.word	0xffffffff


	//   ....[78]....
        /*02b4*/ 	.word	0xffffffff


	//   ....[79]....
        /*02b8*/ 	.word	0xffffffff


	//   ....[80]....
        /*02bc*/ 	.word	0xffffffff


	//   ....[81]....
        /*02c0*/ 	.word	0xffffffff


	//   ....[82]....
        /*02c4*/ 	.word	0xffffffff


	//   ....[83]....
        /*02c8*/ 	.word	0xffffffff


	//   ....[84]....
        /*02cc*/ 	.word	0xffffffff


	//   ....[85]....
        /*02d0*/ 	.word	0xffffffff


	//   ....[86]....
        /*02d4*/ 	.word	0xffffffff


	//   ....[87]....
        /*02d8*/ 	.word	0xffffffff


	//   ....[88]....
        /*02dc*/ 	.word	0xffffffff


	//   ....[89]....
        /*02e0*/ 	.word	0xffffffff


	//   ....[90]....
        /*02e4*/ 	.word	0xffffffff


	//   ....[91]....
        /*02e8*/ 	.word	0xffffffff


	//   ....[92]....
        /*02ec*/ 	.word	0xffffffff


	//   ....[93]....
        /*02f0*/ 	.word	0xffffffff


	//   ....[94]....
        /*02f4*/ 	.word	0xffffffff


	//   ....[95]....
        /*02f8*/ 	.word	0xffffffff


	//   ....[96]....
        /*02fc*/ 	.word	0xffffffff


	//   ....[97]....
        /*0300*/ 	.word	0xffffffff


	//   ....[98]....
        /*0304*/ 	.word	0xffffffff


	//   ....[99]....
        /*0308*/ 	.word	0xffffffff


	//   ....[100]....
        /*030c*/ 	.word	0xffffffff


	//   ....[101]....
        /*0310*/ 	.word	0xffffffff


	//   ....[102]....
        /*0314*/ 	.word	0xffffffff


	//   ....[103]....
        /*0318*/ 	.word	0xffffffff


	//   ....[104]....
        /*031c*/ 	.word	0xffffffff


	//   ....[105]....
        /*0320*/ 	.word	0xffffffff


	//   ....[106]....
        /*0324*/ 	.word	0xffffffff


	//   ....[107]....
        /*0328*/ 	.word	0xffffffff


	//   ....[108]....
        /*032c*/ 	.word	0xffffffff


	//   ....[109]....
        /*0330*/ 	.word	0xffffffff


	//   ....[110]....
        /*0334*/ 	.word	0xffffffff


	//   ....[111]....
        /*0338*/ 	.word	0xffffffff


	//   ....[112]....
        /*033c*/ 	.word	0xffffffff


	//   ....[113]....
        /*0340*/ 	.word	0xffffffff


	//   ....[114]....
        /*0344*/ 	.word	0xffffffff


	//   ....[115]....
        /*0348*/ 	.word	0xffffffff


	//   ....[116]....
        /*034c*/ 	.word	0xffffffff


	//   ....[117]....
        /*0350*/ 	.word	0xffffffff


	//   ....[118]....
        /*0354*/ 	.word	0xffffffff


	//   ....[119]....
        /*0358*/ 	.word	0xffffffff


	//   ....[120]....
        /*035c*/ 	.word	0xffffffff


	//   ....[121]....
        /*0360*/ 	.word	0xffffffff


	//   ....[122]....
        /*0364*/ 	.word	0xffffffff


	//   ....[123]....
        /*0368*/ 	.word	0xffffffff


	//   ....[124]....
        /*036c*/ 	.word	0xffffffff


	//   ....[125]....
        /*0370*/ 	.word	0xffffffff


	//   ....[126]....
        /*0374*/ 	.word	0xffffffff


	//   ....[127]....
        /*0378*/ 	.word	0xffffffff


	//   ....[128]....
        /*037c*/ 	.word	0xffffffff


	//   ....[129]....
        /*0380*/ 	.word	0xffffffff


	//   ....[130]....
        /*0384*/ 	.word	0xffffffff


	//   ....[131]....
        /*0388*/ 	.word	0xffffffff


	//   ....[132]....
        /*038c*/ 	.word	0xffffffff


	//   ....[133]....
        /*0390*/ 	.word	0xffffffff


	//   ....[134]....
        /*0394*/ 	.word	0xffffffff


	//   ....[135]....
        /*0398*/ 	.word	0xffffffff


	//   ....[136]....
        /*039c*/ 	.word	0xffffffff


	//   ....[137]....
        /*03a0*/ 	.word	0xffffffff


	//   ....[138]....
        /*03a4*/ 	.word	0xffffffff


	//   ....[139]....
        /*03a8*/ 	.word	0xffffffff


	//   ....[140]....
        /*03ac*/ 	.word	0xffffffff


	//   ....[141]....
        /*03b0*/ 	.word	0xffffffff


	//   ....[142]....
        /*03b4*/ 	.word	0xffffffff


	//   ....[143]....
        /*03b8*/ 	.word	0xffffffff


	//   ....[144]....
        /*03bc*/ 	.word	0xffffffff


	//   ....[145]....
        /*03c0*/ 	.word	0xffffffff


	//   ....[146]....
        /*03c4*/ 	.word	0xffffffff


	//   ....[147]....
        /*03c8*/ 	.word	0xffffffff


	//   ....[148]....
        /*03cc*/ 	.word	0xffffffff


	//   ....[149]....
        /*03d0*/ 	.word	0xffffffff


	//   ....[150]....
        /*03d4*/ 	.word	0xffffffff


	//   ....[151]....
        /*03d8*/ 	.word	0xffffffff


	//   ....[152]....
        /*03dc*/ 	.word	0xffffffff


	//   ....[153]....
        /*03e0*/ 	.word	0xffffffff


	//   ....[154]....
        /*03e4*/ 	.word	0xffffffff


	//   ....[155]....
        /*03e8*/ 	.word	0xffffffff


	//   ....[156]....
        /*03ec*/ 	.word	0xffffffff


	//   ....[157]....
        /*03f0*/ 	.word	0xffffffff


	//   ....[158]....
        /*03f4*/ 	.word	0xffffffff


	//   ....[159]....
        /*03f8*/ 	.word	0xffffffff


	//   ....[160]....
        /*03fc*/ 	.word	0xffffffff


	//   ....[161]....
        /*0400*/ 	.word	0xffffffff


	//   ....[162]....
        /*0404*/ 	.word	0xffffffff


	//   ....[163]....
        /*0408*/ 	.word	0xffffffff


	//   ....[164]....
        /*040c*/ 	.word	0xffffffff


	//   ....[165]....
        /*0410*/ 	.word	0xffffffff


	//   ....[166]....
        /*0414*/ 	.word	0xffffffff


	//   ....[167]....
        /*0418*/ 	.word	0xffffffff


	//   ....[168]....
        /*041c*/ 	.word	0xffffffff


	//   ....[169]....
        /*0420*/ 	.word	0xffffffff


	//   ....[170]....
        /*0424*/ 	.word	0xffffffff


	//   ....[171]....
        /*0428*/ 	.word	0xffffffff


	//   ....[172]....
        /*042c*/ 	.word	0xffffffff


	//   ....[173]....
        /*0430*/ 	.word	0xffffffff


	//   ....[174]....
        /*0434*/ 	.word	0xffffffff


	//   ....[175]....
        /*0438*/ 	.word	0xffffffff


	//   ....[176]....
        /*043c*/ 	.word	0xffffffff


	//   ....[177]....
        /*0440*/ 	.word	0xffffffff


	//   ....[178]....
        /*0444*/ 	.word	0xffffffff


	//   ....[179]....
        /*0448*/ 	.word	0xffffffff


	//   ....[180]....
        /*044c*/ 	.word	0xffffffff


	//   ....[181]....
        /*0450*/ 	.word	0xffffffff


	//   ....[182]....
        /*0454*/ 	.word	0xffffffff


	//   ....[183]....
        /*0458*/ 	.word	0xffffffff


	//   ....[184]....
        /*045c*/ 	.word	0xffffffff


	//----- nvinfo : EIATTR_COOP_GROUP_INSTR_OFFSETS
	.align		4
.L_508:
        /*0460*/ 	.byte	0x04, 0x28
        /*0462*/ 	.short	(.L_510 - .L_509)


	//   ....[0]....
.L_509:
        /*0464*/ 	.word	0x00000050


	//   ....[1]....
        /*0468*/ 	.word	0x000001f0


	//   ....[2]....
        /*046c*/ 	.word	0x00000220


	//   ....[3]....
        /*0470*/ 	.word	0x00000250


	//   ....[4]....
        /*0474*/ 	.word	0x00000280


	//   ....[5]....
        /*0478*/ 	.word	0x000002b0


	//   ....[6]....
        /*047c*/ 	.word	0x000002e0


	//   ....[7]....
        /*0480*/ 	.word	0x00000450


	//   ....[8]....
        /*0484*/ 	.word	0x00000490


	//   ....[9]....
        /*0488*/ 	.word	0x000004c0


	//   ....[10]....
        /*048c*/ 	.word	0x000004f0


	//   ....[11]....
        /*0490*/ 	.word	0x00000520


	//   ....[12]....
        /*0494*/ 	.word	0x00000550


	//   ....[13]....
        /*0498*/ 	.word	0x000005e0


	//   ....[14]....
        /*049c*/ 	.word	0x00000620


	//   ....[15]....
        /*04a0*/ 	.word	0x00000640


	//   ....[16]....
        /*04a4*/ 	.word	0x000006a0


	//   ....[17]....
        /*04a8*/ 	.word	0x00009e30


	//   ....[18]....
        /*04ac*/ 	.word	0x00009e50


	//   ....[19]....
        /*04b0*/ 	.word	0x0000a010


	//   ....[20]....
        /*04b4*/ 	.word	0x0000a020


	//   ....[21]....
        /*04b8*/ 	.word	0x0000a1a0


	//   ....[22]....
        /*04bc*/ 	.word	0x0000a1c0


	//   ....[23]....
        /*04c0*/ 	.word	0x0000a340


	//   ....[24]....
        /*04c4*/ 	.word	0x0000a350


	//   ....[25]....
        /*04c8*/ 	.word	0x0000aaa0


	//   ....[26]....
        /*04cc*/ 	.word	0x0000aac0


	//   ....[27]....
        /*04d0*/ 	.word	0x0000aae0


	//   ....[28]....
        /*04d4*/ 	.word	0x0000aaf0


	//   ....[29]....
        /*04d8*/ 	.word	0x0000af60


	//   ....[30]....
        /*04dc*/ 	.word	0x0000afa0


	//   ....[31]....
        /*04e0*/ 	.word	0x0000afe0


	//   ....[32]....
        /*04e4*/ 	.word	0x0000b020


	//   ....[33]....
        /*04e8*/ 	.word	0x0000b4d0


	//   ....[34]....
        /*04ec*/ 	.word	0x0000b510


	//   ....[35]....
        /*04f0*/ 	.word	0x0000b550


	//   ....[36]....
        /*04f4*/ 	.word	0x0000b590


	//   ....[37]....
        /*04f8*/ 	.word	0x0000ba40


	//   ....[38]....
        /*04fc*/ 	.word	0x0000ba80


	//   ....[39]....
        /*0500*/ 	.word	0x0000bac0


	//   ....[40]....
        /*0504*/ 	.word	0x0000bad0


	//   ....[41]....
        /*0508*/ 	.word	0x0000f000


	//   ....[42]....
        /*050c*/ 	.word	0x0000f020


	//   ....[43]....
        /*0510*/ 	.word	0x0000f040


	//   ....[44]....
        /*0514*/ 	.word	0x0000f050


	//   ....[45]....
        /*0518*/ 	.word	0x0000f250


	//   ....[46]....
        /*051c*/ 	.word	0x0000f3f0


	//   ....[47]....
        /*0520*/ 	.word	0x0000f430


	//   ....[48]....
        /*0524*/ 	.word	0x0000f470


	//   ....[49]....
        /*0528*/ 	.word	0x0000f6f0


	//   ....[50]....
        /*052c*/ 	.word	0x0000f800


	//   ....[51]....
        /*0530*/ 	.word	0x0000f860


	//   ....[52]....
        /*0534*/ 	.word	0x0000f8a0


	//   ....[53]....
        /*0538*/ 	.word	0x0000fb40


	//   ....[54]....
        /*053c*/ 	.word	0x0000fc30


	//   ....[55]....
        /*0540*/ 	.word	0x0000fcb0


	//   ....[56]....
        /*0544*/ 	.word	0x0000fd00


	//   ....[57]....
        /*0548*/ 	.word	0x000148f0


	//   ....[58]....
        /*054c*/ 	.word	0x00014ab0


	//   ....[59]....
        /*0550*/ 	.word	0x00015380


	//   ....[60]....
        /*0554*/ 	.word	0x000153a0


	//   ....[61]....
        /*0558*/ 	.word	0x000154a0


	//   ....[62]....
        /*055c*/ 	.word	0x000154c0


	//   ....[63]....
        /*0560*/ 	.word	0x00017870


	//   ....[64]....
        /*0564*/ 	.word	0x00017e10


	//   ....[65]....
        /*0568*/ 	.word	0x00018350


	//   ....[66]....
        /*056c*/ 	.word	0x00018370


	//   ....[67]....
        /*0570*/ 	.word	0x00018590


	//   ....[68]....
        /*0574*/ 	.word	0x000185b0


	//   ....[69]....
        /*0578*/ 	.word	0x0001af70


	//   ....[70]....
        /*057c*/ 	.word	0x0001af90


	//   ....[71]....
        /*0580*/ 	.word	0x0001afc0


	//   ....[72]....
        /*0584*/ 	.word	0x0001afd0


	//   ....[73]....
        /*0588*/ 	.word	0x0001d720


	//   ....[74]....
        /*058c*/ 	.word	0x0001dcc0


	//   ....[75]....
        /*0590*/ 	.word	0x0001e210


	//   ....[76]....
        /*0594*/ 	.word	0x0001e230


	//   ....[77]....
        /*0598*/ 	.word	0x0001e3a0


	//   ....[78]....
        /*059c*/ 	.word	0x0001e3c0


	//   ....[79]....
        /*05a0*/ 	.word	0x0001faf0


	//   ....[80]....
        /*05a4*/ 	.word	0x0001fb20


	//   ....[81]....
        /*05a8*/ 	.word	0x0001fb30


	//   ....[82]....
        /*05ac*/ 	.word	0x0001fb60


	//   ....[83]....
        /*05b0*/ 	.word	0x00021350


	//   ....[84]....
        /*05b4*/ 	.word	0x00021360


	//   ....[85]....
        /*05b8*/ 	.word	0x00021380


	//   ....[86]....
        /*05bc*/ 	.word	0x00021390


	//   ....[87]....
        /*05c0*/ 	.word	0x000217d0


	//   ....[88]....
        /*05c4*/ 	.word	0x000217f0


	//   ....[89]....
        /*05c8*/ 	.word	0x000219c0


	//   ....[90]....
        /*05cc*/ 	.word	0x000219d0


	//   ....[91]....
        /*05d0*/ 	.word	0x00021b40


	//   ....[92]....
        /*05d4*/ 	.word	0x00021b60


	//   ....[93]....
        /*05d8*/ 	.word	0x00021cd0


	//   ....[94]....
        /*05dc*/ 	.word	0x00021ce0


	//   ....[95]....
        /*05e0*/ 	.word	0x00022060


	//   ....[96]....
        /*05e4*/ 	.word	0x00022080


	//   ....[97]....
        /*05e8*/ 	.word	0x00022d40


	//   ....[98]....
        /*05ec*/ 	.word	0x00022d50


	//   ....[99]....
        /*05f0*/ 	.word	0x000241a0


	//   ....[100]....
        /*05f4*/ 	.word	0x000241c0


	//   ....[101]....
        /*05f8*/ 	.word	0x000243a0


	//   ....[102]....
        /*05fc*/ 	.word	0x000243b0


	//   ....[103]....
        /*0600*/ 	.word	0x00024520


	//   ....[104]....
        /*0604*/ 	.word	0x00024540


	//   ....[105]....
        /*0608*/ 	.word	0x000246b0


	//   ....[106]....
        /*060c*/ 	.word	0x000246c0


	//   ....[107]....
        /*0610*/ 	.word	0x000248d0


	//   ....[108]....
        /*0614*/ 	.word	0x000248f0


	//   ....[109]....
        /*0618*/ 	.word	0x00024a10


	//   ....[110]....
        /*061c*/ 	.word	0x00024a50


	//   ....[111]....
        /*0620*/ 	.word	0x00024a80


	//   ....[112]....
        /*0624*/ 	.word	0x00024ab0


	//   ....[113]....
        /*0628*/ 	.word	0x00024ae0


	//   ....[114]....
        /*062c*/ 	.word	0x00024b10


	//   ....[115]....
        /*0630*/ 	.word	0x00024c60


	//   ....[116]....
        /*0634*/ 	.word	0x00024ca0


	//   ....[117]....
        /*0638*/ 	.word	0x00024cd0


	//   ....[118]....
        /*063c*/ 	.word	0x00024d00


	//   ....[119]....
        /*0640*/ 	.word	0x00024d30


	//   ....[120]....
        /*0644*/ 	.word	0x00024d60


	//   ....[121]....
        /*0648*/ 	.word	0x00024df0


	//   ....[122]....
        /*064c*/ 	.word	0x00024e30


	//   ....[123]....
        /*0650*/ 	.word	0x00024e40


	//   ....[124]....
        /*0654*/ 	.word	0x00024ea0


	//   ....[125]....
        /*0658*/ 	.word	0x00025870


	//   ....[126]....
        /*065c*/ 	.word	0x000258d0


	//   ....[127]....
        /*0660*/ 	.word	0x00025920


	//   ....[128]....
        /*0664*/ 	.word	0x00025970


	//   ....[129]....
        /*0668*/ 	.word	0x000259c0


	//   ....[130]....
        /*066c*/ 	.word	0x00025a30


	//   ....[131]....
        /*0670*/ 	.word	0x00025a80


	//   ....[132]....
        /*0674*/ 	.word	0x00025af0


	//   ....[133]....
        /*0678*/ 	.word	0x00025b60


	//   ....[134]....
        /*067c*/ 	.word	0x00025bc0


	//   ....[135]....
        /*0680*/ 	.word	0x00025c30


	//   ....[136]....
        /*0684*/ 	.word	0x00025ca0


	//   ....[137]....
        /*0688*/ 	.word	0x00025d10


	//   ....[138]....
        /*068c*/ 	.word	0x00025d70


	//   ....[139]....
        /*0690*/ 	.word	0x00025de0


	//   ....[140]....
        /*0694*/ 	.word	0x00025e50


	//   ....[141]....
        /*0698*/ 	.word	0x00025ec0


	//   ....[142]....
        /*069c*/ 	.word	0x00025f20


	//   ....[143]....
        /*06a0*/ 	.word	0x00025f80


	//   ....[144]....
        /*06a4*/ 	.word	0x00025fe0


	//   ....[145]....
        /*06a8*/ 	.word	0x00026030


	//   ....[146]....
        /*06ac*/ 	.word	0x00026080


	//   ....[147]....
        /*06b0*/ 	.word	0x000260f0


	//   ....[148]....
        /*06b4*/ 	.word	0x00026160


	//   ....[149]....
        /*06b8*/ 	.word	0x000261d0


	//   ....[150]....
        /*06bc*/ 	.word	0x00026230


	//   ....[151]....
        /*06c0*/ 	.word	0x000262a0


	//   ....[152]....
        /*06c4*/ 	.word	0x00026310


	//   ....[153]....
        /*06c8*/ 	.word	0x00026380


	//   ....[154]....
        /*06cc*/ 	.word	0x000263e0


	//   ....[155]....
        /*06d0*/ 	.word	0x00026450


	//   ....[156]....
        /*06d4*/ 	.word	0x000264c0


	//   ....[157]....
        /*06d8*/ 	.word	0x00026530


	//   ....[158]....
        /*06dc*/ 	.word	0x00026590


	//   ....[159]....
        /*06e0*/ 	.word	0x00026600


	//   ....[160]....
        /*06e4*/ 	.word	0x00026670


	//   ....[161]....
        /*06e8*/ 	.word	0x000266e0


	//   ....[162]....
        /*06ec*/ 	.word	0x00026740


	//   ....[163]....
        /*06f0*/ 	.word	0x000267b0


	//   ....[164]....
        /*06f4*/ 	.word	0x00026820


	//   ....[165]....
        /*06f8*/ 	.word	0x00026890


	//   ....[166]....
        /*06fc*/ 	.word	0x000268f0


	//   ....[167]....
        /*0700*/ 	.word	0x00026960


	//   ....[168]....
        /*0704*/ 	.word	0x000269d0


	//   ....[169]....
        /*0708*/ 	.word	0x00026a20


	//   ....[170]....
        /*070c*/ 	.word	0x00026a60


	//   ....[171]....
        /*0710*/ 	.word	0x00026ab0


	//   ....[172]....
        /*0714*/ 	.word	0x00026b00


	//   ....[173]....
        /*0718*/ 	.word	0x00026b50


	//   ....[174]....
        /*071c*/ 	.word	0x00026bc0


	//   ....[175]....
        /*0720*/ 	.word	0x00026c10


	//   ....[176]....
        /*0724*/ 	.word	0x00026c60


	//   ....[177]....
        /*0728*/ 	.word	0x00026cb0


	//   ....[178]....
        /*072c*/ 	.word	0x00026d00


	//   ....[179]....
        /*0730*/ 	.word	0x00026d50


	//   ....[180]....
        /*0734*/ 	.word	0x00026dc0


	//   ....[181]....
        /*0738*/ 	.word	0x00026e10


	//   ....[182]....
        /*073c*/ 	.word	0x00026e80


	//   ....[183]....
        /*0740*/ 	.word	0x00026ee0


	//   ....[184]....
        /*0744*/ 	.word	0x00026f50


	//----- nvinfo : EIATTR_EXIT_INSTR_OFFSETS
	.align		4
.L_510:
        /*0748*/ 	.byte	0x04, 0x1c
        /*074a*/ 	.short	(.L_512 - .L_511)


	//   ....[0]....
.L_511:
        /*074c*/ 	.word	0x00001000


	//   ....[1]....
        /*0750*/ 	.word	0x00025830


	//----- nvinfo : EIATTR_MAX_THREADS
	.align		4
.L_512:
        /*0754*/ 	.byte	0x04, 0x05
        /*0756*/ 	.short	(.L_514 - .L_513)
.L_513:
        /*0758*/ 	.word	0x00000100
        /*075c*/ 	.word	0x00000001
        /*0760*/ 	.word	0x00000001


	//----- nvinfo : EIATTR_CRS_STACK_SIZE
	.align		4
.L_514:
        /*0764*/ 	.byte	0x04, 0x1e
        /*0766*/ 	.short	(.L_516 - .L_515)
.L_515:
        /*0768*/ 	.word	0x00000000
.L_516:


//--------------------- .nv.info._ZN7cutlass13device_kernelIN5flash19enable_sm80_to_sm89INS1_16FlashAttnFwdSm80INS1_25CollectiveMainloopFwdSm80ILi8ELi1ELb0EN4cute5tupleIJNS5_1CILi128EEENS7_ILi96EEENS7_ILi256EEEEEELi256ENS_6half_tEfNS_4arch4Sm80ELb1ELb0ELb0ELb0ELb0ELb0ELb1ELb1EEENS1_21CollectiveEpilogueFwdINS6_IJS8_SA_S9_EEENS6_IJNS7_ILi1EEESI_SI_EEESC_SE_Li256ELb0ELb1ELb1ELb0EEENS1_30DynamicPersistentTileSchedulerILi256ELi256ELb1ELb1ELb0EEEEEEEEEvNT_6ParamsE --------------------------
	.section	.nv.info._ZN7cutlass13device_kernelIN5flash19enable_sm80_to_sm89INS1_16FlashAttnFwdSm80INS1_25CollectiveMainloopFwdSm80ILi8ELi1ELb0EN4cute5tupleIJNS5_1CILi128EEENS7_ILi96EEENS7_ILi256EEEEEELi256ENS_6half_tEfNS_4arch4Sm80ELb1ELb0ELb0ELb0ELb0ELb0ELb1ELb1EEENS1_21CollectiveEpilogueFwdINS6_IJS8_SA_S9_EEENS6_IJNS7_ILi1EEESI_SI_EEESC_SE_Li256ELb0ELb1ELb1ELb0EEENS1_30DynamicPersistentTileSchedulerILi256ELi256ELb1ELb1ELb0EEEEEEEEEvNT_6ParamsE,"",@"SHT_CUDA_INFO"
	.sectionflags	@""
	.align	4


	//----- nvinfo : EIATTR_CUDA_API_VERSION
	.align		4
        /*0000*/ 	.byte	0x04, 0x37
        /*0002*/ 	.short	(.L_518 - .L_517)
.L_517:
        /*0004*/ 	.word	0x00000082


	//----- nvinfo : EIATTR_SW2861232_WAR
	.align		4
.L_518:
        /*0008*/ 	.byte	0x01, 0x35
	.zero		2


	//----- nvinfo : EIATTR_PARAM_CBANK
	.align		4
        /*000c*/ 	.byte	0x04, 0x0a
        /*000e*/ 	.short	(.L_520 - .L_519)
	.align		4
.L_519:
        /*0010*/ 	.word	index@(.nv.constant0._ZN7cutlass13device_kernelIN5flash19enable_sm80_to_sm89INS1_16FlashAttnFwdSm80INS1_25CollectiveMainloopFwdSm80ILi8ELi1ELb0EN4cute5tupleIJNS5_1CILi128EEENS7_ILi96EEENS7_ILi256EEEEEELi256ENS_6half_tEfNS_4arch4Sm80ELb1ELb0ELb0ELb0ELb0ELb0ELb1ELb1EEENS1_21CollectiveEpilogueFwdINS6_IJS8_SA_S9_EEENS6_IJNS7_ILi1EEESI_SI_EEESC_SE_Li256ELb0ELb1ELb1ELb0EEENS1_30DynamicPersistentTileSchedulerILi256ELi256ELb1ELb1ELb0EEEEEEEEEvNT_6ParamsE)
        /*0014*/ 	.short	0x0160
        /*0016*/ 	.short	0x0428


	//----- nvinfo : EIATTR_CBANK_PARAM_SIZE
	.align		4
.L_520:
        /*0018*/ 	.byte	0x03, 0x19
        /*001a*/ 	.short	0x0428


	//----- nvinfo : EIATTR_KPARAM_INFO
	.align		4
        /*001c*/ 	.byte	0x04, 0x17
        /*001e*/ 	.short	(.L_522 - .L_521)
.L_521:
        /*0020*/ 	.word	0x00000000
        /*0024*/ 	.short	0x0000
        /*0026*/ 	.short	0x0000
        /*0028*/ 	.byte	0x00, 0xf0, 0xa1, 0x10


	//----- nvinfo : EIATTR_MAXREG_COUNT
	.align		4
.L_522:
        /*002c*/ 	.byte	0x03, 0x1b
        /*002e*/ 	.short	0x00ff


	//----- nvinfo : EIATTR_NUM_BARRIERS
	.align		4
        /*0030*/ 	.byte	0x02, 0x4c
        /*0032*/ 	.byte	0x06
	.zero		1


	//----- nvinfo : EIATTR_ANNOTATIONS
	.align		4
        /*0034*/ 	.byte	0x04, 0x55
        /*0036*/ 	.short	(.L_524 - .L_523)


	//   ....[0]....
.L_523:
        /* <DEDUP_REMOVED lines=73> */


	//----- nvinfo : EIATTR_MERCURY_ISA_VERSION
	.align		4
.L_524:
        /*04b0*/ 	.byte	0x03, 0x5f
        /*04b2*/ 	.short	0x0000


	//----- nvinfo : EIATTR_INT_WARP_WIDE_INSTR_OFFSETS
	.align		4
        /*04b4*/ 	.byte	0x04, 0x31
        /*04b6*/ 	.short	(.L_526 - .L_525)


	//   ....[0]....
.L_525:
        /*04b8*/ 	.word	0x00011ac0


	//   ....[1]....
        /*04bc*/ 	.word	0x00011b40


	//----- nvinfo : EIATTR_COOP_GROUP_MASK_REGIDS
	.align		4
.L_526:
        /*04c0*/ 	.byte	0x04, 0x29
        /*04c2*/ 	.short	(.L_528 - .L_527)


	//   ....[0]....
.L_527:
        /*04c4*/ 	.word	0xffffffff


	//   ....[1]....
        /*04c8*/ 	.word	0xffffffff


	//   ....[2]....
        /*04cc*/ 	.word	0xffffffff


	//   ....[3]....
        /*04d0*/ 	.word	0xffffffff


	//   ....[4]....
        /*04d4*/ 	.word	0xffffffff


	//   ....[5]....
        /*04d8*/ 	.word	0xffffffff


	//   ....[6]....
        /*04dc*/ 	.word	0xffffffff


	//   ....[7]....
        /*04e0*/ 	.word	0xffffffff


	//   ....[8]....
        /*04e4*/ 	.word	0xffffffff


	//   ....[9]....
        /*04e8*/ 	.word	0xffffffff


	//   ....[10]....
        /*04ec*/ 	.word	0xffffffff


	//   ....[11]....
        /*04f0*/ 	.word	0xffffffff


	//   ....[12]....
        /*04f4*/ 	.word	0xffffffff


	//   ....[13]....
        /*04f8*/ 	.word	0xffffffff


	//   ....[14]....
        /*04fc*/ 	.word	0xffffffff


	//   ....[15]....
        /*0500*/ 	.word	0xffffffff


	//   ....[16]....
        /*0504*/ 	.word	0xffffffff


	//   ....[17]....
        /*0508*/ 	.word	0xffffffff


	//   ....[18]....
        /*050c*/ 	.word	0xffffffff


	//   ....[19]....
        /*0510*/ 	.word	0xffffffff


	//   ....[20]....
        /*0514*/ 	.word	0xffffffff


	//   ....[21]....
        /*0518*/ 	.word	0xffffffff


	//   ....[22]....
        /*051c*/ 	.word	0xffffffff


	//   ....[23]....
        /*0520*/ 	.word	0xffffffff


	//   ....[24]....
        /*0524*/ 	.word	0xffffffff


	//   ....[25]....
        /*0528*/ 	.word	0xffffffff


	//   ....[26]....
        /*052c*/ 	.word	0xffffffff


	//   ....[27]....
        /*0530*/ 	.word	0xffffffff


	//   ....[28]....
        /*0534*/ 	.word	0xffffffff


	//   ....[29]....
        /*0538*/ 	.word	0xffffffff


	//   ....[30]....
        /*053c*/ 	.word	0xffffffff


	//   ....[31]....
        /*0540*/ 	.word	0xffffffff


	//   ....[32]....
        /*0544*/ 	.word	0xffffffff


	//   ....[33]....
        /*0548*/ 	.word	0xffffffff


	//   ....[34]....
        /*054c*/ 	.word	0xffffffff


	//   ....[35]....
        /*0550*/ 	.word	0xffffffff


	//   ....[36]....
        /*0554*/ 	.word	0xffffffff


	//   ....[37]....
        /*0558*/ 	.word	0xffffffff


	//   ....[38]....
        /*055c*/ 	.word	0xffffffff


	//   ....[39]....
        /*0560*/ 	.word	0xffffffff


	//   ....[40]....
        /*0564*/ 	.word	0xffffffff


	//   ....[41]....
        /*0568*/ 	.word	0xffffffff


	//   ....[42]....
        /*056c*/ 	.word	0xffffffff


	//   ....[43]....
        /*0570*/ 	.word	0xffffffff


	//   ....[44]....
        /*0574*/ 	.word	0xffffffff


	//   ....[45]....
        /*0578*/ 	.word	0xffffffff


	//   ....[46]....
        /*057c*/ 	.word	0xffffffff


	//   ....[47]....
        /*0580*/ 	.word	0xffffffff


	//   ....[48]....
        /*0584*/ 	.word	0xffffffff


	//   ....[49]....
        /*0588*/ 	.word	0xffffffff


	//   ....[50]....
        /*058c*/ 	.word	0xffffffff


	//   ....[51]....
        /*0590*/ 	.word	0xffffffff


	//   ....[52]....
        /*0594*/ 	.word	0xffffffff


	//----- nvinfo : EIATTR_COOP_GROUP_INSTR_OFFSETS
	.align		4
.L_528:
        /*0598*/ 	.byte	0x04, 0x28
        /*059a*/ 	.short	(.L_530 - .L_529)


	//   ....[0]....
.L_529:
        /*059c*/ 	.word	0x00000050


	//   ....[1]....
        /*05a0*/ 	.word	0x00000060


	//   ....[2]....
        /*05a4*/ 	.word	0x00001b60


	//   ....[3]....
        /*05a8*/ 	.word	0x00001b80


	//   ....[4]....
        /*05ac*/ 	.word	0x00001d40


	//   ....[5]....
        /*05b0*/ 	.word	0x00001d50


	//   ....[6]....
        /*05b4*/ 	.word	0x00001f00


	//   ....[7]....
        /*05b8*/ 	.word	0x00001f20


	//   ....[8]....
        /*05bc*/ 	.word	0x000020d0


	//   ....[9]....
        /*05c0*/ 	.word	0x000020e0


	//   ....[10]....
        /*05c4*/ 	.word	0x00004170


	//   ....[11]....
        /*05c8*/ 	.word	0x00004190


	//   ....[12]....
        /*05cc*/ 	.word	0x00004a30


	//   ....[13]....
        /*05d0*/ 	.word	0x00004b70


	//   ....[14]....
        /*05d4*/ 	.word	0x00004b80


	//   ....[15]....
        /*05d8*/ 	.word	0x00004bd0


	//   ....[16]....
        /*05dc*/ 	.word	0x00008760


	//   ....[17]....
        /*05e0*/ 	.word	0x00008770


	//   ....[18]....
        /*05e4*/ 	.word	0x0000a0f0


	//   ....[19]....
        /*05e8*/ 	.word	0x0000a100


	//   ....[20]....
        /*05ec*/ 	.word	0x0000a130


	//   ....[21]....
        /*05f0*/ 	.word	0x0000a150


	//   ....[22]....
        /*05f4*/ 	.word	0x0000e6e0


	//   ....[23]....
        /*05f8*/ 	.word	0x0000e730


	//   ....[24]....
        /*05fc*/ 	.word	0x0000e750


	//   ....[25]....
        /*0600*/ 	.word	0x0000e770


	//   ....[26]....
        /*0604*/ 	.word	0x00011030


	//   ....[27]....
        /*0608*/ 	.word	0x00011080


	//   ....[28]....
        /*060c*/ 	.word	0x000110a0


	//   ....[29]....
        /*0610*/ 	.word	0x000110c0


	//   ....[30]....
        /*0614*/ 	.word	0x00011c80


	//   ....[31]....
        /*0618*/ 	.word	0x00012150


	//   ....[32]....
        /*061c*/ 	.word	0x00012160


	//   ....[33]....
        /*0620*/ 	.word	0x00012190


	//   ....[34]....
        /*0624*/ 	.word	0x000121b0


	//   ....[35]....
        /*0628*/ 	.word	0x000122b0


	//   ....[36]....
        /*062c*/ 	.word	0x00012310


	//   ....[37]....
        /*0630*/ 	.word	0x00012e60


	//   ....[38]....
        /*0634*/ 	.word	0x00012e70


	//   ....[39]....
        /*0638*/ 	.word	0x00013a10


	//   ....[40]....
        /*063c*/ 	.word	0x00013b20


	//   ....[41]....
        /*0640*/ 	.word	0x00013b90


	//   ....[42]....
        /*0644*/ 	.word	0x00013c00


	//   ....[43]....
        /*0648*/ 	.word	0x00013c60


	//   ....[44]....
        /*064c*/ 	.word	0x00013cd0


	//   ....[45]....
        /*0650*/ 	.word	0x00013d40


	//   ....[46]....
        /*0654*/ 	.word	0x00013db0


	//   ....[47]....
        /*0658*/ 	.word	0x00013e10


	//   ....[48]....
        /*065c*/ 	.word	0x00013e70


	//   ....[49]....
        /*0660*/ 	.word	0x00013ed0


	//   ....[50]....
        /*0664*/ 	.word	0x00013f20


	//   ....[51]....
        /*0668*/ 	.word	0x00013f80


	//   ....[52]....
        /*066c*/ 	.word	0x00013ff0


	//----- nvinfo : EIATTR_EXIT_INSTR_OFFSETS
	.align		4
.L_530:
        /*0670*/ 	.byte	0x04, 0x1c
        /*0672*/ 	.short	(.L_532 - .L_531)


	//   ....[0]....
.L_531:
        /*0674*/ 	.word	0x000000b0


	//   ....[1]....
        /*0678*/ 	.word	0x00013ad0


	//----- nvinfo : EIATTR_MAX_THREADS
	.align		4
.L_532:
        /*067c*/ 	.byte	0x04, 0x05
        /*067e*/ 	.short	(.L_534 - .L_533)
.L_533:
        /*0680*/ 	.word	0x00000100
        /*0684*/ 	.word	0x00000001
        /*0688*/ 	.word	0x00000001


	//----- nvinfo : EIATTR_CRS_STACK_SIZE
	.align		4
.L_534:
        /*068c*/ 	.byte	0x04, 0x1e
        /*068e*/ 	.short	(.L_536 - .L_535)
.L_535:
        /*0690*/ 	.word	0x00000000
.L_536:


//--------------------- .nv.info._ZN7cutlass13device_kernelIN5flash19enable_sm80_to_sm89INS1_16FlashAttnFwdSm80INS1_25CollectiveMainloopFwdSm80ILi8ELi1ELb0EN4cute5tupleIJNS5_1CILi128EEENS7_ILi64EEENS7_ILi256EEEEEELi256ENS_6half_tEfNS_4arch4Sm80ELb1ELb0ELb0ELb1ELb0ELb0ELb1ELb1EEENS1_21CollectiveEpilogueFwdINS6_IJS8_SA_S9_EEENS6_IJNS7_ILi1EEESI_SI_EEESC_SE_Li256ELb1ELb1ELb1ELb0EEENS1_36VarlenDynamicPersistentTileSchedulerILi128ELi64ELi256ELi256ELb1ELb1ELb0ELb1ELb1ELb1EEEEEEEEEvNT_6ParamsE --------------------------
	.section	.nv.info._ZN7cutlass13device_kernelIN5flash19enable_sm80_to_sm89INS1_16FlashAttnFwdSm80INS1_25CollectiveMainloopFwdSm80ILi8ELi1ELb0EN4cute5tupleIJNS5_1CILi128EEENS7_ILi64EEENS7_ILi256EEEEEELi256ENS_6half_tEfNS_4arch4Sm80ELb1ELb0ELb0ELb1ELb0ELb0ELb1ELb1EEENS1_21CollectiveEpilogueFwdINS6_IJS8_SA_S9_EEENS6_IJNS7_ILi1EEESI_SI_EEESC_SE_Li256ELb1ELb1ELb1ELb0EEENS1_36VarlenDynamicPersistentTileSchedulerILi128ELi64ELi256ELi256ELb1ELb1ELb0ELb1ELb1ELb1EEEEEEEEEvNT_6ParamsE,"",@"SHT_CUDA_INFO"
	.sectionflags	@""
	.align	4


	//----- nvinfo : EIATTR_CUDA_API_VERSION
	.align		4
        /*0000*/ 	.byte	0x04, 0x37
        /*0002*/ 	.short	(.L_538 - .L_537)
.L_537:
        /*0004*/ 	.word	0x00000082


	//----- nvinfo : EIATTR_SW2861232_WAR
	.align		4
.L_538:
        /*0008*/ 	.byte	0x01, 0x35
	.zero		2


	//----- nvinfo : EIATTR_PARAM_CBANK
	.align		4
        /*000c*/ 	.byte	0x04, 0x0a
        /*000e*/ 	.short	(.L_540 - .L_539)
	.align		4
.L_539:
        /*0010*/ 	.word	index@(.nv.constant0._ZN7cutlass13device_kernelIN5flash19enable_sm80_to_sm89INS1_16FlashAttnFwdSm80INS1_25CollectiveMainloopFwdSm80ILi8ELi1ELb0EN4cute5tupleIJNS5_1CILi128EEENS7_ILi64EEENS7_ILi256EEEEEELi256ENS_6half_tEfNS_4arch4Sm80ELb1ELb0ELb0ELb1ELb0ELb0ELb1ELb1EEENS1_21CollectiveEpilogueFwdINS6_IJS8_SA_S9_EEENS6_IJNS7_ILi1EEESI_SI_EEESC_SE_Li256ELb1ELb1ELb1ELb0EEENS1_36VarlenDynamicPersistentTileSchedulerILi128ELi64ELi256ELi256ELb1ELb1ELb0ELb1ELb1ELb1EEEEEEEEEvNT_6ParamsE)
        /*0014*/ 	.short	0x0160
        /*0016*/ 	.short	0x0438


	//----- nvinfo : EIATTR_CBANK_PARAM_SIZE
	.align		4
.L_540:
        /*0018*/ 	.byte	0x03, 0x19
        /*001a*/ 	.short	0x0438


	//----- nvinfo : EIATTR_KPARAM_INFO
	.align		4
        /*001c*/ 	.byte	0x04, 0x17
        /*001e*/ 	.short	(.L_542 - .L_541)
.L_541:
        /*0020*/ 	.word	0x00000000
        /*0024*/ 	.short	0x0000
        /*0026*/ 	.short	0x0000
        /*0028*/ 	.byte	0x00, 0xf0, 0xe1, 0x10


	//----- nvinfo : EIATTR_MAXREG_COUNT
	.align		4
.L_542:
        /*002c*/ 	.byte	0x03, 0x1b
        /*002e*/ 	.short	0x00ff


	//----- nvinfo : EIATTR_NUM_BARRIERS
	.align		4
        /*0030*/ 	.byte	0x02, 0x4c
        /*0032*/ 	.byte	0x06
	.zero		1


	//----- nvinfo : EIATTR_ANNOTATIONS
	.align		4
        /*0034*/ 	.byte	0x04, 0x55
        /*0036*/ 	.short	(.L_544 - .L_543)


	//   ....[0]....
.L_543:
        /* <DEDUP_REMOVED lines=56> */


	//----- nvinfo : EIATTR_MERCURY_ISA_VERSION
	.align		4
.L_544:
        /*03a8*/ 	.byte	0x03, 0x5f
        /*03aa*/ 	.short	0x0000


	//----- nvinfo : EIATTR_INT_WARP_WIDE_INSTR_OFFSETS
	.align		4
        /*03ac*/ 	.byte	0x04, 0x31
        /*03ae*/ 	.short	(.L_546 - .L_545)


	//   ....[0]....
.L_545:
        /*03b0*/ 	.word	0x0000dc20


	//   ....[1]....
        /*03b4*/ 	.word	0x0000dcc0


	//----- nvinfo : EIATTR_COOP_GROUP_MASK_REGIDS
	.align		4
.L_546:
        /*03b8*/ 	.byte	0x04, 0x29
        /*03ba*/ 	.short	(.L_548 - .L_547)


	//   ....[0]....
.L_547:
        /*03bc*/ 	.word	0xffffffff


	//   ....[1]....
        /*03c0*/ 	.word	0xffffffff


	//   ....[2]....
        /*03c4*/ 	.word	0xffffffff


	//   ....[3]....
        /*03c8*/ 	.word	0xffffffff


	//   ....[4]....
        /*03cc*/ 	.word	0xffffffff


	//   ....[5]....
        /*03d0*/ 	.word	0xffffffff


	//   ....[6]....
        /*03d4*/ 	.word	0xffffffff


	//   ....[7]....
        /*03d8*/ 	.word	0xffffffff


	//   ....[8]....
        /*03dc*/ 	.word	0xffffffff


	//   ....[9]....
        /*03e0*/ 	.word	0xffffffff


	//   ....[10]....
        /*03e4*/ 	.word	0xffffffff


	//   ....[11]....
        /*03e8*/ 	.word	0xffffffff


	//   ....[12]....
        /*03ec*/ 	.word	0xffffffff


	//   ....[13]....
        /*03f0*/ 	.word	0xffffffff


	//   ....[14]....
        /*03f4*/ 	.word	0xffffffff


	//   ....[15]....
        /*03f8*/ 	.word	0xffffffff


	//   ....[16]....
        /*03fc*/ 	.word	0xffffffff


	//   ....[17]....
        /*0400*/ 	.word	0xffffffff


	//   ....[18]....
        /*0404*/ 	.word	0xffffffff


	//   ....[19]....
        /*0408*/ 	.word	0xffffffff


	//   ....[20]....
        /*040c*/ 	.word	0xffffffff


	//   ....[21]....
        /*0410*/ 	.word	0xffffffff


	//   ....[22]....
        /*0414*/ 	.word	0xffffffff


	//   ....[23]....
        /*0418*/ 	.word	0xffffffff


	//   ....[24]....
        /*041c*/ 	.word	0xffffffff


	//   ....[25]....
        /*0420*/ 	.word	0xffffffff


	//   ....[26]....
        /*0424*/ 	.word	0xffffffff


	//   ....[27]....
        /*0428*/ 	.word	0xffffffff


	//   ....[28]....
        /*042c*/ 	.word	0xffffffff


	//   ....[29]....
        /*0430*/ 	.word	0xffffffff


	//   ....[30]....
        /*0434*/ 	.word	0xffffffff


	//   ....[31]....
        /*0438*/ 	.word	0xffffffff


	//   ....[32]....
        /*043c*/ 	.word	0xffffffff


	//   ....[33]....
        /*0440*/ 	.word	0xffffffff


	//   ....[34]....
        /*0444*/ 	.word	0xffffffff


	//   ....[35]....
        /*0448*/ 	.word	0xffffffff


	//   ....[36]....
        /*044c*/ 	.word	0xffffffff


	//   ....[37]....
        /*0450*/ 	.word	0xffffffff


	//   ....[38]....
        /*0454*/ 	.word	0xffffffff


	//   ....[39]....
        /*0458*/ 	.word	0xffffffff


	//   ....[40]....
        /*045c*/ 	.word	0xffffffff


	//   ....[41]....
        /*0460*/ 	.word	0xffffffff


	//   ....[42]....
        /*0464*/ 	.word	0xffffffff


	//   ....[43]....
        /*0468*/ 	.word	0xffffffff


	//   ....[44]....
        /*046c*/ 	.word	0xffffffff


	//   ....[45]....
        /*0470*/ 	.word	0xffffffff


	//   ....[46]....
        /*0474*/ 	.word	0xffffffff


	//   ....[47]....
        /*0478*/ 	.word	0xffffffff


	//   ....[48]....
        /*047c*/ 	.word	0xffffffff


	//   ....[49]....
        /*0480*/ 	.word	0xffffffff


	//   ....[50]....
        /*0484*/ 	.word	0xffffffff


	//   ....[51]....
        /*0488*/ 	.word	0xffffffff


	//   ....[52]....
        /*048c*/ 	.word	0xffffffff


	//   ....[53]....
        /*0490*/ 	.word	0xffffffff


	//   ....[54]....
        /*0494*/ 	.word	0xffffffff


	//   ....[55]....
        /*0498*/ 	.word	0xffffffff


	//   ....[56]....
        /*049c*/ 	.word	0xffffffff


	//   ....[57]....
        /*04a0*/ 	.word	0xffffffff


	//   ....[58]....
        /*04a4*/ 	.word	0xffffffff


	//   ....[59]....
        /*04a8*/ 	.word	0xffffffff


	//   ....[60]....
        /*04ac*/ 	.word	0xffffffff


	//   ....[61]....
        /*04b0*/ 	.word	0xffffffff


	//   ....[62]....
        /*04b4*/ 	.word	0xffffffff


	//   ....[63]....
        /*04b8*/ 	.word	0xffffffff


	//   ....[64]....
        /*04bc*/ 	.word	0xffffffff


	//   ....[65]....
        /*04c0*/ 	.word	0xffffffff


	//   ....[66]....
        /*04c4*/ 	.word	0xffffffff


	//   ....[67]....
        /*04c8*/ 	.word	0xffffffff


	//   ....[68]....
        /*04cc*/ 	.word	0xffffffff


	//   ....[69]....
        /*04d0*/ 	.word	0xffffffff


	//   ....[70]....
        /*04d4*/ 	.word	0xffffffff


	//   ....[71]....
        /*04d8*/ 	.word	0xffffffff


	//   ....[72]....
        /*04dc*/ 	.word	0xffffffff


	//   ....[73]....
        /*04e0*/ 	.word	0xffffffff


	//   ....[74]....
        /*04e4*/ 	.word	0xffffffff


	//   ....[75]....
        /*04e8*/ 	.word	0xffffffff


	//   ....[76]....
        /*04ec*/ 	.word	0xffffffff


	//   ....[77]....
        /*04f0*/ 	.word	0xffffffff


	//   ....[78]....
        /*04f4*/ 	.word	0xffffffff


	//   ....[79]....
        /*04f8*/ 	.word	0xffffffff


	//   ....[80]....
        /*04fc*/ 	.word	0xffffffff


	//   ....[81]....
        /*0500*/ 	.word	0xffffffff


	//   ....[82]....
        /*0504*/ 	.word	0xffffffff


	//   ....[83]....
        /*0508*/ 	.word	0xffffffff


	//   ....[84]....
        /*050c*/ 	.word	0xffffffff


	//   ....[85]....
        /*0510*/ 	.word	0xffffffff


	//   ....[86]....
        /*0514*/ 	.word	0xffffffff


	//   ....[87]....
        /*0518*/ 	.word	0xffffffff


	//   ....[88]....
        /*051c*/ 	.word	0xffffffff


	//   ....[89]....
        /*0520*/ 	.word	0xffffffff


	//   ....[90]....
        /*0524*/ 	.word	0xffffffff


	//   ....[91]....
        /*0528*/ 	.word	0xffffffff


	//   ....[92]....
        /*052c*/ 	.word	0xffffffff


	//   ....[93]....
        /*0530*/ 	.word	0xffffffff


	//   ....[94]....
        /*0534*/ 	.word	0xffffffff


	//   ....[95]....
        /*0538*/ 	.word	0xffffffff


	//   ....[96]....
        /*053c*/ 	.word	0xffffffff


	//   ....[97]....
        /*0540*/ 	.word	0xffffffff


	//   ....[98]....
        /*0544*/ 	.word	0xffffffff


	//   ....[99]....
        /*0548*/ 	.word	0xffffffff


	//   ....[100]....
        /*054c*/ 	.word	0xffffffff


	//   ....[101]....
        /*0550*/ 	.word	0xffffffff


	//   ....[102]....
        /*0554*/ 	.word	0xffffffff


	//   ....[103]....
        /*0558*/ 	.word	0xffffffff


	//   ....[104]....
        /*055c*/ 	.word	0xffffffff


	//   ....[105]....
        /*0560*/ 	.word	0xffffffff


	//   ....[106]....
        /*0564*/ 	.word	0xffffffff


	//   ....[107]....
        /*0568*/ 	.word	0xffffffff


	//   ....[108]....
        /*056c*/ 	.word	0xffffffff


	//   ....[109]....
        /*0570*/ 	.word	0xffffffff


	//   ....[110]....
        /*0574*/ 	.word	0xffffffff


	//   ....[111]....
        /*0578*/ 	.word	0xffffffff


	//   ....[112]....
        /*057c*/ 	.word	0xffffffff


	//   ....[113]....
        /*0580*/ 	.word	0xffffffff


	//   ....[114]....
        /*0584*/ 	.word	0xffffffff


	//   ....[115]....
        /*0588*/ 	.word	0xffffffff


	//   ....[116]....
        /*058c*/ 	.word	0xffffffff


	//   ....[117]....
        /*0590*/ 	.word	0xffffffff


	//   ....[118]....
        /*0594*/ 	.word	0xffffffff


	//   ....[119]....
        /*0598*/ 	.word	0xffffffff


	//   ....[120]....
        /*059c*/ 	.word	0xffffffff


	//   ....[121]....
        /*05a0*/ 	.word	0xffffffff


	//   ....[122]....
        /*05a4*/ 	.word	0xffffffff


	//   ....[123]....
        /*05a8*/ 	.word	0xffffffff


	//   ....[124]....
        /*05ac*/ 	.word	0xffffffff


	//   ....[125]....
        /*05b0*/ 	.word	0xffffffff


	//   ....[126]....
        /*05b4*/ 	.word	0xffffffff


	//   ....[127]....
        /*05b8*/ 	.word	0xffffffff


	//   ....[128]....
        /*05bc*/ 	.word	0xffffffff


	//   ....[129]....
        /*05c0*/ 	.word	0xffffffff


	//   ....[130]....
        /*05c4*/ 	.word	0xffffffff


	//   ....[131]....
        /*05c8*/ 	.word	0xffffffff


	//   ....[132]....
        /*05cc*/ 	.word	0xffffffff


	//   ....[133]....
        /*05d0*/ 	.word	0xffffffff


	//   ....[134]....
        /*05d4*/ 	.word	0xffffffff


	//   ....[135]....
        /*05d8*/ 	.word	0xffffffff


	//   ....[136]....
        /*05dc*/ 	.word	0xffffffff


	//   ....[137]....
        /*05e0*/ 	.word	0xffffffff


	//   ....[138]....
        /*05e4*/ 	.word	0xffffffff


	//   ....[139]....
        /*05e8*/ 	.word	0xffffffff


	//   ....[140]....
        /*05ec*/ 	.word	0xffffffff


	//   ....[141]....
        /*05f0*/ 	.word	0xffffffff


	//   ....[142]....
        /*05f4*/ 	.word	0xffffffff


	//   ....[143]....
        /*05f8*/ 	.word	0xffffffff


	//   ....[144]....
        /*05fc*/ 	.word	0xffffffff


	//   ....[145]....
        /*0600*/ 	.word	0xffffffff


	//   ....[146]....
        /*0604*/ 	.word	0xffffffff


	//----- nvinfo : EIATTR_COOP_GROUP_INSTR_OFFSETS
	.align		4
.L_548:
        /*0608*/ 	.byte	0x04, 0x28
        /*060a*/ 	.short	(.L_550 - .L_549)


	//   ....[0]....
.L_549:
        /*060c*/ 	.word	0x00000090


	//   ....[1]....
        /*0610*/ 	.word	0x00000230


	//   ....[2]....
        /*0614*/ 	.word	0x00000260


	//   ....[3]....
        /*0618*/ 	.word	0x00000290


	//   ....[4]....
        /*061c*/ 	.word	0x000002c0


	//   ....[5]....
        /*0620*/ 	.word	0x000002f0


	//   ....[6]....
        /*0624*/ 	.word	0x00000320


	//   ....[7]....
        /*0628*/ 	.word	0x00000480


	//   ....[8]....
        /*062c*/ 	.word	0x000004c0


	//   ....[9]....
        /*0630*/ 	.word	0x000004f0


	//   ....[10]....
        /*0634*/ 	.word	0x00000520


	//   ....[11]....
        /*0638*/ 	.word	0x00000550


	//   ....[12]....
        /*063c*/ 	.word	0x00000580


	//   ....[13]....
        /*0640*/ 	.word	0x00000610


	//   ....[14]....
        /*0644*/ 	.word	0x00000650


	//   ....[15]....
        /*0648*/ 	.word	0x00000670


	//   ....[16]....
        /*064c*/ 	.word	0x000006d0


	//   ....[17]....
        /*0650*/ 	.word	0x00002ba0


	//   ....[18]....
        /*0654*/ 	.word	0x00002bc0


	//   ....[19]....
        /*0658*/ 	.word	0x00002dd0


	//   ....[20]....
        /*065c*/ 	.word	0x00002de0


	//   ....[21]....
        /*0660*/ 	.word	0x00002fe0


	//   ....[22]....
        /*0664*/ 	.word	0x00003000


	//   ....[23]....
        /*0668*/ 	.word	0x00003200


	//   ....[24]....
        /*066c*/ 	.word	0x00003210


	//   ....[25]....
        /*0670*/ 	.word	0x00004920


	//   ....[26]....
        /*0674*/ 	.word	0x00004930


	//   ....[27]....
        /*0678*/ 	.word	0x00004f10


	//   ....[28]....
        /*067c*/ 	.word	0x00005040


	//   ....[29]....
        /*0680*/ 	.word	0x00005050


	//   ....[30]....
        /*0684*/ 	.word	0x000050a0


	//   ....[31]....
        /*0688*/ 	.word	0x000077e0


	//   ....[32]....
        /*068c*/ 	.word	0x00007810


	//   ....[33]....
        /*0690*/ 	.word	0x00007f10


	//   ....[34]....
        /*0694*/ 	.word	0x00007fb0


	//   ....[35]....
        /*0698*/ 	.word	0x00008010


	//   ....[36]....
        /*069c*/ 	.word	0x000080b0


	//   ....[37]....
        /*06a0*/ 	.word	0x0000b210


	//   ....[38]....
        /*06a4*/ 	.word	0x0000b260


	//   ....[39]....
        /*06a8*/ 	.word	0x0000b280


	//   ....[40]....
        /*06ac*/ 	.word	0x0000b2b0


	//   ....[41]....
        /*06b0*/ 	.word	0x0000d200


	//   ....[42]....
        /*06b4*/ 	.word	0x0000d250


	//   ....[43]....
        /*06b8*/ 	.word	0x0000d270


	//   ....[44]....
        /*06bc*/ 	.word	0x0000d290


	//   ....[45]....
        /*06c0*/ 	.word	0x0000eac0


	//   ....[46]....
        /*06c4*/ 	.word	0x0000eae0


	//   ....[47]....
        /*06c8*/ 	.word	0x0000eaf0


	//   ....[48]....
        /*06cc*/ 	.word	0x0000eb00


	//   ....[49]....
        /*06d0*/ 	.word	0x0000eed0


	//   ....[50]....
        /*06d4*/ 	.word	0x0000eef0


	//   ....[51]....
        /*06d8*/ 	.word	0x0000f060


	//   ....[52]....
        /*06dc*/ 	.word	0x0000f070


	//   ....[53]....
        /*06e0*/ 	.word	0x0000f1f0


	//   ....[54]....
        /*06e4*/ 	.word	0x0000f210


	//   ....[55]....
        /*06e8*/ 	.word	0x0000f390


	//   ....[56]....
        /*06ec*/ 	.word	0x0000f3a0


	//   ....[57]....
        /*06f0*/ 	.word	0x0000f720


	//   ....[58]....
        /*06f4*/ 	.word	0x0000f740


	//   ....[59]....
        /*06f8*/ 	.word	0x00010420


	//   ....[60]....
        /*06fc*/ 	.word	0x00010430


	//   ....[61]....
        /*0700*/ 	.word	0x00011860


	//   ....[62]....
        /*0704*/ 	.word	0x00011880


	//   ....[63]....
        /*0708*/ 	.word	0x00011a00


	//   ....[64]....
        /*070c*/ 	.word	0x00011a10


	//   ....[65]....
        /*0710*/ 	.word	0x00011b90


	//   ....[66]....
        /*0714*/ 	.word	0x00011bb0


	//   ....[67]....
        /*0718*/ 	.word	0x00011d30


	//   ....[68]....
        /*071c*/ 	.word	0x00011d40


	//   ....[69]....
        /*0720*/ 	.word	0x00011f50


	//   ....[70]....
        /*0724*/ 	.word	0x00011f70


	//   ....[71]....
        /*0728*/ 	.word	0x00012090


	//   ....[72]....
        /*072c*/ 	.word	0x000120d0


	//   ....[73]....
        /*0730*/ 	.word	0x00012100


	//   ....[74]....
        /*0734*/ 	.word	0x00012130


	//   ....[75]....
        /*0738*/ 	.word	0x00012160


	//   ....[76]....
        /*073c*/ 	.word	0x00012190


	//   ....[77]....
        /*0740*/ 	.word	0x000122e0


	//   ....[78]....
        /*0744*/ 	.word	0x00012320


	//   ....[79]....
        /*0748*/ 	.word	0x00012350


	//   ....[80]....
        /*074c*/ 	.word	0x00012380


	//   ....[81]....
        /*0750*/ 	.word	0x000123b0


	//   ....[82]....
        /*0754*/ 	.word	0x000123e0


	//   ....[83]....
        /*0758*/ 	.word	0x00012470


	//   ....[84]....
        /*075c*/ 	.word	0x000124b0


	//   ....[85]....
        /*0760*/ 	.word	0x000124c0


	//   ....[86]....
        /*0764*/ 	.word	0x00012520


	//   ....[87]....
        /*0768*/ 	.word	0x00012e10


	//   ....[88]....
        /*076c*/ 	.word	0x00012e50


	//   ....[89]....
        /*0770*/ 	.word	0x00012ea0


	//   ....[90]....
        /*0774*/ 	.word	0x00012ef0


	//   ....[91]....
        /*0778*/ 	.word	0x00012f40


	//   ....[92]....
        /*077c*/ 	.word	0x00012fb0


	//   ....[93]....
        /*0780*/ 	.word	0x00012ff0


	//   ....[94]....
        /*0784*/ 	.word	0x00013040


	//   ....[95]....
        /*0788*/ 	.word	0x000130a0


	//   ....[96]....
        /*078c*/ 	.word	0x00013100


	//   ....[97]....
        /*0790*/ 	.word	0x00013170


	//   ....[98]....
        /*0794*/ 	.word	0x000131e0


	//   ....[99]....
        /*0798*/ 	.word	0x00013240


	//   ....[100]....
        /*079c*/ 	.word	0x000132a0


	//   ....[101]....
        /*07a0*/ 	.word	0x00013300


	//   ....[102]....
        /*07a4*/ 	.word	0x00013370


	//   ....[103]....
        /*07a8*/ 	.word	0x000133d0


	//   ....[104]....
        /*07ac*/ 	.word	0x00013430


	//   ....[105]....
        /*07b0*/ 	.word	0x00013480


	//   ....[106]....
        /*07b4*/ 	.word	0x000134d0


	//   ....[107]....
        /*07b8*/ 	.word	0x00013520


	//   ....[108]....
        /*07bc*/ 	.word	0x00013570


	//   ....[109]....
        /*07c0*/ 	.word	0x000135d0


	//   ....[110]....
        /*07c4*/ 	.word	0x00013640


	//   ....[111]....
        /*07c8*/ 	.word	0x000136a0


	//   ....[112]....
        /*07cc*/ 	.word	0x00013700


	//   ....[113]....
        /*07d0*/ 	.word	0x00013760


	//   ....[114]....
        /*07d4*/ 	.word	0x000137d0


	//   ....[115]....
        /*07d8*/ 	.word	0x00013830


	//   ....[116]....
        /*07dc*/ 	.word	0x00013890


	//   ....[117]....
        /*07e0*/ 	.word	0x000138f0


	//   ....[118]....
        /*07e4*/ 	.word	0x00013960


	//   ....[119]....
        /*07e8*/ 	.word	0x000139c0


	//   ....[120]....
        /*07ec*/ 	.word	0x00013a20


	//   ....[121]....
        /*07f0*/ 	.word	0x00013a80


	//   ....[122]....
        /*07f4*/ 	.word	0x00013af0


	//   ....[123]....
        /*07f8*/ 	.word	0x00013b50


	//   ....[124]....
        /*07fc*/ 	.word	0x00013bb0


	//   ....[125]....
        /*0800*/ 	.word	0x00013c10


	//   ....[126]....
        /*0804*/ 	.word	0x00013c80


	//   ....[127]....
        /*0808*/ 	.word	0x00013ce0


	//   ....[128]....
        /*080c*/ 	.word	0x00013d40


	//   ....[129]....
        /*0810*/ 	.word	0x00013da0


	//   ....[130]....
        /*0814*/ 	.word	0x00013e10


	//   ....[131]....
        /*0818*/ 	.word	0x00013e60


	//   ....[132]....
        /*081c*/ 	.word	0x00013ea0


	//   ....[133]....
        /*0820*/ 	.word	0x00013ef0


	//   ....[134]....
        /*0824*/ 	.word	0x00013f40


	//   ....[135]....
        /*0828*/ 	.word	0x00013f90


	//   ....[136]....
        /*082c*/ 	.word	0x00014000


	//   ....[137]....
        /*0830*/ 	.word	0x00014050


	//   ....[138]....
        /*0834*/ 	.word	0x000140a0


	//   ....[139]....
        /*0838*/ 	.word	0x000140f0


	//   ....[140]....
        /*083c*/ 	.word	0x00014140


	//   ....[141]....
        /*0840*/ 	.word	0x00014190


	//   ....[142]....
        /*0844*/ 	.word	0x00014200


	//   ....[143]....
        /*0848*/ 	.word	0x00014240


	//   ....[144]....
        /*084c*/ 	.word	0x00014290


	//   ....[145]....
        /*0850*/ 	.word	0x000142e0


	//   ....[146]....
        /*0854*/ 	.word	0x00014340


	//----- nvinfo : EIATTR_EXIT_INSTR_OFFSETS
	.align		4
.L_550:
        /*0858*/ 	.byte	0x04, 0x1c
        /*085a*/ 	.short	(.L_552 - .L_551)


	//   ....[0]....
.L_551:
        /*085c*/ 	.word	0x00000f40


	//   ....[1]....
        /*0860*/ 	.word	0x00012de0


	//----- nvinfo : EIATTR_MAX_THREADS
	.align		4
.L_552:
        /*0864*/ 	.byte	0x04, 0x05
        /*0866*/ 	.short	(.L_554 - .L_553)
.L_553:
        /*0868*/ 	.word	0x00000100
        /*086c*/ 	.word	0x00000001
        /*0870*/ 	.word	0x00000001


	//----- nvinfo : EIATTR_CRS_STACK_SIZE
	.align		4
.L_554:
        /*0874*/ 	.byte	0x04, 0x1e
        /*0876*/ 	.short	(.L_556 - .L_555)
.L_555:
        /*0878*/ 	.word	0x00000000
.L_556:


//--------------------- .nv.info._ZN7cutlass13device_kernelIN5flash19enable_sm80_to_sm89INS1_16FlashAttnFwdSm80INS1_25CollectiveMainloopFwdSm80ILi8ELi1ELb0EN4cute5tupleIJNS5_1CILi128EEENS7_ILi48EEENS7_ILi256EEEEEELi256ENS_6half_tEfNS_4arch4Sm80ELb1ELb0ELb0ELb1ELb0ELb1ELb1ELb1EEENS1_21CollectiveEpilogueFwdINS6_IJS8_SA_S9_EEENS6_IJNS7_ILi1EEESI_SI_EEESC_SE_Li256ELb1ELb1ELb1ELb0EEENS1_36VarlenDynamicPersistentTileSchedulerILi128ELi48ELi256ELi256ELb1ELb1ELb0ELb1ELb1ELb1EEEEEEEEEvNT_6ParamsE --------------------------
	.section	.nv.info._ZN7cutlass13device_kernelIN5flash19enable_sm80_to_sm89INS1_16FlashAttnFwdSm80INS1_25CollectiveMainloopFwdSm80ILi8ELi1ELb0EN4cute5tupleIJNS5_1CILi128EEENS7_ILi48EEENS7_ILi256EEEEEELi256ENS_6half_tEfNS_4arch4Sm80ELb1ELb0ELb0ELb1ELb0ELb1ELb1ELb1EEENS1_21CollectiveEpilogueFwdINS6_IJS8_SA_S9_EEENS6_IJNS7_ILi1EEESI_SI_EEESC_SE_Li256ELb1ELb1ELb1ELb0EEENS1_36VarlenDynamicPersistentTileSchedulerILi128ELi48ELi256ELi256ELb1ELb1ELb0ELb1ELb1ELb1EEEEEEEEEvNT_6ParamsE,"",@"SHT_CUDA_INFO"
	.sectionflags	@""
	.align	4


	//----- nvinfo : EIATTR_CUDA_API_VERSION
	.align		4
        /*0000*/ 	.byte	0x04, 0x37
        /*0002*/ 	.short	(.L_558 - .L_557)
.L_557:
        /*0004*/ 	.word	0x00000082


	//----- nvinfo : EIATTR_SW2861232_WAR
	.align		4
.L_558:
        /*0008*/ 	.byte	0x01, 0x35
	.zero		2


	//----- nvinfo : EIATTR_PARAM_CBANK
	.align		4
        /*000c*/ 	.byte	0x04, 0x0a
        /*000e*/ 	.short	(.L_560 - .L_559)
	.align		4
.L_559:
        /*0010*/ 	.word	index@(.nv.constant0._ZN7cutlass13device_kernelIN5flash19enable_sm80_to_sm89INS1_16FlashAttnFwdSm80INS1_25CollectiveMainloopFwdSm80ILi8ELi1ELb0EN4cute5tupleIJNS5_1CILi128EEENS7_ILi48EEENS7_ILi256EEEEEELi256ENS_6half_tEfNS_4arch4Sm80ELb1ELb0ELb0ELb1ELb0ELb1ELb1ELb1EEENS1_21CollectiveEpilogueFwdINS6_IJS8_SA_S9_EEENS6_IJNS7_ILi1EEESI_SI_EEESC_SE_Li256ELb1ELb1ELb1ELb0EEENS1_36VarlenDynamicPersistentTileSchedulerILi128ELi48ELi256ELi256ELb1ELb1ELb0ELb1ELb1ELb1EEEEEEEEEvNT_6ParamsE)
        /*0014*/ 	.short	0x0160
        /*0016*/ 	.short	0x0438


	//----- nvinfo : EIATTR_CBANK_PARAM_SIZE
	.align		4
.L_560:
        /*0018*/ 	.byte	0x03, 0x19
        /*001a*/ 	.short	0x0438


	//----- nvinfo : EIATTR_KPARAM_INFO
	.align		4
        /*001c*/ 	.byte	0x04, 0x17
        /*001e*/ 	.short	(.L_562 - .L_561)
.L_561:
        /*0020*/ 	.word	0x00000000
        /*0024*/ 	.short	0x0000
        /*0026*/ 	.short	0x0000
        /*0028*/ 	.byte	0x00, 0xf0, 0xe1, 0x10


	//----- nvinfo : EIATTR_MAXREG_COUNT
	.align		4
.L_562:
        /*002c*/ 	.byte	0x03, 0x1b
        /*002e*/ 	.short	0x00ff


	//----- nvinfo : EIATTR_NUM_BARRIERS
	.align		4
        /*0030*/ 	.byte	0x02, 0x4c
        /*0032*/ 	.byte	0x06
	.zero		1


	//----- nvinfo : EIATTR_ANNOTATIONS
	.align		4
        /*0034*/ 	.byte	0x04, 0x55
        /*0036*/ 	.short	(.L_564 - .L_563)


	//   ....[0]....
.L_563:
        /* <DEDUP_REMOVED lines=53> */


	//----- nvinfo : EIATTR_MERCURY_ISA_VERSION
	.align		4
.L_564:
        /*0378*/ 	.byte	0x03, 0x5f
        /*037a*/ 	.short	0x0000


	//----- nvinfo : EIATTR_INT_WARP_WIDE_INSTR_OFFSETS
	.align		4
        /*037c*/ 	.byte	0x04, 0x31
        /*037e*/ 	.short	(.L_566 - .L_565)


	//   ....[0]....
.L_565:
        /*0380*/ 	.word	0x0001bc60


	//   ....[1]....
        /*0384*/ 	.word	0x0001bce0


	//----- nvinfo : EIATTR_COOP_GROUP_MASK_REGIDS
	.align		4
.L_566:
        /*0388*/ 	.byte	0x04, 0x29
        /*038a*/ 	.short	(.L_568 - .L_567)


	//   ....[0]....
.L_567:
        /*038c*/ 	.word	0xffffffff


	//   ....[1]....
        /*0390*/ 	.word	0xffffffff


	//   ....[2]....
        /*0394*/ 	.word	0xffffffff


	//   ....[3]....
        /*0398*/ 	.word	0xffffffff


	//   ....[4]....
        /*039c*/ 	.word	0xffffffff


	//   ....[5]....
        /*03a0*/ 	.word	0xffffffff


	//   ....[6]....
        /*03a4*/ 	.word	0xffffffff


	//   ....[7]....
        /*03a8*/ 	.word	0xffffffff


	//   ....[8]....
        /*03ac*/ 	.word	0xffffffff


	//   ....[9]....
        /*03b0*/ 	.word	0xffffffff


	//   ....[10]....
        /*03b4*/ 	.word	0xffffffff


	//   ....[11]....
        /*03b8*/ 	.word	0xffffffff


	//   ....[12]....
        /*03bc*/ 	.word	0xffffffff


	//   ....[13]....
        /*03c0*/ 	.word	0xffffffff


	//   ....[14]....
        /*03c4*/ 	.word	0xffffffff


	//   ....[15]....
        /*03c8*/ 	.word	0xffffffff


	//   ....[16]....
        /*03cc*/ 	.word	0xffffffff


	//   ....[17]....
        /*03d0*/ 	.word	0xffffffff


	//   ....[18]....
        /*03d4*/ 	.word	0xffffffff


	//   ....[19]....
        /*03d8*/ 	.word	0xffffffff


	//   ....[20]....
        /*03dc*/ 	.word	0xffffffff


	//   ....[21]....
        /*03e0*/ 	.word	0xffffffff


	//   ....[22]....
        /*03e4*/ 	.word	0xffffffff


	//   ....[23]....
        /*03e8*/ 	.word	0xffffffff


	//   ....[24]....
        /*03ec*/ 	.word	0xffffffff


	//   ....[25]....
        /*03f0*/ 	.word	0xffffffff


	//   ....[26]....
        /*03f4*/ 	.word	0xffffffff


	//   ....[27]....
        /*03f8*/ 	.word	0xffffffff


	//   ....[28]....
        /*03fc*/ 	.word	0xffffffff


	//   ....[29]....
        /*0400*/ 	.word	0xffffffff


	//   ....[30]....
        /*0404*/ 	.word	0xffffffff


	//   ....[31]....
        /*0408*/ 	.word	0xffffffff


	//   ....[32]....
        /*040c*/ 	.word	0xffffffff


	//   ....[33]....
        /*0410*/ 	.word	0xffffffff


	//   ....[34]....
        /*0414*/ 	.word	0xffffffff


	//   ....[35]....
        /*0418*/ 	.word	0xffffffff


	//   ....[36]....
        /*041c*/ 	.word	0xffffffff


	//   ....[37]....
        /*0420*/ 	.word	0xffffffff


	//   ....[38]....
        /*0424*/ 	.word	0xffffffff


	//   ....[39]....
        /*0428*/ 	.word	0xffffffff


	//   ....[40]....
        /*042c*/ 	.word	0xffffffff


	//   ....[41]....
        /*0430*/ 	.word	0xffffffff


	//   ....[42]....
        /*0434*/ 	.word	0xffffffff


	//   ....[43]....
        /*0438*/ 	.word	0xffffffff


	//   ....[44]....
        /*043c*/ 	.word	0xffffffff


	//   ....[45]....
        /*0440*/ 	.word	0xffffffff


	//   ....[46]....
        /*0444*/ 	.word	0xffffffff


	//   ....[47]....
        /*0448*/ 	.word	0xffffffff


	//   ....[48]....
        /*044c*/ 	.word	0xffffffff


	//   ....[49]....
        /*0450*/ 	.word	0xffffffff


	//   ....[50]....
        /*0454*/ 	.word	0xffffffff


	//   ....[51]....
        /*0458*/ 	.word	0xffffffff


	//   ....[52]....
        /*045c*/ 	.word	0xffffffff


	//   ....[53]....
        /*0460*/ 	.word	0xffffffff


	//   ....[54]....
        /*0464*/ 	.word	0xffffffff


	//   ....[55]....
        /*0468*/ 	.word	0xffffffff


	//   ....[56]....
        /*046c*/ 	.word	0xffffffff


	//   ....[57]....
        /*0470*/ 	.word	0xffffffff


	//   ....[58]....
        /*0474*/ 	.word	0xffffffff


	//   ....[59]....
        /*0478*/ 	.word	0xffffffff


	//   ....[60]....
        /*047c*/ 	.word	0xffffffff


	//   ....[61]....
        /*0480*/ 	.word	0xffffffff


	//   ....[62]....
        /*0484*/ 	.word	0xffffffff


	//   ....[63]....
        /*0488*/ 	.word	0xffffffff


	//   ....[64]....
        /*048c*/ 	.word	0xffffffff


	//   ....[65]....
        /*0490*/ 	.word	0xffffffff


	//   ....[66]....
        /*0494*/ 	.word	0xffffffff


	//   ....[67]....
        /*0498*/ 	.word	0xffffffff


	//   ....[68]....
        /*049c*/ 	.word	0xffffffff


	//   ....[69]....
        /*04a0*/ 	.word	0xffffffff


	//   ....[70]....
        /*04a4*/ 	.word	0xffffffff


	//   ....[71]....
        /*04a8*/ 	.word	0xffffffff


	//   ....[72]....
        /*04ac*/ 	.word	0xffffffff


	//   ....[73]....
        /*04b0*/ 	.word	0xffffffff


	//   ....[74]....
        /*04b4*/ 	.word	0xffffffff


	//   ....[75]....
        /*04b8*/ 	.word	0xffffffff


	//   ....[76]....
        /*04bc*/ 	.word	0xffffffff


	//   ....[77]....
        /*04c0*/ 	.word	0xffffffff


	//   ....[78]....
        /*04c4*/ 	.word	0xffffffff


	//   ....[79]....
        /*04c8*/ 	.word	0xffffffff


	//   ....[80]....
        /*04cc*/ 	.word	0xffffffff


	//   ....[81]....
        /*04d0*/ 	.word	0xffffffff


	//   ....[82]....
        /*04d4*/ 	.word	0xffffffff


	//   ....[83]....
        /*04d8*/ 	.word	0xffffffff


	//   ....[84]....
        /*04dc*/ 	.word	0xffffffff


	//   ....[85]....
        /*04e0*/ 	.word	0xffffffff


	//   ....[86]....
        /*04e4*/ 	.word	0xffffffff


	//   ....[87]....
        /*04e8*/ 	.word	0xffffffff


	//   ....[88]....
        /*04ec*/ 	.word	0xffffffff


	//   ....[89]....
        /*04f0*/ 	.word	0xffffffff


	//   ....[90]....
        /*04f4*/ 	.word	0xffffffff


	//   ....[91]....
        /*04f8*/ 	.word	0xffffffff


	//   ....[92]....
        /*04fc*/ 	.word	0xffffffff


	//   ....[93]....
        /*0500*/ 	.word	0xffffffff


	//   ....[94]....
        /*0504*/ 	.word	0xffffffff


	//   ....[95]....
        /*0508*/ 	.word	0xffffffff


	//   ....[96]....
        /*050c*/ 	.word	0xffffffff


	//   ....[97]....
        /*0510*/ 	.word	0xffffffff


	//   ....[98]....
        /*0514*/ 	.word	0xffffffff


	//   ....[99]....
        /*0518*/ 	.word	0xffffffff


	//   ....[100]....
        /*051c*/ 	.word	0xffffffff


	//   ....[101]....
        /*0520*/ 	.word	0xffffffff


	//   ....[102]....
        /*0524*/ 	.word	0xffffffff


	//   ....[103]....
        /*0528*/ 	.word	0xffffffff


	//   ....[104]....
        /*052c*/ 	.word	0xffffffff


	//   ....[105]....
        /*0530*/ 	.word	0xffffffff


	//   ....[106]....
        /*0534*/ 	.word	0xffffffff


	//   ....[107]....
        /*0538*/ 	.word	0xffffffff


	//   ....[108]....
        /*053c*/ 	.word	0xffffffff


	//   ....[109]....
        /*0540*/ 	.word	0xffffffff


	//   ....[110]....
        /*0544*/ 	.word	0xffffffff


	//   ....[111]....
        /*0548*/ 	.word	0xffffffff


	//   ....[112]....
        /*054c*/ 	.word	0xffffffff


	//   ....[113]....
        /*0550*/ 	.word	0xffffffff


	//   ....[114]....
        /*0554*/ 	.word	0xffffffff


	//   ....[115]....
        /*0558*/ 	.word	0xffffffff


	//   ....[116]....
        /*055c*/ 	.word	0xffffffff


	//   ....[117]....
        /*0560*/ 	.word	0xffffffff


	//   ....[118]....
        /*0564*/ 	.word	0xffffffff


	//   ....[119]....
        /*0568*/ 	.word	0xffffffff


	//   ....[120]....
        /*056c*/ 	.word	0xffffffff


	//   ....[121]....
        /*0570*/ 	.word	0xffffffff


	//   ....[122]....
        /*0574*/ 	.word	0xffffffff


	//   ....[123]....
        /*0578*/ 	.word	0xffffffff


	//   ....[124]....
        /*057c*/ 	.word	0xffffffff


	//   ....[125]....
        /*0580*/ 	.word	0xffffffff


	//   ....[126]....
        /*0584*/ 	.word	0xffffffff


	//   ....[127]....
        /*0588*/ 	.word	0xffffffff


	//   ....[128]....
        /*058c*/ 	.word	0xffffffff


	//   ....[129]....
        /*0590*/ 	.word	0xffffffff


	//   ....[130]....
        /*0594*/ 	.word	0xffffffff


	//   ....[131]....
        /*0598*/ 	.word	0xffffffff


	//   ....[132]....
        /*059c*/ 	.word	0xffffffff


	//   ....[133]....
        /*05a0*/ 	.word	0xffffffff


	//   ....[134]....
        /*05a4*/ 	.word	0xffffffff


	//   ....[135]....
        /*05a8*/ 	.word	0xffffffff


	//   ....[136]....
        /*05ac*/ 	.word	0xffffffff


	//   ....[137]....
        /*05b0*/ 	.word	0xffffffff


	//   ....[138]....
        /*05b4*/ 	.word	0xffffffff


	//   ....[139]....
        /*05b8*/ 	.word	0xffffffff


	//   ....[140]....
        /*05bc*/ 	.word	0xffffffff


	//   ....[141]....
        /*05c0*/ 	.word	0xffffffff


	//   ....[142]....
        /*05c4*/ 	.word	0xffffffff


	//   ....[143]....
        /*05c8*/ 	.word	0xffffffff


	//   ....[144]....
        /*05cc*/ 	.word	0xffffffff


	//   ....[145]....
        /*05d0*/ 	.word	0xffffffff


	//   ....[146]....
        /*05d4*/ 	.word	0xffffffff


	//   ....[147]....
        /*05d8*/ 	.word	0xffffffff


	//   ....[148]....
        /*05dc*/ 	.word	0xffffffff


	//   ....[149]....
        /*05e0*/ 	.word	0xffffffff


	//   ....[150]....
        /*05e4*/ 	.word	0xffffffff


	//   ....[151]....
        /*05e8*/ 	.word	0xffffffff


	//   ....[152]....
        /*05ec*/ 	.word	0xffffffff


	//   ....[153]....
        /*05f0*/ 	.word	0xffffffff


	//   ....[154]....
        /*05f4*/ 	.word	0xffffffff


	//   ....[155]....
        /*05f8*/ 	.word	0xffffffff


	//   ....[156]....
        /*05fc*/ 	.word	0xffffffff


	//   ....[157]....
        /*0600*/ 	.word	0xffffffff


	//   ....[158]....
        /*0604*/ 	.word	0xffffffff


	//   ....[159]....
        /*0608*/ 	.word	0xffffffff


	//   ....[160]....
        /*060c*/ 	.word	0xffffffff


	//   ....[161]....
        /*0610*/ 	.word	0xffffffff


	//   ....[162]....
        /*0614*/ 	.word	0xffffffff


	//   ....[163]....
        /*0618*/ 	.word	0xffffffff


	//   ....[164]....
        /*061c*/ 	.word	0xffffffff


	//   ....[165]....
        /*0620*/ 	.word	0xffffffff


	//   ....[166]....
        /*0624*/ 	.word	0xffffffff


	//   ....[167]....
        /*0628*/ 	.word	0xffffffff


	//   ....[168]....
        /*062c*/ 	.word	0xffffffff


	//   ....[169]....
        /*0630*/ 	.word	0xffffffff


	//   ....[170]....
        /*0634*/ 	.word	0xffffffff


	//   ....[171]....
        /*0638*/ 	.word	0xffffffff


	//   ....[172]....
        /*063c*/ 	.word	0xffffffff


	//   ....[173]....
        /*0640*/ 	.word	0xffffffff


	//   ....[174]....
        /*0644*/ 	.word	0xffffffff


	//   ....[175]....
        /*0648*/ 	.word	0xffffffff


	//   ....[176]....
        /*064c*/ 	.word	0xffffffff


	//   ....[177]....
        /*0650*/ 	.word	0xffffffff


	//   ....[178]....
        /*0654*/ 	.word	0xffffffff


	//----- nvinfo : EIATTR_COOP_GROUP_INSTR_OFFSETS
	.align		4
.L_568:
        /*0658*/ 	.byte	0x04, 0x28
        /*065a*/ 	.short	(.L_570 - .L_569)


	//   ....[0]....
.L_569:
        /*065c*/ 	.word	0x00000050


	//   ....[1]....
        /*0660*/ 	.word	0x00000210


	//   ....[2]....
        /*0664*/ 	.word	0x00000240


	//   ....[3]....
        /*0668*/ 	.word	0x00000270


	//   ....[4]....
        /*066c*/ 	.word	0x000002a0


	//   ....[5]....
        /*0670*/ 	.word	0x000002d0


	//   ....[6]....
        /*0674*/ 	.word	0x00000300


	//   ....[7]....
        /*0678*/ 	.word	0x00000470


	//   ....[8]....
        /*067c*/ 	.word	0x000004b0


	//   ....[9]....
        /*0680*/ 	.word	0x000004e0


	//   ....[10]....
        /*0684*/ 	.word	0x00000510


	//   ....[11]....
        /*0688*/ 	.word	0x00000540


	//   ....[12]....
        /*068c*/ 	.word	0x00000570


	//   ....[13]....
        /*0690*/ 	.word	0x00000600


	//   ....[14]....
        /*0694*/ 	.word	0x00000650


	//   ....[15]....
        /*0698*/ 	.word	0x00000670


	//   ....[16]....
        /*069c*/ 	.word	0x000006d0


	//   ....[17]....
        /*06a0*/ 	.word	0x00009a50


	//   ....[18]....
        /*06a4*/ 	.word	0x00009a70


	//   ....[19]....
        /*06a8*/ 	.word	0x00009c40


	//   ....[20]....
        /*06ac*/ 	.word	0x00009c50


	//   ....[21]....
        /*06b0*/ 	.word	0x00009dd0


	//   ....[22]....
        /*06b4*/ 	.word	0x00009df0


	//   ....[23]....
        /*06b8*/ 	.word	0x00009f70


	//   ....[24]....
        /*06bc*/ 	.word	0x00009f80


	//   ....[25]....
        /*06c0*/ 	.word	0x0000a700


	//   ....[26]....
        /*06c4*/ 	.word	0x0000a720


	//   ....[27]....
        /*06c8*/ 	.word	0x0000a740


	//   ....[28]....
        /*06cc*/ 	.word	0x0000a750


	//   ....[29]....
        /*06d0*/ 	.word	0x0000abc0


	//   ....[30]....
        /*06d4*/ 	.word	0x0000ac00


	//   ....[31]....
        /*06d8*/ 	.word	0x0000ac40


	//   ....[32]....
        /*06dc*/ 	.word	0x0000ac80


	//   ....[33]....
        /*06e0*/ 	.word	0x0000b130


	//   ....[34]....
        /*06e4*/ 	.word	0x0000b170


	//   ....[35]....
        /*06e8*/ 	.word	0x0000b1b0


	//   ....[36]....
        /*06ec*/ 	.word	0x0000b1f0


	//   ....[37]....
        /*06f0*/ 	.word	0x0000b610


	//   ....[38]....
        /*06f4*/ 	.word	0x0000b660


	//   ....[39]....
        /*06f8*/ 	.word	0x0000b6c0


	//   ....[40]....
        /*06fc*/ 	.word	0x0000b700


	//   ....[41]....
        /*0700*/ 	.word	0x0000ec50


	//   ....[42]....
        /*0704*/ 	.word	0x0000ec70


	//   ....[43]....
        /*0708*/ 	.word	0x0000ec90


	//   ....[44]....
        /*070c*/ 	.word	0x0000eca0


	//   ....[45]....
        /*0710*/ 	.word	0x0000eea0


	//   ....[46]....
        /*0714*/ 	.word	0x0000f040


	//   ....[47]....
        /*0718*/ 	.word	0x0000f080


	//   ....[48]....
        /*071c*/ 	.word	0x0000f0c0


	//   ....[49]....
        /*0720*/ 	.word	0x0000f340


	//   ....[50]....
        /*0724*/ 	.word	0x0000f450


	//   ....[51]....
        /*0728*/ 	.word	0x0000f4b0


	//   ....[52]....
        /*072c*/ 	.word	0x0000f4f0


	//   ....[53]....
        /*0730*/ 	.word	0x0000f790


	//   ....[54]....
        /*0734*/ 	.word	0x0000f880


	//   ....[55]....
        /*0738*/ 	.word	0x0000f900


	//   ....[56]....
        /*073c*/ 	.word	0x0000f950


	//   ....[57]....
        /*0740*/ 	.word	0x00014510


	//   ....[58]....
        /*0744*/ 	.word	0x00014520


	//   ....[59]....
        /*0748*/ 	.word	0x00014890


	//   ....[60]....
        /*074c*/ 	.word	0x00014a20


	//   ....[61]....
        /*0750*/ 	.word	0x00014a50


	//   ....[62]....
        /*0754*/ 	.word	0x00014ab0


	//   ....[63]....
        /*0758*/ 	.word	0x00016c60


	//   ....[64]....
        /*075c*/ 	.word	0x00016c70


	//   ....[65]....
        /*0760*/ 	.word	0x00016fc0


	//   ....[66]....
        /*0764*/ 	.word	0x000170b0


	//   ....[67]....
        /*0768*/ 	.word	0x00017480


	//   ....[68]....
        /*076c*/ 	.word	0x00017580


	//   ....[69]....
        /*0770*/ 	.word	0x00019aa0


	//   ....[70]....
        /*0774*/ 	.word	0x00019ab0


	//   ....[71]....
        /*0778*/ 	.word	0x00019ae0


	//   ....[72]....
        /*077c*/ 	.word	0x00019af0


	//   ....[73]....
        /*0780*/ 	.word	0x0001b230


	//   ....[74]....
        /*0784*/ 	.word	0x0001b260


	//   ....[75]....
        /*0788*/ 	.word	0x0001b270


	//   ....[76]....
        /*078c*/ 	.word	0x0001b2a0


	//   ....[77]....
        /*0790*/ 	.word	0x0001cb20


	//   ....[78]....
        /*0794*/ 	.word	0x0001cb30


	//   ....[79]....
        /*0798*/ 	.word	0x0001cb60


	//   ....[80]....
        /*079c*/ 	.word	0x0001cb80


	//   ....[81]....
        /*07a0*/ 	.word	0x0001cf90


	//   ....[82]....
        /*07a4*/ 	.word	0x0001cfb0


	//   ....[83]....
        /*07a8*/ 	.word	0x0001d180


	//   ....[84]....
        /*07ac*/ 	.word	0x0001d190


	//   ....[85]....
        /*07b0*/ 	.word	0x0001d300


	//   ....[86]....
        /*07b4*/ 	.word	0x0001d320


	//   ....[87]....
        /*07b8*/ 	.word	0x0001d490


	//   ....[88]....
        /*07bc*/ 	.word	0x0001d4a0


	//   ....[89]....
        /*07c0*/ 	.word	0x0001d820


	//   ....[90]....
        /*07c4*/ 	.word	0x0001d840


	//   ....[91]....
        /*07c8*/ 	.word	0x0001e500


	//   ....[92]....
        /*07cc*/ 	.word	0x0001e510


	//   ....[93]....
        /*07d0*/ 	.word	0x0001f990


	//   ....[94]....
        /*07d4*/ 	.word	0x0001f9b0


	//   ....[95]....
        /*07d8*/ 	.word	0x0001fb90


	//   ....[96]....
        /*07dc*/ 	.word	0x0001fba0


	//   ....[97]....
        /*07e0*/ 	.word	0x0001fd10


	//   ....[98]....
        /*07e4*/ 	.word	0x0001fd30


	//   ....[99]....
        /*07e8*/ 	.word	0x0001fea0


	//   ....[100]....
        /*07ec*/ 	.word	0x0001feb0


	//   ....[101]....
        /*07f0*/ 	.word	0x000200e0


	//   ....[102]....
        /*07f4*/ 	.word	0x00020100


	//   ....[103]....
        /*07f8*/ 	.word	0x00020230


	//   ....[104]....
        /*07fc*/ 	.word	0x00020270


	//   ....[105]....
        /*0800*/ 	.word	0x000202a0


	//   ....[106]....
        /*0804*/ 	.word	0x000202d0


	//   ....[107]....
        /*0808*/ 	.word	0x00020300


	//   ....[108]....
        /*080c*/ 	.word	0x00020330


	//   ....[109]....
        /*0810*/ 	.word	0x00020490


	//   ....[110]....
        /*0814*/ 	.word	0x000204d0


	//   ....[111]....
        /*0818*/ 	.word	0x00020500


	//   ....[112]....
        /*081c*/ 	.word	0x00020530


	//   ....[113]....
        /*0820*/ 	.word	0x00020560


	//   ....[114]....
        /*0824*/ 	.word	0x00020590


	//   ....[115]....
        /*0828*/ 	.word	0x00020620


	//   ....[116]....
        /*082c*/ 	.word	0x00020680


	//   ....[117]....
        /*0830*/ 	.word	0x00020690


	//   ....[118]....
        /*0834*/ 	.word	0x000206f0


	//   ....[119]....
        /*0838*/ 	.word	0x00021170


	//   ....[120]....
        /*083c*/ 	.word	0x000211d0


	//   ....[121]....
        /*0840*/ 	.word	0x00021220


	//   ....[122]....
        /*0844*/ 	.word	0x00021270


	//   ....[123]....
        /*0848*/ 	.word	0x000212c0


	//   ....[124]....
        /*084c*/ 	.word	0x00021330


	//   ....[125]....
        /*0850*/ 	.word	0x00021380


	//   ....[126]....
        /*0854*/ 	.word	0x000213f0


	//   ....[127]....
        /*0858*/ 	.word	0x00021460


	//   ....[128]....
        /*085c*/ 	.word	0x000214c0


	//   ....[129]....
        /*0860*/ 	.word	0x00021530


	//   ....[130]....
        /*0864*/ 	.word	0x000215a0


	//   ....[131]....
        /*0868*/ 	.word	0x00021610


	//   ....[132]....
        /*086c*/ 	.word	0x00021670


	//   ....[133]....
        /*0870*/ 	.word	0x000216e0


	//   ....[134]....
        /*0874*/ 	.word	0x00021750


	//   ....[135]....
        /*0878*/ 	.word	0x000217c0


	//   ....[136]....
        /*087c*/ 	.word	0x00021820


	//   ....[137]....
        /*0880*/ 	.word	0x00021880


	//   ....[138]....
        /*0884*/ 	.word	0x000218e0


	//   ....[139]....
        /*0888*/ 	.word	0x00021930


	//   ....[140]....
        /*088c*/ 	.word	0x00021980


	//   ....[141]....
        /*0890*/ 	.word	0x000219f0


	//   ....[142]....
        /*0894*/ 	.word	0x00021a60


	//   ....[143]....
        /*0898*/ 	.word	0x00021ad0


	//   ....[144]....
        /*089c*/ 	.word	0x00021b30


	//   ....[145]....
        /*08a0*/ 	.word	0x00021ba0


	//   ....[146]....
        /*08a4*/ 	.word	0x00021c10


	//   ....[147]....
        /*08a8*/ 	.word	0x00021c80


	//   ....[148]....
        /*08ac*/ 	.word	0x00021ce0


	//   ....[149]....
        /*08b0*/ 	.word	0x00021d50


	//   ....[150]....
        /*08b4*/ 	.word	0x00021dc0


	//   ....[151]....
        /*08b8*/ 	.word	0x00021e30


	//   ....[152]....
        /*08bc*/ 	.word	0x00021e90


	//   ....[153]....
        /*08c0*/ 	.word	0x00021f00


	//   ....[154]....
        /*08c4*/ 	.word	0x00021f70


	//   ....[155]....
        /*08c8*/ 	.word	0x00021fe0


	//   ....[156]....
        /*08cc*/ 	.word	0x00022040


	//   ....[157]....
        /*08d0*/ 	.word	0x000220b0


	//   ....[158]....
        /*08d4*/ 	.word	0x00022120


	//   ....[159]....
        /*08d8*/ 	.word	0x00022190


	//   ....[160]....
        /*08dc*/ 	.word	0x000221f0


	//   ....[161]....
        /*08e0*/ 	.word	0x00022260


	//   ....[162]....
        /*08e4*/ 	.word	0x000222d0


	//   ....[163]....
        /*08e8*/ 	.word	0x00022320


	//   ....[164]....
        /*08ec*/ 	.word	0x00022360


	//   ....[165]....
        /*08f0*/ 	.word	0x000223b0


	//   ....[166]....
        /*08f4*/ 	.word	0x00022400


	//   ....[167]....
        /*08f8*/ 	.word	0x00022450


	//   ....[168]....
        /*08fc*/ 	.word	0x000224c0


	//   ....[169]....
        /*0900*/ 	.word	0x00022510


	//   ....[170]....
        /*0904*/ 	.word	0x00022560


	//   ....[171]....
        /*0908*/ 	.word	0x000225b0


	//   ....[172]....
        /*090c*/ 	.word	0x00022600


	//   ....[173]....
        /*0910*/ 	.word	0x00022650


	//   ....[174]....
        /*0914*/ 	.word	0x000226c0


	//   ....[175]....
        /*0918*/ 	.word	0x00022710


	//   ....[176]....
        /*091c*/ 	.word	0x00022780


	//   ....[177]....
        /*0920*/ 	.word	0x000227e0


	//   ....[178]....
        /*0924*/ 	.word	0x00022850


	//----- nvinfo : EIATTR_EXIT_INSTR_OFFSETS
	.align		4
.L_570:
        /*0928*/ 	.byte	0x04, 0x1c
        /*092a*/ 	.short	(.L_572 - .L_571)


	//   ....[0]....
.L_571:
        /*092c*/ 	.word	0x000010f0


	//   ....[1]....
        /*0930*/ 	.word	0x00021130


	//----- nvinfo : EIATTR_MAX_THREADS
	.align		4
.L_572:
        /*0934*/ 	.byte	0x04, 0x05
        /*0936*/ 	.short	(.L_574 - .L_573)
.L_573:
        /*0938*/ 	.word	0x00000100
        /*093c*/ 	.word	0x00000001
        /*0940*/ 	.word	0x00000001


	//----- nvinfo : EIATTR_CRS_STACK_SIZE
	.align		4
.L_574:
        /*0944*/ 	.byte	0x04, 0x1e
        /*0946*/ 	.short	(.L_576 - .L_575)
.L_575:
        /*0948*/ 	.word	0x00000000
.L_576:


//--------------------- .nv.callgraph             --------------------------
	.section	.nv.callgraph,"",@"SHT_CUDA_CALLGRAPH"
	.align	4
	.sectionentsize	8
	.align		4
        /*0000*/ 	.word	0x00000000
	.align		4
        /*0004*/ 	.word	0xffffffff
	.align		4
        /*0008*/ 	.word	0x00000000
	.align		4
        /*000c*/ 	.word	0xfffffffe
	.align		4
        /*0010*/ 	.word	0x00000000
	.align		4
        /*0014*/ 	.word	0xfffffffd
	.align		4
        /*0018*/ 	.word	0x00000000
	.align		4
        /*001c*/ 	.word	0xfffffffc


//--------------------- .nv.rel.action            --------------------------
	.section	.nv.rel.action,"",@"SHT_CUDA_RELOCINFO"
	.align	8
	.sectionentsize	8
        /*0000*/ 	.byte	0x73, 0x00, 0x00, 0x00, 0x00, 0x00, 0x00, 0x00, 0x00, 0x00, 0x00, 0x11, 0x25, 0x00, 0x05, 0x36


//--------------------- .nv.constant4             --------------------------
	.section	.nv.constant4,"a",@progbits
	.align	8
	.align		8
.nv.constant4:
        /*0000*/ 	.dword	_ZN72_INTERNAL_fe87a6e7_36_flash_fwd_hdim256_fp16_split_sm80_cu_cf07d2ef_43794cuda3std3__45__cpo5beginE
	.align		8
        /*0008*/ 	.dword	_ZN72_INTERNAL_fe87a6e7_36_flash_fwd_hdim256_fp16_split_sm80_cu_cf07d2ef_43794cuda3std3__45__cpo3endE
	.align		8
        /*0010*/ 	.dword	_ZN72_INTERNAL_fe87a6e7_36_flash_fwd_hdim256_fp16_split_sm80_cu_cf07d2ef_43794cuda3std3__45__cpo6cbeginE
	.align		8
        /*0018*/ 	.dword	_ZN72_INTERNAL_fe87a6e7_36_flash_fwd_hdim256_fp16_split_sm80_cu_cf07d2ef_43794cuda3std3__45__cpo4cendE
	.align		8
        /*0020*/ 	.dword	_ZN72_INTERNAL_fe87a6e7_36_flash_fwd_hdim256_fp16_split_sm80_cu_cf07d2ef_43794cuda3std3__474_GLOBAL__N__fe87a6e7_36_flash_fwd_hdim256_fp16_split_sm80_cu_cf07d2ef_43796ignoreE
	.align		8
        /*0028*/ 	.dword	_ZN72_INTERNAL_fe87a6e7_36_flash_fwd_hdim256_fp16_split_sm80_cu_cf07d2ef_43794cuda3std3__419piecewise_constructE
	.align		8
        /*0030*/ 	.dword	_ZN72_INTERNAL_fe87a6e7_36_flash_fwd_hdim256_fp16_split_sm80_cu_cf07d2ef_43794cuda3std3__48in_placeE
	.align		8
        /*0038*/ 	.dword	_ZN72_INTERNAL_fe87a6e7_36_flash_fwd_hdim256_fp16_split_sm80_cu_cf07d2ef_43794cuda3std6ranges3__45__cpo4swapE
	.align		8
        /*0040*/ 	.dword	_ZN72_INTERNAL_fe87a6e7_36_flash_fwd_hdim256_fp16_split_sm80_cu_cf07d2ef_43794cuda3std6ranges3__45__cpo9iter_moveE
	.align		8
        /*0048*/ 	.dword	_ZN72_INTERNAL_fe87a6e7_36_flash_fwd_hdim256_fp16_split_sm80_cu_cf07d2ef_43794cute7productE
	.align		8
        /*0050*/ 	.dword	_ZN72_INTERNAL_fe87a6e7_36_flash_fwd_hdim256_fp16_split_sm80_cu_cf07d2ef_43794cute1_E


//--------------------- .nv.constant0._ZN7cutlass13device_kernelIN5flash19enable_sm80_to_sm89INS1_16FlashAttnFwdSm80INS1_25CollectiveMainloopFwdSm80ILi8ELi1ELb1EN4cute5tupleIJNS5_1CILi128EEENS7_ILi64EEENS7_ILi256EEEEEELi256ENS_6half_tEfNS_4arch4Sm80ELb0ELb0ELb0ELb0ELb0ELb0ELb1ELb1EEENS1_21CollectiveEpilogueFwdINS6_IJS8_SA_S9_EEENS6_IJNS7_ILi1EEESI_SI_EEESC_SE_Li256ELb0ELb1ELb1ELb0EEENS1_19SingleTileSchedulerILb0ELb1ELb1ELi128EEEEEEEEEvNT_6ParamsE --------------------------
	.section	.nv.constant0._ZN7cutlass13device_kernelIN5flash19enable_sm80_to_sm89INS1_16FlashAttnFwdSm80INS1_25CollectiveMainloopFwdSm80ILi8ELi1ELb1EN4cute5tupleIJNS5_1CILi128EEENS7_ILi64EEENS7_ILi256EEEEEELi256ENS_6half_tEfNS_4arch4Sm80ELb0ELb0ELb0ELb0ELb0ELb0ELb1ELb1EEENS1_21CollectiveEpilogueFwdINS6_IJS8_SA_S9_EEENS6_IJNS7_ILi1EEESI_SI_EEESC_SE_Li256ELb0ELb1ELb1ELb0EEENS1_19SingleTileSchedulerILb0ELb1ELb1ELi128EEEEEEEEEvNT_6ParamsE,"a",@progbits
	.sectionflags	@""
	.align	4
.nv.constant0._ZN7cutlass13device_kernelIN5flash19enable_sm80_to_sm89INS1_16FlashAttnFwdSm80INS1_25CollectiveMainloopFwdSm80ILi8ELi1ELb1EN4cute5tupleIJNS5_1CILi128EEENS7_ILi64EEENS7_ILi256EEEEEELi256ENS_6half_tEfNS_4arch4Sm80ELb0ELb0ELb0ELb0ELb0ELb0ELb1ELb1EEENS1_21CollectiveEpilogueFwdINS6_IJS8_SA_S9_EEENS6_IJNS7_ILi1EEESI_SI_EEESC_SE_Li256ELb0ELb1ELb1ELb0EEENS1_19SingleTileSchedulerILb0ELb1ELb1ELi128EEEEEEEEEvNT_6ParamsE:
	.zero		1400


//--------------------- .nv.constant0._ZN7cutlass13device_kernelIN5flash19enable_sm80_to_sm89INS1_16FlashAttnFwdSm80INS1_25CollectiveMainloopFwdSm80ILi8ELi1ELb1EN4cute5tupleIJNS5_1CILi128EEENS7_ILi48EEENS7_ILi256EEEEEELi256ENS_6half_tEfNS_4arch4Sm80ELb0ELb0ELb0ELb1ELb0ELb0ELb1ELb1EEENS1_21CollectiveEpilogueFwdINS6_IJS8_SA_S9_EEENS6_IJNS7_ILi1EEESI_SI_EEESC_SE_Li256ELb1ELb1ELb1ELb0EEENS1_36VarlenDynamicPersistentTileSchedulerILi128ELi48ELi256ELi256ELb1ELb1ELb0ELb0ELb1ELb1EEEEEEEEEvNT_6ParamsE --------------------------
	.section	.nv.constant0._ZN7cutlass13device_kernelIN5flash19enable_sm80_to_sm89INS1_16FlashAttnFwdSm80INS1_25CollectiveMainloopFwdSm80ILi8ELi1ELb1EN4cute5tupleIJNS5_1CILi128EEENS7_ILi48EEENS7_ILi256EEEEEELi256ENS_6half_tEfNS_4arch4Sm80ELb0ELb0ELb0ELb1ELb0ELb0ELb1ELb1EEENS1_21CollectiveEpilogueFwdINS6_IJS8_SA_S9_EEENS6_IJNS7_ILi1EEESI_SI_EEESC_SE_Li256ELb1ELb1ELb1ELb0EEENS1_36VarlenDynamicPersistentTileSchedulerILi128ELi48ELi256ELi256ELb1ELb1ELb0ELb0ELb1ELb1EEEEEEEEEvNT_6ParamsE,"a",@progbits
	.sectionflags	@""
	.align	4
.nv.constant0._ZN7cutlass13device_kernelIN5flash19enable_sm80_to_sm89INS1_16FlashAttnFwdSm80INS1_25CollectiveMainloopFwdSm80ILi8ELi1ELb1EN4cute5tupleIJNS5_1CILi128EEENS7_ILi48EEENS7_ILi256EEEEEELi256ENS_6half_tEfNS_4arch4Sm80ELb0ELb0ELb0ELb1ELb0ELb0ELb1ELb1EEENS1_21CollectiveEpilogueFwdINS6_IJS8_SA_S9_EEENS6_IJNS7_ILi1EEESI_SI_EEESC_SE_Li256ELb1ELb1ELb1ELb0EEENS1_36VarlenDynamicPersistentTileSchedulerILi128ELi48ELi256ELi256ELb1ELb1ELb0ELb0ELb1ELb1EEEEEEEEEvNT_6ParamsE:
	.zero		1432


//--------------------- .nv.constant0._ZN7cutlass13device_kernelIN5flash19enable_sm80_to_sm89INS1_16FlashAttnFwdSm80INS1_25CollectiveMainloopFwdSm80ILi8ELi1ELb0EN4cute5tupleIJNS5_1CILi128EEENS7_ILi32EEENS7_ILi256EEEEEELi256ENS_6half_tEfNS_4arch4Sm80ELb0ELb0ELb0ELb1ELb0ELb1ELb1ELb1EEENS1_21CollectiveEpilogueFwdINS6_IJS8_SA_S9_EEENS6_IJNS7_ILi1EEESI_SI_EEESC_SE_Li256ELb1ELb1ELb1ELb0EEENS1_36VarlenDynamicPersistentTileSchedulerILi128ELi32ELi256ELi256ELb1ELb1ELb0ELb0ELb1ELb1EEEEEEEEEvNT_6ParamsE --------------------------
	.section	.nv.constant0._ZN7cutlass13device_kernelIN5flash19enable_sm80_to_sm89INS1_16FlashAttnFwdSm80INS1_25CollectiveMainloopFwdSm80ILi8ELi1ELb0EN4cute5tupleIJNS5_1CILi128EEENS7_ILi32EEENS7_ILi256EEEEEELi256ENS_6half_tEfNS_4arch4Sm80ELb0ELb0ELb0ELb1ELb0ELb1ELb1ELb1EEENS1_21CollectiveEpilogueFwdINS6_IJS8_SA_S9_EEENS6_IJNS7_ILi1EEESI_SI_EEESC_SE_Li256ELb1ELb1ELb1ELb0EEENS1_36VarlenDynamicPersistentTileSchedulerILi128ELi32ELi256ELi256ELb1ELb1ELb0ELb0ELb1ELb1EEEEEEEEEvNT_6ParamsE,"a",@progbits
	.sectionflags	@""
	.align	4
.nv.constant0._ZN7cutlass13device_kernelIN5flash19enable_sm80_to_sm89INS1_16FlashAttnFwdSm80INS1_25CollectiveMainloopFwdSm80ILi8ELi1ELb0EN4cute5tupleIJNS5_1CILi128EEENS7_ILi32EEENS7_ILi256EEEEEELi256ENS_6half_tEfNS_4arch4Sm80ELb0ELb0ELb0ELb1ELb0ELb1ELb1ELb1EEENS1_21CollectiveEpilogueFwdINS6_IJS8_SA_S9_EEENS6_IJNS7_ILi1EEESI_SI_EEESC_SE_Li256ELb1ELb1ELb1ELb0EEENS1_36VarlenDynamicPersistentTileSchedulerILi128ELi32ELi256ELi256ELb1ELb1ELb0ELb0ELb1ELb1EEEEEEEEEvNT_6ParamsE:
	.zero		1432


//--------------------- .nv.constant0._ZN7cutlass13device_kernelIN5flash19enable_sm80_to_sm89INS1_16FlashAttnFwdSm80INS1_25CollectiveMainloopFwdSm80ILi8ELi1ELb1EN4cute5tupleIJNS5_1CILi128EEENS7_ILi48EEENS7_ILi256EEEEEELi256ENS_6half_tEfNS_4arch4Sm80ELb0ELb1ELb0ELb0ELb0ELb0ELb1ELb1EEENS1_21CollectiveEpilogueFwdINS6_IJS8_SA_S9_EEENS6_IJNS7_ILi1EEESI_SI_EEESC_SE_Li256ELb0ELb1ELb1ELb0EEENS1_19SingleTileSchedulerILb0ELb1ELb1ELi128EEEEEEEEEvNT_6ParamsE --------------------------
	.section	.nv.constant0._ZN7cutlass13device_kernelIN5flash19enable_sm80_to_sm89INS1_16FlashAttnFwdSm80INS1_25CollectiveMainloopFwdSm80ILi8ELi1ELb1EN4cute5tupleIJNS5_1CILi128EEENS7_ILi48EEENS7_ILi256EEEEEELi256ENS_6half_tEfNS_4arch4Sm80ELb0ELb1ELb0ELb0ELb0ELb0ELb1ELb1EEENS1_21CollectiveEpilogueFwdINS6_IJS8_SA_S9_EEENS6_IJNS7_ILi1EEESI_SI_EEESC_SE_Li256ELb0ELb1ELb1ELb0EEENS1_19SingleTileSchedulerILb0ELb1ELb1ELi128EEEEEEEEEvNT_6ParamsE,"a",@progbits
	.sectionflags	@""
	.align	4
.nv.constant0._ZN7cutlass13device_kernelIN5flash19enable_sm80_to_sm89INS1_16FlashAttnFwdSm80INS1_25CollectiveMainloopFwdSm80ILi8ELi1ELb1EN4cute5tupleIJNS5_1CILi128EEENS7_ILi48EEENS7_ILi256EEEEEELi256ENS_6half_tEfNS_4arch4Sm80ELb0ELb1ELb0ELb0ELb0ELb0ELb1ELb1EEENS1_21CollectiveEpilogueFwdINS6_IJS8_SA_S9_EEENS6_IJNS7_ILi1EEESI_SI_EEESC_SE_Li256ELb0ELb1ELb1ELb0EEENS1_19SingleTileSchedulerILb0ELb1ELb1ELi128EEEEEEEEEvNT_6ParamsE:
	.zero		1400


//--------------------- .nv.constant0._ZN7cutlass13device_kernelIN5flash19enable_sm80_to_sm89INS1_16FlashAttnFwdSm80INS1_25CollectiveMainloopFwdSm80ILi8ELi1ELb1EN4cute5tupleIJNS5_1CILi128EEENS7_ILi48EEENS7_ILi256EEEEEELi256ENS_6half_tEfNS_4arch4Sm80ELb0ELb1ELb0ELb1ELb0ELb0ELb1ELb1EEENS1_21CollectiveEpilogueFwdINS6_IJS8_SA_S9_EEENS6_IJNS7_ILi1EEESI_SI_EEESC_SE_Li256ELb1ELb1ELb1ELb0EEENS1_36VarlenDynamicPersistentTileSchedulerILi128ELi48ELi256ELi256ELb1ELb1ELb0ELb1ELb0ELb1EEEEEEEEEvNT_6ParamsE --------------------------
	.section	.nv.constant0._ZN7cutlass13device_kernelIN5flash19enable_sm80_to_sm89INS1_16FlashAttnFwdSm80INS1_25CollectiveMainloopFwdSm80ILi8ELi1ELb1EN4cute5tupleIJNS5_1CILi128EEENS7_ILi48EEENS7_ILi256EEEEEELi256ENS_6half_tEfNS_4arch4Sm80ELb0ELb1ELb0ELb1ELb0ELb0ELb1ELb1EEENS1_21CollectiveEpilogueFwdINS6_IJS8_SA_S9_EEENS6_IJNS7_ILi1EEESI_SI_EEESC_SE_Li256ELb1ELb1ELb1ELb0EEENS1_36VarlenDynamicPersistentTileSchedulerILi128ELi48ELi256ELi256ELb1ELb1ELb0ELb1ELb0ELb1EEEEEEEEEvNT_6ParamsE,"a",@progbits
	.sectionflags	@""
	.align	4
.nv.constant0._ZN7cutlass13device_kernelIN5flash19enable_sm80_to_sm89INS1_16FlashAttnFwdSm80INS1_25CollectiveMainloopFwdSm80ILi8ELi1ELb1EN4cute5tupleIJNS5_1CILi128EEENS7_ILi48EEENS7_ILi256EEEEEELi256ENS_6half_tEfNS_4arch4Sm80ELb0ELb1ELb0ELb1ELb0ELb0ELb1ELb1EEENS1_21CollectiveEpilogueFwdINS6_IJS8_SA_S9_EEENS6_IJNS7_ILi1EEESI_SI_EEESC_SE_Li256ELb1ELb1ELb1ELb0EEENS1_36VarlenDynamicPersistentTileSchedulerILi128ELi48ELi256ELi256ELb1ELb1ELb0ELb1ELb0ELb1EEEEEEEEEvNT_6ParamsE:
	.zero		1432


//--------------------- .nv.constant0._ZN7cutlass13device_kernelIN5flash19enable_sm80_to_sm89INS1_16FlashAttnFwdSm80INS1_25CollectiveMainloopFwdSm80ILi8ELi1ELb0EN4cute5tupleIJNS5_1CILi128EEENS7_ILi32EEENS7_ILi256EEEEEELi256ENS_6half_tEfNS_4arch4Sm80ELb0ELb1ELb0ELb1ELb0ELb1ELb1ELb1EEENS1_21CollectiveEpilogueFwdINS6_IJS8_SA_S9_EEENS6_IJNS7_ILi1EEESI_SI_EEESC_SE_Li256ELb1ELb1ELb1ELb0EEENS1_36VarlenDynamicPersistentTileSchedulerILi128ELi32ELi256ELi256ELb1ELb1ELb0ELb1ELb0ELb1EEEEEEEEEvNT_6ParamsE --------------------------
	.section	.nv.constant0._ZN7cutlass13device_kernelIN5flash19enable_sm80_to_sm89INS1_16FlashAttnFwdSm80INS1_25CollectiveMainloopFwdSm80ILi8ELi1ELb0EN4cute5tupleIJNS5_1CILi128EEENS7_ILi32EEENS7_ILi256EEEEEELi256ENS_6half_tEfNS_4arch4Sm80ELb0ELb1ELb0ELb1ELb0ELb1ELb1ELb1EEENS1_21CollectiveEpilogueFwdINS6_IJS8_SA_S9_EEENS6_IJNS7_ILi1EEESI_SI_EEESC_SE_Li256ELb1ELb1ELb1ELb0EEENS1_36VarlenDynamicPersistentTileSchedulerILi128ELi32ELi256ELi256ELb1ELb1ELb0ELb1ELb0ELb1EEEEEEEEEvNT_6ParamsE,"a",@progbits
	.sectionflags	@""
	.align	4
.nv.constant0._ZN7cutlass13device_kernelIN5flash19enable_sm80_to_sm89INS1_16FlashAttnFwdSm80INS1_25CollectiveMainloopFwdSm80ILi8ELi1ELb0EN4cute5tupleIJNS5_1CILi128EEENS7_ILi32EEENS7_ILi256EEEEEELi256ENS_6half_tEfNS_4arch4Sm80ELb0ELb1ELb0ELb1ELb0ELb1ELb1ELb1EEENS1_21CollectiveEpilogueFwdINS6_IJS8_SA_S9_EEENS6_IJNS7_ILi1EEESI_SI_EEESC_SE_Li256ELb1ELb1ELb1ELb0EEENS1_36VarlenDynamicPersistentTileSchedulerILi128ELi32ELi256ELi256ELb1ELb1ELb0ELb1ELb0ELb1EEEEEEEEEvNT_6ParamsE:
	.zero		1432


//--------------------- .nv.constant0._ZN7cutlass13device_kernelIN5flash19enable_sm80_to_sm89INS1_16FlashAttnFwdSm80INS1_25CollectiveMainloopFwdSm80ILi8ELi1ELb1EN4cute5tupleIJNS5_1CILi128EEENS7_ILi64EEENS7_ILi256EEEEEELi256ENS_6half_tEfNS_4arch4Sm80ELb1ELb0ELb0ELb0ELb0ELb0ELb1ELb1EEENS1_21CollectiveEpilogueFwdINS6_IJS8_SA_S9_EEENS6_IJNS7_ILi1EEESI_SI_EEESC_SE_Li256ELb0ELb1ELb1ELb0EEENS1_30DynamicPersistentTileSchedulerILi256ELi256ELb1ELb1ELb0EEEEEEEEEvNT_6ParamsE --------------------------
	.section	.nv.constant0._ZN7cutlass13device_kernelIN5flash19enable_sm80_to_sm89INS1_16FlashAttnFwdSm80INS1_25CollectiveMainloopFwdSm80ILi8ELi1ELb1EN4cute5tupleIJNS5_1CILi128EEENS7_ILi64EEENS7_ILi256EEEEEELi256ENS_6half_tEfNS_4arch4Sm80ELb1ELb0ELb0ELb0ELb0ELb0ELb1ELb1EEENS1_21CollectiveEpilogueFwdINS6_IJS8_SA_S9_EEENS6_IJNS7_ILi1EEESI_SI_EEESC_SE_Li256ELb0ELb1ELb1ELb0EEENS1_30DynamicPersistentTileSchedulerILi256ELi256ELb1ELb1ELb0EEEEEEEEEvNT_6ParamsE,"a",@progbits
	.sectionflags	@""
	.align	4
.nv.constant0._ZN7cutlass13device_kernelIN5flash19enable_sm80_to_sm89INS1_16FlashAttnFwdSm80INS1_25CollectiveMainloopFwdSm80ILi8ELi1ELb1EN4cute5tupleIJNS5_1CILi128EEENS7_ILi64EEENS7_ILi256EEEEEELi256ENS_6half_tEfNS_4arch4Sm80ELb1ELb0ELb0ELb0ELb0ELb0ELb1ELb1EEENS1_21CollectiveEpilogueFwdINS6_IJS8_SA_S9_EEENS6_IJNS7_ILi1EEESI_SI_EEESC_SE_Li256ELb0ELb1ELb1ELb0EEENS1_30DynamicPersistentTileSchedulerILi256ELi256ELb1ELb1ELb0EEEEEEEEEvNT_6ParamsE:
	.zero		1416


//--------------------- .nv.constant0._ZN7cutlass13device_kernelIN5flash19enable_sm80_to_sm89INS1_16FlashAttnFwdSm80INS1_25CollectiveMainloopFwdSm80ILi8ELi1ELb1EN4cute5tupleIJNS5_1CILi128EEENS7_ILi48EEENS7_ILi256EEEEEELi256ENS_6half_tEfNS_4arch4Sm80ELb1ELb0ELb0ELb1ELb0ELb0ELb1ELb1EEENS1_21CollectiveEpilogueFwdINS6_IJS8_SA_S9_EEENS6_IJNS7_ILi1EEESI_SI_EEESC_SE_Li256ELb1ELb1ELb1ELb0EEENS1_36VarlenDynamicPersistentTileSchedulerILi128ELi48ELi256ELi256ELb1ELb1ELb0ELb1ELb1ELb1EEEEEEEEEvNT_6ParamsE --------------------------
	.section	.nv.constant0._ZN7cutlass13device_kernelIN5flash19enable_sm80_to_sm89INS1_16FlashAttnFwdSm80INS1_25CollectiveMainloopFwdSm80ILi8ELi1ELb1EN4cute5tupleIJNS5_1CILi128EEENS7_ILi48EEENS7_ILi256EEEEEELi256ENS_6half_tEfNS_4arch4Sm80ELb1ELb0ELb0ELb1ELb0ELb0ELb1ELb1EEENS1_21CollectiveEpilogueFwdINS6_IJS8_SA_S9_EEENS6_IJNS7_ILi1EEESI_SI_EEESC_SE_Li256ELb1ELb1ELb1ELb0EEENS1_36VarlenDynamicPersistentTileSchedulerILi128ELi48ELi256ELi256ELb1ELb1ELb0ELb1ELb1ELb1EEEEEEEEEvNT_6ParamsE,"a",@progbits
	.sectionflags	@""
	.align	4
.nv.constant0._ZN7cutlass13device_kernelIN5flash19enable_sm80_to_sm89INS1_16FlashAttnFwdSm80INS1_25CollectiveMainloopFwdSm80ILi8ELi1ELb1EN4cute5tupleIJNS5_1CILi128EEENS7_ILi48EEENS7_ILi256EEEEEELi256ENS_6half_tEfNS_4arch4Sm80ELb1ELb0ELb0ELb1ELb0ELb0ELb1ELb1EEENS1_21CollectiveEpilogueFwdINS6_IJS8_SA_S9_EEENS6_IJNS7_ILi1EEESI_SI_EEESC_SE_Li256ELb1ELb1ELb1ELb0EEENS1_36VarlenDynamicPersistentTileSchedulerILi128ELi48ELi256ELi256ELb1ELb1ELb0ELb1ELb1ELb1EEEEEEEEEvNT_6ParamsE:
	.zero		1432


//--------------------- .nv.constant0._ZN7cutlass13device_kernelIN5flash19enable_sm80_to_sm89INS1_16FlashAttnFwdSm80INS1_25CollectiveMainloopFwdSm80ILi8ELi1ELb0EN4cute5tupleIJNS5_1CILi128EEENS7_ILi32EEENS7_ILi256EEEEEELi256ENS_6half_tEfNS_4arch4Sm80ELb1ELb0ELb0ELb1ELb0ELb1ELb1ELb1EEENS1_21CollectiveEpilogueFwdINS6_IJS8_SA_S9_EEENS6_IJNS7_ILi1EEESI_SI_EEESC_SE_Li256ELb1ELb1ELb1ELb0EEENS1_36VarlenDynamicPersistentTileSchedulerILi128ELi32ELi256ELi256ELb1ELb1ELb0ELb1ELb1ELb1EEEEEEEEEvNT_6ParamsE --------------------------
	.section	.nv.constant0._ZN7cutlass13device_kernelIN5flash19enable_sm80_to_sm89INS1_16FlashAttnFwdSm80INS1_25CollectiveMainloopFwdSm80ILi8ELi1ELb0EN4cute5tupleIJNS5_1CILi128EEENS7_ILi32EEENS7_ILi256EEEEEELi256ENS_6half_tEfNS_4arch4Sm80ELb1ELb0ELb0ELb1ELb0ELb1ELb1ELb1EEENS1_21CollectiveEpilogueFwdINS6_IJS8_SA_S9_EEENS6_IJNS7_ILi1EEESI_SI_EEESC_SE_Li256ELb1ELb1ELb1ELb0EEENS1_36VarlenDynamicPersistentTileSchedulerILi128ELi32ELi256ELi256ELb1ELb1ELb0ELb1ELb1ELb1EEEEEEEEEvNT_6ParamsE,"a",@progbits
	.sectionflags	@""
	.align	4
.nv.constant0._ZN7cutlass13device_kernelIN5flash19enable_sm80_to_sm89INS1_16FlashAttnFwdSm80INS1_25CollectiveMainloopFwdSm80ILi8ELi1ELb0EN4cute5tupleIJNS5_1CILi128EEENS7_ILi32EEENS7_ILi256EEEEEELi256ENS_6half_tEfNS_4arch4Sm80ELb1ELb0ELb0ELb1ELb0ELb1ELb1ELb1EEENS1_21CollectiveEpilogueFwdINS6_IJS8_SA_S9_EEENS6_IJNS7_ILi1EEESI_SI_EEESC_SE_Li256ELb1ELb1ELb1ELb0EEENS1_36VarlenDynamicPersistentTileSchedulerILi128ELi32ELi256ELi256ELb1ELb1ELb0ELb1ELb1ELb1EEEEEEEEEvNT_6ParamsE:
	.zero		1432


//--------------------- .nv.constant0._ZN7cutlass13device_kernelIN5flash19enable_sm80_to_sm89INS1_16FlashAttnFwdSm80INS1_25CollectiveMainloopFwdSm80ILi8ELi1ELb0EN4cute5tupleIJNS5_1CILi128EEENS7_ILi96EEENS7_ILi256EEEEEELi256ENS_6half_tEfNS_4arch4Sm80ELb0ELb0ELb0ELb0ELb0ELb0ELb1ELb1EEENS1_21CollectiveEpilogueFwdINS6_IJS8_SA_S9_EEENS6_IJNS7_ILi1EEESI_SI_EEESC_SE_Li256ELb0ELb1ELb1ELb0EEENS1_19SingleTileSchedulerILb0ELb1ELb1ELi128EEEEEEEEEvNT_6ParamsE --------------------------
	.section	.nv.constant0._ZN7cutlass13device_kernelIN5flash19enable_sm80_to_sm89INS1_16FlashAttnFwdSm80INS1_25CollectiveMainloopFwdSm80ILi8ELi1ELb0EN4cute5tupleIJNS5_1CILi128EEENS7_ILi96EEENS7_ILi256EEEEEELi256ENS_6half_tEfNS_4arch4Sm80ELb0ELb0ELb0ELb0ELb0ELb0ELb1ELb1EEENS1_21CollectiveEpilogueFwdINS6_IJS8_SA_S9_EEENS6_IJNS7_ILi1EEESI_SI_EEESC_SE_Li256ELb0ELb1ELb1ELb0EEENS1_19SingleTileSchedulerILb0ELb1ELb1ELi128EEEEEEEEEvNT_6ParamsE,"a",@progbits
	.sectionflags	@""
	.align	4
.nv.constant0._ZN7cutlass13device_kernelIN5flash19enable_sm80_to_sm89INS1_16FlashAttnFwdSm80INS1_25CollectiveMainloopFwdSm80ILi8ELi1ELb0EN4cute5tupleIJNS5_1CILi128EEENS7_ILi96EEENS7_ILi256EEEEEELi256ENS_6half_tEfNS_4arch4Sm80ELb0ELb0ELb0ELb0ELb0ELb0ELb1ELb1EEENS1_21CollectiveEpilogueFwdINS6_IJS8_SA_S9_EEENS6_IJNS7_ILi1EEESI_SI_EEESC_SE_Li256ELb0ELb1ELb1ELb0EEENS1_19SingleTileSchedulerILb0ELb1ELb1ELi128EEEEEEEEEvNT_6ParamsE:
	.zero		1400


//--------------------- .nv.constant0._ZN7cutlass13device_kernelIN5flash19enable_sm80_to_sm89INS1_16FlashAttnFwdSm80INS1_25CollectiveMainloopFwdSm80ILi8ELi1ELb0EN4cute5tupleIJNS5_1CILi128EEENS7_ILi64EEENS7_ILi256EEEEEELi256ENS_6half_tEfNS_4arch4Sm80ELb0ELb0ELb0ELb1ELb0ELb0ELb1ELb1EEENS1_21CollectiveEpilogueFwdINS6_IJS8_SA_S9_EEENS6_IJNS7_ILi1EEESI_SI_EEESC_SE_Li256ELb1ELb1ELb1ELb0EEENS1_36VarlenDynamicPersistentTileSchedulerILi128ELi64ELi256ELi256ELb1ELb1ELb0ELb0ELb1ELb1EEEEEEEEEvNT_6ParamsE --------------------------
	.section	.nv.constant0._ZN7cutlass13device_kernelIN5flash19enable_sm80_to_sm89INS1_16FlashAttnFwdSm80INS1_25CollectiveMainloopFwdSm80ILi8ELi1ELb0EN4cute5tupleIJNS5_1CILi128EEENS7_ILi64EEENS7_ILi256EEEEEELi256ENS_6half_tEfNS_4arch4Sm80ELb0ELb0ELb0ELb1ELb0ELb0ELb1ELb1EEENS1_21CollectiveEpilogueFwdINS6_IJS8_SA_S9_EEENS6_IJNS7_ILi1EEESI_SI_EEESC_SE_Li256ELb1ELb1ELb1ELb0EEENS1_36VarlenDynamicPersistentTileSchedulerILi128ELi64ELi256ELi256ELb1ELb1ELb0ELb0ELb1ELb1EEEEEEEEEvNT_6ParamsE,"a",@progbits
	.sectionflags	@""
	.align	4
.nv.constant0._ZN7cutlass13device_kernelIN5flash19enable_sm80_to_sm89INS1_16FlashAttnFwdSm80INS1_25CollectiveMainloopFwdSm80ILi8ELi1ELb0EN4cute5tupleIJNS5_1CILi128EEENS7_ILi64EEENS7_ILi256EEEEEELi256ENS_6half_tEfNS_4arch4Sm80ELb0ELb0ELb0ELb1ELb0ELb0ELb1ELb1EEENS1_21CollectiveEpilogueFwdINS6_IJS8_SA_S9_EEENS6_IJNS7_ILi1EEESI_SI_EEESC_SE_Li256ELb1ELb1ELb1ELb0EEENS1_36VarlenDynamicPersistentTileSchedulerILi128ELi64ELi256ELi256ELb1ELb1ELb0ELb0ELb1ELb1EEEEEEEEEvNT_6ParamsE:
	.zero		1432


//--------------------- .nv.constant0._ZN7cutlass13device_kernelIN5flash19enable_sm80_to_sm89INS1_16FlashAttnFwdSm80INS1_25CollectiveMainloopFwdSm80ILi8ELi1ELb0EN4cute5tupleIJNS5_1CILi128EEENS7_ILi48EEENS7_ILi256EEEEEELi256ENS_6half_tEfNS_4arch4Sm80ELb0ELb0ELb0ELb1ELb0ELb1ELb1ELb1EEENS1_21CollectiveEpilogueFwdINS6_IJS8_SA_S9_EEENS6_IJNS7_ILi1EEESI_SI_EEESC_SE_Li256ELb1ELb1ELb1ELb0EEENS1_36VarlenDynamicPersistentTileSchedulerILi128ELi48ELi256ELi256ELb1ELb1ELb0ELb0ELb1ELb1EEEEEEEEEvNT_6ParamsE --------------------------
	.section	.nv.constant0._ZN7cutlass13device_kernelIN5flash19enable_sm80_to_sm89INS1_16FlashAttnFwdSm80INS1_25CollectiveMainloopFwdSm80ILi8ELi1ELb0EN4cute5tupleIJNS5_1CILi128EEENS7_ILi48EEENS7_ILi256EEEEEELi256ENS_6half_tEfNS_4arch4Sm80ELb0ELb0ELb0ELb1ELb0ELb1ELb1ELb1EEENS1_21CollectiveEpilogueFwdINS6_IJS8_SA_S9_EEENS6_IJNS7_ILi1EEESI_SI_EEESC_SE_Li256ELb1ELb1ELb1ELb0EEENS1_36VarlenDynamicPersistentTileSchedulerILi128ELi48ELi256ELi256ELb1ELb1ELb0ELb0ELb1ELb1EEEEEEEEEvNT_6ParamsE,"a",@progbits
	.sectionflags	@""
	.align	4
.nv.constant0._ZN7cutlass13device_kernelIN5flash19enable_sm80_to_sm89INS1_16FlashAttnFwdSm80INS1_25CollectiveMainloopFwdSm80ILi8ELi1ELb0EN4cute5tupleIJNS5_1CILi128EEENS7_ILi48EEENS7_ILi256EEEEEELi256ENS_6half_tEfNS_4arch4Sm80ELb0ELb0ELb0ELb1ELb0ELb1ELb1ELb1EEENS1_21CollectiveEpilogueFwdINS6_IJS8_SA_S9_EEENS6_IJNS7_ILi1EEESI_SI_EEESC_SE_Li256ELb1ELb1ELb1ELb0EEENS1_36VarlenDynamicPersistentTileSchedulerILi128ELi48ELi256ELi256ELb1ELb1ELb0ELb0ELb1ELb1EEEEEEEEEvNT_6ParamsE:
	.zero		1432


//--------------------- .nv.constant0._ZN7cutlass13device_kernelIN5flash19enable_sm80_to_sm89INS1_16FlashAttnFwdSm80INS1_25CollectiveMainloopFwdSm80ILi8ELi1ELb0EN4cute5tupleIJNS5_1CILi128EEENS7_ILi64EEENS7_ILi256EEEEEELi256ENS_6half_tEfNS_4arch4Sm80ELb0ELb1ELb0ELb0ELb0ELb0ELb1ELb1EEENS1_21CollectiveEpilogueFwdINS6_IJS8_SA_S9_EEENS6_IJNS7_ILi1EEESI_SI_EEESC_SE_Li256ELb0ELb1ELb1ELb0EEENS1_19SingleTileSchedulerILb0ELb1ELb1ELi128EEEEEEEEEvNT_6ParamsE --------------------------
	.section	.nv.constant0._ZN7cutlass13device_kernelIN5flash19enable_sm80_to_sm89INS1_16FlashAttnFwdSm80INS1_25CollectiveMainloopFwdSm80ILi8ELi1ELb0EN4cute5tupleIJNS5_1CILi128EEENS7_ILi64EEENS7_ILi256EEEEEELi256ENS_6half_tEfNS_4arch4Sm80ELb0ELb1ELb0ELb0ELb0ELb0ELb1ELb1EEENS1_21CollectiveEpilogueFwdINS6_IJS8_SA_S9_EEENS6_IJNS7_ILi1EEESI_SI_EEESC_SE_Li256ELb0ELb1ELb1ELb0EEENS1_19SingleTileSchedulerILb0ELb1ELb1ELi128EEEEEEEEEvNT_6ParamsE,"a",@progbits
	.sectionflags	@""
	.align	4
.nv.constant0._ZN7cutlass13device_kernelIN5flash19enable_sm80_to_sm89INS1_16FlashAttnFwdSm80INS1_25CollectiveMainloopFwdSm80ILi8ELi1ELb0EN4cute5tupleIJNS5_1CILi128EEENS7_ILi64EEENS7_ILi256EEEEEELi256ENS_6half_tEfNS_4arch4Sm80ELb0ELb1ELb0ELb0ELb0ELb0ELb1ELb1EEENS1_21CollectiveEpilogueFwdINS6_IJS8_SA_S9_EEENS6_IJNS7_ILi1EEESI_SI_EEESC_SE_Li256ELb0ELb1ELb1ELb0EEENS1_19SingleTileSchedulerILb0ELb1ELb1ELi128EEEEEEEEEvNT_6ParamsE:
	.zero		1400


//--------------------- .nv.constant0._ZN7cutlass13device_kernelIN5flash19enable_sm80_to_sm89INS1_16FlashAttnFwdSm80INS1_25CollectiveMainloopFwdSm80ILi8ELi1ELb0EN4cute5tupleIJNS5_1CILi128EEENS7_ILi64EEENS7_ILi256EEEEEELi256ENS_6half_tEfNS_4arch4Sm80ELb0ELb1ELb0ELb1ELb0ELb0ELb1ELb1EEENS1_21CollectiveEpilogueFwdINS6_IJS8_SA_S9_EEENS6_IJNS7_ILi1EEESI_SI_EEESC_SE_Li256ELb1ELb1ELb1ELb0EEENS1_36VarlenDynamicPersistentTileSchedulerILi128ELi64ELi256ELi256ELb1ELb1ELb0ELb1ELb0ELb1EEEEEEEEEvNT_6ParamsE --------------------------
	.section	.nv.constant0._ZN7cutlass13device_kernelIN5flash19enable_sm80_to_sm89INS1_16FlashAttnFwdSm80INS1_25CollectiveMainloopFwdSm80ILi8ELi1ELb0EN4cute5tupleIJNS5_1CILi128EEENS7_ILi64EEENS7_ILi256EEEEEELi256ENS_6half_tEfNS_4arch4Sm80ELb0ELb1ELb0ELb1ELb0ELb0ELb1ELb1EEENS1_21CollectiveEpilogueFwdINS6_IJS8_SA_S9_EEENS6_IJNS7_ILi1EEESI_SI_EEESC_SE_Li256ELb1ELb1ELb1ELb0EEENS1_36VarlenDynamicPersistentTileSchedulerILi128ELi64ELi256ELi256ELb1ELb1ELb0ELb1ELb0ELb1EEEEEEEEEvNT_6ParamsE,"a",@progbits
	.sectionflags	@""
	.align	4
.nv.constant0._ZN7cutlass13device_kernelIN5flash19enable_sm80_to_sm89INS1_16FlashAttnFwdSm80INS1_25CollectiveMainloopFwdSm80ILi8ELi1ELb0EN4cute5tupleIJNS5_1CILi128EEENS7_ILi64EEENS7_ILi256EEEEEELi256ENS_6half_tEfNS_4arch4Sm80ELb0ELb1ELb0ELb1ELb0ELb0ELb1ELb1EEENS1_21CollectiveEpilogueFwdINS6_IJS8_SA_S9_EEENS6_IJNS7_ILi1EEESI_SI_EEESC_SE_Li256ELb1ELb1ELb1ELb0EEENS1_36VarlenDynamicPersistentTileSchedulerILi128ELi64ELi256ELi256ELb1ELb1ELb0ELb1ELb0ELb1EEEEEEEEEvNT_6ParamsE:
	.zero		1432


//--------------------- .nv.constant0._ZN7cutlass13device_kernelIN5flash19enable_sm80_to_sm89INS1_16FlashAttnFwdSm80INS1_25CollectiveMainloopFwdSm80ILi8ELi1ELb0EN4cute5tupleIJNS5_1CILi128EEENS7_ILi48EEENS7_ILi256EEEEEELi256ENS_6half_tEfNS_4arch4Sm80ELb0ELb1ELb0ELb1ELb0ELb1ELb1ELb1EEENS1_21CollectiveEpilogueFwdINS6_IJS8_SA_S9_EEENS6_IJNS7_ILi1EEESI_SI_EEESC_SE_Li256ELb1ELb1ELb1ELb0EEENS1_36VarlenDynamicPersistentTileSchedulerILi128ELi48ELi256ELi256ELb1ELb1ELb0ELb1ELb0ELb1EEEEEEEEEvNT_6ParamsE --------------------------
	.section	.nv.constant0._ZN7cutlass13device_kernelIN5flash19enable_sm80_to_sm89INS1_16FlashAttnFwdSm80INS1_25CollectiveMainloopFwdSm80ILi8ELi1ELb0EN4cute5tupleIJNS5_1CILi128EEENS7_ILi48EEENS7_ILi256EEEEEELi256ENS_6half_tEfNS_4arch4Sm80ELb0ELb1ELb0ELb1ELb0ELb1ELb1ELb1EEENS1_21CollectiveEpilogueFwdINS6_IJS8_SA_S9_EEENS6_IJNS7_ILi1EEESI_SI_EEESC_SE_Li256ELb1ELb1ELb1ELb0EEENS1_36VarlenDynamicPersistentTileSchedulerILi128ELi48ELi256ELi256ELb1ELb1ELb0ELb1ELb0ELb1EEEEEEEEEvNT_6ParamsE,"a",@progbits
	.sectionflags	@""
	.align	4
.nv.constant0._ZN7cutlass13device_kernelIN5flash19enable_sm80_to_sm89INS1_16FlashAttnFwdSm80INS1_25CollectiveMainloopFwdSm80ILi8ELi1ELb0EN4cute5tupleIJNS5_1CILi128EEENS7_ILi48EEENS7_ILi256EEEEEELi256ENS_6half_tEfNS_4arch4Sm80ELb0ELb1ELb0ELb1ELb0ELb1ELb1ELb1EEENS1_21CollectiveEpilogueFwdINS6_IJS8_SA_S9_EEENS6_IJNS7_ILi1EEESI_SI_EEESC_SE_Li256ELb1ELb1ELb1ELb0EEENS1_36VarlenDynamicPersistentTileSchedulerILi128ELi48ELi256ELi256ELb1ELb1ELb0ELb1ELb0ELb1EEEEEEEEEvNT_6ParamsE:
	.zero		1432


//--------------------- .nv.constant0._ZN7cutlass13device_kernelIN5flash19enable_sm80_to_sm89INS1_16FlashAttnFwdSm80INS1_25CollectiveMainloopFwdSm80ILi8ELi1ELb0EN4cute5tupleIJNS5_1CILi128EEENS7_ILi96EEENS7_ILi256EEEEEELi256ENS_6half_tEfNS_4arch4Sm80ELb1ELb0ELb0ELb0ELb0ELb0ELb1ELb1EEENS1_21CollectiveEpilogueFwdINS6_IJS8_SA_S9_EEENS6_IJNS7_ILi1EEESI_SI_EEESC_SE_Li256ELb0ELb1ELb1ELb0EEENS1_30DynamicPersistentTileSchedulerILi256ELi256ELb1ELb1ELb0EEEEEEEEEvNT_6ParamsE --------------------------
	.section	.nv.constant0._ZN7cutlass13device_kernelIN5flash19enable_sm80_to_sm89INS1_16FlashAttnFwdSm80INS1_25CollectiveMainloopFwdSm80ILi8ELi1ELb0EN4cute5tupleIJNS5_1CILi128EEENS7_ILi96EEENS7_ILi256EEEEEELi256ENS_6half_tEfNS_4arch4Sm80ELb1ELb0ELb0ELb0ELb0ELb0ELb1ELb1EEENS1_21CollectiveEpilogueFwdINS6_IJS8_SA_S9_EEENS6_IJNS7_ILi1EEESI_SI_EEESC_SE_Li256ELb0ELb1ELb1ELb0EEENS1_30DynamicPersistentTileSchedulerILi256ELi256ELb1ELb1ELb0EEEEEEEEEvNT_6ParamsE,"a",@progbits
	.sectionflags	@""
	.align	4
.nv.constant0._ZN7cutlass13device_kernelIN5flash19enable_sm80_to_sm89INS1_16FlashAttnFwdSm80INS1_25CollectiveMainloopFwdSm80ILi8ELi1ELb0EN4cute5tupleIJNS5_1CILi128EEENS7_ILi96EEENS7_ILi256EEEEEELi256ENS_6half_tEfNS_4arch4Sm80ELb1ELb0ELb0ELb0ELb0ELb0ELb1ELb1EEENS1_21CollectiveEpilogueFwdINS6_IJS8_SA_S9_EEENS6_IJNS7_ILi1EEESI_SI_EEESC_SE_Li256ELb0ELb1ELb1ELb0EEENS1_30DynamicPersistentTileSchedulerILi256ELi256ELb1ELb1ELb0EEEEEEEEEvNT_6ParamsE:
	.zero		1416


//--------------------- .nv.constant0._ZN7cutlass13device_kernelIN5flash19enable_sm80_to_sm89INS1_16FlashAttnFwdSm80INS1_25CollectiveMainloopFwdSm80ILi8ELi1ELb0EN4cute5tupleIJNS5_1CILi128EEENS7_ILi64EEENS7_ILi256EEEEEELi256ENS_6half_tEfNS_4arch4Sm80ELb1ELb0ELb0ELb1ELb0ELb0ELb1ELb1EEENS1_21CollectiveEpilogueFwdINS6_IJS8_SA_S9_EEENS6_IJNS7_ILi1EEESI_SI_EEESC_SE_Li256ELb1ELb1ELb1ELb0EEENS1_36VarlenDynamicPersistentTileSchedulerILi128ELi64ELi256ELi256ELb1ELb1ELb0ELb1ELb1ELb1EEEEEEEEEvNT_6ParamsE --------------------------
	.section	.nv.constant0._ZN7cutlass13device_kernelIN5flash19enable_sm80_to_sm89INS1_16FlashAttnFwdSm80INS1_25CollectiveMainloopFwdSm80ILi8ELi1ELb0EN4cute5tupleIJNS5_1CILi128EEENS7_ILi64EEENS7_ILi256EEEEEELi256ENS_6half_tEfNS_4arch4Sm80ELb1ELb0ELb0ELb1ELb0ELb0ELb1ELb1EEENS1_21CollectiveEpilogueFwdINS6_IJS8_SA_S9_EEENS6_IJNS7_ILi1EEESI_SI_EEESC_SE_Li256ELb1ELb1ELb1ELb0EEENS1_36VarlenDynamicPersistentTileSchedulerILi128ELi64ELi256ELi256ELb1ELb1ELb0ELb1ELb1ELb1EEEEEEEEEvNT_6ParamsE,"a",@progbits
	.sectionflags	@""
	.align	4
.nv.constant0._ZN7cutlass13device_kernelIN5flash19enable_sm80_to_sm89INS1_16FlashAttnFwdSm80INS1_25CollectiveMainloopFwdSm80ILi8ELi1ELb0EN4cute5tupleIJNS5_1CILi128EEENS7_ILi64EEENS7_ILi256EEEEEELi256ENS_6half_tEfNS_4arch4Sm80ELb1ELb0ELb0ELb1ELb0ELb0ELb1ELb1EEENS1_21CollectiveEpilogueFwdINS6_IJS8_SA_S9_EEENS6_IJNS7_ILi1EEESI_SI_EEESC_SE_Li256ELb1ELb1ELb1ELb0EEENS1_36VarlenDynamicPersistentTileSchedulerILi128ELi64ELi256ELi256ELb1ELb1ELb0ELb1ELb1ELb1EEEEEEEEEvNT_6ParamsE:
	.zero		1432


//--------------------- .nv.constant0._ZN7cutlass13device_kernelIN5flash19enable_sm80_to_sm89INS1_16FlashAttnFwdSm80INS1_25CollectiveMainloopFwdSm80ILi8ELi1ELb0EN4cute5tupleIJNS5_1CILi128EEENS7_ILi48EEENS7_ILi256EEEEEELi256ENS_6half_tEfNS_4arch4Sm80ELb1ELb0ELb0ELb1ELb0ELb1ELb1ELb1EEENS1_21CollectiveEpilogueFwdINS6_IJS8_SA_S9_EEENS6_IJNS7_ILi1EEESI_SI_EEESC_SE_Li256ELb1ELb1ELb1ELb0EEENS1_36VarlenDynamicPersistentTileSchedulerILi128ELi48ELi256ELi256ELb1ELb1ELb0ELb1ELb1ELb1EEEEEEEEEvNT_6ParamsE --------------------------
	.section	.nv.constant0._ZN7cutlass13device_kernelIN5flash19enable_sm80_to_sm89INS1_16FlashAttnFwdSm80INS1_25CollectiveMainloopFwdSm80ILi8ELi1ELb0EN4cute5tupleIJNS5_1CILi128EEENS7_ILi48EEENS7_ILi256EEEEEELi256ENS_6half_tEfNS_4arch4Sm80ELb1ELb0ELb0ELb1ELb0ELb1ELb1ELb1EEENS1_21CollectiveEpilogueFwdINS6_IJS8_SA_S9_EEENS6_IJNS7_ILi1EEESI_SI_EEESC_SE_Li256ELb1ELb1ELb1ELb0EEENS1_36VarlenDynamicPersistentTileSchedulerILi128ELi48ELi256ELi256ELb1ELb1ELb0ELb1ELb1ELb1EEEEEEEEEvNT_6ParamsE,"a",@progbits
	.sectionflags	@""
	.align	4
.nv.constant0._ZN7cutlass13device_kernelIN5flash19enable_sm80_to_sm89INS1_16FlashAttnFwdSm80INS1_25CollectiveMainloopFwdSm80ILi8ELi1ELb0EN4cute5tupleIJNS5_1CILi128EEENS7_ILi48EEENS7_ILi256EEEEEELi256ENS_6half_tEfNS_4arch4Sm80ELb1ELb0ELb0ELb1ELb0ELb1ELb1ELb1EEENS1_21CollectiveEpilogueFwdINS6_IJS8_SA_S9_EEENS6_IJNS7_ILi1EEESI_SI_EEESC_SE_Li256ELb1ELb1ELb1ELb0EEENS1_36VarlenDynamicPersistentTileSchedulerILi128ELi48ELi256ELi256ELb1ELb1ELb0ELb1ELb1ELb1EEEEEEEEEvNT_6ParamsE:
	.zero		1432


//--------------------- .text._ZN7cutlass13device_kernelIN5flash19enable_sm80_to_sm89INS1_16FlashAttnFwdSm80INS1_25CollectiveMainloopFwdSm80ILi8ELi1ELb1EN4cute5tupleIJNS5_1CILi128EEENS7_ILi64EEENS7_ILi256EEEEEELi256ENS_6half_tEfNS_4arch4Sm80ELb0ELb0ELb0ELb0ELb0ELb0ELb1ELb1EEENS1_21CollectiveEpilogueFwdINS6_IJS8_SA_S9_EEENS6_IJNS7_ILi1EEESI_SI_EEESC_SE_Li256ELb0ELb1ELb1ELb0EEENS1_19SingleTileSchedulerILb0ELb1ELb1ELi128EEEEEEEEEvNT_6ParamsE --------------------------
	.section	.text._ZN7cutlass13device_kernelIN5flash19enable_sm80_to_sm89INS1_16FlashAttnFwdSm80INS1_25CollectiveMainloopFwdSm80ILi8ELi1ELb1EN4cute5tupleIJNS5_1CILi128EEENS7_ILi64EEENS7_ILi256EEEEEELi256ENS_6half_tEfNS_4arch4Sm80ELb0ELb0ELb0ELb0ELb0ELb0ELb1ELb1EEENS1_21CollectiveEpilogueFwdINS6_IJS8_SA_S9_EEENS6_IJNS7_ILi1EEESI_SI_EEESC_SE_Li256ELb0ELb1ELb1ELb0EEENS1_19SingleTileSchedulerILb0ELb1ELb1ELi128EEEEEEEEEvNT_6ParamsE,"ax",@progbits
	.sectioninfo	@"SHI_REGISTERS=255"
	.align	128
.text._ZN7cutlass13device_kernelIN5flash19enable_sm80_to_sm89INS1_16FlashAttnFwdSm80INS1_25CollectiveMainloopFwdSm80ILi8ELi1ELb1EN4cute5tupleIJNS5_1CILi128EEENS7_ILi64EEENS7_ILi256EEEEEELi256ENS_6half_tEfNS_4arch4Sm80ELb0ELb0ELb0ELb0ELb0ELb0ELb1ELb1EEENS1_21CollectiveEpilogueFwdINS6_IJS8_SA_S9_EEENS6_IJNS7_ILi1EEESI_SI_EEESC_SE_Li256ELb0ELb1ELb1ELb0EEENS1_19SingleTileSchedulerILb0ELb1ELb1ELi128EEEEEEEEEvNT_6ParamsE:
        .type           _ZN7cutlass13device_kernelIN5flash19enable_sm80_to_sm89INS1_16FlashAttnFwdSm80INS1_25CollectiveMainloopFwdSm80ILi8ELi1ELb1EN4cute5tupleIJNS5_1CILi128EEENS7_ILi64EEENS7_ILi256EEEEEELi256ENS_6half_tEfNS_4arch4Sm80ELb0ELb0ELb0ELb0ELb0ELb0ELb1ELb1EEENS1_21CollectiveEpilogueFwdINS6_IJS8_SA_S9_EEENS6_IJNS7_ILi1EEESI_SI_EEESC_SE_Li256ELb0ELb1ELb1ELb0EEENS1_19SingleTileSchedulerILb0ELb1ELb1ELi128EEEEEEEEEvNT_6ParamsE,@function
        .size           _ZN7cutlass13device_kernelIN5flash19enable_sm80_to_sm89INS1_16FlashAttnFwdSm80INS1_25CollectiveMainloopFwdSm80ILi8ELi1ELb1EN4cute5tupleIJNS5_1CILi128EEENS7_ILi64EEENS7_ILi256EEEEEELi256ENS_6half_tEfNS_4arch4Sm80ELb0ELb0ELb0ELb0ELb0ELb0ELb1ELb1EEENS1_21CollectiveEpilogueFwdINS6_IJS8_SA_S9_EEENS6_IJNS7_ILi1EEESI_SI_EEESC_SE_Li256ELb0ELb1ELb1ELb0EEENS1_19SingleTileSchedulerILb0ELb1ELb1ELi128EEEEEEEEEvNT_6ParamsE,(.L_x_2557 - _ZN7cutlass13device_kernelIN5flash19enable_sm80_to_sm89INS1_16FlashAttnFwdSm80INS1_25CollectiveMainloopFwdSm80ILi8ELi1ELb1EN4cute5tupleIJNS5_1CILi128EEENS7_ILi64EEENS7_ILi256EEEEEELi256ENS_6half_tEfNS_4arch4Sm80ELb0ELb0ELb0ELb0ELb0ELb0ELb1ELb1EEENS1_21CollectiveEpilogueFwdINS6_IJS8_SA_S9_EEENS6_IJNS7_ILi1EEESI_SI_EEESC_SE_Li256ELb0ELb1ELb1ELb0EEENS1_19SingleTileSchedulerILb0ELb1ELb1ELi128EEEEEEEEEvNT_6ParamsE)
        .other          _ZN7cutlass13device_kernelIN5flash19enable_sm80_to_sm89INS1_16FlashAttnFwdSm80INS1_25CollectiveMainloopFwdSm80ILi8ELi1ELb1EN4cute5tupleIJNS5_1CILi128EEENS7_ILi64EEENS7_ILi256EEEEEELi256ENS_6half_tEfNS_4arch4Sm80ELb0ELb0ELb0ELb0ELb0ELb0ELb1ELb1EEENS1_21CollectiveEpilogueFwdINS6_IJS8_SA_S9_EEENS6_IJNS7_ILi1EEESI_SI_EEESC_SE_Li256ELb0ELb1ELb1ELb0EEENS1_19SingleTileSchedulerILb0ELb1ELb1ELi128EEEEEEEEEvNT_6ParamsE,@"STO_CUDA_ENTRY STV_DEFAULT"
_ZN7cutlass13device_kernelIN5flash19enable_sm80_to_sm89INS1_16FlashAttnFwdSm80INS1_25CollectiveMainloopFwdSm80ILi8ELi1ELb1EN4cute5tupleIJNS5_1CILi128EEENS7_ILi64EEENS7_ILi256EEEEEELi256ENS_6half_tEfNS_4arch4Sm80ELb0ELb0ELb0ELb0ELb0ELb0ELb1ELb1EEENS1_21CollectiveEpilogueFwdINS6_IJS8_SA_S9_EEENS6_IJNS7_ILi1EEESI_SI_EEESC_SE_Li256ELb0ELb1ELb1ELb0EEENS1_19SingleTileSchedulerILb0ELb1ELb1ELi128EEEEEEEEEvNT_6ParamsE:
[----:B------:R-:W-:Y:S02]  /*0000*/  MOV R1, c[0x0][0x28] ;  /* 0x00000a0000017a02 */ /* 0x000fe40000000f00 */
[----:B------:R-:W1:Y:S01]  /*0010*/  S2R R164, SR_TID.X ;  /* 0x0000000000a47919 */ /* 0x000e620000002100 */
[----:B------:R-:W2:Y:S01]  /*0020*/  S2UR UR6, SR_CTAID.Y ;  /* 0x00000000000679c3 */ /* 0x000ea20000002600 */
[----:B------:R-:W-:Y:S02]  /*0030*/  IADD3 R1, R1, -0x98, RZ ;  /* 0xffffff6801017810 */ /* 0x000fe40007ffe0ff */
[----:B------:R-:W3:Y:S01]  /*0040*/  S2R R12, SR_CTAID.Z ;  /* 0x00000000000c7919 */ /* 0x000ee20000002700 */
[----:B-1----:R-:W-:-:S06]  /*0050*/  SHF.R.U32.HI R0, RZ, 0x5, R164 ;  /* 0x00000005ff007819 */ /* 0x002fcc00000116a4 */
[----:B------:R-:W1:Y:S02]  /*0060*/  SHFL.IDX PT, R0, R0, RZ, 0x1f ;  /* 0x00001fff00007589 */ /* 0x000e6400000e0000 */
[----:B-1----:R-:W-:-:S13]  /*0070*/  ISETP.NE.AND P0, PT, R0, RZ, PT ;  /* 0x000000ff0000720c */ /* 0x002fda0003f05270 */
[----:B--2---:R-:W-:Y:S05]  /*0080*/  @!P0 BRA `(.L_x_0) ;  /* 0x0000009000008947 */ /* 0x004fea0003800000 */
[----:B---3--:R-:W-:Y:S01]  /*0090*/  MOV R0, c[0x0][0x550] ;  /* 0x0001540000007a02 */ /* 0x008fe20000000f00 */
[----:B------:R-:W-:-:S03]  /*00a0*/  UMOV UR11, UR6 ;  /* 0x00000006000b7c82 */ /* 0x000fc60008000000 */
[----:B------:R-:W-:-:S13]  /*00b0*/  ISETP.NE.AND P0, PT, R0, 0x1, PT ;  /* 0x000000010000780c */ /* 0x000fda0003f05270 */
[----:B------:R-:W-:Y:S05]  /*00c0*/  @!P0 BRA `(.L_x_1) ;  /* 0x000000b000008947 */ /* 0x000fea0003800000 */
[----:B------:R-:W-:Y:S02]  /*00d0*/  ULDC UR4, c[0x0][0x554] ;  /* 0x0001550000047ab9 */ /* 0x000fe40000000800 */
[----:B------:R-:W-:Y:S02]  /*00e0*/  UIMAD.WIDE.U32 UR4, UR6, UR4, URZ ;  /* 0x00000004060472a5 */ /* 0x000fe4000f8e003f */
[----:B------:R-:W-:Y:S02]  /*00f0*/  ULDC UR11, c[0x0][0x558] ;  /* 0x00015600000b7ab9 */ /* 0x000fe40000000800 */
[----:B------:R-:W-:Y:S01]  /*0100*/  USHF.R.U32.HI UR11, URZ, UR11, UR5 ;  /* 0x0000000b3f0b7299 */ /* 0x000fe20008011605 */
[----:B------:R-:W-:Y:S05]  /*0110*/  BRA `(.L_x_1) ;  /* 0x0000006000007947 */ /* 0x000fea0003800000 */
.L_x_0:
[----:B---3--:R-:W-:Y:S02]  /*0120*/  ULDC.64 UR4, c[0x0][0x550] ;  /* 0x0001540000047ab9 */ /* 0x008fe40000000a00 */
[----:B------:R-:W-:Y:S02]  /*0130*/  UISETP.NE.AND UP0, UPT, UR4, 0x1, UPT ;  /* 0x000000010400788c */ /* 0x000fe4000bf05270 */
[----:B------:R-:W-:-:S02]  /*0140*/  UIMAD.WIDE.U32 UR8, UR6, UR5, URZ ;  /* 0x00000005060872a5 */ /* 0x000fc4000f8e003f */
[----:B------:R-:W-:Y:S02]  /*0150*/  ULDC UR4, c[0x0][0x558] ;  /* 0x0001560000047ab9 */ /* 0x000fe40000000800 */
[----:B------:R-:W-:-:S05]  /*0160*/  UMOV UR11, UR6 ;  /* 0x00000006000b7c82 */ /* 0x000fca0008000000 */
[----:B------:R-:W-:-:S03]  /*0170*/  @UP0 USHF.R.U32.HI UR11, URZ, UR4, UR9 ;  /* 0x000000043f0b0299 */ /* 0x000fc60008011609 */
.L_x_1:
[----:B------:R-:W-:Y:S01]  /*0180*/  ISETP.GE.AND P0, PT, R12, RZ, PT ;  /* 0x000000ff0c00720c */ /* 0x000fe20003f06270 */
[----:B------:R-:W-:Y:S02]  /*0190*/  UIADD3 UR5, -UR11, URZ, URZ ;  /* 0x0000003f0b057290 */ /* 0x000fe4000fffe13f */
[----:B------:R-:W-:Y:S02]  /*01a0*/  ULDC UR4, c[0x0][0x550] ;  /* 0x0001540000047ab9 */ /* 0x000fe40000000800 */
[----:B------:R-:W-:-:S08]  /*01b0*/  UIMAD UR6, UR5, UR4, UR6 ;  /* 0x00000004050672a4 */ /* 0x000fd0000f8e0206 */
[----:B------:R-:W-:Y:S05]  /*01c0*/  @!P0 EXIT ;  /* 0x000000000000894d */ /* 0x000fea0003800000 */
[----:B------:R-:W-:Y:S02]  /*01d0*/  ULDC UR4, c[0x0][0x1d0] ;  /* 0x0000740000047ab9 */ /* 0x000fe40000000800 */
[----:B------:R-:W-:Y:S02]  /*01e0*/  UISETP.GE.AND UP0, UPT, UR4, 0x1, UPT ;  /* 0x000000010400788c */ /* 0x000fe4000bf06270 */
[----:B------:R-:W-:Y:S02]  /*01f0*/  UIADD3 UR7, UR4, 0x3f, URZ ;  /* 0x0000003f04077890 */ /* 0x000fe4000fffe03f */
[----:B------:R-:W-:Y:S02]  /*0200*/  UMOV UR13, URZ ;  /* 0x0000003f000d7c82 */ /* 0x000fe40008000000 */
[----:B------:R-:W-:Y:S01]  /*0210*/  PLOP3.LUT P0, PT, PT, PT, UP0, 0x80, 0x0 ;  /* 0x000000000000781c */ /* 0x000fe20003f0f008 */
[----:B------:R-:W-:-:S04]  /*0220*/  USHF.R.S32.HI UR5, URZ, 0x1f, UR7 ;  /* 0x0000001f3f057899 */ /* 0x000fc80008011407 */
[----:B------:R-:W-:-:S04]  /*0230*/  ULEA.HI UR5, UR5, UR7, URZ, 0x6 ;  /* 0x0000000705057291 */ /* 0x000fc8000f8f303f */
[----:B------:R-:W-:-:S04]  /*0240*/  USHF.R.S32.HI UR14, URZ, 0x6, UR5 ;  /* 0x000000063f0e7899 */ /* 0x000fc80008011405 */
[----:B------:R-:W-:Y:S05]  /*0250*/  @!P0 BRA `(.L_x_2) ;  /* 0x0000024000008947 */ /* 0x000fea0003800000 */
[----:B------:R-:W-:Y:S02]  /*0260*/  USHF.R.U32.HI UR4, URZ, 0x10, UR6 ;  /* 0x000000103f047899 */ /* 0x000fe40008011606 */
[----:B------:R-:W-:Y:S02]  /*0270*/  ULDC UR5, c[0x0][0x338] ;  /* 0x0000ce0000057ab9 */ /* 0x000fe40000000800 */
[----:B------:R-:W-:Y:S02]  /*0280*/  UISETP.NE.AND UP0, UPT, UR4, URZ, UPT ;  /* 0x0000003f0400728c */ /* 0x000fe4000bf05270 */
[----:B------:R-:W-:Y:S02]  /*0290*/  UMOV UR12, URZ ;  /* 0x0000003f000c7c82 */ /* 0x000fe40008000000 */
[----:B------:R-:W-:-:S04]  /*02a0*/  USEL UR5, UR4, UR5, UP0 ;  /* 0x0000000504057287 */ /* 0x000fc80008000000 */
[----:B------:R-:W-:Y:S02]  /*02b0*/  UIADD3 UR10, UR14, -0x1, UR5 ;  /* 0xffffffff0e0a7890 */ /* 0x000fe4000fffe005 */
[----:B------:R-:W-:-:S05]  /*02c0*/  IMAD.U32 R2, RZ, RZ, UR5 ;  /* 0x00000005ff027e24 */ /* 0x000fca000f8e00ff */
[-C--:B------:R-:W-:Y:S02]  /*02d0*/  IABS R0, R2.reuse ;  /* 0x0000000200007213 */ /* 0x080fe40000000000 */
[----:B------:R-:W-:Y:S02]  /*02e0*/  IABS R2, R2 ;  /* 0x0000000200027213 */ /* 0x000fe40000000000 */
[----:B------:R-:W1:Y:S02]  /*02f0*/  R2UR UR9, R0 ;  /* 0x00000000000973c2 */ /* 0x000e6400000e0000 */
[----:B-1----:R-:W1:Y:S08]  /*0300*/  I2F.RP R0, UR9 ;  /* 0x0000000900007d06 */ /* 0x002e700008209400 */
[----:B-1----:R-:W1:Y:S02]  /*0310*/  MUFU.RCP R0, R0 ;  /* 0x0000000000007308 */ /* 0x002e640000001000 */
[----:B-1----:R-:W-:-:S06]  /*0320*/  IADD3 R0, R0, 0xffffffe, RZ ;  /* 0x0ffffffe00007810 */ /* 0x002fcc0007ffe0ff */
[----:B------:R-:W1:Y:S02]  /*0330*/  F2I.FTZ.U32.TRUNC.NTZ R0, R0 ;  /* 0x0000000000007305 */ /* 0x000e64000021f000 */
[----:B-1----:R1:W2:Y:S02]  /*0340*/  R2UR UR13, R0 ;  /* 0x00000000000d73c2 */ /* 0x0022a400000e0000 */
[----:B-1----:R-:W-:Y:S01]  /*0350*/  IMAD.U32 R0, RZ, RZ, UR10 ;  /* 0x0000000aff007e24 */ /* 0x002fe2000f8e00ff */
[----:B--2---:R-:W-:Y:S02]  /*0360*/  UIADD3 UR4, URZ, -UR13, URZ ;  /* 0x8000000d3f047290 */ /* 0x004fe4000fffe03f */
[----:B------:R-:W-:Y:S02]  /*0370*/  ULOP3.LUT UR10, UR10, UR5, URZ, 0x3c, !UPT ;  /* 0x000000050a0a7292 */ /* 0x000fe4000f8e3c3f */
[----:B------:R-:W-:Y:S01]  /*0380*/  IABS R0, R0 ;  /* 0x0000000000007213 */ /* 0x000fe20000000000 */
[----:B------:R-:W-:-:S04]  /*0390*/  UIMAD UR4, UR4, UR9, URZ ;  /* 0x00000009040472a4 */ /* 0x000fc8000f8e023f */
[----:B------:R-:W-:Y:S01]  /*03a0*/  IMAD.MOV.U32 R3, RZ, RZ, R0 ;  /* 0x000000ffff037224 */ /* 0x000fe200078e0000 */
[----:B------:R-:W-:Y:S01]  /*03b0*/  UIMAD.WIDE.U32 UR12, UR13, UR4, UR12 ;  /* 0x000000040d0c72a5 */ /* 0x000fe2000f8e000c */
[----:B------:R-:W-:Y:S02]  /*03c0*/  IMAD.MOV R0, RZ, RZ, -R2 ;  /* 0x000000ffff007224 */ /* 0x000fe400078e0a02 */
[----:B------:R-:W1:Y:S08]  /*03d0*/  R2UR UR8, R3 ;  /* 0x00000000030873c2 */ /* 0x000e7000000e0000 */
[----:B------:R-:W2:Y:S01]  /*03e0*/  R2UR UR7, R0 ;  /* 0x00000000000773c2 */ /* 0x000ea200000e0000 */
[----:B-1----:R-:W-:-:S04]  /*03f0*/  UIMAD.WIDE.U32 UR12, UR13, UR8, URZ ;  /* 0x000000080d0c72a5 */ /* 0x002fc8000f8e003f */
[----:B--2---:R-:W-:-:S04]  /*0400*/  UIMAD UR7, UR13, UR7, UR8 ;  /* 0x000000070d0772a4 */ /* 0x004fc8000f8e0208 */
[----:B------:R-:W-:-:S11]  /*0410*/  UISETP.GT.U32.AND UP0, UPT, UR9, UR7, UPT ;  /* 0x000000070900728c */ /* 0x000fd6000bf04070 */
[----:B------:R-:W-:Y:S02]  /*0420*/  @!UP0 UIADD3 UR7, UR7, -UR9, URZ ;  /* 0x8000000907078290 */ /* 0x000fe4000fffe03f */
[----:B------:R-:W-:Y:S02]  /*0430*/  @!UP0 UIADD3 UR13, UR13, 0x1, URZ ;  /* 0x000000010d0d8890 */ /* 0x000fe4000fffe03f */
[----:B------:R-:W-:Y:S02]  /*0440*/  UISETP.GE.U32.AND UP1, UPT, UR7, UR9, UPT ;  /* 0x000000090700728c */ /* 0x000fe4000bf26070 */
[----:B------:R-:W-:-:S09]  /*0450*/  UISETP.GE.AND UP0, UPT, UR10, URZ, UPT ;  /* 0x0000003f0a00728c */ /* 0x000fd2000bf06270 */
[----:B------:R-:W-:Y:S02]  /*0460*/  @UP1 UIADD3 UR13, UR13, 0x1, URZ ;  /* 0x000000010d0d1890 */ /* 0x000fe4000fffe03f */
[----:B------:R-:W-:Y:S02]  /*0470*/  UISETP.NE.AND UP1, UPT, UR5, URZ, UPT ;  /* 0x0000003f0500728c */ /* 0x000fe4000bf25270 */
[----:B------:R-:W-:-:S09]  /*0480*/  @!UP0 UIADD3 UR13, -UR13, URZ, URZ ;  /* 0x0000003f0d0d8290 */ /* 0x000fd2000fffe13f */
[----:B------:R-:W-:Y:S02]  /*0490*/  @!UP1 ULOP3.LUT UR13, URZ, UR5, URZ, 0x33, !UPT ;  /* 0x000000053f0d9292 */ /* 0x000fe4000f8e333f */
.L_x_2:
[----:B------:R-:W-:Y:S01]  /*04a0*/  ULOP3.LUT UR8, UR6, 0xffff, URZ, 0xc0, !UPT ;  /* 0x0000ffff06087892 */ /* 0x000fe2000f8ec03f */
[----:B------:R-:W-:Y:S01]  /*04b0*/  PLOP3.LUT P2, PT, PT, PT, PT, 0x80, 0x0 ;  /* 0x000000000000781c */ /* 0x000fe20003f4f070 */
[----:B------:R-:W-:Y:S01]  /*04c0*/  CS2R R14, SRZ ;  /* 0x00000000000e7805 */ /* 0x000fe2000001ff00 */
[----:B------:R-:W-:Y:S01]  /*04d0*/  CS2R R162, SRZ ;  /* 0x0000000000a27805 */ /* 0x000fe2000001ff00 */
[----:B------:R-:W-:Y:S01]  /*04e0*/  UIMAD UR8, UR8, UR13, URZ ;  /* 0x0000000d080872a4 */ /* 0x000fe2000f8e023f */
[----:B------:R-:W-:Y:S01]  /*04f0*/  CS2R R160, SRZ ;  /* 0x0000000000a07805 */ /* 0x000fe2000001ff00 */
[----:B------:R-:W-:Y:S01]  /*0500*/  CS2R R158, SRZ ;  /* 0x00000000009e7805 */ /* 0x000fe2000001ff00 */
[----:B------:R-:W-:Y:S01]  /*0510*/  CS2R R156, SRZ ;  /* 0x00000000009c7805 */ /* 0x000fe2000001ff00 */
[----:B------:R-:W-:Y:S01]  /*0520*/  UIADD3 UR13, UR8, UR13, URZ ;  /* 0x0000000d080d7290 */ /* 0x000fe2000fffe03f */
[----:B------:R-:W-:Y:S01]  /*0530*/  CS2R R154, SRZ ;  /* 0x00000000009a7805 */ /* 0x000fe2000001ff00 */
[----:B------:R-:W-:Y:S01]  /*0540*/  CS2R R152, SRZ ;  /* 0x0000000000987805 */ /* 0x000fe2000001ff00 */
[----:B------:R-:W-:Y:S01]  /*0550*/  CS2R R150, SRZ ;  /* 0x0000000000967805 */ /* 0x000fe2000001ff00 */
[----:B------:R-:W-:Y:S01]  /*0560*/  UISETP.LT.AND UP0, UPT, UR14, UR13, UPT ;  /* 0x0000000d0e00728c */ /* 0x000fe2000bf01270 */
[----:B------:R-:W-:Y:S01]  /*0570*/  CS2R R148, SRZ ;  /* 0x0000000000947805 */ /* 0x000fe2000001ff00 */
[----:B------:R-:W-:Y:S01]  /*0580*/  CS2R R146, SRZ ;  /* 0x0000000000927805 */ /* 0x000fe2000001ff00 */
[----:B------:R-:W-:Y:S01]  /*0590*/  CS2R R144, SRZ ;  /* 0x0000000000907805 */ /* 0x000fe2000001ff00 */
[----:B------:R-:W-:Y:S01]  /*05a0*/  USEL UR14, UR14, UR13, UP0 ;  /* 0x0000000d0e0e7287 */ /* 0x000fe20008000000 */
[----:B------:R-:W-:Y:S01]  /*05b0*/  CS2R R142, SRZ ;  /* 0x00000000008e7805 */ /* 0x000fe2000001ff00 */
[----:B------:R-:W-:Y:S01]  /*05c0*/  CS2R R140, SRZ ;  /* 0x00000000008c7805 */ /* 0x000fe2000001ff00 */
[----:B------:R-:W-:Y:S01]  /*05d0*/  ULDC.64 UR12, c[0x0][0x118] ;  /* 0x00004600000c7ab9 */ /* 0x000fe20000000a00 */
[----:B------:R-:W-:Y:S01]  /*05e0*/  CS2R R138, SRZ ;  /* 0x00000000008a7805 */ /* 0x000fe2000001ff00 */
[----:B------:R-:W-:Y:S01]  /*05f0*/  UISETP.GT.AND UP0, UPT, UR14, UR8, UPT ;  /* 0x000000080e00728c */ /* 0x000fe2000bf04270 */
[----:B------:R-:W-:Y:S01]  /*0600*/  CS2R R136, SRZ ;  /* 0x0000000000887805 */ /* 0x000fe2000001ff00 */
[----:B------:R-:W-:Y:S01]  /*0610*/  CS2R R134, SRZ ;  /* 0x0000000000867805 */ /* 0x000fe2000001ff00 */
[----:B------:R-:W-:Y:S01]  /*0620*/  CS2R R132, SRZ ;  /* 0x0000000000847805 */ /* 0x000fe2000001ff00 */
[----:B------:R-:W-:Y:S01]  /*0630*/  CS2R R130, SRZ ;  /* 0x0000000000827805 */ /* 0x000fe2000001ff00 */
[----:B------:R-:W-:Y:S01]  /*0640*/  CS2R R128, SRZ ;  /* 0x0000000000807805 */ /* 0x000fe2000001ff00 */
[----:B------:R-:W-:Y:S01]  /*0650*/  PLOP3.LUT P0, PT, PT, PT, UP0, 0x80, 0x0 ;  /* 0x000000000000781c */ /* 0x000fe20003f0f008 */
[----:B------:R-:W-:Y:S01]  /*0660*/  CS2R R126, SRZ ;  /* 0x00000000007e7805 */ /* 0x000fe2000001ff00 */
        /* <DEDUP_REMOVED lines=45> */
[----:B------:R-:W-:Y:S05]  /*0940*/  @!P0 BRA `(.L_x_3) ;  /* 0x00008b8000008947 */ /* 0x000fea0003800000 */
[----:B------:R-:W-:Y:S01]  /*0950*/  ISETP.NE.U32.AND P0, PT, RZ, c[0x0][0x340], PT ;  /* 0x0000d000ff007a0c */ /* 0x000fe20003f05070 */
[----:B------:R-:W1:Y:S01]  /*0960*/  S2R R8, SR_CTAID.X ;  /* 0x0000000000087919 */ /* 0x000e620000002500 */
[----:B------:R-:W-:Y:S01]  /*0970*/  SHF.R.S32.HI R27, RZ, 0x1f, R164 ;  /* 0x0000001fff1b7819 */ /* 0x000fe200000114a4 */
[----:B------:R-:W-:Y:S01]  /*0980*/  USHF.R.S32.HI UR17, URZ, 0x1f, UR11 ;  /* 0x0000001f3f117899 */ /* 0x000fe2000801140b */
[----:B------:R-:W-:Y:S01]  /*0990*/  ISETP.NE.AND.EX P0, PT, RZ, c[0x0][0x344], PT, P0 ;  /* 0x0000d100ff007a0c */ /* 0x000fe20003f05300 */
[----:B------:R-:W-:-:S12]  /*09a0*/  ULDC.64 UR4, c[0x0][0x1b8] ;  /* 0x00006e0000047ab9 */ /* 0x000fd80000000a00 */
[----:B------:R-:W-:-:S04]  /*09b0*/  @P0 IMAD.MOV.U32 R0, RZ, RZ, 0x4 ;  /* 0x00000004ff000424 */ /* 0x000fc800078e00ff */
[----:B------:R-:W-:-:S05]  /*09c0*/  @P0 IMAD.WIDE R2, R12, R0, c[0x0][0x340] ;  /* 0x0000d0000c020625 */ /* 0x000fca00078e0200 */
[----:B------:R2:W3:Y:S01]  /*09d0*/  @P0 LDG.E R14, [R2.64] ;  /* 0x0000000c020e0981 */ /* 0x0004e2000c1e1900 */
[----:B------:R-:W-:Y:S01]  /*09e0*/  IMAD.MOV.U32 R10, RZ, RZ, c[0x0][0x2c4] ;  /* 0x0000b100ff0a7624 */ /* 0x000fe200078e00ff */
[----:B------:R-:W-:Y:S01]  /*09f0*/  UIMAD.WIDE.U32 UR6, UR11, UR4, URZ ;  /* 0x000000040b0672a5 */ /* 0x000fe2000f8e003f */
[----:B------:R-:W-:Y:S01]  /*0a00*/  SHF.R.S32.HI R11, RZ, 0x1f, R12 ;  /* 0x0000001fff0b7819 */ /* 0x000fe2000001140c */
[----:B------:R-:W-:Y:S01]  /*0a10*/  UIMAD UR4, UR17, UR4, URZ ;  /* 0x00000004110472a4 */ /* 0x000fe2000f8e023f */
[----:B------:R-:W-:Y:S01]  /*0a20*/  LEA.HI R92, R27, R164, RZ, 0x5 ;  /* 0x000000a41b5c7211 */ /* 0x000fe200078f28ff */
[----:B------:R-:W-:Y:S01]  /*0a30*/  UMOV UR15, 0x6 ;  /* 0x00000006000f7882 */ /* 0x000fe20000000000 */
[----:B------:R-:W-:Y:S01]  /*0a40*/  BAR.SYNC.DEFER_BLOCKING 0x0 ;  /* 0x0000000000007b1d */ /* 0x000fe20000010000 */
[----:B------:R-:W-:Y:S01]  /*0a50*/  ISETP.NE.AND P1, PT, R10, 0x1, PT ;  /* 0x000000010a00780c */ /* 0x000fe20003f25270 */
[----:B------:R-:W-:Y:S01]  /*0a60*/  UIMAD UR4, UR11, UR5, UR4 ;  /* 0x000000050b0472a4 */ /* 0x000fe2000f8e0204 */
[----:B------:R-:W-:-:S03]  /*0a70*/  IMAD R6, R11, c[0x0][0x1c0], RZ ;  /* 0x000070000b067a24 */ /* 0x000fc600078e02ff */
[----:B------:R-:W-:Y:S02]  /*0a80*/  UIADD3 UR4, UR7, UR4, URZ ;  /* 0x0000000407047290 */ /* 0x000fe4000fffe03f */
[----:B------:R-:W-:Y:S01]  /*0a90*/  UMOV UR9, 0x5 ;  /* 0x0000000500097882 */ /* 0x000fe20000000000 */
[----:B--2---:R-:W-:Y:S01]  /*0aa0*/  LEA.HI R2, R27, R164, RZ, 0x3 ;  /* 0x000000a41b027211 */ /* 0x004fe200078f18ff */
[----:B------:R-:W-:Y:S01]  /*0ab0*/  IMAD.U32 R3, RZ, RZ, UR7 ;  /* 0x00000007ff037e24 */ /* 0x000fe2000f8e00ff */
[----:B------:R-:W-:Y:S01]  /*0ac0*/  UIADD3 UR7, UR14, -0x1, URZ ;  /* 0xffffffff0e077890 */ /* 0x000fe2000fffe03f */
[----:B------:R-:W-:Y:S01]  /*0ad0*/  IMAD.U32 R3, RZ, RZ, UR4 ;  /* 0x00000004ff037e24 */ /* 0x000fe2000f8e00ff */
[----:B------:R-:W-:Y:S01]  /*0ae0*/  LOP3.LUT R0, R2, 0xfffffff8, RZ, 0xc0, !PT ;  /* 0xfffffff802007812 */ /* 0x000fe200078ec0ff */
[----:B------:R-:W-:Y:S01]  /*0af0*/  ULDC.64 UR4, c[0x0][0x1e8] ;  /* 0x00007a0000047ab9 */ /* 0x000fe20000000a00 */
[----:B------:R-:W-:Y:S01]  /*0b00*/  SHF.R.S32.HI R23, RZ, 0x3, R2 ;  /* 0x00000003ff177819 */ /* 0x000fe20000011402 */
[----:B------:R-:W-:Y:S01]  /*0b10*/  IMAD.U32 R2, RZ, RZ, UR6 ;  /* 0x00000006ff027e24 */ /* 0x000fe2000f8e00ff */
[----:B------:R-:W-:Y:S01]  /*0b20*/  UIMAD UR4, UR17, UR4, URZ ;  /* 0x00000004110472a4 */ /* 0x000fe2000f8e023f */
[----:B------:R-:W-:Y:S01]  /*0b30*/  IMAD.IADD R25, R164, 0x1, -R0 ;  /* 0x00000001a4197824 */ /* 0x000fe200078e0a00 */
[----:B------:R-:W-:Y:S01]  /*0b40*/  IADD3 R7, -R23, c[0x0][0x1d0], RZ ;  /* 0x0000740017077a10 */ /* 0x000fe20007ffe1ff */
[----:B------:R-:W-:Y:S01]  /*0b50*/  IMAD.WIDE.U32 R2, R12, c[0x0][0x1c0], R2 ;  /* 0x000070000c027a25 */ /* 0x000fe200078e0002 */
[----:B------:R-:W-:Y:S01]  /*0b60*/  SHF.R.S32.HI R26, RZ, 0x1f, R23 ;  /* 0x0000001fff1a7819 */ /* 0x000fe20000011417 */
[----:B------:R-:W-:-:S02]  /*0b70*/  UIMAD UR4, UR11, UR5, UR4 ;  /* 0x000000050b0472a4 */ /* 0x000fc4000f8e0204 */
[----:B------:R-:W-:Y:S01]  /*0b80*/  IMAD R0, R25, 0x20, R23 ;  /* 0x0000002019007824 */ /* 0x000fe200078e0217 */
[----:B------:R-:W-:Y:S02]  /*0b90*/  USHF.R.S32.HI UR6, URZ, 0x1f, UR7 ;  /* 0x0000001f3f067899 */ /* 0x000fe40008011407 */
[----:B------:R-:W-:Y:S02]  /*0ba0*/  UISETP.GT.AND UP0, UPT, UR7, UR8, UPT ;  /* 0x000000080700728c */ /* 0x000fe4000bf04270 */
[----:B-1----:R-:W-:Y:S01]  /*0bb0*/  LEA R4, R8, R0, 0x7 ;  /* 0x0000000008047211 */ /* 0x002fe200078e38ff */
[----:B------:R-:W-:-:S04]  /*0bc0*/  UIADD3 UR14, UR14, -0x2, URZ ;  /* 0xfffffffe0e0e7890 */ /* 0x000fc8000fffe03f */
[----:B------:R-:W-:-:S04]  /*0bd0*/  @P1 IMAD.HI.U32 R5, R4, c[0x0][0x2c8], RZ ;  /* 0x0000b20004051a27 */ /* 0x000fc800078e00ff */
[----:B------:R-:W-:Y:S01]  /*0be0*/  IMAD.MOV.U32 R0, RZ, RZ, R4 ;  /* 0x000000ffff007224 */ /* 0x000fe200078e0004 */
[----:B------:R-:W-:Y:S01]  /*0bf0*/  @P1 SHF.R.U32.HI R0, RZ, c[0x0][0x2cc], R5 ;  /* 0x0000b300ff001a19 */ /* 0x000fe20000011605 */
[----:B------:R-:W-:-:S03]  /*0c00*/  IMAD R5, R12, c[0x0][0x1c4], R6 ;  /* 0x000071000c057a24 */ /* 0x000fc600078e0206 */
[--C-:B------:R-:W-:Y:S02]  /*0c10*/  SHF.R.S32.HI R6, RZ, 0x1f, R0.reuse ;  /* 0x0000001fff067819 */ /* 0x100fe40000011400 */
[----:B------:R-:W-:Y:S01]  /*0c20*/  IADD3 R3, R3, R5, RZ ;  /* 0x0000000503037210 */ /* 0x000fe20007ffe0ff */
[----:B------:R-:W-:Y:S02]  /*0c30*/  IMAD.MOV R5, RZ, RZ, -R0 ;  /* 0x000000ffff057224 */ /* 0x000fe400078e0a00 */
[----:B------:R-:W-:Y:S02]  /*0c40*/  IMAD R6, R6, c[0x0][0x1b0], RZ ;  /* 0x00006c0006067a24 */ /* 0x000fe400078e02ff */
[----:B------:R-:W-:Y:S02]  /*0c50*/  IMAD R4, R5, c[0x0][0x2c4], R4 ;  /* 0x0000b10005047a24 */ /* 0x000fe400078e0204 */
[----:B------:R-:W-:-:S03]  /*0c60*/  IMAD.WIDE.U32 R2, R0, c[0x0][0x1b0], R2 ;  /* 0x00006c0000027a25 */ /* 0x000fc600078e0002 */
[----:B------:R-:W-:Y:S01]  /*0c70*/  SHF.R.S32.HI R5, RZ, 0x1f, R4 ;  /* 0x0000001fff057819 */ /* 0x000fe20000011404 */
[----:B------:R-:W-:Y:S02]  /*0c80*/  IMAD R0, R0, c[0x0][0x1b4], R6 ;  /* 0x00006d0000007a24 */ /* 0x000fe400078e0206 */
[----:B------:R-:W-:Y:S02]  /*0c90*/  IMAD.U32 R6, RZ, RZ, UR7 ;  /* 0x00000007ff067e24 */ /* 0x000fe4000f8e00ff */
[----:B------:R-:W-:Y:S02]  /*0ca0*/  IMAD.IADD R3, R3, 0x1, R0 ;  /* 0x0000000103037824 */ /* 0x000fe400078e0200 */
[----:B------:R-:W-:Y:S02]  /*0cb0*/  IMAD R0, R5, c[0x0][0x1a8], RZ ;  /* 0x00006a0005007a24 */ /* 0x000fe400078e02ff */
[----:B------:R-:W-:Y:S02]  /*0cc0*/  IMAD.SHL.U32 R5, R23, 0x40, RZ ;  /* 0x0000004017057824 */ /* 0x000fe400078e00ff */
[----:B------:R-:W-:-:S02]  /*0cd0*/  IMAD R9, R4, c[0x0][0x1ac], R0 ;  /* 0x00006b0004097a24 */ /* 0x000fc400078e0200 */
[----:B------:R-:W-:Y:S01]  /*0ce0*/  IMAD.WIDE.U32 R2, R4, c[0x0][0x1a8], R2 ;  /* 0x00006a0004027a25 */ /* 0x000fe200078e0002 */
[----:B------:R-:W-:Y:S02]  /*0cf0*/  LEA R4, R8, R23, 0x7 ;  /* 0x0000001708047211 */ /* 0x000fe400078e38ff */
[----:B------:R-:W-:Y:S01]  /*0d00*/  LOP3.LUT R0, R5, 0x1c0, RZ, 0xc0, !PT ;  /* 0x000001c005007812 */ /* 0x000fe200078ec0ff */
[----:B------:R-:W-:Y:S01]  /*0d10*/  IMAD.SHL.U32 R8, R25, 0x8, RZ ;  /* 0x0000000819087824 */ /* 0x000fe200078e00ff */
[----:B------:R-:W-:Y:S01]  /*0d20*/  LEA R22, P2, R2, c[0x0][0x160], 0x1 ;  /* 0x0000580002167a11 */ /* 0x000fe200078408ff */
[----:B------:R-:W-:Y:S01]  /*0d30*/  IMAD R24, R6, -0x40, R7 ;  /* 0xffffffc006187824 */ /* 0x000fe200078e0207 */
[----:B------:R-:W-:Y:S01]  /*0d40*/  SHF.R.U32.HI R7, RZ, 0x3, R0 ;  /* 0x00000003ff077819 */ /* 0x000fe20000011600 */
[----:B------:R-:W-:Y:S01]  /*0d50*/  IMAD R5, R10, c[0x0][0x168], RZ ;  /* 0x00005a000a057a24 */ /* 0x000fe200078e02ff */
[----:B------:R-:W-:Y:S01]  /*0d60*/  LOP3.LUT R6, R0, 0x38, R8, 0xf8, !PT ;  /* 0x0000003800067812 */ /* 0x000fe200078ef808 */
[----:B------:R-:W-:Y:S01]  /*0d70*/  IMAD.IADD R0, R3, 0x1, R9 ;  /* 0x0000000103007824 */ /* 0x000fe200078e0209 */
[----:B------:R-:W-:-:S02]  /*0d80*/  LEA.HI R3, R27, R164, RZ, 0x6 ;  /* 0x000000a41b037211 */ /* 0x000fc400078f30ff */
[----:B------:R-:W-:Y:S02]  /*0d90*/  ISETP.GE.AND P6, PT, R4, R5, PT ;  /* 0x000000050400720c */ /* 0x000fe40003fc6270 */
[----:B------:R-:W-:Y:S01]  /*0da0*/  LEA.HI.X R21, R2, c[0x0][0x164], R0, 0x1, P2 ;  /* 0x0000590002157a11 */ /* 0x000fe200010f0c00 */
[----:B------:R-:W-:Y:S01]  /*0db0*/  IMAD.SHL.U32 R0, R3, 0x8, RZ ;  /* 0x0000000803007824 */ /* 0x000fe200078e00ff */
[----:B------:R-:W-:Y:S01]  /*0dc0*/  SHFL.IDX PT, R2, R22, RZ, 0x181f ;  /* 0x00181fff16027589 */ /* 0x000fe200000e0000 */
[----:B------:R-:W-:Y:S02]  /*0dd0*/  LOP3.LUT R6, R6, R7, RZ, 0x3c, !PT ;  /* 0x0000000706067212 */ /* 0x000fe400078e3cff */
[----:B------:R-:W-:Y:S01]  /*0de0*/  IADD3 R10, R4, 0x20, RZ ;  /* 0x00000020040a7810 */ /* 0x000fe20007ffe0ff */
[----:B------:R-:W1:Y:S01]  /*0df0*/  SHFL.IDX PT, R3, R21, RZ, 0x181f ;  /* 0x00181fff15037589 */ /* 0x000e6200000e0000 */
[----:B------:R-:W-:Y:S02]  /*0e00*/  LOP3.LUT R16, R6, 0xfffffe00, R0, 0xf8, !PT ;  /* 0xfffffe0006107812 */ /* 0x000fe400078ef800 */
[----:B------:R-:W-:Y:S01]  /*0e10*/  IADD3 R0, R8, 0x80, RZ ;  /* 0x0000008008007810 */ /* 0x000fe20007ffe0ff */
[----:B------:R-:W2:Y:S01]  /*0e20*/  SHFL.IDX PT, R6, R22, 0x1, 0x181f ;  /* 0x00381f0016067f89 */ /* 0x000ea200000e0000 */
[----:B------:R-:W-:Y:S01]  /*0e30*/  ISETP.GE.AND P1, PT, R10, R5, PT ;  /* 0x000000050a00720c */ /* 0x000fe20003f26270 */
[----:B------:R-:W-:Y:S01]  /*0e40*/  IMAD.SHL.U32 R101, R16, 0x2, RZ ;  /* 0x0000000210657824 */ /* 0x000fe200078e00ff */
[----:B------:R-:W-:-:S02]  /*0e50*/  IADD3 R10, R8, 0x40, RZ ;  /* 0x00000040080a7810 */ /* 0x000fc40007ffe0ff */
[----:B------:R-:W-:Y:S02]  /*0e60*/  @!P6 SHF.R.S32.HI R7, RZ, 0x1f, R0 ;  /* 0x0000001fff07e819 */ /* 0x000fe40000011400 */
[----:B------:R-:W-:Y:S01]  /*0e70*/  @!P6 SHF.R.S32.HI R13, RZ, 0x1f, R10 ;  /* 0x0000001fff0de819 */ /* 0x000fe2000001140a */
[----:B------:R-:W-:Y:S01]  /*0e80*/  STL [R1+0x18], R101 ;  /* 0x0000186501007387 */ /* 0x000fe20000100800 */
[----:B------:R-:W-:Y:S02]  /*0e90*/  @!P6 LEA.HI R19, R7, R0, RZ, 0x3 ;  /* 0x000000000713e211 */ /* 0x000fe400078f18ff */
[----:B------:R-:W-:Y:S01]  /*0ea0*/  ISETP.GE.AND P2, PT, R8, c[0x0][0x198], PT ;  /* 0x0000660008007a0c */ /* 0x000fe20003f46270 */
[----:B------:R-:W4:Y:S01]  /*0eb0*/  SHFL.IDX PT, R7, R21, 0x1, 0x181f ;  /* 0x00381f0015077f89 */ /* 0x000f2200000e0000 */
[----:B------:R-:W-:Y:S02]  /*0ec0*/  @!P6 LEA.HI R13, R13, R10, RZ, 0x3 ;  /* 0x0000000a0d0de211 */ /* 0x000fe400078f18ff */
[----:B------:R-:W-:-:S02]  /*0ed0*/  ISETP.GE.AND P5, PT, R10, c[0x0][0x198], PT ;  /* 0x000066000a007a0c */ /* 0x000fc40003fa6270 */
[----:B------:R-:W-:Y:S02]  /*0ee0*/  ISETP.GE.AND P4, PT, R0, c[0x0][0x198], PT ;  /* 0x0000660000007a0c */ /* 0x000fe40003f86270 */
[----:B------:R-:W-:Y:S02]  /*0ef0*/  SHF.R.S32.HI R9, RZ, 0x1f, R8 ;  /* 0x0000001fff097819 */ /* 0x000fe40000011408 */
[----:B------:R-:W-:Y:S02]  /*0f00*/  @!P6 LOP3.LUT R18, R13, 0xfffffff8, RZ, 0xc0, !PT ;  /* 0xfffffff80d12e812 */ /* 0x000fe400078ec0ff */
[----:B------:R-:W-:-:S03]  /*0f10*/  @!P6 LOP3.LUT R16, R19, 0xfffffff8, RZ, 0xc0, !PT ;  /* 0xfffffff81310e812 */ /* 0x000fc600078ec0ff */
[----:B-1----:R-:W-:Y:S01]  /*0f20*/  @!P6 IMAD.WIDE R18, R18, 0x2, R2 ;  /* 0x000000021212e825 */ /* 0x002fe200078e0202 */
[----:B---3--:R-:W-:-:S03]  /*0f30*/  @P0 SHF.R.S32.HI R15, RZ, 0x1f, R14 ;  /* 0x0000001fff0f0819 */ /* 0x008fc6000001140e */
[----:B------:R-:W-:Y:S01]  /*0f40*/  @!P0 IMAD.MOV.U32 R14, RZ, RZ, R12 ;  /* 0x000000ffff0e8224 */ /* 0x000fe200078e000c */
[----:B------:R-:W-:Y:S02]  /*0f50*/  @!P0 MOV R15, R11 ;  /* 0x0000000b000f8202 */ /* 0x000fe40000000f00 */
[----:B------:R-:W-:-:S04]  /*0f60*/  IADD3 R11, R8, 0xc0, RZ ;  /* 0x000000c0080b7810 */ /* 0x000fc80007ffe0ff */
[----:B------:R-:W-:Y:S02]  /*0f70*/  @!P6 SHF.R.S32.HI R12, RZ, 0x1f, R11 ;  /* 0x0000001fff0ce819 */ /* 0x000fe4000001140b */
[----:B------:R-:W-:Y:S02]  /*0f80*/  ISETP.GE.AND P3, PT, R11, c[0x0][0x198], PT ;  /* 0x000066000b007a0c */ /* 0x000fe40003f66270 */
[----:B------:R-:W-:Y:S02]  /*0f90*/  @!P6 LEA.HI R17, R12, R11, RZ, 0x3 ;  /* 0x0000000b0c11e211 */ /* 0x000fe400078f18ff */
[----:B------:R-:W-:Y:S02]  /*0fa0*/  @!P6 LEA R12, P0, R8, R2, 0x1 ;  /* 0x00000002080ce211 */ /* 0x000fe400078008ff */
[----:B------:R-:W-:Y:S01]  /*0fb0*/  @!P6 LOP3.LUT R20, R17, 0xfffffff8, RZ, 0xc0, !PT ;  /* 0xfffffff81114e812 */ /* 0x000fe200078ec0ff */
[----:B------:R-:W-:Y:S01]  /*0fc0*/  @!P6 IMAD.WIDE R16, R16, 0x2, R2 ;  /* 0x000000021010e825 */ /* 0x000fe200078e0202 */
[----:B------:R-:W-:-:S03]  /*0fd0*/  @!P6 LEA.HI.X R13, R8, R3, R9, 0x1, P0 ;  /* 0x00000003080de211 */ /* 0x000fc600000f0c09 */
[----:B------:R-:W-:Y:S02]  /*0fe0*/  @!P6 IMAD.WIDE R2, R20, 0x2, R2 ;  /* 0x000000021402e825 */ /* 0x000fe400078e0202 */
[----:B------:R1:W-:Y:S04]  /*0ff0*/  @!P6 LDGSTS.E.BYPASS.LTC128B.128 [R101+0x100], [R12.64], !P2 ;  /* 0x001000000c65efae */ /* 0x0003e8000d101d4c */
[----:B------:R3:W-:Y:S04]  /*1000*/  @!P6 LDGSTS.E.BYPASS.LTC128B.128 [R101+0x4100], [R18.64], !P5 ;  /* 0x041000001265efae */ /* 0x0007e8000e901d4c */
[----:B------:R2:W-:Y:S04]  /*1010*/  @!P6 LDGSTS.E.BYPASS.LTC128B.128 [R101+0x8100], [R16.64], !P4 ;  /* 0x081000001065efae */ /* 0x0005e8000e101d4c */
[----:B------:R3:W-:Y:S01]  /*1020*/  @!P6 LDGSTS.E.BYPASS.LTC128B.128 [R101+0xc100], [R2.64], !P3 ;  /* 0x0c1000000265efae */ /* 0x0007e2000d901d4c */
[----:B-1----:R-:W-:-:S04]  /*1030*/  IMAD.WIDE.U32 R12, R23, c[0x0][0x1e0], R8 ;  /* 0x00007800170c7a25 */ /* 0x002fc800078e0008 */
[----:B--2---:R-:W-:Y:S01]  /*1040*/  IMAD R17, R26, c[0x0][0x1e0], RZ ;  /* 0x000078001a117a24 */ /* 0x004fe200078e02ff */
[----:B------:R-:W-:Y:S02]  /*1050*/  @!P1 SHF.R.S32.HI R16, RZ, 0x1f, R10 ;  /* 0x0000001fff109819 */ /* 0x000fe4000001140a */
[----:B---3--:R-:W-:Y:S01]  /*1060*/  IADD3 R3, R4, 0x40, RZ ;  /* 0x0000004004037810 */ /* 0x008fe20007ffe0ff */
[----:B------:R-:W-:Y:S01]  /*1070*/  IMAD R17, R23, c[0x0][0x1e4], R17 ;  /* 0x0000790017117a24 */ /* 0x000fe200078e0211 */
[----:B------:R-:W-:Y:S02]  /*1080*/  @!P1 LEA R2, P0, R8, R6, 0x1 ;  /* 0x0000000608029211 */ /* 0x000fe400078008ff */
[----:B------:R-:W-:Y:S01]  /*1090*/  IADD3 R4, R4, 0x60, RZ ;  /* 0x0000006004047810 */ /* 0x000fe20007ffe0ff */
[----:B------:R-:W-:Y:S01]  /*10a0*/  IMAD.IADD R13, R13, 0x1, R17 ;  /* 0x000000010d0d7824 */ /* 0x000fe200078e0211 */
[----:B------:R-:W-:Y:S02]  /*10b0*/  ISETP.GE.AND P6, PT, R3, R5, PT ;  /* 0x000000050300720c */ /* 0x000fe40003fc6270 */
[----:B----4-:R-:W-:-:S02]  /*10c0*/  @!P1 LEA.HI.X R3, R8, R7, R9, 0x1, P0 ;  /* 0x0000000708039211 */ /* 0x010fc400000f0c09 */
[----:B------:R-:W-:Y:S02]  /*10d0*/  ISETP.GE.AND P0, PT, R4, R5, PT ;  /* 0x000000050400720c */ /* 0x000fe40003f06270 */
[----:B------:R-:W-:Y:S01]  /*10e0*/  @!P1 SHF.R.S32.HI R5, RZ, 0x1f, R0 ;  /* 0x0000001fff059819 */ /* 0x000fe20000011400 */
[----:B------:R1:W-:Y:S01]  /*10f0*/  @!P1 LDGSTS.E.BYPASS.LTC128B.128 [R101+0x1100], [R2.64], !P2 ;  /* 0x0110000002659fae */ /* 0x0003e2000d101d4c */
[----:B------:R-:W-:Y:S02]  /*1100*/  @!P1 SHF.R.S32.HI R4, RZ, 0x1f, R11 ;  /* 0x0000001fff049819 */ /* 0x000fe4000001140b */
[----:B------:R-:W-:Y:S02]  /*1110*/  @!P1 LEA.HI R18, R16, R10, RZ, 0x3 ;  /* 0x0000000a10129211 */ /* 0x000fe400078f18ff */
[----:B------:R-:W-:Y:S02]  /*1120*/  @!P1 LEA.HI R5, R5, R0, RZ, 0x3 ;  /* 0x0000000005059211 */ /* 0x000fe400078f18ff */
[----:B------:R-:W-:-:S02]  /*1130*/  @!P1 LEA.HI R16, R4, R11, RZ, 0x3 ;  /* 0x0000000b04109211 */ /* 0x000fc400078f18ff */
[----:B------:R-:W-:Y:S01]  /*1140*/  SHFL.IDX PT, R4, R22, 0x2, 0x181f ;  /* 0x00581f0016047f89 */ /* 0x000fe200000e0000 */
[----:B------:R-:W-:Y:S02]  /*1150*/  @!P1 LOP3.LUT R17, R5, 0xfffffff8, RZ, 0xc0, !PT ;  /* 0xfffffff805119812 */ /* 0x000fe400078ec0ff */
[----:B------:R-:W-:Y:S01]  /*1160*/  @!P1 LOP3.LUT R18, R18, 0xfffffff8, RZ, 0xc0, !PT ;  /* 0xfffffff812129812 */ /* 0x000fe200078ec0ff */
[----:B------:R-:W2:Y:S01]  /*1170*/  SHFL.IDX PT, R5, R21, 0x2, 0x181f ;  /* 0x00581f0015057f89 */ /* 0x000ea200000e0000 */
[----:B------:R-:W-:Y:S01]  /*1180*/  @!P1 LOP3.LUT R20, R16, 0xfffffff8, RZ, 0xc0, !PT ;  /* 0xfffffff810149812 */ /* 0x000fe200078ec0ff */
[----:B------:R-:W-:-:S04]  /*1190*/  @!P1 IMAD.WIDE R16, R17, 0x2, R6 ;  /* 0x0000000211109825 */ /* 0x000fc800078e0206 */
[----:B------:R-:W-:-:S04]  /*11a0*/  @!P1 IMAD.WIDE R18, R18, 0x2, R6 ;  /* 0x0000000212129825 */ /* 0x000fc800078e0206 */
[----:B------:R-:W-:Y:S01]  /*11b0*/  @!P1 IMAD.WIDE R6, R20, 0x2, R6 ;  /* 0x0000000214069825 */ /* 0x000fe200078e0206 */
[----:B------:R3:W-:Y:S04]  /*11c0*/  @!P1 LDGSTS.E.BYPASS.LTC128B.128 [R101+0x5100], [R18.64], !P5 ;  /* 0x0510000012659fae */ /* 0x0007e8000e901d4c */
[----:B------:R4:W-:Y:S04]  /*11d0*/  @!P1 LDGSTS.E.BYPASS.LTC128B.128 [R101+0x9100], [R16.64], !P4 ;  /* 0x0910000010659fae */ /* 0x0009e8000e101d4c */
[----:B-1----:R-:W1:Y:S04]  /*11e0*/  SHFL.IDX PT, R2, R22, 0x3, 0x181f ;  /* 0x00781f0016027f89 */ /* 0x002e6800000e0000 */
[----:B------:R-:W1:Y:S04]  /*11f0*/  SHFL.IDX PT, R3, R21, 0x3, 0x181f ;  /* 0x00781f0015037f89 */ /* 0x000e6800000e0000 */
[----:B------:R1:W-:Y:S01]  /*1200*/  @!P1 LDGSTS.E.BYPASS.LTC128B.128 [R101+0xd100], [R6.64], !P3 ;  /* 0x0d10000006659fae */ /* 0x0003e2000d901d4c */
[----:B---3--:R-:W-:-:S02]  /*1210*/  @!P6 SHF.R.S32.HI R18, RZ, 0x1f, R10 ;  /* 0x0000001fff12e819 */ /* 0x008fc4000001140a */
[----:B----4-:R-:W-:Y:S02]  /*1220*/  @!P6 SHF.R.S32.HI R17, RZ, 0x1f, R0 ;  /* 0x0000001fff11e819 */ /* 0x010fe40000011400 */
[----:B------:R-:W-:Y:S02]  /*1230*/  @!P6 SHF.R.S32.HI R16, RZ, 0x1f, R11 ;  /* 0x0000001fff10e819 */ /* 0x000fe4000001140b */
[----:B------:R-:W-:Y:S02]  /*1240*/  @!P6 LEA.HI R18, R18, R10, RZ, 0x3 ;  /* 0x0000000a1212e211 */ /* 0x000fe400078f18ff */
[----:B------:R-:W-:Y:S02]  /*1250*/  @!P6 LEA.HI R17, R17, R0, RZ, 0x3 ;  /* 0x000000001111e211 */ /* 0x000fe400078f18ff */
[----:B------:R-:W-:Y:S02]  /*1260*/  @!P6 LOP3.LUT R18, R18, 0xfffffff8, RZ, 0xc0, !PT ;  /* 0xfffffff81212e812 */ /* 0x000fe400078ec0ff */
[----:B------:R-:W-:-:S02]  /*1270*/  @!P6 LOP3.LUT R17, R17, 0xfffffff8, RZ, 0xc0, !PT ;  /* 0xfffffff81111e812 */ /* 0x000fc400078ec0ff */
[----:B-1----:R-:W-:Y:S01]  /*1280*/  @!P6 LEA.HI R7, R16, R11, RZ, 0x3 ;  /* 0x0000000b1007e211 */ /* 0x002fe200078f18ff */
[--C-:B--2---:R-:W-:Y:S01]  /*1290*/  @!P6 IMAD.WIDE R18, R18, 0x2, R4.reuse ;  /* 0x000000021212e825 */ /* 0x104fe200078e0204 */
[C---:B------:R-:W-:Y:S02]  /*12a0*/  @!P6 LEA R6, P1, R8.reuse, R4, 0x1 ;  /* 0x000000040806e211 */ /* 0x040fe400078208ff */
        /* <DEDUP_REMOVED lines=8> */
[----:B------:R-:W-:-:S02]  /*1330*/  ISETP.GE.AND P6, PT, R8, c[0x0][0x1d4], PT ;  /* 0x0000750008007a0c */ /* 0x000fc40003fc6270 */
[----:B-1----:R-:W-:-:S04]  /*1340*/  @!P0 LEA R6, P1, R8, R2, 0x1 ;  /* 0x0000000208068211 */ /* 0x002fc800078208ff */
[--C-:B------:R-:W-:Y:S01]  /*1350*/  @!P0 LEA.HI.X R7, R8, R3, R9.reuse, 0x1, P1 ;  /* 0x0000000308078211 */ /* 0x100fe200008f0c09 */
[----:B------:R-:W-:Y:S01]  /*1360*/  IMAD.WIDE.U32 R8, R23, c[0x0][0x208], R8 ;  /* 0x0000820017087a25 */ /* 0x000fe200078e0008 */
[C---:B------:R-:W-:Y:S02]  /*1370*/  ISETP.GE.AND P1, PT, R24.reuse, 0x21, PT ;  /* 0x000000211800780c */ /* 0x040fe40003f26270 */
[----:B--2---:R-:W-:Y:S01]  /*1380*/  LEA.HI R18, R27, R164, RZ, 0x4 ;  /* 0x000000a41b127211 */ /* 0x004fe200078f20ff */
[----:B------:R1:W-:Y:S01]  /*1390*/  @!P0 LDGSTS.E.BYPASS.LTC128B.128 [R101+0x3100], [R6.64], !P2 ;  /* 0x0310000006658fae */ /* 0x0003e2000d101d4c */
[----:B------:R-:W-:Y:S02]  /*13a0*/  ISETP.GE.AND P2, PT, R24, 0x1, PT ;  /* 0x000000011800780c */ /* 0x000fe40003f46270 */
[----:B----4-:R-:W-:Y:S01]  /*13b0*/  @!P0 SHF.R.S32.HI R5, RZ, 0x1f, R10 ;  /* 0x0000001fff058819 */ /* 0x010fe2000001140a */
[----:B------:R-:W-:Y:S01]  /*13c0*/  IMAD.U32 R4, RZ, RZ, UR11 ;  /* 0x0000000bff047e24 */ /* 0x000fe2000f8e00ff */
[----:B---3--:R-:W-:-:S02]  /*13d0*/  SHF.R.S32.HI R17, RZ, 0x4, R18 ;  /* 0x00000004ff117819 */ /* 0x008fc40000011412 */
[----:B------:R-:W-:Y:S01]  /*13e0*/  @!P0 LEA.HI R16, R5, R10, RZ, 0x3 ;  /* 0x0000000a05108211 */ /* 0x000fe200078f18ff */
[----:B------:R-:W-:Y:S01]  /*13f0*/  IMAD.WIDE.U32 R4, R4, c[0x0][0x1e8], R12 ;  /* 0x00007a0004047a25 */ /* 0x000fe200078e000c */
[----:B------:R-:W-:Y:S02]  /*1400*/  LEA.HI R13, R18, R17, RZ, 0x1 ;  /* 0x00000011120d7211 */ /* 0x000fe400078f08ff */
[----:B------:R-:W-:Y:S02]  /*1410*/  @!P0 LOP3.LUT R12, R16, 0xfffffff8, RZ, 0xc0, !PT ;  /* 0xfffffff8100c8812 */ /* 0x000fe400078ec0ff */
[----:B------:R-:W-:Y:S01]  /*1420*/  IADD3 R5, R5, UR4, RZ ;  /* 0x0000000405057c10 */ /* 0x000fe2000fffe0ff */
[----:B------:R-:W-:Y:S01]  /*1430*/  ULDC.64 UR4, c[0x0][0x1e0] ;  /* 0x0000780000047ab9 */ /* 0x000fe20000000a00 */
[----:B------:R-:W-:Y:S01]  /*1440*/  LOP3.LUT R13, R13, 0xfffffffe, RZ, 0xc0, !PT ;  /* 0xfffffffe0d0d7812 */ /* 0x000fe200078ec0ff */
[----:B------:R-:W-:Y:S02]  /*1450*/  USHF.L.U32 UR16, UR4, 0x6, URZ ;  /* 0x0000000604107899 */ /* 0x000fe4000800063f */
[----:B------:R-:W-:Y:S01]  /*1460*/  IMAD.WIDE.U32 R28, R14, c[0x0][0x1f0], R4 ;  /* 0x00007c000e1c7a25 */ /* 0x000fe200078e0004 */
[----:B------:R-:W-:-:S02]  /*1470*/  USHF.L.U64.HI UR15, UR4, UR15, UR5 ;  /* 0x0000000f040f7299 */ /* 0x000fc40008010205 */
[----:B------:R-:W-:Y:S01]  /*1480*/  USHF.L.U32 UR10, UR4, 0x5, URZ ;  /* 0x00000005040a7899 */ /* 0x000fe2000800063f */
[----:B------:R-:W-:Y:S01]  /*1490*/  IMAD.U32 R100, RZ, RZ, UR16 ;  /* 0x00000010ff647e24 */ /* 0x000fe2000f8e00ff */
[----:B------:R-:W-:Y:S01]  /*14a0*/  UIMAD UR18, UR15, UR7, URZ ;  /* 0x000000070f1272a4 */ /* 0x000fe2000f8e023f */
[----:B------:R-:W-:Y:S01]  /*14b0*/  IMAD.MOV.U32 R102, RZ, RZ, R28 ;  /* 0x000000ffff667224 */ /* 0x000fe200078e001c */
[----:B------:R-:W-:Y:S01]  /*14c0*/  USHF.L.U64.HI UR9, UR4, UR9, UR5 ;  /* 0x0000000904097299 */ /* 0x000fe20008010205 */
[----:B------:R-:W-:Y:S01]  /*14d0*/  IMAD.IADD R17, R17, 0x1, -R13 ;  /* 0x0000000111117824 */ /* 0x000fe200078e0a0d */
[----:B------:R-:W-:Y:S01]  /*14e0*/  UIMAD UR18, UR6, UR16, UR18 ;  /* 0x00000010061272a4 */ /* 0x000fe2000f8e0212 */
[----:B-1----:R-:W-:Y:S01]  /*14f0*/  @!P0 IMAD.WIDE R6, R12, 0x2, R2 ;  /* 0x000000020c068825 */ /* 0x002fe200078e0202 */
[----:B------:R-:W-:Y:S01]  /*1500*/  ULDC.64 UR4, c[0x0][0x210] ;  /* 0x0000840000047ab9 */ /* 0x000fe20000000a00 */
[----:B------:R-:W-:Y:S01]  /*1510*/  STL.64 [R1+0x68], R28 ;  /* 0x0000681c01007387 */ /* 0x000fe20000100a00 */
[----:B------:R-:W-:Y:S01]  /*1520*/  UIMAD UR17, UR17, UR4, URZ ;  /* 0x00000004111172a4 */ /* 0x000fe2000f8e023f */
[----:B------:R-:W-:Y:S01]  /*1530*/  IMAD R12, R15, c[0x0][0x1f0], RZ ;  /* 0x00007c000f0c7a24 */ /* 0x000fe200078e02ff */
[----:B------:R-:W-:Y:S01]  /*1540*/  @UP0 UIMAD UR15, UR15, UR14, URZ ;  /* 0x0000000e0f0f02a4 */ /* 0x000fe2000f8e023f */
[----:B------:R1:W-:Y:S01]  /*1550*/  @!P0 LDGSTS.E.BYPASS.LTC128B.128 [R101+0x7100], [R6.64], !P5 ;  /* 0x0710000006658fae */ /* 0x0003e2000e901d4c */
[----:B------:R-:W-:Y:S01]  /*1560*/  ISETP.GE.AND P5, PT, R10, c[0x0][0x1d4], PT ;  /* 0x000075000a007a0c */ /* 0x000fe20003fa6270 */
[----:B------:R-:W-:Y:S01]  /*1570*/  IMAD R12, R14, c[0x0][0x1f4], R12 ;  /* 0x00007d000e0c7a24 */ /* 0x000fe200078e020c */
[----:B------:R-:W-:-:S03]  /*1580*/  UIMAD UR17, UR11, UR5, UR17 ;  /* 0x000000050b1172a4 */ /* 0x000fc6000f8e0211 */
[----:B------:R-:W-:Y:S01]  /*1590*/  ULDC.64 UR4, c[0x0][0x208] ;  /* 0x0000820000047ab9 */ /* 0x000fe20000000a00 */
[----:B------:R-:W-:Y:S02]  /*15a0*/  IADD3 R103, R29, R12, RZ ;  /* 0x0000000c1d677210 */ /* 0x000fe40007ffe0ff */
[----:B------:R-:W-:-:S03]  /*15b0*/  SEL R12, RZ, 0x1, P6 ;  /* 0x00000001ff0c7807 */ /* 0x000fc60003000000 */
[----:B------:R-:W-:Y:S01]  /*15c0*/  STL.64 [R1+0x58], R102 ;  /* 0x0000586601007387 */ /* 0x000fe20000100a00 */
[----:B-1----:R-:W-:Y:S02]  /*15d0*/  @!P0 SHF.R.S32.HI R7, RZ, 0x1f, R0 ;  /* 0x0000001fff078819 */ /* 0x002fe40000011400 */
[----:B------:R-:W-:Y:S02]  /*15e0*/  @!P0 SHF.R.S32.HI R6, RZ, 0x1f, R11 ;  /* 0x0000001fff068819 */ /* 0x000fe4000001140b */
[----:B------:R-:W-:Y:S02]  /*15f0*/  @!P0 LEA.HI R7, R7, R0, RZ, 0x3 ;  /* 0x0000000007078211 */ /* 0x000fe400078f18ff */
[----:B------:R-:W-:Y:S02]  /*1600*/  @!P0 LEA.HI R6, R6, R11, RZ, 0x3 ;  /* 0x0000000b06068211 */ /* 0x000fe400078f18ff */
[----:B------:R-:W-:Y:S02]  /*1610*/  @!P0 LOP3.LUT R7, R7, 0xfffffff8, RZ, 0xc0, !PT ;  /* 0xfffffff807078812 */ /* 0x000fe400078ec0ff */
[----:B------:R-:W-:-:S03]  /*1620*/  @!P0 LOP3.LUT R10, R6, 0xfffffff8, RZ, 0xc0, !PT ;  /* 0xfffffff8060a8812 */ /* 0x000fc600078ec0ff */
[----:B------:R-:W-:-:S04]  /*1630*/  @!P0 IMAD.WIDE R6, R7, 0x2, R2 ;  /* 0x0000000207068825 */ /* 0x000fc800078e0202 */
[----:B------:R-:W-:Y:S01]  /*1640*/  @!P0 IMAD.WIDE R4, R10, 0x2, R2 ;  /* 0x000000020a048825 */ /* 0x000fe200078e0202 */
[----:B------:R1:W-:Y:S01]  /*1650*/  @!P0 LDGSTS.E.BYPASS.LTC128B.128 [R101+0xb100], [R6.64], !P4 ;  /* 0x0b10000006658fae */ /* 0x0003e2000e101d4c */
[----:B------:R-:W-:Y:S02]  /*1660*/  ISETP.GE.AND P4, PT, R0, c[0x0][0x1d4], PT ;  /* 0x0000750000007a0c */ /* 0x000fe40003f86270 */
[----:B------:R-:W-:Y:S01]  /*1670*/  IMAD.WIDE.U32 R2, R100, UR7, R102 ;  /* 0x0000000764027c25 */ /* 0x000fe2000f8e0066 */
[----:B------:R2:W-:Y:S03]  /*1680*/  @!P0 LDGSTS.E.BYPASS.LTC128B.128 [R101+0xf100], [R4.64], !P3 ;  /* 0x0f10000004658fae */ /* 0x0005e6000d901d4c */
[----:B------:R-:W-:Y:S01]  /*1690*/  IMAD.SHL.U32 R10, R23, 0x8, RZ ;  /* 0x00000008170a7824 */ /* 0x000fe200078e00ff */
[----:B------:R-:W-:Y:S01]  /*16a0*/  IADD3 R0, R3, UR18, RZ ;  /* 0x0000001203007c10 */ /* 0x000fe2000fffe0ff */
[----:B------:R-:W0:Y:S01]  /*16b0*/  LDGDEPBAR ;  /* 0x00000000000079af */ /* 0x000e220000000000 */
[----:B------:R-:W-:-:S02]  /*16c0*/  UIMAD.WIDE.U32 UR18, UR7, UR4, URZ ;  /* 0x00000004071272a5 */ /* 0x000fc4000f8e003f */
[----:B------:R-:W-:-:S04]  /*16d0*/  UIMAD UR4, UR6, UR4, URZ ;  /* 0x00000004060472a4 */ /* 0x000fc8000f8e023f */
[----:B------:R-:W-:-:S03]  /*16e0*/  UIMAD UR4, UR7, UR5, UR4 ;  /* 0x00000005070472a4 */ /* 0x000fc6000f8e0204 */
[----:B------:R-:W-:Y:S02]  /*16f0*/  UMOV UR5, 0xffffffc0 ;  /* 0xffffffc000057882 */ /* 0x000fe40000000000 */
[----:B------:R-:W-:Y:S01]  /*1700*/  UIADD3 UR4, UR19, UR4, URZ ;  /* 0x0000000413047290 */ /* 0x000fe2000fffe03f */
[----:B-1----:R-:W-:-:S05]  /*1710*/  @P2 LEA R6, P3, R2, c[0x0][0x1c8], 0x1 ;  /* 0x0000720002062a11 */ /* 0x002fca00078608ff */
[----:B------:R-:W-:Y:S01]  /*1720*/  IMAD.U32 R13, RZ, RZ, UR4 ;  /* 0x00000004ff0d7e24 */ /* 0x000fe2000f8e00ff */
[----:B------:R-:W-:Y:S01]  /*1730*/  ULDC UR4, c[0x0][0x1d0] ;  /* 0x0000740000047ab9 */ /* 0x000fe20000000800 */
[----:B--2---:R-:W-:Y:S01]  /*1740*/  IMAD.SHL.U32 R4, R25, 0x40, RZ ;  /* 0x0000004019047824 */ /* 0x004fe200078e00ff */
[C---:B------:R-:W-:Y:S01]  /*1750*/  @P1 IADD3 R5, P0, R2.reuse, UR10, RZ ;  /* 0x0000000a02051c10 */ /* 0x040fe2000ff1e0ff */
[----:B------:R-:W-:Y:S01]  /*1760*/  UIMAD UR4, UR7, UR5, UR4 ;  /* 0x00000005070472a4 */ /* 0x000fe2000f8e0204 */
[----:B------:R-:W-:Y:S02]  /*1770*/  @P2 LEA.HI.X R7, R2, c[0x0][0x1cc], R0, 0x1, P3 ;  /* 0x0000730002072a11 */ /* 0x000fe400018f0c00 */
[----:B------:R-:W-:Y:S02]  /*1780*/  LOP3.LUT R3, R4, 0x1c0, RZ, 0xc0, !PT ;  /* 0x000001c004037812 */ /* 0x000fe400078ec0ff */
[----:B------:R-:W-:Y:S01]  /*1790*/  @P1 IADD3.X R2, R0, UR9, RZ, P0, !PT ;  /* 0x0000000900021c10 */ /* 0x000fe200087fe4ff */
[----:B------:R-:W-:Y:S01]  /*17a0*/  IMAD R0, R26, c[0x0][0x208], RZ ;  /* 0x000082001a007a24 */ /* 0x000fe200078e02ff */
[----:B------:R-:W-:Y:S01]  /*17b0*/  LOP3.LUT R10, R3, 0x8, R10, 0xf8, !PT ;  /* 0x00000008030a7812 */ /* 0x000fe200078ef80a */
[----:B------:R1:W-:Y:S01]  /*17c0*/  @P2 LDGSTS.E.BYPASS.LTC128B.128 [R101+0x10100], [R6.64], !P6 ;  /* 0x1010000006652fae */ /* 0x0003e2000f101d4c */
[----:B------:R-:W-:Y:S01]  /*17d0*/  SHF.R.U32.HI R3, RZ, 0x3, R3 ;  /* 0x00000003ff037819 */ /* 0x000fe20000011603 */
[----:B------:R-:W-:Y:S01]  /*17e0*/  IMAD R0, R23, c[0x0][0x20c], R0 ;  /* 0x0000830017007a24 */ /* 0x000fe200078e0200 */
[----:B------:R-:W-:Y:S01]  /*17f0*/  ISETP.GE.AND P3, PT, R11, c[0x0][0x1d4], PT ;  /* 0x000075000b007a0c */ /* 0x000fe20003f66270 */
[----:B------:R1:W-:Y:S01]  /*1800*/  @P2 LDGSTS.E.BYPASS.LTC128B.128 [R101+0x12100], [R6.64+0x80], !P5 ;  /* 0x1210008006652fae */ /* 0x0003e2000e901d4c */
[----:B------:R-:W-:Y:S01]  /*1810*/  LOP3.LUT R3, R10, R3, RZ, 0x3c, !PT ;  /* 0x000000030a037212 */ /* 0x000fe200078e3cff */
[----:B------:R-:W-:Y:S01]  /*1820*/  IMAD.IADD R9, R9, 0x1, R0 ;  /* 0x0000000109097824 */ /* 0x000fe200078e0200 */
[----:B------:R-:W-:Y:S01]  /*1830*/  LOP3.LUT R10, R18, 0xfffffff0, RZ, 0xc0, !PT ;  /* 0xfffffff0120a7812 */ /* 0x000fe200078ec0ff */
[----:B------:R1:W-:Y:S01]  /*1840*/  @P2 LDGSTS.E.BYPASS.LTC128B.128 [R101+0x14100], [R6.64+0x100], !P4 ;  /* 0x1410010006652fae */ /* 0x0003e2000e101d4c */
[----:B------:R-:W-:Y:S01]  /*1850*/  @P1 LEA R4, P0, R5, c[0x0][0x1c8], 0x1 ;  /* 0x0000720005041a11 */ /* 0x000fe200078008ff */
[----:B------:R-:W-:Y:S01]  /*1860*/  IMAD R0, R17, 0x200, R3 ;  /* 0x0000020011007824 */ /* 0x000fe200078e0203 */
[----:B------:R-:W-:Y:S01]  /*1870*/  SEL R11, RZ, 0x2, P5 ;  /* 0x00000002ff0b7807 */ /* 0x000fe20002800000 */
[----:B------:R-:W-:Y:S01]  /*1880*/  IMAD.IADD R10, R164, 0x1, -R10 ;  /* 0x00000001a40a7824 */ /* 0x000fe200078e0a0a */
[----:B------:R-:W-:Y:S01]  /*1890*/  @P1 LEA.HI.X R5, R5, c[0x0][0x1cc], R2, 0x1, P0 ;  /* 0x0000730005051a11 */ /* 0x000fe200000f0c02 */
[----:B------:R-:W-:Y:S01]  /*18a0*/  IMAD.SHL.U32 R236, R0, 0x2, RZ ;  /* 0x0000000200ec7824 */ /* 0x000fe200078e00ff */
[----:B------:R-:W-:Y:S01]  /*18b0*/  MOV R2, UR11 ;  /* 0x0000000b00027c02 */ /* 0x000fe20008000f00 */
[----:B------:R1:W-:Y:S01]  /*18c0*/  @P2 LDGSTS.E.BYPASS.LTC128B.128 [R101+0x16100], [R6.64+0x180], !P3 ;  /* 0x1610018006652fae */ /* 0x0003e2000d901d4c */
[----:B------:R-:W-:-:S02]  /*18d0*/  SHF.R.S32.HI R16, RZ, 0x1f, R10 ;  /* 0x0000001fff107819 */ /* 0x000fc4000001140a */
[----:B------:R-:W-:Y:S01]  /*18e0*/  LOP3.LUT P0, RZ, R25, 0x2, RZ, 0xc0, !PT ;  /* 0x0000000219ff7812 */ /* 0x000fe2000780c0ff */
[----:B------:R-:W-:Y:S01]  /*18f0*/  IMAD.WIDE.U32 R2, R2, c[0x0][0x210], R8 ;  /* 0x0000840002027a25 */ /* 0x000fe200078e0008 */
[----:B------:R-:W-:Y:S01]  /*1900*/  LEA.HI R16, R16, R10, RZ, 0x3 ;  /* 0x0000000a10107211 */ /* 0x000fe200078f18ff */
[----:B------:R2:W-:Y:S01]  /*1910*/  @P1 LDGSTS.E.BYPASS.LTC128B.128 [R101+0x11100], [R4.64], !P6 ;  /* 0x1110000004651fae */ /* 0x0005e2000f101d4c */
[----:B------:R-:W-:Y:S02]  /*1920*/  IADD3 R8, R236, 0x10100, RZ ;  /* 0x00010100ec087810 */ /* 0x000fe40007ffe0ff */
[----:B------:R-:W-:Y:S01]  /*1930*/  LOP3.LUT R0, R16, 0xfffffff8, RZ, 0xc0, !PT ;  /* 0xfffffff810007812 */ /* 0x000fe200078ec0ff */
[----:B------:R2:W-:Y:S01]  /*1940*/  @P1 LDGSTS.E.BYPASS.LTC128B.128 [R101+0x13100], [R4.64+0x80], !P5 ;  /* 0x1310008004651fae */ /* 0x0005e2000e901d4c */
[----:B------:R-:W-:Y:S02]  /*1950*/  IADD3 R3, R3, UR17, RZ ;  /* 0x0000001103037c10 */ /* 0x000fe4000fffe0ff */
[----:B------:R-:W-:Y:S01]  /*1960*/  IADD3 R10, R10, -R0, RZ ;  /* 0x800000000a0a7210 */ /* 0x000fe20007ffe0ff */
[----:B------:R-:W-:Y:S01]  /*1970*/  IMAD R0, R15, c[0x0][0x218], RZ ;  /* 0x000086000f007a24 */ /* 0x000fe200078e02ff */
[----:B------:R2:W-:Y:S01]  /*1980*/  @P1 LDGSTS.E.BYPASS.LTC128B.128 [R101+0x15100], [R4.64+0x100], !P4 ;  /* 0x1510010004651fae */ /* 0x0005e2000e101d4c */
[----:B------:R-:W-:Y:S01]  /*1990*/  IMAD.WIDE.U32 R20, R14, c[0x0][0x218], R2 ;  /* 0x000086000e147a25 */ /* 0x000fe200078e0002 */
[----:B------:R-:W-:-:S02]  /*19a0*/  IADD3 R243, R236, 0x10120, RZ ;  /* 0x00010120ecf37810 */ /* 0x000fc40007ffe0ff */
[----:B------:R2:W-:Y:S01]  /*19b0*/  @P1 LDGSTS.E.BYPASS.LTC128B.128 [R101+0x17100], [R4.64+0x180], !P3 ;  /* 0x1710018004651fae */ /* 0x0005e2000d901d4c */
[----:B------:R-:W-:Y:S01]  /*19c0*/  IMAD R15, R14, c[0x0][0x21c], R0 ;  /* 0x000087000e0f7a24 */ /* 0x000fe200078e0200 */
[----:B------:R-:W-:Y:S01]  /*19d0*/  @P0 IADD3 R243, R8, -0x20, RZ ;  /* 0xffffffe008f30810 */ /* 0x000fe20007ffe0ff */
[----:B------:R-:W-:Y:S01]  /*19e0*/  IMAD.SHL.U32 R0, R10, 0x40, RZ ;  /* 0x000000400a007824 */ /* 0x000fe200078e00ff */
[----:B------:R-:W0:Y:S01]  /*19f0*/  LDGDEPBAR ;  /* 0x00000000000079af */ /* 0x000e220000000000 */
[----:B------:R-:W-:Y:S01]  /*1a00*/  IMAD.U32 R3, RZ, RZ, UR19 ;  /* 0x00000013ff037e24 */ /* 0x000fe2000f8e00ff */
[----:B------:R-:W-:Y:S01]  /*1a10*/  SHF.L.U32 R3, R17, 0x3, RZ ;  /* 0x0000000311037819 */ /* 0x000fe200000006ff */
[----:B------:R-:W-:Y:S01]  /*1a20*/  IMAD.U32 R2, RZ, RZ, UR18 ;  /* 0x00000012ff027e24 */ /* 0x000fe2000f8e00ff */
[----:B------:R-:W-:Y:S01]  /*1a30*/  LOP3.LUT R0, R0, 0x1c0, RZ, 0xc0, !PT ;  /* 0x000001c000007812 */ /* 0x000fe200078ec0ff */
[----:B------:R-:W-:Y:S01]  /*1a40*/  IMAD.IADD R19, R21, 0x1, R15 ;  /* 0x0000000115137824 */ /* 0x000fe200078e020f */
[----:B------:R-:W-:Y:S01]  /*1a50*/  SEL R9, RZ, 0x4, P4 ;  /* 0x00000004ff097807 */ /* 0x000fe20002000000 */
[----:B------:R-:W-:Y:S01]  /*1a60*/  STL.64 [R1+0x60], R20 ;  /* 0x0000601401007387 */ /* 0x000fe20000100a00 */
[----:B------:R-:W-:-:S02]  /*1a70*/  LOP3.LUT R8, R0, 0x8, R3, 0xf8, !PT ;  /* 0x0000000800087812 */ /* 0x000fc400078ef803 */
[----:B------:R-:W-:Y:S01]  /*1a80*/  SHF.R.U32.HI R3, RZ, 0x3, R0 ;  /* 0x00000003ff037819 */ /* 0x000fe20000011600 */
[----:B------:R-:W-:Y:S01]  /*1a90*/  STL [R1+0x54], R19 ;  /* 0x0000541301007387 */ /* 0x000fe20000100800 */
[----:B------:R-:W-:Y:S02]  /*1aa0*/  LEA R0, P0, R2, R20, 0x6 ;  /* 0x0000001402007211 */ /* 0x000fe400078030ff */
[----:B------:R-:W-:Y:S02]  /*1ab0*/  LOP3.LUT R3, R8, R3, RZ, 0x3c, !PT ;  /* 0x0000000308037212 */ /* 0x000fe400078e3cff */
[----:B------:R-:W-:Y:S02]  /*1ac0*/  LEA.HI.X R2, R2, R19, R13, 0x6, P0 ;  /* 0x0000001302027211 */ /* 0x000fe400000f340d */
[----:B-1----:R-:W-:Y:S02]  /*1ad0*/  LEA R6, P1, R0, c[0x0][0x1f8], 0x1 ;  /* 0x00007e0000067a11 */ /* 0x002fe400078208ff */
[----:B------:R-:W-:-:S02]  /*1ae0*/  IADD3 R9, R9, R11, R12 ;  /* 0x0000000b09097210 */ /* 0x000fc40007ffe00c */
[----:B------:R-:W-:Y:S01]  /*1af0*/  LEA.HI.X R7, R0, c[0x0][0x1fc], R2, 0x1, P1 ;  /* 0x00007f0000077a11 */ /* 0x000fe200008f0c02 */
[----:B--2---:R-:W-:Y:S01]  /*1b00*/  IMAD.SHL.U32 R4, R16, 0x40, RZ ;  /* 0x0000004010047824 */ /* 0x004fe200078e00ff */
[----:B------:R-:W-:Y:S01]  /*1b10*/  SHF.L.U32 R0, R92, 0x5, RZ ;  /* 0x000000055c007819 */ /* 0x000fe200000006ff */
[----:B------:R-:W-:Y:S01]  /*1b20*/  IMAD.MOV.U32 R5, RZ, RZ, c[0x0][0x20c] ;  /* 0x00008300ff057624 */ /* 0x000fe200078e00ff */
[----:B------:R-:W-:Y:S01]  /*1b30*/  SEL R2, RZ, 0x8, P3 ;  /* 0x00000008ff027807 */ /* 0x000fe20001800000 */
[----:B------:R-:W-:-:S04]  /*1b40*/  DEPBAR.LE SB0, 0x1 ;  /* 0x000080400000791a */ /* 0x000fc80000000000 */
[----:B------:R-:W-:Y:S01]  /*1b50*/  LOP3.LUT R4, R3, 0xfffffe00, R4, 0xf8, !PT ;  /* 0xfffffe0003047812 */ /* 0x000fe200078ef804 */
[----:B------:R-:W-:Y:S01]  /*1b60*/  IMAD.MOV.U32 R3, RZ, RZ, c[0x0][0x208] ;  /* 0x00008200ff037624 */ /* 0x000fe200078e00ff */
[----:B------:R-:W-:Y:S01]  /*1b70*/  LOP3.LUT R0, R0, 0x7ffffc00, RZ, 0xc0, !PT ;  /* 0x7ffffc0000007812 */ /* 0x000fe200078ec0ff */
[----:B------:R-:W-:Y:S01]  /*1b80*/  BAR.SYNC.DEFER_BLOCKING 0x0 ;  /* 0x0000000000007b1d */ /* 0x000fe20000010000 */
[----:B------:R-:W-:Y:S01]  /*1b90*/  LOP3.LUT P0, RZ, R10, 0x4, RZ, 0xc0, !PT ;  /* 0x000000040aff7812 */ /* 0x000fe2000780c0ff */
[C---:B------:R-:W-:Y:S01]  /*1ba0*/  IMAD.SHL.U32 R237, R4.reuse, 0x2, RZ ;  /* 0x0000000204ed7824 */ /* 0x040fe200078e00ff */
[----:B------:R-:W-:Y:S01]  /*1bb0*/  LEA R8, P1, R3, R6, 0x6 ;  /* 0x0000000603087211 */ /* 0x000fe200078230ff */
[----:B------:R-:W-:Y:S01]  /*1bc0*/  IMAD.IADD R220, R4, 0x1, R0 ;  /* 0x0000000104dc7824 */ /* 0x000fe200078e0200 */
[----:B------:R-:W-:Y:S01]  /*1bd0*/  LOP3.LUT P2, RZ, R10, 0x2, RZ, 0xc0, !PT ;  /* 0x000000020aff7812 */ /* 0x000fe2000784c0ff */
[----:B------:R-:W-:Y:S01]  /*1be0*/  IMAD.IADD R10, R9, 0x1, R2 ;  /* 0x00000001090a7824 */ /* 0x000fe200078e0202 */
[----:B------:R-:W-:Y:S01]  /*1bf0*/  LEA.HI.X R9, R3, R7, R5, 0x6, P1 ;  /* 0x0000000703097211 */ /* 0x000fe200008f3405 */
[----:B------:R-:W-:Y:S01]  /*1c00*/  IMAD.MOV.U32 R5, RZ, RZ, 0x10 ;  /* 0x00000010ff057424 */ /* 0x000fe200078e00ff */
[C---:B------:R-:W-:Y:S01]  /*1c10*/  LEA R228, R220.reuse, 0x100, 0x1 ;  /* 0x00000100dce47811 */ /* 0x040fe200078e08ff */
[----:B------:R-:W-:Y:S01]  /*1c20*/  IMAD.MOV.U32 R0, RZ, RZ, 0x20 ;  /* 0x00000020ff007424 */ /* 0x000fe200078e00ff */
[----:B------:R-:W-:Y:S01]  /*1c30*/  IADD3 R3, -R23, UR4, RZ ;  /* 0x0000000417037c10 */ /* 0x000fe2000fffe1ff */
[----:B------:R-:W-:Y:S01]  /*1c40*/  IMAD.SHL.U32 R220, R220, 0x2, RZ ;  /* 0x00000002dcdc7824 */ /* 0x000fe200078e00ff */
[----:B------:R-:W-:Y:S01]  /*1c50*/  SEL R5, R5, 0xfffffff0, !P2 ;  /* 0xfffffff005057807 */ /* 0x000fe20005000000 */
[----:B------:R-:W-:Y:S01]  /*1c60*/  IMAD.MOV.U32 R2, RZ, RZ, -0x40 ;  /* 0xffffffc0ff027424 */ /* 0x000fe200078e00ff */
[----:B------:R-:W-:-:S02]  /*1c70*/  SEL R0, R0, 0xffffffe0, !P0 ;  /* 0xffffffe000007807 */ /* 0x000fc40004000000 */
[C---:B------:R-:W-:Y:S01]  /*1c80*/  LEA R224, R5.reuse, R228, 0x1 ;  /* 0x000000e405e07211 */ /* 0x040fe200078e08ff */
[----:B------:R-:W-:Y:S01]  /*1c90*/  IMAD R238, R5, 0x2, R237 ;  /* 0x0000000205ee7824 */ /* 0x000fe200078e02ed */
[----:B------:R-:W-:Y:S01]  /*1ca0*/  LOP3.LUT P2, RZ, R10, 0x2, RZ, 0xc0, !PT ;  /* 0x000000020aff7812 */ /* 0x000fe2000784c0ff */
[C---:B------:R-:W-:Y:S01]  /*1cb0*/  IMAD R228, R0.reuse, 0x2, R228 ;  /* 0x0000000200e47824 */ /* 0x040fe200078e02e4 */
[C---:B------:R-:W-:Y:S01]  /*1cc0*/  ISETP.LT.OR P1, PT, R3.reuse, 0x1, P6 ;  /* 0x000000010300780c */ /* 0x040fe20003721670 */
[C---:B------:R-:W-:Y:S01]  /*1cd0*/  IMAD R232, R0.reuse, 0x2, R224 ;  /* 0x0000000200e87824 */ /* 0x040fe200078e02e0 */
[C---:B------:R-:W-:Y:S01]  /*1ce0*/  ISETP.LT.OR P0, PT, R3.reuse, 0x1, !P2 ;  /* 0x000000010300780c */ /* 0x040fe20005701670 */
[----:B------:R-:W1:Y:S01]  /*1cf0*/  LDSM.16.M88.4 R168, [R220+0x100] ;  /* 0x00010000dca8783b */ /* 0x000e620000000200 */
[----:B------:R-:W-:Y:S01]  /*1d00*/  P2R R11, PR, RZ, 0x20 ;  /* 0x00000020ff0b7803 */ /* 0x000fe20000000000 */
[C---:B------:R-:W-:Y:S01]  /*1d10*/  IMAD R240, R0.reuse, 0x2, R238 ;  /* 0x0000000200f07824 */ /* 0x040fe200078e02ee */
[----:B------:R-:W-:Y:S01]  /*1d20*/  ISETP.LT.OR P2, PT, R3, 0x21, !P2 ;  /* 0x000000210300780c */ /* 0x000fe20005741670 */
[----:B------:R-:W-:Y:S01]  /*1d30*/  LDSM.16.M88.4 R188, [R220+0x4100] ;  /* 0x00410000dcbc783b */ /* 0x000fe20000000200 */
[----:B------:R-:W-:-:S03]  /*1d40*/  LEA R241, R0, R237, 0x1 ;  /* 0x000000ed00f17211 */ /* 0x000fc600078e08ff */
[----:B------:R-:W-:Y:S04]  /*1d50*/  LDSM.16.M88.4 R204, [R220+0x8100] ;  /* 0x00810000dccc783b */ /* 0x000fe80000000200 */
[----:B------:R-:W-:Y:S04]  /*1d60*/  LDSM.16.M88.4 R172, [R224] ;  /* 0x00000000e0ac783b */ /* 0x000fe80000000200 */
[----:B------:R-:W-:Y:S04]  /*1d70*/  LDSM.16.M88.4 R192, [R224+0x4000] ;  /* 0x00400000e0c0783b */ /* 0x000fe80000000200 */
[----:B------:R-:W-:Y:S04]  /*1d80*/  LDSM.16.M88.4 R208, [R224+0x8000] ;  /* 0x00800000e0d0783b */ /* 0x000fe80000000200 */
[----:B------:R-:W-:Y:S04]  /*1d90*/  LDSM.16.M88.4 R180, [R228] ;  /* 0x00000000e4b4783b */ /* 0x000fe80000000200 */
[----:B------:R-:W-:Y:S04]  /*1da0*/  LDSM.16.M88.4 R196, [R228+0x4000] ;  /* 0x00400000e4c4783b */ /* 0x000fe80000000200 */
[----:B------:R-:W-:Y:S04]  /*1db0*/  LDSM.16.M88.4 R212, [R228+0x8000] ;  /* 0x00800000e4d4783b */ /* 0x000fe80000000200 */
[----:B------:R-:W-:Y:S04]  /*1dc0*/  LDSM.16.M88.4 R184, [R232] ;  /* 0x00000000e8b8783b */ /* 0x000fe80000000200 */
[----:B------:R-:W-:Y:S04]  /*1dd0*/  LDSM.16.M88.4 R200, [R232+0x4000] ;  /* 0x00400000e8c8783b */ /* 0x000fe80000000200 */
[----:B------:R-:W-:Y:S04]  /*1de0*/  LDSM.16.M88.4 R216, [R232+0x8000] ;  /* 0x00800000e8d8783b */ /* 0x000fe80000000200 */
[----:B------:R-:W-:Y:S04]  /*1df0*/  LDSM.16.M88.4 R220, [R220+0xc100] ;  /* 0x00c10000dcdc783b */ /* 0x000fe80000000200 */
[----:B------:R-:W-:Y:S04]  /*1e00*/  LDSM.16.M88.4 R224, [R224+0xc000] ;  /* 0x00c00000e0e0783b */ /* 0x000fe80000000200 */
[----:B------:R-:W-:Y:S04]  /*1e10*/  LDSM.16.M88.4 R228, [R228+0xc000] ;  /* 0x00c00000e4e4783b */ /* 0x000fe80000000200 */
[----:B------:R-:W-:Y:S04]  /*1e20*/  LDSM.16.M88.4 R232, [R232+0xc000] ;  /* 0x00c00000e8e8783b */ /* 0x000fe80000000200 */
[----:B------:R-:W-:Y:S06]  /*1e30*/  BAR.SYNC.DEFER_BLOCKING 0x0 ;  /* 0x0000000000007b1d */ /* 0x000fec0000010000 */
[----:B-1----:R-:W-:Y:S04]  /*1e40*/  STL [R1+0x74], R170 ;  /* 0x000074aa01007387 */ /* 0x002fe80000100800 */
[----:B------:R-:W-:Y:S01]  /*1e50*/  STL [R1+0x70], R171 ;  /* 0x000070ab01007387 */ /* 0x000fe20000100800 */
[----:B------:R-:W-:-:S04]  /*1e60*/  DEPBAR.LE SB0, 0x0 ;  /* 0x000080000000791a */ /* 0x000fc80000000000 */
[----:B------:R-:W-:Y:S06]  /*1e70*/  BAR.SYNC.DEFER_BLOCKING 0x0 ;  /* 0x0000000000007b1d */ /* 0x000fec0000010000 */
[----:B------:R-:W1:Y:S04]  /*1e80*/  LDSM.16.M88.4 R16, [R236+0x10100] ;  /* 0x01010000ec10783b */ /* 0x000e680000000200 */
[----:B------:R-:W2:Y:S04]  /*1e90*/  LDSM.16.M88.4 R32, [R236+0x10900] ;  /* 0x01090000ec20783b */ /* 0x000ea80000000200 */
[----:B------:R-:W-:Y:S04]  /*1ea0*/  LDSM.16.M88.4 R36, [R236+0x11100] ;  /* 0x01110000ec24783b */ /* 0x000fe80000000200 */
[----:B------:R-:W3:Y:S04]  /*1eb0*/  LDSM.16.M88.4 R40, [R236+0x11900] ;  /* 0x01190000ec28783b */ /* 0x000ee80000000200 */
[----:B------:R-:W4:Y:S04]  /*1ec0*/  LDSM.16.M88.4 R28, [R243] ;  /* 0x00000000f31c783b */ /* 0x000f280000000200 */
[----:B------:R-:W4:Y:S04]  /*1ed0*/  LDSM.16.M88.4 R48, [R243+0x800] ;  /* 0x00080000f330783b */ /* 0x000f280000000200 */
[----:B------:R-:W4:Y:S04]  /*1ee0*/  LDSM.16.M88.4 R60, [R243+0x1000] ;  /* 0x00100000f33c783b */ /* 0x000f280000000200 */
[----:B------:R-:W4:Y:S04]  /*1ef0*/  LDSM.16.M88.4 R72, [R243+0x1800] ;  /* 0x00180000f348783b */ /* 0x000f280000000200 */
[----:B------:R-:W-:Y:S01]  /*1f00*/  @!PT LDS RZ, [RZ] ;  /* 0x00000000fffff984 */ /* 0x000fe20000000800 */
[----:B------:R-:W-:Y:S01]  /*1f10*/  @!PT LDS RZ, [RZ] ;  /* 0x00000000fffff984 */ /* 0x000fe20000000800 */
[----:B------:R-:W-:Y:S01]  /*1f20*/  @!PT LDS RZ, [RZ] ;  /* 0x00000000fffff984 */ /* 0x000fe20000000800 */
[----:B------:R4:W-:Y:S01]  /*1f30*/  LDGSTS.E.BYPASS.LTC128B.128 [R101+0x100], [R6.64], !P1 ;  /* 0x0010000006657fae */ /* 0x0009e2000c901d4c */
[----:B------:R-:W-:-:S03]  /*1f40*/  LOP3.LUT P1, RZ, R10, 0x4, RZ, 0xc0, !PT ;  /* 0x000000040aff7812 */ /* 0x000fc6000782c0ff */
[----:B------:R4:W-:Y:S01]  /*1f50*/  LDGSTS.E.BYPASS.LTC128B.128 [R101+0x2100], [R6.64+0x80], !P0 ;  /* 0x0210008006657fae */ /* 0x0009e2000c101d4c */
[C---:B------:R-:W-:Y:S02]  /*1f60*/  ISETP.LT.OR P0, PT, R3.reuse, 0x1, !P1 ;  /* 0x000000010300780c */ /* 0x040fe40004f01670 */
[----:B------:R-:W-:Y:S01]  /*1f70*/  ISETP.LT.OR P1, PT, R3, 0x21, !P1 ;  /* 0x000000210300780c */ /* 0x000fe20004f21670 */
[C---:B-1----:R-:W-:Y:S08]  /*1f80*/  HMMA.16816.F32 R12, R168.reuse, R16, RZ ;  /* 0x00000010a80c723c */ /* 0x042ff000000018ff */
[----:B--2---:R-:W-:Y:S02]  /*1f90*/  HMMA.16816.F32 R20, R168, R32, RZ ;  /* 0x00000020a814723c */ /* 0x004fe400000018ff */
[----:B------:R1:W-:Y:S01]  /*1fa0*/  LDGSTS.E.BYPASS.LTC128B.128 [R101+0x4100], [R6.64+0x100], !P0 ;  /* 0x0410010006657fae */ /* 0x0003e2000c101d4c */
[----:B------:R-:W-:-:S04]  /*1fb0*/  LOP3.LUT P0, RZ, R25, 0x4, RZ, 0xc0, !PT ;  /* 0x0000000419ff7812 */ /* 0x000fc8000780c0ff */
[----:B------:R-:W-:Y:S01]  /*1fc0*/  SEL R2, R2, 0x40, P0 ;  /* 0x0000004002027807 */ /* 0x000fe20000000000 */
[----:B---3--:R-:W-:Y:S01]  /*1fd0*/  HMMA.16816.F32 R24, R168, R40, RZ ;  /* 0x00000028a818723c */ /* 0x008fe200000018ff */
[----:B------:R-:W-:Y:S02]  /*1fe0*/  LOP3.LUT P0, RZ, R10, 0x8, RZ, 0xc0, !PT ;  /* 0x000000080aff7812 */ /* 0x000fe4000780c0ff */
[----:B------:R-:W-:Y:S01]  /*1ff0*/  IADD3 R242, R236, R2, RZ ;  /* 0x00000002ecf27210 */ /* 0x000fe20007ffe0ff */
[----:B------:R-:W-:Y:S01]  /*2000*/  IMAD.IADD R239, R2, 0x1, R243 ;  /* 0x0000000102ef7824 */ /* 0x000fe200078e02f3 */
[C---:B------:R-:W-:Y:S02]  /*2010*/  ISETP.LT.OR P5, PT, R3.reuse, 0x1, !P0 ;  /* 0x000000010300780c */ /* 0x040fe400047a1670 */
[----:B------:R-:W-:Y:S01]  /*2020*/  ISETP.LT.OR P0, PT, R3, 0x21, !P0 ;  /* 0x000000210300780c */ /* 0x000fe20004701670 */
[----:B----4-:R-:W-:Y:S01]  /*2030*/  HMMA.16816.F32 R64, R172, R28, R12 ;  /* 0x0000001cac40723c */ /* 0x010fe2000000180c */
[----:B------:R-:W-:-:S05]  /*2040*/  LOP3.LUT R2, R92, 0xffffffe0, RZ, 0xc0, !PT ;  /* 0xffffffe05c027812 */ /* 0x000fca00078ec0ff */
[----:B------:R-:W-:Y:S02]  /*2050*/  IMAD.IADD R2, R164, 0x1, -R2 ;  /* 0x00000001a4027824 */ /* 0x000fe400078e0a02 */
[----:B------:R-:W-:Y:S02]  /*2060*/  HMMA.16816.F32 R12, R168, R18, RZ ;  /* 0x00000012a80c723c */ /* 0x000fe400000018ff */
[----:B------:R1:W-:Y:S01]  /*2070*/  LDGSTS.E.BYPASS.LTC128B.128 [R101+0x6100], [R6.64+0x180], !P5 ;  /* 0x0610018006657fae */ /* 0x0003e2000e901d4c */
[----:B------:R-:W-:Y:S02]  /*2080*/  ISETP.LT.OR P5, PT, R3, 0x21, P6 ;  /* 0x000000210300780c */ /* 0x000fe400037a1670 */
[----:B------:R-:W-:-:S03]  /*2090*/  SHF.R.S32.HI R3, RZ, 0x1f, R2 ;  /* 0x0000001fff037819 */ /* 0x000fc60000011402 */
[----:B------:R-:W-:Y:S01]  /*20a0*/  HMMA.16816.F32 R16, R168, R34, RZ ;  /* 0x00000022a810723c */ /* 0x000fe200000018ff */
[----:B------:R-:W-:-:S04]  /*20b0*/  LEA.HI R3, R3, R2, RZ, 0x2 ;  /* 0x0000000203037211 */ /* 0x000fc800078f10ff */
[----:B------:R-:W-:-:S03]  /*20c0*/  LOP3.LUT R3, R3, 0x7ffffffc, RZ, 0xc0, !PT ;  /* 0x7ffffffc03037812 */ /* 0x000fc600078ec0ff */
[----:B------:R2:W-:Y:S01]  /*20d0*/  LDGSTS.E.BYPASS.LTC128B.128 [R101+0x1100], [R8.64], !P5 ;  /* 0x0110000008657fae */ /* 0x0005e2000e901d4c */
[----:B------:R-:W-:Y:S01]  /*20e0*/  ISETP.NE.AND P5, PT, R11, RZ, PT ;  /* 0x000000ff0b00720c */ /* 0x000fe20003fa5270 */
[C---:B------:R-:W-:Y:S01]  /*20f0*/  HMMA.16816.F32 R32, R172.reuse, R48, R20 ;  /* 0x00000030ac20723c */ /* 0x040fe20000001814 */
[----:B------:R-:W-:Y:S01]  /*2100*/  IMAD.IADD R3, R2, 0x1, -R3 ;  /* 0x0000000102037824 */ /* 0x000fe200078e0a03 */
[----:B------:R2:W-:Y:S01]  /*2110*/  LDGSTS.E.BYPASS.LTC128B.128 [R101+0x3100], [R8.64+0x80], !P2 ;  /* 0x0310008008657fae */ /* 0x0005e2000d101d4c */
[----:B------:R-:W-:Y:S01]  /*2120*/  IMAD.U32 R2, RZ, RZ, UR4 ;  /* 0x00000004ff027e24 */ /* 0x000fe2000f8e00ff */
[----:B------:R-:W-:Y:S02]  /*2130*/  @UP0 USHF.R.S32.HI UR4, URZ, 0x1f, UR14 ;  /* 0x0000001f3f040899 */ /* 0x000fe4000801140e */
[----:B------:R2:W-:Y:S01]  /*2140*/  LDGSTS.E.BYPASS.LTC128B.128 [R101+0x5100], [R8.64+0x100], !P1 ;  /* 0x0510010008657fae */ /* 0x0005e2000c901d4c */
[----:B------:R-:W-:Y:S01]  /*2150*/  IMAD R2, R3, -0x2, R2 ;  /* 0xfffffffe03027824 */ /* 0x000fe200078e0202 */
[----:B------:R-:W-:Y:S01]  /*2160*/  HMMA.16816.F32 R56, R172, R30, R12 ;  /* 0x0000001eac38723c */ /* 0x000fe2000000180c */
[----:B------:R-:W-:Y:S01]  /*2170*/  @UP0 UIMAD UR4, UR4, UR16, UR15 ;  /* 0x00000010040402a4 */ /* 0x000fe2000f8e020f */
[----:B------:R2:W-:Y:S02]  /*2180*/  LDGSTS.E.BYPASS.LTC128B.128 [R101+0x7100], [R8.64+0x180], !P0 ;  /* 0x0710018008657fae */ /* 0x0005e4000c101d4c */
[----:B------:R-:W-:-:S02]  /*2190*/  ISETP.GT.AND P0, PT, R2, RZ, PT ;  /* 0x000000ff0200720c */ /* 0x000fc40003f04270 */
[----:B------:R-:W3:Y:S01]  /*21a0*/  LDSM.16.M88.4 R52, [R242+0x10100] ;  /* 0x01010000f234783b */ /* 0x000ee20000000200 */
[C---:B------:R-:W-:Y:S01]  /*21b0*/  ISETP.GT.AND P2, PT, R2.reuse, 0x1, PT ;  /* 0x000000010200780c */ /* 0x040fe20003f44270 */
[C---:B------:R-:W-:Y:S01]  /*21c0*/  HMMA.16816.F32 R12, R168.reuse, R38, RZ ;  /* 0x00000026a80c723c */ /* 0x040fe200000018ff */
[----:B------:R-:W-:Y:S01]  /*21d0*/  ISETP.GT.AND P1, PT, R2, 0x8, PT ;  /* 0x000000080200780c */ /* 0x000fe20003f24270 */
[----:B------:R-:W4:Y:S04]  /*21e0*/  LDSM.16.M88.4 R76, [R242+0x10900] ;  /* 0x01090000f24c783b */ /* 0x000f280000000200 */
[----:B------:R-:W1:Y:S02]  /*21f0*/  LDSM.16.M88.4 R44, [R242+0x11100] ;  /* 0x01110000f22c783b */ /* 0x000e640000000200 */
[----:B------:R-:W-:Y:S02]  /*2200*/  HMMA.16816.F32 R28, R168, R42, RZ ;  /* 0x0000002aa81c723c */ /* 0x000fe400000018ff */
[----:B------:R-:W1:Y:S04]  /*2210*/  LDSM.16.M88.4 R68, [R242+0x11900] ;  /* 0x01190000f244783b */ /* 0x000e680000000200 */
[----:B------:R-:W-:Y:S02]  /*2220*/  LDSM.16.M88.4 R80, [R239] ;  /* 0x00000000ef50783b */ /* 0x000fe40000000200 */
[----:B------:R-:W-:Y:S02]  /*2230*/  HMMA.16816.F32 R20, R172, R50, R16 ;  /* 0x00000032ac14723c */ /* 0x000fe40000001810 */
[----:B------:R-:W1:Y:S04]  /*2240*/  LDSM.16.M88.4 R48, [R239+0x800] ;  /* 0x00080000ef30783b */ /* 0x000e680000000200 */
[----:B------:R-:W-:Y:S02]  /*2250*/  LDSM.16.M88.4 R84, [R236+0x12100] ;  /* 0x01210000ec54783b */ /* 0x000fe40000000200 */
[----:B--2---:R-:W-:Y:S02]  /*2260*/  HMMA.16816.F32 R8, R168, R36, RZ ;  /* 0x00000024a808723c */ /* 0x004fe400000018ff */
[----:B------:R-:W-:Y:S04]  /*2270*/  LDSM.16.M88.4 R88, [R243+0x2800] ;  /* 0x00280000f358783b */ /* 0x000fe80000000200 */
[----:B------:R-:W0:Y:S02]  /*2280*/  LDGDEPBAR ;  /* 0x00000000000079af */ /* 0x000e240000000000 */
[C---:B------:R-:W-:Y:S08]  /*2290*/  HMMA.16816.F32 R12, R172.reuse, R62, R12 ;  /* 0x0000003eac0c723c */ /* 0x040ff0000000180c */
[C---:B------:R-:W-:Y:S08]  /*22a0*/  HMMA.16816.F32 R28, R172.reuse, R74, R28 ;  /* 0x0000004aac1c723c */ /* 0x040ff0000000181c */
[C---:B------:R-:W-:Y:S01]  /*22b0*/  HMMA.16816.F32 R16, R172.reuse, R60, R8 ;  /* 0x0000003cac10723c */ /* 0x040fe20000001808 */
[----:B------:R-:W-:Y:S07]  /*22c0*/  LDSM.16.M88.4 R60, [R236+0x13100] ;  /* 0x01310000ec3c783b */ /* 0x000fee0000000200 */
[----:B------:R-:W-:Y:S01]  /*22d0*/  HMMA.16816.F32 R8, R172, R72, R24 ;  /* 0x00000048ac08723c */ /* 0x000fe20000001818 */
[----:B------:R-:W-:Y:S07]  /*22e0*/  LDSM.16.M88.4 R72, [R239+0x1800] ;  /* 0x00180000ef48783b */ /* 0x000fee0000000200 */
[C---:B---3--:R-:W-:Y:S01]  /*22f0*/  HMMA.16816.F32 R40, R180.reuse, R52, R64 ;  /* 0x00000034b428723c */ /* 0x048fe20000001840 */
[----:B------:R-:W2:Y:S07]  /*2300*/  LDSM.16.M88.4 R64, [R239+0x1000] ;  /* 0x00100000ef40783b */ /* 0x000eae0000000200 */
[C---:B----4-:R-:W-:Y:S08]  /*2310*/  HMMA.16816.F32 R36, R180.reuse, R76, R32 ;  /* 0x0000004cb424723c */ /* 0x050ff00000001820 */
[C---:B------:R-:W-:Y:S01]  /*2320*/  HMMA.16816.F32 R32, R180.reuse, R78, R20 ;  /* 0x0000004eb420723c */ /* 0x040fe20000001814 */
[----:B------:R-:W3:Y:S07]  /*2330*/  LDSM.16.M88.4 R76, [R236+0x12900] ;  /* 0x01290000ec4c783b */ /* 0x000eee0000000200 */
[C---:B------:R-:W-:Y:S08]  /*2340*/  HMMA.16816.F32 R56, R180.reuse, R54, R56 ;  /* 0x00000036b438723c */ /* 0x040ff00000001838 */
[C---:B-1----:R-:W-:Y:S08]  /*2350*/  HMMA.16816.F32 R24, R180.reuse, R44, R16 ;  /* 0x0000002cb418723c */ /* 0x042ff00000001810 */
[C---:B------:R-:W-:Y:S08]  /*2360*/  HMMA.16816.F32 R20, R180.reuse, R46, R12 ;  /* 0x0000002eb414723c */ /* 0x040ff0000000180c */
[C---:B------:R-:W-:Y:S08]  /*2370*/  HMMA.16816.F32 R16, R180.reuse, R68, R8 ;  /* 0x00000044b410723c */ /* 0x040ff00000001808 */
[----:B------:R-:W-:Y:S01]  /*2380*/  HMMA.16816.F32 R12, R180, R70, R28 ;  /* 0x00000046b40c723c */ /* 0x000fe2000000181c */
[----:B------:R-:W1:Y:S07]  /*2390*/  LDSM.16.M88.4 R68, [R236+0x13900] ;  /* 0x01390000ec44783b */ /* 0x000e6e0000000200 */
[C---:B------:R-:W-:Y:S08]  /*23a0*/  HMMA.16816.F32 R52, R184.reuse, R48, R36 ;  /* 0x00000030b834723c */ /* 0x040ff00000001824 */
[C---:B------:R-:W-:Y:S08]  /*23b0*/  HMMA.16816.F32 R8, R184.reuse, R80, R40 ;  /* 0x00000050b808723c */ /* 0x040ff00000001828 */
[C---:B------:R-:W-:Y:S08]  /*23c0*/  HMMA.16816.F32 R48, R184.reuse, R50, R32 ;  /* 0x00000032b830723c */ /* 0x040ff00000001820 */
[C---:B------:R-:W-:Y:S01]  /*23d0*/  HMMA.16816.F32 R56, R184.reuse, R82, R56 ;  /* 0x00000052b838723c */ /* 0x040fe20000001838 */
[----:B------:R-:W4:Y:S07]  /*23e0*/  LDSM.16.M88.4 R80, [R243+0x2000] ;  /* 0x00200000f350783b */ /* 0x000f2e0000000200 */
[C---:B--2---:R-:W-:Y:S08]  /*23f0*/  HMMA.16816.F32 R44, R184.reuse, R64, R24 ;  /* 0x00000040b82c723c */ /* 0x044ff00000001818 */
[C---:B------:R-:W-:Y:S08]  /*2400*/  HMMA.16816.F32 R40, R184.reuse, R66, R20 ;  /* 0x00000042b828723c */ /* 0x040ff00000001814 */
[C---:B------:R-:W-:Y:S08]  /*2410*/  HMMA.16816.F32 R36, R184.reuse, R72, R16 ;  /* 0x00000048b824723c */ /* 0x040ff00000001810 */
[----:B------:R-:W-:Y:S01]  /*2420*/  HMMA.16816.F32 R32, R184, R74, R12 ;  /* 0x0000004ab820723c */ /* 0x000fe2000000180c */
[----:B------:R-:W2:Y:S07]  /*2430*/  LDSM.16.M88.4 R72, [R243+0x3000] ;  /* 0x00300000f348783b */ /* 0x000eae0000000200 */
[C---:B------:R-:W-:Y:S08]  /*2440*/  HMMA.16816.F32 R28, R188.reuse, R84, R8 ;  /* 0x00000054bc1c723c */ /* 0x040ff00000001808 */
[C---:B---3--:R-:W-:Y:S08]  /*2450*/  HMMA.16816.F32 R20, R188.reuse, R76, R52 ;  /* 0x0000004cbc14723c */ /* 0x048ff00000001834 */
[C---:B------:R-:W-:Y:S01]  /*2460*/  HMMA.16816.F32 R16, R188.reuse, R78, R48 ;  /* 0x0000004ebc10723c */ /* 0x040fe20000001830 */
[----:B------:R-:W3:Y:S04]  /*2470*/  LDSM.16.M88.4 R76, [R243+0x3800] ;  /* 0x00380000f34c783b */ /* 0x000ee80000000200 */
[----:B------:R-:W-:Y:S03]  /*2480*/  LDSM.16.M88.4 R48, [R242+0x12900] ;  /* 0x01290000f230783b */ /* 0x000fe60000000200 */
[C---:B------:R-:W-:Y:S01]  /*2490*/  HMMA.16816.F32 R24, R188.reuse, R86, R56 ;  /* 0x00000056bc18723c */ /* 0x040fe20000001838 */
[----:B------:R-:W-:Y:S07]  /*24a0*/  LDSM.16.M88.4 R84, [R243+0x7000] ;  /* 0x00700000f354783b */ /* 0x000fee0000000200 */
[C---:B------:R-:W-:Y:S08]  /*24b0*/  HMMA.16816.F32 R12, R188.reuse, R60, R44 ;  /* 0x0000003cbc0c723c */ /* 0x040ff0000000182c */
[C---:B------:R-:W-:Y:S01]  /*24c0*/  HMMA.16816.F32 R8, R188.reuse, R62, R40 ;  /* 0x0000003ebc08723c */ /* 0x040fe20000001828 */
[----:B------:R-:W2:Y:S07]  /*24d0*/  LDSM.16.M88.4 R40, [R242+0x12100] ;  /* 0x01210000f228783b */ /* 0x000eae0000000200 */
[C---:B-1----:R-:W-:Y:S08]  /*24e0*/  HMMA.16816.F32 R52, R188.reuse, R68, R36 ;  /* 0x00000044bc34723c */ /* 0x042ff00000001824 */
[----:B------:R-:W-:Y:S01]  /*24f0*/  HMMA.16816.F32 R68, R188, R70, R32 ;  /* 0x00000046bc44723c */ /* 0x000fe20000001820 */
[----:B------:R-:W1:Y:S07]  /*2500*/  LDSM.16.M88.4 R32, [R242+0x13100] ;  /* 0x01310000f220783b */ /* 0x000e6e0000000200 */
[C---:B----4-:R-:W-:Y:S01]  /*2510*/  HMMA.16816.F32 R64, R192.reuse, R80, R28 ;  /* 0x00000050c040723c */ /* 0x050fe2000000181c */
[----:B------:R-:W4:Y:S07]  /*2520*/  LDSM.16.M88.4 R28, [R242+0x13900] ;  /* 0x01390000f21c783b */ /* 0x000f2e0000000200 */
[C---:B------:R-:W-:Y:S01]  /*2530*/  HMMA.16816.F32 R60, R192.reuse, R82, R24 ;  /* 0x00000052c03c723c */ /* 0x040fe20000001818 */
[----:B------:R-:W-:Y:S07]  /*2540*/  LDSM.16.M88.4 R80, [R239+0x2800] ;  /* 0x00280000ef50783b */ /* 0x000fee0000000200 */
[C---:B------:R-:W-:Y:S08]  /*2550*/  HMMA.16816.F32 R56, R192.reuse, R88, R20 ;  /* 0x00000058c038723c */ /* 0x040ff00000001814 */
[C---:B--2---:R-:W-:Y:S08]  /*2560*/  HMMA.16816.F32 R36, R192.reuse, R72, R12 ;  /* 0x00000048c024723c */ /* 0x044ff0000000180c */
[C---:B------:R-:W-:Y:S01]  /*2570*/  HMMA.16816.F32 R24, R192.reuse, R74, R8 ;  /* 0x0000004ac018723c */ /* 0x040fe20000001808 */
[----:B------:R-:W2:Y:S07]  /*2580*/  LDSM.16.M88.4 R72, [R239+0x2000] ;  /* 0x00200000ef48783b */ /* 0x000eae0000000200 */
[C---:B------:R-:W-:Y:S01]  /*2590*/  HMMA.16816.F32 R44, R192.reuse, R90, R16 ;  /* 0x0000005ac02c723c */ /* 0x040fe20000001810 */
[----:B------:R-:W-:Y:S07]  /*25a0*/  LDSM.16.M88.4 R88, [R242+0x16900] ;  /* 0x01690000f258783b */ /* 0x000fee0000000200 */
[C---:B---3--:R-:W-:Y:S08]  /*25b0*/  HMMA.16816.F32 R20, R192.reuse, R76, R52 ;  /* 0x0000004cc014723c */ /* 0x048ff00000001834 */
[----:B------:R-:W-:Y:S01]  /*25c0*/  HMMA.16816.F32 R16, R192, R78, R68 ;  /* 0x0000004ec010723c */ /* 0x000fe20000001844 */
[----:B------:R-:W3:Y:S04]  /*25d0*/  LDSM.16.M88.4 R68, [R239+0x3000] ;  /* 0x00300000ef44783b */ /* 0x000ee80000000200 */
[----:B------:R-:W2:Y:S03]  /*25e0*/  LDSM.16.M88.4 R76, [R239+0x3800] ;  /* 0x00380000ef4c783b */ /* 0x000ea60000000200 */
[C---:B------:R-:W-:Y:S08]  /*25f0*/  HMMA.16816.F32 R8, R196.reuse, R42, R60 ;  /* 0x0000002ac408723c */ /* 0x040ff0000000183c */
[C---:B------:R-:W-:Y:S08]  /*2600*/  HMMA.16816.F32 R12, R196.reuse, R40, R64 ;  /* 0x00000028c40c723c */ /* 0x040ff00000001840 */
[C---:B------:R-:W-:Y:S08]  /*2610*/  HMMA.16816.F32 R60, R196.reuse, R48, R56 ;  /* 0x00000030c43c723c */ /* 0x040ff00000001838 */
[C---:B-1----:R-:W-:Y:S01]  /*2620*/  HMMA.16816.F32 R56, R196.reuse, R32, R36 ;  /* 0x00000020c438723c */ /* 0x042fe20000001824 */
[----:B------:R-:W1:Y:S07]  /*2630*/  LDSM.16.M88.4 R36, [R236+0x14100] ;  /* 0x01410000ec24783b */ /* 0x000e6e0000000200 */
[C---:B------:R-:W-:Y:S01]  /*2640*/  HMMA.16816.F32 R52, R196.reuse, R34, R24 ;  /* 0x00000022c434723c */ /* 0x040fe20000001818 */
[----:B------:R-:W1:Y:S07]  /*2650*/  LDSM.16.M88.4 R32, [R236+0x14900] ;  /* 0x01490000ec20783b */ /* 0x000e6e0000000200 */
[C---:B------:R-:W-:Y:S08]  /*2660*/  HMMA.16816.F32 R64, R196.reuse, R50, R44 ;  /* 0x00000032c440723c */ /* 0x040ff0000000182c */
[C---:B----4-:R-:W-:Y:S08]  /*2670*/  HMMA.16816.F32 R48, R196.reuse, R28, R20 ;  /* 0x0000001cc430723c */ /* 0x050ff00000001814 */
[----:B------:R-:W-:Y:S01]  /*2680*/  HMMA.16816.F32 R44, R196, R30, R16 ;  /* 0x0000001ec42c723c */ /* 0x000fe20000001810 */
[----:B------:R-:W4:Y:S07]  /*2690*/  LDSM.16.M88.4 R28, [R236+0x15100] ;  /* 0x01510000ec1c783b */ /* 0x000f2e0000000200 */
[C---:B--2---:R-:W-:Y:S08]  /*26a0*/  HMMA.16816.F32 R40, R200.reuse, R72, R12 ;  /* 0x00000048c828723c */ /* 0x044ff0000000180c */
[C---:B------:R-:W-:Y:S01]  /*26b0*/  HMMA.16816.F32 R24, R200.reuse, R74, R8 ;  /* 0x0000004ac818723c */ /* 0x040fe20000001808 */
[----:B------:R-:W-:Y:S07]  /*26c0*/  LDSM.16.M88.4 R72, [R242+0x15100] ;  /* 0x01510000f248783b */ /* 0x000fee0000000200 */
[C---:B------:R-:W-:Y:S08]  /*26d0*/  HMMA.16816.F32 R20, R200.reuse, R80, R60 ;  /* 0x00000050c814723c */ /* 0x040ff0000000183c */
[C---:B---3--:R-:W-:Y:S08]  /*26e0*/  HMMA.16816.F32 R12, R200.reuse, R68, R56 ;  /* 0x00000044c80c723c */ /* 0x048ff00000001838 */
[C---:B------:R-:W-:Y:S01]  /*26f0*/  HMMA.16816.F32 R8, R200.reuse, R70, R52 ;  /* 0x00000046c808723c */ /* 0x040fe20000001834 */
[----:B------:R-:W-:Y:S07]  /*2700*/  LDSM.16.M88.4 R68, [R243+0x4000] ;  /* 0x00400000f344783b */ /* 0x000fee0000000200 */
[C---:B------:R-:W-:Y:S01]  /*2710*/  HMMA.16816.F32 R16, R200.reuse, R82, R64 ;  /* 0x00000052c810723c */ /* 0x040fe20000001840 */
[----:B------:R-:W2:Y:S04]  /*2720*/  LDSM.16.M88.4 R64, [R236+0x15900] ;  /* 0x01590000ec40783b */ /* 0x000ea80000000200 */
[----:B------:R-:W3:Y:S03]  /*2730*/  LDSM.16.M88.4 R80, [R243+0x4800] ;  /* 0x00480000f350783b */ /* 0x000ee60000000200 */
[----:B------:R-:W-:Y:S08]  /*2740*/  HMMA.16816.F32 R48, R200, R76, R48 ;  /* 0x0000004cc830723c */ /* 0x000ff00000001830 */
[C---:B-1----:R-:W-:Y:S08]  /*2750*/  HMMA.16816.F32 R56, R204.reuse, R36, R40 ;  /* 0x00000024cc38723c */ /* 0x042ff00000001828 */
[----:B------:R-:W-:Y:S08]  /*2760*/  HMMA.16816.F32 R52, R204, R32, R20 ;  /* 0x00000020cc34723c */ /* 0x000ff00000001814 */
[----:B------:R-:W-:Y:S01]  /*2770*/  HMMA.16816.F32 R60, R200, R78, R44 ;  /* 0x0000004ec83c723c */ /* 0x000fe2000000182c */
[----:B------:R-:W-:Y:S07]  /*2780*/  LDSM.16.M88.4 R76, [R242+0x15900] ;  /* 0x01590000f24c783b */ /* 0x000fee0000000200 */
[C---:B----4-:R-:W-:Y:S08]  /*2790*/  HMMA.16816.F32 R40, R204.reuse, R28, R12 ;  /* 0x0000001ccc28723c */ /* 0x050ff0000000180c */
[C---:B------:R-:W-:Y:S01]  /*27a0*/  HMMA.16816.F32 R20, R204.reuse, R30, R8 ;  /* 0x0000001ecc14723c */ /* 0x040fe20000001808 */
[----:B------:R-:W1:Y:S07]  /*27b0*/  LDSM.16.M88.4 R28, [R243+0x5000] ;  /* 0x00500000f31c783b */ /* 0x000e6e0000000200 */
[C---:B------:R-:W-:Y:S01]  /*27c0*/  HMMA.16816.F32 R36, R204.reuse, R38, R24 ;  /* 0x00000026cc24723c */ /* 0x040fe20000001818 */
[----:B------:R-:W4:Y:S07]  /*27d0*/  LDSM.16.M88.4 R24, [R243+0x5800] ;  /* 0x00580000f318783b */ /* 0x000f2e0000000200 */
[C---:B------:R-:W-:Y:S01]  /*27e0*/  HMMA.16816.F32 R44, R204.reuse, R34, R16 ;  /* 0x00000022cc2c723c */ /* 0x040fe20000001810 */
[----:B------:R-:W1:Y:S07]  /*27f0*/  LDSM.16.M88.4 R32, [R242+0x14100] ;  /* 0x01410000f220783b */ /* 0x000e6e0000000200 */
[C---:B--2---:R-:W-:Y:S08]  /*2800*/  HMMA.16816.F32 R16, R204.reuse, R64, R48 ;  /* 0x00000040cc10723c */ /* 0x044ff00000001830 */
[----:B------:R-:W-:Y:S01]  /*2810*/  HMMA.16816.F32 R12, R204, R66, R60 ;  /* 0x00000042cc0c723c */ /* 0x000fe2000000183c */
[----:B------:R-:W2:Y:S07]  /*2820*/  LDSM.16.M88.4 R64, [R242+0x14900] ;  /* 0x01490000f240783b */ /* 0x000eae0000000200 */
[C---:B------:R-:W-:Y:S08]  /*2830*/  HMMA.16816.F32 R8, R208.reuse, R68, R56 ;  /* 0x00000044d008723c */ /* 0x040ff00000001838 */
[C---:B------:R-:W-:Y:S01]  /*2840*/  HMMA.16816.F32 R36, R208.reuse, R70, R36 ;  /* 0x00000046d024723c */ /* 0x040fe20000001824 */
[----:B------:R-:W-:Y:S07]  /*2850*/  LDSM.16.M88.4 R68, [R239+0x5800] ;  /* 0x00580000ef44783b */ /* 0x000fee0000000200 */
[C---:B---3--:R-:W-:Y:S08]  /*2860*/  HMMA.16816.F32 R48, R208.reuse, R80, R52 ;  /* 0x00000050d030723c */ /* 0x048ff00000001834 */
[C---:B------:R-:W-:Y:S01]  /*2870*/  HMMA.16816.F32 R56, R208.reuse, R82, R44 ;  /* 0x00000052d038723c */ /* 0x040fe2000000182c */
[----:B------:R-:W3:Y:S07]  /*2880*/  LDSM.16.M88.4 R80, [R239+0x4000] ;  /* 0x00400000ef50783b */ /* 0x000eee0000000200 */
[C---:B-1----:R-:W-:Y:S08]  /*2890*/  HMMA.16816.F32 R60, R208.reuse, R28, R40 ;  /* 0x0000001cd03c723c */ /* 0x042ff00000001828 */
[C---:B------:R-:W-:Y:S01]  /*28a0*/  HMMA.16816.F32 R40, R208.reuse, R30, R20 ;  /* 0x0000001ed028723c */ /* 0x040fe20000001814 */
[----:B------:R-:W1:Y:S07]  /*28b0*/  LDSM.16.M88.4 R28, [R239+0x4800] ;  /* 0x00480000ef1c783b */ /* 0x000e6e0000000200 */
[C---:B----4-:R-:W-:Y:S08]  /*28c0*/  HMMA.16816.F32 R52, R208.reuse, R24, R16 ;  /* 0x00000018d034723c */ /* 0x050ff00000001810 */
[----:B------:R-:W-:Y:S08]  /*28d0*/  HMMA.16816.F32 R44, R208, R26, R12 ;  /* 0x0000001ad02c723c */ /* 0x000ff0000000180c */
[C---:B------:R-:W-:Y:S08]  /*28e0*/  HMMA.16816.F32 R24, R212.reuse, R32, R8 ;  /* 0x00000020d418723c */ /* 0x040ff00000001808 */
[C---:B------:R-:W-:Y:S01]  /*28f0*/  HMMA.16816.F32 R20, R212.reuse, R34, R36 ;  /* 0x00000022d414723c */ /* 0x040fe20000001824 */
[----:B------:R-:W4:Y:S07]  /*2900*/  LDSM.16.M88.4 R32, [R239+0x5000] ;  /* 0x00500000ef20783b */ /* 0x000f2e0000000200 */
[C---:B--2---:R-:W-:Y:S08]  /*2910*/  HMMA.16816.F32 R16, R212.reuse, R64, R48 ;  /* 0x00000040d410723c */ /* 0x044ff00000001830 */
[C---:B------:R-:W-:Y:S08]  /*2920*/  HMMA.16816.F32 R8, R212.reuse, R72, R60 ;  /* 0x00000048d408723c */ /* 0x040ff0000000183c */
[C---:B------:R-:W-:Y:S01]  /*2930*/  HMMA.16816.F32 R12, R212.reuse, R66, R56 ;  /* 0x00000042d40c723c */ /* 0x040fe20000001838 */
[----:B------:R-:W2:Y:S07]  /*2940*/  LDSM.16.M88.4 R64, [R236+0x16100] ;  /* 0x01610000ec40783b */ /* 0x000eae0000000200 */
[C---:B------:R-:W-:Y:S01]  /*2950*/  HMMA.16816.F32 R40, R212.reuse, R74, R40 ;  /* 0x0000004ad428723c */ /* 0x040fe20000001828 */
[----:B------:R-:W-:Y:S07]  /*2960*/  LDSM.16.M88.4 R72, [R236+0x16900] ;  /* 0x01690000ec48783b */ /* 0x000fee0000000200 */
[----:B------:R-:W-:Y:S08]  /*2970*/  HMMA.16816.F32 R60, R212, R76, R52 ;  /* 0x0000004cd43c723c */ /* 0x000ff00000001834 */
[C---:B---3--:R-:W-:Y:S08]  /*2980*/  HMMA.16816.F32 R52, R216.reuse, R80, R24 ;  /* 0x00000050d834723c */ /* 0x048ff00000001818 */
[----:B------:R-:W-:Y:S01]  /*2990*/  HMMA.16816.F32 R48, R216, R82, R20 ;  /* 0x00000052d830723c */ /* 0x000fe20000001814 */
[----:B------:R-:W3:Y:S07]  /*29a0*/  LDSM.16.M88.4 R80, [R236+0x17100] ;  /* 0x01710000ec50783b */ /* 0x000eee0000000200 */
[----:B------:R-:W-:Y:S01]  /*29b0*/  HMMA.16816.F32 R56, R212, R78, R44 ;  /* 0x0000004ed438723c */ /* 0x000fe2000000182c */
[----:B------:R-:W-:Y:S07]  /*29c0*/  LDSM.16.M88.4 R76, [R243+0x6800] ;  /* 0x00680000f34c783b */ /* 0x000fee0000000200 */
[C---:B-1----:R-:W-:Y:S08]  /*29d0*/  HMMA.16816.F32 R44, R216.reuse, R28, R16 ;  /* 0x0000001cd82c723c */ /* 0x042ff00000001810 */
[C---:B----4-:R-:W-:Y:S08]  /*29e0*/  HMMA.16816.F32 R24, R216.reuse, R32, R8 ;  /* 0x00000020d818723c */ /* 0x050ff00000001808 */
[C---:B------:R-:W-:Y:S08]  /*29f0*/  HMMA.16816.F32 R20, R216.reuse, R34, R40 ;  /* 0x00000022d814723c */ /* 0x040ff00000001828 */
[C---:B------:R-:W-:Y:S01]  /*2a00*/  HMMA.16816.F32 R16, R216.reuse, R68, R60 ;  /* 0x00000044d810723c */ /* 0x040fe2000000183c */
[----:B------:R-:W1:Y:S07]  /*2a10*/  LDSM.16.M88.4 R60, [R243+0x6000] ;  /* 0x00600000f33c783b */ /* 0x000e6e0000000200 */
[----:B------:R-:W-:Y:S01]  /*2a20*/  HMMA.16816.F32 R36, R216, R30, R12 ;  /* 0x0000001ed824723c */ /* 0x000fe2000000180c */
[----:B------:R-:W4:Y:S07]  /*2a30*/  LDSM.16.M88.4 R28, [R236+0x17900] ;  /* 0x01790000ec1c783b */ /* 0x000f2e0000000200 */
[C---:B--2---:R-:W-:Y:S08]  /*2a40*/  HMMA.16816.F32 R8, R220.reuse, R64, R52 ;  /* 0x00000040dc08723c */ /* 0x044ff00000001834 */
[----:B------:R-:W-:Y:S01]  /*2a50*/  HMMA.16816.F32 R48, R220, R66, R48 ;  /* 0x00000042dc30723c */ /* 0x000fe20000001830 */
[----:B------:R-:W-:Y:S07]  /*2a60*/  LDSM.16.M88.4 R64, [R239+0x6000] ;  /* 0x00600000ef40783b */ /* 0x000fee0000000200 */
[----:B------:R-:W-:Y:S01]  /*2a70*/  HMMA.16816.F32 R12, R216, R70, R56 ;  /* 0x00000046d80c723c */ /* 0x000fe20000001838 */
[----:B------:R-:W-:Y:S07]  /*2a80*/  LDSM.16.M88.4 R68, [R243+0x7800] ;  /* 0x00780000f344783b */ /* 0x000fee0000000200 */
[C---:B---3--:R-:W-:Y:S08]  /*2a90*/  HMMA.16816.F32 R32, R220.reuse, R80, R24 ;  /* 0x00000050dc20723c */ /* 0x048ff00000001818 */
[C---:B------:R-:W-:Y:S01]  /*2aa0*/  HMMA.16816.F32 R56, R220.reuse, R82, R20 ;  /* 0x00000052dc38723c */ /* 0x040fe20000001814 */
[----:B------:R-:W2:Y:S07]  /*2ab0*/  LDSM.16.M88.4 R80, [R242+0x16100] ;  /* 0x01610000f250783b */ /* 0x000eae0000000200 */
[C---:B------:R-:W-:Y:S08]  /*2ac0*/  HMMA.16816.F32 R44, R220.reuse, R72, R44 ;  /* 0x00000048dc2c723c */ /* 0x040ff0000000182c */
[----:B------:R-:W-:Y:S01]  /*2ad0*/  HMMA.16816.F32 R40, R220, R74, R36 ;  /* 0x0000004adc28723c */ /* 0x000fe20000001824 */
[----:B------:R-:W-:Y:S07]  /*2ae0*/  LDSM.16.M88.4 R72, [R239+0x6800] ;  /* 0x00680000ef48783b */ /* 0x000fee0000000200 */
[C---:B-1----:R-:W-:Y:S08]  /*2af0*/  HMMA.16816.F32 R24, R224.reuse, R60, R8 ;  /* 0x0000003ce018723c */ /* 0x042ff00000001808 */
[----:B------:R-:W-:Y:S01]  /*2b00*/  HMMA.16816.F32 R20, R224, R62, R48 ;  /* 0x0000003ee014723c */ /* 0x000fe20000001830 */
[----:B------:R-:W-:Y:S07]  /*2b10*/  LDSM.16.M88.4 R60, [R239+0x7000] ;  /* 0x00700000ef3c783b */ /* 0x000fee0000000200 */
[C---:B----4-:R-:W-:Y:S08]  /*2b20*/  HMMA.16816.F32 R52, R220.reuse, R28, R16 ;  /* 0x0000001cdc34723c */ /* 0x050ff00000001810 */
[----:B------:R-:W-:Y:S01]  /*2b30*/  HMMA.16816.F32 R36, R220, R30, R12 ;  /* 0x0000001edc24723c */ /* 0x000fe2000000180c */
[----:B------:R-:W1:Y:S07]  /*2b40*/  LDSM.16.M88.4 R28, [R242+0x17100] ;  /* 0x01710000f21c783b */ /* 0x000e6e0000000200 */
[C---:B------:R-:W-:Y:S08]  /*2b50*/  HMMA.16816.F32 R16, R224.reuse, R76, R44 ;  /* 0x0000004ce010723c */ /* 0x040ff0000000182c */
[C---:B------:R-:W-:Y:S08]  /*2b60*/  HMMA.16816.F32 R8, R224.reuse, R84, R32 ;  /* 0x00000054e008723c */ /* 0x040ff00000001820 */
[C---:B------:R-:W-:Y:S01]  /*2b70*/  HMMA.16816.F32 R32, R224.reuse, R86, R56 ;  /* 0x00000056e020723c */ /* 0x040fe20000001838 */
[----:B------:R-:W3:Y:S07]  /*2b80*/  LDSM.16.M88.4 R56, [R242+0x17900] ;  /* 0x01790000f238783b */ /* 0x000eee0000000200 */
[----:B------:R-:W-:Y:S08]  /*2b90*/  HMMA.16816.F32 R12, R224, R78, R40 ;  /* 0x0000004ee00c723c */ /* 0x000ff00000001828 */
[C---:B--2---:R-:W-:Y:S08]  /*2ba0*/  HMMA.16816.F32 R24, R228.reuse, R80, R24 ;  /* 0x00000050e418723c */ /* 0x044ff00000001818 */
[----:B------:R-:W-:Y:S08]  /*2bb0*/  HMMA.16816.F32 R40, R228, R82, R20 ;  /* 0x00000052e428723c */ /* 0x000ff00000001814 */
[C---:B------:R-:W-:Y:S08]  /*2bc0*/  HMMA.16816.F32 R48, R224.reuse, R68, R52 ;  /* 0x00000044e030723c */ /* 0x040ff00000001834 */
[----:B------:R-:W-:Y:S01]  /*2bd0*/  HMMA.16816.F32 R44, R224, R70, R36 ;  /* 0x00000046e02c723c */ /* 0x000fe20000001824 */
[----:B------:R-:W2:Y:S01]  /*2be0*/  LDSM.16.M88.4 R68, [R239+0x7800] ;  /* 0x00780000ef44783b */ /* 0x000ea20000000200 */
[----:B------:R-:W-:-:S06]  /*2bf0*/  DEPBAR.LE SB0, 0x0 ;  /* 0x000080000000791a */ /* 0x000fcc0000000000 */
[C---:B------:R-:W-:Y:S08]  /*2c00*/  HMMA.16816.F32 R36, R228.reuse, R88, R16 ;  /* 0x00000058e424723c */ /* 0x040ff00000001810 */
[----:B------:R-:W-:Y:S08]  /*2c10*/  HMMA.16816.F32 R52, R228, R90, R12 ;  /* 0x0000005ae434723c */ /* 0x000ff0000000180c */
[----:B------:R-:W-:Y:S08]  /*2c20*/  HMMA.16816.F32 R24, R232, R64, R24 ;  /* 0x00000040e818723c */ /* 0x000ff00000001818 */
[C---:B-1----:R-:W-:Y:S08]  /*2c30*/  HMMA.16816.F32 R12, R228.reuse, R30, R32 ;  /* 0x0000001ee40c723c */ /* 0x042ff00000001820 */
[----:B------:R-:W-:Y:S08]  /*2c40*/  HMMA.16816.F32 R8, R228, R28, R8 ;  /* 0x0000001ce408723c */ /* 0x000ff00000001808 */
[----:B------:R-:W-:Y:S01]  /*2c50*/  HMMA.16816.F32 R28, R232, R66, R40 ;  /* 0x00000042e81c723c */ /* 0x000fe20000001828 */
[----:B------:R-:W-:-:S02]  /*2c60*/  FSEL R6, R24, -INF , P0 ;  /* 0xff80000018067808 */ /* 0x000fc40000000000 */
[----:B------:R-:W-:-:S04]  /*2c70*/  FSEL R7, R25, -INF , P2 ;  /* 0xff80000019077808 */ /* 0x000fc80001000000 */
[----:B------:R-:W-:Y:S01]  /*2c80*/  FMNMX.FTZ R3, R6, R7, !PT ;  /* 0x0000000706037209 */ /* 0x000fe20007810000 */
[----:B---3--:R-:W-:Y:S08]  /*2c90*/  HMMA.16816.F32 R16, R228, R56, R48 ;  /* 0x00000038e410723c */ /* 0x008ff00000001830 */
[C---:B------:R-:W-:Y:S08]  /*2ca0*/  HMMA.16816.F32 R36, R232.reuse, R72, R36 ;  /* 0x00000048e824723c */ /* 0x040ff00000001824 */
[----:B------:R-:W-:Y:S08]  /*2cb0*/  HMMA.16816.F32 R48, R232, R74, R52 ;  /* 0x0000004ae830723c */ /* 0x000ff00000001834 */
[----:B------:R-:W-:Y:S08]  /*2cc0*/  HMMA.16816.F32 R20, R228, R58, R44 ;  /* 0x0000003ae414723c */ /* 0x000ff0000000182c */
[C---:B------:R-:W-:Y:S07]  /*2cd0*/  HMMA.16816.F32 R32, R232.reuse, R62, R12 ;  /* 0x0000003ee820723c */ /* 0x040fee000000180c */
[----:B------:R-:W-:Y:S01]  /*2ce0*/  FSEL R15, R26, -INF , P0 ;  /* 0xff8000001a0f7808 */ /* 0x000fe20000000000 */
[----:B------:R-:W-:Y:S01]  /*2cf0*/  HMMA.16816.F32 R44, R232, R60, R8 ;  /* 0x0000003ce82c723c */ /* 0x000fe20000001808 */
[----:B------:R-:W-:Y:S01]  /*2d00*/  BAR.SYNC.DEFER_BLOCKING 0x0 ;  /* 0x0000000000007b1d */ /* 0x000fe20000010000 */
[----:B------:R-:W-:-:S04]  /*2d10*/  ISETP.GT.AND P0, PT, R2, 0x9, PT ;  /* 0x000000090200780c */ /* 0x000fc80003f04270 */
[----:B------:R-:W-:Y:S01]  /*2d20*/  FSEL R12, R29, -INF , P0 ;  /* 0xff8000001d0c7808 */ /* 0x000fe20000000000 */
[----:B------:R-:W-:Y:S01]  /*2d30*/  IMAD.U32 R11, RZ, RZ, UR10 ;  /* 0x0000000aff0b7e24 */ /* 0x000fe2000f8e00ff */
[----:B------:R-:W-:Y:S01]  /*2d40*/  FSEL R10, R28, -INF , P1 ;  /* 0xff8000001c0a7808 */ /* 0x000fe20000800000 */
[C---:B--2---:R-:W-:Y:S01]  /*2d50*/  HMMA.16816.F32 R40, R232.reuse, R68, R16 ;  /* 0x00000044e828723c */ /* 0x044fe20000001810 */
[----:B------:R-:W-:Y:S02]  /*2d60*/  FSEL R26, R31, -INF , P0 ;  /* 0xff8000001f1a7808 */ /* 0x000fe40000000000 */
[----:B------:R-:W-:Y:S02]  /*2d70*/  FMNMX.FTZ R3, R10, R3, !PT ;  /* 0x000000030a037209 */ /* 0x000fe40007810000 */
[C---:B------:R-:W-:Y:S02]  /*2d80*/  ISETP.GT.AND P0, PT, R2.reuse, 0x18, PT ;  /* 0x000000180200780c */ /* 0x040fe40003f04270 */
[----:B------:R-:W-:Y:S01]  /*2d90*/  FSEL R16, R27, -INF , P2 ;  /* 0xff8000001b107808 */ /* 0x000fe20001000000 */
[----:B------:R-:W-:Y:S01]  /*2da0*/  HMMA.16816.F32 R20, R232, R70, R20 ;  /* 0x00000046e814723c */ /* 0x000fe20000001814 */
[----:B------:R-:W-:-:S02]  /*2db0*/  ISETP.GT.AND P2, PT, R2, 0x10, PT ;  /* 0x000000100200780c */ /* 0x000fc40003f44270 */
[----:B------:R-:W-:Y:S02]  /*2dc0*/  FSEL R17, R30, -INF , P1 ;  /* 0xff8000001e117808 */ /* 0x000fe40000800000 */
[----:B------:R-:W-:Y:S02]  /*2dd0*/  ISETP.GT.AND P1, PT, R2, 0x11, PT ;  /* 0x000000110200780c */ /* 0x000fe40003f24270 */
[----:B------:R-:W-:Y:S02]  /*2de0*/  FSEL R14, R36, -INF , P2 ;  /* 0xff800000240e7808 */ /* 0x000fe40001000000 */
[----:B------:R-:W-:Y:S02]  /*2df0*/  FMNMX.FTZ R3, R12, R3, !PT ;  /* 0x000000030c037209 */ /* 0x000fe40007810000 */
[----:B------:R-:W-:Y:S02]  /*2e00*/  FSEL R25, R37, -INF , P1 ;  /* 0xff80000025197808 */ /* 0x000fe40000800000 */
[----:B------:R-:W-:-:S02]  /*2e10*/  FMNMX.FTZ R3, R14, R3, !PT ;  /* 0x000000030e037209 */ /* 0x000fc40007810000 */
[----:B------:R-:W-:Y:S02]  /*2e20*/  FSEL R29, R39, -INF , P1 ;  /* 0xff800000271d7808 */ /* 0x000fe40000800000 */
[----:B------:R-:W-:Y:S02]  /*2e30*/  ISETP.GT.AND P1, PT, R2, 0x19, PT ;  /* 0x000000190200780c */ /* 0x000fe40003f24270 */
[----:B------:R-:W-:Y:S02]  /*2e40*/  FSEL R24, R48, -INF , P0 ;  /* 0xff80000030187808 */ /* 0x000fe40000000000 */
[----:B------:R-:W-:Y:S02]  /*2e50*/  FMNMX.FTZ R3, R25, R3, !PT ;  /* 0x0000000319037209 */ /* 0x000fe40007810000 */
[----:B------:R-:W-:Y:S02]  /*2e60*/  FSEL R28, R38, -INF , P2 ;  /* 0xff800000261c7808 */ /* 0x000fe40001000000 */
[----:B------:R-:W-:-:S02]  /*2e70*/  FSEL R27, R49, -INF , P1 ;  /* 0xff800000311b7808 */ /* 0x000fc40000800000 */
[----:B------:R-:W-:Y:S02]  /*2e80*/  ISETP.GT.AND P2, PT, R2, 0x20, PT ;  /* 0x000000200200780c */ /* 0x000fe40003f44270 */
[----:B------:R-:W-:Y:S02]  /*2e90*/  FMNMX.FTZ R3, R24, R3, !PT ;  /* 0x0000000318037209 */ /* 0x000fe40007810000 */
[----:B------:R-:W-:Y:S02]  /*2ea0*/  FSEL R53, R51, -INF , P1 ;  /* 0xff80000033357808 */ /* 0x000fe40000800000 */
[----:B------:R-:W-:Y:S02]  /*2eb0*/  ISETP.GT.AND P1, PT, R2, 0x21, PT ;  /* 0x000000210200780c */ /* 0x000fe40003f24270 */
[----:B------:R-:W-:Y:S02]  /*2ec0*/  FSEL R87, R44, -INF , P2 ;  /* 0xff8000002c577808 */ /* 0x000fe40001000000 */
[----:B------:R-:W-:-:S02]  /*2ed0*/  FMNMX.FTZ R3, R27, R3, !PT ;  /* 0x000000031b037209 */ /* 0x000fc40007810000 */
[----:B------:R-:W-:Y:S02]  /*2ee0*/  FSEL R52, R50, -INF , P0 ;  /* 0xff80000032347808 */ /* 0x000fe40000000000 */
[----:B------:R-:W-:Y:S02]  /*2ef0*/  ISETP.GT.AND P0, PT, R2, 0x28, PT ;  /* 0x000000280200780c */ /* 0x000fe40003f04270 */
[----:B------:R-:W-:Y:S02]  /*2f00*/  FSEL R85, R45, -INF , P1 ;  /* 0xff8000002d557808 */ /* 0x000fe40000800000 */
[----:B------:R-:W-:Y:S02]  /*2f10*/  FMNMX.FTZ R3, R87, R3, !PT ;  /* 0x0000000357037209 */ /* 0x000fe40007810000 */
[----:B------:R-:W-:Y:S02]  /*2f20*/  FMNMX.FTZ R8, R15, R16, !PT ;  /* 0x000000100f087209 */ /* 0x000fe40007810000 */
[----:B------:R-:W-:-:S02]  /*2f30*/  FSEL R95, R47, -INF , P1 ;  /* 0xff8000002f5f7808 */ /* 0x000fc40000800000 */
[----:B------:R-:W-:Y:S02]  /*2f40*/  ISETP.GT.AND P1, PT, R2, 0x29, PT ;  /* 0x000000290200780c */ /* 0x000fe40003f24270 */
[----:B------:R-:W-:Y:S02]  /*2f50*/  FSEL R84, R32, -INF , P0 ;  /* 0xff80000020547808 */ /* 0x000fe40000000000 */
[----:B------:R-:W-:Y:S02]  /*2f60*/  FMNMX.FTZ R3, R85, R3, !PT ;  /* 0x0000000355037209 */ /* 0x000fe40007810000 */
[----:B------:R-:W-:Y:S02]  /*2f70*/  FMNMX.FTZ R8, R17, R8, !PT ;  /* 0x0000000811087209 */ /* 0x000fe40007810000 */
[----:B------:R-:W-:Y:S02]  /*2f80*/  FSEL R98, R34, -INF , P0 ;  /* 0xff80000022627808 */ /* 0x000fe40000000000 */
[----:B------:R-:W-:-:S02]  /*2f90*/  ISETP.GT.AND P0, PT, R2, 0x30, PT ;  /* 0x000000300200780c */ /* 0x000fc40003f04270 */
[----:B------:R-:W-:Y:S02]  /*2fa0*/  FSEL R79, R33, -INF , P1 ;  /* 0xff800000214f7808 */ /* 0x000fe40000800000 */
[----:B------:R-:W-:Y:S02]  /*2fb0*/  FMNMX.FTZ R3, R84, R3, !PT ;  /* 0x0000000354037209 */ /* 0x000fe40007810000 */
[----:B------:R-:W-:Y:S02]  /*2fc0*/  FMNMX.FTZ R8, R26, R8, !PT ;  /* 0x000000081a087209 */ /* 0x000fe40007810000 */
[----:B------:R-:W-:Y:S02]  /*2fd0*/  FSEL R96, R46, -INF , P2 ;  /* 0xff8000002e607808 */ /* 0x000fe40001000000 */
[----:B------:R-:W-:Y:S02]  /*2fe0*/  FSEL R97, R35, -INF , P1 ;  /* 0xff80000023617808 */ /* 0x000fe40000800000 */
[----:B------:R-:W-:-:S02]  /*2ff0*/  FSEL R99, R42, -INF , P0 ;  /* 0xff8000002a637808 */ /* 0x000fc40000000000 */
[----:B------:R-:W-:Y:S02]  /*3000*/  FSEL R94, R40, -INF , P0 ;  /* 0xff800000285e7808 */ /* 0x000fe40000000000 */
[C---:B------:R-:W-:Y:S02]  /*3010*/  ISETP.GT.AND P2, PT, R2.reuse, 0x31, PT ;  /* 0x000000310200780c */ /* 0x040fe40003f44270 */
[C---:B------:R-:W-:Y:S02]  /*3020*/  ISETP.GT.AND P1, PT, R2.reuse, 0x38, PT ;  /* 0x000000380200780c */ /* 0x040fe40003f24270 */
[----:B------:R-:W-:Y:S02]  /*3030*/  ISETP.GT.AND P0, PT, R2, 0x39, PT ;  /* 0x000000390200780c */ /* 0x000fe40003f04270 */
[----:B------:R-:W-:Y:S02]  /*3040*/  FMNMX.FTZ R3, R79, R3, !PT ;  /* 0x000000034f037209 */ /* 0x000fe40007810000 */
[----:B------:R-:W-:-:S02]  /*3050*/  FMNMX.FTZ R2, R28, R8, !PT ;  /* 0x000000081c027209 */ /* 0x000fc40007810000 */
[----:B------:R-:W-:Y:S02]  /*3060*/  FSEL R93, R41, -INF , P2 ;  /* 0xff800000295d7808 */ /* 0x000fe40001000000 */
[----:B------:R-:W-:Y:S02]  /*3070*/  FMNMX.FTZ R3, R94, R3, !PT ;  /* 0x000000035e037209 */ /* 0x000fe40007810000 */
[----:B------:R-:W-:Y:S02]  /*3080*/  FMNMX.FTZ R2, R29, R2, !PT ;  /* 0x000000021d027209 */ /* 0x000fe40007810000 */
[----:B------:R-:W-:Y:S02]  /*3090*/  FSEL R92, R20, -INF , P1 ;  /* 0xff800000145c7808 */ /* 0x000fe40000800000 */
[----:B------:R-:W-:Y:S02]  /*30a0*/  FMNMX.FTZ R3, R93, R3, !PT ;  /* 0x000000035d037209 */ /* 0x000fe40007810000 */
[----:B------:R-:W-:-:S02]  /*30b0*/  FMNMX.FTZ R2, R52, R2, !PT ;  /* 0x0000000234027209 */ /* 0x000fc40007810000 */
[----:B------:R-:W-:Y:S02]  /*30c0*/  FSEL R86, R21, -INF , P0 ;  /* 0xff80000015567808 */ /* 0x000fe40000000000 */
[----:B------:R-:W-:Y:S02]  /*30d0*/  FMNMX.FTZ R3, R92, R3, !PT ;  /* 0x000000035c037209 */ /* 0x000fe40007810000 */
[----:B------:R-:W-:Y:S02]  /*30e0*/  FMNMX.FTZ R2, R53, R2, !PT ;  /* 0x0000000235027209 */ /* 0x000fe40007810000 */
[----:B------:R-:W-:Y:S02]  /*30f0*/  FMNMX.FTZ R3, R86, R3, !PT ;  /* 0x0000000356037209 */ /* 0x000fe40007810000 */
[----:B------:R-:W-:Y:S02]  /*3100*/  FMNMX.FTZ R2, R96, R2, !PT ;  /* 0x0000000260027209 */ /* 0x000fe40007810000 */
[----:B------:R-:W-:Y:S01]  /*3110*/  FSEL R78, R43, -INF , P2 ;  /* 0xff8000002b4e7808 */ /* 0x000fe20001000000 */
[----:B------:R-:W1:Y:S01]  /*3120*/  SHFL.BFLY PT, R8, R3, 0x2, 0x1f ;  /* 0x0c401f0003087f89 */ /* 0x000e6200000e0000 */
[----:B------:R-:W-:-:S02]  /*3130*/  FMNMX.FTZ R2, R95, R2, !PT ;  /* 0x000000025f027209 */ /* 0x000fc40007810000 */
[----:B------:R-:W-:Y:S02]  /*3140*/  FSEL R77, R22, -INF , P1 ;  /* 0xff800000164d7808 */ /* 0x000fe40000800000 */
[----:B------:R-:W-:Y:S02]  /*3150*/  FMNMX.FTZ R2, R98, R2, !PT ;  /* 0x0000000262027209 */ /* 0x000fe40007810000 */
[----:B------:R-:W-:Y:S02]  /*3160*/  FSEL R76, R23, -INF , P0 ;  /* 0xff800000174c7808 */ /* 0x000fe40000000000 */
[----:B------:R-:W-:Y:S02]  /*3170*/  FMNMX.FTZ R2, R97, R2, !PT ;  /* 0x0000000261027209 */ /* 0x000fe40007810000 */
[----:B------:R-:W-:Y:S02]  /*3180*/  PLOP3.LUT P0, PT, PT, PT, UP0, 0x80, 0x0 ;  /* 0x000000000000781c */ /* 0x000fe40003f0f008 */
[----:B------:R-:W-:-:S04]  /*3190*/  FMNMX.FTZ R2, R99, R2, !PT ;  /* 0x0000000263027209 */ /* 0x000fc80007810000 */
[----:B------:R-:W-:-:S04]  /*31a0*/  FMNMX.FTZ R2, R78, R2, !PT ;  /* 0x000000024e027209 */ /* 0x000fc80007810000 */
[----:B------:R-:W-:Y:S02]  /*31b0*/  FMNMX.FTZ R2, R77, R2, !PT ;  /* 0x000000024d027209 */ /* 0x000fe40007810000 */
[----:B-1----:R-:W-:Y:S02]  /*31c0*/  FMNMX.FTZ R3, R3, R8, !PT ;  /* 0x0000000803037209 */ /* 0x002fe40007810000 */
[----:B------:R-:W-:-:S03]  /*31d0*/  FMNMX.FTZ R2, R76, R2, !PT ;  /* 0x000000024c027209 */ /* 0x000fc60007810000 */
[----:B------:R-:W1:Y:S04]  /*31e0*/  SHFL.BFLY PT, R8, R3, 0x1, 0x1f ;  /* 0x0c201f0003087f89 */ /* 0x000e6800000e0000 */
[----:B------:R-:W2:Y:S01]  /*31f0*/  SHFL.BFLY PT, R9, R2, 0x2, 0x1f ;  /* 0x0c401f0002097f89 */ /* 0x000ea200000e0000 */
[----:B-1----:R-:W-:Y:S02]  /*3200*/  FMNMX.FTZ R3, R3, R8, !PT ;  /* 0x0000000803037209 */ /* 0x002fe40007810000 */
[----:B--2---:R-:W-:-:S03]  /*3210*/  FMNMX.FTZ R2, R2, R9, !PT ;  /* 0x0000000902027209 */ /* 0x004fc60007810000 */
[C---:B------:R-:W-:Y:S01]  /*3220*/  FMUL.FTZ R13, R3.reuse, c[0x0][0x2d0] ;  /* 0x0000b400030d7a20 */ /* 0x040fe20000410000 */
[----:B------:R-:W-:Y:S01]  /*3230*/  FSETP.NEU.FTZ.AND P1, PT, R3, -INF , PT ;  /* 0xff8000000300780b */ /* 0x000fe20003f3d000 */
[----:B------:R-:W-:Y:S01]  /*3240*/  @P0 IMAD.WIDE.U32 R8, R100, UR14, R102 ;  /* 0x0000000e64080c25 */ /* 0x000fe2000f8e0066 */
[----:B------:R-:W1:Y:S02]  /*3250*/  SHFL.BFLY PT, R18, R2, 0x1, 0x1f ;  /* 0x0c201f0002127f89 */ /* 0x000e6400000e0000 */
[----:B------:R-:W-:Y:S02]  /*3260*/  FSEL R13, R13, RZ, P1 ;  /* 0x000000ff0d0d7208 */ /* 0x000fe40000800000 */
[----:B------:R-:W-:-:S03]  /*3270*/  @P0 IADD3 R9, R9, UR4, RZ ;  /* 0x0000000409090c10 */ /* 0x000fc6000fffe0ff */
[--C-:B------:R-:W-:Y:S02]  /*3280*/  FFMA.FTZ R6, R6, c[0x0][0x2d0], -R13.reuse ;  /* 0x0000b40006067a23 */ /* 0x100fe4000001080d */
[--C-:B------:R-:W-:Y:S02]  /*3290*/  FFMA.FTZ R7, R7, c[0x0][0x2d0], -R13.reuse ;  /* 0x0000b40007077a23 */ /* 0x100fe4000001080d */
[----:B------:R2:W-:Y:S01]  /*32a0*/  MUFU.EX2 R88, R6 ;  /* 0x0000000600587308 */ /* 0x0005e20000000800 */
[--C-:B------:R-:W-:Y:S02]  /*32b0*/  FFMA.FTZ R10, R10, c[0x0][0x2d0], -R13.reuse ;  /* 0x0000b4000a0a7a23 */ /* 0x100fe4000001080d */
[----:B------:R-:W-:-:S05]  /*32c0*/  FFMA.FTZ R0, R27, c[0x0][0x2d0], -R13 ;  /* 0x0000b4001b007a23 */ /* 0x000fca000001080d */
[----:B------:R3:W-:Y:S01]  /*32d0*/  MUFU.EX2 R89, R7 ;  /* 0x0000000700597308 */ /* 0x0007e20000000800 */
[----:B-1----:R-:W-:Y:S02]  /*32e0*/  FMNMX.FTZ R2, R2, R18, !PT ;  /* 0x0000001202027209 */ /* 0x002fe40007810000 */
[----:B--2---:R-:W-:-:S05]  /*32f0*/  @P0 LEA R6, P1, R8, c[0x0][0x1c8], 0x1 ;  /* 0x0000720008060a11 */ /* 0x004fca00078208ff */
[----:B------:R1:W-:Y:S01]  /*3300*/  MUFU.EX2 R156, R10 ;  /* 0x0000000a009c7308 */ /* 0x0003e20000000800 */
[----:B---3--:R-:W-:Y:S01]  /*3310*/  @P0 LEA.HI.X R7, R8, c[0x0][0x1cc], R9, 0x1, P1 ;  /* 0x0000730008070a11 */ /* 0x008fe200008f0c09 */
[----:B------:R-:W-:Y:S01]  /*3320*/  IMAD.U32 R9, RZ, RZ, UR9 ;  /* 0x00000009ff097e24 */ /* 0x000fe2000f8e00ff */
[----:B------:R-:W-:-:S05]  /*3330*/  MOV R8, UR10 ;  /* 0x0000000a00087c02 */ /* 0x000fca0008000f00 */
[----:B------:R2:W-:Y:S01]  /*3340*/  MUFU.EX2 R82, R0 ;  /* 0x0000000000527308 */ /* 0x0005e20000000800 */
[----:B------:R3:W-:Y:S01]  /*3350*/  @P0 LDGSTS.E.BYPASS.LTC128B.128 [R101+0x10100], [R6.64], !P6 ;  /* 0x1010000006650fae */ /* 0x0007e2000f101d4c */
[----:B------:R-:W-:Y:S01]  /*3360*/  @P0 LEA R8, P1, R8, R6, 0x1 ;  /* 0x0000000608080211 */ /* 0x000fe200078208ff */
[----:B-1----:R-:W-:-:S03]  /*3370*/  FFMA.FTZ R10, R12, c[0x0][0x2d0], -R13 ;  /* 0x0000b4000c0a7a23 */ /* 0x002fc6000001080d */
[----:B------:R-:W-:Y:S01]  /*3380*/  @P0 LEA.HI.X R9, R11, R7, R9, 0x1, P1 ;  /* 0x000000070b090211 */ /* 0x000fe200008f0c09 */
[C---:B------:R-:W-:Y:S01]  /*3390*/  FMUL.FTZ R12, R2.reuse, c[0x0][0x2d0] ;  /* 0x0000b400020c7a20 */ /* 0x040fe20000410000 */
[----:B------:R-:W-:Y:S01]  /*33a0*/  FSETP.NEU.FTZ.AND P1, PT, R2, -INF , PT ;  /* 0xff8000000200780b */ /* 0x000fe20003f3d000 */
[----:B------:R3:W-:Y:S01]  /*33b0*/  @P0 LDGSTS.E.BYPASS.LTC128B.128 [R101+0x12100], [R6.64+0x80], !P5 ;  /* 0x1210008006650fae */ /* 0x0007e2000e901d4c */
[----:B------:R1:W4:Y:S02]  /*33c0*/  MUFU.EX2 R177, R10 ;  /* 0x0000000a00b17308 */ /* 0x0003240000000800 */
[----:B------:R-:W-:Y:S01]  /*33d0*/  FSEL R12, R12, RZ, P1 ;  /* 0x000000ff0c0c7208 */ /* 0x000fe20000800000 */
[----:B------:R3:W-:Y:S04]  /*33e0*/  @P0 LDGSTS.E.BYPASS.LTC128B.128 [R101+0x14100], [R6.64+0x100], !P4 ;  /* 0x1410010006650fae */ /* 0x0007e8000e101d4c */
[--C-:B------:R-:W-:Y:S01]  /*33f0*/  FFMA.FTZ R4, R16, c[0x0][0x2d0], -R12.reuse ;  /* 0x0000b40010047a23 */ /* 0x100fe2000001080c */
[----:B------:R3:W-:Y:S01]  /*3400*/  @P0 LDGSTS.E.BYPASS.LTC128B.128 [R101+0x16100], [R6.64+0x180], !P3 ;  /* 0x1610018006650fae */ /* 0x0007e2000d901d4c */
[----:B--2---:R-:W-:-:S02]  /*3410*/  FFMA.FTZ R0, R28, c[0x0][0x2d0], -R12 ;  /* 0x0000b4001c007a23 */ /* 0x004fc4000001080c */
[----:B------:R2:W-:Y:S01]  /*3420*/  MUFU.EX2 R178, R4 ;  /* 0x0000000400b27308 */ /* 0x0005e20000000800 */
[----:B------:R4:W-:Y:S04]  /*3430*/  @P0 LDGSTS.E.BYPASS.LTC128B.128 [R101+0x11100], [R8.64], !P6 ;  /* 0x1110000008650fae */ /* 0x0009e8000f101d4c */
[----:B------:R4:W-:Y:S01]  /*3440*/  @P0 LDGSTS.E.BYPASS.LTC128B.128 [R101+0x13100], [R8.64+0x80], !P5 ;  /* 0x1310008008650fae */ /* 0x0009e2000e901d4c */
[----:B-1----:R-:W-:Y:S02]  /*3450*/  FFMA.FTZ R10, R14, c[0x0][0x2d0], -R13 ;  /* 0x0000b4000e0a7a23 */ /* 0x002fe4000001080d */
[----:B------:R1:W-:Y:S01]  /*3460*/  MUFU.EX2 R157, R0 ;  /* 0x00000000009d7308 */ /* 0x0003e20000000800 */
[----:B------:R4:W-:Y:S04]  /*3470*/  @P0 LDGSTS.E.BYPASS.LTC128B.128 [R101+0x15100], [R8.64+0x100], !P4 ;  /* 0x1510010008650fae */ /* 0x0009e8000e101d4c */
[----:B------:R4:W-:Y:S01]  /*3480*/  @P0 LDGSTS.E.BYPASS.LTC128B.128 [R101+0x17100], [R8.64+0x180], !P3 ;  /* 0x1710018008650fae */ /* 0x0009e2000d901d4c */
[----:B--2---:R-:W-:-:S03]  /*3490*/  FFMA.FTZ R4, R17, c[0x0][0x2d0], -R12 ;  /* 0x0000b40011047a23 */ /* 0x004fc6000001080c */
[----:B------:R-:W-:Y:S01]  /*34a0*/  LDSM.16.MT88.4 R20, [R237+0x100] ;  /* 0x00010000ed14783b */ /* 0x000fe20000004200 */
[----:B------:R4:W-:Y:S03]  /*34b0*/  MUFU.EX2 R252, R10 ;  /* 0x0000000a00fc7308 */ /* 0x0009e60000000800 */
[----:B------:R-:W2:Y:S01]  /*34c0*/  LDSM.16.MT88.4 R16, [R238+0x100] ;  /* 0x00010000ee10783b */ /* 0x000ea20000004200 */
[----:B---3--:R-:W-:-:S03]  /*34d0*/  FFMA.FTZ R6, R15, c[0x0][0x2d0], -R12 ;  /* 0x0000b4000f067a23 */ /* 0x008fc6000001080c */
[----:B------:R-:W3:Y:S01]  /*34e0*/  LDSM.16.MT88.4 R36, [R241+0x100] ;  /* 0x00010000f124783b */ /* 0x000ee20000004200 */
[----:B------:R4:W-:Y:S01]  /*34f0*/  MUFU.EX2 R159, R4 ;  /* 0x00000004009f7308 */ /* 0x0009e20000000800 */
[----:B-1----:R-:W-:Y:S02]  /*3500*/  FFMA.FTZ R0, R29, c[0x0][0x2d0], -R12 ;  /* 0x0000b4001d007a23 */ /* 0x002fe4000001080c */
[----:B------:R-:W1:Y:S04]  /*3510*/  LDSM.16.MT88.4 R40, [R238+0x900] ;  /* 0x00090000ee28783b */ /* 0x000e680000004200 */
[----:B------:R-:W1:Y:S01]  /*3520*/  LDSM.16.MT88.4 R28, [R241+0x900] ;  /* 0x00090000f11c783b */ /* 0x000e620000004200 */
[----:B------:R-:W4:Y:S02]  /*3530*/  MUFU.EX2 R179, R6 ;  /* 0x0000000600b37308 */ /* 0x000f240000000800 */
[----:B----4-:R-:W-:Y:S01]  /*3540*/  F2FP.PACK_AB R10, R177, R156 ;  /* 0x0000009cb10a723e */ /* 0x010fe200000000ff */
[----:B------:R-:W4:Y:S01]  /*3550*/  LDSM.16.MT88.4 R56, [R240+0x100] ;  /* 0x00010000f038783b */ /* 0x000f220000004200 */
[----:B------:R-:W-:-:S03]  /*3560*/  F2FP.PACK_AB R8, R89, R88 ;  /* 0x000000585908723e */ /* 0x000fc600000000ff */
[----:B------:R-:W1:Y:S01]  /*3570*/  LDSM.16.MT88.4 R44, [R237+0x900] ;  /* 0x00090000ed2c783b */ /* 0x000e620000004200 */
[----:B------:R-:W-:Y:S01]  /*3580*/  FFMA.FTZ R4, R26, c[0x0][0x2d0], -R12 ;  /* 0x0000b4001a047a23 */ /* 0x000fe2000001080c */
[----:B------:R2:W-:Y:S02]  /*3590*/  MUFU.EX2 R6, R0 ;  /* 0x0000000000067308 */ /* 0x0005e40000000800 */
[----:B------:R-:W1:Y:S04]  /*35a0*/  LDSM.16.MT88.4 R68, [R237+0x2100] ;  /* 0x00210000ed44783b */ /* 0x000e680000004200 */
[----:B------:R-:W1:Y:S01]  /*35b0*/  LDSM.16.MT88.4 R64, [R240+0x900] ;  /* 0x00090000f040783b */ /* 0x000e620000004200 */
[----:B------:R-:W-:Y:S01]  /*35c0*/  F2FP.PACK_AB R9, R178, R179 ;  /* 0x000000b3b209723e */ /* 0x000fe200000000ff */
[----:B------:R3:W3:Y:S02]  /*35d0*/  MUFU.EX2 R158, R4 ;  /* 0x00000004009e7308 */ /* 0x0006e40000000800 */
[----:B------:R-:W1:Y:S01]  /*35e0*/  LDSM.16.MT88.4 R72, [R237+0x2900] ;  /* 0x00290000ed48783b */ /* 0x000e620000004200 */
[----:B------:R-:W-:-:S03]  /*35f0*/  UISETP.GE.AND UP0, UPT, UR14, UR8, UPT ;  /* 0x000000080e00728c */ /* 0x000fc6000bf06270 */
[----:B------:R-:W0:Y:S01]  /*3600*/  LDGDEPBAR ;  /* 0x00000000000079af */ /* 0x000e220000000000 */
[----:B--2---:R-:W-:-:S04]  /*3610*/  FFMA.FTZ R0, R52, c[0x0][0x2d0], -R12 ;  /* 0x0000b40034007a23 */ /* 0x004fc8000001080c */
[----:B------:R2:W-:Y:S01]  /*3620*/  MUFU.EX2 R14, R0 ;  /* 0x00000000000e7308 */ /* 0x0005e20000000800 */
[----:B---3--:R-:W-:Y:S01]  /*3630*/  FFMA.FTZ R4, R25, c[0x0][0x2d0], -R13 ;  /* 0x0000b40019047a23 */ /* 0x008fe2000001080d */
[----:B------:R-:W-:-:S06]  /*3640*/  F2FP.PACK_AB R11, R158, R159 ;  /* 0x0000009f9e0b723e */ /* 0x000fcc00000000ff */
[----:B------:R3:W-:Y:S01]  /*3650*/  MUFU.EX2 R166, R4 ;  /* 0x0000000400a67308 */ /* 0x0007e20000000800 */
[C---:B------:R-:W-:Y:S01]  /*3660*/  HMMA.16816.F32 R32, R8.reuse, R16, RZ ;  /* 0x000000100820723c */ /* 0x040fe200000018ff */
[----:B--2---:R-:W-:Y:S02]  /*3670*/  FFMA.FTZ R0, R53, c[0x0][0x2d0], -R12 ;  /* 0x0000b40035007a23 */ /* 0x004fe4000001080c */
[----:B------:R-:W2:Y:S05]  /*3680*/  LDSM.16.MT88.4 R52, [R238+0x2100] ;  /* 0x00210000ee34783b */ /* 0x000eaa0000004200 */
[----:B------:R-:W-:Y:S01]  /*3690*/  HMMA.16816.F32 R60, R8, R20, RZ ;  /* 0x00000014083c723c */ /* 0x000fe200000018ff */
[----:B------:R1:W1:Y:S01]  /*36a0*/  MUFU.EX2 R83, R0 ;  /* 0x0000000000537308 */ /* 0x0002620000000800 */
[----:B---3--:R-:W-:-:S06]  /*36b0*/  FFMA.FTZ R4, R24, c[0x0][0x2d0], -R13 ;  /* 0x0000b40018047a23 */ /* 0x008fcc000001080d */
[C---:B------:R-:W-:Y:S01]  /*36c0*/  HMMA.16816.F32 R24, R8.reuse, R18, RZ ;  /* 0x000000120818723c */ /* 0x040fe200000018ff */
[----:B------:R3:W3:Y:S07]  /*36d0*/  MUFU.EX2 R167, R4 ;  /* 0x0000000400a77308 */ /* 0x0006ee0000000800 */
[----:B------:R-:W-:Y:S01]  /*36e0*/  HMMA.16816.F32 R48, R8, R22, RZ ;  /* 0x000000160830723c */ /* 0x000fe200000018ff */
[----:B-1----:R-:W-:Y:S01]  /*36f0*/  IMAD.MOV.U32 R0, RZ, RZ, R6 ;  /* 0x000000ffff007224 */ /* 0x002fe200078e0006 */
[----:B------:R-:W-:-:S04]  /*3700*/  F2FP.PACK_AB R7, R83, R14 ;  /* 0x0000000e5307723e */ /* 0x000fc800000000ff */
[----:B------:R-:W-:Y:S02]  /*3710*/  F2FP.PACK_AB R5, R0, R157 ;  /* 0x0000009d0005723e */ /* 0x000fe400000000ff */
[----:B------:R-:W-:Y:S01]  /*3720*/  HMMA.16816.F32 R16, R8, R38, RZ ;  /* 0x000000260810723c */ /* 0x000fe200000018ff */
[----:B---3--:R-:W-:Y:S02]  /*3730*/  F2FP.PACK_AB R4, R166, R252 ;  /* 0x000000fca604723e */ /* 0x008fe400000000ff */
[----:B------:R-:W-:-:S05]  /*3740*/  F2FP.PACK_AB R6, R82, R167 ;  /* 0x000000a75206723e */ /* 0x000fca00000000ff */
[----:B------:R-:W-:Y:S08]  /*3750*/  HMMA.16816.F32 R20, R8, R36, RZ ;  /* 0x000000240814723c */ /* 0x000ff000000018ff */
[C---:B------:R-:W-:Y:S08]  /*3760*/  HMMA.16816.F32 R24, R4.reuse, R42, R24 ;  /* 0x0000002a0418723c */ /* 0x040ff00000001818 */
[----:B------:R-:W-:Y:S08]  /*3770*/  HMMA.16816.F32 R16, R4, R30, R16 ;  /* 0x0000001e0410723c */ /* 0x000ff00000001810 */
[----:B----4-:R-:W-:Y:S08]  /*3780*/  HMMA.16816.F32 R36, R8, R56, RZ ;  /* 0x000000380824723c */ /* 0x010ff000000018ff */
[----:B------:R-:W-:Y:S01]  /*3790*/  HMMA.16816.F32 R20, R4, R28, R20 ;  /* 0x0000001c0414723c */ /* 0x000fe20000001814 */
[----:B------:R-:W-:Y:S01]  /*37a0*/  MOV R119, R25 ;  /* 0x0000001900777202 */ /* 0x000fe20000000f00 */
[----:B------:R-:W-:-:S02]  /*37b0*/  IMAD.MOV.U32 R116, RZ, RZ, R24 ;  /* 0x000000ffff747224 */ /* 0x000fc400078e0018 */
[----:B------:R-:W-:Y:S02]  /*37c0*/  IMAD.MOV.U32 R118, RZ, RZ, R26 ;  /* 0x000000ffff767224 */ /* 0x000fe400078e001a */
[----:B------:R-:W-:Y:S02]  /*37d0*/  IMAD.MOV.U32 R117, RZ, RZ, R27 ;  /* 0x000000ffff757224 */ /* 0x000fe400078e001b */
[----:B------:R-:W-:Y:S01]  /*37e0*/  HMMA.16816.F32 R32, R4, R40, R32 ;  /* 0x000000280420723c */ /* 0x000fe20000001820 */
[----:B------:R-:W-:Y:S01]  /*37f0*/  IMAD.MOV.U32 R115, RZ, RZ, R16 ;  /* 0x000000ffff737224 */ /* 0x000fe200078e0010 */
[----:B------:R-:W-:Y:S01]  /*3800*/  MOV R91, R18 ;  /* 0x00000012005b7202 */ /* 0x000fe20000000f00 */
[----:B------:R-:W-:Y:S02]  /*3810*/  IMAD.MOV.U32 R114, RZ, RZ, R17 ;  /* 0x000000ffff727224 */ /* 0x000fe400078e0011 */
[----:B------:R-:W-:-:S03]  /*3820*/  IMAD.MOV.U32 R90, RZ, RZ, R19 ;  /* 0x000000ffff5a7224 */ /* 0x000fc600078e0013 */
[C---:B------:R-:W-:Y:S08]  /*3830*/  HMMA.16816.F32 R60, R4.reuse, R44, R60 ;  /* 0x0000002c043c723c */ /* 0x040ff0000000183c */
[----:B------:R-:W-:Y:S01]  /*3840*/  HMMA.16816.F32 R44, R4, R46, R48 ;  /* 0x0000002e042c723c */ /* 0x000fe20000001830 */
[----:B------:R-:W-:Y:S01]  /*3850*/  IMAD.MOV.U32 R25, RZ, RZ, R22 ;  /* 0x000000ffff197224 */ /* 0x000fe200078e0016 */
[----:B------:R-:W-:Y:S01]  /*3860*/  MOV R24, R21 ;  /* 0x0000001500187202 */ /* 0x000fe20000000f00 */
[----:B------:R-:W-:Y:S01]  /*3870*/  IMAD.MOV.U32 R170, RZ, RZ, R20 ;  /* 0x000000ffffaa7224 */ /* 0x000fe200078e0014 */
[----:B------:R-:W-:Y:S01]  /*3880*/  LDSM.16.MT88.4 R48, [R237+0x4100] ;  /* 0x00410000ed30783b */ /* 0x000fe20000004200 */
[----:B------:R-:W-:-:S03]  /*3890*/  IMAD.MOV.U32 R171, RZ, RZ, R23 ;  /* 0x000000ffffab7224 */ /* 0x000fc600078e0017 */
[----:B------:R-:W-:Y:S01]  /*38a0*/  HMMA.16816.F32 R16, R8, R68, RZ ;  /* 0x000000440810723c */ /* 0x000fe200000018ff */
[----:B------:R-:W-:Y:S02]  /*38b0*/  IMAD.MOV.U32 R41, RZ, RZ, R34 ;  /* 0x000000ffff297224 */ /* 0x000fe400078e0022 */
[----:B------:R-:W-:Y:S02]  /*38c0*/  IMAD.MOV.U32 R40, RZ, RZ, R35 ;  /* 0x000000ffff287224 */ /* 0x000fe400078e0023 */
[----:B------:R-:W-:Y:S02]  /*38d0*/  IMAD.MOV.U32 R125, RZ, RZ, R33 ;  /* 0x000000ffff7d7224 */ /* 0x000fe400078e0021 */
[----:B------:R-:W-:Y:S01]  /*38e0*/  IMAD.MOV.U32 R124, RZ, RZ, R32 ;  /* 0x000000ffff7c7224 */ /* 0x000fe200078e0020 */
[----:B------:R-:W-:Y:S01]  /*38f0*/  HMMA.16816.F32 R28, R4, R64, R36 ;  /* 0x00000040041c723c */ /* 0x000fe20000001824 */
[----:B------:R-:W1:Y:S01]  /*3900*/  LDSM.16.MT88.4 R32, [R241+0x2100] ;  /* 0x00210000f120783b */ /* 0x000e620000004200 */
[----:B------:R-:W-:Y:S01]  /*3910*/  IMAD.MOV.U32 R123, RZ, RZ, R62 ;  /* 0x000000ffff7b7224 */ /* 0x000fe200078e003e */
[----:B------:R-:W-:Y:S01]  /*3920*/  MOV R121, R61 ;  /* 0x0000003d00797202 */ /* 0x000fe20000000f00 */
[----:B------:R-:W-:Y:S01]  /*3930*/  IMAD.MOV.U32 R122, RZ, RZ, R63 ;  /* 0x000000ffff7a7224 */ /* 0x000fe200078e003f */
[----:B------:R-:W3:Y:S01]  /*3940*/  LDSM.16.MT88.4 R36, [R238+0x2900] ;  /* 0x00290000ee24783b */ /* 0x000ee20000004200 */
[----:B------:R-:W-:-:S02]  /*3950*/  IMAD.MOV.U32 R120, RZ, RZ, R60 ;  /* 0x000000ffff787224 */ /* 0x000fc400078e003c */
[----:B------:R-:W-:Y:S01]  /*3960*/  HMMA.16816.F32 R20, R8, R58, RZ ;  /* 0x0000003a0814723c */ /* 0x000fe200000018ff */
[----:B------:R-:W-:Y:S01]  /*3970*/  IMAD.MOV.U32 R113, RZ, RZ, R46 ;  /* 0x000000ffff717224 */ /* 0x000fe200078e002e */
[----:B------:R-:W-:Y:S01]  /*3980*/  MOV R80, R44 ;  /* 0x0000002c00507202 */ /* 0x000fe20000000f00 */
[----:B------:R-:W-:Y:S01]  /*3990*/  IMAD.MOV.U32 R112, RZ, RZ, R47 ;  /* 0x000000ffff707224 */ /* 0x000fe200078e002f */
[----:B------:R-:W-:Y:S01]  /*39a0*/  LDSM.16.MT88.4 R56, [R241+0x2900] ;  /* 0x00290000f138783b */ /* 0x000fe20000004200 */
[----:B------:R-:W-:-:S03]  /*39b0*/  IMAD.MOV.U32 R81, RZ, RZ, R45 ;  /* 0x000000ffff517224 */ /* 0x000fc600078e002d */
[----:B------:R-:W-:Y:S01]  /*39c0*/  HMMA.16816.F32 R248, R4, R72, R16 ;  /* 0x0000004804f8723c */ /* 0x000fe20000001810 */
[----:B------:R-:W4:Y:S04]  /*39d0*/  LDSM.16.MT88.4 R44, [R240+0x2100] ;  /* 0x00210000f02c783b */ /* 0x000f280000004200 */
[----:B------:R-:W-:Y:S02]  /*39e0*/  LDSM.16.MT88.4 R60, [R241+0x4100] ;  /* 0x00410000f13c783b */ /* 0x000fe40000004200 */
[----:B------:R-:W-:Y:S01]  /*39f0*/  IMAD.MOV.U32 R73, RZ, RZ, R25 ;  /* 0x000000ffff497224 */ /* 0x000fe200078e0019 */
[----:B------:R-:W-:Y:S01]  /*3a00*/  MOV R15, R31 ;  /* 0x0000001f000f7202 */ /* 0x000fe20000000f00 */
[----:B------:R-:W-:Y:S02]  /*3a10*/  IMAD.MOV.U32 R176, RZ, RZ, R28 ;  /* 0x000000ffffb07224 */ /* 0x000fe400078e001c */
[----:B------:R-:W-:-:S02]  /*3a20*/  IMAD.MOV.U32 R165, RZ, RZ, R29 ;  /* 0x000000ffffa57224 */ /* 0x000fc400078e001d */
[----:B------:R-:W-:Y:S02]  /*3a30*/  IMAD.MOV.U32 R164, RZ, RZ, R30 ;  /* 0x000000ffffa47224 */ /* 0x000fe400078e001e */
[----:B------:R-:W-:Y:S01]  /*3a40*/  HMMA.16816.F32 R28, R8, R70, RZ ;  /* 0x00000046081c723c */ /* 0x000fe200000018ff */
[----:B------:R-:W-:Y:S01]  /*3a50*/  IMAD.MOV.U32 R72, RZ, RZ, R24 ;  /* 0x000000ffff487224 */ /* 0x000fe200078e0018 */
[----:B------:R-:W-:Y:S06]  /*3a60*/  LDSM.16.MT88.4 R68, [R240+0x4100] ;  /* 0x00410000f044783b */ /* 0x000fec0000004200 */
[----:B------:R-:W-:Y:S01]  /*3a70*/  HMMA.16816.F32 R244, R4, R66, R20 ;  /* 0x0000004204f4723c */ /* 0x000fe20000001814 */
[----:B------:R-:W-:Y:S07]  /*3a80*/  LDSM.16.MT88.4 R64, [R238+0x4900] ;  /* 0x00490000ee40783b */ /* 0x000fee0000004200 */
[C---:B--2---:R-:W-:Y:S08]  /*3a90*/  HMMA.16816.F32 R24, R8.reuse, R52, RZ ;  /* 0x000000340818723c */ /* 0x044ff000000018ff */
[C---:B------:R-:W-:Y:S01]  /*3aa0*/  HMMA.16816.F32 R20, R8.reuse, R54, RZ ;  /* 0x000000360814723c */ /* 0x040fe200000018ff */
[----:B------:R-:W2:Y:S07]  /*3ab0*/  LDSM.16.MT88.4 R52, [R240+0x2900] ;  /* 0x00290000f034783b */ /* 0x000eae0000004200 */
[----:B-1----:R-:W-:Y:S08]  /*3ac0*/  HMMA.16816.F32 R16, R8, R32, RZ ;  /* 0x000000200810723c */ /* 0x002ff000000018ff */
[C---:B------:R-:W-:Y:S07]  /*3ad0*/  HMMA.16816.F32 R160, R4.reuse, R74, R28 ;  /* 0x0000004a04a0723c */ /* 0x040fee000000181c */
[----:B------:R-:W-:Y:S01]  /*3ae0*/  IMAD.MOV.U32 R74, RZ, RZ, R41 ;  /* 0x000000ffff4a7224 */ /* 0x000fe200078e0029 */
[----:B---3--:R-:W-:Y:S01]  /*3af0*/  HMMA.16816.F32 R148, R4, R36, R24 ;  /* 0x000000240494723c */ /* 0x008fe20000001818 */
[----:B------:R-:W-:-:S02]  /*3b00*/  IMAD.MOV.U32 R75, RZ, RZ, R40 ;  /* 0x000000ffff4b7224 */ /* 0x000fc400078e0028 */
[----:B------:R-:W1:Y:S05]  /*3b10*/  LDSM.16.MT88.4 R40, [R238+0x4100] ;  /* 0x00410000ee28783b */ /* 0x000e6a0000004200 */
[----:B------:R-:W-:Y:S01]  /*3b20*/  HMMA.16816.F32 R100, R4, R38, R20 ;  /* 0x000000260464723c */ /* 0x000fe20000001814 */
[----:B------:R-:W3:Y:S07]  /*3b30*/  LDSM.16.MT88.4 R36, [R237+0x4900] ;  /* 0x00490000ed24783b */ /* 0x000eee0000004200 */
[C---:B------:R-:W-:Y:S08]  /*3b40*/  HMMA.16816.F32 R32, R8.reuse, R34, RZ ;  /* 0x000000220820723c */ /* 0x040ff000000018ff */
[----:B----4-:R-:W-:Y:S08]  /*3b50*/  HMMA.16816.F32 R24, R8, R46, RZ ;  /* 0x0000002e0818723c */ /* 0x010ff000000018ff */
[----:B------:R-:W-:Y:S08]  /*3b60*/  HMMA.16816.F32 R104, R4, R56, R16 ;  /* 0x000000380468723c */ /* 0x000ff00000001810 */
[C---:B------:R-:W-:Y:S08]  /*3b70*/  HMMA.16816.F32 R20, R8.reuse, R48, RZ ;  /* 0x000000300814723c */ /* 0x040ff000000018ff */
[C---:B------:R-:W-:Y:S01]  /*3b80*/  HMMA.16816.F32 R16, R8.reuse, R50, RZ ;  /* 0x000000320810723c */ /* 0x040fe200000018ff */
[----:B------:R-:W-:Y:S07]  /*3b90*/  LDSM.16.MT88.4 R48, [R237+0x6100] ;  /* 0x00610000ed30783b */ /* 0x000fee0000004200 */
[----:B------:R-:W-:Y:S01]  /*3ba0*/  HMMA.16816.F32 R28, R8, R44, RZ ;  /* 0x0000002c081c723c */ /* 0x000fe200000018ff */
[----:B------:R-:W4:Y:S07]  /*3bb0*/  LDSM.16.MT88.4 R44, [R241+0x4900] ;  /* 0x00490000f12c783b */ /* 0x000f2e0000004200 */
[C---:B------:R-:W-:Y:S01]  /*3bc0*/  HMMA.16816.F32 R108, R4.reuse, R58, R32 ;  /* 0x0000003a046c723c */ /* 0x040fe20000001820 */
[----:B------:R-:W4:Y:S07]  /*3bd0*/  LDSM.16.MT88.4 R56, [R240+0x4900] ;  /* 0x00490000f038783b */ /* 0x000f2e0000004200 */
[----:B--2---:R-:W-:Y:S07]  /*3be0*/  HMMA.16816.F32 R140, R4, R54, R24 ;  /* 0x00000036048c723c */ /* 0x004fee0000001818 */
[----:B------:R-:W-:Y:S01]  /*3bf0*/  IMAD.MOV.U32 R54, RZ, RZ, R118 ;  /* 0x000000ffff367224 */ /* 0x000fe200078e0076 */
[----:B------:R-:W-:Y:S01]  /*3c00*/  HMMA.16816.F32 R24, R8, R60, RZ ;  /* 0x0000003c0818723c */ /* 0x000fe200000018ff */
[----:B------:R-:W-:-:S06]  /*3c10*/  IMAD.MOV.U32 R55, RZ, RZ, R117 ;  /* 0x000000ffff377224 */ /* 0x000fcc00078e0075 */
[----:B------:R-:W-:Y:S01]  /*3c20*/  MOV R61, R125 ;  /* 0x0000007d003d7202 */ /* 0x000fe20000000f00 */
[----:B-1----:R-:W-:Y:S01]  /*3c30*/  HMMA.16816.F32 R32, R8, R40, RZ ;  /* 0x000000280820723c */ /* 0x002fe200000018ff */
[----:B------:R-:W-:-:S07]  /*3c40*/  IMAD.MOV.U32 R60, RZ, RZ, R124 ;  /* 0x000000ffff3c7224 */ /* 0x000fce00078e007c */
[C---:B---3--:R-:W-:Y:S08]  /*3c50*/  HMMA.16816.F32 R152, R4.reuse, R36, R20 ;  /* 0x000000240498723c */ /* 0x048ff00000001814 */
[----:B------:R-:W-:Y:S01]  /*3c60*/  HMMA.16816.F32 R136, R4, R38, R16 ;  /* 0x000000260488723c */ /* 0x000fe20000001810 */
[----:B------:R-:W1:Y:S07]  /*3c70*/  LDSM.16.MT88.4 R36, [R237+0x6900] ;  /* 0x00690000ed24783b */ /* 0x000e6e0000004200 */
[C---:B------:R-:W-:Y:S07]  /*3c80*/  HMMA.16816.F32 R20, R8.reuse, R62, RZ ;  /* 0x0000003e0814723c */ /* 0x040fee00000018ff */
[----:B------:R-:W-:Y:S01]  /*3c90*/  IMAD.MOV.U32 R62, RZ, RZ, R123 ;  /* 0x000000ffff3e7224 */ /* 0x000fe200078e007b */
[----:B------:R-:W-:Y:S01]  /*3ca0*/  HMMA.16816.F32 R16, R8, R68, RZ ;  /* 0x000000440810723c */ /* 0x000fe200000018ff */
[----:B------:R-:W-:-:S06]  /*3cb0*/  IMAD.MOV.U32 R63, RZ, RZ, R122 ;  /* 0x000000ffff3f7224 */ /* 0x000fcc00078e007a */
[----:B------:R-:W-:Y:S01]  /*3cc0*/  MOV R68, R115 ;  /* 0x0000007300447202 */ /* 0x000fe20000000f00 */
[----:B------:R-:W-:Y:S01]  /*3cd0*/  HMMA.16816.F32 R144, R4, R52, R28 ;  /* 0x000000340490723c */ /* 0x000fe2000000181c */
[----:B------:R-:W-:-:S06]  /*3ce0*/  IMAD.MOV.U32 R69, RZ, RZ, R114 ;  /* 0x000000ffff457224 */ /* 0x000fcc00078e0072 */
[----:B------:R-:W-:Y:S01]  /*3cf0*/  IMAD.MOV.U32 R53, RZ, RZ, R119 ;  /* 0x000000ffff357224 */ /* 0x000fe200078e0077 */
[----:B----4-:R-:W-:Y:S01]  /*3d00*/  HMMA.16816.F32 R132, R4, R44, R24 ;  /* 0x0000002c0484723c */ /* 0x010fe20000001818 */
[----:B------:R-:W-:-:S06]  /*3d10*/  IMAD.MOV.U32 R52, RZ, RZ, R116 ;  /* 0x000000ffff347224 */ /* 0x000fcc00078e0074 */
[----:B------:R-:W-:Y:S01]  /*3d20*/  IMAD.MOV.U32 R45, RZ, RZ, R121 ;  /* 0x000000ffff2d7224 */ /* 0x000fe200078e0079 */
[----:B------:R-:W-:Y:S01]  /*3d30*/  HMMA.16816.F32 R28, R8, R42, RZ ;  /* 0x0000002a081c723c */ /* 0x000fe200000018ff */
[----:B------:R-:W-:Y:S01]  /*3d40*/  MOV R44, R120 ;  /* 0x00000078002c7202 */ /* 0x000fe20000000f00 */
[----:B------:R-:W-:Y:S06]  /*3d50*/  LDSM.16.MT88.4 R40, [R241+0x6100] ;  /* 0x00610000f128783b */ /* 0x000fec0000004200 */
[C---:B------:R-:W-:Y:S01]  /*3d60*/  HMMA.16816.F32 R124, R4.reuse, R64, R32 ;  /* 0x00000040047c723c */ /* 0x040fe20000001820 */
[----:B------:R-:W2:Y:S07]  /*3d70*/  LDSM.16.MT88.4 R32, [R238+0x6100] ;  /* 0x00610000ee20783b */ /* 0x000eae0000004200 */
[C---:B------:R-:W-:Y:S07]  /*3d80*/  HMMA.16816.F32 R120, R4.reuse, R46, R20 ;  /* 0x0000002e0478723c */ /* 0x040fee0000001814 */
[----:B------:R-:W-:Y:S01]  /*3d90*/  IMAD.MOV.U32 R46, RZ, RZ, R113 ;  /* 0x000000ffff2e7224 */ /* 0x000fe200078e0071 */
[----:B------:R-:W-:Y:S01]  /*3da0*/  HMMA.16816.F32 R116, R4, R56, R16 ;  /* 0x000000380474723c */ /* 0x000fe20000001810 */
[----:B------:R-:W-:-:S06]  /*3db0*/  IMAD.MOV.U32 R47, RZ, RZ, R112 ;  /* 0x000000ffff2f7224 */ /* 0x000fcc00078e0070 */
[----:B------:R-:W-:Y:S01]  /*3dc0*/  IMAD.MOV.U32 R56, RZ, RZ, R91 ;  /* 0x000000ffff387224 */ /* 0x000fe200078e005b */
[----:B------:R-:W-:Y:S01]  /*3dd0*/  HMMA.16816.F32 R20, R8, R48, RZ ;  /* 0x000000300814723c */ /* 0x000fe200000018ff */
[----:B------:R-:W-:-:S06]  /*3de0*/  MOV R57, R90 ;  /* 0x0000005a00397202 */ /* 0x000fcc0000000f00 */
[----:B------:R-:W-:Y:S01]  /*3df0*/  IMAD.MOV.U32 R48, RZ, RZ, R83 ;  /* 0x000000ffff307224 */ /* 0x000fe200078e0053 */
[----:B------:R-:W-:Y:S01]  /*3e00*/  HMMA.16816.F32 R16, R8, R50, RZ ;  /* 0x000000320810723c */ /* 0x000fe200000018ff */
[----:B------:R-:W-:-:S06]  /*3e10*/  IMAD.MOV.U32 R49, RZ, RZ, R82 ;  /* 0x000000ffff317224 */ /* 0x000fcc00078e0052 */
[----:B------:R-:W-:Y:S01]  /*3e20*/  MOV R50, R81 ;  /* 0x0000005100327202 */ /* 0x000fe20000000f00 */
[----:B------:R-:W-:Y:S01]  /*3e30*/  HMMA.16816.F32 R24, R8, R70, RZ ;  /* 0x000000460818723c */ /* 0x000fe200000018ff */
[----:B------:R-:W-:-:S06]  /*3e40*/  IMAD.MOV.U32 R51, RZ, RZ, R80 ;  /* 0x000000ffff337224 */ /* 0x000fcc00078e0050 */
[----:B------:R-:W-:Y:S01]  /*3e50*/  IMAD.MOV.U32 R70, RZ, RZ, R89 ;  /* 0x000000ffff467224 */ /* 0x000fe200078e0059 */
[C---:B------:R-:W-:Y:S01]  /*3e60*/  HMMA.16816.F32 R128, R4.reuse, R66, R28 ;  /* 0x000000420480723c */ /* 0x040fe2000000181c */
[----:B------:R-:W-:Y:S01]  /*3e70*/  IMAD.MOV.U32 R71, RZ, RZ, R88 ;  /* 0x000000ffff477224 */ /* 0x000fe200078e0058 */
[----:B------:R-:W3:Y:S06]  /*3e80*/  LDSM.16.MT88.4 R28, [R238+0x6900] ;  /* 0x00690000ee1c783b */ /* 0x000eec0000004200 */
[C---:B-1----:R-:W-:Y:S08]  /*3e90*/  HMMA.16816.F32 R88, R4.reuse, R36, R20 ;  /* 0x000000240458723c */ /* 0x042ff00000001814 */
[C---:B------:R-:W-:Y:S01]  /*3ea0*/  HMMA.16816.F32 R80, R4.reuse, R38, R16 ;  /* 0x000000260450723c */ /* 0x040fe20000001810 */
[----:B------:R-:W1:Y:S07]  /*3eb0*/  LDSM.16.MT88.4 R36, [R241+0x6900] ;  /* 0x00690000f124783b */ /* 0x000e6e0000004200 */
[----:B------:R-:W-:Y:S08]  /*3ec0*/  HMMA.16816.F32 R112, R4, R58, R24 ;  /* 0x0000003a0470723c */ /* 0x000ff00000001818 */
[C---:B--2---:R-:W-:Y:S08]  /*3ed0*/  HMMA.16816.F32 R24, R8.reuse, R32, RZ ;  /* 0x000000200818723c */ /* 0x044ff000000018ff */
[C---:B------:R-:W-:Y:S08]  /*3ee0*/  HMMA.16816.F32 R20, R8.reuse, R34, RZ ;  /* 0x000000220814723c */ /* 0x040ff000000018ff */
[----:B------:R-:W-:Y:S07]  /*3ef0*/  HMMA.16816.F32 R16, R8, R40, RZ ;  /* 0x000000280810723c */ /* 0x000fee00000018ff */
[----:B------:R-:W-:Y:S01]  /*3f00*/  IMAD.MOV.U32 R40, RZ, RZ, R70 ;  /* 0x000000ffff287224 */ /* 0x000fe200078e0046 */
[----:B------:R-:W-:Y:S01]  /*3f10*/  MOV R41, R71 ;  /* 0x0000004700297202 */ /* 0x000fe20000000f00 */
[----:B------:R-:W-:Y:S01]  /*3f20*/  IMAD.MOV.U32 R70, RZ, RZ, R56 ;  /* 0x000000ffff467224 */ /* 0x000fe200078e0038 */
[----:B---3--:R-:W-:Y:S01]  /*3f30*/  HMMA.16816.F32 R64, R4, R28, R24 ;  /* 0x0000001c0440723c */ /* 0x008fe20000001818 */
[----:B------:R-:W-:-:S06]  /*3f40*/  IMAD.MOV.U32 R71, RZ, RZ, R57 ;  /* 0x000000ffff477224 */ /* 0x000fcc00078e0039 */
[----:B------:R-:W-:Y:S01]  /*3f50*/  IMAD.MOV.U32 R29, RZ, RZ, R50 ;  /* 0x000000ffff1d7224 */ /* 0x000fe200078e0032 */
[----:B------:R-:W-:Y:S01]  /*3f60*/  HMMA.16816.F32 R56, R4, R30, R20 ;  /* 0x0000001e0438723c */ /* 0x000fe20000001814 */
[----:B------:R-:W-:-:S06]  /*3f70*/  IMAD.MOV.U32 R28, RZ, RZ, R51 ;  /* 0x000000ffff1c7224 */ /* 0x000fcc00078e0033 */
[----:B------:R-:W-:Y:S01]  /*3f80*/  IMAD.MOV.U32 R30, RZ, RZ, R48 ;  /* 0x000000ffff1e7224 */ /* 0x000fe200078e0030 */
[----:B------:R-:W-:Y:S01]  /*3f90*/  HMMA.16816.F32 R20, R8, R42, RZ ;  /* 0x0000002a0814723c */ /* 0x000fe200000018ff */
[----:B------:R-:W-:-:S06]  /*3fa0*/  IMAD.MOV.U32 R31, RZ, RZ, R49 ;  /* 0x000000ffff1f7224 */ /* 0x000fcc00078e0031 */
[----:B------:R-:W-:Y:S01]  /*3fb0*/  IMAD.MOV.U32 R43, RZ, RZ, R166 ;  /* 0x000000ffff2b7224 */ /* 0x000fe200078e00a6 */
[----:B-1----:R-:W-:Y:S01]  /*3fc0*/  HMMA.16816.F32 R48, R4, R36, R16 ;  /* 0x000000240430723c */ /* 0x002fe20000001810 */
[----:B------:R-:W1:Y:S01]  /*3fd0*/  LDSM.16.MT88.4 R16, [R240+0x6100] ;  /* 0x00610000f010783b */ /* 0x000e620000004200 */
[----:B------:R-:W-:-:S05]  /*3fe0*/  IMAD.MOV.U32 R42, RZ, RZ, R167 ;  /* 0x000000ffff2a7224 */ /* 0x000fca00078e00a7 */
[----:B------:R-:W-:Y:S01]  /*3ff0*/  MOV R36, R0 ;  /* 0x0000000000247202 */ /* 0x000fe20000000f00 */
[----:B------:R-:W-:Y:S02]  /*4000*/  FFMA.FTZ R0, R87, c[0x0][0x2d0], -R13 ;  /* 0x0000b40057007a23 */ /* 0x000fe4000001080d */
[----:B------:R-:W-:-:S06]  /*4010*/  IMAD.MOV.U32 R37, RZ, RZ, R177 ;  /* 0x000000ffff257224 */ /* 0x000fcc00078e00b1 */
[----:B------:R-:W-:Y:S07]  /*4020*/  HMMA.16816.F32 R32, R4, R38, R20 ;  /* 0x000000260420723c */ /* 0x000fee0000001814 */
[----:B------:R-:W-:Y:S02]  /*4030*/  IMAD.MOV.U32 R39, RZ, RZ, R156 ;  /* 0x000000ffff277224 */ /* 0x000fe400078e009c */
[----:B------:R2:W-:Y:S01]  /*4040*/  MUFU.EX2 R156, R0 ;  /* 0x00000000009c7308 */ /* 0x0005e20000000800 */
[----:B-1----:R-:W-:Y:S01]  /*4050*/  HMMA.16816.F32 R24, R8, R16, RZ ;  /* 0x000000100818723c */ /* 0x002fe200000018ff */
[----:B--2---:R-:W-:-:S06]  /*4060*/  FFMA.FTZ R0, R85, c[0x0][0x2d0], -R13 ;  /* 0x0000b40055007a23 */ /* 0x004fcc000001080d */
[----:B------:R1:W2:Y:S01]  /*4070*/  MUFU.EX2 R166, R0 ;  /* 0x0000000000a67308 */ /* 0x0002a20000000800 */
[----:B------:R-:W-:Y:S01]  /*4080*/  HMMA.16816.F32 R8, R8, R18, RZ ;  /* 0x000000120808723c */ /* 0x000fe200000018ff */
[----:B------:R-:W3:Y:S01]  /*4090*/  LDSM.16.MT88.4 R16, [R240+0x6900] ;  /* 0x00690000f010783b */ /* 0x000ee20000004200 */
[----:B-1----:R-:W-:-:S05]  /*40a0*/  FFMA.FTZ R0, R84, c[0x0][0x2d0], -R13 ;  /* 0x0000b40054007a23 */ /* 0x002fca000001080d */
[----:B------:R1:W-:Y:S02]  /*40b0*/  MUFU.EX2 R167, R0 ;  /* 0x0000000000a77308 */ /* 0x0003e40000000800 */
[----:B-1----:R-:W-:-:S06]  /*40c0*/  FFMA.FTZ R0, R79, c[0x0][0x2d0], -R13 ;  /* 0x0000b4004f007a23 */ /* 0x002fcc000001080d */
[----:B------:R1:W4:Y:S09]  /*40d0*/  MUFU.EX2 R177, R0 ;  /* 0x0000000000b17308 */ /* 0x0003320000000800 */
[C---:B---3--:R-:W-:Y:S01]  /*40e0*/  HMMA.16816.F32 R20, R4.reuse, R18, R8 ;  /* 0x000000120414723c */ /* 0x048fe20000001808 */
[----:B------:R-:W3:Y:S07]  /*40f0*/  LDSM.16.MT88.4 R8, [R237+0x1100] ;  /* 0x00110000ed08783b */ /* 0x000eee0000004200 */
[----:B------:R-:W-:Y:S01]  /*4100*/  HMMA.16816.F32 R24, R4, R16, R24 ;  /* 0x000000100418723c */ /* 0x000fe20000001818 */
[----:B-1----:R-:W-:Y:S01]  /*4110*/  FFMA.FTZ R0, R96, c[0x0][0x2d0], -R12 ;  /* 0x0000b40060007a23 */ /* 0x002fe2000001080c */
[----:B------:R-:W-:Y:S01]  /*4120*/  MOV R96, R39 ;  /* 0x0000002700607202 */ /* 0x000fe20000000f00 */
[----:B------:R-:W-:-:S02]  /*4130*/  IMAD.MOV.U32 R39, RZ, RZ, R42 ;  /* 0x000000ffff277224 */ /* 0x000fc400078e002a */
[----:B------:R-:W-:Y:S02]  /*4140*/  IMAD.MOV.U32 R42, RZ, RZ, R43 ;  /* 0x000000ffff2a7224 */ /* 0x000fe400078e002b */
[----:B------:R-:W-:Y:S02]  /*4150*/  IMAD.MOV.U32 R43, RZ, RZ, R36 ;  /* 0x000000ffff2b7224 */ /* 0x000fe400078e0024 */
[----:B------:R-:W-:Y:S01]  /*4160*/  IMAD.MOV.U32 R36, RZ, RZ, R37 ;  /* 0x000000ffff247224 */ /* 0x000fe200078e0025 */
[----:B------:R-:W-:Y:S01]  /*4170*/  MOV R37, R30 ;  /* 0x0000001e00257202 */ /* 0x000fe20000000f00 */
[----:B------:R-:W-:Y:S02]  /*4180*/  IMAD.MOV.U32 R30, RZ, RZ, R31 ;  /* 0x000000ffff1e7224 */ /* 0x000fe400078e001f */
[----:B------:R-:W-:Y:S02]  /*4190*/  IMAD.MOV.U32 R31, RZ, RZ, R46 ;  /* 0x000000ffff1f7224 */ /* 0x000fe400078e002e */
[----:B------:R-:W-:-:S02]  /*41a0*/  IMAD.MOV.U32 R46, RZ, RZ, R47 ;  /* 0x000000ffff2e7224 */ /* 0x000fc400078e002f */
[----:B------:R-:W-:Y:S01]  /*41b0*/  IMAD.MOV.U32 R47, RZ, RZ, R44 ;  /* 0x000000ffff2f7224 */ /* 0x000fe200078e002c */
[----:B------:R-:W-:Y:S01]  /*41c0*/  MOV R44, R45 ;  /* 0x0000002d002c7202 */ /* 0x000fe20000000f00 */
[----:B------:R-:W-:Y:S02]  /*41d0*/  IMAD.MOV.U32 R45, RZ, RZ, R62 ;  /* 0x000000ffff2d7224 */ /* 0x000fe400078e003e */
[----:B------:R-:W-:Y:S02]  /*41e0*/  IMAD.MOV.U32 R62, RZ, RZ, R63 ;  /* 0x000000ffff3e7224 */ /* 0x000fe400078e003f */
[----:B------:R-:W-:Y:S02]  /*41f0*/  IMAD.MOV.U32 R63, RZ, RZ, R60 ;  /* 0x000000ffff3f7224 */ /* 0x000fe400078e003c */
[----:B------:R-:W-:Y:S01]  /*4200*/  IMAD.MOV.U32 R60, RZ, RZ, R61 ;  /* 0x000000ffff3c7224 */ /* 0x000fe200078e003d */
[----:B------:R-:W-:Y:S01]  /*4210*/  MOV R61, R74 ;  /* 0x0000004a003d7202 */ /* 0x000fe20000000f00 */
[----:B------:R-:W-:Y:S01]  /*4220*/  IMAD.MOV.U32 R74, RZ, RZ, R75 ;  /* 0x000000ffff4a7224 */ /* 0x000fe200078e004b */
[----:B------:R1:W-:Y:S01]  /*4230*/  MUFU.EX2 R19, R0 ;  /* 0x0000000000137308 */ /* 0x0003e20000000800 */
[----:B------:R-:W-:-:S02]  /*4240*/  IMAD.MOV.U32 R84, RZ, RZ, R36 ;  /* 0x000000ffff547224 */ /* 0x000fc400078e0024 */
[----:B------:R-:W-:Y:S02]  /*4250*/  IMAD.MOV.U32 R36, RZ, RZ, R47 ;  /* 0x000000ffff247224 */ /* 0x000fe400078e002f */
[----:B------:R-:W-:Y:S01]  /*4260*/  IMAD.MOV.U32 R47, RZ, RZ, R74 ;  /* 0x000000ffff2f7224 */ /* 0x000fe200078e004a */
[----:B------:R-:W-:Y:S01]  /*4270*/  MOV R74, R164 ;  /* 0x000000a4004a7202 */ /* 0x000fe20000000f00 */
[----:B------:R-:W-:Y:S01]  /*4280*/  IMAD.MOV.U32 R87, RZ, RZ, R42 ;  /* 0x000000ffff577224 */ /* 0x000fe200078e002a */
[----:B------:R-:W-:Y:S01]  /*4290*/  MOV R85, R43 ;  /* 0x0000002b00557202 */ /* 0x000fe20000000f00 */
[----:B------:R-:W-:Y:S01]  /*42a0*/  IMAD.MOV.U32 R38, RZ, RZ, R45 ;  /* 0x000000ffff267224 */ /* 0x000fe200078e002d */
[----:B--2---:R-:W-:Y:S01]  /*42b0*/  F2FP.PACK_AB R4, R166, R156 ;  /* 0x0000009ca604723e */ /* 0x004fe200000000ff */
[----:B------:R-:W-:Y:S02]  /*42c0*/  IMAD.MOV.U32 R75, RZ, RZ, R170 ;  /* 0x000000ffff4b7224 */ /* 0x000fe400078e00aa */
[----:B-1----:R-:W-:Y:S01]  /*42d0*/  FFMA.FTZ R0, R95, c[0x0][0x2d0], -R12 ;  /* 0x0000b4005f007a23 */ /* 0x002fe2000001080c */
[----:B----4-:R-:W-:Y:S01]  /*42e0*/  F2FP.PACK_AB R6, R177, R167 ;  /* 0x000000a7b106723e */ /* 0x010fe200000000ff */
[----:B------:R-:W-:Y:S01]  /*42f0*/  IMAD.MOV.U32 R95, RZ, RZ, R39 ;  /* 0x000000ffff5f7224 */ /* 0x000fe200078e0027 */
[----:B------:R1:W5:Y:S01]  /*4300*/  LDL.LU R170, [R1+0x74] ;  /* 0x0000740001aa7983 */ /* 0x0003620000300800 */
[----:B------:R2:W4:Y:S01]  /*4310*/  MUFU.EX2 R164, R0 ;  /* 0x0000000000a47308 */ /* 0x0005220000000800 */
[----:B------:R-:W-:-:S02]  /*4320*/  IMAD.MOV.U32 R39, RZ, RZ, R62 ;  /* 0x000000ffff277224 */ /* 0x000fc400078e003e */
[----:B------:R-:W-:Y:S02]  /*4330*/  IMAD.MOV.U32 R62, RZ, RZ, R73 ;  /* 0x000000ffff3e7224 */ /* 0x000fe400078e0049 */
[----:B------:R-:W-:Y:S02]  /*4340*/  IMAD.MOV.U32 R42, RZ, RZ, R30 ;  /* 0x000000ffff2a7224 */ /* 0x000fe400078e001e */
[----:B------:R-:W-:Y:S02]  /*4350*/  IMAD.MOV.U32 R73, RZ, RZ, R165 ;  /* 0x000000ffff497224 */ /* 0x000fe400078e00a5 */
[----:B------:R-:W-:Y:S01]  /*4360*/  IMAD.MOV.U32 R30, RZ, RZ, R31 ;  /* 0x000000ffff1e7224 */ /* 0x000fe200078e001f */
[----:B------:R-:W-:Y:S01]  /*4370*/  MOV R31, R46 ;  /* 0x0000002e001f7202 */ /* 0x000fe20000000f00 */
[----:B------:R-:W-:Y:S01]  /*4380*/  IMAD.MOV.U32 R46, RZ, RZ, R61 ;  /* 0x000000ffff2e7224 */ /* 0x000fe200078e003d */
[----:B------:R-:W-:Y:S01]  /*4390*/  MOV R61, R72 ;  /* 0x00000048003d7202 */ /* 0x000fe20000000f00 */
[----:B------:R-:W-:-:S02]  /*43a0*/  IMAD.MOV.U32 R43, RZ, RZ, R37 ;  /* 0x000000ffff2b7224 */ /* 0x000fc400078e0025 */
[----:B------:R-:W-:Y:S02]  /*43b0*/  IMAD.MOV.U32 R45, RZ, RZ, R60 ;  /* 0x000000ffff2d7224 */ /* 0x000fe400078e003c */
[----:B--2---:R-:W-:Y:S02]  /*43c0*/  FFMA.FTZ R0, R98, c[0x0][0x2d0], -R12 ;  /* 0x0000b40062007a23 */ /* 0x004fe4000001080c */
[----:B------:R-:W-:Y:S02]  /*43d0*/  IMAD.MOV.U32 R72, RZ, RZ, R176 ;  /* 0x000000ffff487224 */ /* 0x000fe400078e00b0 */
[----:B------:R2:W-:Y:S01]  /*43e0*/  MUFU.EX2 R165, R0 ;  /* 0x0000000000a57308 */ /* 0x0005e20000000800 */
[----:B------:R-:W-:Y:S01]  /*43f0*/  IMAD.MOV.U32 R37, RZ, RZ, R44 ;  /* 0x000000ffff257224 */ /* 0x000fe200078e002c */
[----:B----4-:R-:W-:Y:S01]  /*4400*/  F2FP.PACK_AB R5, R164, R19 ;  /* 0x00000013a405723e */ /* 0x010fe200000000ff */
[----:B------:R-:W-:Y:S01]  /*4410*/  IMAD.MOV.U32 R60, RZ, RZ, R75 ;  /* 0x000000ffff3c7224 */ /* 0x000fe200078e004b */
[----:B------:R-:W-:Y:S01]  /*4420*/  MOV R44, R63 ;  /* 0x0000003f002c7202 */ /* 0x000fe20000000f00 */
[----:B------:R-:W-:-:S02]  /*4430*/  IMAD.MOV.U32 R63, RZ, RZ, R171 ;  /* 0x000000ffff3f7224 */ /* 0x000fc400078e00ab */
[----:B--2---:R-:W-:Y:S01]  /*4440*/  FFMA.FTZ R0, R97, c[0x0][0x2d0], -R12 ;  /* 0x0000b40061007a23 */ /* 0x004fe2000001080c */
[----:B------:R1:W5:Y:S01]  /*4450*/  LDL.LU R171, [R1+0x70] ;  /* 0x0000700001ab7983 */ /* 0x0003620000300800 */
[----:B------:R-:W-:Y:S01]  /*4460*/  IMAD.MOV.U32 R75, RZ, RZ, R15 ;  /* 0x000000ffff4b7224 */ /* 0x000fe200078e000f */
[----:B------:R-:W-:Y:S01]  /*4470*/  PLOP3.LUT P0, PT, PT, PT, UP0, 0x80, 0x0 ;  /* 0x000000000000781c */ /* 0x000fe20003f0f008 */
[----:B------:R-:W2:Y:S01]  /*4480*/  MUFU.EX2 R176, R0 ;  /* 0x0000000000b07308 */ /* 0x000ea20000000800 */
[----:B------:R-:W-:Y:S02]  /*4490*/  IMAD.MOV.U32 R98, RZ, RZ, R14 ;  /* 0x000000ffff627224 */ /* 0x000fe400078e000e */
[--C-:B------:R-:W-:Y:S02]  /*44a0*/  FFMA.FTZ R17, R94, c[0x0][0x2d0], -R13.reuse ;  /* 0x0000b4005e117a23 */ /* 0x100fe4000001080d */
[--C-:B------:R-:W-:Y:S02]  /*44b0*/  FFMA.FTZ R16, R93, c[0x0][0x2d0], -R13.reuse ;  /* 0x0000b4005d107a23 */ /* 0x100fe4000001080d */
[----:B------:R-:W-:-:S02]  /*44c0*/  FFMA.FTZ R15, R92, c[0x0][0x2d0], -R13 ;  /* 0x0000b4005c0f7a23 */ /* 0x000fc4000001080d */
[----:B------:R-:W-:Y:S01]  /*44d0*/  FFMA.FTZ R14, R86, c[0x0][0x2d0], -R13 ;  /* 0x0000b400560e7a23 */ /* 0x000fe2000001080d */
[----:B------:R-:W-:Y:S01]  /*44e0*/  MUFU.EX2 R17, R17 ;  /* 0x0000001100117308 */ /* 0x000fe20000000800 */
[--C-:B------:R-:W-:Y:S02]  /*44f0*/  FFMA.FTZ R13, R99, c[0x0][0x2d0], -R12.reuse ;  /* 0x0000b400630d7a23 */ /* 0x100fe4000001080c */
[--C-:B------:R-:W-:Y:S01]  /*4500*/  FFMA.FTZ R18, R77, c[0x0][0x2d0], -R12.reuse ;  /* 0x0000b4004d127a23 */ /* 0x100fe2000001080c */
[----:B--2---:R-:W-:Y:S01]  /*4510*/  F2FP.PACK_AB R7, R176, R165 ;  /* 0x000000a5b007723e */ /* 0x004fe200000000ff */
[----:B------:R-:W-:-:S03]  /*4520*/  FFMA.FTZ R0, R78, c[0x0][0x2d0], -R12 ;  /* 0x0000b4004e007a23 */ /* 0x000fc6000001080c */
[----:B------:R-:W2:Y:S01]  /*4530*/  MUFU.EX2 R16, R16 ;  /* 0x0000001000107308 */ /* 0x000ea20000000800 */
[----:B------:R-:W-:Y:S02]  /*4540*/  FFMA.FTZ R12, R76, c[0x0][0x2d0], -R12 ;  /* 0x0000b4004c0c7a23 */ /* 0x000fe4000001080c */
[C---:B---3--:R-:W-:Y:S08]  /*4550*/  HMMA.16816.F32 R36, R4.reuse, R8, R36 ;  /* 0x000000080424723c */ /* 0x048ff00000001824 */
[C---:B------:R-:W-:Y:S01]  /*4560*/  HMMA.16816.F32 R28, R4.reuse, R10, R28 ;  /* 0x0000000a041c723c */ /* 0x040fe2000000181c */
[----:B------:R-:W3:Y:S07]  /*4570*/  LDSM.16.MT88.4 R8, [R238+0x1100] ;  /* 0x00110000ee08783b */ /* 0x000eee0000004200 */
[C---:B---3--:R-:W-:Y:S08]  /*4580*/  HMMA.16816.F32 R44, R4.reuse, R8, R44 ;  /* 0x00000008042c723c */ /* 0x048ff0000000182c */
[C---:B------:R-:W-:Y:S01]  /*4590*/  HMMA.16816.F32 R52, R4.reuse, R10, R52 ;  /* 0x0000000a0434723c */ /* 0x040fe20000001834 */
[----:B------:R-:W3:Y:S07]  /*45a0*/  LDSM.16.MT88.4 R8, [R241+0x1100] ;  /* 0x00110000f108783b */ /* 0x000eee0000004200 */
[C---:B---3--:R-:W-:Y:S08]  /*45b0*/  HMMA.16816.F32 R60, R4.reuse, R8, R60 ;  /* 0x00000008043c723c */ /* 0x048ff0000000183c */
[C---:B------:R-:W-:Y:S01]  /*45c0*/  HMMA.16816.F32 R68, R4.reuse, R10, R68 ;  /* 0x0000000a0444723c */ /* 0x040fe20000001844 */
[----:B------:R-:W3:Y:S07]  /*45d0*/  LDSM.16.MT88.4 R8, [R240+0x1100] ;  /* 0x00110000f008783b */ /* 0x000eee0000004200 */
[C---:B---3--:R-:W-:Y:S08]  /*45e0*/  HMMA.16816.F32 R72, R4.reuse, R8, R72 ;  /* 0x000000080448723c */ /* 0x048ff00000001848 */
[----:B------:R-:W-:Y:S01]  /*45f0*/  HMMA.16816.F32 R76, R4, R10, R244 ;  /* 0x0000000a044c723c */ /* 0x000fe200000018f4 */
[----:B------:R-:W3:Y:S06]  /*4600*/  LDSM.16.MT88.4 R8, [R237+0x3100] ;  /* 0x00310000ed08783b */ /* 0x000eec0000004200 */
[----:B------:R-:W-:Y:S01]  /*4610*/  IMAD.MOV.U32 R245, RZ, RZ, R84 ;  /* 0x000000fffff57224 */ /* 0x000fe200078e0054 */
[----:B------:R-:W-:Y:S01]  /*4620*/  MOV R246, R85 ;  /* 0x0000005500f67202 */ /* 0x000fe20000000f00 */
[----:B------:R-:W-:-:S02]  /*4630*/  IMAD.MOV.U32 R247, RZ, RZ, R87 ;  /* 0x000000fffff77224 */ /* 0x000fc400078e0057 */
[----:B------:R-:W-:Y:S01]  /*4640*/  IMAD.MOV.U32 R244, RZ, RZ, R98 ;  /* 0x000000fffff47224 */ /* 0x000fe200078e0062 */
[C---:B---3--:R-:W-:Y:S07]  /*4650*/  HMMA.16816.F32 R84, R4.reuse, R8, R248 ;  /* 0x000000080454723c */ /* 0x048fee00000018f8 */
[----:B------:R-:W-:Y:S01]  /*4660*/  IMAD.MOV.U32 R250, RZ, RZ, R95 ;  /* 0x000000fffffa7224 */ /* 0x000fe200078e005f */
[----:B------:R-:W-:Y:S01]  /*4670*/  MOV R248, R244 ;  /* 0x000000f400f87202 */ /* 0x000fe20000000f00 */
[----:B------:R-:W-:Y:S01]  /*4680*/  HMMA.16816.F32 R92, R4, R10, R160 ;  /* 0x0000000a045c723c */ /* 0x000fe200000018a0 */
[----:B------:R-:W3:Y:S01]  /*4690*/  LDSM.16.MT88.4 R8, [R238+0x3100] ;  /* 0x00310000ee08783b */ /* 0x000ee20000004200 */
[----:B------:R-:W-:-:S02]  /*46a0*/  IMAD.MOV.U32 R251, RZ, RZ, R96 ;  /* 0x000000fffffb7224 */ /* 0x000fc400078e0060 */
[----:B------:R-:W-:-:S04]  /*46b0*/  IMAD.MOV.U32 R249, RZ, RZ, R245 ;  /* 0x000000fffff97224 */ /* 0x000fc800078e00f5 */
[C---:B---3--:R-:W-:Y:S08]  /*46c0*/  HMMA.16816.F32 R96, R4.reuse, R8, R148 ;  /* 0x000000080460723c */ /* 0x048ff00000001894 */
[C---:B------:R-:W-:Y:S01]  /*46d0*/  HMMA.16816.F32 R100, R4.reuse, R10, R100 ;  /* 0x0000000a0464723c */ /* 0x040fe20000001864 */
[----:B------:R-:W3:Y:S07]  /*46e0*/  LDSM.16.MT88.4 R8, [R241+0x3100] ;  /* 0x00310000f108783b */ /* 0x000eee0000004200 */
[C---:B---3--:R-:W-:Y:S08]  /*46f0*/  HMMA.16816.F32 R104, R4.reuse, R8, R104 ;  /* 0x000000080468723c */ /* 0x048ff00000001868 */
[C---:B------:R-:W-:Y:S01]  /*4700*/  HMMA.16816.F32 R108, R4.reuse, R10, R108 ;  /* 0x0000000a046c723c */ /* 0x040fe2000000186c */
[----:B------:R-:W3:Y:S07]  /*4710*/  LDSM.16.MT88.4 R8, [R240+0x3100] ;  /* 0x00310000f008783b */ /* 0x000eee0000004200 */
[C---:B---3--:R-:W-:Y:S08]  /*4720*/  HMMA.16816.F32 R144, R4.reuse, R8, R144 ;  /* 0x000000080490723c */ /* 0x048ff00000001890 */
[----:B------:R-:W-:Y:S11]  /*4730*/  HMMA.16816.F32 R8, R4, R10, R140 ;  /* 0x0000000a0408723c */ /* 0x000ff6000000188c */
[----:B------:R-:W-:Y:S05]  /*4740*/  @!UPT UIADD3 URZ, URZ, URZ, URZ ;  /* 0x0000003f3f3ff290 */ /* 0x000fea000fffe03f */
[----:B------:R-:W-:Y:S01]  /*4750*/  MOV R162, R146 ;  /* 0x0000009200a27202 */ /* 0x000fe20000000f00 */
[----:B------:R-:W-:Y:S02]  /*4760*/  IMAD.MOV.U32 R161, RZ, RZ, R147 ;  /* 0x000000ffffa17224 */ /* 0x000fe400078e0093 */
[----:B------:R-:W-:Y:S02]  /*4770*/  IMAD.MOV.U32 R146, RZ, RZ, R250 ;  /* 0x000000ffff927224 */ /* 0x000fe400078e00fa */
[----:B------:R-:W-:Y:S02]  /*4780*/  IMAD.MOV.U32 R147, RZ, RZ, R251 ;  /* 0x000000ffff937224 */ /* 0x000fe400078e00fb */
[----:B------:R-:W-:Y:S01]  /*4790*/  IMAD.MOV.U32 R251, RZ, RZ, R246 ;  /* 0x000000fffffb7224 */ /* 0x000fe200078e00f6 */
[----:B------:R-:W-:Y:S01]  /*47a0*/  MOV R244, R9 ;  /* 0x0000000900f47202 */ /* 0x000fe20000000f00 */
[----:B------:R-:W-:Y:S02]  /*47b0*/  IMAD.MOV.U32 R245, RZ, RZ, R8 ;  /* 0x000000fffff57224 */ /* 0x000fe400078e0008 */
[----:B------:R-:W-:-:S02]  /*47c0*/  IMAD.MOV.U32 R151, RZ, RZ, R10 ;  /* 0x000000ffff977224 */ /* 0x000fc400078e000a */
[----:B------:R-:W-:Y:S02]  /*47d0*/  IMAD.MOV.U32 R150, RZ, RZ, R11 ;  /* 0x000000ffff967224 */ /* 0x000fe400078e000b */
[----:B------:R-:W3:Y:S01]  /*47e0*/  LDSM.16.MT88.4 R8, [R237+0x5100] ;  /* 0x00510000ed08783b */ /* 0x000ee20000004200 */
[----:B------:R-:W-:Y:S02]  /*47f0*/  IMAD.MOV.U32 R250, RZ, RZ, R247 ;  /* 0x000000fffffa7224 */ /* 0x000fe400078e00f7 */
[----:B------:R-:W-:Y:S02]  /*4800*/  IMAD.MOV.U32 R247, RZ, RZ, R42 ;  /* 0x000000fffff77224 */ /* 0x000fe400078e002a */
[----:B------:R-:W-:Y:S02]  /*4810*/  IMAD.MOV.U32 R246, RZ, RZ, R43 ;  /* 0x000000fffff67224 */ /* 0x000fe400078e002b */
[----:B------:R-:W-:Y:S02]  /*4820*/  IMAD.MOV.U32 R163, RZ, RZ, R145 ;  /* 0x000000ffffa37224 */ /* 0x000fe400078e0091 */
[----:B------:R-:W-:Y:S01]  /*4830*/  IMAD.MOV.U32 R160, RZ, RZ, R144 ;  /* 0x000000ffffa07224 */ /* 0x000fe200078e0090 */
[C---:B---3--:R-:W-:Y:S08]  /*4840*/  HMMA.16816.F32 R152, R4.reuse, R8, R152 ;  /* 0x000000080498723c */ /* 0x048ff00000001898 */
[C---:B------:R-:W-:Y:S01]  /*4850*/  HMMA.16816.F32 R136, R4.reuse, R10, R136 ;  /* 0x0000000a0488723c */ /* 0x040fe20000001888 */
[----:B------:R-:W3:Y:S07]  /*4860*/  LDSM.16.MT88.4 R8, [R238+0x5100] ;  /* 0x00510000ee08783b */ /* 0x000eee0000004200 */
[C---:B---3--:R-:W-:Y:S08]  /*4870*/  HMMA.16816.F32 R124, R4.reuse, R8, R124 ;  /* 0x00000008047c723c */ /* 0x048ff0000000187c */
[C---:B------:R-:W-:Y:S01]  /*4880*/  HMMA.16816.F32 R128, R4.reuse, R10, R128 ;  /* 0x0000000a0480723c */ /* 0x040fe20000001880 */
[----:B------:R-:W3:Y:S07]  /*4890*/  LDSM.16.MT88.4 R8, [R241+0x5100] ;  /* 0x00510000f108783b */ /* 0x000eee0000004200 */
[C---:B---3--:R-:W-:Y:S08]  /*48a0*/  HMMA.16816.F32 R140, R4.reuse, R8, R132 ;  /* 0x00000008048c723c */ /* 0x048ff00000001884 */
[----:B------:R-:W-:Y:S07]  /*48b0*/  HMMA.16816.F32 R8, R4, R10, R120 ;  /* 0x0000000a0408723c */ /* 0x000fee0000001878 */
[----:B------:R-:W-:Y:S01]  /*48c0*/  IMAD.MOV.U32 R120, RZ, RZ, R146 ;  /* 0x000000ffff787224 */ /* 0x000fe200078e0092 */
[----:B------:R-:W-:Y:S01]  /*48d0*/  MOV R122, R248 ;  /* 0x000000f8007a7202 */ /* 0x000fe20000000f00 */
[----:B------:R-:W-:-:S02]  /*48e0*/  IMAD.MOV.U32 R121, RZ, RZ, R147 ;  /* 0x000000ffff797224 */ /* 0x000fc400078e0093 */
[----:B------:R-:W-:-:S05]  /*48f0*/  IMAD.MOV.U32 R123, RZ, RZ, R249 ;  /* 0x000000ffff7b7224 */ /* 0x000fca00078e00f9 */
[----:B------:R-:W-:Y:S01]  /*4900*/  MOV R135, R141 ;  /* 0x0000008d00877202 */ /* 0x000fe20000000f00 */
[----:B------:R-:W-:Y:S02]  /*4910*/  IMAD.MOV.U32 R134, RZ, RZ, R142 ;  /* 0x000000ffff867224 */ /* 0x000fe400078e008e */
[----:B------:R-:W-:Y:S02]  /*4920*/  IMAD.MOV.U32 R133, RZ, RZ, R143 ;  /* 0x000000ffff857224 */ /* 0x000fe400078e008f */
[----:B------:R-:W-:-:S03]  /*4930*/  IMAD.MOV.U32 R132, RZ, RZ, R140 ;  /* 0x000000ffff847224 */ /* 0x000fc600078e008c */
[----:B------:R-:W-:Y:S01]  /*4940*/  IMAD.MOV.U32 R149, RZ, RZ, R8 ;  /* 0x000000ffff957224 */ /* 0x000fe200078e0008 */
[----:B------:R-:W-:Y:S01]  /*4950*/  MOV R148, R9 ;  /* 0x0000000900947202 */ /* 0x000fe20000000f00 */
[----:B------:R-:W-:Y:S02]  /*4960*/  IMAD.MOV.U32 R43, RZ, RZ, R10 ;  /* 0x000000ffff2b7224 */ /* 0x000fe400078e000a */
[----:B------:R-:W-:Y:S02]  /*4970*/  IMAD.MOV.U32 R42, RZ, RZ, R11 ;  /* 0x000000ffff2a7224 */ /* 0x000fe400078e000b */
[----:B------:R-:W3:Y:S02]  /*4980*/  LDSM.16.MT88.4 R8, [R240+0x5100] ;  /* 0x00510000f008783b */ /* 0x000ee40000004200 */
[C---:B---3--:R-:W-:Y:S07]  /*4990*/  HMMA.16816.F32 R144, R4.reuse, R8, R116 ;  /* 0x000000080490723c */ /* 0x048fee0000001874 */
[----:B------:R-:W-:Y:S01]  /*49a0*/  IMAD.MOV.U32 R117, RZ, RZ, R135 ;  /* 0x000000ffff757224 */ /* 0x000fe200078e0087 */
[----:B------:R-:W-:Y:S01]  /*49b0*/  HMMA.16816.F32 R140, R4, R10, R112 ;  /* 0x0000000a048c723c */ /* 0x000fe20000001870 */
[----:B------:R-:W3:Y:S01]  /*49c0*/  LDSM.16.MT88.4 R8, [R237+0x7100] ;  /* 0x00710000ed08783b */ /* 0x000ee20000004200 */
[----:B------:R-:W-:Y:S01]  /*49d0*/  IMAD.MOV.U32 R118, RZ, RZ, R134 ;  /* 0x000000ffff767224 */ /* 0x000fe200078e0086 */
[----:B------:R-:W-:Y:S01]  /*49e0*/  MOV R116, R132 ;  /* 0x0000008400747202 */ /* 0x000fe20000000f00 */
[----:B------:R-:W-:-:S03]  /*49f0*/  IMAD.MOV.U32 R119, RZ, RZ, R133 ;  /* 0x000000ffff777224 */ /* 0x000fc600078e0085 */
[----:B------:R-:W-:Y:S02]  /*4a00*/  IMAD.MOV.U32 R115, RZ, RZ, R250 ;  /* 0x000000ffff737224 */ /* 0x000fe400078e00fa */
[----:B------:R-:W-:Y:S02]  /*4a10*/  IMAD.MOV.U32 R114, RZ, RZ, R251 ;  /* 0x000000ffff727224 */ /* 0x000fe400078e00fb */
[----:B------:R-:W-:Y:S02]  /*4a20*/  IMAD.MOV.U32 R112, RZ, RZ, R43 ;  /* 0x000000ffff707224 */ /* 0x000fe400078e002b */
[----:B------:R-:W-:Y:S01]  /*4a30*/  IMAD.MOV.U32 R113, RZ, RZ, R42 ;  /* 0x000000ffff717224 */ /* 0x000fe200078e002a */
[C---:B---3--:R-:W-:Y:S08]  /*4a40*/  HMMA.16816.F32 R132, R4.reuse, R8, R88 ;  /* 0x000000080484723c */ /* 0x048ff00000001858 */
[----:B------:R-:W-:Y:S01]  /*4a50*/  HMMA.16816.F32 R248, R4, R10, R80 ;  /* 0x0000000a04f8723c */ /* 0x000fe20000001850 */
[----:B------:R-:W3:Y:S06]  /*4a60*/  LDSM.16.MT88.4 R8, [R238+0x7100] ;  /* 0x00710000ee08783b */ /* 0x000eec0000004200 */
[----:B------:R-:W-:Y:S01]  /*4a70*/  IMAD.MOV.U32 R80, RZ, RZ, R121 ;  /* 0x000000ffff507224 */ /* 0x000fe200078e0079 */
[----:B------:R-:W-:Y:S01]  /*4a80*/  MOV R121, R244 ;  /* 0x000000f400797202 */ /* 0x000fe20000000f00 */
[----:B------:R-:W-:Y:S01]  /*4a90*/  IMAD.MOV.U32 R82, RZ, RZ, R246 ;  /* 0x000000ffff527224 */ /* 0x000fe200078e00f6 */
[----:B------:R-:W-:Y:S01]  /*4aa0*/  MOV R81, R123 ;  /* 0x0000007b00517202 */ /* 0x000fe20000000f00 */
[----:B------:R-:W-:-:S02]  /*4ab0*/  IMAD.MOV.U32 R83, RZ, RZ, R247 ;  /* 0x000000ffff537224 */ /* 0x000fc400078e00f7 */
[----:B------:R-:W-:Y:S01]  /*4ac0*/  IMAD.MOV.U32 R123, RZ, RZ, R150 ;  /* 0x000000ffff7b7224 */ /* 0x000fe200078e0096 */
[C---:B---3--:R-:W-:Y:S11]  /*4ad0*/  HMMA.16816.F32 R88, R4.reuse, R8, R64 ;  /* 0x000000080458723c */ /* 0x048ff60000001840 */
[----:B------:R-:W-:Y:S11]  /*4ae0*/  @!UPT UIADD3 URZ, URZ, URZ, URZ ;  /* 0x0000003f3f3ff290 */ /* 0x000ff6000fffe03f */
[----:B------:R-:W-:Y:S02]  /*4af0*/  @!UPT UIADD3 URZ, URZ, URZ, URZ ;  /* 0x0000003f3f3ff290 */ /* 0x000fe4000fffe03f */
[----:B------:R-:W-:Y:S01]  /*4b00*/  IMAD.MOV.U32 R66, RZ, RZ, R89 ;  /* 0x000000ffff427224 */ /* 0x000fe200078e0059 */
[----:B------:R-:W-:Y:S01]  /*4b10*/  MOV R65, R90 ;  /* 0x0000005a00417202 */ /* 0x000fe20000000f00 */
[----:B------:R-:W-:Y:S02]  /*4b20*/  IMAD.MOV.U32 R89, RZ, RZ, R120 ;  /* 0x000000ffff597224 */ /* 0x000fe400078e0078 */
[----:B------:R-:W-:Y:S02]  /*4b30*/  IMAD.MOV.U32 R120, RZ, RZ, R245 ;  /* 0x000000ffff787224 */ /* 0x000fe400078e00f5 */
[----:B------:R-:W-:Y:S01]  /*4b40*/  HMMA.16816.F32 R244, R4, R10, R56 ;  /* 0x0000000a04f4723c */ /* 0x000fe20000001838 */
[----:B------:R-:W3:Y:S01]  /*4b50*/  LDSM.16.MT88.4 R8, [R241+0x7100] ;  /* 0x00710000f108783b */ /* 0x000ee20000004200 */
[----:B------:R-:W-:Y:S02]  /*4b60*/  IMAD.MOV.U32 R67, RZ, RZ, R88 ;  /* 0x000000ffff437224 */ /* 0x000fe400078e0058 */
[----:B------:R-:W-:Y:S01]  /*4b70*/  IMAD.MOV.U32 R64, RZ, RZ, R91 ;  /* 0x000000ffff407224 */ /* 0x000fe200078e005b */
[----:B------:R-:W-:Y:S01]  /*4b80*/  MOV R91, R148 ;  /* 0x00000094005b7202 */ /* 0x000fe20000000f00 */
[----:B------:R-:W-:Y:S01]  /*4b90*/  IMAD.MOV.U32 R88, RZ, RZ, R122 ;  /* 0x000000ffff587224 */ /* 0x000fe200078e007a */
[----:B------:R-:W-:Y:S01]  /*4ba0*/  MOV R59, R41 ;  /* 0x00000029003b7202 */ /* 0x000fe20000000f00 */
[----:B------:R-:W-:-:S02]  /*4bb0*/  IMAD.MOV.U32 R122, RZ, RZ, R151 ;  /* 0x000000ffff7a7224 */ /* 0x000fc400078e0097 */
[----:B------:R-:W-:Y:S02]  /*4bc0*/  IMAD.MOV.U32 R90, RZ, RZ, R149 ;  /* 0x000000ffff5a7224 */ /* 0x000fe400078e0095 */
[----:B------:R-:W-:Y:S02]  /*4bd0*/  IMAD.MOV.U32 R58, RZ, RZ, R40 ;  /* 0x000000ffff3a7224 */ /* 0x000fe400078e0028 */
[----:B------:R-:W-:Y:S01]  /*4be0*/  LDSM.16.MT88.4 R40, [R237+0x1900] ;  /* 0x00190000ed28783b */ /* 0x000fe20000004200 */
[C---:B---3--:R-:W-:Y:S03]  /*4bf0*/  HMMA.16816.F32 R148, R4.reuse, R8, R48 ;  /* 0x000000080494723c */ /* 0x048fe60000001830 */
[----:B------:R-:W-:Y:S05]  /*4c00*/  LDSM.16.MT88.4 R48, [R238+0x1900] ;  /* 0x00190000ee30783b */ /* 0x000fea0000004200 */
[C---:B------:R-:W-:Y:S01]  /*4c10*/  HMMA.16816.F32 R32, R4.reuse, R10, R32 ;  /* 0x0000000a0420723c */ /* 0x040fe20000001820 */
[----:B------:R-:W3:Y:S07]  /*4c20*/  LDSM.16.MT88.4 R8, [R240+0x7100] ;  /* 0x00710000f008783b */ /* 0x000eee0000004200 */
[C---:B---3--:R-:W-:Y:S01]  /*4c30*/  HMMA.16816.F32 R24, R4.reuse, R8, R24 ;  /* 0x000000080418723c */ /* 0x048fe20000001818 */
[----:B------:R3:W-:Y:S07]  /*4c40*/  MUFU.EX2 R9, R13 ;  /* 0x0000000d00097308 */ /* 0x0007ee0000000800 */
[----:B------:R-:W-:Y:S01]  /*4c50*/  HMMA.16816.F32 R20, R4, R10, R20 ;  /* 0x0000000a0414723c */ /* 0x000fe20000001814 */
[----:B------:R-:W-:Y:S06]  /*4c60*/  MUFU.EX2 R11, R15 ;  /* 0x0000000f000b7308 */ /* 0x000fec0000000800 */
[----:B------:R-:W-:-:S02]  /*4c70*/  FADD.FTZ R5, R179, R178 ;  /* 0x000000b2b3057221 */ /* 0x000fc40000010000 */
[----:B------:R4:W1:Y:S01]  /*4c80*/  MUFU.EX2 R10, R14 ;  /* 0x0000000e000a7308 */ /* 0x0008620000000800 */
[----:B------:R-:W-:Y:S02]  /*4c90*/  IMAD.MOV.U32 R179, RZ, RZ, R88 ;  /* 0x000000ffffb37224 */ /* 0x000fe400078e0058 */
[----:B------:R-:W-:Y:S01]  /*4ca0*/  FADD.FTZ R5, R159, R5 ;  /* 0x000000059f057221 */ /* 0x000fe20000010000 */
[----:B------:R-:W-:Y:S01]  /*4cb0*/  MOV R159, R89 ;  /* 0x00000059009f7202 */ /* 0x000fe20000000f00 */
[----:B------:R-:W-:Y:S02]  /*4cc0*/  IMAD.MOV.U32 R88, RZ, RZ, R90 ;  /* 0x000000ffff587224 */ /* 0x000fe400078e005a */
[----:B------:R-:W-:Y:S01]  /*4cd0*/  IMAD.MOV.U32 R89, RZ, RZ, R91 ;  /* 0x000000ffff597224 */ /* 0x000fe200078e005b */
[----:B------:R1:W1:Y:S01]  /*4ce0*/  MUFU.EX2 R8, R0 ;  /* 0x0000000000087308 */ /* 0x0002620000000800 */
[----:B------:R-:W-:Y:S01]  /*4cf0*/  IMAD.MOV.U32 R90, RZ, RZ, R112 ;  /* 0x000000ffff5a7224 */ /* 0x000fe200078e0070 */
[----:B------:R-:W-:Y:S01]  /*4d00*/  MOV R91, R113 ;  /* 0x00000071005b7202 */ /* 0x000fe20000000f00 */
[----:B------:R-:W-:Y:S01]  /*4d10*/  IMAD.MOV.U32 R113, RZ, RZ, R163 ;  /* 0x000000ffff717224 */ /* 0x000fe200078e00a3 */
[----:B---3--:R-:W-:Y:S01]  /*4d20*/  MOV R13, R89 ;  /* 0x00000059000d7202 */ /* 0x008fe20000000f00 */
[----:B------:R-:W-:Y:S01]  /*4d30*/  IMAD.MOV.U32 R112, RZ, RZ, R160 ;  /* 0x000000ffff707224 */ /* 0x000fe200078e00a0 */
[----:B--2---:R-:W-:Y:S01]  /*4d40*/  F2FP.PACK_AB R160, R16, R17 ;  /* 0x0000001110a0723e */ /* 0x004fe200000000ff */
[----:B------:R-:W-:Y:S01]  /*4d50*/  IMAD.MOV.U32 R178, RZ, RZ, R83 ;  /* 0x000000ffffb27224 */ /* 0x000fe200078e0053 */
[----:B------:R2:W-:Y:S01]  /*4d60*/  MUFU.EX2 R7, R18 ;  /* 0x0000001200077308 */ /* 0x0005e20000000800 */
[----:B----4-:R-:W-:-:S02]  /*4d70*/  IMAD.MOV.U32 R14, RZ, RZ, R90 ;  /* 0x000000ffff0e7224 */ /* 0x010fc400078e005a */
[----:B------:R-:W-:-:S05]  /*4d80*/  IMAD.MOV.U32 R15, RZ, RZ, R91 ;  /* 0x000000ffff0f7224 */ /* 0x000fca00078e005b */
[----:B------:R3:W4:Y:S01]  /*4d90*/  MUFU.EX2 R6, R12 ;  /* 0x0000000c00067308 */ /* 0x0007220000000800 */
[----:B-1----:R-:W-:Y:S02]  /*4da0*/  FADD.FTZ R0, R59, R58 ;  /* 0x0000003a3b007221 */ /* 0x002fe40000010000 */
[----:B------:R-:W1:Y:S02]  /*4db0*/  LDSM.16.MT88.4 R56, [R241+0x1900] ;  /* 0x00190000f138783b */ /* 0x000e640000004200 */
[----:B------:R-:W-:Y:S02]  /*4dc0*/  FADD.FTZ R0, R80, R0 ;  /* 0x0000000050007221 */ /* 0x000fe40000010000 */
[----:B--2---:R-:W-:Y:S02]  /*4dd0*/  IMAD.MOV.U32 R18, RZ, RZ, R82 ;  /* 0x000000ffff127224 */ /* 0x004fe400078e0052 */
[----:B------:R-:W-:Y:S02]  /*4de0*/  FADD.FTZ R4, R81, R0 ;  /* 0x0000000051047221 */ /* 0x000fe40000010000 */
[----:B------:R-:W-:Y:S01]  /*4df0*/  FADD.FTZ R0, R158, R5 ;  /* 0x000000059e007221 */ /* 0x000fe20000010000 */
[----:B------:R-:W-:Y:S01]  /*4e00*/  LDSM.16.MT88.4 R80, [R238+0x3900] ;  /* 0x00390000ee50783b */ /* 0x000fe20000004200 */
[----:B------:R-:W-:Y:S01]  /*4e10*/  IMAD.MOV.U32 R5, RZ, RZ, R114 ;  /* 0x000000ffff057224 */ /* 0x000fe200078e0072 */
[----:B------:R-:W-:Y:S01]  /*4e20*/  MOV R114, R162 ;  /* 0x000000a200727202 */ /* 0x000fe20000000f00 */
[----:B------:R-:W-:Y:S01]  /*4e30*/  IMAD.MOV.U32 R158, RZ, RZ, R115 ;  /* 0x000000ffff9e7224 */ /* 0x000fe200078e0073 */
[----:B------:R-:W-:Y:S01]  /*4e40*/  F2FP.PACK_AB R162, R10, R11 ;  /* 0x0000000b0aa2723e */ /* 0x000fe200000000ff */
[----:B------:R-:W-:Y:S01]  /*4e50*/  IMAD.MOV.U32 R115, RZ, RZ, R161 ;  /* 0x000000ffff737224 */ /* 0x000fe200078e00a1 */
[----:B------:R-:W-:Y:S01]  /*4e60*/  F2FP.PACK_AB R161, R8, R9 ;  /* 0x0000000908a1723e */ /* 0x000fe200000000ff */
[----:B---3--:R-:W-:Y:S01]  /*4e70*/  IMAD.MOV.U32 R12, RZ, RZ, R88 ;  /* 0x000000ffff0c7224 */ /* 0x008fe200078e0058 */
[----:B----4-:R-:W-:Y:S01]  /*4e80*/  F2FP.PACK_AB R163, R6, R7 ;  /* 0x0000000706a3723e */ /* 0x010fe200000000ff */
[----:B------:R-:W-:Y:S01]  /*4e90*/  LDSM.16.MT88.4 R88, [R241+0x3900] ;  /* 0x00390000f158783b */ /* 0x000fe20000004200 */
[----:B------:R-:W-:-:S02]  /*4ea0*/  FADD.FTZ R4, R252, R4 ;  /* 0x00000004fc047221 */ /* 0x000fc40000010000 */
[----:B------:R-:W-:Y:S02]  /*4eb0*/  FADD.FTZ R0, R157, R0 ;  /* 0x000000009d007221 */ /* 0x000fe40000010000 */
[----:B------:R-:W-:Y:S01]  /*4ec0*/  FADD.FTZ R4, R158, R4 ;  /* 0x000000049e047221 */ /* 0x000fe20000010000 */
[C---:B------:R-:W-:Y:S01]  /*4ed0*/  HMMA.16816.F32 R36, R160.reuse, R40, R36 ;  /* 0x00000028a024723c */ /* 0x040fe20000001824 */
[----:B------:R-:W-:Y:S02]  /*4ee0*/  FADD.FTZ R0, R5, R0 ;  /* 0x0000000005007221 */ /* 0x000fe40000010000 */
[----:B------:R-:W-:Y:S02]  /*4ef0*/  FADD.FTZ R4, R159, R4 ;  /* 0x000000049f047221 */ /* 0x000fe40000010000 */
[----:B------:R-:W-:Y:S02]  /*4f00*/  FADD.FTZ R0, R179, R0 ;  /* 0x00000000b3007221 */ /* 0x000fe40000010000 */
[----:B------:R-:W-:Y:S01]  /*4f10*/  FADD.FTZ R4, R178, R4 ;  /* 0x00000004b2047221 */ /* 0x000fe20000010000 */
[----:B------:R-:W-:Y:S01]  /*4f20*/  HMMA.16816.F32 R40, R160, R42, R28 ;  /* 0x0000002aa028723c */ /* 0x000fe2000000181c */
[----:B------:R-:W-:-:S02]  /*4f30*/  FADD.FTZ R0, R18, R0 ;  /* 0x0000000012007221 */ /* 0x000fc40000010000 */
[----:B------:R-:W-:Y:S02]  /*4f40*/  FADD.FTZ R4, R156, R4 ;  /* 0x000000049c047221 */ /* 0x000fe40000010000 */
[----:B------:R-:W-:Y:S02]  /*4f50*/  FADD.FTZ R0, R19, R0 ;  /* 0x0000000013007221 */ /* 0x000fe40000010000 */
[----:B------:R-:W-:Y:S01]  /*4f60*/  IMAD.MOV.U32 R28, RZ, RZ, R67 ;  /* 0x000000ffff1c7224 */ /* 0x000fe200078e0043 */
[----:B------:R-:W-:Y:S01]  /*4f70*/  MOV R29, R66 ;  /* 0x00000042001d7202 */ /* 0x000fe20000000f00 */
[----:B------:R-:W-:Y:S01]  /*4f80*/  IMAD.MOV.U32 R30, RZ, RZ, R65 ;  /* 0x000000ffff1e7224 */ /* 0x000fe200078e0041 */
[----:B------:R-:W-:Y:S01]  /*4f90*/  HMMA.16816.F32 R44, R160, R48, R44 ;  /* 0x00000030a02c723c */ /* 0x000fe2000000182c */
[----:B------:R-:W-:Y:S02]  /*4fa0*/  IMAD.MOV.U32 R31, RZ, RZ, R64 ;  /* 0x000000ffff1f7224 */ /* 0x000fe400078e0040 */
[----:B------:R-:W2:Y:S01]  /*4fb0*/  LDSM.16.MT88.4 R64, [R240+0x1900] ;  /* 0x00190000f040783b */ /* 0x000ea20000004200 */
[----:B------:R-:W-:-:S02]  /*4fc0*/  FADD.FTZ R4, R166, R4 ;  /* 0x00000004a6047221 */ /* 0x000fc40000010000 */
[----:B------:R-:W-:Y:S02]  /*4fd0*/  FADD.FTZ R0, R164, R0 ;  /* 0x00000000a4007221 */ /* 0x000fe40000010000 */
[C---:B------:R-:W-:Y:S01]  /*4fe0*/  HMMA.16816.F32 R48, R160.reuse, R50, R52 ;  /* 0x00000032a030723c */ /* 0x040fe20000001834 */
[----:B------:R-:W-:Y:S02]  /*4ff0*/  FADD.FTZ R5, R167, R4 ;  /* 0x00000004a7057221 */ /* 0x000fe40000010000 */
[----:B------:R-:W-:Y:S02]  /*5000*/  FADD.FTZ R4, R165, R0 ;  /* 0x00000000a5047221 */ /* 0x000fe40000010000 */
[----:B------:R-:W-:Y:S02]  /*5010*/  FADD.FTZ R0, R177, R5 ;  /* 0x00000005b1007221 */ /* 0x000fe40000010000 */
[----:B------:R-:W-:Y:S01]  /*5020*/  FADD.FTZ R4, R176, R4 ;  /* 0x00000004b0047221 */ /* 0x000fe20000010000 */
[----:B-1----:R-:W-:Y:S01]  /*5030*/  HMMA.16816.F32 R52, R160, R56, R60 ;  /* 0x00000038a034723c */ /* 0x002fe2000000183c */
[----:B------:R-:W-:-:S02]  /*5040*/  FADD.FTZ R17, R17, R0 ;  /* 0x0000000011117221 */ /* 0x000fc40000010000 */
[----:B------:R-:W-:Y:S02]  /*5050*/  FADD.FTZ R9, R9, R4 ;  /* 0x0000000409097221 */ /* 0x000fe40000010000 */
[----:B------:R-:W-:Y:S02]  /*5060*/  FADD.FTZ R16, R16, R17 ;  /* 0x0000001110107221 */ /* 0x000fe40000010000 */
[----:B------:R-:W-:Y:S01]  /*5070*/  FADD.FTZ R8, R8, R9 ;  /* 0x0000000908087221 */ /* 0x000fe20000010000 */
[----:B------:R-:W-:Y:S01]  /*5080*/  HMMA.16816.F32 R56, R160, R58, R68 ;  /* 0x0000003aa038723c */ /* 0x000fe20000001844 */
[----:B------:R-:W-:Y:S02]  /*5090*/  FADD.FTZ R11, R11, R16 ;  /* 0x000000100b0b7221 */ /* 0x000fe40000010000 */
[----:B------:R-:W-:Y:S02]  /*50a0*/  FADD.FTZ R7, R7, R8 ;  /* 0x0000000807077221 */ /* 0x000fe40000010000 */
[----:B------:R-:W-:-:S02]  /*50b0*/  FADD.FTZ R4, R10, R11 ;  /* 0x0000000b0a047221 */ /* 0x000fc40000010000 */
[----:B------:R-:W-:-:S05]  /*50c0*/  FADD.FTZ R0, R6, R7 ;  /* 0x0000000706007221 */ /* 0x000fca0000010000 */
[----:B------:R-:W-:Y:S04]  /*50d0*/  STL [R1+0x20], R0 ;  /* 0x0000200001007387 */ /* 0x000fe80000100800 */
[----:B------:R-:W-:Y:S01]  /*50e0*/  STL [R1+0x1c], R4 ;  /* 0x00001c0401007387 */ /* 0x000fe20000100800 */
[C---:B--2---:R-:W-:Y:S03]  /*50f0*/  HMMA.16816.F32 R60, R160.reuse, R64, R72 ;  /* 0x00000040a03c723c */ /* 0x044fe60000001848 */
[----:B------:R-:W1:Y:S05]  /*5100*/  LDSM.16.MT88.4 R72, [R237+0x3900] ;  /* 0x00390000ed48783b */ /* 0x000e6a0000004200 */
[C---:B------:R-:W-:Y:S08]  /*5110*/  HMMA.16816.F32 R64, R160.reuse, R66, R76 ;  /* 0x00000042a040723c */ /* 0x040ff0000000184c */
[C---:B------:R-:W-:Y:S01]  /*5120*/  HMMA.16816.F32 R76, R160.reuse, R80, R96 ;  /* 0x00000050a04c723c */ /* 0x040fe20000001860 */
[----:B------:R-:W2:Y:S07]  /*5130*/  LDSM.16.MT88.4 R96, [R240+0x3900] ;  /* 0x00390000f060783b */ /* 0x000eae0000004200 */
[C---:B------:R-:W-:Y:S08]  /*5140*/  HMMA.16816.F32 R80, R160.reuse, R82, R100 ;  /* 0x00000052a050723c */ /* 0x040ff00000001864 */
[C---:B-1----:R-:W-:Y:S08]  /*5150*/  HMMA.16816.F32 R68, R160.reuse, R72, R84 ;  /* 0x00000048a044723c */ /* 0x042ff00000001854 */
[C---:B------:R-:W-:Y:S07]  /*5160*/  HMMA.16816.F32 R72, R160.reuse, R74, R92 ;  /* 0x0000004aa048723c */ /* 0x040fee000000185c */
[----:B------:R-:W-:Y:S01]  /*5170*/  IMAD.MOV.U32 R92, RZ, RZ, R112 ;  /* 0x000000ffff5c7224 */ /* 0x000fe200078e0070 */
[----:B------:R-:W-:Y:S01]  /*5180*/  MOV R93, R113 ;  /* 0x00000071005d7202 */ /* 0x000fe20000000f00 */
[----:B------:R-:W-:Y:S01]  /*5190*/  IMAD.MOV.U32 R94, RZ, RZ, R114 ;  /* 0x000000ffff5e7224 */ /* 0x000fe200078e0072 */
[C---:B------:R-:W-:Y:S01]  /*51a0*/  HMMA.16816.F32 R84, R160.reuse, R88, R104 ;  /* 0x00000058a054723c */ /* 0x040fe20000001868 */
[----:B------:R-:W-:Y:S01]  /*51b0*/  IMAD.MOV.U32 R95, RZ, RZ, R115 ;  /* 0x000000ffff5f7224 */ /* 0x000fe200078e0073 */
[----:B------:R-:W1:Y:S04]  /*51c0*/  LDSM.16.MT88.4 R104, [R237+0x5900] ;  /* 0x00590000ed68783b */ /* 0x000e680000004200 */
[----:B------:R-:W3:Y:S02]  /*51d0*/  LDSM.16.MT88.4 R112, [R238+0x5900] ;  /* 0x00590000ee70783b */ /* 0x000ee40000004200 */
[C---:B------:R-:W-:Y:S08]  /*51e0*/  HMMA.16816.F32 R88, R160.reuse, R90, R108 ;  /* 0x0000005aa058723c */ /* 0x040ff0000000186c */
[C---:B--2---:R-:W-:Y:S08]  /*51f0*/  HMMA.16816.F32 R92, R160.reuse, R96, R92 ;  /* 0x00000060a05c723c */ /* 0x044ff0000000185c */
[C---:B------:R-:W-:Y:S01]  /*5200*/  HMMA.16816.F32 R96, R160.reuse, R98, R120 ;  /* 0x00000062a060723c */ /* 0x040fe20000001878 */
[----:B------:R-:W2:Y:S07]  /*5210*/  LDSM.16.MT88.4 R120, [R241+0x5900] ;  /* 0x00590000f178783b */ /* 0x000eae0000004200 */
[C---:B-1----:R-:W-:Y:S01]  /*5220*/  HMMA.16816.F32 R100, R160.reuse, R104, R152 ;  /* 0x00000068a064723c */ /* 0x042fe20000001898 */
[----:B------:R-:W1:Y:S07]  /*5230*/  LDSM.16.MT88.4 R152, [R241+0x7900] ;  /* 0x00790000f198783b */ /* 0x000e6e0000004200 */
[C---:B---3--:R-:W-:Y:S08]  /*5240*/  HMMA.16816.F32 R108, R160.reuse, R112, R124 ;  /* 0x00000070a06c723c */ /* 0x048ff0000000187c */
[C---:B------:R-:W-:Y:S01]  /*5250*/  HMMA.16816.F32 R112, R160.reuse, R114, R128 ;  /* 0x00000072a070723c */ /* 0x040fe20000001880 */
[----:B------:R-:W3:Y:S07]  /*5260*/  LDSM.16.MT88.4 R128, [R240+0x5900] ;  /* 0x00590000f080783b */ /* 0x000eee0000004200 */
[C---:B------:R-:W-:Y:S01]  /*5270*/  HMMA.16816.F32 R104, R160.reuse, R106, R136 ;  /* 0x0000006aa068723c */ /* 0x040fe20000001888 */
[----:B------:R-:W4:Y:S07]  /*5280*/  LDSM.16.MT88.4 R136, [R237+0x7900] ;  /* 0x00790000ed88783b */ /* 0x000f2e0000004200 */
[C---:B--2---:R-:W-:Y:S08]  /*5290*/  HMMA.16816.F32 R116, R160.reuse, R120, R116 ;  /* 0x00000078a074723c */ /* 0x044ff00000001874 */
[C---:B------:R-:W-:Y:S01]  /*52a0*/  HMMA.16816.F32 R120, R160.reuse, R122, R12 ;  /* 0x0000007aa078723c */ /* 0x040fe2000000180c */
[----:B------:R-:W2:Y:S07]  /*52b0*/  LDSM.16.MT88.4 R12, [R240+0x7900] ;  /* 0x00790000f00c783b */ /* 0x000eae0000004200 */
[C---:B-1----:R-:W-:Y:S08]  /*52c0*/  HMMA.16816.F32 R148, R160.reuse, R152, R148 ;  /* 0x00000098a094723c */ /* 0x042ff00000001894 */
[C---:B------:R-:W-:Y:S08]  /*52d0*/  HMMA.16816.F32 R152, R160.reuse, R154, R32 ;  /* 0x0000009aa098723c */ /* 0x040ff00000001820 */
[C---:B---3--:R-:W-:Y:S01]  /*52e0*/  HMMA.16816.F32 R124, R160.reuse, R128, R144 ;  /* 0x00000080a07c723c */ /* 0x048fe20000001890 */
[----:B------:R-:W1:Y:S07]  /*52f0*/  LDSM.16.MT88.4 R144, [R238+0x7900] ;  /* 0x00790000ee90783b */ /* 0x000e6e0000004200 */
[C---:B------:R-:W-:Y:S08]  /*5300*/  HMMA.16816.F32 R128, R160.reuse, R130, R140 ;  /* 0x00000082a080723c */ /* 0x040ff0000000188c */
[C---:B----4-:R-:W-:Y:S08]  /*5310*/  HMMA.16816.F32 R132, R160.reuse, R136, R132 ;  /* 0x00000088a084723c */ /* 0x050ff00000001884 */
[C---:B------:R-:W-:Y:S08]  /*5320*/  HMMA.16816.F32 R136, R160.reuse, R138, R248 ;  /* 0x0000008aa088723c */ /* 0x040ff000000018f8 */
[C---:B--2---:R-:W-:Y:S08]  /*5330*/  HMMA.16816.F32 R156, R160.reuse, R12, R24 ;  /* 0x0000000ca09c723c */ /* 0x044ff00000001818 */
[C---:B-1----:R-:W-:Y:S08]  /*5340*/  HMMA.16816.F32 R140, R160.reuse, R144, R28 ;  /* 0x00000090a08c723c */ /* 0x042ff0000000181c */
[C---:B------:R-:W-:Y:S08]  /*5350*/  HMMA.16816.F32 R144, R160.reuse, R146, R244 ;  /* 0x00000092a090723c */ /* 0x040ff000000018f4 */
[----:B------:R-:W-:Y:S01]  /*5360*/  HMMA.16816.F32 R160, R160, R14, R20 ;  /* 0x0000000ea0a0723c */ /* 0x000fe20000001814 */
[----:B------:R-:W-:Y:S07]  /*5370*/  @!P0 BRA `(.L_x_4) ;  /* 0x0000378000008947 */ /* 0x000fee0003800000 */
[----:B------:R-:W2:Y:S04]  /*5380*/  LDL.64 R28, [R1+0x60] ;  /* 0x00006000011c7983 */ /* 0x000ea80000100a00 */
[----:B------:R-:W3:Y:S04]  /*5390*/  LDL R18, [R1+0x54] ;  /* 0x0000540001127983 */ /* 0x000ee80000100800 */
[----:B------:R-:W4:Y:S04]  /*53a0*/  LDL.64 R30, [R1+0x68] ;  /* 0x00006800011e7983 */ /* 0x000f280000100a00 */
[----:B------:R-:W4:Y:S01]  /*53b0*/  LDL.64 R178, [R1+0x58] ;  /* 0x0000580001b27983 */ /* 0x000f220000100a00 */
[----:B------:R-:W-:Y:S01]  /*53c0*/  IMAD.MOV.U32 R0, RZ, RZ, R3 ;  /* 0x000000ffff007224 */ /* 0x000fe200078e0003 */
[C---:B------:R-:W-:Y:S01]  /*53d0*/  IADD3 R4, R243.reuse, 0x800, RZ ;  /* 0x00000800f3047810 */ /* 0x040fe20007ffe0ff */
[----:B------:R-:W-:Y:S01]  /*53e0*/  IMAD.MOV.U32 R164, RZ, RZ, R2 ;  /* 0x000000ffffa47224 */ /* 0x000fe200078e0002 */
[C---:B------:R-:W-:Y:S01]  /*53f0*/  IADD3 R3, R243.reuse, 0x1000, RZ ;  /* 0x00001000f3037810 */ /* 0x040fe20007ffe0ff */
[----:B------:R-:W-:Y:S01]  /*5400*/  UMOV UR16, UR14 ;  /* 0x0000000e00107c82 */ /* 0x000fe20008000000 */
[C---:B------:R-:W-:Y:S01]  /*5410*/  IADD3 R2, R243.reuse, 0x1800, RZ ;  /* 0x00001800f3027810 */ /* 0x040fe20007ffe0ff */
[----:B------:R1:W-:Y:S01]  /*5420*/  STL [R1+0x14], R4 ;  /* 0x0000140401007387 */ /* 0x0003e20000100800 */
[----:B------:R-:W-:Y:S01]  /*5430*/  IADD3 R252, R243, 0x3800, RZ ;  /* 0x00003800f3fc7810 */ /* 0x000fe20007ffe0ff */
[----:B------:R-:W-:-:S02]  /*5440*/  ULDC.64 UR6, c[0x0][0x208] ;  /* 0x0000820000067ab9 */ /* 0x000fc40000000a00 */
[----:B------:R1:W-:Y:S01]  /*5450*/  STL [R1+0x10], R3 ;  /* 0x0000100301007387 */ /* 0x0003e20000100800 */
[C---:B------:R-:W-:Y:S01]  /*5460*/  IADD3 R251, R243.reuse, 0x4000, RZ ;  /* 0x00004000f3fb7810 */ /* 0x040fe20007ffe0ff */
[----:B------:R-:W-:Y:S02]  /*5470*/  ULDC.64 UR4, c[0x0][0x1e0] ;  /* 0x0000780000047ab9 */ /* 0x000fe40000000a00 */
[----:B------:R1:W-:Y:S02]  /*5480*/  STL [R1+0xc], R2 ;  /* 0x00000c0201007387 */ /* 0x0003e40000100800 */
[C---:B-1----:R-:W-:Y:S02]  /*5490*/  IADD3 R4, R243.reuse, 0x2000, RZ ;  /* 0x00002000f3047810 */ /* 0x042fe40007ffe0ff */
[----:B------:R-:W-:-:S03]  /*54a0*/  IADD3 R3, R243, 0x2800, RZ ;  /* 0x00002800f3037810 */ /* 0x000fc60007ffe0ff */
[----:B------:R-:W-:Y:S01]  /*54b0*/  STL [R1+0x8], R4 ;  /* 0x0000080401007387 */ /* 0x000fe20000100800 */
[----:B------:R-:W-:-:S03]  /*54c0*/  IADD3 R2, R243, 0x3000, RZ ;  /* 0x00003000f3027810 */ /* 0x000fc60007ffe0ff */
[----:B------:R-:W-:Y:S04]  /*54d0*/  STL [R1+0x4], R3 ;  /* 0x0000040301007387 */ /* 0x000fe80000100800 */
[----:B------:R2:W-:Y:S01]  /*54e0*/  STL [R1], R2 ;  /* 0x0000000201007387 */ /* 0x0005e20000100800 */
[C---:B------:R-:W-:Y:S02]  /*54f0*/  IADD3 R250, R243.reuse, 0x4800, RZ ;  /* 0x00004800f3fa7810 */ /* 0x040fe40007ffe0ff */
[C---:B------:R-:W-:Y:S02]  /*5500*/  IADD3 R249, R243.reuse, 0x5000, RZ ;  /* 0x00005000f3f97810 */ /* 0x040fe40007ffe0ff */
[C---:B------:R-:W-:Y:S02]  /*5510*/  IADD3 R248, R243.reuse, 0x5800, RZ ;  /* 0x00005800f3f87810 */ /* 0x040fe40007ffe0ff */
[----:B------:R-:W-:-:S02]  /*5520*/  IADD3 R247, R243, 0x6000, RZ ;  /* 0x00006000f3f77810 */ /* 0x000fc40007ffe0ff */
[C---:B------:R-:W-:Y:S02]  /*5530*/  IADD3 R246, R243.reuse, 0x6800, RZ ;  /* 0x00006800f3f67810 */ /* 0x040fe40007ffe0ff */
[C---:B------:R-:W-:Y:S02]  /*5540*/  IADD3 R245, R243.reuse, 0x7000, RZ ;  /* 0x00007000f3f57810 */ /* 0x040fe40007ffe0ff */
[----:B------:R-:W-:Y:S02]  /*5550*/  IADD3 R244, R243, 0x7800, RZ ;  /* 0x00007800f3f47810 */ /* 0x000fe40007ffe0ff */
[C---:B--2---:R-:W-:Y:S02]  /*5560*/  IADD3 R2, P2, R28.reuse, 0x40, RZ ;  /* 0x000000401c027810 */ /* 0x044fe40007f5e0ff */
[----:B------:R-:W-:-:S03]  /*5570*/  IADD3 R3, P1, R28, 0x80, RZ ;  /* 0x000000801c037810 */ /* 0x000fc60007f3e0ff */
[----:B------:R1:W-:Y:S01]  /*5580*/  STL [R1+0x50], R2 ;  /* 0x0000500201007387 */ /* 0x0003e20000100800 */
[----:B---3--:R-:W-:-:S03]  /*5590*/  IMAD.X R4, RZ, RZ, R18, P2 ;  /* 0x000000ffff047224 */ /* 0x008fc600010e0612 */
[----:B------:R4:W-:Y:S01]  /*55a0*/  STL [R1+0x48], R3 ;  /* 0x0000480301007387 */ /* 0x0009e20000100800 */
[----:B-1----:R-:W-:Y:S02]  /*55b0*/  IADD3 R2, P0, R28, 0xc0, RZ ;  /* 0x000000c01c027810 */ /* 0x002fe40007f1e0ff */
[----:B----4-:R-:W-:-:S03]  /*55c0*/  IADD3 R3, P2, R30, 0x40, RZ ;  /* 0x000000401e037810 */ /* 0x010fc60007f5e0ff */
[----:B------:R1:W-:Y:S04]  /*55d0*/  STL [R1+0x40], R2 ;  /* 0x0000400201007387 */ /* 0x0003e80000100800 */
[----:B------:R2:W-:Y:S04]  /*55e0*/  STL [R1+0x4c], R4 ;  /* 0x00004c0401007387 */ /* 0x0005e80000100800 */
[----:B------:R3:W-:Y:S01]  /*55f0*/  STL [R1+0x38], R3 ;  /* 0x0000380301007387 */ /* 0x0007e20000100800 */
[----:B-1----:R-:W-:Y:S01]  /*5600*/  IMAD.X R2, RZ, RZ, R18, P1 ;  /* 0x000000ffff027224 */ /* 0x002fe200008e0612 */
[----:B--2---:R-:W-:-:S04]  /*5610*/  IADD3 R4, P1, R30, 0x80, RZ ;  /* 0x000000801e047810 */ /* 0x004fc80007f3e0ff */
[----:B------:R1:W-:Y:S01]  /*5620*/  STL [R1+0x44], R2 ;  /* 0x0000440201007387 */ /* 0x0003e20000100800 */
[----:B---3--:R-:W-:-:S03]  /*5630*/  IMAD.X R3, RZ, RZ, R18, P0 ;  /* 0x000000ffff037224 */ /* 0x008fc600000e0612 */
[----:B------:R2:W-:Y:S04]  /*5640*/  STL [R1+0x30], R4 ;  /* 0x0000300401007387 */ /* 0x0005e80000100800 */
[----:B------:R3:W-:Y:S01]  /*5650*/  STL [R1+0x3c], R3 ;  /* 0x00003c0301007387 */ /* 0x0007e20000100800 */
[----:B-1----:R-:W-:Y:S01]  /*5660*/  IADD3 R2, P0, R30, 0xc0, RZ ;  /* 0x000000c01e027810 */ /* 0x002fe20007f1e0ff */
[----:B--2---:R-:W-:-:S04]  /*5670*/  IMAD.X R4, RZ, RZ, R179, P2 ;  /* 0x000000ffff047224 */ /* 0x004fc800010e06b3 */
[----:B------:R1:W-:Y:S01]  /*5680*/  STL [R1+0x28], R2 ;  /* 0x0000280201007387 */ /* 0x0003e20000100800 */
[----:B---3--:R-:W-:-:S03]  /*5690*/  IMAD.X R3, RZ, RZ, R179, P1 ;  /* 0x000000ffff037224 */ /* 0x008fc600008e06b3 */
[----:B------:R2:W-:Y:S04]  /*56a0*/  STL [R1+0x34], R4 ;  /* 0x0000340401007387 */ /* 0x0005e80000100800 */
[----:B------:R2:W-:Y:S01]  /*56b0*/  STL [R1+0x2c], R3 ;  /* 0x00002c0301007387 */ /* 0x0005e20000100800 */
[----:B-1----:R-:W-:-:S05]  /*56c0*/  IMAD.X R2, RZ, RZ, R179, P0 ;  /* 0x000000ffff027224 */ /* 0x002fca00000e06b3 */
[----:B------:R2:W-:Y:S02]  /*56d0*/  STL [R1+0x24], R2 ;  /* 0x0000240201007387 */ /* 0x0005e40000100800 */
.L_x_5:
[----:B------:R-:W3:Y:S01]  /*56e0*/  LDL R165, [R1+0x14] ;  /* 0x0000140001a57983 */ /* 0x000ee20000100800 */
[----:B------:R-:W-:Y:S04]  /*56f0*/  DEPBAR.LE SB0, 0x0 ;  /* 0x000080000000791a */ /* 0x000fe80000000000 */
[----:B------:R-:W-:Y:S01]  /*5700*/  USHF.R.S32.HI UR14, URZ, 0x1f, UR16 ;  /* 0x0000001f3f0e7899 */ /* 0x000fe20008011410 */
[----:B--2---:R-:W2:Y:S01]  /*5710*/  LDL R3, [R1+0x10] ;  /* 0x0000100001037983 */ /* 0x004ea20000100800 */
[----:B------:R-:W-:Y:S02]  /*5720*/  UIMAD.WIDE.U32 UR18, UR16, UR6, URZ ;  /* 0x00000006101272a5 */ /* 0x000fe4000f8e003f */
[----:B------:R-:W-:Y:S02]  /*5730*/  UIMAD UR14, UR14, UR6, URZ ;  /* 0x000000060e0e72a4 */ /* 0x000fe4000f8e023f */
[----:B------:R-:W-:Y:S01]  /*5740*/  USHF.L.U32 UR15, UR18, 0x6, URZ ;  /* 0x00000006120f7899 */ /* 0x000fe2000800063f */
[----:B------:R-:W4:Y:S01]  /*5750*/  LDL R2, [R1+0xc] ;  /* 0x00000c0001027983 */ /* 0x000f220000100800 */
[----:B------:R-:W-:Y:S04]  /*5760*/  UIMAD UR14, UR16, UR7, UR14 ;  /* 0x00000007100e72a4 */ /* 0x000fe8000f8e020e */
[----:B------:R-:W-:Y:S01]  /*5770*/  UIADD3 UR14, UR19, UR14, URZ ;  /* 0x0000000e130e7290 */ /* 0x000fe2000fffe03f */
[----:B------:R-:W-:Y:S03]  /*5780*/  BAR.SYNC.DEFER_BLOCKING 0x0 ;  /* 0x0000000000007b1d */ /* 0x000fe60000010000 */
[----:B------:R-:W-:Y:S03]  /*5790*/  USHF.L.U64.HI UR14, UR18, 0x6, UR14 ;  /* 0x00000006120e7899 */ /* 0x000fe6000801020e */
[----:B------:R-:W-:Y:S06]  /*57a0*/  STL [R1+0x90], R240 ;  /* 0x000090f001007387 */ /* 0x000fec0000100800 */
[----:B-----5:R-:W-:Y:S06]  /*57b0*/  STL [R1+0x70], R243 ;  /* 0x000070f301007387 */ /* 0x020fec0000100800 */
[----:B------:R-:W-:Y:S06]  /*57c0*/  STL [R1+0x80], R168 ;  /* 0x000080a801007387 */ /* 0x000fec0000100800 */
[----:B------:R-:W1:Y:S06]  /*57d0*/  LDSM.16.M88.4 R8, [R236+0x10100] ;  /* 0x01010000ec08783b */ /* 0x000e6c0000000200 */
[----:B------:R-:W1:Y:S06]  /*57e0*/  LDSM.16.M88.4 R16, [R236+0x10900] ;  /* 0x01090000ec10783b */ /* 0x000e6c0000000200 */
[----:B------:R-:W1:Y:S06]  /*57f0*/  LDSM.16.M88.4 R24, [R236+0x11100] ;  /* 0x01110000ec18783b */ /* 0x000e6c0000000200 */
[----:B------:R-:W1:Y:S06]  /*5800*/  LDSM.16.M88.4 R32, [R236+0x11900] ;  /* 0x01190000ec20783b */ /* 0x000e6c0000000200 */
[----:B------:R1:W1:Y:S06]  /*5810*/  LDSM.16.M88.4 R176, [R243] ;  /* 0x00000000f3b0783b */ /* 0x00026c0000000200 */
[----:B------:R-:W-:Y:S06]  /*5820*/  STL [R1+0x7c], R169 ;  /* 0x00007ca901007387 */ /* 0x000fec0000100800 */
[----:B-----5:R-:W-:Y:S01]  /*5830*/  STL [R1+0x78], R170 ;  /* 0x000078aa01007387 */ /* 0x020fe20000100800 */
[C---:B-1----:R-:W-:Y:S05]  /*5840*/  HMMA.16816.F32 R4, R168.reuse, R8, RZ ;  /* 0x00000008a804723c */ /* 0x042fea00000018ff */
[----:B------:R1:W-:Y:S03]  /*5850*/  STL [R1+0x74], R171 ;  /* 0x000074ab01007387 */ /* 0x0003e60000100800 */
[C---:B------:R-:W-:Y:S03]  /*5860*/  HMMA.16816.F32 R8, R168.reuse, R10, RZ ;  /* 0x0000000aa808723c */ /* 0x040fe600000018ff */
[----:B------:R-:W4:Y:S06]  /*5870*/  LDL R167, [R1+0x40] ;  /* 0x0000400001a77983 */ /* 0x000f2c0000100800 */
[----:B------:R-:W4:Y:S01]  /*5880*/  LDL R243, [R1+0x54] ;  /* 0x0000540001f37983 */ /* 0x000f220000100800 */
[C---:B------:R-:W-:Y:S05]  /*5890*/  HMMA.16816.F32 R12, R168.reuse, R16, RZ ;  /* 0x00000010a80c723c */ /* 0x040fea00000018ff */
[----:B------:R-:W4:Y:S03]  /*58a0*/  LDL R166, [R1+0x3c] ;  /* 0x00003c0001a67983 */ /* 0x000f260000100800 */
[C---:B------:R-:W-:Y:S03]  /*58b0*/  HMMA.16816.F32 R16, R168.reuse, R18, RZ ;  /* 0x00000012a810723c */ /* 0x040fe600000018ff */
[----:B------:R-:W4:Y:S05]  /*58c0*/  LDL R240, [R1+0x18] ;  /* 0x0000180001f07983 */ /* 0x000f2a0000100800 */
[C---:B------:R-:W-:Y:S08]  /*58d0*/  HMMA.16816.F32 R20, R168.reuse, R24, RZ ;  /* 0x00000018a814723c */ /* 0x040ff000000018ff */
[C---:B------:R-:W-:Y:S08]  /*58e0*/  HMMA.16816.F32 R24, R168.reuse, R26, RZ ;  /* 0x0000001aa818723c */ /* 0x040ff000000018ff */
[C---:B------:R-:W-:Y:S08]  /*58f0*/  HMMA.16816.F32 R28, R168.reuse, R32, RZ ;  /* 0x00000020a81c723c */ /* 0x040ff000000018ff */
[----:B------:R-:W-:Y:S01]  /*5900*/  HMMA.16816.F32 R32, R168, R34, RZ ;  /* 0x00000022a820723c */ /* 0x000fe200000018ff */
[----:B------:R-:W4:Y:S06]  /*5910*/  LDL R168, [R1+0x44] ;  /* 0x0000440001a87983 */ /* 0x000f2c0000100800 */
[----:B-1----:R-:W4:Y:S01]  /*5920*/  LDL R171, [R1+0x50] ;  /* 0x0000500001ab7983 */ /* 0x002f220000100800 */
[C---:B------:R-:W-:Y:S05]  /*5930*/  HMMA.16816.F32 R4, R172.reuse, R176, R4 ;  /* 0x000000b0ac04723c */ /* 0x040fea0000001804 */
[----:B------:R-:W4:Y:S03]  /*5940*/  LDL R170, [R1+0x4c] ;  /* 0x00004c0001aa7983 */ /* 0x000f260000100800 */
[C---:B------:R-:W-:Y:S03]  /*5950*/  HMMA.16816.F32 R8, R172.reuse, R178, R8 ;  /* 0x000000b2ac08723c */ /* 0x040fe60000001808 */
[----:B------:R-:W4:Y:S06]  /*5960*/  LDL R169, [R1+0x48] ;  /* 0x0000480001a97983 */ /* 0x000f2c0000100800 */
[----:B---3--:R-:W1:Y:S02]  /*5970*/  LDSM.16.M88.4 R176, [R165] ;  /* 0x00000000a5b0783b */ /* 0x008e640000000200 */
[C---:B-1----:R-:W-:Y:S08]  /*5980*/  HMMA.16816.F32 R12, R172.reuse, R176, R12 ;  /* 0x000000b0ac0c723c */ /* 0x042ff0000000180c */
[C---:B------:R-:W-:Y:S01]  /*5990*/  HMMA.16816.F32 R16, R172.reuse, R178, R16 ;  /* 0x000000b2ac10723c */ /* 0x040fe20000001810 */
[----:B--2---:R-:W1:Y:S07]  /*59a0*/  LDSM.16.M88.4 R176, [R3] ;  /* 0x0000000003b0783b */ /* 0x004e6e0000000200 */
[C---:B-1----:R-:W-:Y:S08]  /*59b0*/  HMMA.16816.F32 R20, R172.reuse, R176, R20 ;  /* 0x000000b0ac14723c */ /* 0x042ff00000001814 */
[C---:B------:R-:W-:Y:S01]  /*59c0*/  HMMA.16816.F32 R24, R172.reuse, R178, R24 ;  /* 0x000000b2ac18723c */ /* 0x040fe20000001818 */
[----:B----4-:R-:W1:Y:S07]  /*59d0*/  LDSM.16.M88.4 R176, [R2] ;  /* 0x0000000002b0783b */ /* 0x010e6e0000000200 */
[C---:B-1----:R-:W-:Y:S01]  /*59e0*/  HMMA.16816.F32 R28, R172.reuse, R176, R28 ;  /* 0x000000b0ac1c723c */ /* 0x042fe2000000181c */
[----:B------:R-:W2:Y:S06]  /*59f0*/  LDL.64 R176, [R1+0x60] ;  /* 0x0000600001b07983 */ /* 0x000eac0000100a00 */
[----:B------:R-:W-:Y:S01]  /*5a00*/  STL [R1+0x8c], R173 ;  /* 0x00008cad01007387 */ /* 0x000fe20000100800 */
[----:B------:R-:W-:Y:S05]  /*5a10*/  HMMA.16816.F32 R32, R172, R178, R32 ;  /* 0x000000b2ac20723c */ /* 0x000fea0000001820 */
[----:B------:R-:W-:Y:S06]  /*5a20*/  STL [R1+0x88], R174 ;  /* 0x000088ae01007387 */ /* 0x000fec0000100800 */
[----:B------:R-:W-:Y:S01]  /*5a30*/  STL [R1+0x84], R175 ;  /* 0x000084af01007387 */ /* 0x000fe20000100800 */
[----:B--2---:R-:W-:Y:S04]  /*5a40*/  IADD3 R3, P1, R176, UR15, RZ ;  /* 0x0000000fb0037c10 */ /* 0x004fe8000ff3e0ff */
[----:B------:R-:W-:Y:S02]  /*5a50*/  LEA R2, P0, R3, c[0x0][0x1f8], 0x1 ;  /* 0x00007e0003027a11 */ /* 0x000fe400078008ff */
[----:B------:R-:W-:Y:S04]  /*5a60*/  IADD3.X R165, R243, UR14, RZ, P1, !PT ;  /* 0x0000000ef3a57c10 */ /* 0x000fe80008ffe4ff */
[----:B------:R-:W-:Y:S05]  /*5a70*/  LEA.HI.X R3, R3, c[0x0][0x1fc], R165, 0x1, P0 ;  /* 0x00007f0003037a11 */ /* 0x000fea00000f0ca5 */
[----:B------:R-:W-:Y:S01]  /*5a80*/  @!PT LDS RZ, [RZ] ;  /* 0x00000000fffff984 */ /* 0x000fe20000000800 */
[----:B------:R-:W-:Y:S01]  /*5a90*/  @!PT LDS RZ, [RZ] ;  /* 0x00000000fffff984 */ /* 0x000fe20000000800 */
[----:B------:R-:W-:Y:S01]  /*5aa0*/  @!PT LDS RZ, [RZ] ;  /* 0x00000000fffff984 */ /* 0x000fe20000000800 */
[----:B------:R1:W-:Y:S02]  /*5ab0*/  LDGSTS.E.BYPASS.LTC128B.128 [R240+0x100], [R2.64], !P6 ;  /* 0x0010000002f07fae */ /* 0x0003e4000f101d4c */
[----:B-1----:R-:W-:Y:S04]  /*5ac0*/  IADD3 R3, P1, R171, UR15, RZ ;  /* 0x0000000fab037c10 */ /* 0x002fe8000ff3e0ff */
[C---:B------:R-:W-:Y:S02]  /*5ad0*/  LEA R2, P0, R3.reuse, c[0x0][0x1f8], 0x1 ;  /* 0x00007e0003027a11 */ /* 0x040fe400078008ff */
[----:B------:R-:W-:Y:S04]  /*5ae0*/  IADD3.X R165, R170, UR14, RZ, P1, !PT ;  /* 0x0000000eaaa57c10 */ /* 0x000fe80008ffe4ff */
[----:B------:R-:W-:Y:S05]  /*5af0*/  LEA.HI.X R3, R3, c[0x0][0x1fc], R165, 0x1, P0 ;  /* 0x00007f0003037a11 */ /* 0x000fea00000f0ca5 */
[----:B------:R1:W-:Y:S02]  /*5b00*/  LDGSTS.E.BYPASS.LTC128B.128 [R240+0x2100], [R2.64], !P5 ;  /* 0x0210000002f07fae */ /* 0x0003e4000e901d4c */
[----:B-1----:R-:W-:Y:S04]  /*5b10*/  IADD3 R3, P1, R169, UR15, RZ ;  /* 0x0000000fa9037c10 */ /* 0x002fe8000ff3e0ff */
[C---:B------:R-:W-:Y:S02]  /*5b20*/  LEA R2, P0, R3.reuse, c[0x0][0x1f8], 0x1 ;  /* 0x00007e0003027a11 */ /* 0x040fe400078008ff */
[----:B------:R-:W-:Y:S04]  /*5b30*/  IADD3.X R165, R168, UR14, RZ, P1, !PT ;  /* 0x0000000ea8a57c10 */ /* 0x000fe80008ffe4ff */
[----:B------:R-:W-:Y:S05]  /*5b40*/  LEA.HI.X R3, R3, c[0x0][0x1fc], R165, 0x1, P0 ;  /* 0x00007f0003037a11 */ /* 0x000fea00000f0ca5 */
[----:B------:R1:W-:Y:S02]  /*5b50*/  LDGSTS.E.BYPASS.LTC128B.128 [R240+0x4100], [R2.64], !P4 ;  /* 0x0410000002f07fae */ /* 0x0003e4000e101d4c */
[----:B-1----:R-:W-:Y:S01]  /*5b60*/  IADD3 R3, P1, R167, UR15, RZ ;  /* 0x0000000fa7037c10 */ /* 0x002fe2000ff3e0ff */
[----:B------:R-:W-:Y:S03]  /*5b70*/  ULEA UR15, UP0, UR6, UR15, 0x5 ;  /* 0x0000000f060f7291 */ /* 0x000fe6000f80283f */
[C---:B------:R-:W-:Y:S02]  /*5b80*/  LEA R2, P0, R3.reuse, c[0x0][0x1f8], 0x1 ;  /* 0x00007e0003027a11 */ /* 0x040fe400078008ff */
[----:B------:R-:W-:Y:S01]  /*5b90*/  IADD3.X R165, R166, UR14, RZ, P1, !PT ;  /* 0x0000000ea6a57c10 */ /* 0x000fe20008ffe4ff */
[----:B------:R-:W-:Y:S02]  /*5ba0*/  ULEA.HI.X UR14, UR6, UR14, UR7, 0x5, UP0 ;  /* 0x0000000e060e7291 */ /* 0x000fe400080f2c07 */
[----:B------:R-:W-:Y:S01]  /*5bb0*/  UISETP.GT.AND UP0, UPT, UR16, UR8, UPT ;  /* 0x000000081000728c */ /* 0x000fe2000bf04270 */
[----:B------:R-:W-:Y:S01]  /*5bc0*/  LEA.HI.X R3, R3, c[0x0][0x1fc], R165, 0x1, P0 ;  /* 0x00007f0003037a11 */ /* 0x000fe200000f0ca5 */
[----:B------:R-:W-:Y:S04]  /*5bd0*/  UIADD3 UR16, UR16, -0x1, URZ ;  /* 0xffffffff10107890 */ /* 0x000fe8000fffe03f */
[----:B------:R1:W-:Y:S05]  /*5be0*/  LDGSTS.E.BYPASS.LTC128B.128 [R240+0x6100], [R2.64], !P3 ;  /* 0x0610000002f07fae */ /* 0x0003ea000d901d4c */
[----:B------:R-:W-:Y:S01]  /*5bf0*/  @UP0 UIMAD.WIDE.U32 UR18, UR16, UR4, URZ ;  /* 0x00000004101202a5 */ /* 0x000fe2000f8e003f */
[----:B-1----:R-:W-:Y:S04]  /*5c00*/  IADD3 R3, P1, R176, UR15, RZ ;  /* 0x0000000fb0037c10 */ /* 0x002fe8000ff3e0ff */
[----:B------:R-:W-:Y:S02]  /*5c10*/  LEA R2, P0, R3, c[0x0][0x1f8], 0x1 ;  /* 0x00007e0003027a11 */ /* 0x000fe400078008ff */
        /* <DEDUP_REMOVED lines=10> */
[----:B------:R-:W-:Y:S02]  /*5cc0*/  IADD3.X R165, R168, UR14, RZ, P1, !PT ;  /* 0x0000000ea8a57c10 */ /* 0x000fe40008ffe4ff */
[----:B------:R-:W2:Y:S02]  /*5cd0*/  LDL R168, [R1+0x8] ;  /* 0x0000080001a87983 */ /* 0x000ea40000100800 */
[----:B------:R-:W-:Y:S05]  /*5ce0*/  LEA.HI.X R3, R3, c[0x0][0x1fc], R165, 0x1, P0 ;  /* 0x00007f0003037a11 */ /* 0x000fea00000f0ca5 */
[----:B------:R1:W-:Y:S02]  /*5cf0*/  LDGSTS.E.BYPASS.LTC128B.128 [R240+0x5100], [R2.64], !P4 ;  /* 0x0510000002f07fae */ /* 0x0003e4000e101d4c */
[----:B-1----:R-:W-:Y:S01]  /*5d00*/  IADD3 R3, P1, R167, UR15, RZ ;  /* 0x0000000fa7037c10 */ /* 0x002fe2000ff3e0ff */
[----:B------:R-:W-:Y:S03]  /*5d10*/  @UP0 USHF.L.U32 UR15, UR18, 0x6, URZ ;  /* 0x00000006120f0899 */ /* 0x000fe6000800063f */
[----:B------:R-:W3:Y:S01]  /*5d20*/  LDL R167, [R1+0x4] ;  /* 0x0000040001a77983 */ /* 0x000ee20000100800 */
[C---:B------:R-:W-:Y:S02]  /*5d30*/  LEA R2, P0, R3.reuse, c[0x0][0x1f8], 0x1 ;  /* 0x00007e0003027a11 */ /* 0x040fe400078008ff */
[----:B------:R-:W-:Y:S01]  /*5d40*/  IADD3.X R165, R166, UR14, RZ, P1, !PT ;  /* 0x0000000ea6a57c10 */ /* 0x000fe20008ffe4ff */
[----:B------:R-:W-:Y:S02]  /*5d50*/  @UP0 USHF.R.S32.HI UR14, URZ, 0x1f, UR16 ;  /* 0x0000001f3f0e0899 */ /* 0x000fe40008011410 */
[----:B------:R-:W4:Y:S01]  /*5d60*/  LDL R166, [R1] ;  /* 0x0000000001a67983 */ /* 0x000f220000100800 */
[----:B------:R-:W-:Y:S01]  /*5d70*/  LEA.HI.X R3, R3, c[0x0][0x1fc], R165, 0x1, P0 ;  /* 0x00007f0003037a11 */ /* 0x000fe200000f0ca5 */
[----:B------:R-:W-:Y:S01]  /*5d80*/  @UP0 UIMAD UR14, UR14, UR4, URZ ;  /* 0x000000040e0e02a4 */ /* 0x000fe2000f8e023f */
[----:B------:R-:W-:Y:S03]  /*5d90*/  PLOP3.LUT P0, PT, PT, PT, UP0, 0x80, 0x0 ;  /* 0x000000000000781c */ /* 0x000fe60003f0f008 */
[----:B------:R1:W-:Y:S01]  /*5da0*/  LDGSTS.E.BYPASS.LTC128B.128 [R240+0x7100], [R2.64], !P3 ;  /* 0x0710000002f07fae */ /* 0x0003e2000d901d4c */
[----:B------:R-:W-:Y:S04]  /*5db0*/  @UP0 UIMAD UR14, UR16, UR5, UR14 ;  /* 0x00000005100e02a4 */ /* 0x000fe8000f8e020e */
[----:B------:R-:W-:Y:S01]  /*5dc0*/  @UP0 UIADD3 UR14, UR19, UR14, URZ ;  /* 0x0000000e130e0290 */ /* 0x000fe2000fffe03f */
[----:B------:R-:W1:Y:S03]  /*5dd0*/  LDSM.16.M88.4 R176, [R242+0x10100] ;  /* 0x01010000f2b0783b */ /* 0x000e660000000200 */
[----:B------:R-:W-:Y:S03]  /*5de0*/  @UP0 USHF.L.U64.HI UR14, UR18, 0x6, UR14 ;  /* 0x00000006120e0899 */ /* 0x000fe6000801020e */
[----:B------:R-:W0:Y:S01]  /*5df0*/  LDGDEPBAR ;  /* 0x00000000000079af */ /* 0x000e220000000000 */
[C---:B-1----:R-:W-:Y:S08]  /*5e00*/  HMMA.16816.F32 R4, R180.reuse, R176, R4 ;  /* 0x000000b0b404723c */ /* 0x042ff00000001804 */
[C---:B------:R-:W-:Y:S01]  /*5e10*/  HMMA.16816.F32 R8, R180.reuse, R178, R8 ;  /* 0x000000b2b408723c */ /* 0x040fe20000001808 */
[----:B------:R-:W1:Y:S07]  /*5e20*/  LDSM.16.M88.4 R176, [R242+0x10900] ;  /* 0x01090000f2b0783b */ /* 0x000e6e0000000200 */
[C---:B-1----:R-:W-:Y:S08]  /*5e30*/  HMMA.16816.F32 R12, R180.reuse, R176, R12 ;  /* 0x000000b0b40c723c */ /* 0x042ff0000000180c */
[C---:B------:R-:W-:Y:S01]  /*5e40*/  HMMA.16816.F32 R16, R180.reuse, R178, R16 ;  /* 0x000000b2b410723c */ /* 0x040fe20000001810 */
[----:B------:R-:W1:Y:S07]  /*5e50*/  LDSM.16.M88.4 R176, [R242+0x11100] ;  /* 0x01110000f2b0783b */ /* 0x000e6e0000000200 */
[C---:B-1----:R-:W-:Y:S08]  /*5e60*/  HMMA.16816.F32 R20, R180.reuse, R176, R20 ;  /* 0x000000b0b414723c */ /* 0x042ff00000001814 */
[C---:B------:R-:W-:Y:S01]  /*5e70*/  HMMA.16816.F32 R24, R180.reuse, R178, R24 ;  /* 0x000000b2b418723c */ /* 0x040fe20000001818 */
[----:B------:R-:W1:Y:S07]  /*5e80*/  LDSM.16.M88.4 R176, [R242+0x11900] ;  /* 0x01190000f2b0783b */ /* 0x000e6e0000000200 */
[C---:B-1----:R-:W-:Y:S08]  /*5e90*/  HMMA.16816.F32 R28, R180.reuse, R176, R28 ;  /* 0x000000b0b41c723c */ /* 0x042ff0000000181c */
[----:B------:R-:W-:Y:S01]  /*5ea0*/  HMMA.16816.F32 R32, R180, R178, R32 ;  /* 0x000000b2b420723c */ /* 0x000fe20000001820 */
[----:B------:R-:W1:Y:S07]  /*5eb0*/  LDSM.16.M88.4 R176, [R239] ;  /* 0x00000000efb0783b */ /* 0x000e6e0000000200 */
        /* <DEDUP_REMOVED lines=23> */
[----:B--2---:R-:W1:Y:S07]  /*6030*/  LDSM.16.M88.4 R176, [R168] ;  /* 0x00000000a8b0783b */ /* 0x004e6e0000000200 */
[C---:B-1----:R-:W-:Y:S08]  /*6040*/  HMMA.16816.F32 R4, R192.reuse, R176, R4 ;  /* 0x000000b0c004723c */ /* 0x042ff00000001804 */
[C---:B------:R-:W-:Y:S01]  /*6050*/  HMMA.16816.F32 R8, R192.reuse, R178, R8 ;  /* 0x000000b2c008723c */ /* 0x040fe20000001808 */
[----:B---3--:R-:W1:Y:S07]  /*6060*/  LDSM.16.M88.4 R176, [R167] ;  /* 0x00000000a7b0783b */ /* 0x008e6e0000000200 */
[C---:B-1----:R-:W-:Y:S08]  /*6070*/  HMMA.16816.F32 R12, R192.reuse, R176, R12 ;  /* 0x000000b0c00c723c */ /* 0x042ff0000000180c */
[C---:B------:R-:W-:Y:S01]  /*6080*/  HMMA.16816.F32 R16, R192.reuse, R178, R16 ;  /* 0x000000b2c010723c */ /* 0x040fe20000001810 */
[----:B----4-:R-:W1:Y:S07]  /*6090*/  LDSM.16.M88.4 R176, [R166] ;  /* 0x00000000a6b0783b */ /* 0x010e6e0000000200 */
[C---:B-1----:R-:W-:Y:S08]  /*60a0*/  HMMA.16816.F32 R20, R192.reuse, R176, R20 ;  /* 0x000000b0c014723c */ /* 0x042ff00000001814 */
[C---:B------:R-:W-:Y:S01]  /*60b0*/  HMMA.16816.F32 R24, R192.reuse, R178, R24 ;  /* 0x000000b2c018723c */ /* 0x040fe20000001818 */
[----:B------:R-:W1:Y:S07]  /*60c0*/  LDSM.16.M88.4 R176, [R252] ;  /* 0x00000000fcb0783b */ /* 0x000e6e0000000200 */
        /* <DEDUP_REMOVED lines=113> */
[----:B------:R-:W1:Y:S11]  /*67e0*/  LDSM.16.M88.4 R176, [R239+0x6800] ;  /* 0x00680000efb0783b */ /* 0x000e760000000200 */
[----:B------:R-:W-:Y:S04]  /*67f0*/  @!UPT UIADD3 URZ, URZ, URZ, URZ ;  /* 0x0000003f3f3ff290 */ /* 0x000fe8000fffe03f */
[----:B------:R-:W-:Y:S04]  /*6800*/  FMNMX.FTZ R3, R4, R0, !PT ;  /* 0x0000000004037209 */ /* 0x000fe80007810000 */
[----:B------:R-:W-:Y:S04]  /*6810*/  FMNMX.FTZ R3, R5, R3, !PT ;  /* 0x0000000305037209 */ /* 0x000fe80007810000 */
[----:B------:R-:W-:Y:S04]  /*6820*/  FMNMX.FTZ R3, R8, R3, !PT ;  /* 0x0000000308037209 */ /* 0x000fe80007810000 */
[----:B------:R-:W-:Y:S01]  /*6830*/  FMNMX.FTZ R3, R9, R3, !PT ;  /* 0x0000000309037209 */ /* 0x000fe20007810000 */
        /* <DEDUP_REMOVED lines=10> */
[----:B------:R-:W1:Y:S01]  /*68e0*/  LDSM.16.M88.4 R176, [R239+0x7800] ;  /* 0x00780000efb0783b */ /* 0x000e620000000200 */
[----:B------:R-:W-:Y:S05]  /*68f0*/  DEPBAR.LE SB0, 0x0 ;  /* 0x000080000000791a */ /* 0x000fea0000000000 */
[----:B------:R-:W-:Y:S09]  /*6900*/  BAR.SYNC.DEFER_BLOCKING 0x0 ;  /* 0x0000000000007b1d */ /* 0x000ff20000010000 */
[----:B------:R-:W-:Y:S04]  /*6910*/  FMNMX.FTZ R3, R20, R3, !PT ;  /* 0x0000000314037209 */ /* 0x000fe80007810000 */
[----:B------:R-:W-:Y:S04]  /*6920*/  FMNMX.FTZ R3, R21, R3, !PT ;  /* 0x0000000315037209 */ /* 0x000fe80007810000 */
[----:B------:R-:W-:Y:S04]  /*6930*/  FMNMX.FTZ R3, R24, R3, !PT ;  /* 0x0000000318037209 */ /* 0x000fe80007810000 */
[----:B------:R-:W-:Y:S01]  /*6940*/  FMNMX.FTZ R3, R25, R3, !PT ;  /* 0x0000000319037209 */ /* 0x000fe20007810000 */
[C---:B-1----:R-:W-:Y:S08]  /*6950*/  HMMA.16816.F32 R28, R232.reuse, R176, R28 ;  /* 0x000000b0e81c723c */ /* 0x042ff0000000181c */
[----:B------:R-:W-:Y:S11]  /*6960*/  HMMA.16816.F32 R32, R232, R178, R32 ;  /* 0x000000b2e820723c */ /* 0x000ff60000001820 */
[----:B------:R-:W-:Y:S05]  /*6970*/  @!UPT UIADD3 URZ, URZ, URZ, URZ ;  /* 0x0000003f3f3ff290 */ /* 0x000fea000fffe03f */
[----:B------:R-:W-:Y:S04]  /*6980*/  FMNMX.FTZ R3, R28, R3, !PT ;  /* 0x000000031c037209 */ /* 0x000fe80007810000 */
[----:B------:R-:W-:Y:S04]  /*6990*/  FMNMX.FTZ R3, R29, R3, !PT ;  /* 0x000000031d037209 */ /* 0x000fe80007810000 */
[----:B------:R-:W-:Y:S04]  /*69a0*/  FMNMX.FTZ R3, R32, R3, !PT ;  /* 0x0000000320037209 */ /* 0x000fe80007810000 */
[----:B------:R-:W-:Y:S05]  /*69b0*/  FMNMX.FTZ R3, R33, R3, !PT ;  /* 0x0000000321037209 */ /* 0x000fea0007810000 */
[----:B------:R-:W1:Y:S02]  /*69c0*/  SHFL.BFLY PT, R2, R3, 0x2, 0x1f ;  /* 0x0c401f0003027f89 */ /* 0x000e6400000e0000 */
[----:B-1----:R-:W-:Y:S05]  /*69d0*/  FMNMX.FTZ R3, R3, R2, !PT ;  /* 0x0000000203037209 */ /* 0x002fea0007810000 */
[----:B------:R-:W1:Y:S02]  /*69e0*/  SHFL.BFLY PT, R2, R3, 0x1, 0x1f ;  /* 0x0c201f0003027f89 */ /* 0x000e6400000e0000 */
[----:B-1----:R-:W-:Y:S05]  /*69f0*/  FMNMX.FTZ R3, R3, R2, !PT ;  /* 0x0000000203037209 */ /* 0x002fea0007810000 */
[C---:B------:R-:W-:Y:S02]  /*6a00*/  FMUL.FTZ R2, R3.reuse, c[0x0][0x2d0] ;  /* 0x0000b40003027a20 */ /* 0x040fe40000410000 */
[----:B------:R-:W-:Y:S02]  /*6a10*/  FADD.FTZ R0, -R3, R0 ;  /* 0x0000000003007221 */ /* 0x000fe40000010100 */
[--C-:B------:R-:W-:Y:S02]  /*6a20*/  FFMA.FTZ R165, R5, c[0x0][0x2d0], -R2.reuse ;  /* 0x0000b40005a57a23 */ /* 0x100fe40000010802 */
[----:B------:R-:W2:Y:S01]  /*6a30*/  LDL.LU R5, [R1+0x1c] ;  /* 0x00001c0001057983 */ /* 0x000ea20000300800 */
[----:B------:R-:W-:Y:S02]  /*6a40*/  FMUL.FTZ R0, R0, c[0x0][0x2d0] ;  /* 0x0000b40000007a20 */ /* 0x000fe40000410000 */
[--C-:B------:R-:W-:Y:S02]  /*6a50*/  FFMA.FTZ R4, R4, c[0x0][0x2d0], -R2.reuse ;  /* 0x0000b40004047a23 */ /* 0x100fe40000010802 */
[--C-:B------:R-:W-:Y:S02]  /*6a60*/  FFMA.FTZ R176, R17, c[0x0][0x2d0], -R2.reuse ;  /* 0x0000b40011b07a23 */ /* 0x100fe40000010802 */
[----:B------:R1:W-:Y:S01]  /*6a70*/  MUFU.EX2 R17, R4 ;  /* 0x0000000400117308 */ /* 0x0003e20000000800 */
[--C-:B------:R-:W-:Y:S02]  /*6a80*/  FFMA.FTZ R178, R13, c[0x0][0x2d0], -R2.reuse ;  /* 0x0000b4000db27a23 */ /* 0x100fe40000010802 */
[--C-:B------:R-:W-:Y:S02]  /*6a90*/  FFMA.FTZ R171, R32, c[0x0][0x2d0], -R2.reuse ;  /* 0x0000b40020ab7a23 */ /* 0x100fe40000010802 */
[--C-:B------:R-:W-:Y:S02]  /*6aa0*/  FFMA.FTZ R243, R33, c[0x0][0x2d0], -R2.reuse ;  /* 0x0000b40021f37a23 */ /* 0x100fe40000010802 */
[--C-:B------:R-:W-:Y:S02]  /*6ab0*/  FFMA.FTZ R169, R28, c[0x0][0x2d0], -R2.reuse ;  /* 0x0000b4001ca97a23 */ /* 0x100fe40000010802 */
[--C-:B------:R-:W-:Y:S01]  /*6ac0*/  FFMA.FTZ R170, R29, c[0x0][0x2d0], -R2.reuse ;  /* 0x0000b4001daa7a23 */ /* 0x100fe20000010802 */
[----:B------:R-:W3:Y:S01]  /*6ad0*/  MUFU.EX2 R0, R0 ;  /* 0x0000000000007308 */ /* 0x000ee20000000800 */
[--C-:B------:R-:W-:Y:S02]  /*6ae0*/  FFMA.FTZ R166, R8, c[0x0][0x2d0], -R2.reuse ;  /* 0x0000b40008a67a23 */ /* 0x100fe40000010802 */
[--C-:B------:R-:W-:Y:S02]  /*6af0*/  FFMA.FTZ R167, R9, c[0x0][0x2d0], -R2.reuse ;  /* 0x0000b40009a77a23 */ /* 0x100fe40000010802 */
[--C-:B------:R-:W-:Y:S02]  /*6b00*/  FFMA.FTZ R179, R12, c[0x0][0x2d0], -R2.reuse ;  /* 0x0000b4000cb37a23 */ /* 0x100fe40000010802 */
[--C-:B------:R-:W-:Y:S02]  /*6b10*/  FFMA.FTZ R173, R20, c[0x0][0x2d0], -R2.reuse ;  /* 0x0000b40014ad7a23 */ /* 0x100fe40000010802 */
[--C-:B------:R-:W-:Y:S02]  /*6b20*/  FFMA.FTZ R174, R21, c[0x0][0x2d0], -R2.reuse ;  /* 0x0000b40015ae7a23 */ /* 0x100fe40000010802 */
[--C-:B------:R-:W-:Y:S02]  /*6b30*/  FFMA.FTZ R175, R24, c[0x0][0x2d0], -R2.reuse ;  /* 0x0000b40018af7a23 */ /* 0x100fe40000010802 */
[--C-:B------:R-:W-:Y:S01]  /*6b40*/  FFMA.FTZ R168, R25, c[0x0][0x2d0], -R2.reuse ;  /* 0x0000b40019a87a23 */ /* 0x100fe20000010802 */
[----:B-1----:R-:W4:Y:S01]  /*6b50*/  LDL.LU R4, [R1+0x20] ;  /* 0x0000200001047983 */ /* 0x002f220000300800 */
[----:B------:R-:W-:Y:S05]  /*6b60*/  FFMA.FTZ R177, R16, c[0x0][0x2d0], -R2 ;  /* 0x0000b40010b17a23 */ /* 0x000fea0000010802 */
[----:B------:R-:W4:Y:S01]  /*6b70*/  LDL.64 R32, [R1+0x68] ;  /* 0x0000680001207983 */ /* 0x000f220000100a00 */
[----:B------:R-:W-:Y:S01]  /*6b80*/  MUFU.EX2 R177, R177 ;  /* 0x000000b100b17308 */ /* 0x000fe20000000800 */
[C---:B---3--:R-:W-:Y:S02]  /*6b90*/  FMUL.FTZ R36, R0.reuse, R36 ;  /* 0x0000002400247220 */ /* 0x048fe40000410000 */
[C---:B------:R-:W-:Y:S02]  /*6ba0*/  FMUL.FTZ R37, R0.reuse, R37 ;  /* 0x0000002500257220 */ /* 0x040fe40000410000 */
[----:B------:R-:W3:Y:S01]  /*6bb0*/  LDL.64 R28, [R1+0x58] ;  /* 0x00005800011c7983 */ /* 0x000ee20000100a00 */
[C---:B------:R-:W-:Y:S02]  /*6bc0*/  FMUL.FTZ R40, R0.reuse, R40 ;  /* 0x0000002800287220 */ /* 0x040fe40000410000 */
[C---:B------:R-:W-:Y:S02]  /*6bd0*/  FMUL.FTZ R41, R0.reuse, R41 ;  /* 0x0000002900297220 */ /* 0x040fe40000410000 */
[C---:B------:R-:W-:Y:S01]  /*6be0*/  FMUL.FTZ R44, R0.reuse, R44 ;  /* 0x0000002c002c7220 */ /* 0x040fe20000410000 */
[----:B------:R-:W4:Y:S01]  /*6bf0*/  LDL R25, [R1+0x38] ;  /* 0x0000380001197983 */ /* 0x000f220000100800 */
        /* <DEDUP_REMOVED lines=63> */
[----:B--2---:R-:W-:Y:S01]  /*6ff0*/  FFMA.FTZ R13, R0, R5, R17 ;  /* 0x00000005000d7223 */ /* 0x004fe20000010011 */
[----:B------:R-:W-:Y:S04]  /*7000*/  FMNMX.FTZ R0, R6, R164, !PT ;  /* 0x000000a406007209 */ /* 0x000fe80007810000 */
        /* <DEDUP_REMOVED lines=9> */
[----:B------:R-:W-:Y:S01]  /*70a0*/  FMNMX.FTZ R0, R26, R0, !PT ;  /* 0x000000001a007209 */ /* 0x000fe20007810000 */
[----:B---3--:R-:W-:Y:S03]  /*70b0*/  MUFU.EX2 R28, R167 ;  /* 0x000000a7001c7308 */ /* 0x008fe60000000800 */
[----:B------:R-:W-:Y:S04]  /*70c0*/  FMNMX.FTZ R0, R27, R0, !PT ;  /* 0x000000001b007209 */ /* 0x000fe80007810000 */
        /* <DEDUP_REMOVED lines=11> */
[----:B------:R-:W2:Y:S01]  /*7180*/  LDL R6, [R1+0x2c] ;  /* 0x00002c0001067983 */ /* 0x000ea20000100800 */
[----:B------:R-:W-:Y:S02]  /*7190*/  FMUL.FTZ R0, R0, c[0x0][0x2d0] ;  /* 0x0000b40000007a20 */ /* 0x000fe40000410000 */
[--C-:B------:R-:W-:Y:S01]  /*71a0*/  FFMA.FTZ R10, R10, c[0x0][0x2d0], -R16.reuse ;  /* 0x0000b4000a0a7a23 */ /* 0x100fe20000010810 */
[----:B------:R-:W-:Y:S01]  /*71b0*/  MUFU.EX2 R8, R8 ;  /* 0x0000000800087308 */ /* 0x000fe20000000800 */
[--C-:B------:R-:W-:Y:S02]  /*71c0*/  FFMA.FTZ R11, R11, c[0x0][0x2d0], -R16.reuse ;  /* 0x0000b4000b0b7a23 */ /* 0x100fe40000010810 */
[--C-:B------:R-:W-:Y:S02]  /*71d0*/  FFMA.FTZ R18, R18, c[0x0][0x2d0], -R16.reuse ;  /* 0x0000b40012127a23 */ /* 0x100fe40000010810 */
[--C-:B------:R-:W-:Y:S02]  /*71e0*/  FFMA.FTZ R14, R14, c[0x0][0x2d0], -R16.reuse ;  /* 0x0000b4000e0e7a23 */ /* 0x100fe40000010810 */
[--C-:B------:R-:W-:Y:S02]  /*71f0*/  FFMA.FTZ R15, R15, c[0x0][0x2d0], -R16.reuse ;  /* 0x0000b4000f0f7a23 */ /* 0x100fe40000010810 */
[--C-:B------:R-:W-:Y:S01]  /*7200*/  FFMA.FTZ R19, R19, c[0x0][0x2d0], -R16.reuse ;  /* 0x0000b40013137a23 */ /* 0x100fe20000010810 */
[----:B------:R-:W1:Y:S01]  /*7210*/  MUFU.EX2 R0, R0 ;  /* 0x0000000000007308 */ /* 0x000e620000000800 */
[--C-:B------:R-:W-:Y:S02]  /*7220*/  FFMA.FTZ R22, R22, c[0x0][0x2d0], -R16.reuse ;  /* 0x0000b40016167a23 */ /* 0x100fe40000010810 */
[--C-:B------:R-:W-:Y:S02]  /*7230*/  FFMA.FTZ R23, R23, c[0x0][0x2d0], -R16.reuse ;  /* 0x0000b40017177a23 */ /* 0x100fe40000010810 */
[--C-:B------:R-:W-:Y:S02]  /*7240*/  FFMA.FTZ R26, R26, c[0x0][0x2d0], -R16.reuse ;  /* 0x0000b4001a1a7a23 */ /* 0x100fe40000010810 */
[----:B------:R-:W-:Y:S03]  /*7250*/  FFMA.FTZ R27, R27, c[0x0][0x2d0], -R16 ;  /* 0x0000b4001b1b7a23 */ /* 0x000fe60000010810 */
[----:B------:R-:W-:Y:S10]  /*7260*/  MUFU.EX2 R18, R18 ;  /* 0x0000001200127308 */ /* 0x000ff40000000800 */
[----:B----4-:R3:W-:Y:S01]  /*7270*/  MUFU.EX2 R33, R26 ;  /* 0x0000001a00217308 */ /* 0x0107e20000000800 */
[C---:B-1----:R-:W-:Y:S02]  /*7280*/  FFMA.FTZ R9, R0.reuse, R4, R8 ;  /* 0x0000000400097223 */ /* 0x042fe40000010008 */
        /* <DEDUP_REMOVED lines=63> */
[----:B------:R-:W-:Y:S01]  /*7680*/  FMUL.FTZ R43, R0, R43 ;  /* 0x0000002b002b7220 */ /* 0x000fe20000410000 */
[----:B------:R-:W-:Y:S01]  /*7690*/  @P0 IADD3 R0, P2, R32, UR15, RZ ;  /* 0x0000000f20000c10 */ /* 0x000fe2000ff5e0ff */
[--C-:B---3--:R-:W-:Y:S02]  /*76a0*/  FFMA.FTZ R26, R34, c[0x0][0x2d0], -R16.reuse ;  /* 0x0000b400221a7a23 */ /* 0x108fe40000010810 */
[----:B------:R-:W-:Y:S01]  /*76b0*/  MUFU.EX2 R34, R171 ;  /* 0x000000ab00227308 */ /* 0x000fe20000000800 */
[C---:B------:R-:W-:Y:S02]  /*76c0*/  @P0 LEA R4, P1, R0.reuse, c[0x0][0x1c8], 0x1 ;  /* 0x0000720000040a11 */ /* 0x040fe400078208ff */
[----:B------:R-:W-:Y:S04]  /*76d0*/  @P0 IADD3.X R5, R29, UR14, RZ, P2, !PT ;  /* 0x0000000e1d050c10 */ /* 0x000fe800097fe4ff */
[----:B------:R-:W-:Y:S02]  /*76e0*/  @P0 LEA.HI.X R5, R0, c[0x0][0x1cc], R5, 0x1, P1 ;  /* 0x0000730000050a11 */ /* 0x000fe400008f0c05 */
[----:B------:R-:W-:Y:S01]  /*76f0*/  @P0 IADD3 R0, P2, R25, UR15, RZ ;  /* 0x0000000f19000c10 */ /* 0x000fe2000ff5e0ff */
[----:B------:R-:W-:Y:S02]  /*7700*/  MUFU.EX2 R26, R26 ;  /* 0x0000001a001a7308 */ /* 0x000fe40000000800 */
[----:B------:R1:W-:Y:S02]  /*7710*/  @P0 LDGSTS.E.BYPASS.LTC128B.128 [R240+0x10100], [R4.64], !P6 ;  /* 0x1010000004f00fae */ /* 0x0003e4000f101d4c */
[----:B-1----:R-:W-:Y:S02]  /*7720*/  @P0 LEA R4, P1, R0, c[0x0][0x1c8], 0x1 ;  /* 0x0000720000040a11 */ /* 0x002fe400078208ff */
[----:B------:R-:W-:Y:S04]  /*7730*/  @P0 IADD3.X R5, R24, UR14, RZ, P2, !PT ;  /* 0x0000000e18050c10 */ /* 0x000fe800097fe4ff */
[----:B------:R-:W-:Y:S02]  /*7740*/  @P0 LEA.HI.X R5, R0, c[0x0][0x1cc], R5, 0x1, P1 ;  /* 0x0000730000050a11 */ /* 0x000fe400008f0c05 */
[----:B------:R-:W-:Y:S03]  /*7750*/  @P0 IADD3 R0, P2, R12, UR15, RZ ;  /* 0x0000000f0c000c10 */ /* 0x000fe6000ff5e0ff */
[----:B------:R1:W-:Y:S02]  /*7760*/  @P0 LDGSTS.E.BYPASS.LTC128B.128 [R240+0x12100], [R4.64], !P5 ;  /* 0x1210000004f00fae */ /* 0x0003e4000e901d4c */
[----:B-1----:R-:W-:Y:S02]  /*7770*/  @P0 LEA R4, P1, R0, c[0x0][0x1c8], 0x1 ;  /* 0x0000720000040a11 */ /* 0x002fe400078208ff */
[----:B--2---:R-:W-:Y:S04]  /*7780*/  @P0 IADD3.X R5, R6, UR14, RZ, P2, !PT ;  /* 0x0000000e06050c10 */ /* 0x004fe800097fe4ff */
[----:B------:R-:W-:Y:S02]  /*7790*/  @P0 LEA.HI.X R5, R0, c[0x0][0x1cc], R5, 0x1, P1 ;  /* 0x0000730000050a11 */ /* 0x000fe400008f0c05 */
[----:B------:R-:W-:Y:S01]  /*77a0*/  @P0 IADD3 R0, P2, R21, UR15, RZ ;  /* 0x0000000f15000c10 */ /* 0x000fe2000ff5e0ff */
[----:B------:R-:W-:Y:S02]  /*77b0*/  @UP0 UIADD3 UR15, UP1, UR10, UR15, URZ ;  /* 0x0000000f0a0f0290 */ /* 0x000fe4000ff3e03f */
[----:B------:R1:W-:Y:S02]  /*77c0*/  @P0 LDGSTS.E.BYPASS.LTC128B.128 [R240+0x14100], [R4.64], !P4 ;  /* 0x1410000004f00fae */ /* 0x0003e4000e101d4c */
[----:B-1----:R-:W-:Y:S02]  /*77d0*/  @P0 LEA R4, P1, R0, c[0x0][0x1c8], 0x1 ;  /* 0x0000720000040a11 */ /* 0x002fe400078208ff */
[----:B------:R-:W-:Y:S01]  /*77e0*/  @P0 IADD3.X R5, R20, UR14, RZ, P2, !PT ;  /* 0x0000000e14050c10 */ /* 0x000fe200097fe4ff */
[----:B------:R-:W-:Y:S03]  /*77f0*/  @UP0 UIADD3.X UR14, UR9, UR14, URZ, UP1, !UPT ;  /* 0x0000000e090e0290 */ /* 0x000fe60008ffe43f */
[----:B------:R-:W-:Y:S02]  /*7800*/  @P0 LEA.HI.X R5, R0, c[0x0][0x1cc], R5, 0x1, P1 ;  /* 0x0000730000050a11 */ /* 0x000fe400008f0c05 */
[----:B------:R-:W-:Y:S02]  /*7810*/  @P0 IADD3 R0, P2, R32, UR15, RZ ;  /* 0x0000000f20000c10 */ /* 0x000fe4000ff5e0ff */
[----:B------:R-:W1:Y:S01]  /*7820*/  MUFU.EX2 R32, R176 ;  /* 0x000000b000207308 */ /* 0x000e620000000800 */
[----:B------:R2:W-:Y:S09]  /*7830*/  @P0 LDGSTS.E.BYPASS.LTC128B.128 [R240+0x16100], [R4.64], !P3 ;  /* 0x1610000004f00fae */ /* 0x0005f2000d901d4c */
[----:B------:R-:W-:Y:S01]  /*7840*/  MUFU.EX2 R176, R174 ;  /* 0x000000ae00b07308 */ /* 0x000fe20000000800 */
[C---:B--2---:R-:W-:Y:S02]  /*7850*/  @P0 LEA R4, P1, R0.reuse, c[0x0][0x1c8], 0x1 ;  /* 0x0000720000040a11 */ /* 0x044fe400078208ff */
[----:B------:R-:W-:Y:S07]  /*7860*/  @P0 IADD3.X R5, R29, UR14, RZ, P2, !PT ;  /* 0x0000000e1d050c10 */ /* 0x000fee00097fe4ff */
[----:B------:R1:W-:Y:S01]  /*7870*/  MUFU.EX2 R29, R22 ;  /* 0x00000016001d7308 */ /* 0x0003e20000000800 */
[----:B------:R-:W-:Y:S02]  /*7880*/  @P0 LEA.HI.X R5, R0, c[0x0][0x1cc], R5, 0x1, P1 ;  /* 0x0000730000050a11 */ /* 0x000fe400008f0c05 */
[----:B------:R-:W-:Y:S03]  /*7890*/  @P0 IADD3 R0, P2, R25, UR15, RZ ;  /* 0x0000000f19000c10 */ /* 0x000fe6000ff5e0ff */
[----:B------:R2:W-:Y:S04]  /*78a0*/  @P0 LDGSTS.E.BYPASS.LTC128B.128 [R240+0x11100], [R4.64], !P6 ;  /* 0x1110000004f00fae */ /* 0x0005e8000f101d4c */
[----:B------:R-:W-:Y:S10]  /*78b0*/  MUFU.EX2 R25, R179 ;  /* 0x000000b300197308 */ /* 0x000ff40000000800 */
[----:B------:R-:W-:Y:S01]  /*78c0*/  MUFU.EX2 R179, R168 ;  /* 0x000000a800b37308 */ /* 0x000fe20000000800 */
[----:B-1----:R-:W-:Y:S02]  /*78d0*/  MOV R22, R32 ;  /* 0x0000002000167202 */ /* 0x002fe40000000f00 */
[----:B--2---:R-:W-:Y:S02]  /*78e0*/  @P0 LEA R4, P1, R0, c[0x0][0x1c8], 0x1 ;  /* 0x0000720000040a11 */ /* 0x004fe400078208ff */
[----:B------:R-:W-:Y:S05]  /*78f0*/  @P0 IADD3.X R5, R24, UR14, RZ, P2, !PT ;  /* 0x0000000e18050c10 */ /* 0x000fea00097fe4ff */
[----:B------:R-:W-:Y:S01]  /*7900*/  MUFU.EX2 R24, R166 ;  /* 0x000000a600187308 */ /* 0x000fe20000000800 */
[----:B------:R-:W-:Y:S02]  /*7910*/  @P0 LEA.HI.X R5, R0, c[0x0][0x1cc], R5, 0x1, P1 ;  /* 0x0000730000050a11 */ /* 0x000fe400008f0c05 */
[----:B------:R-:W-:Y:S03]  /*7920*/  @P0 IADD3 R0, P2, R12, UR15, RZ ;  /* 0x0000000f0c000c10 */ /* 0x000fe6000ff5e0ff */
[----:B------:R1:W-:Y:S04]  /*7930*/  @P0 LDGSTS.E.BYPASS.LTC128B.128 [R240+0x13100], [R4.64], !P5 ;  /* 0x1310000004f00fae */ /* 0x0003e8000e901d4c */
[----:B------:R-:W-:Y:S01]  /*7940*/  MUFU.EX2 R12, R165 ;  /* 0x000000a5000c7308 */ /* 0x000fe20000000800 */
[----:B-1----:R-:W-:Y:S02]  /*7950*/  @P0 LEA R4, P1, R0, c[0x0][0x1c8], 0x1 ;  /* 0x0000720000040a11 */ /* 0x002fe400078208ff */
[----:B------:R-:W-:Y:S01]  /*7960*/  @P0 IADD3.X R5, R6, UR14, RZ, P2, !PT ;  /* 0x0000000e06050c10 */ /* 0x000fe200097fe4ff */
[----:B------:R-:W-:Y:S03]  /*7970*/  FFMA.FTZ R6, R7, c[0x0][0x2d0], -R16 ;  /* 0x0000b40007067a23 */ /* 0x000fe60000010810 */
[----:B------:R-:W-:Y:S02]  /*7980*/  @P0 LEA.HI.X R5, R0, c[0x0][0x1cc], R5, 0x1, P1 ;  /* 0x0000730000050a11 */ /* 0x000fe400008f0c05 */
[----:B------:R-:W-:Y:S01]  /*7990*/  @P0 IADD3 R0, P2, R21, UR15, RZ ;  /* 0x0000000f15000c10 */ /* 0x000fe2000ff5e0ff */
[----:B------:R-:W1:Y:S02]  /*79a0*/  MUFU.EX2 R6, R6 ;  /* 0x0000000600067308 */ /* 0x000e640000000800 */
[----:B------:R2:W-:Y:S08]  /*79b0*/  @P0 LDGSTS.E.BYPASS.LTC128B.128 [R240+0x15100], [R4.64], !P4 ;  /* 0x1510000004f00fae */ /* 0x0005f0000e101d4c */
[----:B------:R-:W-:Y:S01]  /*79c0*/  MUFU.EX2 R21, R15 ;  /* 0x0000000f00157308 */ /* 0x000fe20000000800 */
[----:B--2---:R-:W-:Y:S02]  /*79d0*/  @P0 LEA R4, P1, R0, c[0x0][0x1c8], 0x1 ;  /* 0x0000720000040a11 */ /* 0x004fe400078208ff */
[----:B------:R-:W-:Y:S01]  /*79e0*/  @P0 IADD3.X R5, R20, UR14, RZ, P2, !PT ;  /* 0x0000000e14050c10 */ /* 0x000fe200097fe4ff */
[----:B-1----:R-:W-:Y:S03]  /*79f0*/  FADD.FTZ R20, R6, R9 ;  /* 0x0000000906147221 */ /* 0x002fe60000010000 */
[----:B------:R-:W-:Y:S03]  /*7a00*/  @P0 LEA.HI.X R5, R0, c[0x0][0x1cc], R5, 0x1, P1 ;  /* 0x0000730000050a11 */ /* 0x000fe600008f0c05 */
[----:B------:R-:W-:Y:S02]  /*7a10*/  MUFU.EX2 R0, R10 ;  /* 0x0000000a00007308 */ /* 0x000fe40000000800 */
[----:B------:R1:W-:Y:S06]  /*7a20*/  @P0 LDGSTS.E.BYPASS.LTC128B.128 [R240+0x17100], [R4.64], !P3 ;  /* 0x1710000004f00fae */ /* 0x0003ec000d901d4c */
[----:B------:R-:W2:Y:S06]  /*7a30*/  LDSM.16.MT88.4 R164, [R237+0x100] ;  /* 0x00010000eda4783b */ /* 0x000eac0000004200 */
[----:B------:R-:W0:Y:S06]  /*7a40*/  LDGDEPBAR ;  /* 0x00000000000079af */ /* 0x000e2c0000000000 */
[----:B-1----:R-:W3:Y:S01]  /*7a50*/  LDL.LU R240, [R1+0x90] ;  /* 0x0000900001f07983 */ /* 0x002ee20000300800 */
[C---:B------:R-:W-:Y:S01]  /*7a60*/  F2FP.PACK_AB R4, R12.reuse, R17 ;  /* 0x000000110c04723e */ /* 0x040fe200000000ff */
[----:B------:R-:W-:Y:S01]  /*7a70*/  FADD.FTZ R12, R12, R13 ;  /* 0x0000000d0c0c7221 */ /* 0x000fe20000010000 */
[----:B------:R-:W-:Y:S01]  /*7a80*/  F2FP.PACK_AB R5, R6, R8 ;  /* 0x000000080605723e */ /* 0x000fe200000000ff */
[----:B------:R1:W4:Y:S01]  /*7a90*/  MUFU.EX2 R13, R11 ;  /* 0x0000000b000d7308 */ /* 0x0003220000000800 */
[----:B------:R-:W-:Y:S01]  /*7aa0*/  F2FP.PACK_AB R6, R28, R24 ;  /* 0x000000181c06723e */ /* 0x000fe200000000ff */
[----:B------:R-:W-:Y:S08]  /*7ab0*/  FADD.FTZ R12, R24, R12 ;  /* 0x0000000c180c7221 */ /* 0x000ff00000010000 */
[----:B------:R2:W-:Y:S01]  /*7ac0*/  MUFU.EX2 R17, R14 ;  /* 0x0000000e00117308 */ /* 0x0005e20000000800 */
[----:B-1----:R-:W1:Y:S01]  /*7ad0*/  LDSM.16.MT88.4 R8, [R238+0x100] ;  /* 0x00010000ee08783b */ /* 0x002e620000004200 */
[----:B----4-:R-:W-:Y:S07]  /*7ae0*/  F2FP.PACK_AB R7, R13, R0 ;  /* 0x000000000d07723e */ /* 0x010fee00000000ff */
[C---:B--2---:R-:W-:Y:S01]  /*7af0*/  HMMA.16816.F32 R36, R4.reuse, R164, R36 ;  /* 0x000000a40424723c */ /* 0x044fe20000001824 */
[----:B------:R-:W-:Y:S04]  /*7b00*/  MUFU.EX2 R165, R19 ;  /* 0x0000001300a57308 */ /* 0x000fe80000000800 */
[----:B------:R-:W-:Y:S02]  /*7b10*/  FADD.FTZ R14, R0, R20 ;  /* 0x00000014000e7221 */ /* 0x000fe40000010000 */
[----:B------:R-:W-:Y:S01]  /*7b20*/  FADD.FTZ R0, R28, R12 ;  /* 0x0000000c1c007221 */ /* 0x000fe20000010000 */
[C---:B------:R-:W-:Y:S03]  /*7b30*/  HMMA.16816.F32 R40, R4.reuse, R166, R40 ;  /* 0x000000a60428723c */ /* 0x040fe60000001828 */
[----:B------:R2:W-:Y:S01]  /*7b40*/  MUFU.EX2 R167, R173 ;  /* 0x000000ad00a77308 */ /* 0x0005e20000000800 */
[----:B------:R-:W-:Y:S02]  /*7b50*/  FFMA.FTZ R28, R30, c[0x0][0x2d0], -R16 ;  /* 0x0000b4001e1c7a23 */ /* 0x000fe40000010810 */
[----:B------:R-:W-:Y:S07]  /*7b60*/  FADD.FTZ R0, R25, R0 ;  /* 0x0000000019007221 */ /* 0x000fee0000010000 */
[----:B------:R-:W-:Y:S10]  /*7b70*/  MUFU.EX2 R164, R23 ;  /* 0x0000001700a47308 */ /* 0x000ff40000000800 */
[----:B------:R-:W-:Y:S01]  /*7b80*/  MUFU.EX2 R30, R169 ;  /* 0x000000a9001e7308 */ /* 0x000fe20000000800 */
[C---:B-1----:R-:W-:Y:S01]  /*7b90*/  HMMA.16816.F32 R44, R4.reuse, R8, R44 ;  /* 0x00000008042c723c */ /* 0x042fe2000000182c */
[----:B--2---:R1:W5:Y:S07]  /*7ba0*/  LDL.LU R173, [R1+0x8c] ;  /* 0x00008c0001ad7983 */ /* 0x00436e0000300800 */
[C---:B------:R-:W-:Y:S01]  /*7bb0*/  HMMA.16816.F32 R48, R4.reuse, R10, R48 ;  /* 0x0000000a0430723c */ /* 0x040fe20000001830 */
[----:B------:R-:W2:Y:S01]  /*7bc0*/  LDSM.16.MT88.4 R8, [R241+0x100] ;  /* 0x00010000f108783b */ /* 0x000ea20000004200 */
[----:B------:R-:W4:Y:S05]  /*7bd0*/  MUFU.EX2 R166, R178 ;  /* 0x000000b200a67308 */ /* 0x000f2a0000000800 */
[----:B------:R1:W5:Y:S05]  /*7be0*/  LDL.LU R174, [R1+0x88] ;  /* 0x0000880001ae7983 */ /* 0x00036a0000300800 */
[----:B------:R1:W1:Y:S10]  /*7bf0*/  MUFU.EX2 R178, R175 ;  /* 0x000000af00b27308 */ /* 0x0002740000000800 */
[----:B------:R-:W-:Y:S01]  /*7c00*/  MUFU.EX2 R28, R28 ;  /* 0x0000001c001c7308 */ /* 0x000fe20000000800 */
[C---:B----4-:R-:W-:Y:S04]  /*7c10*/  FADD.FTZ R20, R166.reuse, R0 ;  /* 0x00000000a6147221 */ /* 0x050fe80000010000 */
[----:B------:R-:W-:Y:S01]  /*7c20*/  FADD.FTZ R20, R177, R20 ;  /* 0x00000014b1147221 */ /* 0x000fe20000010000 */
[----:B-1----:R1:W5:Y:S01]  /*7c30*/  LDL.LU R175, [R1+0x84] ;  /* 0x0000840001af7983 */ /* 0x0023620000300800 */
[C---:B--2---:R-:W-:Y:S05]  /*7c40*/  HMMA.16816.F32 R52, R4.reuse, R8, R52 ;  /* 0x000000080434723c */ /* 0x044fea0000001834 */
[----:B------:R1:W5:Y:S06]  /*7c50*/  LDL.LU R168, [R1+0x80] ;  /* 0x0000800001a87983 */ /* 0x00036c0000300800 */
[----:B------:R1:W5:Y:S01]  /*7c60*/  LDL.LU R169, [R1+0x7c] ;  /* 0x00007c0001a97983 */ /* 0x0003620000300800 */
[C---:B------:R-:W-:Y:S05]  /*7c70*/  HMMA.16816.F32 R56, R4.reuse, R10, R56 ;  /* 0x0000000a0438723c */ /* 0x040fea0000001838 */
[----:B---3--:R-:W2:Y:S03]  /*7c80*/  LDSM.16.MT88.4 R8, [R240+0x100] ;  /* 0x00010000f008783b */ /* 0x008ea60000004200 */
[C---:B--2---:R-:W-:Y:S08]  /*7c90*/  HMMA.16816.F32 R60, R4.reuse, R8, R60 ;  /* 0x00000008043c723c */ /* 0x044ff0000000183c */
[C---:B------:R-:W-:Y:S01]  /*7ca0*/  HMMA.16816.F32 R64, R4.reuse, R10, R64 ;  /* 0x0000000a0440723c */ /* 0x040fe20000001840 */
[----:B------:R-:W2:Y:S07]  /*7cb0*/  LDSM.16.MT88.4 R8, [R237+0x2100] ;  /* 0x00210000ed08783b */ /* 0x000eae0000004200 */
        /* <DEDUP_REMOVED lines=34> */
[----:B------:R-:W-:Y:S01]  /*7ee0*/  HMMA.16816.F32 R160, R4, R10, R160 ;  /* 0x0000000a04a0723c */ /* 0x000fe200000018a0 */
[----:B------:R-:W2:Y:S06]  /*7ef0*/  LDSM.16.MT88.4 R8, [R237+0x900] ;  /* 0x00090000ed08783b */ /* 0x000eac0000004200 */
[----:B------:R-:W-:Y:S02]  /*7f00*/  F2FP.PACK_AB R5, R21, R17 ;  /* 0x000000111505723e */ /* 0x000fe400000000ff */
[----:B------:R-:W-:Y:S03]  /*7f10*/  F2FP.PACK_AB R7, R165, R18 ;  /* 0x00000012a507723e */ /* 0x000fe600000000ff */
[----:B------:R-:W-:Y:S01]  /*7f20*/  F2FP.PACK_AB R4, R166, R25 ;  /* 0x00000019a604723e */ /* 0x000fe200000000ff */
[--C-:B------:R-:W-:Y:S01]  /*7f30*/  FFMA.FTZ R25, R35, c[0x0][0x2d0], -R16.reuse ;  /* 0x0000b40023197a23 */ /* 0x100fe20000010810 */
[----:B------:R-:W-:Y:S01]  /*7f40*/  F2FP.PACK_AB R6, R32, R177 ;  /* 0x000000b12006723e */ /* 0x000fe200000000ff */
[----:B------:R-:W-:Y:S10]  /*7f50*/  MUFU.EX2 R35, R243 ;  /* 0x000000f300237308 */ /* 0x000ff40000000800 */
[----:B------:R3:W4:Y:S10]  /*7f60*/  MUFU.EX2 R32, R27 ;  /* 0x0000001b00207308 */ /* 0x0007340000000800 */
[----:B------:R-:W-:Y:S01]  /*7f70*/  MUFU.EX2 R25, R25 ;  /* 0x0000001900197308 */ /* 0x000fe20000000800 */
[C---:B--2---:R-:W-:Y:S08]  /*7f80*/  HMMA.16816.F32 R36, R4.reuse, R8, R36 ;  /* 0x000000080424723c */ /* 0x044ff00000001824 */
[C---:B------:R-:W-:Y:S01]  /*7f90*/  HMMA.16816.F32 R40, R4.reuse, R10, R40 ;  /* 0x0000000a0428723c */ /* 0x040fe20000001828 */
[----:B------:R-:W2:Y:S03]  /*7fa0*/  LDSM.16.MT88.4 R8, [R238+0x900] ;  /* 0x00090000ee08783b */ /* 0x000ea60000004200 */
[----:B---3--:R-:W-:Y:S02]  /*7fb0*/  FFMA.FTZ R27, R31, c[0x0][0x2d0], -R16 ;  /* 0x0000b4001f1b7a23 */ /* 0x008fe40000010810 */
[----:B------:R3:W-:Y:S10]  /*7fc0*/  MUFU.EX2 R31, R170 ;  /* 0x000000aa001f7308 */ /* 0x0007f40000000800 */
[----:B------:R-:W1:Y:S01]  /*7fd0*/  MUFU.EX2 R27, R27 ;  /* 0x0000001b001b7308 */ /* 0x000e620000000800 */
[----:B---3--:R3:W5:Y:S06]  /*7fe0*/  LDL.LU R170, [R1+0x78] ;  /* 0x0000780001aa7983 */ /* 0x00876c0000300800 */
[----:B------:R3:W5:Y:S01]  /*7ff0*/  LDL.LU R171, [R1+0x74] ;  /* 0x0000740001ab7983 */ /* 0x0007620000300800 */
[C---:B--2---:R-:W-:Y:S05]  /*8000*/  HMMA.16816.F32 R44, R4.reuse, R8, R44 ;  /* 0x00000008042c723c */ /* 0x044fea000000182c */
[----:B------:R3:W5:Y:S03]  /*8010*/  LDL.LU R243, [R1+0x70] ;  /* 0x0000700001f37983 */ /* 0x0007660000300800 */
[C---:B------:R-:W-:Y:S03]  /*8020*/  HMMA.16816.F32 R48, R4.reuse, R10, R48 ;  /* 0x0000000a0430723c */ /* 0x040fe60000001830 */
[----:B------:R-:W2:Y:S05]  /*8030*/  LDSM.16.MT88.4 R8, [R241+0x900] ;  /* 0x00090000f108783b */ /* 0x000eaa0000004200 */
        /* <DEDUP_REMOVED lines=42> */
[----:B------:R-:W-:Y:S01]  /*82e0*/  FADD.FTZ R4, R13, R14 ;  /* 0x0000000e0d047221 */ /* 0x000fe20000010000 */
[----:B------:R-:W-:Y:S01]  /*82f0*/  F2FP.PACK_AB R6, R179, R178 ;  /* 0x000000b2b306723e */ /* 0x000fe200000000ff */
[----:B------:R-:W1:Y:S03]  /*8300*/  LDSM.16.MT88.4 R12, [R238+0x1100] ;  /* 0x00110000ee0c783b */ /* 0x000e660000004200 */
[----:B------:R-:W-:Y:S01]  /*8310*/  FADD.FTZ R17, R17, R4 ;  /* 0x0000000411117221 */ /* 0x000fe20000010000 */
[----:B------:R-:W-:Y:S02]  /*8320*/  F2FP.PACK_AB R4, R176, R167 ;  /* 0x000000a7b004723e */ /* 0x000fe400000000ff */
[----:B------:R-:W-:Y:S01]  /*8330*/  F2FP.PACK_AB R5, R164, R29 ;  /* 0x0000001da405723e */ /* 0x000fe200000000ff */
[----:B------:R-:W-:Y:S01]  /*8340*/  FADD.FTZ R0, R21, R17 ;  /* 0x0000001115007221 */ /* 0x000fe20000010000 */
[----:B----4-:R-:W-:Y:S03]  /*8350*/  F2FP.PACK_AB R7, R32, R33 ;  /* 0x000000212007723e */ /* 0x010fe600000000ff */
[----:B------:R-:W-:Y:S02]  /*8360*/  FADD.FTZ R24, R18, R0 ;  /* 0x0000000012187221 */ /* 0x000fe40000010000 */
[----:B------:R-:W-:Y:S01]  /*8370*/  LDSM.16.MT88.4 R16, [R238+0x1900] ;  /* 0x00190000ee10783b */ /* 0x000fe20000004200 */
[----:B------:R-:W-:Y:S04]  /*8380*/  FADD.FTZ R0, R22, R20 ;  /* 0x0000001416007221 */ /* 0x000fe80000010000 */
[----:B------:R-:W-:Y:S01]  /*8390*/  FADD.FTZ R0, R167, R0 ;  /* 0x00000000a7007221 */ /* 0x000fe20000010000 */
[----:B------:R-:W-:Y:S01]  /*83a0*/  LDSM.16.MT88.4 R20, [R240+0x1900] ;  /* 0x00190000f014783b */ /* 0x000fe20000004200 */
[C---:B--2---:R-:W-:Y:S08]  /*83b0*/  HMMA.16816.F32 R36, R4.reuse, R8, R36 ;  /* 0x000000080424723c */ /* 0x044ff00000001824 */
[C---:B------:R-:W-:Y:S01]  /*83c0*/  HMMA.16816.F32 R40, R4.reuse, R10, R40 ;  /* 0x0000000a0428723c */ /* 0x040fe20000001828 */
[----:B------:R-:W2:Y:S07]  /*83d0*/  LDSM.16.MT88.4 R8, [R241+0x1100] ;  /* 0x00110000f108783b */ /* 0x000eae0000004200 */
[C---:B-1----:R-:W-:Y:S08]  /*83e0*/  HMMA.16816.F32 R44, R4.reuse, R12, R44 ;  /* 0x0000000c042c723c */ /* 0x042ff0000000182c */
[C---:B------:R-:W-:Y:S01]  /*83f0*/  HMMA.16816.F32 R48, R4.reuse, R14, R48 ;  /* 0x0000000e0430723c */ /* 0x040fe20000001830 */
[----:B------:R-:W1:Y:S07]  /*8400*/  LDSM.16.MT88.4 R12, [R240+0x1100] ;  /* 0x00110000f00c783b */ /* 0x000e6e0000004200 */
        /* <DEDUP_REMOVED lines=40> */
[----:B------:R-:W-:Y:S01]  /*8690*/  HMMA.16816.F32 R160, R4, R14, R160 ;  /* 0x0000000e04a0723c */ /* 0x000fe200000018a0 */
[----:B------:R-:W1:Y:S06]  /*86a0*/  LDSM.16.MT88.4 R12, [R241+0x1900] ;  /* 0x00190000f10c783b */ /* 0x000e6c0000004200 */
[----:B------:R-:W-:Y:S01]  /*86b0*/  FADD.FTZ R4, R165, R24 ;  /* 0x00000018a5047221 */ /* 0x000fe20000010000 */
[----:B------:R-:W-:Y:S01]  /*86c0*/  F2FP.PACK_AB R6, R35, R34 ;  /* 0x000000222306723e */ /* 0x000fe200000000ff */
[----:B------:R-:W-:Y:S03]  /*86d0*/  FADD.FTZ R24, R176, R0 ;  /* 0x00000000b0187221 */ /* 0x000fe60000010000 */
[----:B------:R-:W-:Y:S01]  /*86e0*/  F2FP.PACK_AB R5, R27, R28 ;  /* 0x0000001c1b05723e */ /* 0x000fe200000000ff */
[----:B------:R-:W-:Y:S01]  /*86f0*/  FADD.FTZ R29, R29, R4 ;  /* 0x000000041d1d7221 */ /* 0x000fe20000010000 */
[----:B------:R-:W-:Y:S02]  /*8700*/  F2FP.PACK_AB R4, R31, R30 ;  /* 0x0000001e1f04723e */ /* 0x000fe400000000ff */
[----:B------:R-:W-:Y:S01]  /*8710*/  F2FP.PACK_AB R7, R25, R26 ;  /* 0x0000001a1907723e */ /* 0x000fe200000000ff */
[----:B------:R-:W-:Y:S01]  /*8720*/  FADD.FTZ R0, R164, R29 ;  /* 0x0000001da4007221 */ /* 0x000fe20000010000 */
[----:B------:R-:W-:Y:S03]  /*8730*/  MOV R164, R2 ;  /* 0x0000000200a47202 */ /* 0x000fe60000000f00 */
[----:B------:R-:W-:Y:S02]  /*8740*/  FADD.FTZ R0, R33, R0 ;  /* 0x0000000021007221 */ /* 0x000fe40000010000 */
[C---:B--2---:R-:W-:Y:S08]  /*8750*/  HMMA.16816.F32 R36, R4.reuse, R8, R36 ;  /* 0x000000080424723c */ /* 0x044ff00000001824 */
[C---:B------:R-:W-:Y:S01]  /*8760*/  HMMA.16816.F32 R40, R4.reuse, R10, R40 ;  /* 0x0000000a0428723c */ /* 0x040fe20000001828 */
[----:B------:R-:W2:Y:S07]  /*8770*/  LDSM.16.MT88.4 R8, [R237+0x3900] ;  /* 0x00390000ed08783b */ /* 0x000eae0000004200 */
[C---:B------:R-:W-:Y:S08]  /*8780*/  HMMA.16816.F32 R44, R4.reuse, R16, R44 ;  /* 0x00000010042c723c */ /* 0x040ff0000000182c */
[C---:B------:R-:W-:Y:S01]  /*8790*/  HMMA.16816.F32 R48, R4.reuse, R18, R48 ;  /* 0x000000120430723c */ /* 0x040fe20000001830 */
[----:B------:R-:W-:Y:S07]  /*87a0*/  LDSM.16.MT88.4 R16, [R241+0x3900] ;  /* 0x00390000f110783b */ /* 0x000fee0000004200 */
[C---:B-1----:R-:W-:Y:S08]  /*87b0*/  HMMA.16816.F32 R52, R4.reuse, R12, R52 ;  /* 0x0000000c0434723c */ /* 0x042ff00000001834 */
[C---:B------:R-:W-:Y:S01]  /*87c0*/  HMMA.16816.F32 R56, R4.reuse, R14, R56 ;  /* 0x0000000e0438723c */ /* 0x040fe20000001838 */
[----:B------:R-:W1:Y:S07]  /*87d0*/  LDSM.16.MT88.4 R12, [R238+0x3900] ;  /* 0x00390000ee0c783b */ /* 0x000e6e0000004200 */
[C---:B------:R-:W-:Y:S08]  /*87e0*/  HMMA.16816.F32 R60, R4.reuse, R20, R60 ;  /* 0x00000014043c723c */ /* 0x040ff0000000183c */
[C---:B------:R-:W-:Y:S01]  /*87f0*/  HMMA.16816.F32 R64, R4.reuse, R22, R64 ;  /* 0x000000160440723c */ /* 0x040fe20000001840 */
[----:B------:R-:W4:Y:S07]  /*8800*/  LDSM.16.MT88.4 R20, [R240+0x3900] ;  /* 0x00390000f014783b */ /* 0x000f2e0000004200 */
[C---:B--2---:R-:W-:Y:S08]  /*8810*/  HMMA.16816.F32 R68, R4.reuse, R8, R68 ;  /* 0x000000080444723c */ /* 0x044ff00000001844 */
[C---:B------:R-:W-:Y:S01]  /*8820*/  HMMA.16816.F32 R72, R4.reuse, R10, R72 ;  /* 0x0000000a0448723c */ /* 0x040fe20000001848 */
[----:B------:R-:W2:Y:S07]  /*8830*/  LDSM.16.MT88.4 R8, [R237+0x5900] ;  /* 0x00590000ed08783b */ /* 0x000eae0000004200 */
[C---:B-1----:R-:W-:Y:S08]  /*8840*/  HMMA.16816.F32 R76, R4.reuse, R12, R76 ;  /* 0x0000000c044c723c */ /* 0x042ff0000000184c */
[C---:B------:R-:W-:Y:S01]  /*8850*/  HMMA.16816.F32 R80, R4.reuse, R14, R80 ;  /* 0x0000000e0450723c */ /* 0x040fe20000001850 */
[----:B------:R-:W1:Y:S07]  /*8860*/  LDSM.16.MT88.4 R12, [R238+0x5900] ;  /* 0x00590000ee0c783b */ /* 0x000e6e0000004200 */
[C---:B------:R-:W-:Y:S08]  /*8870*/  HMMA.16816.F32 R84, R4.reuse, R16, R84 ;  /* 0x000000100454723c */ /* 0x040ff00000001854 */
[C---:B------:R-:W-:Y:S01]  /*8880*/  HMMA.16816.F32 R88, R4.reuse, R18, R88 ;  /* 0x000000120458723c */ /* 0x040fe20000001858 */
[----:B------:R-:W3:Y:S07]  /*8890*/  LDSM.16.MT88.4 R16, [R241+0x5900] ;  /* 0x00590000f110783b */ /* 0x000eee0000004200 */
[C---:B----4-:R-:W-:Y:S08]  /*88a0*/  HMMA.16816.F32 R92, R4.reuse, R20, R92 ;  /* 0x00000014045c723c */ /* 0x050ff0000000185c */
        /* <DEDUP_REMOVED lines=8> */
[C---:B---3--:R-:W-:Y:S08]  /*8930*/  HMMA.16816.F32 R116, R4.reuse, R16, R116 ;  /* 0x000000100474723c */ /* 0x048ff00000001874 */
[C---:B------:R-:W-:Y:S01]  /*8940*/  HMMA.16816.F32 R120, R4.reuse, R18, R120 ;  /* 0x000000120478723c */ /* 0x040fe20000001878 */
[----:B------:R-:W3:Y:S07]  /*8950*/  LDSM.16.MT88.4 R16, [R241+0x7900] ;  /* 0x00790000f110783b */ /* 0x000eee0000004200 */
[C---:B----4-:R-:W-:Y:S08]  /*8960*/  HMMA.16816.F32 R124, R4.reuse, R20, R124 ;  /* 0x00000014047c723c */ /* 0x050ff0000000187c */
[C---:B------:R-:W-:Y:S01]  /*8970*/  HMMA.16816.F32 R128, R4.reuse, R22, R128 ;  /* 0x000000160480723c */ /* 0x040fe20000001880 */
[----:B------:R-:W4:Y:S07]  /*8980*/  LDSM.16.MT88.4 R20, [R240+0x7900] ;  /* 0x00790000f014783b */ /* 0x000f2e0000004200 */
[C---:B--2---:R-:W-:Y:S07]  /*8990*/  HMMA.16816.F32 R132, R4.reuse, R8, R132 ;  /* 0x000000080484723c */ /* 0x044fee0000001884 */
[----:B------:R-:W-:Y:S01]  /*89a0*/  FADD.FTZ R8, R178, R24 ;  /* 0x00000018b2087221 */ /* 0x000fe20000010000 */
[C---:B------:R-:W-:Y:S04]  /*89b0*/  HMMA.16816.F32 R136, R4.reuse, R10, R136 ;  /* 0x0000000a0488723c */ /* 0x040fe80000001888 */
[----:B------:R-:W-:Y:S02]  /*89c0*/  FADD.FTZ R9, R179, R8 ;  /* 0x00000008b3097221 */ /* 0x000fe40000010000 */
[----:B------:R-:W-:Y:S02]  /*89d0*/  FADD.FTZ R8, R32, R0 ;  /* 0x0000000020087221 */ /* 0x000fe40000010000 */
[C---:B-1----:R-:W-:Y:S04]  /*89e0*/  HMMA.16816.F32 R140, R4.reuse, R12, R140 ;  /* 0x0000000c048c723c */ /* 0x042fe8000000188c */
[----:B------:R-:W-:Y:S04]  /*89f0*/  FADD.FTZ R0, R30, R9 ;  /* 0x000000091e007221 */ /* 0x000fe80000010000 */
[C---:B------:R-:W-:Y:S04]  /*8a00*/  HMMA.16816.F32 R144, R4.reuse, R14, R144 ;  /* 0x0000000e0490723c */ /* 0x040fe80000001890 */
[----:B------:R-:W-:Y:S04]  /*8a10*/  FADD.FTZ R0, R31, R0 ;  /* 0x000000001f007221 */ /* 0x000fe80000010000 */
[C---:B---3--:R-:W-:Y:S08]  /*8a20*/  HMMA.16816.F32 R148, R4.reuse, R16, R148 ;  /* 0x000000100494723c */ /* 0x048ff00000001894 */
[C---:B------:R-:W-:Y:S08]  /*8a30*/  HMMA.16816.F32 R152, R4.reuse, R18, R152 ;  /* 0x000000120498723c */ /* 0x040ff00000001898 */
[C---:B----4-:R-:W-:Y:S08]  /*8a40*/  HMMA.16816.F32 R156, R4.reuse, R20, R156 ;  /* 0x00000014049c723c */ /* 0x050ff0000000189c */
[----:B------:R-:W-:Y:S07]  /*8a50*/  HMMA.16816.F32 R160, R4, R22, R160 ;  /* 0x0000001604a0723c */ /* 0x000fee00000018a0 */
[----:B------:R-:W-:Y:S02]  /*8a60*/  FADD.FTZ R5, R28, R8 ;  /* 0x000000081c057221 */ /* 0x000fe40000010000 */
[----:B------:R-:W-:Y:S03]  /*8a70*/  FADD.FTZ R4, R34, R0 ;  /* 0x0000000022047221 */ /* 0x000fe60000010000 */
[----:B------:R-:W-:Y:S02]  /*8a80*/  FADD.FTZ R5, R27, R5 ;  /* 0x000000051b057221 */ /* 0x000fe40000010000 */
[----:B------:R-:W-:Y:S02]  /*8a90*/  FADD.FTZ R4, R35, R4 ;  /* 0x0000000423047221 */ /* 0x000fe40000010000 */
[----:B------:R-:W-:Y:S03]  /*8aa0*/  FADD.FTZ R0, R26, R5 ;  /* 0x000000051a007221 */ /* 0x000fe60000010000 */
[----:B------:R-:W-:Y:S01]  /*8ab0*/  STL [R1+0x1c], R4 ;  /* 0x00001c0401007387 */ /* 0x000fe20000100800 */
[----:B------:R-:W-:Y:S05]  /*8ac0*/  FADD.FTZ R0, R25, R0 ;  /* 0x0000000019007221 */ /* 0x000fea0000010000 */
[----:B------:R1:W-:Y:S02]  /*8ad0*/  STL [R1+0x20], R0 ;  /* 0x0000200001007387 */ /* 0x0003e40000100800 */
[----:B-1----:R-:W-:Y:S01]  /*8ae0*/  MOV R0, R3 ;  /* 0x0000000300007202 */ /* 0x002fe20000000f00 */
[----:B------:R-:W-:-:S05]  /*8af0*/  @P0 BRA `(.L_x_5) ;  /* 0xffffcbe000000947 */ /* 0x000fca000383ffff */
.L_x_4:
[----:B------:R-:W2:Y:S04]  /*8b00*/  LDL.LU R4, [R1+0x1c] ;  /* 0x00001c0001047983 */ /* 0x000ea80000300800 */
[----:B------:R-:W3:Y:S01]  /*8b10*/  LDL.LU R5, [R1+0x20] ;  /* 0x0000200001057983 */ /* 0x000ee20000300800 */
[----:B------:R-:W-:-:S02]  /*8b20*/  MOV R14, 0xff800000 ;  /* 0xff800000000e7802 */ /* 0x000fc40000000f00 */
[----:B------:R-:W-:Y:S02]  /*8b30*/  MOV R15, 0xff800000 ;  /* 0xff800000000f7802 */ /* 0x000fe40000000f00 */
[----:B------:R-:W-:Y:S01]  /*8b40*/  PLOP3.LUT P2, PT, PT, PT, PT, 0x8, 0x0 ;  /* 0x000000000000781c */ /* 0x000fe20003f4e170 */
[----:B--2---:R-:W1:Y:S04]  /*8b50*/  SHFL.BFLY PT, R7, R4, 0x2, 0x1f ;  /* 0x0c401f0004077f89 */ /* 0x004e6800000e0000 */
[----:B---3--:R-:W2:Y:S01]  /*8b60*/  SHFL.BFLY PT, R8, R5, 0x2, 0x1f ;  /* 0x0c401f0005087f89 */ /* 0x008ea200000e0000 */
[----:B-1----:R-:W-:Y:S02]  /*8b70*/  FADD.FTZ R7, R7, R4 ;  /* 0x0000000407077221 */ /* 0x002fe40000010000 */
[----:B--2---:R-:W-:-:S03]  /*8b80*/  FADD.FTZ R8, R8, R5 ;  /* 0x0000000508087221 */ /* 0x004fc60000010000 */
[----:B------:R-:W1:Y:S04]  /*8b90*/  SHFL.BFLY PT, R4, R7, 0x1, 0x1f ;  /* 0x0c201f0007047f89 */ /* 0x000e6800000e0000 */
[----:B------:R-:W2:Y:S01]  /*8ba0*/  SHFL.BFLY PT, R0, R8, 0x1, 0x1f ;  /* 0x0c201f0008007f89 */ /* 0x000ea200000e0000 */
[----:B-1----:R-:W-:Y:S01]  /*8bb0*/  FADD.FTZ R7, R7, R4 ;  /* 0x0000000407077221 */ /* 0x002fe20000010000 */
[----:B------:R-:W-:Y:S01]  /*8bc0*/  MOV R4, RZ ;  /* 0x000000ff00047202 */ /* 0x000fe20000000f00 */
[----:B--2---:R-:W-:-:S03]  /*8bd0*/  FADD.FTZ R8, R0, R8 ;  /* 0x0000000800087221 */ /* 0x004fc60000010000 */
[----:B------:R-:W-:Y:S02]  /*8be0*/  FSETP.NE.FTZ.AND P1, PT, R7, RZ, PT ;  /* 0x000000ff0700720b */ /* 0x000fe40003f35000 */
[----:B------:R-:W-:Y:S02]  /*8bf0*/  MOV R0, RZ ;  /* 0x000000ff00007202 */ /* 0x000fe40000000f00 */
[----:B------:R-:W-:-:S09]  /*8c00*/  FSETP.NE.FTZ.AND P0, PT, R8, RZ, PT ;  /* 0x000000ff0800720b */ /* 0x000fd20003f15000 */
[----:B------:R-:W1:Y:S01]  /*8c10*/  @P1 MUFU.RCP R4, R7 ;  /* 0x0000000700041308 */ /* 0x000e620000001000 */
[----:B------:R-:W-:-:S05]  /*8c20*/  @P1 MOV R5, 0x3f317218 ;  /* 0x3f31721800051802 */ /* 0x000fca0000000f00 */
[----:B------:R-:W-:Y:S02]  /*8c30*/  @P1 FMUL.FTZ R6, R5, c[0x0][0x2d0] ;  /* 0x0000b40005061a20 */ /* 0x000fe40000410000 */
[----:B------:R-:W-:Y:S08]  /*8c40*/  @P0 MUFU.RCP R0, R8 ;  /* 0x0000000800000308 */ /* 0x000ff00000001000 */
[----:B------:R-:W2:Y:S01]  /*8c50*/  @P1 MUFU.LG2 R7, R7 ;  /* 0x0000000700071308 */ /* 0x000ea20000000c00 */
[----:B-1----:R-:W-:-:S02]  /*8c60*/  FMUL.FTZ R36, R4, R36 ;  /* 0x0000002404247220 */ /* 0x002fc40000410000 */
[C---:B------:R-:W-:Y:S02]  /*8c70*/  FMUL.FTZ R37, R4.reuse, R37 ;  /* 0x0000002504257220 */ /* 0x040fe40000410000 */
[C---:B------:R-:W-:Y:S02]  /*8c80*/  FMUL.FTZ R40, R4.reuse, R40 ;  /* 0x0000002804287220 */ /* 0x040fe40000410000 */
[C---:B------:R-:W-:Y:S01]  /*8c90*/  FMUL.FTZ R41, R4.reuse, R41 ;  /* 0x0000002904297220 */ /* 0x040fe20000410000 */
[----:B------:R-:W1:Y:S01]  /*8ca0*/  @P0 MUFU.LG2 R8, R8 ;  /* 0x0000000800080308 */ /* 0x000e620000000c00 */
[C---:B------:R-:W-:Y:S02]  /*8cb0*/  FMUL.FTZ R44, R4.reuse, R44 ;  /* 0x0000002c042c7220 */ /* 0x040fe40000410000 */
[C---:B------:R-:W-:Y:S02]  /*8cc0*/  FMUL.FTZ R45, R4.reuse, R45 ;  /* 0x0000002d042d7220 */ /* 0x040fe40000410000 */
[----:B------:R-:W-:-:S02]  /*8cd0*/  FMUL.FTZ R48, R4, R48 ;  /* 0x0000003004307220 */ /* 0x000fc40000410000 */
[C---:B------:R-:W-:Y:S02]  /*8ce0*/  FMUL.FTZ R49, R4.reuse, R49 ;  /* 0x0000003104317220 */ /* 0x040fe40000410000 */
[C---:B------:R-:W-:Y:S02]  /*8cf0*/  FMUL.FTZ R52, R4.reuse, R52 ;  /* 0x0000003404347220 */ /* 0x040fe40000410000 */
[C---:B------:R-:W-:Y:S02]  /*8d00*/  FMUL.FTZ R53, R4.reuse, R53 ;  /* 0x0000003504357220 */ /* 0x040fe40000410000 */
        /* <DEDUP_REMOVED lines=53> */
[----:B------:R-:W-:Y:S01]  /*9060*/  FMUL.FTZ R161, R4, R161 ;  /* 0x000000a104a17220 */ /* 0x000fe20000410000 */
[----:B------:R-:W-:Y:S01]  /*9070*/  @P0 MOV R4, 0x3f317218 ;  /* 0x3f31721800040802 */ /* 0x000fe20000000f00 */
[----:B--2---:R-:W-:Y:S02]  /*9080*/  @P1 FMUL.FTZ R7, R7, 0.69314718246459960938 ;  /* 0x3f31721807071820 */ /* 0x004fe40000410000 */
[----:B-1----:R-:W-:Y:S02]  /*9090*/  @P0 FMUL.FTZ R5, R8, 0.69314718246459960938 ;  /* 0x3f31721808050820 */ /* 0x002fe40000410000 */
[----:B------:R-:W-:-:S02]  /*90a0*/  @P0 FMUL.FTZ R4, R4, c[0x0][0x2d0] ;  /* 0x0000b40004040a20 */ /* 0x000fc40000410000 */
        /* <DEDUP_REMOVED lines=63> */
[----:B------:R-:W-:Y:S02]  /*94a0*/  FMUL.FTZ R163, R0, R163 ;  /* 0x000000a300a37220 */ /* 0x000fe40000410000 */
[----:B------:R-:W-:Y:S02]  /*94b0*/  @P1 FFMA.FTZ R14, R6, R3, R7 ;  /* 0x00000003060e1223 */ /* 0x000fe40000010007 */
[----:B------:R-:W-:-:S02]  /*94c0*/  @P0 FFMA.FTZ R15, R4, R2, R5 ;  /* 0x00000002040f0223 */ /* 0x000fc40000010005 */
.L_x_3:
[----:B------:R-:W-:Y:S05]  /*94d0*/  @P2 BRA `(.L_x_6) ;  /* 0x00001f6000002947 */ /* 0x000fea0003800000 */
[----:B------:R-:W1:Y:S01]  /*94e0*/  S2R R7, SR_TID.X ;  /* 0x0000000000077919 */ /* 0x000e620000002100 */
[----:B------:R-:W-:Y:S01]  /*94f0*/  IMAD R0, RZ, RZ, -UR11 ;  /* 0x8000000bff007e24 */ /* 0x000fe2000f8e02ff */
[----:B------:R-:W-:Y:S01]  /*9500*/  ULDC.64 UR4, c[0x0][0x4d0] ;  /* 0x0001340000047ab9 */ /* 0x000fe20000000a00 */
[----:B------:R-:W-:Y:S01]  /*9510*/  MOV R18, c[0x0][0x4e8] ;  /* 0x00013a0000127a02 */ /* 0x000fe20000000f00 */
[----:B------:R-:W2:Y:S01]  /*9520*/  S2R R9, SR_CTAID.Y ;  /* 0x0000000000097919 */ /* 0x000ea20000002600 */
[----:B------:R-:W-:Y:S01]  /*9530*/  UIMAD.WIDE.U32 UR8, UR11, UR4, URZ ;  /* 0x000000040b0872a5 */ /* 0x000fe2000f8e003f */
[----:B------:R-:W-:Y:S01]  /*9540*/  BSSY B0, `(.L_x_7) ;  /* 0x000012d000007945 */ /* 0x000fe20003800000 */
[----:B------:R-:W-:Y:S01]  /*9550*/  USHF.R.S32.HI UR6, URZ, 0x1f, UR11 ;  /* 0x0000001f3f067899 */ /* 0x000fe2000801140b */
[----:B------:R-:W3:Y:S01]  /*9560*/  S2R R10, SR_CTAID.Z ;  /* 0x00000000000a7919 */ /* 0x000ee20000002700 */
[----:B------:R-:W-:-:S02]  /*9570*/  ISETP.NE.AND P1, PT, R18, 0x1, PT ;  /* 0x000000011200780c */ /* 0x000fc40003f25270 */
[----:B------:R-:W-:Y:S01]  /*9580*/  IMAD.U32 R2, RZ, RZ, UR8 ;  /* 0x00000008ff027e24 */ /* 0x000fe2000f8e00ff */
[----:B------:R-:W-:Y:S01]  /*9590*/  MOV R3, UR9 ;  /* 0x0000000900037c02 */ /* 0x000fe20008000f00 */
[----:B------:R-:W-:Y:S01]  /*95a0*/  UIMAD UR7, UR6, UR4, URZ ;  /* 0x00000004060772a4 */ /* 0x000fe2000f8e023f */
[----:B------:R-:W4:Y:S03]  /*95b0*/  S2R R17, SR_CTAID.X ;  /* 0x0000000000117919 */ /* 0x000f260000002500 */
[----:B------:R-:W-:-:S03]  /*95c0*/  UIMAD UR7, UR11, UR5, UR7 ;  /* 0x000000050b0772a4 */ /* 0x000fc6000f8e0207 */
[----:B------:R-:W-:Y:S02]  /*95d0*/  ULDC.64 UR4, c[0x0][0x438] ;  /* 0x00010e0000047ab9 */ /* 0x000fe40000000a00 */
[----:B------:R-:W-:Y:S01]  /*95e0*/  UIMAD.WIDE.U32 UR14, UR11, UR4, URZ ;  /* 0x000000040b0e72a5 */ /* 0x000fe2000f8e003f */
[----:B-1----:R-:W-:Y:S01]  /*95f0*/  SHF.R.S32.HI R5, RZ, 0x1f, R7 ;  /* 0x0000001fff057819 */ /* 0x002fe20000011407 */
[----:B------:R-:W-:Y:S02]  /*9600*/  UIMAD UR4, UR6, UR4, URZ ;  /* 0x00000004060472a4 */ /* 0x000fe4000f8e023f */
[----:B------:R-:W-:Y:S01]  /*9610*/  UIADD3 UR7, UR9, UR7, URZ ;  /* 0x0000000709077290 */ /* 0x000fe2000fffe03f */
[----:B--2---:R-:W-:Y:S01]  /*9620*/  IMAD R9, R0, c[0x0][0x550], R9 ;  /* 0x0001540000097a24 */ /* 0x004fe200078e0209 */
[CC--:B------:R-:W-:Y:S01]  /*9630*/  LEA.HI R0, R5.reuse, R7.reuse, RZ, 0x5 ;  /* 0x0000000705007211 */ /* 0x0c0fe200078f28ff */
[----:B------:R-:W-:Y:S01]  /*9640*/  UIMAD UR4, UR11, UR5, UR4 ;  /* 0x000000050b0472a4 */ /* 0x000fe2000f8e0204 */
[----:B------:R-:W-:-:S02]  /*9650*/  LEA.HI R5, R5, R7, RZ, 0x2 ;  /* 0x0000000705057211 */ /* 0x000fc400078f10ff */
[----:B------:R-:W-:Y:S01]  /*9660*/  LOP3.LUT R4, R0, 0xffffffe0, RZ, 0xc0, !PT ;  /* 0xffffffe000047812 */ /* 0x000fe200078ec0ff */
[----:B------:R-:W-:Y:S01]  /*9670*/  UIADD3 UR4, UR15, UR4, URZ ;  /* 0x000000040f047290 */ /* 0x000fe2000fffe03f */
[--C-:B------:R-:W-:Y:S02]  /*9680*/  SHF.R.S32.HI R6, RZ, 0x5, R0.reuse ;  /* 0x00000005ff067819 */ /* 0x100fe40000011400 */
[----:B------:R-:W-:Y:S01]  /*9690*/  SHF.R.S32.HI R0, RZ, 0x1f, R0 ;  /* 0x0000001fff007819 */ /* 0x000fe20000011400 */
[----:B------:R-:W-:Y:S01]  /*96a0*/  IMAD.IADD R12, R7, 0x1, -R4 ;  /* 0x00000001070c7824 */ /* 0x000fe200078e0a04 */
[----:B------:R-:W-:Y:S01]  /*96b0*/  LOP3.LUT R3, R5, 0xfffffffc, RZ, 0xc0, !PT ;  /* 0xfffffffc05037812 */ /* 0x000fe200078ec0ff */
[----:B------:R-:W-:Y:S01]  /*96c0*/  IMAD.MOV.U32 R4, RZ, RZ, R2 ;  /* 0x000000ffff047224 */ /* 0x000fe200078e0002 */
[----:B------:R-:W-:Y:S01]  /*96d0*/  LEA.HI R0, R0, R6, RZ, 0x3 ;  /* 0x0000000600007211 */ /* 0x000fe200078f18ff */
[----:B------:R-:W-:Y:S01]  /*96e0*/  IMAD.U32 R5, RZ, RZ, UR7 ;  /* 0x00000007ff057e24 */ /* 0x000fe2000f8e00ff */
[----:B------:R-:W-:Y:S01]  /*96f0*/  IADD3 R7, -R3, R7, RZ ;  /* 0x0000000703077210 */ /* 0x000fe20007ffe1ff */
[----:B------:R-:W-:Y:S01]  /*9700*/  IMAD.U32 R3, RZ, RZ, UR15 ;  /* 0x0000000fff037e24 */ /* 0x000fe2000f8e00ff */
[----:B------:R-:W-:Y:S01]  /*9710*/  LOP3.LUT R0, R0, 0xffffff8, RZ, 0xc0, !PT ;  /* 0x0ffffff800007812 */ /* 0x000fe200078ec0ff */
[----:B---3--:R-:W-:Y:S01]  /*9720*/  IMAD.WIDE.U32 R4, R10, c[0x0][0x4d8], R4 ;  /* 0x000136000a047a25 */ /* 0x008fe200078e0004 */
[----:B------:R-:W-:-:S02]  /*9730*/  SHF.R.S32.HI R2, RZ, 0x1f, R12 ;  /* 0x0000001fff027819 */ /* 0x000fc4000001140c */
[----:B------:R-:W-:Y:S01]  /*9740*/  SHF.R.S32.HI R11, RZ, 0x1f, R10 ;  /* 0x0000001fff0b7819 */ /* 0x000fe2000001140a */
[----:B------:R-:W-:Y:S01]  /*9750*/  IMAD.IADD R8, R6, 0x1, -R0 ;  /* 0x0000000106087824 */ /* 0x000fe200078e0a00 */
[C---:B------:R-:W-:Y:S02]  /*9760*/  LEA.HI R0, R7.reuse, R7, RZ, 0x1 ;  /* 0x0000000707007211 */ /* 0x040fe400078f08ff */
[----:B------:R-:W-:Y:S01]  /*9770*/  LEA.HI R16, R2, R12, RZ, 0x2 ;  /* 0x0000000c02107211 */ /* 0x000fe200078f10ff */
[----:B------:R-:W-:Y:S01]  /*9780*/  IMAD.U32 R2, RZ, RZ, UR14 ;  /* 0x0000000eff027e24 */ /* 0x000fe2000f8e00ff */
[----:B------:R-:W-:Y:S02]  /*9790*/  LOP3.LUT R0, R0, 0x1ffffffe, RZ, 0xc0, !PT ;  /* 0x1ffffffe00007812 */ /* 0x000fe400078ec0ff */
[----:B------:R-:W-:Y:S02]  /*97a0*/  SHF.R.S32.HI R6, RZ, 0x2, R16 ;  /* 0x00000002ff067819 */ /* 0x000fe40000011410 */
[----:B------:R-:W-:Y:S01]  /*97b0*/  MOV R3, UR4 ;  /* 0x0000000400037c02 */ /* 0x000fe20008000f00 */
[----:B------:R-:W-:-:S02]  /*97c0*/  IMAD.IADD R0, R7, 0x1, -R0 ;  /* 0x0000000107007824 */ /* 0x000fc400078e0a00 */
[----:B------:R-:W-:Y:S02]  /*97d0*/  IMAD R13, R8, 0x10, R6 ;  /* 0x00000010080d7824 */ /* 0x000fe400078e0206 */
[C---:B------:R-:W-:Y:S02]  /*97e0*/  IMAD R8, R11.reuse, c[0x0][0x4d8], RZ ;  /* 0x000136000b087a24 */ /* 0x040fe400078e02ff */
[----:B------:R-:W-:Y:S01]  /*97f0*/  IMAD R7, R11, c[0x0][0x440], RZ ;  /* 0x000110000b077a24 */ /* 0x000fe200078e02ff */
[----:B------:R-:W-:Y:S01]  /*9800*/  LEA R0, R0, R13, 0x3 ;  /* 0x0000000d00007211 */ /* 0x000fe200078e18ff */
[C---:B------:R-:W-:Y:S02]  /*9810*/  IMAD R8, R10.reuse, c[0x0][0x4dc], R8 ;  /* 0x000137000a087a24 */ /* 0x040fe400078e0208 */
[C---:B------:R-:W-:Y:S02]  /*9820*/  IMAD R7, R10.reuse, c[0x0][0x444], R7 ;  /* 0x000111000a077a24 */ /* 0x040fe400078e0207 */
[----:B----4-:R-:W-:Y:S01]  /*9830*/  IMAD R6, R17, 0x80, R0 ;  /* 0x0000008011067824 */ /* 0x010fe200078e0200 */
[----:B------:R-:W-:Y:S01]  /*9840*/  SHF.R.S32.HI R0, RZ, 0x1f, R9 ;  /* 0x0000001fff007819 */ /* 0x000fe20000011409 */
[----:B------:R-:W-:-:S04]  /*9850*/  IMAD.WIDE.U32 R2, R10, c[0x0][0x440], R2 ;  /* 0x000110000a027a25 */ /* 0x000fc800078e0002 */
[----:B------:R-:W-:Y:S01]  /*9860*/  @P1 IMAD.HI.U32 R10, R6, c[0x0][0x4ec], RZ ;  /* 0x00013b00060a1a27 */ /* 0x000fe200078e00ff */
[----:B------:R-:W-:-:S03]  /*9870*/  IADD3 R3, R3, R7, RZ ;  /* 0x0000000703037210 */ /* 0x000fc60007ffe0ff */
[----:B------:R-:W-:Y:S02]  /*9880*/  IMAD.IADD R5, R5, 0x1, R8 ;  /* 0x0000000105057824 */ /* 0x000fe400078e0208 */
[----:B------:R-:W-:Y:S01]  /*9890*/  IMAD.MOV.U32 R8, RZ, RZ, R6 ;  /* 0x000000ffff087224 */ /* 0x000fe200078e0006 */
[----:B------:R-:W-:Y:S01]  /*98a0*/  @P1 SHF.R.U32.HI R8, RZ, c[0x0][0x4f0], R10 ;  /* 0x00013c00ff081a19 */ /* 0x000fe2000001160a */
[C---:B------:R-:W-:Y:S02]  /*98b0*/  IMAD R7, R0.reuse, c[0x0][0x4e0], RZ ;  /* 0x0001380000077a24 */ /* 0x040fe400078e02ff */
[----:B------:R-:W-:Y:S02]  /*98c0*/  IMAD R0, R0, c[0x0][0x448], RZ ;  /* 0x0001120000007a24 */ /* 0x000fe400078e02ff */
[----:B------:R-:W-:Y:S02]  /*98d0*/  IMAD R11, R9, c[0x0][0x4e4], R7 ;  /* 0x00013900090b7a24 */ /* 0x000fe400078e0207 */
[----:B------:R-:W-:-:S02]  /*98e0*/  IMAD.MOV R7, RZ, RZ, -R8 ;  /* 0x000000ffff077224 */ /* 0x000fc400078e0a08 */
[C---:B------:R-:W-:Y:S01]  /*98f0*/  IMAD R10, R9.reuse, c[0x0][0x44c], R0 ;  /* 0x00011300090a7a24 */ /* 0x040fe200078e0200 */
[----:B------:R-:W-:Y:S01]  /*9900*/  MOV R0, R6 ;  /* 0x0000000600007202 */ /* 0x000fe20000000f00 */
[----:B------:R-:W-:-:S04]  /*9910*/  IMAD.WIDE.U32 R2, R9, c[0x0][0x448], R2 ;  /* 0x0001120009027a25 */ /* 0x000fc800078e0002 */
[----:B------:R-:W-:-:S04]  /*9920*/  IMAD.WIDE.U32 R4, R9, c[0x0][0x4e0], R4 ;  /* 0x0001380009047a25 */ /* 0x000fc800078e0004 */
[----:B------:R-:W-:Y:S01]  /*9930*/  @P1 IMAD.HI.U32 R9, R6, c[0x0][0x4ec], RZ ;  /* 0x00013b0006091a27 */ /* 0x000fe200078e00ff */
[----:B------:R-:W-:Y:S01]  /*9940*/  BAR.SYNC.DEFER_BLOCKING 0x1, 0x100 ;  /* 0x0044000000007b1d */ /* 0x000fe20000010000 */
[----:B------:R-:W-:Y:S02]  /*9950*/  IADD3 R4, P0, R8, R4, RZ ;  /* 0x0000000408047210 */ /* 0x000fe40007f1e0ff */
[----:B------:R-:W-:Y:S01]  /*9960*/  IMAD R7, R7, c[0x0][0x4e8], R6 ;  /* 0x00013a0007077a24 */ /* 0x000fe200078e0206 */
[----:B------:R-:W-:Y:S01]  /*9970*/  @P1 SHF.R.U32.HI R0, RZ, c[0x0][0x4f0], R9 ;  /* 0x00013c00ff001a19 */ /* 0x000fe20000011609 */
[----:B------:R-:W-:Y:S01]  /*9980*/  IMAD.IADD R3, R3, 0x1, R10 ;  /* 0x0000000103037824 */ /* 0x000fe200078e020a */
[----:B------:R-:W-:Y:S02]  /*9990*/  SHF.R.S32.HI R10, RZ, 0x1f, R8 ;  /* 0x0000001fff0a7819 */ /* 0x000fe40000011408 */
[----:B------:R-:W-:Y:S01]  /*99a0*/  SHF.R.S32.HI R9, RZ, 0x1f, R7 ;  /* 0x0000001fff097819 */ /* 0x000fe20000011407 */
[----:B------:R-:W-:Y:S01]  /*99b0*/  IMAD.WIDE.U32 R2, R0, c[0x0][0x430], R2 ;  /* 0x00010c0000027a25 */ /* 0x000fe200078e0002 */
[----:B------:R-:W-:-:S02]  /*99c0*/  IADD3.X R5, R10, R5, R11, P0, !PT ;  /* 0x000000050a057210 */ /* 0x000fc400007fe40b */
[----:B------:R-:W-:Y:S01]  /*99d0*/  IADD3 R8, -R0, RZ, RZ ;  /* 0x000000ff00087210 */ /* 0x000fe20007ffe1ff */
[----:B------:R-:W-:Y:S01]  /*99e0*/  IMAD R9, R9, c[0x0][0x4c8], RZ ;  /* 0x0001320009097a24 */ /* 0x000fe200078e02ff */
[----:B------:R-:W-:Y:S01]  /*99f0*/  SHF.R.S32.HI R10, RZ, 0x1f, R0 ;  /* 0x0000001fff0a7819 */ /* 0x000fe20000011400 */
[----:B------:R-:W-:Y:S01]  /*9a00*/  IMAD.WIDE.U32 R4, R7, c[0x0][0x4c8], R4 ;  /* 0x0001320007047a25 */ /* 0x000fe200078e0004 */
[----:B------:R-:W-:-:S03]  /*9a10*/  LOP3.LUT P1, RZ, R12, 0x3, RZ, 0xc0, !PT ;  /* 0x000000030cff7812 */ /* 0x000fc6000782c0ff */
[----:B------:R-:W-:Y:S01]  /*9a20*/  IMAD R7, R7, c[0x0][0x4cc], R9 ;  /* 0x0001330007077a24 */ /* 0x000fe200078e0209 */
[----:B------:R-:W-:Y:S01]  /*9a30*/  LEA R9, P0, R4, c[0x0][0x4a8], 0x2 ;  /* 0x00012a0004097a11 */ /* 0x000fe200078010ff */
[----:B------:R-:W-:Y:S02]  /*9a40*/  IMAD R8, R8, c[0x0][0x4e8], R6 ;  /* 0x00013a0008087a24 */ /* 0x000fe400078e0206 */
[----:B------:R-:W-:Y:S01]  /*9a50*/  IMAD R6, R10, c[0x0][0x430], RZ ;  /* 0x00010c000a067a24 */ /* 0x000fe200078e02ff */
[----:B------:R-:W-:Y:S01]  /*9a60*/  LEA R10, R17, R13, 0x7 ;  /* 0x0000000d110a7211 */ /* 0x000fe200078e38ff */
[----:B------:R-:W-:Y:S02]  /*9a70*/  IMAD.IADD R5, R5, 0x1, R7 ;  /* 0x0000000105057824 */ /* 0x000fe400078e0207 */
[----:B------:R-:W-:Y:S01]  /*9a80*/  IMAD R0, R0, c[0x0][0x434], R6 ;  /* 0x00010d0000007a24 */ /* 0x000fe200078e0206 */
[----:B------:R-:W-:Y:S02]  /*9a90*/  SHF.R.S32.HI R6, RZ, 0x1f, R8 ;  /* 0x0000001fff067819 */ /* 0x000fe40000011408 */
[----:B------:R-:W-:Y:S01]  /*9aa0*/  LEA.HI.X R5, R4, c[0x0][0x4ac], R5, 0x2, P0 ;  /* 0x00012b0004057a11 */ /* 0x000fe200000f1405 */
[----:B------:R-:W-:Y:S01]  /*9ab0*/  IMAD.IADD R3, R3, 0x1, R0 ;  /* 0x0000000103037824 */ /* 0x000fe200078e0200 */
[----:B------:R-:W-:Y:S01]  /*9ac0*/  SHFL.IDX PT, R4, R9, 0x1, 0x1c1f ;  /* 0x003c1f0009047f89 */ /* 0x000fe200000e0000 */
[----:B------:R-:W-:-:S02]  /*9ad0*/  IMAD R0, R6, c[0x0][0x428], RZ ;  /* 0x00010a0006007a24 */ /* 0x000fc400078e02ff */
[C---:B------:R-:W-:Y:S01]  /*9ae0*/  IMAD.WIDE.U32 R2, R8.reuse, c[0x0][0x428], R2 ;  /* 0x00010a0008027a25 */ /* 0x040fe200078e0002 */
[----:B------:R1:W-:Y:S03]  /*9af0*/  SHFL.IDX PT, R6, R9, RZ, 0x1c1f ;  /* 0x001c1fff09067589 */ /* 0x0003e600000e0000 */
[----:B------:R-:W-:Y:S01]  /*9b00*/  IMAD R0, R8, c[0x0][0x42c], R0 ;  /* 0x00010b0008007a24 */ /* 0x000fe200078e0200 */
[----:B------:R-:W2:Y:S01]  /*9b10*/  SHFL.IDX PT, R7, R5, RZ, 0x1c1f ;  /* 0x001c1fff05077589 */ /* 0x000ea200000e0000 */
[----:B------:R-:W-:-:S03]  /*9b20*/  IADD3 R8, R10, 0x8, RZ ;  /* 0x000000080a087810 */ /* 0x000fc60007ffe0ff */
[----:B------:R-:W3:Y:S01]  /*9b30*/  SHFL.IDX PT, R5, R5, 0x1, 0x1c1f ;  /* 0x003c1f0005057f89 */ /* 0x000ee200000e0000 */
[----:B------:R-:W-:Y:S01]  /*9b40*/  IADD3 R0, R3, R0, RZ ;  /* 0x0000000003007210 */ /* 0x000fe20007ffe0ff */
[----:B-1----:R-:W-:Y:S01]  /*9b50*/  IMAD R9, R18, c[0x0][0x388], RZ ;  /* 0x0000e20012097a24 */ /* 0x002fe200078e02ff */
[----:B------:R-:W-:-:S04]  /*9b60*/  LEA R18, P0, R2, c[0x0][0x400], 0x2 ;  /* 0x0001000002127a11 */ /* 0x000fc800078010ff */
[-C--:B------:R-:W-:Y:S02]  /*9b70*/  ISETP.GE.OR P2, PT, R10, R9.reuse, P1 ;  /* 0x000000090a00720c */ /* 0x080fe40000f46670 */
[-C--:B------:R-:W-:Y:S02]  /*9b80*/  ISETP.GE.OR P1, PT, R8, R9.reuse, P1 ;  /* 0x000000090800720c */ /* 0x080fe40000f26670 */
[----:B------:R-:W-:Y:S02]  /*9b90*/  LEA.HI.X R17, R2, c[0x0][0x404], R0, 0x2, P0 ;  /* 0x0001010002117a11 */ /* 0x000fe400000f1400 */
[----:B------:R-:W-:Y:S01]  /*9ba0*/  LOP3.LUT R0, R16, 0x7ffffffc, RZ, 0xc0, !PT ;  /* 0x7ffffffc10007812 */ /* 0x000fe200078ec0ff */
[----:B------:R1:W4:Y:S01]  /*9bb0*/  SHFL.IDX PT, R2, R18, RZ, 0x1c1f ;  /* 0x001c1fff12027589 */ /* 0x00032200000e0000 */
[----:B------:R-:W-:-:S03]  /*9bc0*/  ISETP.GE.AND P0, PT, R8, R9, PT ;  /* 0x000000090800720c */ /* 0x000fc60003f06270 */
[----:B------:R-:W-:Y:S01]  /*9bd0*/  IMAD.IADD R0, R12, 0x1, -R0 ;  /* 0x000000010c007824 */ /* 0x000fe200078e0a00 */
[----:B------:R1:W1:Y:S04]  /*9be0*/  SHFL.IDX PT, R3, R17, RZ, 0x1c1f ;  /* 0x001c1fff11037589 */ /* 0x00026800000e0000 */
[----:B--2---:R2:W-:Y:S01]  /*9bf0*/  @!P2 ST.E [R6.64], R14 ;  /* 0x0000000e0600a985 */ /* 0x0045e2000c10190c */
[----:B------:R-:W-:-:S03]  /*9c00*/  SHF.L.U32 R0, R0, 0x1, RZ ;  /* 0x0000000100007819 */ /* 0x000fc600000006ff */
[----:B---3--:R2:W-:Y:S01]  /*9c10*/  @!P1 ST.E [R4.64], R15 ;  /* 0x0000000f04009985 */ /* 0x0085e2000c10190c */
[----:B------:R-:W-:-:S13]  /*9c20*/  ISETP.GE.AND P1, PT, R10, R9, PT ;  /* 0x000000090a00720c */ /* 0x000fda0003f26270 */
[----:B------:R-:W-:Y:S05]  /*9c30*/  @P1 BRA `(.L_x_8) ;  /* 0x00000bd000001947 */ /* 0x000fea0003800000 */
[C---:B----4-:R-:W-:Y:S02]  /*9c40*/  ISETP.GE.AND P2, PT, R0.reuse, c[0x0][0x3c8], PT ;  /* 0x0000f20000007a0c */ /* 0x050fe40003f46270 */
[C---:B--2---:R-:W-:Y:S02]  /*9c50*/  IADD3 R5, R0.reuse, 0x8, RZ ;  /* 0x0000000800057810 */ /* 0x044fe40007ffe0ff */
[----:B------:R-:W-:Y:S02]  /*9c60*/  IADD3 R4, R0, 0x10, RZ ;  /* 0x0000001000047810 */ /* 0x000fe40007ffe0ff */
[----:B------:R-:W-:Y:S02]  /*9c70*/  ISETP.GE.AND P6, PT, R5, c[0x0][0x3c8], PT ;  /* 0x0000f20005007a0c */ /* 0x000fe40003fc6270 */
[----:B------:R-:W-:Y:S02]  /*9c80*/  ISETP.GE.AND P1, PT, R4, c[0x0][0x3c8], PT ;  /* 0x0000f20004007a0c */ /* 0x000fe40003f26270 */
[----:B------:R-:W-:-:S02]  /*9c90*/  IADD3 R8, R0, 0x18, RZ ;  /* 0x0000001800087810 */ /* 0x000fc40007ffe0ff */
[C---:B------:R-:W-:Y:S01]  /*9ca0*/  IADD3 R10, R0.reuse, 0x20, RZ ;  /* 0x00000020000a7810 */ /* 0x040fe20007ffe0ff */
[C---:B-1----:R-:W-:Y:S01]  /*9cb0*/  @!P2 IMAD.WIDE R6, R0.reuse, 0x4, R2 ;  /* 0x000000040006a825 */ /* 0x042fe200078e0202 */
[C---:B------:R-:W-:Y:S02]  /*9cc0*/  IADD3 R11, R0.reuse, 0x28, RZ ;  /* 0x00000028000b7810 */ /* 0x040fe40007ffe0ff */
[----:B------:R-:W-:Y:S02]  /*9cd0*/  IADD3 R9, R0, 0x30, RZ ;  /* 0x0000003000097810 */ /* 0x000fe40007ffe0ff */
[----:B------:R1:W-:Y:S01]  /*9ce0*/  @!P2 ST.E.64 [R6.64], R36 ;  /* 0x000000240600a985 */ /* 0x0003e2000c101b0c */
[----:B------:R-:W-:Y:S02]  /*9cf0*/  ISETP.GE.AND P5, PT, R8, c[0x0][0x3c8], PT ;  /* 0x0000f20008007a0c */ /* 0x000fe40003fa6270 */
[----:B------:R-:W-:Y:S02]  /*9d00*/  @!P1 LEA.HI R4, R4, R4, RZ, 0x1 ;  /* 0x0000000404049211 */ /* 0x000fe400078f08ff */
[----:B------:R-:W-:-:S02]  /*9d10*/  ISETP.GE.AND P4, PT, R10, c[0x0][0x3c8], PT ;  /* 0x0000f2000a007a0c */ /* 0x000fc40003f86270 */
[----:B------:R-:W-:Y:S02]  /*9d20*/  @!P1 LOP3.LUT R4, R4, 0xfffffffe, RZ, 0xc0, !PT ;  /* 0xfffffffe04049812 */ /* 0x000fe400078ec0ff */
[----:B------:R-:W-:Y:S02]  /*9d30*/  ISETP.GE.AND P3, PT, R11, c[0x0][0x3c8], PT ;  /* 0x0000f2000b007a0c */ /* 0x000fe40003f66270 */
[----:B------:R-:W-:Y:S02]  /*9d40*/  ISETP.GE.AND P2, PT, R9, c[0x0][0x3c8], PT ;  /* 0x0000f20009007a0c */ /* 0x000fe40003f46270 */
[C---:B------:R-:W-:Y:S02]  /*9d50*/  IADD3 R13, R0.reuse, 0x38, RZ ;  /* 0x00000038000d7810 */ /* 0x040fe40007ffe0ff */
[----:B------:R-:W-:Y:S02]  /*9d60*/  IADD3 R12, R0, 0x40, RZ ;  /* 0x00000040000c7810 */ /* 0x000fe40007ffe0ff */
[----:B-1----:R-:W-:Y:S01]  /*9d70*/  @!P6 LEA.HI R6, R5, R5, RZ, 0x1 ;  /* 0x000000050506e211 */ /* 0x002fe200078f08ff */
[----:B------:R-:W-:-:S03]  /*9d80*/  @!P1 IMAD.WIDE R4, R4, 0x4, R2 ;  /* 0x0000000404049825 */ /* 0x000fc600078e0202 */
[----:B------:R-:W-:-:S05]  /*9d90*/  @!P6 LOP3.LUT R6, R6, 0xfffffffe, RZ, 0xc0, !PT ;  /* 0xfffffffe0606e812 */ /* 0x000fca00078ec0ff */
[----:B------:R-:W-:-:S05]  /*9da0*/  @!P6 IMAD.WIDE R6, R6, 0x4, R2 ;  /* 0x000000040606e825 */ /* 0x000fca00078e0202 */
[----:B------:R1:W-:Y:S01]  /*9db0*/  @!P6 ST.E.64 [R6.64], R40 ;  /* 0x000000280600e985 */ /* 0x0003e2000c101b0c */
[----:B------:R-:W-:-:S03]  /*9dc0*/  ISETP.GE.AND P6, PT, R13, c[0x0][0x3c8], PT ;  /* 0x0000f2000d007a0c */ /* 0x000fc60003fc6270 */
[----:B------:R2:W-:Y:S01]  /*9dd0*/  @!P1 ST.E.64 [R4.64], R44 ;  /* 0x0000002c04009985 */ /* 0x0005e2000c101b0c */
[----:B------:R-:W-:Y:S02]  /*9de0*/  ISETP.GE.AND P1, PT, R12, c[0x0][0x3c8], PT ;  /* 0x0000f2000c007a0c */ /* 0x000fe40003f26270 */
[----:B-1----:R-:W-:Y:S02]  /*9df0*/  @!P4 LEA.HI R7, R10, R10, RZ, 0x1 ;  /* 0x0000000a0a07c211 */ /* 0x002fe400078f08ff */
[----:B------:R-:W-:Y:S02]  /*9e00*/  @!P3 LEA.HI R6, R11, R11, RZ, 0x1 ;  /* 0x0000000b0b06b211 */ /* 0x000fe400078f08ff */
[----:B--2---:R-:W-:Y:S02]  /*9e10*/  @!P5 LEA.HI R4, R8, R8, RZ, 0x1 ;  /* 0x000000080804d211 */ /* 0x004fe400078f08ff */
[----:B------:R-:W-:Y:S02]  /*9e20*/  @!P2 LEA.HI R5, R9, R9, RZ, 0x1 ;  /* 0x000000090905a211 */ /* 0x000fe400078f08ff */
[----:B------:R-:W-:-:S02]  /*9e30*/  @!P5 LOP3.LUT R4, R4, 0xfffffffe, RZ, 0xc0, !PT ;  /* 0xfffffffe0404d812 */ /* 0x000fc400078ec0ff */
[----:B------:R-:W-:Y:S02]  /*9e40*/  @!P4 LOP3.LUT R7, R7, 0xfffffffe, RZ, 0xc0, !PT ;  /* 0xfffffffe0707c812 */ /* 0x000fe400078ec0ff */
[----:B------:R-:W-:Y:S01]  /*9e50*/  @!P3 LOP3.LUT R6, R6, 0xfffffffe, RZ, 0xc0, !PT ;  /* 0xfffffffe0606b812 */ /* 0x000fe200078ec0ff */
[----:B------:R-:W-:Y:S01]  /*9e60*/  @!P5 IMAD.WIDE R10, R4, 0x4, R2 ;  /* 0x00000004040ad825 */ /* 0x000fe200078e0202 */
[----:B------:R-:W-:-:S03]  /*9e70*/  @!P2 LOP3.LUT R5, R5, 0xfffffffe, RZ, 0xc0, !PT ;  /* 0xfffffffe0505a812 */ /* 0x000fc600078ec0ff */
[--C-:B------:R-:W-:Y:S01]  /*9e80*/  @!P4 IMAD.WIDE R8, R7, 0x4, R2.reuse ;  /* 0x000000040708c825 */ /* 0x100fe200078e0202 */
[----:B------:R1:W-:Y:S03]  /*9e90*/  @!P5 ST.E.64 [R10.64], R48 ;  /* 0x000000300a00d985 */ /* 0x0003e6000c101b0c */
[--C-:B------:R-:W-:Y:S01]  /*9ea0*/  @!P3 IMAD.WIDE R6, R6, 0x4, R2.reuse ;  /* 0x000000040606b825 */ /* 0x100fe200078e0202 */
[----:B------:R2:W-:Y:S03]  /*9eb0*/  @!P4 ST.E.64 [R8.64], R52 ;  /* 0x000000340800c985 */ /* 0x0005e6000c101b0c */
[----:B------:R-:W-:Y:S01]  /*9ec0*/  @!P2 IMAD.WIDE R4, R5, 0x4, R2 ;  /* 0x000000040504a825 */ /* 0x000fe200078e0202 */
[----:B------:R3:W-:Y:S04]  /*9ed0*/  @!P3 ST.E.64 [R6.64], R56 ;  /* 0x000000380600b985 */ /* 0x0007e8000c101b0c */
[----:B------:R4:W-:Y:S01]  /*9ee0*/  @!P2 ST.E.64 [R4.64], R60 ;  /* 0x0000003c0400a985 */ /* 0x0009e2000c101b0c */
[----:B-1----:R-:W-:-:S02]  /*9ef0*/  IADD3 R10, R0, 0x58, RZ ;  /* 0x00000058000a7810 */ /* 0x002fc40007ffe0ff */
[C---:B------:R-:W-:Y:S02]  /*9f00*/  IADD3 R11, R0.reuse, 0x60, RZ ;  /* 0x00000060000b7810 */ /* 0x040fe40007ffe0ff */
[C---:B--2---:R-:W-:Y:S02]  /*9f10*/  IADD3 R8, R0.reuse, 0x48, RZ ;  /* 0x0000004800087810 */ /* 0x044fe40007ffe0ff */
[----:B------:R-:W-:Y:S02]  /*9f20*/  IADD3 R9, R0, 0x50, RZ ;  /* 0x0000005000097810 */ /* 0x000fe40007ffe0ff */
[----:B---3--:R-:W-:Y:S02]  /*9f30*/  @!P6 LEA.HI R6, R13, R13, RZ, 0x1 ;  /* 0x0000000d0d06e211 */ /* 0x008fe400078f08ff */
[----:B------:R-:W-:Y:S02]  /*9f40*/  ISETP.GE.AND P5, PT, R8, c[0x0][0x3c8], PT ;  /* 0x0000f20008007a0c */ /* 0x000fe40003fa6270 */
[----:B----4-:R-:W-:-:S02]  /*9f50*/  @!P1 LEA.HI R4, R12, R12, RZ, 0x1 ;  /* 0x0000000c0c049211 */ /* 0x010fc400078f08ff */
[----:B------:R-:W-:Y:S02]  /*9f60*/  @!P6 LOP3.LUT R6, R6, 0xfffffffe, RZ, 0xc0, !PT ;  /* 0xfffffffe0606e812 */ /* 0x000fe400078ec0ff */
[----:B------:R-:W-:Y:S02]  /*9f70*/  ISETP.GE.AND P4, PT, R9, c[0x0][0x3c8], PT ;  /* 0x0000f20009007a0c */ /* 0x000fe40003f86270 */
[----:B------:R-:W-:Y:S01]  /*9f80*/  @!P1 LOP3.LUT R4, R4, 0xfffffffe, RZ, 0xc0, !PT ;  /* 0xfffffffe04049812 */ /* 0x000fe200078ec0ff */
[--C-:B------:R-:W-:Y:S01]  /*9f90*/  @!P6 IMAD.WIDE R6, R6, 0x4, R2.reuse ;  /* 0x000000040606e825 */ /* 0x100fe200078e0202 */
[----:B------:R-:W-:Y:S02]  /*9fa0*/  ISETP.GE.AND P3, PT, R10, c[0x0][0x3c8], PT ;  /* 0x0000f2000a007a0c */ /* 0x000fe40003f66270 */
[----:B------:R-:W-:Y:S01]  /*9fb0*/  ISETP.GE.AND P2, PT, R11, c[0x0][0x3c8], PT ;  /* 0x0000f2000b007a0c */ /* 0x000fe20003f46270 */
[----:B------:R-:W-:Y:S01]  /*9fc0*/  @!P1 IMAD.WIDE R4, R4, 0x4, R2 ;  /* 0x0000000404049825 */ /* 0x000fe200078e0202 */
[----:B------:R1:W-:Y:S01]  /*9fd0*/  @!P6 ST.E.64 [R6.64], R64 ;  /* 0x000000400600e985 */ /* 0x0003e2000c101b0c */
[----:B------:R-:W-:-:S02]  /*9fe0*/  IADD3 R13, R0, 0x68, RZ ;  /* 0x00000068000d7810 */ /* 0x000fc40007ffe0ff */
[----:B------:R-:W-:Y:S01]  /*9ff0*/  IADD3 R12, R0, 0x70, RZ ;  /* 0x00000070000c7810 */ /* 0x000fe20007ffe0ff */
[----:B------:R2:W-:Y:S01]  /*a000*/  @!P1 ST.E.64 [R4.64], R68 ;  /* 0x0000004404009985 */ /* 0x0005e2000c101b0c */
[----:B------:R-:W-:Y:S02]  /*a010*/  ISETP.GE.AND P6, PT, R13, c[0x0][0x3c8], PT ;  /* 0x0000f2000d007a0c */ /* 0x000fe40003fc6270 */
[----:B------:R-:W-:Y:S02]  /*a020*/  ISETP.GE.AND P1, PT, R12, c[0x0][0x3c8], PT ;  /* 0x0000f2000c007a0c */ /* 0x000fe40003f26270 */
[----:B-1----:R-:W-:Y:S02]  /*a030*/  @!P4 LEA.HI R7, R9, R9, RZ, 0x1 ;  /* 0x000000090907c211 */ /* 0x002fe400078f08ff */
[----:B------:R-:W-:Y:S02]  /*a040*/  @!P3 LEA.HI R6, R10, R10, RZ, 0x1 ;  /* 0x0000000a0a06b211 */ /* 0x000fe400078f08ff */
[----:B--2---:R-:W-:-:S02]  /*a050*/  @!P5 LEA.HI R4, R8, R8, RZ, 0x1 ;  /* 0x000000080804d211 */ /* 0x004fc400078f08ff */
[----:B------:R-:W-:Y:S02]  /*a060*/  @!P2 LEA.HI R5, R11, R11, RZ, 0x1 ;  /* 0x0000000b0b05a211 */ /* 0x000fe400078f08ff */
[----:B------:R-:W-:Y:S02]  /*a070*/  @!P5 LOP3.LUT R4, R4, 0xfffffffe, RZ, 0xc0, !PT ;  /* 0xfffffffe0404d812 */ /* 0x000fe400078ec0ff */
        /* <DEDUP_REMOVED lines=18> */
[----:B------:R-:W-:Y:S02]  /*a1a0*/  ISETP.GE.AND P4, PT, R9, c[0x0][0x3c8], PT ;  /* 0x0000f20009007a0c */ /* 0x000fe40003f86270 */
[----:B------:R-:W-:Y:S02]  /*a1b0*/  @!P6 LOP3.LUT R6, R6, 0xfffffffe, RZ, 0xc0, !PT ;  /* 0xfffffffe0606e812 */ /* 0x000fe400078ec0ff */
[----:B------:R-:W-:Y:S02]  /*a1c0*/  @!P1 LOP3.LUT R4, R4, 0xfffffffe, RZ, 0xc0, !PT ;  /* 0xfffffffe04049812 */ /* 0x000fe400078ec0ff */
[----:B------:R-:W-:Y:S01]  /*a1d0*/  ISETP.GE.AND P3, PT, R10, c[0x0][0x3c8], PT ;  /* 0x0000f2000a007a0c */ /* 0x000fe20003f66270 */
[--C-:B------:R-:W-:Y:S01]  /*a1e0*/  @!P6 IMAD.WIDE R6, R6, 0x4, R2.reuse ;  /* 0x000000040606e825 */ /* 0x100fe200078e0202 */
[----:B------:R-:W-:Y:S02]  /*a1f0*/  ISETP.GE.AND P2, PT, R11, c[0x0][0x3c8], PT ;  /* 0x0000f2000b007a0c */ /* 0x000fe40003f46270 */
[----:B------:R-:W-:Y:S01]  /*a200*/  IADD3 R12, R0, 0x98, RZ ;  /* 0x00000098000c7810 */ /* 0x000fe20007ffe0ff */
[----:B------:R-:W-:Y:S01]  /*a210*/  @!P1 IMAD.WIDE R4, R4, 0x4, R2 ;  /* 0x0000000404049825 */ /* 0x000fe200078e0202 */
[----:B------:R1:W-:Y:S01]  /*a220*/  @!P6 ST.E.64 [R6.64], R88 ;  /* 0x000000580600e985 */ /* 0x0003e2000c101b0c */
[----:B------:R-:W-:-:S03]  /*a230*/  IADD3 R13, R0, 0xa0, RZ ;  /* 0x000000a0000d7810 */ /* 0x000fc60007ffe0ff */
[----:B------:R2:W-:Y:S01]  /*a240*/  @!P1 ST.E.64 [R4.64], R92 ;  /* 0x0000005c04009985 */ /* 0x0005e2000c101b0c */
[----:B------:R-:W-:Y:S02]  /*a250*/  ISETP.GE.AND P1, PT, R12, c[0x0][0x3c8], PT ;  /* 0x0000f2000c007a0c */ /* 0x000fe40003f26270 */
[----:B------:R-:W-:Y:S02]  /*a260*/  ISETP.GE.AND P6, PT, R13, c[0x0][0x3c8], PT ;  /* 0x0000f2000d007a0c */ /* 0x000fe40003fc6270 */
[----:B-1----:R-:W-:Y:S02]  /*a270*/  @!P4 LEA.HI R7, R9, R9, RZ, 0x1 ;  /* 0x000000090907c211 */ /* 0x002fe400078f08ff */
[----:B------:R-:W-:Y:S02]  /*a280*/  @!P3 LEA.HI R6, R10, R10, RZ, 0x1 ;  /* 0x0000000a0a06b211 */ /* 0x000fe400078f08ff */
[----:B--2---:R-:W-:Y:S02]  /*a290*/  @!P5 LEA.HI R4, R8, R8, RZ, 0x1 ;  /* 0x000000080804d211 */ /* 0x004fe400078f08ff */
[----:B------:R-:W-:-:S02]  /*a2a0*/  @!P4 LOP3.LUT R7, R7, 0xfffffffe, RZ, 0xc0, !PT ;  /* 0xfffffffe0707c812 */ /* 0x000fc400078ec0ff */
[----:B------:R-:W-:Y:S02]  /*a2b0*/  @!P5 LOP3.LUT R4, R4, 0xfffffffe, RZ, 0xc0, !PT ;  /* 0xfffffffe0404d812 */ /* 0x000fe400078ec0ff */
[----:B------:R-:W-:Y:S02]  /*a2c0*/  @!P2 LEA.HI R5, R11, R11, RZ, 0x1 ;  /* 0x0000000b0b05a211 */ /* 0x000fe400078f08ff */
        /* <DEDUP_REMOVED lines=12> */
[----:B--2---:R-:W-:Y:S02]  /*a390*/  IADD3 R7, R0, 0xa8, RZ ;  /* 0x000000a800077810 */ /* 0x004fe40007ffe0ff */
[----:B------:R-:W-:Y:S02]  /*a3a0*/  @!P6 LEA.HI R6, R13, R13, RZ, 0x1 ;  /* 0x0000000d0d06e211 */ /* 0x000fe400078f08ff */
[----:B---3--:R-:W-:Y:S02]  /*a3b0*/  @!P1 LEA.HI R4, R12, R12, RZ, 0x1 ;  /* 0x0000000c0c049211 */ /* 0x008fe400078f08ff */
[----:B------:R-:W-:Y:S02]  /*a3c0*/  ISETP.GE.AND P5, PT, R7, c[0x0][0x3c8], PT ;  /* 0x0000f20007007a0c */ /* 0x000fe40003fa6270 */
[----:B------:R-:W-:-:S02]  /*a3d0*/  @!P1 LOP3.LUT R4, R4, 0xfffffffe, RZ, 0xc0, !PT ;  /* 0xfffffffe04049812 */ /* 0x000fc400078ec0ff */
[C---:B----4-:R-:W-:Y:S02]  /*a3e0*/  IADD3 R10, R0.reuse, 0xc0, RZ ;  /* 0x000000c0000a7810 */ /* 0x050fe40007ffe0ff */
[----:B------:R-:W-:Y:S01]  /*a3f0*/  IADD3 R12, R0, 0xc8, RZ ;  /* 0x000000c8000c7810 */ /* 0x000fe20007ffe0ff */
[----:B------:R-:W-:Y:S01]  /*a400*/  @!P1 IMAD.WIDE R4, R4, 0x4, R2 ;  /* 0x0000000404049825 */ /* 0x000fe200078e0202 */
[----:B------:R-:W-:Y:S02]  /*a410*/  ISETP.GE.AND P4, PT, R8, c[0x0][0x3c8], PT ;  /* 0x0000f20008007a0c */ /* 0x000fe40003f86270 */
[----:B------:R-:W-:Y:S02]  /*a420*/  ISETP.GE.AND P3, PT, R9, c[0x0][0x3c8], PT ;  /* 0x0000f20009007a0c */ /* 0x000fe40003f66270 */
[----:B------:R-:W-:Y:S01]  /*a430*/  @!P6 LOP3.LUT R6, R6, 0xfffffffe, RZ, 0xc0, !PT ;  /* 0xfffffffe0606e812 */ /* 0x000fe200078ec0ff */
[----:B------:R1:W-:Y:S01]  /*a440*/  @!P1 ST.E.64 [R4.64], R112 ;  /* 0x0000007004009985 */ /* 0x0003e2000c101b0c */
[----:B------:R-:W-:-:S02]  /*a450*/  ISETP.GE.AND P2, PT, R10, c[0x0][0x3c8], PT ;  /* 0x0000f2000a007a0c */ /* 0x000fc40003f46270 */
[----:B------:R-:W-:-:S13]  /*a460*/  ISETP.GE.AND P1, PT, R12, c[0x0][0x3c8], PT ;  /* 0x0000f2000c007a0c */ /* 0x000fda0003f26270 */
[----:B------:R-:W-:-:S04]  /*a470*/  @!P1 LEA.HI R12, R12, R12, RZ, 0x1 ;  /* 0x0000000c0c0c9211 */ /* 0x000fc800078f08ff */
[----:B------:R-:W-:Y:S01]  /*a480*/  @!P1 LOP3.LUT R12, R12, 0xfffffffe, RZ, 0xc0, !PT ;  /* 0xfffffffe0c0c9812 */ /* 0x000fe200078ec0ff */
[----:B-1----:R-:W-:Y:S01]  /*a490*/  @!P6 IMAD.WIDE R4, R6, 0x4, R2 ;  /* 0x000000040604e825 */ /* 0x002fe200078e0202 */
[----:B------:R-:W-:Y:S02]  /*a4a0*/  @!P5 LEA.HI R6, R7, R7, RZ, 0x1 ;  /* 0x000000070706d211 */ /* 0x000fe400078f08ff */
[----:B------:R-:W-:Y:S02]  /*a4b0*/  @!P2 LEA.HI R7, R10, R10, RZ, 0x1 ;  /* 0x0000000a0a07a211 */ /* 0x000fe400078f08ff */
[----:B------:R1:W-:Y:S01]  /*a4c0*/  @!P6 ST.E.64 [R4.64], R116 ;  /* 0x000000740400e985 */ /* 0x0003e2000c101b0c */
[----:B------:R-:W-:Y:S02]  /*a4d0*/  @!P5 LOP3.LUT R6, R6, 0xfffffffe, RZ, 0xc0, !PT ;  /* 0xfffffffe0606d812 */ /* 0x000fe400078ec0ff */
[----:B------:R-:W-:Y:S02]  /*a4e0*/  @!P2 LOP3.LUT R7, R7, 0xfffffffe, RZ, 0xc0, !PT ;  /* 0xfffffffe0707a812 */ /* 0x000fe400078ec0ff */
[----:B-1----:R-:W-:-:S02]  /*a4f0*/  @!P4 LEA.HI R5, R8, R8, RZ, 0x1 ;  /* 0x000000080805c211 */ /* 0x002fc400078f08ff */
[----:B------:R-:W-:Y:S02]  /*a500*/  @!P3 LEA.HI R4, R9, R9, RZ, 0x1 ;  /* 0x000000090904b211 */ /* 0x000fe400078f08ff */
[----:B------:R-:W-:Y:S02]  /*a510*/  @!P4 LOP3.LUT R8, R5, 0xfffffffe, RZ, 0xc0, !PT ;  /* 0xfffffffe0508c812 */ /* 0x000fe400078ec0ff */
[----:B------:R-:W-:Y:S01]  /*a520*/  @!P3 LOP3.LUT R10, R4, 0xfffffffe, RZ, 0xc0, !PT ;  /* 0xfffffffe040ab812 */ /* 0x000fe200078ec0ff */
[----:B------:R-:W-:-:S04]  /*a530*/  @!P5 IMAD.WIDE R4, R6, 0x4, R2 ;  /* 0x000000040604d825 */ /* 0x000fc800078e0202 */
[--C-:B------:R-:W-:Y:S01]  /*a540*/  @!P4 IMAD.WIDE R8, R8, 0x4, R2.reuse ;  /* 0x000000040808c825 */ /* 0x100fe200078e0202 */
[----:B------:R1:W-:Y:S03]  /*a550*/  @!P5 ST.E.64 [R4.64], R120 ;  /* 0x000000780400d985 */ /* 0x0003e6000c101b0c */
[--C-:B------:R-:W-:Y:S01]  /*a560*/  @!P3 IMAD.WIDE R10, R10, 0x4, R2.reuse ;  /* 0x000000040a0ab825 */ /* 0x100fe200078e0202 */
[----:B------:R2:W-:Y:S03]  /*a570*/  @!P4 ST.E.64 [R8.64], R124 ;  /* 0x0000007c0800c985 */ /* 0x0005e6000c101b0c */
[--C-:B------:R-:W-:Y:S01]  /*a580*/  @!P2 IMAD.WIDE R6, R7, 0x4, R2.reuse ;  /* 0x000000040706a825 */ /* 0x100fe200078e0202 */
[----:B------:R-:W-:Y:S04]  /*a590*/  @!P3 ST.E.64 [R10.64], R128 ;  /* 0x000000800a00b985 */ /* 0x000fe8000c101b0c */
[----:B------:R3:W-:Y:S01]  /*a5a0*/  @!P2 ST.E.64 [R6.64], R132 ;  /* 0x000000840600a985 */ /* 0x0007e2000c101b0c */
[----:B-1----:R-:W-:Y:S01]  /*a5b0*/  @!P1 IMAD.WIDE R4, R12, 0x4, R2 ;  /* 0x000000040c049825 */ /* 0x002fe200078e0202 */
[----:B--2---:R-:W-:-:S04]  /*a5c0*/  IADD3 R9, R0, 0xd0, RZ ;  /* 0x000000d000097810 */ /* 0x004fc80007ffe0ff */
[----:B------:R1:W-:Y:S01]  /*a5d0*/  @!P1 ST.E.64 [R4.64], R136 ;  /* 0x0000008804009985 */ /* 0x0003e2000c101b0c */
[----:B------:R-:W-:Y:S02]  /*a5e0*/  IADD3 R8, R0, 0xd8, RZ ;  /* 0x000000d800087810 */ /* 0x000fe40007ffe0ff */
[----:B------:R-:W-:Y:S02]  /*a5f0*/  ISETP.GE.AND P6, PT, R9, c[0x0][0x3c8], PT ;  /* 0x0000f20009007a0c */ /* 0x000fe40003fc6270 */
[----:B------:R-:W-:Y:S02]  /*a600*/  ISETP.GE.AND P5, PT, R8, c[0x0][0x3c8], PT ;  /* 0x0000f20008007a0c */ /* 0x000fe40003fa6270 */
[C---:B---3--:R-:W-:Y:S02]  /*a610*/  IADD3 R7, R0.reuse, 0xe0, RZ ;  /* 0x000000e000077810 */ /* 0x048fe40007ffe0ff */
[----:B------:R-:W-:Y:S02]  /*a620*/  IADD3 R6, R0, 0xe8, RZ ;  /* 0x000000e800067810 */ /* 0x000fe40007ffe0ff */
[----:B------:R-:W-:-:S02]  /*a630*/  ISETP.GE.AND P4, PT, R7, c[0x0][0x3c8], PT ;  /* 0x0000f20007007a0c */ /* 0x000fc40003f86270 */
[----:B------:R-:W-:-:S03]  /*a640*/  ISETP.GE.AND P3, PT, R6, c[0x0][0x3c8], PT ;  /* 0x0000f20006007a0c */ /* 0x000fc60003f66270 */
[----:B------:R-:W-:Y:S02]  /*a650*/  @!P6 LEA.HI R9, R9, R9, RZ, 0x1 ;  /* 0x000000090909e211 */ /* 0x000fe400078f08ff */
[----:B------:R-:W-:-:S04]  /*a660*/  @!P5 LEA.HI R10, R8, R8, RZ, 0x1 ;  /* 0x00000008080ad211 */ /* 0x000fc800078f08ff */
[----:B------:R-:W-:Y:S02]  /*a670*/  @!P5 LOP3.LUT R10, R10, 0xfffffffe, RZ, 0xc0, !PT ;  /* 0xfffffffe0a0ad812 */ /* 0x000fe400078ec0ff */
[----:B------:R-:W-:Y:S02]  /*a680*/  @!P4 LEA.HI R8, R7, R7, RZ, 0x1 ;  /* 0x000000070708c211 */ /* 0x000fe400078f08ff */
[----:B------:R-:W-:Y:S01]  /*a690*/  @!P3 LEA.HI R7, R6, R6, RZ, 0x1 ;  /* 0x000000060607b211 */ /* 0x000fe200078f08ff */
[----:B------:R-:W-:Y:S01]  /*a6a0*/  @!P5 IMAD.WIDE R10, R10, 0x4, R2 ;  /* 0x000000040a0ad825 */ /* 0x000fe200078e0202 */
[----:B------:R-:W-:Y:S02]  /*a6b0*/  @!P4 LOP3.LUT R8, R8, 0xfffffffe, RZ, 0xc0, !PT ;  /* 0xfffffffe0808c812 */ /* 0x000fe400078ec0ff */
[C---:B-1----:R-:W-:Y:S02]  /*a6c0*/  IADD3 R5, R0.reuse, 0xf0, RZ ;  /* 0x000000f000057810 */ /* 0x042fe40007ffe0ff */
[----:B------:R-:W-:-:S02]  /*a6d0*/  IADD3 R4, R0, 0xf8, RZ ;  /* 0x000000f800047810 */ /* 0x000fc40007ffe0ff */
[----:B------:R-:W-:Y:S02]  /*a6e0*/  ISETP.GE.AND P2, PT, R5, c[0x0][0x3c8], PT ;  /* 0x0000f20005007a0c */ /* 0x000fe40003f46270 */
[----:B------:R-:W-:Y:S02]  /*a6f0*/  ISETP.GE.AND P1, PT, R4, c[0x0][0x3c8], PT ;  /* 0x0000f20004007a0c */ /* 0x000fe40003f26270 */
[----:B------:R-:W-:-:S09]  /*a700*/  @!P3 LOP3.LUT R7, R7, 0xfffffffe, RZ, 0xc0, !PT ;  /* 0xfffffffe0707b812 */ /* 0x000fd200078ec0ff */
[----:B------:R-:W-:Y:S02]  /*a710*/  @!P2 LEA.HI R6, R5, R5, RZ, 0x1 ;  /* 0x000000050506a211 */ /* 0x000fe400078f08ff */
[----:B------:R-:W-:Y:S01]  /*a720*/  @!P6 LOP3.LUT R5, R9, 0xfffffffe, RZ, 0xc0, !PT ;  /* 0xfffffffe0905e812 */ /* 0x000fe200078ec0ff */
[--C-:B------:R-:W-:Y:S01]  /*a730*/  @!P4 IMAD.WIDE R8, R8, 0x4, R2.reuse ;  /* 0x000000040808c825 */ /* 0x100fe200078e0202 */
        /* <DEDUP_REMOVED lines=10> */
[----:B------:R1:W-:Y:S04]  /*a7e0*/  @!P3 ST.E.64 [R6.64], R152 ;  /* 0x000000980600b985 */ /* 0x0003e8000c101b0c */
[----:B------:R1:W-:Y:S04]  /*a7f0*/  @!P2 ST.E.64 [R4.64], R156 ;  /* 0x0000009c0400a985 */ /* 0x0003e8000c101b0c */
[----:B------:R1:W-:Y:S02]  /*a800*/  @!P1 ST.E.64 [R2.64], R160 ;  /* 0x000000a002009985 */ /* 0x0003e4000c101b0c */
.L_x_8:
[----:B----4-:R-:W-:Y:S05]  /*a810*/  BSYNC B0 ;  /* 0x0000000000007941 */ /* 0x010fea0003800000 */
.L_x_7:
[----:B-1----:R1:W3:Y:S04]  /*a820*/  SHFL.IDX PT, R3, R17, 0x1, 0x1c1f ;  /* 0x003c1f0011037f89 */ /* 0x0022e800000e0000 */
[----:B------:R1:W4:Y:S01]  /*a830*/  SHFL.IDX PT, R2, R18, 0x1, 0x1c1f ;  /* 0x003c1f0012027f89 */ /* 0x00032200000e0000 */
[----:B------:R-:W-:Y:S05]  /*a840*/  @P0 EXIT ;  /* 0x000000000000094d */ /* 0x000fea0003800000 */
[C---:B--2---:R-:W-:Y:S02]  /*a850*/  IADD3 R5, R0.reuse, 0x8, RZ ;  /* 0x0000000800057810 */ /* 0x044fe40007ffe0ff */
[----:B------:R-:W-:-:S02]  /*a860*/  IADD3 R4, R0, 0x10, RZ ;  /* 0x0000001000047810 */ /* 0x000fc40007ffe0ff */
[----:B------:R-:W-:Y:S02]  /*a870*/  ISETP.GE.AND P1, PT, R5, c[0x0][0x3c8], PT ;  /* 0x0000f20005007a0c */ /* 0x000fe40003f26270 */
[----:B------:R-:W-:Y:S02]  /*a880*/  ISETP.GE.AND P0, PT, R4, c[0x0][0x3c8], PT ;  /* 0x0000f20004007a0c */ /* 0x000fe40003f06270 */
[C---:B------:R-:W-:Y:S02]  /*a890*/  ISETP.GE.AND P2, PT, R0.reuse, c[0x0][0x3c8], PT ;  /* 0x0000f20000007a0c */ /* 0x040fe40003f46270 */
[C---:B------:R-:W-:Y:S02]  /*a8a0*/  IADD3 R11, R0.reuse, 0x18, RZ ;  /* 0x00000018000b7810 */ /* 0x040fe40007ffe0ff */
[----:B------:R-:W-:Y:S02]  /*a8b0*/  IADD3 R13, R0, 0x20, RZ ;  /* 0x00000020000d7810 */ /* 0x000fe40007ffe0ff */
[----:B------:R-:W-:-:S02]  /*a8c0*/  ISETP.GE.AND P6, PT, R11, c[0x0][0x3c8], PT ;  /* 0x0000f2000b007a0c */ /* 0x000fc40003fc6270 */
[----:B------:R-:W-:Y:S02]  /*a8d0*/  ISETP.GE.AND P5, PT, R13, c[0x0][0x3c8], PT ;  /* 0x0000f2000d007a0c */ /* 0x000fe40003fa6270 */
[----:B------:R-:W-:Y:S02]  /*a8e0*/  @!P1 LEA.HI R5, R5, R5, RZ, 0x1 ;  /* 0x0000000505059211 */ /* 0x000fe400078f08ff */
[----:B------:R-:W-:Y:S01]  /*a8f0*/  @!P0 LEA.HI R4, R4, R4, RZ, 0x1 ;  /* 0x0000000404048211 */ /* 0x000fe200078f08ff */
[--C-:B---34-:R-:W-:Y:S01]  /*a900*/  @!P2 IMAD.WIDE R8, R0, 0x4, R2.reuse ;  /* 0x000000040008a825 */ /* 0x118fe200078e0202 */
[----:B------:R-:W-:Y:S02]  /*a910*/  @!P1 LOP3.LUT R5, R5, 0xfffffffe, RZ, 0xc0, !PT ;  /* 0xfffffffe05059812 */ /* 0x000fe400078ec0ff */
[----:B------:R-:W-:Y:S02]  /*a920*/  @!P0 LOP3.LUT R4, R4, 0xfffffffe, RZ, 0xc0, !PT ;  /* 0xfffffffe04048812 */ /* 0x000fe400078ec0ff */
[----:B------:R2:W-:Y:S01]  /*a930*/  @!P2 ST.E.64 [R8.64], R38 ;  /* 0x000000260800a985 */ /* 0x0005e2000c101b0c */
[----:B------:R-:W-:Y:S01]  /*a940*/  @!P1 IMAD.WIDE R6, R5, 0x4, R2 ;  /* 0x0000000405069825 */ /* 0x000fe200078e0202 */
[----:B------:R-:W-:-:S02]  /*a950*/  IADD3 R10, R0, 0x38, RZ ;  /* 0x00000038000a7810 */ /* 0x000fc40007ffe0ff */
[----:B------:R-:W-:Y:S01]  /*a960*/  IADD3 R12, R0, 0x40, RZ ;  /* 0x00000040000c7810 */ /* 0x000fe20007ffe0ff */
[----:B------:R-:W-:Y:S01]  /*a970*/  @!P0 IMAD.WIDE R4, R4, 0x4, R2 ;  /* 0x0000000404048825 */ /* 0x000fe200078e0202 */
[----:B------:R-:W-:Y:S01]  /*a980*/  @!P1 ST.E.64 [R6.64], R42 ;  /* 0x0000002a06009985 */ /* 0x000fe2000c101b0c */
[----:B------:R-:W-:Y:S02]  /*a990*/  IADD3 R14, R0, 0x48, RZ ;  /* 0x00000048000e7810 */ /* 0x000fe40007ffe0ff */
[----:B------:R-:W-:Y:S01]  /*a9a0*/  ISETP.GE.AND P2, PT, R10, c[0x0][0x3c8], PT ;  /* 0x0000f2000a007a0c */ /* 0x000fe20003f46270 */
[----:B------:R3:W-:Y:S01]  /*a9b0*/  @!P0 ST.E.64 [R4.64], R46 ;  /* 0x0000002e04008985 */ /* 0x0007e2000c101b0c */
[----:B------:R-:W-:Y:S02]  /*a9c0*/  ISETP.GE.AND P1, PT, R12, c[0x0][0x3c8], PT ;  /* 0x0000f2000c007a0c */ /* 0x000fe40003f26270 */
[----:B------:R-:W-:Y:S02]  /*a9d0*/  ISETP.GE.AND P0, PT, R14, c[0x0][0x3c8], PT ;  /* 0x0000f2000e007a0c */ /* 0x000fe40003f06270 */
[----:B------:R-:W-:-:S02]  /*a9e0*/  IADD3 R15, R0, 0x50, RZ ;  /* 0x00000050000f7810 */ /* 0x000fc40007ffe0ff */
[C---:B------:R-:W-:Y:S02]  /*a9f0*/  IADD3 R16, R0.reuse, 0x58, RZ ;  /* 0x0000005800107810 */ /* 0x040fe40007ffe0ff */
[C---:B--2---:R-:W-:Y:S02]  /*aa00*/  IADD3 R8, R0.reuse, 0x28, RZ ;  /* 0x0000002800087810 */ /* 0x044fe40007ffe0ff */
[----:B------:R-:W-:Y:S02]  /*aa10*/  IADD3 R9, R0, 0x30, RZ ;  /* 0x0000003000097810 */ /* 0x000fe40007ffe0ff */
[----:B------:R-:W-:Y:S02]  /*aa20*/  ISETP.GE.AND P4, PT, R8, c[0x0][0x3c8], PT ;  /* 0x0000f20008007a0c */ /* 0x000fe40003f86270 */
[----:B------:R-:W-:Y:S02]  /*aa30*/  ISETP.GE.AND P3, PT, R9, c[0x0][0x3c8], PT ;  /* 0x0000f20009007a0c */ /* 0x000fe40003f66270 */
[----:B---3--:R-:W-:-:S02]  /*aa40*/  @!P6 LEA.HI R4, R11, R11, RZ, 0x1 ;  /* 0x0000000b0b04e211 */ /* 0x008fc400078f08ff */
[----:B------:R-:W-:Y:S02]  /*aa50*/  @!P5 LEA.HI R5, R13, R13, RZ, 0x1 ;  /* 0x0000000d0d05d211 */ /* 0x000fe400078f08ff */
[----:B------:R-:W-:Y:S02]  /*aa60*/  @!P6 LOP3.LUT R4, R4, 0xfffffffe, RZ, 0xc0, !PT ;  /* 0xfffffffe0404e812 */ /* 0x000fe400078ec0ff */
[----:B------:R-:W-:-:S03]  /*aa70*/  @!P5 LOP3.LUT R5, R5, 0xfffffffe, RZ, 0xc0, !PT ;  /* 0xfffffffe0505d812 */ /* 0x000fc600078ec0ff */
[----:B------:R-:W-:-:S04]  /*aa80*/  @!P6 IMAD.WIDE R6, R4, 0x4, R2 ;  /* 0x000000040406e825 */ /* 0x000fc800078e0202 */
[----:B------:R-:W-:Y:S01]  /*aa90*/  @!P5 IMAD.WIDE R4, R5, 0x4, R2 ;  /* 0x000000040504d825 */ /* 0x000fe200078e0202 */
[----:B------:R2:W-:Y:S01]  /*aaa0*/  @!P6 ST.E.64 [R6.64], R50 ;  /* 0x000000320600e985 */ /* 0x0005e2000c101b0c */
[----:B------:R-:W-:-:S03]  /*aab0*/  ISETP.GE.AND P6, PT, R15, c[0x0][0x3c8], PT ;  /* 0x0000f2000f007a0c */ /* 0x000fc60003fc6270 */
[----:B------:R3:W-:Y:S01]  /*aac0*/  @!P5 ST.E.64 [R4.64], R54 ;  /* 0x000000360400d985 */ /* 0x0007e2000c101b0c */
[----:B------:R-:W-:Y:S02]  /*aad0*/  ISETP.GE.AND P5, PT, R16, c[0x0][0x3c8], PT ;  /* 0x0000f20010007a0c */ /* 0x000fe40003fa6270 */
[----:B--2---:R-:W-:Y:S02]  /*aae0*/  @!P2 LEA.HI R7, R10, R10, RZ, 0x1 ;  /* 0x0000000a0a07a211 */ /* 0x004fe400078f08ff */
[----:B------:R-:W-:Y:S02]  /*aaf0*/  @!P1 LEA.HI R6, R12, R12, RZ, 0x1 ;  /* 0x0000000c0c069211 */ /* 0x000fe400078f08ff */
[----:B---3--:R-:W-:Y:S02]  /*ab00*/  @!P4 LEA.HI R4, R8, R8, RZ, 0x1 ;  /* 0x000000080804c211 */ /* 0x008fe400078f08ff */
[----:B------:R-:W-:Y:S02]  /*ab10*/  @!P3 LEA.HI R8, R9, R9, RZ, 0x1 ;  /* 0x000000090908b211 */ /* 0x000fe400078f08ff */
[----:B------:R-:W-:-:S02]  /*ab20*/  @!P0 LEA.HI R5, R14, R14, RZ, 0x1 ;  /* 0x0000000e0e058211 */ /* 0x000fc400078f08ff */
[----:B------:R-:W-:Y:S02]  /*ab30*/  @!P4 LOP3.LUT R4, R4, 0xfffffffe, RZ, 0xc0, !PT ;  /* 0xfffffffe0404c812 */ /* 0x000fe400078ec0ff */
[----:B------:R-:W-:Y:S02]  /*ab40*/  @!P3 LOP3.LUT R8, R8, 0xfffffffe, RZ, 0xc0, !PT ;  /* 0xfffffffe0808b812 */ /* 0x000fe400078ec0ff */
[----:B------:R-:W-:Y:S01]  /*ab50*/  @!P2 LOP3.LUT R7, R7, 0xfffffffe, RZ, 0xc0, !PT ;  /* 0xfffffffe0707a812 */ /* 0x000fe200078ec0ff */
[--C-:B------:R-:W-:Y:S01]  /*ab60*/  @!P4 IMAD.WIDE R12, R4, 0x4, R2.reuse ;  /* 0x00000004040cc825 */ /* 0x100fe200078e0202 */
[----:B------:R-:W-:Y:S02]  /*ab70*/  @!P1 LOP3.LUT R6, R6, 0xfffffffe, RZ, 0xc0, !PT ;  /* 0xfffffffe06069812 */ /* 0x000fe400078ec0ff */
[----:B------:R-:W-:Y:S01]  /*ab80*/  @!P0 LOP3.LUT R5, R5, 0xfffffffe, RZ, 0xc0, !PT ;  /* 0xfffffffe05058812 */ /* 0x000fe200078ec0ff */
[----:B------:R-:W-:Y:S01]  /*ab90*/  @!P3 IMAD.WIDE R10, R8, 0x4, R2 ;  /* 0x00000004080ab825 */ /* 0x000fe200078e0202 */
[----:B------:R2:W-:Y:S01]  /*aba0*/  @!P4 ST.E.64 [R12.64], R58 ;  /* 0x0000003a0c00c985 */ /* 0x0005e2000c101b0c */
[----:B------:R-:W-:-:S02]  /*abb0*/  IADD3 R14, R0, 0x88, RZ ;  /* 0x00000088000e7810 */ /* 0x000fc40007ffe0ff */
[--C-:B------:R-:W-:Y:S01]  /*abc0*/  @!P2 IMAD.WIDE R8, R7, 0x4, R2.reuse ;  /* 0x000000040708a825 */ /* 0x100fe200078e0202 */
[----:B------:R3:W-:Y:S03]  /*abd0*/  @!P3 ST.E.64 [R10.64], R62 ;  /* 0x0000003e0a00b985 */ /* 0x0007e6000c101b0c */
[--C-:B------:R-:W-:Y:S01]  /*abe0*/  @!P1 IMAD.WIDE R6, R6, 0x4, R2.reuse ;  /* 0x0000000406069825 */ /* 0x100fe200078e0202 */
[----:B------:R4:W-:Y:S03]  /*abf0*/  @!P2 ST.E.64 [R8.64], R66 ;  /* 0x000000420800a985 */ /* 0x0009e6000c101b0c */
[----:B------:R-:W-:Y:S01]  /*ac00*/  @!P0 IMAD.WIDE R4, R5, 0x4, R2 ;  /* 0x0000000405048825 */ /* 0x000fe200078e0202 */
[----:B------:R-:W-:Y:S04]  /*ac10*/  @!P1 ST.E.64 [R6.64], R70 ;  /* 0x0000004606009985 */ /* 0x000fe8000c101b0c */
[----:B------:R1:W-:Y:S01]  /*ac20*/  @!P0 ST.E.64 [R4.64], R74 ;  /* 0x0000004a04008985 */ /* 0x0003e2000c101b0c */
[----:B--2---:R-:W-:-:S02]  /*ac30*/  IADD3 R12, R0, 0x80, RZ ;  /* 0x00000080000c7810 */ /* 0x004fc40007ffe0ff */
[C---:B---3--:R-:W-:Y:S02]  /*ac40*/  IADD3 R10, R0.reuse, 0x70, RZ ;  /* 0x00000070000a7810 */ /* 0x048fe40007ffe0ff */
[C---:B------:R-:W-:Y:S02]  /*ac50*/  IADD3 R11, R0.reuse, 0x78, RZ ;  /* 0x00000078000b7810 */ /* 0x040fe40007ffe0ff */
[C---:B----4-:R-:W-:Y:S02]  /*ac60*/  IADD3 R8, R0.reuse, 0x60, RZ ;  /* 0x0000006000087810 */ /* 0x050fe40007ffe0ff */
[----:B------:R-:W-:Y:S02]  /*ac70*/  IADD3 R9, R0, 0x68, RZ ;  /* 0x0000006800097810 */ /* 0x000fe40007ffe0ff */
[----:B------:R-:W-:Y:S02]  /*ac80*/  ISETP.GE.AND P4, PT, R8, c[0x0][0x3c8], PT ;  /* 0x0000f20008007a0c */ /* 0x000fe40003f86270 */
[----:B------:R-:W-:-:S02]  /*ac90*/  ISETP.GE.AND P3, PT, R9, c[0x0][0x3c8], PT ;  /* 0x0000f20009007a0c */ /* 0x000fc40003f66270 */
[----:B-1----:R-:W-:Y:S02]  /*aca0*/  @!P6 LEA.HI R4, R15, R15, RZ, 0x1 ;  /* 0x0000000f0f04e211 */ /* 0x002fe400078f08ff */
[----:B------:R-:W-:Y:S02]  /*acb0*/  @!P5 LEA.HI R5, R16, R16, RZ, 0x1 ;  /* 0x000000101005d211 */ /* 0x000fe400078f08ff */
[----:B------:R-:W-:Y:S02]  /*acc0*/  @!P6 LOP3.LUT R4, R4, 0xfffffffe, RZ, 0xc0, !PT ;  /* 0xfffffffe0404e812 */ /* 0x000fe400078ec0ff */
[----:B------:R-:W-:Y:S02]  /*acd0*/  @!P5 LOP3.LUT R5, R5, 0xfffffffe, RZ, 0xc0, !PT ;  /* 0xfffffffe0505d812 */ /* 0x000fe400078ec0ff */
[----:B------:R-:W-:Y:S01]  /*ace0*/  ISETP.GE.AND P2, PT, R10, c[0x0][0x3c8], PT ;  /* 0x0000f2000a007a0c */ /* 0x000fe20003f46270 */
[----:B------:R-:W-:Y:S01]  /*acf0*/  @!P6 IMAD.WIDE R6, R4, 0x4, R2 ;  /* 0x000000040406e825 */ /* 0x000fe200078e0202 */
[----:B------:R-:W-:-:S02]  /*ad00*/  ISETP.GE.AND P1, PT, R11, c[0x0][0x3c8], PT ;  /* 0x0000f2000b007a0c */ /* 0x000fc40003f26270 */
[----:B------:R-:W-:Y:S01]  /*ad10*/  ISETP.GE.AND P0, PT, R12, c[0x0][0x3c8], PT ;  /* 0x0000f2000c007a0c */ /* 0x000fe20003f06270 */
[----:B------:R-:W-:Y:S01]  /*ad20*/  @!P5 IMAD.WIDE R4, R5, 0x4, R2 ;  /* 0x000000040504d825 */ /* 0x000fe200078e0202 */
[----:B------:R1:W-:Y:S01]  /*ad30*/  @!P6 ST.E.64 [R6.64], R78 ;  /* 0x0000004e0600e985 */ /* 0x0003e2000c101b0c */
[----:B------:R-:W-:Y:S02]  /*ad40*/  IADD3 R15, R0, 0x90, RZ ;  /* 0x00000090000f7810 */ /* 0x000fe40007ffe0ff */
[----:B------:R-:W-:Y:S01]  /*ad50*/  ISETP.GE.AND P6, PT, R14, c[0x0][0x3c8], PT ;  /* 0x0000f2000e007a0c */ /* 0x000fe20003fc6270 */
[----:B------:R2:W-:Y:S01]  /*ad60*/  @!P5 ST.E.64 [R4.64], R82 ;  /* 0x000000520400d985 */ /* 0x0005e2000c101b0c */
[----:B------:R-:W-:Y:S02]  /*ad70*/  ISETP.GE.AND P5, PT, R15, c[0x0][0x3c8], PT ;  /* 0x0000f2000f007a0c */ /* 0x000fe40003fa6270 */
[----:B-1----:R-:W-:Y:S02]  /*ad80*/  @!P2 LEA.HI R7, R10, R10, RZ, 0x1 ;  /* 0x0000000a0a07a211 */ /* 0x002fe400078f08ff */
[----:B------:R-:W-:-:S02]  /*ad90*/  @!P1 LEA.HI R6, R11, R11, RZ, 0x1 ;  /* 0x0000000b0b069211 */ /* 0x000fc400078f08ff */
[----:B--2---:R-:W-:Y:S02]  /*ada0*/  @!P4 LEA.HI R4, R8, R8, RZ, 0x1 ;  /* 0x000000080804c211 */ /* 0x004fe400078f08ff */
[----:B------:R-:W-:Y:S02]  /*adb0*/  @!P3 LEA.HI R8, R9, R9, RZ, 0x1 ;  /* 0x000000090908b211 */ /* 0x000fe400078f08ff */
[----:B------:R-:W-:Y:S02]  /*adc0*/  @!P0 LEA.HI R5, R12, R12, RZ, 0x1 ;  /* 0x0000000c0c058211 */ /* 0x000fe400078f08ff */
[----:B------:R-:W-:Y:S02]  /*add0*/  @!P4 LOP3.LUT R4, R4, 0xfffffffe, RZ, 0xc0, !PT ;  /* 0xfffffffe0404c812 */ /* 0x000fe400078ec0ff */
[----:B------:R-:W-:Y:S02]  /*ade0*/  @!P3 LOP3.LUT R8, R8, 0xfffffffe, RZ, 0xc0, !PT ;  /* 0xfffffffe0808b812 */ /* 0x000fe400078ec0ff */
[----:B------:R-:W-:Y:S01]  /*adf0*/  @!P2 LOP3.LUT R7, R7, 0xfffffffe, RZ, 0xc0, !PT ;  /* 0xfffffffe0707a812 */ /* 0x000fe200078ec0ff */
[----:B------:R-:W-:Y:S01]  /*ae00*/  @!P4 IMAD.WIDE R12, R4, 0x4, R2 ;  /* 0x00000004040cc825 */ /* 0x000fe200078e0202 */
[----:B------:R-:W-:-:S02]  /*ae10*/  @!P1 LOP3.LUT R6, R6, 0xfffffffe, RZ, 0xc0, !PT ;  /* 0xfffffffe06069812 */ /* 0x000fc400078ec0ff */
[----:B------:R-:W-:Y:S01]  /*ae20*/  @!P0 LOP3.LUT R5, R5, 0xfffffffe, RZ, 0xc0, !PT ;  /* 0xfffffffe05058812 */ /* 0x000fe200078ec0ff */
[--C-:B------:R-:W-:Y:S01]  /*ae30*/  @!P3 IMAD.WIDE R10, R8, 0x4, R2.reuse ;  /* 0x00000004080ab825 */ /* 0x100fe200078e0202 */
[----:B------:R1:W-:Y:S03]  /*ae40*/  @!P4 ST.E.64 [R12.64], R86 ;  /* 0x000000560c00c985 */ /* 0x0003e6000c101b0c */
[--C-:B------:R-:W-:Y:S01]  /*ae50*/  @!P2 IMAD.WIDE R8, R7, 0x4, R2.reuse ;  /* 0x000000040708a825 */ /* 0x100fe200078e0202 */
[----:B------:R2:W-:Y:S03]  /*ae60*/  @!P3 ST.E.64 [R10.64], R90 ;  /* 0x0000005a0a00b985 */ /* 0x0005e6000c101b0c */
[--C-:B------:R-:W-:Y:S01]  /*ae70*/  @!P1 IMAD.WIDE R6, R6, 0x4, R2.reuse ;  /* 0x0000000406069825 */ /* 0x100fe200078e0202 */
[----:B------:R3:W-:Y:S03]  /*ae80*/  @!P2 ST.E.64 [R8.64], R94 ;  /* 0x0000005e0800a985 */ /* 0x0007e6000c101b0c */
[----:B------:R-:W-:Y:S01]  /*ae90*/  @!P0 IMAD.WIDE R4, R5, 0x4, R2 ;  /* 0x0000000405048825 */ /* 0x000fe200078e0202 */
[----:B------:R-:W-:Y:S04]  /*aea0*/  @!P1 ST.E.64 [R6.64], R98 ;  /* 0x0000006206009985 */ /* 0x000fe8000c101b0c */
[----:B------:R4:W-:Y:S01]  /*aeb0*/  @!P0 ST.E.64 [R4.64], R102 ;  /* 0x0000006604008985 */ /* 0x0009e2000c101b0c */
[----:B-1----:R-:W-:-:S02]  /*aec0*/  IADD3 R12, R0, 0xb8, RZ ;  /* 0x000000b8000c7810 */ /* 0x002fc40007ffe0ff */
[C---:B--2---:R-:W-:Y:S02]  /*aed0*/  IADD3 R10, R0.reuse, 0xa8, RZ ;  /* 0x000000a8000a7810 */ /* 0x044fe40007ffe0ff */
[C---:B------:R-:W-:Y:S02]  /*aee0*/  IADD3 R11, R0.reuse, 0xb0, RZ ;  /* 0x000000b0000b7810 */ /* 0x040fe40007ffe0ff */
[C---:B---3--:R-:W-:Y:S02]  /*aef0*/  IADD3 R8, R0.reuse, 0x98, RZ ;  /* 0x0000009800087810 */ /* 0x048fe40007ffe0ff */
[----:B------:R-:W-:Y:S02]  /*af00*/  IADD3 R9, R0, 0xa0, RZ ;  /* 0x000000a000097810 */ /* 0x000fe40007ffe0ff */
[----:B------:R-:W-:Y:S02]  /*af10*/  ISETP.GE.AND P4, PT, R8, c[0x0][0x3c8], PT ;  /* 0x0000f20008007a0c */ /* 0x000fe40003f86270 */
[----:B------:R-:W-:-:S02]  /*af20*/  ISETP.GE.AND P3, PT, R9, c[0x0][0x3c8], PT ;  /* 0x0000f20009007a0c */ /* 0x000fc40003f66270 */
[----:B----4-:R-:W-:Y:S02]  /*af30*/  @!P6 LEA.HI R4, R14, R14, RZ, 0x1 ;  /* 0x0000000e0e04e211 */ /* 0x010fe400078f08ff */
        /* <DEDUP_REMOVED lines=9> */
[C---:B------:R-:W-:Y:S02]  /*afd0*/  IADD3 R14, R0.reuse, 0xc0, RZ ;  /* 0x000000c0000e7810 */ /* 0x040fe40007ffe0ff */
[----:B------:R-:W-:Y:S01]  /*afe0*/  IADD3 R15, R0, 0xc8, RZ ;  /* 0x000000c8000f7810 */ /* 0x000fe20007ffe0ff */
[----:B------:R2:W-:Y:S01]  /*aff0*/  @!P5 ST.E.64 [R4.64], R110 ;  /* 0x0000006e0400d985 */ /* 0x0005e2000c101b0c */
[----:B------:R-:W-:Y:S02]  /*b000*/  ISETP.GE.AND P6, PT, R14, c[0x0][0x3c8], PT ;  /* 0x0000f2000e007a0c */ /* 0x000fe40003fc6270 */
[----:B------:R-:W-:Y:S02]  /*b010*/  ISETP.GE.AND P5, PT, R15, c[0x0][0x3c8], PT ;  /* 0x0000f2000f007a0c */ /* 0x000fe40003fa6270 */
[----:B-1----:R-:W-:-:S02]  /*b020*/  @!P2 LEA.HI R7, R10, R10, RZ, 0x1 ;  /* 0x0000000a0a07a211 */ /* 0x002fc400078f08ff */
[----:B------:R-:W-:Y:S02]  /*b030*/  @!P1 LEA.HI R6, R11, R11, RZ, 0x1 ;  /* 0x0000000b0b069211 */ /* 0x000fe400078f08ff */
[----:B--2---:R-:W-:Y:S02]  /*b040*/  @!P4 LEA.HI R4, R8, R8, RZ, 0x1 ;  /* 0x000000080804c211 */ /* 0x004fe400078f08ff */
[----:B------:R-:W-:Y:S02]  /*b050*/  @!P3 LEA.HI R8, R9, R9, RZ, 0x1 ;  /* 0x000000090908b211 */ /* 0x000fe400078f08ff */
[----:B------:R-:W-:Y:S02]  /*b060*/  @!P0 LEA.HI R5, R12, R12, RZ, 0x1 ;  /* 0x0000000c0c058211 */ /* 0x000fe400078f08ff */
[----:B------:R-:W-:Y:S02]  /*b070*/  @!P4 LOP3.LUT R4, R4, 0xfffffffe, RZ, 0xc0, !PT ;  /* 0xfffffffe0404c812 */ /* 0x000fe400078ec0ff */
[----:B------:R-:W-:-:S02]  /*b080*/  @!P3 LOP3.LUT R8, R8, 0xfffffffe, RZ, 0xc0, !PT ;  /* 0xfffffffe0808b812 */ /* 0x000fc400078ec0ff */
[----:B------:R-:W-:Y:S01]  /*b090*/  @!P2 LOP3.LUT R7, R7, 0xfffffffe, RZ, 0xc0, !PT ;  /* 0xfffffffe0707a812 */ /* 0x000fe200078ec0ff */
[--C-:B------:R-:W-:Y:S01]  /*b0a0*/  @!P4 IMAD.WIDE R12, R4, 0x4, R2.reuse ;  /* 0x00000004040cc825 */ /* 0x100fe200078e0202 */
[----:B------:R-:W-:Y:S02]  /*b0b0*/  @!P1 LOP3.LUT R6, R6, 0xfffffffe, RZ, 0xc0, !PT ;  /* 0xfffffffe06069812 */ /* 0x000fe400078ec0ff */
        /* <DEDUP_REMOVED lines=20> */
[----:B------:R-:W-:Y:S02]  /*b200*/  ISETP.GE.AND P2, PT, R10, c[0x0][0x3c8], PT ;  /* 0x0000f2000a007a0c */ /* 0x000fe40003f46270 */
[----:B------:R-:W-:Y:S01]  /*b210*/  @!P5 LOP3.LUT R5, R5, 0xfffffffe, RZ, 0xc0, !PT ;  /* 0xfffffffe0505d812 */ /* 0x000fe200078ec0ff */
[----:B------:R-:W-:Y:S01]  /*b220*/  @!P6 IMAD.WIDE R6, R4, 0x4, R2 ;  /* 0x000000040406e825 */ /* 0x000fe200078e0202 */
[----:B------:R-:W-:-:S02]  /*b230*/  ISETP.GE.AND P1, PT, R11, c[0x0][0x3c8], PT ;  /* 0x0000f2000b007a0c */ /* 0x000fc40003f26270 */
[----:B------:R-:W-:Y:S01]  /*b240*/  ISETP.GE.AND P0, PT, R12, c[0x0][0x3c8], PT ;  /* 0x0000f2000c007a0c */ /* 0x000fe20003f06270 */
[----:B------:R-:W-:Y:S01]  /*b250*/  @!P5 IMAD.WIDE R4, R5, 0x4, R2 ;  /* 0x000000040504d825 */ /* 0x000fe200078e0202 */
[----:B------:R1:W-:Y:S01]  /*b260*/  @!P6 ST.E.64 [R6.64], R134 ;  /* 0x000000860600e985 */ /* 0x0003e2000c101b0c */
[----:B------:R-:W-:-:S03]  /*b270*/  IADD3 R0, R0, 0xf8, RZ ;  /* 0x000000f800007810 */ /* 0x000fc60007ffe0ff */
[----:B------:R2:W-:Y:S01]  /*b280*/  @!P5 ST.E.64 [R4.64], R138 ;  /* 0x0000008a0400d985 */ /* 0x0005e2000c101b0c */
[----:B-1----:R-:W-:-:S04]  /*b290*/  @!P2 LEA.HI R7, R10, R10, RZ, 0x1 ;  /* 0x0000000a0a07a211 */ /* 0x002fc800078f08ff */
        /* <DEDUP_REMOVED lines=17> */
[----:B------:R1:W-:Y:S04]  /*b3b0*/  @!P1 ST.E.64 [R6.64], R154 ;  /* 0x0000009a06009985 */ /* 0x0003e8000c101b0c */
[----:B------:R1:W-:Y:S01]  /*b3c0*/  @!P0 ST.E.64 [R4.64], R158 ;  /* 0x0000009e04008985 */ /* 0x0003e2000c101b0c */
[----:B------:R-:W-:-:S13]  /*b3d0*/  ISETP.GE.AND P0, PT, R0, c[0x0][0x3c8], PT ;  /* 0x0000f20000007a0c */ /* 0x000fda0003f06270 */
[----:B------:R-:W-:Y:S05]  /*b3e0*/  @P0 EXIT ;  /* 0x000000000000094d */ /* 0x000fea0003800000 */
[----:B------:R-:W-:-:S04]  /*b3f0*/  LEA.HI R0, R0, R0, RZ, 0x1 ;  /* 0x0000000000007211 */ /* 0x000fc800078f08ff */
[----:B------:R-:W-:-:S05]  /*b400*/  LOP3.LUT R0, R0, 0xfffffffe, RZ, 0xc0, !PT ;  /* 0xfffffffe00007812 */ /* 0x000fca00078ec0ff */
[----:B------:R-:W-:-:S05]  /*b410*/  IMAD.WIDE R2, R0, 0x4, R2 ;  /* 0x0000000400027825 */ /* 0x000fca00078e0202 */
[----:B------:R-:W-:Y:S01]  /*b420*/  ST.E.64 [R2.64], R162 ;  /* 0x000000a202007985 */ /* 0x000fe2000c101b0c */
[----:B------:R-:W-:Y:S05]  /*b430*/  EXIT ;  /* 0x000000000000794d */ /* 0x000fea0003800000 */
.L_x_6:
[----:B------:R-:W1:Y:S02]  /*b440*/  S2R R0, SR_TID.X ;  /* 0x0000000000007919 */ /* 0x000e640000002100 */
[----:B-1----:R-:W-:-:S13]  /*b450*/  ISETP.GT.AND P0, PT, R0, 0x7f, PT ;  /* 0x0000007f0000780c */ /* 0x002fda0003f04270 */
[----:B------:R-:W-:Y:S05]  /*b460*/  @P0 EXIT ;  /* 0x000000000000094d */ /* 0x000fea0003800000 */
[----:B------:R-:W1:Y:S01]  /*b470*/  S2R R8, SR_CTAID.X ;  /* 0x0000000000087919 */ /* 0x000e620000002500 */
[----:B------:R-:W-:-:S05]  /*b480*/  MOV R3, c[0x0][0x4e8] ;  /* 0x00013a0000037a02 */ /* 0x000fca0000000f00 */
[----:B------:R-:W-:Y:S01]  /*b490*/  IMAD R2, R3, c[0x0][0x388], RZ ;  /* 0x0000e20003027a24 */ /* 0x000fe200078e02ff */
[----:B-1----:R-:W-:-:S04]  /*b4a0*/  LEA R8, R8, R0, 0x7 ;  /* 0x0000000008087211 */ /* 0x002fc800078e38ff */
[----:B------:R-:W-:-:S13]  /*b4b0*/  ISETP.GE.AND P0, PT, R8, R2, PT ;  /* 0x000000020800720c */ /* 0x000fda0003f06270 */
[----:B------:R-:W-:Y:S05]  /*b4c0*/  @P0 EXIT ;  /* 0x000000000000094d */ /* 0x000fea0003800000 */
[----:B------:R-:W1:Y:S01]  /*b4d0*/  S2R R7, SR_CTAID.Z ;  /* 0x0000000000077919 */ /* 0x000e620000002700 */
[----:B------:R-:W-:Y:S01]  /*b4e0*/  USHF.R.S32.HI UR6, URZ, 0x1f, UR11 ;  /* 0x0000001f3f067899 */ /* 0x000fe2000801140b */
[----:B------:R-:W-:Y:S01]  /*b4f0*/  ISETP.NE.AND P0, PT, R3, 0x1, PT ;  /* 0x000000010300780c */ /* 0x000fe20003f05270 */
[----:B------:R-:W-:Y:S01]  /*b500*/  ULDC.64 UR4, c[0x0][0x4d0] ;  /* 0x0001340000047ab9 */ /* 0x000fe20000000a00 */
[----:B------:R-:W2:Y:S01]  /*b510*/  S2R R9, SR_CTAID.Y ;  /* 0x0000000000097919 */ /* 0x000ea20000002600 */
[----:B------:R-:W-:Y:S01]  /*b520*/  UIMAD UR6, UR6, UR4, URZ ;  /* 0x00000004060672a4 */ /* 0x000fe2000f8e023f */
[----:B------:R-:W-:Y:S01]  /*b530*/  IADD3 R4, RZ, -UR11, RZ ;  /* 0x8000000bff047c10 */ /* 0x000fe2000fffe0ff */
[----:B------:R-:W-:Y:S01]  /*b540*/  UIMAD.WIDE.U32 UR8, UR11, UR4, URZ ;  /* 0x000000040b0872a5 */ /* 0x000fe2000f8e003f */
[----:B------:R-:W-:Y:S01]  /*b550*/  MOV R0, R8 ;  /* 0x0000000800007202 */ /* 0x000fe20000000f00 */
[----:B------:R-:W-:-:S04]  /*b560*/  UIMAD UR4, UR11, UR5, UR6 ;  /* 0x000000050b0472a4 */ /* 0x000fc8000f8e0206 */
[----:B------:R-:W-:Y:S01]  /*b570*/  UIADD3 UR4, UR9, UR4, URZ ;  /* 0x0000000409047290 */ /* 0x000fe2000fffe03f */
[----:B------:R-:W-:Y:S01]  /*b580*/  MOV R3, UR9 ;  /* 0x0000000900037c02 */ /* 0x000fe20008000f00 */
[----:B------:R-:W-:-:S04]  /*b590*/  @P0 IMAD.HI.U32 R5, R8, c[0x0][0x4ec], RZ ;  /* 0x00013b0008050a27 */ /* 0x000fc800078e00ff */
[----:B------:R-:W-:Y:S01]  /*b5a0*/  IMAD.U32 R2, RZ, RZ, UR8 ;  /* 0x00000008ff027e24 */ /* 0x000fe2000f8e00ff */
[----:B------:R-:W-:Y:S01]  /*b5b0*/  @P0 SHF.R.U32.HI R0, RZ, c[0x0][0x4f0], R5 ;  /* 0x00013c00ff000a19 */ /* 0x000fe20000011605 */
[----:B------:R-:W-:Y:S01]  /*b5c0*/  IMAD.U32 R3, RZ, RZ, UR4 ;  /* 0x00000004ff037e24 */ /* 0x000fe2000f8e00ff */
[----:B-1----:R-:W-:-:S03]  /*b5d0*/  SHF.R.S32.HI R6, RZ, 0x1f, R7 ;  /* 0x0000001fff067819 */ /* 0x002fc60000011407 */
[----:B------:R-:W-:-:S04]  /*b5e0*/  IMAD.WIDE.U32 R2, R7, c[0x0][0x4d8], R2 ;  /* 0x0001360007027a25 */ /* 0x000fc800078e0002 */
[----:B------:R-:W-:Y:S02]  /*b5f0*/  IMAD R6, R6, c[0x0][0x4d8], RZ ;  /* 0x0001360006067a24 */ /* 0x000fe400078e02ff */
[----:B--2---:R-:W-:Y:S02]  /*b600*/  IMAD R4, R4, c[0x0][0x550], R9 ;  /* 0x0001540004047a24 */ /* 0x004fe400078e0209 */
[----:B------:R-:W-:Y:S01]  /*b610*/  IMAD R5, R7, c[0x0][0x4dc], R6 ;  /* 0x0001370007057a24 */ /* 0x000fe200078e0206 */
[----:B------:R-:W-:Y:S02]  /*b620*/  IADD3 R7, -R0, RZ, RZ ;  /* 0x000000ff00077210 */ /* 0x000fe40007ffe1ff */
[----:B------:R-:W-:Y:S01]  /*b630*/  SHF.R.S32.HI R6, RZ, 0x1f, R4 ;  /* 0x0000001fff067819 */ /* 0x000fe20000011404 */
[----:B------:R-:W-:Y:S02]  /*b640*/  IMAD.IADD R3, R5, 0x1, R3 ;  /* 0x0000000105037824 */ /* 0x000fe400078e0203 */
[----:B------:R-:W-:Y:S01]  /*b650*/  IMAD R5, R7, c[0x0][0x4e8], R8 ;  /* 0x00013a0007057a24 */ /* 0x000fe200078e0208 */
[----:B------:R-:W-:Y:S01]  /*b660*/  SHF.R.S32.HI R7, RZ, 0x1f, R0 ;  /* 0x0000001fff077819 */ /* 0x000fe20000011400 */
[----:B------:R-:W-:-:S02]  /*b670*/  IMAD R6, R6, c[0x0][0x4e0], RZ ;  /* 0x0001380006067a24 */ /* 0x000fc400078e02ff */
[----:B------:R-:W-:-:S04]  /*b680*/  IMAD.WIDE.U32 R2, R4, c[0x0][0x4e0], R2 ;  /* 0x0001380004027a25 */ /* 0x000fc800078e0002 */
[----:B------:R-:W-:Y:S01]  /*b690*/  IMAD R6, R4, c[0x0][0x4e4], R6 ;  /* 0x0001390004067a24 */ /* 0x000fe200078e0206 */
[----:B------:R-:W-:Y:S02]  /*b6a0*/  SHF.R.S32.HI R4, RZ, 0x1f, R5 ;  /* 0x0000001fff047819 */ /* 0x000fe40000011405 */
[----:B------:R-:W-:-:S03]  /*b6b0*/  IADD3 R2, P0, R0, R2, RZ ;  /* 0x0000000200027210 */ /* 0x000fc60007f1e0ff */
[----:B------:R-:W-:Y:S01]  /*b6c0*/  IMAD R0, R4, c[0x0][0x4c8], RZ ;  /* 0x0001320004007a24 */ /* 0x000fe200078e02ff */
[----:B------:R-:W-:-:S03]  /*b6d0*/  IADD3.X R3, R7, R3, R6, P0, !PT ;  /* 0x0000000307037210 */ /* 0x000fc600007fe406 */
[C---:B------:R-:W-:Y:S02]  /*b6e0*/  IMAD R0, R5.reuse, c[0x0][0x4cc], R0 ;  /* 0x0001330005007a24 */ /* 0x040fe400078e0200 */
[----:B------:R-:W-:-:S05]  /*b6f0*/  IMAD.WIDE.U32 R2, R5, c[0x0][0x4c8], R2 ;  /* 0x0001320005027a25 */ /* 0x000fca00078e0002 */
[----:B------:R-:W-:Y:S02]  /*b700*/  IADD3 R0, R3, R0, RZ ;  /* 0x0000000003007210 */ /* 0x000fe40007ffe0ff */
[----:B------:R-:W-:-:S04]  /*b710*/  LEA R4, P0, R2, c[0x0][0x4a8], 0x2 ;  /* 0x00012a0002047a11 */ /* 0x000fc800078010ff */
[----:B------:R-:W-:Y:S02]  /*b720*/  LEA.HI.X R5, R2, c[0x0][0x4ac], R0, 0x2, P0 ;  /* 0x00012b0002057a11 */ /* 0x000fe400000f1400 */
[----:B------:R-:W-:-:S05]  /*b730*/  MOV R0, 0xff800000 ;  /* 0xff80000000007802 */ /* 0x000fca0000000f00 */
[----:B------:R-:W-:Y:S01]  /*b740*/  STG.E [R4.64], R0 ;  /* 0x0000000004007986 */ /* 0x000fe2000c10190c */
[----:B------:R-:W-:Y:S05]  /*b750*/  EXIT ;  /* 0x000000000000794d */ /* 0x000fea0003800000 */
.L_x_9:
[----:B------:R-:W-:-:S00]  /*b760*/  BRA `(.L_x_9) ;  /* 0xfffffff000007947 */ /* 0x000fc0000383ffff */
[----:B------:R-:W-:-:S00]  /*b770*/  NOP ;  /* 0x0000000000007918 */ /* 0x000fc00000000000 */
        /* <DEDUP_REMOVED lines=8> */
.L_x_2557:


//--------------------- .text._ZN7cutlass13device_kernelIN5flash19enable_sm80_to_sm89INS1_16FlashAttnFwdSm80INS1_25CollectiveMainloopFwdSm80ILi8ELi1ELb1EN4cute5tupleIJNS5_1CILi128EEENS7_ILi48EEENS7_ILi256EEEEEELi256ENS_6half_tEfNS_4arch4Sm80ELb0ELb0ELb0ELb1ELb0ELb0ELb1ELb1EEENS1_21CollectiveEpilogueFwdINS6_IJS8_SA_S9_EEENS6_IJNS7_ILi1EEESI_SI_EEESC_SE_Li256ELb1ELb1ELb1ELb0EEENS1_36VarlenDynamicPersistentTileSchedulerILi128ELi48ELi256ELi256ELb1ELb1ELb0ELb0ELb1ELb1EEEEEEEEEvNT_6ParamsE --------------------------
	.section	.text._ZN7cutlass13device_kernelIN5flash19enable_sm80_to_sm89INS1_16FlashAttnFwdSm80INS1_25CollectiveMainloopFwdSm80ILi8ELi1ELb1EN4cute5tupleIJNS5_1CILi128EEENS7_ILi48EEENS7_ILi256EEEEEELi256ENS_6half_tEfNS_4arch4Sm80ELb0ELb0ELb0ELb1ELb0ELb0ELb1ELb1EEENS1_21CollectiveEpilogueFwdINS6_IJS8_SA_S9_EEENS6_IJNS7_ILi1EEESI_SI_EEESC_SE_Li256ELb1ELb1ELb1ELb0EEENS1_36VarlenDynamicPersistentTileSchedulerILi128ELi48ELi256ELi256ELb1ELb1ELb0ELb0ELb1ELb1EEEEEEEEEvNT_6ParamsE,"ax",@progbits
	.sectioninfo	@"SHI_REGISTERS=255"
	.align	128
.text._ZN7cutlass13device_kernelIN5flash19enable_sm80_to_sm89INS1_16FlashAttnFwdSm80INS1_25CollectiveMainloopFwdSm80ILi8ELi1ELb1EN4cute5tupleIJNS5_1CILi128EEENS7_ILi48EEENS7_ILi256EEEEEELi256ENS_6half_tEfNS_4arch4Sm80ELb0ELb0ELb0ELb1ELb0ELb0ELb1ELb1EEENS1_21CollectiveEpilogueFwdINS6_IJS8_SA_S9_EEENS6_IJNS7_ILi1EEESI_SI_EEESC_SE_Li256ELb1ELb1ELb1ELb0EEENS1_36VarlenDynamicPersistentTileSchedulerILi128ELi48ELi256ELi256ELb1ELb1ELb0ELb0ELb1ELb1EEEEEEEEEvNT_6ParamsE:
        .type           _ZN7cutlass13device_kernelIN5flash19enable_sm80_to_sm89INS1_16FlashAttnFwdSm80INS1_25CollectiveMainloopFwdSm80ILi8ELi1ELb1EN4cute5tupleIJNS5_1CILi128EEENS7_ILi48EEENS7_ILi256EEEEEELi256ENS_6half_tEfNS_4arch4Sm80ELb0ELb0ELb0ELb1ELb0ELb0ELb1ELb1EEENS1_21CollectiveEpilogueFwdINS6_IJS8_SA_S9_EEENS6_IJNS7_ILi1EEESI_SI_EEESC_SE_Li256ELb1ELb1ELb1ELb0EEENS1_36VarlenDynamicPersistentTileSchedulerILi128ELi48ELi256ELi256ELb1ELb1ELb0ELb0ELb1ELb1EEEEEEEEEvNT_6ParamsE,@function
        .size           _ZN7cutlass13device_kernelIN5flash19enable_sm80_to_sm89INS1_16FlashAttnFwdSm80INS1_25CollectiveMainloopFwdSm80ILi8ELi1ELb1EN4cute5tupleIJNS5_1CILi128EEENS7_ILi48EEENS7_ILi256EEEEEELi256ENS_6half_tEfNS_4arch4Sm80ELb0ELb0ELb0ELb1ELb0ELb0ELb1ELb1EEENS1_21CollectiveEpilogueFwdINS6_IJS8_SA_S9_EEENS6_IJNS7_ILi1EEESI_SI_EEESC_SE_Li256ELb1ELb1ELb1ELb0EEENS1_36VarlenDynamicPersistentTileSchedulerILi128ELi48ELi256ELi256ELb1ELb1ELb0ELb0ELb1ELb1EEEEEEEEEvNT_6ParamsE,(.L_x_2558 - _ZN7cutlass13device_kernelIN5flash19enable_sm80_to_sm89INS1_16FlashAttnFwdSm80INS1_25CollectiveMainloopFwdSm80ILi8ELi1ELb1EN4cute5tupleIJNS5_1CILi128EEENS7_ILi48EEENS7_ILi256EEEEEELi256ENS_6half_tEfNS_4arch4Sm80ELb0ELb0ELb0ELb1ELb0ELb0ELb1ELb1EEENS1_21CollectiveEpilogueFwdINS6_IJS8_SA_S9_EEENS6_IJNS7_ILi1EEESI_SI_EEESC_SE_Li256ELb1ELb1ELb1ELb0EEENS1_36VarlenDynamicPersistentTileSchedulerILi128ELi48ELi256ELi256ELb1ELb1ELb0ELb0ELb1ELb1EEEEEEEEEvNT_6ParamsE)
        .other          _ZN7cutlass13device_kernelIN5flash19enable_sm80_to_sm89INS1_16FlashAttnFwdSm80INS1_25CollectiveMainloopFwdSm80ILi8ELi1ELb1EN4cute5tupleIJNS5_1CILi128EEENS7_ILi48EEENS7_ILi256EEEEEELi256ENS_6half_tEfNS_4arch4Sm80ELb0ELb0ELb0ELb1ELb0ELb0ELb1ELb1EEENS1_21CollectiveEpilogueFwdINS6_IJS8_SA_S9_EEENS6_IJNS7_ILi1EEESI_SI_EEESC_SE_Li256ELb1ELb1ELb1ELb0EEENS1_36VarlenDynamicPersistentTileSchedulerILi128ELi48ELi256ELi256ELb1ELb1ELb0ELb0ELb1ELb1EEEEEEEEEvNT_6ParamsE,@"STO_CUDA_ENTRY STV_DEFAULT"
_ZN7cutlass13device_kernelIN5flash19enable_sm80_to_sm89INS1_16FlashAttnFwdSm80INS1_25CollectiveMainloopFwdSm80ILi8ELi1ELb1EN4cute5tupleIJNS5_1CILi128EEENS7_ILi48EEENS7_ILi256EEEEEELi256ENS_6half_tEfNS_4arch4Sm80ELb0ELb0ELb0ELb1ELb0ELb0ELb1ELb1EEENS1_21CollectiveEpilogueFwdINS6_IJS8_SA_S9_EEENS6_IJNS7_ILi1EEESI_SI_EEESC_SE_Li256ELb1ELb1ELb1ELb0EEENS1_36VarlenDynamicPersistentTileSchedulerILi128ELi48ELi256ELi256ELb1ELb1ELb0ELb0ELb1ELb1EEEEEEEEEvNT_6ParamsE:
[----:B------:R-:W-:-:S03]  /*0000*/  MOV R1, c[0x0][0x28] ;  /* 0x00000a0000017a02 */ /* 0x000fc60000000f00 */
[----:B------:R-:W1:Y:S01]  /*0010*/  S2R R2, SR_TID.X ;  /* 0x0000000000027919 */ /* 0x000e620000002100 */
[----:B------:R-:W-:Y:S01]  /*0020*/  IADD3 R1, R1, -0xb8, RZ ;  /* 0xffffff4801017810 */ /* 0x000fe20007ffe0ff */
[----:B------:R-:W-:Y:S01]  /*0030*/  ULDC.64 UR6, c[0x0][0x118] ;  /* 0x0000460000067ab9 */ /* 0x000fe20000000a00 */
[----:B-1----:R-:W-:-:S05]  /*0040*/  SHF.R.U32.HI R0, RZ, 0x5, R2 ;  /* 0x00000005ff007819 */ /* 0x002fca0000011602 */
[----:B------:R-:W1:Y:S02]  /*0050*/  SHFL.IDX PT, R3, R0, RZ, 0x1f ;  /* 0x00001fff00037589 */ /* 0x000e6400000e0000 */
[----:B-1----:R-:W-:Y:S02]  /*0060*/  ISETP.NE.AND P0, PT, R3, RZ, PT ;  /* 0x000000ff0300720c */ /* 0x002fe40003f05270 */
[----:B------:R-:W-:Y:S11]  /*0070*/  STL [R1+0x94], R3 ;  /* 0x0000940301007387 */ /* 0x000ff60000100800 */
[----:B------:R-:W-:Y:S06]  /*0080*/  @P0 BAR.SYNC.DEFER_BLOCKING 0x5, 0x100 ;  /* 0x0144000000000b1d */ /* 0x000fec0000010000 */
[----:B------:R-:W1:Y:S04]  /*0090*/  @P0 LDS.128 R4, [0x1a080] ;  /* 0x01a08000ff040984 */ /* 0x000e680000000c00 */
[----:B-1----:R1:W-:Y:S04]  /*00a0*/  @P0 STL.64 [R1+0x48], R4 ;  /* 0x0000480401000387 */ /* 0x0023e80000100a00 */
[----:B------:R1:W-:Y:S04]  /*00b0*/  @P0 STL.64 [R1+0x50], R6 ;  /* 0x0000500601000387 */ /* 0x0003e80000100a00 */
[----:B------:R-:W-:Y:S06]  /*00c0*/  @P0 BAR.ARV 0x4, 0x100 ;  /* 0x0104000000000b1d */ /* 0x000fec0000002000 */
[----:B------:R-:W-:Y:S05]  /*00d0*/  @P0 BRA `(.L_x_10) ;  /* 0x00000b1000000947 */ /* 0x000fea0003800000 */
[----:B------:R-:W-:Y:S01]  /*00e0*/  LOP3.LUT R14, R2, 0x1f, RZ, 0xc0, !PT ;  /* 0x0000001f020e7812 */ /* 0x000fe200078ec0ff */
[----:B------:R-:W-:Y:S01]  /*00f0*/  CS2R R8, SRZ ;  /* 0x0000000000087805 */ /* 0x000fe2000001ff00 */
[----:B-1----:R-:W-:-:S02]  /*0100*/  IMAD.MOV.U32 R7, RZ, RZ, RZ ;  /* 0x000000ffff077224 */ /* 0x002fc400078e00ff */
[----:B------:R-:W-:-:S04]  /*0110*/  ISETP.NE.AND P6, PT, R14, 0x1f, PT ;  /* 0x0000001f0e00780c */ /* 0x000fc80003fc5270 */
[----:B------:R-:W-:-:S13]  /*0120*/  ISETP.GE.OR P0, PT, R14, c[0x0][0x53c], !P6 ;  /* 0x00014f000e007a0c */ /* 0x000fda0007706670 */
[----:B------:R-:W-:Y:S02]  /*0130*/  @!P0 IMAD.MOV.U32 R4, RZ, RZ, 0x4 ;  /* 0x00000004ff048424 */ /* 0x000fe400078e00ff */
[----:B------:R-:W-:Y:S02]  /*0140*/  @!P0 IMAD.MOV.U32 R2, RZ, RZ, 0x4 ;  /* 0x00000004ff028424 */ /* 0x000fe400078e00ff */
[----:B------:R-:W-:-:S04]  /*0150*/  @!P0 IMAD.WIDE.U32 R4, R14, R4, c[0x0][0x580] ;  /* 0x000160000e048625 */ /* 0x000fc800078e0004 */
[C---:B------:R-:W-:Y:S01]  /*0160*/  @!P0 IMAD.WIDE.U32 R2, R14.reuse, R2, c[0x0][0x578] ;  /* 0x00015e000e028625 */ /* 0x040fe200078e0002 */
[----:B------:R-:W2:Y:S04]  /*0170*/  @!P0 LDG.E R8, [R4.64] ;  /* 0x0000000604088981 */ /* 0x000ea8000c1e1900 */
[----:B------:R-:W2:Y:S01]  /*0180*/  @!P0 LDG.E R7, [R2.64] ;  /* 0x0000000602078981 */ /* 0x000ea2000c1e1900 */
[C---:B------:R-:W-:Y:S01]  /*0190*/  ISETP.NE.AND P5, PT, R14.reuse, RZ, PT ;  /* 0x000000ff0e00720c */ /* 0x040fe20003fa5270 */
[----:B------:R-:W1:Y:S01]  /*01a0*/  S2UR UR4, SR_CTAID.X ;  /* 0x00000000000479c3 */ /* 0x000e620000002500 */
[C---:B------:R-:W-:Y:S02]  /*01b0*/  ISETP.GE.U32.AND P4, PT, R14.reuse, 0x2, PT ;  /* 0x000000020e00780c */ /* 0x040fe40003f86070 */
[----:B------:R-:W-:-:S02]  /*01c0*/  ISETP.GE.U32.AND P3, PT, R14, 0x4, PT ;  /* 0x000000040e00780c */ /* 0x000fc40003f66070 */
[C---:B------:R-:W-:Y:S02]  /*01d0*/  ISETP.GE.U32.AND P2, PT, R14.reuse, 0x8, PT ;  /* 0x000000080e00780c */ /* 0x040fe40003f46070 */
[----:B------:R-:W-:Y:S01]  /*01e0*/  ISETP.GE.U32.AND P1, PT, R14, 0x10, PT ;  /* 0x000000100e00780c */ /* 0x000fe20003f26070 */
[----:B--2---:R-:W-:-:S05]  /*01f0*/  IMAD R4, R8, R7, RZ ;  /* 0x0000000708047224 */ /* 0x004fca00078e02ff */
[----:B------:R-:W2:Y:S02]  /*0200*/  SHFL.UP PT, R0, R4, 0x1, RZ ;  /* 0x0420000004007989 */ /* 0x000ea400000e00ff */
[----:B--2---:R-:W-:-:S05]  /*0210*/  SEL R0, R0, RZ, P5 ;  /* 0x000000ff00007207 */ /* 0x004fca0002800000 */
[----:B------:R-:W-:-:S05]  /*0220*/  IMAD.IADD R4, R4, 0x1, R0 ;  /* 0x0000000104047824 */ /* 0x000fca00078e0200 */
        /* <DEDUP_REMOVED lines=12> */
[----:B------:R-:W2:Y:S02]  /*02f0*/  SHFL.IDX PT, R6, R4, 0x1f, 0x1f ;  /* 0x03e01f0004067f89 */ /* 0x000ea400000e0000 */
[----:B--2---:R-:W-:-:S04]  /*0300*/  IMAD R6, R6, c[0x0][0x538], RZ ;  /* 0x00014e0006067a24 */ /* 0x004fc800078e02ff */
[----:B------:R-:W-:Y:S01]  /*0310*/  IMAD.MOV.U32 R0, RZ, RZ, R6 ;  /* 0x000000ffff007224 */ /* 0x000fe200078e0006 */
[----:B-1----:R-:W-:-:S13]  /*0320*/  ISETP.GT.AND P0, PT, R6, UR4, PT ;  /* 0x0000000406007c0c */ /* 0x002fda000bf04270 */
[----:B------:R-:W-:Y:S05]  /*0330*/  @P0 BRA `(.L_x_11) ;  /* 0x0000027000000947 */ /* 0x000fea0003800000 */
[----:B------:R-:W-:Y:S02]  /*0340*/  MOV R6, R0 ;  /* 0x0000000000067202 */ /* 0x000fe40000000f00 */
[----:B------:R-:W-:-:S04]  /*0350*/  MOV R9, RZ ;  /* 0x000000ff00097202 */ /* 0x000fc80000000f00 */
.L_x_15:
[----:B------:R-:W-:-:S04]  /*0360*/  IADD3 R0, R9, 0x1f, RZ ;  /* 0x0000001f09007810 */ /* 0x000fc80007ffe0ff */
[----:B------:R-:W-:-:S13]  /*0370*/  ISETP.GE.AND P0, PT, R0, c[0x0][0x53c], PT ;  /* 0x00014f0000007a0c */ /* 0x000fda0003f06270 */
[----:B------:R-:W-:Y:S05]  /*0380*/  @P0 BRA `(.L_x_12) ;  /* 0x0000078000000947 */ /* 0x000fea0003800000 */
[----:B------:R-:W-:Y:S01]  /*0390*/  MOV R9, R0 ;  /* 0x0000000000097202 */ /* 0x000fe20000000f00 */
[----:B------:R-:W-:Y:S01]  /*03a0*/  IMAD.MOV.U32 R7, RZ, RZ, RZ ;  /* 0x000000ffff077224 */ /* 0x000fe200078e00ff */
[----:B------:R-:W-:Y:S02]  /*03b0*/  MOV R8, RZ ;  /* 0x000000ff00087202 */ /* 0x000fe40000000f00 */
[----:B------:R-:W-:-:S04]  /*03c0*/  IADD3 R0, R14, R9, RZ ;  /* 0x000000090e007210 */ /* 0x000fc80007ffe0ff */
[----:B------:R-:W-:-:S13]  /*03d0*/  ISETP.GE.OR P0, PT, R0, c[0x0][0x53c], !P6 ;  /* 0x00014f0000007a0c */ /* 0x000fda0007706670 */
[----:B------:R-:W-:Y:S01]  /*03e0*/  @!P0 MOV R2, 0x4 ;  /* 0x0000000400028802 */ /* 0x000fe20000000f00 */
[----:B------:R-:W-:-:S04]  /*03f0*/  @!P0 IMAD.MOV.U32 R3, RZ, RZ, 0x4 ;  /* 0x00000004ff038424 */ /* 0x000fc800078e00ff */
[----:B------:R-:W-:-:S04]  /*0400*/  @!P0 IMAD.WIDE R4, R0, R2, c[0x0][0x580] ;  /* 0x0001600000048625 */ /* 0x000fc800078e0202 */
[----:B------:R-:W-:Y:S01]  /*0410*/  @!P0 IMAD.WIDE R2, R0, R3, c[0x0][0x578] ;  /* 0x00015e0000028625 */ /* 0x000fe200078e0203 */
[----:B------:R-:W2:Y:S04]  /*0420*/  @!P0 LDG.E R8, [R4.64] ;  /* 0x0000000604088981 */ /* 0x000ea8000c1e1900 */
[----:B------:R-:W2:Y:S02]  /*0430*/  @!P0 LDG.E R7, [R2.64] ;  /* 0x0000000602078981 */ /* 0x000ea4000c1e1900 */
[----:B--2---:R-:W-:Y:S01]  /*0440*/  IMAD R5, R8, R7, RZ ;  /* 0x0000000708057224 */ /* 0x004fe200078e02ff */
[----:B------:R-:W-:Y:S05]  /*0450*/  BRA.DIV ~URZ, `(.L_x_13) ;  /* 0x0000d5827f007947 */ /* 0x000fea000b800000 */
[----:B------:R1:W2:Y:S02]  /*0460*/  SHFL.UP PT, R0, R5, 0x1, RZ ;  /* 0x0420000005007989 */ /* 0x0002a400000e00ff */
.L_x_93:
[----:B--2---:R-:W-:-:S04]  /*0470*/  SEL R0, R0, RZ, P5 ;  /* 0x000000ff00007207 */ /* 0x004fc80002800000 */
[----:B-1----:R-:W-:Y:S01]  /*0480*/  IADD3 R5, R5, R0, RZ ;  /* 0x0000000005057210 */ /* 0x002fe20007ffe0ff */
[----:B------:R-:W-:Y:S05]  /*0490*/  BRA.DIV ~URZ, `(.L_x_14) ;  /* 0x0000d5a27f007947 */ /* 0x000fea000b800000 */
[----:B------:R-:W1:Y:S02]  /*04a0*/  SHFL.UP PT, R0, R5, 0x2, RZ ;  /* 0x0440000005007989 */ /* 0x000e6400000e00ff */
[----:B-1----:R-:W-:-:S05]  /*04b0*/  SEL R0, R0, RZ, P4 ;  /* 0x000000ff00007207 */ /* 0x002fca0002000000 */
[----:B------:R-:W-:-:S05]  /*04c0*/  IMAD.IADD R0, R5, 0x1, R0 ;  /* 0x0000000105007824 */ /* 0x000fca00078e0200 */
        /* <DEDUP_REMOVED lines=9> */
[----:B------:R1:W2:Y:S02]  /*0560*/  SHFL.IDX PT, R0, R4, 0x1f, 0x1f ;  /* 0x03e01f0004007f89 */ /* 0x0002a400000e0000 */
.L_x_94:
[----:B--2---:R-:W-:-:S05]  /*0570*/  IMAD R0, R0, c[0x0][0x538], RZ ;  /* 0x00014e0000007a24 */ /* 0x004fca00078e02ff */
[----:B------:R-:W-:-:S04]  /*0580*/  IADD3 R6, R0, R6, RZ ;  /* 0x0000000600067210 */ /* 0x000fc80007ffe0ff */
[----:B------:R-:W-:-:S13]  /*0590*/  ISETP.GT.AND P0, PT, R6, UR4, PT ;  /* 0x0000000406007c0c */ /* 0x000fda000bf04270 */
[----:B-1----:R-:W-:Y:S05]  /*05a0*/  @!P0 BRA `(.L_x_15) ;  /* 0xfffffdb000008947 */ /* 0x002fea000383ffff */
.L_x_11:
[----:B------:R-:W-:-:S05]  /*05b0*/  IADD3 R12, -R0, R6, RZ ;  /* 0x00000006000c7210 */ /* 0x000fca0007ffe1ff */
[----:B------:R-:W-:-:S05]  /*05c0*/  IMAD R0, R4, c[0x0][0x538], R12 ;  /* 0x00014e0004007a24 */ /* 0x000fca00078e020c */
[----:B------:R-:W-:Y:S01]  /*05d0*/  ISETP.GT.AND P0, PT, R0, UR4, PT ;  /* 0x0000000400007c0c */ /* 0x000fe2000bf04270 */
[----:B------:R-:W-:-:S12]  /*05e0*/  BRA.DIV ~URZ, `(.L_x_16) ;  /* 0x0000d6027f007947 */ /* 0x000fd8000b800000 */
[----:B------:R-:W-:-:S04]  /*05f0*/  VOTE.ANY R6, PT, !P0 ;  /* 0x0000000000067806 */ /* 0x000fc800040e0100 */
.L_x_95:
[----:B------:R1:W2:Y:S01]  /*0600*/  POPC R13, R6 ;  /* 0x00000006000d7309 */ /* 0x0002a20000000000 */
[----:B------:R-:W-:Y:S05]  /*0610*/  BRA.DIV ~URZ, `(.L_x_17) ;  /* 0x0000d6227f007947 */ /* 0x000fea000b800000 */
[----:B--2---:R-:W2:Y:S04]  /*0620*/  SHFL.IDX PT, R11, R8, R13, 0x1f ;  /* 0x00001f0d080b7589 */ /* 0x004ea800000e0000 */
[----:B------:R3:W4:Y:S02]  /*0630*/  SHFL.IDX PT, R10, R7, R13, 0x1f ;  /* 0x00001f0d070a7589 */ /* 0x00072400000e0000 */
[----:B---3--:R-:W-:Y:S02]  /*0640*/  MOV R7, RZ ;  /* 0x000000ff00077202 */ /* 0x008fe40000000f00 */
.L_x_96:
[----:B--2-4-:R-:W-:Y:S01]  /*0650*/  ISETP.NE.AND P0, PT, R6, RZ, PT ;  /* 0x000000ff0600720c */ /* 0x014fe20003f05270 */
[----:B------:R-:W-:-:S12]  /*0660*/  BSSY B0, `(.L_x_18) ;  /* 0x0000005000007945 */ /* 0x000fd80003800000 */
[----:B------:R-:W-:Y:S05]  /*0670*/  @!P0 BRA `(.L_x_19) ;  /* 0x0000003000008947 */ /* 0x000fea0003800000 */
[----:B------:R-:W-:Y:S01]  /*0680*/  IADD3 R3, R13, -0x1, RZ ;  /* 0xffffffff0d037810 */ /* 0x000fe20007ffe0ff */
[----:B------:R-:W-:Y:S05]  /*0690*/  BRA.DIV ~URZ, `(.L_x_20) ;  /* 0x0000d6827f007947 */ /* 0x000fea000b800000 */
[----:B------:R2:W3:Y:S02]  /*06a0*/  SHFL.IDX PT, R7, R4, R3, 0x1f ;  /* 0x00001f0304077589 */ /* 0x0004e400000e0000 */
.L_x_19:
[----:B------:R-:W-:Y:S05]  /*06b0*/  BSYNC B0 ;  /* 0x0000000000007941 */ /* 0x000fea0003800000 */
.L_x_18:
[----:B------:R-:W-:Y:S01]  /*06c0*/  IABS R0, R11 ;  /* 0x0000000b00007213 */ /* 0x000fe20000000000 */
[----:B--23--:R-:W-:-:S04]  /*06d0*/  IMAD R4, R7, c[0x0][0x538], R12 ;  /* 0x00014e0007047a24 */ /* 0x00cfc800078e020c */
[----:B------:R-:W-:Y:S01]  /*06e0*/  IMAD.MOV.U32 R5, RZ, RZ, R0 ;  /* 0x000000ffff057224 */ /* 0x000fe200078e0000 */
[----:B------:R-:W-:Y:S01]  /*06f0*/  IABS R0, R10 ;  /* 0x0000000a00007213 */ /* 0x000fe20000000000 */
[----:B------:R2:W-:Y:S01]  /*0700*/  STL [R1+0x48], R4 ;  /* 0x0000480401007387 */ /* 0x0005e20000100800 */
[----:B------:R-:W-:Y:S01]  /*0710*/  IADD3 R12, -R4, UR4, RZ ;  /* 0x00000004040c7c10 */ /* 0x000fe2000fffe1ff */
[----:B------:R-:W3:Y:S02]  /*0720*/  I2F.RP R2, R5 ;  /* 0x0000000500027306 */ /* 0x000ee40000209400 */
[----:B------:R-:W-:Y:S01]  /*0730*/  IMAD.MOV.U32 R7, RZ, RZ, R0 ;  /* 0x000000ffff077224 */ /* 0x000fe200078e0000 */
[----:B-1----:R-:W-:Y:S02]  /*0740*/  IABS R6, R12 ;  /* 0x0000000c00067213 */ /* 0x002fe40000000000 */
[----:B------:R-:W-:-:S03]  /*0750*/  IABS R0, R11 ;  /* 0x0000000b00007213 */ /* 0x000fc60000000000 */
[----:B------:R-:W-:Y:S01]  /*0760*/  I2F.RP R8, R7 ;  /* 0x0000000700087306 */ /* 0x000fe20000209400 */
[----:B------:R-:W-:-:S07]  /*0770*/  IADD3 R0, RZ, -R0, RZ ;  /* 0x80000000ff007210 */ /* 0x000fce0007ffe0ff */
[----:B---3--:R-:W1:Y:S02]  /*0780*/  MUFU.RCP R2, R2 ;  /* 0x0000000200027308 */ /* 0x008e640000001000 */
[----:B-1----:R-:W-:-:S06]  /*0790*/  IADD3 R2, R2, 0xffffffe, RZ ;  /* 0x0ffffffe02027810 */ /* 0x002fcc0007ffe0ff */
[----:B------:R-:W1:Y:S02]  /*07a0*/  F2I.FTZ.U32.TRUNC.NTZ R3, R2 ;  /* 0x0000000200037305 */ /* 0x000e64000021f000 */
[----:B-1----:R-:W-:-:S04]  /*07b0*/  IMAD.MOV R2, RZ, RZ, -R3 ;  /* 0x000000ffff027224 */ /* 0x002fc800078e0a03 */
[----:B--2---:R-:W-:Y:S02]  /*07c0*/  IMAD R4, R2, R5, RZ ;  /* 0x0000000502047224 */ /* 0x004fe400078e02ff */
[----:B------:R-:W-:-:S04]  /*07d0*/  IMAD.MOV.U32 R2, RZ, RZ, RZ ;  /* 0x000000ffff027224 */ /* 0x000fc800078e00ff */
[----:B------:R-:W-:-:S04]  /*07e0*/  IMAD.HI.U32 R2, R3, R4, R2 ;  /* 0x0000000403027227 */ /* 0x000fc800078e0002 */
[----:B------:R-:W-:-:S04]  /*07f0*/  IMAD.MOV.U32 R3, RZ, RZ, R6 ;  /* 0x000000ffff037224 */ /* 0x000fc800078e0006 */
[----:B------:R-:W-:-:S04]  /*0800*/  IMAD.HI.U32 R2, R2, R3, RZ ;  /* 0x0000000302027227 */ /* 0x000fc800078e00ff */
[----:B------:R-:W-:Y:S02]  /*0810*/  IMAD R0, R2, R0, R3 ;  /* 0x0000000002007224 */ /* 0x000fe400078e0203 */
[----:B------:R-:W1:Y:S03]  /*0820*/  MUFU.RCP R3, R8 ;  /* 0x0000000800037308 */ /* 0x000e660000001000 */
[----:B------:R-:W-:-:S13]  /*0830*/  ISETP.GT.U32.AND P0, PT, R5, R0, PT ;  /* 0x000000000500720c */ /* 0x000fda0003f04070 */
[----:B------:R-:W-:Y:S01]  /*0840*/  @!P0 IMAD.IADD R0, R0, 0x1, -R5 ;  /* 0x0000000100008824 */ /* 0x000fe200078e0a05 */
[----:B-1----:R-:W-:Y:S02]  /*0850*/  IADD3 R3, R3, 0xffffffe, RZ ;  /* 0x0ffffffe03037810 */ /* 0x002fe40007ffe0ff */
[----:B------:R-:W-:Y:S02]  /*0860*/  @!P0 IADD3 R2, R2, 0x1, RZ ;  /* 0x0000000102028810 */ /* 0x000fe40007ffe0ff */
[----:B------:R-:W-:Y:S02]  /*0870*/  ISETP.GE.U32.AND P2, PT, R0, R5, PT ;  /* 0x000000050000720c */ /* 0x000fe40003f46070 */
[----:B------:R-:W1:Y:S01]  /*0880*/  F2I.FTZ.U32.TRUNC.NTZ R3, R3 ;  /* 0x0000000300037305 */ /* 0x000e62000021f000 */
[----:B------:R-:W-:Y:S02]  /*0890*/  LOP3.LUT R0, R12, R11, RZ, 0x3c, !PT ;  /* 0x0000000b0c007212 */ /* 0x000fe400078e3cff */
[----:B------:R-:W-:-:S02]  /*08a0*/  ISETP.NE.AND P0, PT, R11, RZ, PT ;  /* 0x000000ff0b00720c */ /* 0x000fc40003f05270 */
[----:B------:R-:W-:-:S06]  /*08b0*/  ISETP.GE.AND P1, PT, R0, RZ, PT ;  /* 0x000000ff0000720c */ /* 0x000fcc0003f26270 */
[----:B------:R-:W-:Y:S02]  /*08c0*/  @P2 IADD3 R2, R2, 0x1, RZ ;  /* 0x0000000102022810 */ /* 0x000fe40007ffe0ff */
[----:B-1----:R-:W-:-:S03]  /*08d0*/  IADD3 R0, RZ, -R3, RZ ;  /* 0x80000003ff007210 */ /* 0x002fc60007ffe0ff */
[----:B------:R-:W-:Y:S01]  /*08e0*/  IMAD.MOV.U32 R4, RZ, RZ, R2 ;  /* 0x000000ffff047224 */ /* 0x000fe200078e0002 */
[----:B------:R-:W-:-:S03]  /*08f0*/  MOV R2, RZ ;  /* 0x000000ff00027202 */ /* 0x000fc60000000f00 */
[----:B------:R-:W-:Y:S01]  /*0900*/  @!P1 IMAD.MOV R4, RZ, RZ, -R4 ;  /* 0x000000ffff049224 */ /* 0x000fe200078e0a04 */
[----:B------:R-:W-:Y:S01]  /*0910*/  @!P0 LOP3.LUT R4, RZ, R11, RZ, 0x33, !PT ;  /* 0x0000000bff048212 */ /* 0x000fe200078e33ff */
[----:B------:R-:W-:Y:S01]  /*0920*/  IMAD.MOV.U32 R5, RZ, RZ, R0 ;  /* 0x000000ffff057224 */ /* 0x000fe200078e0000 */
[----:B------:R-:W-:Y:S02]  /*0930*/  IABS R0, R10 ;  /* 0x0000000a00007213 */ /* 0x000fe40000000000 */
[----:B------:R-:W-:Y:S01]  /*0940*/  IABS R8, R4 ;  /* 0x0000000400087213 */ /* 0x000fe20000000000 */
[----:B------:R-:W-:Y:S02]  /*0950*/  IMAD R5, R5, R7, RZ ;  /* 0x0000000705057224 */ /* 0x000fe400078e02ff */
[----:B------:R-:W-:Y:S02]  /*0960*/  IMAD.MOV R6, RZ, RZ, -R0 ;  /* 0x000000ffff067224 */ /* 0x000fe400078e0a00 */
[----:B------:R-:W-:-:S04]  /*0970*/  IMAD.HI.U32 R0, R3, R5, R2 ;  /* 0x0000000503007227 */ /* 0x000fc800078e0002 */
[----:B------:R-:W-:Y:S02]  /*0980*/  IMAD.MOV.U32 R2, RZ, RZ, R8 ;  /* 0x000000ffff027224 */ /* 0x000fe400078e0008 */
[----:B------:R-:W-:Y:S02]  /*0990*/  IMAD.MOV.U32 R3, RZ, RZ, R6 ;  /* 0x000000ffff037224 */ /* 0x000fe400078e0006 */
[----:B------:R-:W-:-:S04]  /*09a0*/  IMAD.HI.U32 R0, R0, R2, RZ ;  /* 0x0000000200007227 */ /* 0x000fc800078e00ff */
[----:B------:R-:W-:Y:S02]  /*09b0*/  IMAD R2, R0, R3, R2 ;  /* 0x0000000300027224 */ /* 0x000fe400078e0202 */
[----:B------:R-:W-:-:S03]  /*09c0*/  IMAD R3, R4, R11, RZ ;  /* 0x0000000b04037224 */ /* 0x000fc600078e02ff */
[----:B------:R-:W-:Y:S02]  /*09d0*/  ISETP.GT.U32.AND P0, PT, R7, R2, PT ;  /* 0x000000020700720c */ /* 0x000fe40003f04070 */
[----:B------:R-:W-:-:S11]  /*09e0*/  IADD3 R3, R12, -R3, RZ ;  /* 0x800000030c037210 */ /* 0x000fd60007ffe0ff */
[----:B------:R-:W-:Y:S01]  /*09f0*/  @!P0 IMAD.IADD R2, R2, 0x1, -R7 ;  /* 0x0000000102028824 */ /* 0x000fe200078e0a07 */
[----:B------:R-:W-:Y:S02]  /*0a00*/  @!P0 IADD3 R0, R0, 0x1, RZ ;  /* 0x0000000100008810 */ /* 0x000fe40007ffe0ff */
[----:B------:R-:W-:Y:S02]  /*0a10*/  ISETP.NE.AND P0, PT, R10, RZ, PT ;  /* 0x000000ff0a00720c */ /* 0x000fe40003f05270 */
[----:B------:R-:W-:Y:S02]  /*0a20*/  ISETP.GE.U32.AND P2, PT, R2, R7, PT ;  /* 0x000000070200720c */ /* 0x000fe40003f46070 */
[----:B------:R-:W-:-:S04]  /*0a30*/  LOP3.LUT R2, R4, R10, RZ, 0x3c, !PT ;  /* 0x0000000a04027212 */ /* 0x000fc800078e3cff */
[----:B------:R-:W-:-:S07]  /*0a40*/  ISETP.GE.AND P1, PT, R2, RZ, PT ;  /* 0x000000ff0200720c */ /* 0x000fce0003f26270 */
[----:B------:R-:W-:-:S06]  /*0a50*/  @P2 IADD3 R0, R0, 0x1, RZ ;  /* 0x0000000100002810 */ /* 0x000fcc0007ffe0ff */
[----:B------:R-:W-:Y:S02]  /*0a60*/  @!P1 IADD3 R0, -R0, RZ, RZ ;  /* 0x000000ff00009210 */ /* 0x000fe40007ffe1ff */
[----:B------:R-:W-:-:S05]  /*0a70*/  @!P0 LOP3.LUT R0, RZ, R10, RZ, 0x33, !PT ;  /* 0x0000000aff008212 */ /* 0x000fca00078e33ff */
[--C-:B------:R-:W-:Y:S02]  /*0a80*/  IMAD.MOV R2, RZ, RZ, -R0.reuse ;  /* 0x000000ffff027224 */ /* 0x100fe400078e0a00 */
[C---:B------:R-:W-:Y:S02]  /*0a90*/  IMAD R0, R10.reuse, 0x1000000, R0 ;  /* 0x010000000a007824 */ /* 0x040fe400078e0200 */
[----:B------:R-:W-:Y:S02]  /*0aa0*/  IMAD R2, R10, R2, R4 ;  /* 0x000000020a027224 */ /* 0x000fe400078e0204 */
[----:B------:R-:W-:Y:S02]  /*0ab0*/  IMAD.IADD R4, R13, 0x1, R9 ;  /* 0x000000010d047824 */ /* 0x000fe400078e0209 */
[----:B------:R-:W-:-:S03]  /*0ac0*/  IMAD R0, R2, 0x10000, R0 ;  /* 0x0001000002007824 */ /* 0x000fc600078e0200 */
[----:B------:R1:W-:Y:S04]  /*0ad0*/  STL [R1+0x54], R4 ;  /* 0x0000540401007387 */ /* 0x0003e80000100800 */
[----:B------:R1:W-:Y:S04]  /*0ae0*/  STL [R1+0x50], R0 ;  /* 0x0000500001007387 */ /* 0x0003e80000100800 */
[----:B------:R1:W-:Y:S01]  /*0af0*/  STL [R1+0x4c], R3 ;  /* 0x00004c0301007387 */ /* 0x0003e20000100800 */
[----:B------:R-:W-:Y:S05]  /*0b00*/  BRA `(.L_x_21) ;  /* 0x0000006000007947 */ /* 0x000fea0003800000 */
.L_x_12:
[----:B------:R-:W-:Y:S01]  /*0b10*/  MOV R0, UR4 ;  /* 0x0000000400007c02 */ /* 0x000fe20008000f00 */
[----:B------:R-:W-:Y:S04]  /*0b20*/  STL [R1+0x4c], RZ ;  /* 0x00004cff01007387 */ /* 0x000fe80000100800 */
[----:B------:R-:W-:Y:S04]  /*0b30*/  STL [R1+0x50], RZ ;  /* 0x000050ff01007387 */ /* 0x000fe80000100800 */
[----:B------:R1:W-:Y:S02]  /*0b40*/  STL [R1+0x48], R0 ;  /* 0x0000480001007387 */ /* 0x0003e40000100800 */
[----:B-1----:R-:W-:-:S05]  /*0b50*/  MOV R0, c[0x0][0x53c] ;  /* 0x00014f0000007a02 */ /* 0x002fca0000000f00 */
[----:B------:R1:W-:Y:S02]  /*0b60*/  STL [R1+0x54], R0 ;  /* 0x0000540001007387 */ /* 0x0003e40000100800 */
.L_x_21:
[----:B-1----:R-:W2:Y:S04]  /*0b70*/  LDL R4, [R1+0x48] ;  /* 0x0000480001047983 */ /* 0x002ea80000100800 */
[----:B------:R-:W2:Y:S04]  /*0b80*/  LDL R5, [R1+0x4c] ;  /* 0x00004c0001057983 */ /* 0x000ea80000100800 */
[----:B------:R-:W2:Y:S04]  /*0b90*/  LDL R6, [R1+0x50] ;  /* 0x0000500001067983 */ /* 0x000ea80000100800 */
[----:B------:R-:W2:Y:S01]  /*0ba0*/  LDL R7, [R1+0x54] ;  /* 0x0000540001077983 */ /* 0x000ea20000100800 */
[----:B------:R-:W-:Y:S01]  /*0bb0*/  ISETP.NE.AND P0, PT, R14, RZ, PT ;  /* 0x000000ff0e00720c */ /* 0x000fe20003f05270 */
[----:B------:R-:W-:-:S12]  /*0bc0*/  WARPSYNC 0xffffffff ;  /* 0xffffffff00007948 */ /* 0x000fd80003800000 */
[----:B--2---:R1:W-:Y:S04]  /*0bd0*/  @!P0 STS.128 [0x1a080], R4 ;  /* 0x01a08004ff008388 */ /* 0x0043e80000000c00 */
[----:B------:R-:W-:Y:S06]  /*0be0*/  BAR.ARV 0x5, 0x100 ;  /* 0x0144000000007b1d */ /* 0x000fec0000002000 */
.L_x_10:
[----:B------:R-:W2:Y:S02]  /*0bf0*/  LDL R0, [R1+0x54] ;  /* 0x0000540001007983 */ /* 0x000ea40000100800 */
[----:B--2---:R-:W-:-:S13]  /*0c00*/  ISETP.GE.AND P0, PT, R0, c[0x0][0x53c], PT ;  /* 0x00014f0000007a0c */ /* 0x004fda0003f06270 */
[----:B------:R-:W-:Y:S05]  /*0c10*/  @P0 EXIT ;  /* 0x000000000000094d */ /* 0x000fea0003800000 */
[----:B------:R-:W2:Y:S02]  /*0c20*/  S2R R17, SR_TID.X ;  /* 0x0000000000117919 */ /* 0x000ea40000002100 */
[----:B--2---:R-:W-:-:S04]  /*0c30*/  SHF.R.S32.HI R10, RZ, 0x1f, R17 ;  /* 0x0000001fff0a7819 */ /* 0x004fc80000011411 */
[CC--:B------:R-:W-:Y:S02]  /*0c40*/  LEA.HI R2, R10.reuse, R17.reuse, RZ, 0x4 ;  /* 0x000000110a027211 */ /* 0x0c0fe400078f20ff */
[CC--:B------:R-:W-:Y:S02]  /*0c50*/  LEA.HI R14, R10.reuse, R17.reuse, RZ, 0x2 ;  /* 0x000000110a0e7211 */ /* 0x0c0fe400078f10ff */
[----:B------:R-:W-:Y:S02]  /*0c60*/  SHF.R.S32.HI R3, RZ, 0x4, R2 ;  /* 0x00000004ff037819 */ /* 0x000fe40000011402 */
[----:B------:R-:W-:Y:S02]  /*0c70*/  LEA.HI R12, R10, R17, RZ, 0x3 ;  /* 0x000000110a0c7211 */ /* 0x000fe400078f18ff */
[----:B------:R-:W-:Y:S02]  /*0c80*/  LEA.HI R0, R2, R3, RZ, 0x1 ;  /* 0x0000000302007211 */ /* 0x000fe400078f08ff */
[----:B-1----:R-:W-:-:S02]  /*0c90*/  SHF.R.S32.HI R7, RZ, 0x2, R14 ;  /* 0x00000002ff077819 */ /* 0x002fc4000001140e */
[----:B------:R-:W-:Y:S02]  /*0ca0*/  LOP3.LUT R0, R0, 0xfffffffe, RZ, 0xc0, !PT ;  /* 0xfffffffe00007812 */ /* 0x000fe400078ec0ff */
[----:B------:R-:W-:Y:S02]  /*0cb0*/  SHF.R.S32.HI R4, RZ, 0x3, R12 ;  /* 0x00000003ff047819 */ /* 0x000fe4000001140c */
[----:B------:R-:W-:Y:S01]  /*0cc0*/  LEA.HI R9, R10, R17, RZ, 0x5 ;  /* 0x000000110a097211 */ /* 0x000fe200078f28ff */
[----:B------:R-:W-:Y:S01]  /*0cd0*/  IMAD.IADD R13, R3, 0x1, -R0 ;  /* 0x00000001030d7824 */ /* 0x000fe200078e0a00 */
[----:B------:R-:W-:Y:S01]  /*0ce0*/  LOP3.LUT R0, R2, 0xfffffff0, RZ, 0xc0, !PT ;  /* 0xfffffff002007812 */ /* 0x000fe200078ec0ff */
[----:B------:R-:W-:Y:S01]  /*0cf0*/  IMAD.SHL.U32 R4, R4, 0x40, RZ ;  /* 0x0000004004047824 */ /* 0x000fe200078e00ff */
[----:B------:R-:W-:Y:S02]  /*0d00*/  SHF.R.S32.HI R2, RZ, 0x1f, R14 ;  /* 0x0000001fff027819 */ /* 0x000fe4000001140e */
[----:B------:R-:W-:Y:S01]  /*0d10*/  LOP3.LUT R3, R12, 0xfffffff8, RZ, 0xc0, !PT ;  /* 0xfffffff80c037812 */ /* 0x000fe200078ec0ff */
[----:B------:R-:W-:Y:S01]  /*0d20*/  IMAD.IADD R0, R17, 0x1, -R0 ;  /* 0x0000000111007824 */ /* 0x000fe200078e0a00 */
[----:B------:R-:W-:-:S02]  /*0d30*/  LEA.HI R2, R2, R7, RZ, 0x3 ;  /* 0x0000000702027211 */ /* 0x000fc400078f18ff */
[----:B------:R-:W-:Y:S01]  /*0d40*/  SHF.R.S32.HI R242, RZ, 0x5, R9 ;  /* 0x00000005fff27819 */ /* 0x000fe20000011409 */
[----:B------:R-:W-:Y:S01]  /*0d50*/  IMAD.IADD R6, R17, 0x1, -R3 ;  /* 0x0000000111067824 */ /* 0x000fe200078e0a03 */
[----:B------:R-:W-:Y:S02]  /*0d60*/  SHF.R.S32.HI R5, RZ, 0x1f, R0 ;  /* 0x0000001fff057819 */ /* 0x000fe40000011400 */
[----:B------:R-:W-:Y:S01]  /*0d70*/  LOP3.LUT R3, R2, 0xfffffff8, RZ, 0xc0, !PT ;  /* 0xfffffff802037812 */ /* 0x000fe200078ec0ff */
[----:B------:R-:W-:Y:S01]  /*0d80*/  IMAD.SHL.U32 R20, R6, 0x8, RZ ;  /* 0x0000000806147824 */ /* 0x000fe200078e00ff */
[----:B------:R-:W-:Y:S01]  /*0d90*/  LOP3.LUT R2, R4, 0x1c0, RZ, 0xc0, !PT ;  /* 0x000001c004027812 */ /* 0x000fe200078ec0ff */
[----:B------:R-:W-:Y:S01]  /*0da0*/  IMAD.SHL.U32 R6, R6, 0x40, RZ ;  /* 0x0000004006067824 */ /* 0x000fe200078e00ff */
[----:B------:R-:W-:Y:S01]  /*0db0*/  LEA.HI R11, R5, R0, RZ, 0x3 ;  /* 0x00000000050b7211 */ /* 0x000fe200078f18ff */
[----:B------:R-:W-:Y:S01]  /*0dc0*/  IMAD.IADD R7, R7, 0x1, -R3 ;  /* 0x0000000107077824 */ /* 0x000fe200078e0a03 */
[----:B------:R-:W-:-:S02]  /*0dd0*/  SHF.R.U32.HI R4, RZ, 0x3, R2 ;  /* 0x00000003ff047819 */ /* 0x000fc40000011602 */
[----:B------:R-:W-:Y:S02]  /*0de0*/  LOP3.LUT R3, R2, 0x38, R20, 0xf8, !PT ;  /* 0x0000003802037812 */ /* 0x000fe400078ef814 */
[----:B------:R-:W-:Y:S02]  /*0df0*/  LOP3.LUT R2, R11, 0xfffffff8, RZ, 0xc0, !PT ;  /* 0xfffffff80b027812 */ /* 0x000fe400078ec0ff */
[----:B------:R-:W-:Y:S02]  /*0e00*/  LOP3.LUT R8, R3, R4, RZ, 0x3c, !PT ;  /* 0x0000000403087212 */ /* 0x000fe400078e3cff */
[----:B------:R-:W-:Y:S01]  /*0e10*/  SHF.R.S32.HI R3, RZ, 0x1f, R9 ;  /* 0x0000001fff037819 */ /* 0x000fe20000011409 */
[----:B------:R-:W-:Y:S01]  /*0e20*/  IMAD.IADD R5, R0, 0x1, -R2 ;  /* 0x0000000100057824 */ /* 0x000fe200078e0a02 */
[----:B------:R-:W-:Y:S02]  /*0e30*/  LOP3.LUT R2, R9, 0xffffffe0, RZ, 0xc0, !PT ;  /* 0xffffffe009027812 */ /* 0x000fe400078ec0ff */
[----:B------:R-:W-:-:S02]  /*0e40*/  LOP3.LUT R0, R6, 0x1c0, RZ, 0xc0, !PT ;  /* 0x000001c006007812 */ /* 0x000fc400078ec0ff */
[----:B------:R-:W-:Y:S01]  /*0e50*/  LEA.HI R6, R10, R17, RZ, 0x6 ;  /* 0x000000110a067211 */ /* 0x000fe200078f30ff */
[----:B------:R-:W-:Y:S01]  /*0e60*/  IMAD.IADD R16, R17, 0x1, -R2 ;  /* 0x0000000111107824 */ /* 0x000fe200078e0a02 */
[----:B------:R-:W-:Y:S02]  /*0e70*/  LOP3.LUT R4, R0, 0x8, R12, 0xf8, !PT ;  /* 0x0000000800047812 */ /* 0x000fe400078ef80c */
[----:B------:R-:W-:Y:S02]  /*0e80*/  SHF.R.U32.HI R2, RZ, 0x3, R0 ;  /* 0x00000003ff027819 */ /* 0x000fe40000011600 */
[----:B------:R-:W-:Y:S02]  /*0e90*/  LEA.HI R0, R3, R242, RZ, 0x3 ;  /* 0x000000f203007211 */ /* 0x000fe400078f18ff */
[----:B------:R-:W-:Y:S02]  /*0ea0*/  SHF.R.S32.HI R9, RZ, 0x1f, R16 ;  /* 0x0000001fff097819 */ /* 0x000fe40000011410 */
[----:B------:R-:W-:Y:S01]  /*0eb0*/  LOP3.LUT R12, R4, R2, RZ, 0x3c, !PT ;  /* 0x00000002040c7212 */ /* 0x000fe200078e3cff */
[----:B------:R-:W-:Y:S01]  /*0ec0*/  IMAD.SHL.U32 R2, R6, 0x8, RZ ;  /* 0x0000000806027824 */ /* 0x000fe200078e00ff */
[----:B------:R-:W-:Y:S01]  /*0ed0*/  LOP3.LUT R0, R0, 0xffffff8, RZ, 0xc0, !PT ;  /* 0x0ffffff800007812 */ /* 0x000fe200078ec0ff */
[----:B------:R-:W-:Y:S01]  /*0ee0*/  IMAD.MOV.U32 R6, RZ, RZ, 0x10 ;  /* 0x00000010ff067424 */ /* 0x000fe200078e00ff */
[----:B------:R-:W-:-:S02]  /*0ef0*/  LEA.HI R9, R9, R16, RZ, 0x2 ;  /* 0x0000001009097211 */ /* 0x000fc400078f10ff */
[----:B------:R-:W-:Y:S02]  /*0f00*/  LOP3.LUT R3, R7, 0x1, RZ, 0xc0, !PT ;  /* 0x0000000107037812 */ /* 0x000fe400078ec0ff */
[----:B------:R-:W-:Y:S01]  /*0f10*/  LOP3.LUT R248, R8, 0x7ffffe00, R2, 0xf8, !PT ;  /* 0x7ffffe0008f87812 */ /* 0x000fe200078ef802 */
[----:B------:R-:W-:Y:S01]  /*0f20*/  IMAD.IADD R2, R242, 0x1, -R0 ;  /* 0x00000001f2027824 */ /* 0x000fe200078e0a00 */
[----:B------:R-:W-:Y:S02]  /*0f30*/  SHF.R.S32.HI R0, RZ, 0x2, R9 ;  /* 0x00000002ff007819 */ /* 0x000fe40000011409 */
[----:B------:R-:W-:Y:S01]  /*0f40*/  ISETP.NE.U32.AND P4, PT, R3, 0x1, PT ;  /* 0x000000010300780c */ /* 0x000fe20003f85070 */
[C---:B------:R-:W-:Y:S01]  /*0f50*/  IMAD.SHL.U32 R3, R5.reuse, 0x40, RZ ;  /* 0x0000004005037824 */ /* 0x040fe200078e00ff */
[----:B------:R-:W-:Y:S01]  /*0f60*/  LOP3.LUT R4, R14, 0xfffffffc, RZ, 0xc0, !PT ;  /* 0xfffffffc0e047812 */ /* 0x000fe200078ec0ff */
[----:B------:R-:W-:Y:S01]  /*0f70*/  IMAD R15, R2, 0x10, R0 ;  /* 0x00000010020f7824 */ /* 0x000fe200078e0200 */
[----:B------:R-:W-:Y:S01]  /*0f80*/  LOP3.LUT P3, RZ, R5, 0x2, RZ, 0xc0, !PT ;  /* 0x0000000205ff7812 */ /* 0x000fe2000786c0ff */
[----:B------:R-:W-:Y:S01]  /*0f90*/  IMAD.SHL.U32 R2, R13, 0x8, RZ ;  /* 0x000000080d027824 */ /* 0x000fe200078e00ff */
[----:B------:R-:W-:Y:S01]  /*0fa0*/  LOP3.LUT R0, R3, 0x1c0, RZ, 0xc0, !PT ;  /* 0x000001c003007812 */ /* 0x000fe200078ec0ff */
[----:B------:R-:W-:Y:S01]  /*0fb0*/  IMAD.IADD R3, R17, 0x1, -R4 ;  /* 0x0000000111037824 */ /* 0x000fe200078e0a04 */
[----:B------:R-:W-:Y:S01]  /*0fc0*/  LOP3.LUT P0, RZ, R5, 0x4, RZ, 0xc0, !PT ;  /* 0x0000000405ff7812 */ /* 0x000fe2000780c0ff */
[C---:B------:R-:W-:Y:S01]  /*0fd0*/  IMAD.SHL.U32 R4, R7.reuse, 0x40, RZ ;  /* 0x0000004007047824 */ /* 0x040fe200078e00ff */
[----:B------:R-:W-:Y:S01]  /*0fe0*/  LOP3.LUT R5, R0, 0x8, R2, 0xf8, !PT ;  /* 0x0000000800057812 */ /* 0x000fe200078ef802 */
[----:B------:R-:W-:Y:S01]  /*0ff0*/  IMAD.MOV.U32 R14, RZ, RZ, 0x20 ;  /* 0x00000020ff0e7424 */ /* 0x000fe200078e00ff */
[----:B------:R-:W-:Y:S01]  /*1000*/  SHF.R.U32.HI R2, RZ, 0x3, R0 ;  /* 0x00000003ff027819 */ /* 0x000fe20000011600 */
[----:B------:R-:W-:Y:S01]  /*1010*/  STL [R1+0x98], R15 ;  /* 0x0000980f01007387 */ /* 0x000fe20000100800 */
[----:B------:R-:W-:Y:S01]  /*1020*/  R2P PR, R7, 0x6 ;  /* 0x0000000607007804 */ /* 0x000fe20000000000 */
[----:B------:R-:W-:Y:S01]  /*1030*/  IMAD.SHL.U32 R248, R248, 0x2, RZ ;  /* 0x00000002f8f87824 */ /* 0x000fe200078e00ff */
[----:B------:R-:W-:Y:S01]  /*1040*/  LOP3.LUT R7, R5, R2, RZ, 0x3c, !PT ;  /* 0x0000000205077212 */ /* 0x000fe200078e3cff */
[----:B------:R-:W-:Y:S01]  /*1050*/  IMAD R5, R242, 0x200, R3 ;  /* 0x00000200f2057824 */ /* 0x000fe200078e0203 */
[----:B------:R-:W-:-:S02]  /*1060*/  LEA.HI R0, R3, R3, RZ, 0x1 ;  /* 0x0000000303007211 */ /* 0x000fc400078f08ff */
[----:B------:R-:W-:Y:S02]  /*1070*/  LOP3.LUT R2, R4, 0x1c0, RZ, 0xc0, !PT ;  /* 0x000001c004027812 */ /* 0x000fe400078ec0ff */
[----:B------:R-:W-:Y:S02]  /*1080*/  LOP3.LUT R0, R0, 0x1ffffffe, RZ, 0xc0, !PT ;  /* 0x1ffffffe00007812 */ /* 0x000fe400078ec0ff */
[----:B------:R-:W-:Y:S02]  /*1090*/  LEA.HI R2, R2, R2, RZ, 0x1d ;  /* 0x0000000202027211 */ /* 0x000fe400078fe8ff */
[----:B------:R-:W-:Y:S01]  /*10a0*/  IADD3 R18, R20, 0x40, RZ ;  /* 0x0000004014127810 */ /* 0x000fe20007ffe0ff */
[----:B------:R-:W-:Y:S01]  /*10b0*/  IMAD.IADD R10, R3, 0x1, -R0 ;  /* 0x00000001030a7824 */ /* 0x000fe200078e0a00 */
[----:B------:R-:W-:Y:S01]  /*10c0*/  SHF.R.S32.HI R21, RZ, 0x1f, R20 ;  /* 0x0000001fff157819 */ /* 0x000fe20000011414 */
[----:B------:R-:W-:Y:S01]  /*10d0*/  IMAD.U32 R8, R5, 0x2, R2 ;  /* 0x0000000205087824 */ /* 0x000fe200078e0002 */
[----:B------:R-:W-:Y:S01]  /*10e0*/  SEL R4, R6, 0xfffffff0, !P3 ;  /* 0xfffffff006047807 */ /* 0x000fe20005800000 */
[----:B------:R-:W-:Y:S01]  /*10f0*/  IMAD.SHL.U32 R6, R11, 0x40, RZ ;  /* 0x000000400b067824 */ /* 0x000fe200078e00ff */
[----:B------:R-:W-:Y:S01]  /*1100*/  SEL R3, R14, 0xffffffe0, !P0 ;  /* 0xffffffe00e037807 */ /* 0x000fe20004000000 */
[----:B------:R-:W-:Y:S01]  /*1110*/  STL.64 [R1+0x28], R20 ;  /* 0x0000281401007387 */ /* 0x000fe20000100a00 */
[----:B------:R-:W-:Y:S01]  /*1120*/  IADD3 R17, R20, 0x80, RZ ;  /* 0x0000008014117810 */ /* 0x000fe20007ffe0ff */
[----:B------:R-:W-:Y:S01]  /*1130*/  IMAD R0, R13, 0x200, R12 ;  /* 0x000002000d007824 */ /* 0x000fe200078e020c */
[----:B------:R-:W-:Y:S01]  /*1140*/  LOP3.LUT R2, R9, 0x7ffffffc, RZ, 0xc0, !PT ;  /* 0x7ffffffc09027812 */ /* 0x000fe200078ec0ff */
[----:B------:R-:W-:Y:S01]  /*1150*/  STL [R1+0x30], R18 ;  /* 0x0000301201007387 */ /* 0x000fe20000100800 */
[----:B------:R-:W-:Y:S01]  /*1160*/  SHF.R.S32.HI R9, RZ, 0x1f, R18 ;  /* 0x0000001fff097819 */ /* 0x000fe20000011412 */
[----:B------:R-:W-:Y:S01]  /*1170*/  IMAD.IADD R4, R4, 0x1, R3 ;  /* 0x0000000104047824 */ /* 0x000fe200078e0203 */
[----:B------:R-:W-:Y:S01]  /*1180*/  IADD3 R5, R20, 0xc0, RZ ;  /* 0x000000c014057810 */ /* 0x000fe20007ffe0ff */
[----:B------:R-:W-:Y:S01]  /*1190*/  STL [R1+0x34], R17 ;  /* 0x0000341101007387 */ /* 0x000fe20000100800 */
[----:B------:R-:W-:Y:S01]  /*11a0*/  LOP3.LUT R3, R7, 0x7ffffe00, R6, 0xf8, !PT ;  /* 0x7ffffe0007037812 */ /* 0x000fe200078ef806 */
[----:B------:R-:W-:Y:S01]  /*11b0*/  IMAD.IADD R2, R16, 0x1, -R2 ;  /* 0x0000000110027824 */ /* 0x000fe200078e0a02 */
[----:B------:R-:W-:Y:S01]  /*11c0*/  SHF.R.S32.HI R6, RZ, 0x1f, R17 ;  /* 0x0000001fff067819 */ /* 0x000fe20000011411 */
[----:B------:R-:W-:Y:S01]  /*11d0*/  STL [R1+0x68], R9 ;  /* 0x0000680901007387 */ /* 0x000fe20000100800 */
[----:B------:R-:W-:Y:S01]  /*11e0*/  IMAD.MOV.U32 R7, RZ, RZ, 0x40 ;  /* 0x00000040ff077424 */ /* 0x000fe200078e00ff */
[----:B------:R-:W-:Y:S01]  /*11f0*/  LEA R11, R8, 0x80, 0x1 ;  /* 0x00000080080b7811 */ /* 0x000fe200078e08ff */
[----:B------:R-:W-:Y:S01]  /*1200*/  IMAD.SHL.U32 R8, R2, 0x2, RZ ;  /* 0x0000000202087824 */ /* 0x000fe200078e00ff */
[----:B------:R1:W-:Y:S01]  /*1210*/  STL [R1+0x38], R5 ;  /* 0x0000380501007387 */ /* 0x0003e20000100800 */
[----:B------:R-:W-:Y:S01]  /*1220*/  IMAD R2, R10, 0x8, R15 ;  /* 0x000000080a027824 */ /* 0x000fe200078e020f */
[----:B------:R-:W-:-:S02]  /*1230*/  LEA R134, R0, 0x14080, 0x1 ;  /* 0x0001408000867811 */ /* 0x000fc400078e08ff */
[----:B------:R2:W-:Y:S01]  /*1240*/  STL [R1+0x64], R6 ;  /* 0x0000640601007387 */ /* 0x0005e20000100800 */
[----:B------:R-:W-:Y:S02]  /*1250*/  SEL R0, R7, 0xffffffc0, !P0 ;  /* 0xffffffc007007807 */ /* 0x000fe40004000000 */
[----:B------:R-:W-:-:S05]  /*1260*/  LEA R236, R3, 0x4080, 0x1 ;  /* 0x0000408003ec7811 */ /* 0x000fca00078e08ff */
[--C-:B------:R-:W-:Y:S02]  /*1270*/  IMAD R242, R242, 0x800, R236.reuse ;  /* 0x00000800f2f27824 */ /* 0x100fe400078e02ec */
[----:B------:R-:W-:Y:S02]  /*1280*/  IMAD R241, R4, 0x2, R236 ;  /* 0x0000000204f17824 */ /* 0x000fe400078e02ec */
[----:B------:R-:W-:Y:S02]  /*1290*/  IMAD.IADD R237, R236, 0x1, R0 ;  /* 0x00000001eced7824 */ /* 0x000fe400078e0200 */
[----:B------:R-:W-:Y:S01]  /*12a0*/  IMAD.IADD R245, R0, 0x1, R242 ;  /* 0x0000000100f57824 */ /* 0x000fe200078e02f2 */
[----:B-1----:R-:W-:Y:S02]  /*12b0*/  SHF.R.S32.HI R5, RZ, 0x1f, R5 ;  /* 0x0000001fff057819 */ /* 0x002fe40000011405 */
[----:B--2---:R-:W-:-:S03]  /*12c0*/  SEL R6, R14, 0xffffffe0, !P1 ;  /* 0xffffffe00e067807 */ /* 0x004fc60004800000 */
[----:B------:R1:W-:Y:S04]  /*12d0*/  STL [R1+0x60], R5 ;  /* 0x0000600501007387 */ /* 0x0003e80000100800 */
[----:B------:R2:W-:Y:S01]  /*12e0*/  STL [R1+0x3c], R8 ;  /* 0x00003c0801007387 */ /* 0x0005e20000100800 */
[----:B------:R-:W-:-:S03]  /*12f0*/  IMAD.IADD R9, R11, 0x1, R6 ;  /* 0x000000010b097824 */ /* 0x000fc600078e0206 */
[----:B------:R-:W-:Y:S04]  /*1300*/  STL [R1+0x70], R11 ;  /* 0x0000700b01007387 */ /* 0x000fe80000100800 */
[----:B------:R3:W-:Y:S04]  /*1310*/  STL [R1+0x9c], R2 ;  /* 0x00009c0201007387 */ /* 0x0007e80000100800 */
[----:B------:R-:W-:Y:S01]  /*1320*/  STL [R1+0x7c], R9 ;  /* 0x00007c0901007387 */ /* 0x000fe20000100800 */
[----:B-1----:R-:W-:Y:S02]  /*1330*/  SEL R5, R7, 0xffffffc0, !P2 ;  /* 0xffffffc007057807 */ /* 0x002fe40005000000 */
[----:B--2---:R-:W-:-:S03]  /*1340*/  IADD3 R8, R11, -0x10, RZ ;  /* 0xfffffff00b087810 */ /* 0x004fc60007ffe0ff */
[C---:B------:R-:W-:Y:S01]  /*1350*/  IMAD.IADD R7, R11.reuse, 0x1, R5 ;  /* 0x000000010b077824 */ /* 0x040fe200078e0205 */
[----:B------:R-:W-:-:S04]  /*1360*/  @P4 IADD3 R8, R11, 0x10, RZ ;  /* 0x000000100b084810 */ /* 0x000fc80007ffe0ff */
[----:B------:R1:W-:Y:S01]  /*1370*/  STL [R1+0x8c], R7 ;  /* 0x00008c0701007387 */ /* 0x0003e20000100800 */
[--C-:B------:R-:W-:Y:S01]  /*1380*/  IMAD.IADD R3, R6, 0x1, R8.reuse ;  /* 0x0000000106037824 */ /* 0x100fe200078e0208 */
[----:B---3--:R-:W-:Y:S01]  /*1390*/  SEL R2, R14, 0xffffffe0, !P3 ;  /* 0xffffffe00e027807 */ /* 0x008fe20005800000 */
[----:B------:R-:W-:Y:S01]  /*13a0*/  IMAD.IADD R6, R5, 0x1, R8 ;  /* 0x0000000105067824 */ /* 0x000fe200078e0208 */
[----:B------:R2:W-:Y:S02]  /*13b0*/  STL [R1+0x74], R8 ;  /* 0x0000740801007387 */ /* 0x0005e40000100800 */
[--C-:B------:R-:W-:Y:S01]  /*13c0*/  IADD3 R239, R0, R236, R2.reuse ;  /* 0x000000ec00ef7210 */ /* 0x100fe20007ffe002 */
[----:B------:R-:W-:Y:S02]  /*13d0*/  IMAD.IADD R238, R236, 0x1, R2 ;  /* 0x00000001ecee7824 */ /* 0x000fe400078e0202 */
[----:B------:R-:W-:Y:S02]  /*13e0*/  IMAD.IADD R243, R2, 0x1, R242 ;  /* 0x0000000102f37824 */ /* 0x000fe400078e02f2 */
[----:B------:R-:W-:-:S02]  /*13f0*/  IMAD.IADD R2, R3, 0x1, R5 ;  /* 0x0000000103027824 */ /* 0x000fc400078e0205 */
[----:B------:R-:W-:Y:S02]  /*1400*/  IMAD.IADD R244, R0, 0x1, R243 ;  /* 0x0000000100f47824 */ /* 0x000fe400078e02f3 */
[----:B-1----:R-:W-:-:S05]  /*1410*/  IMAD.IADD R7, R9, 0x1, R5 ;  /* 0x0000000109077824 */ /* 0x002fca00078e0205 */
[----:B------:R2:W-:Y:S04]  /*1420*/  STL [R1+0x88], R7 ;  /* 0x0000880701007387 */ /* 0x0005e80000100800 */
[----:B------:R2:W-:Y:S04]  /*1430*/  STL [R1+0x84], R6 ;  /* 0x0000840601007387 */ /* 0x0005e80000100800 */
[----:B------:R2:W-:Y:S04]  /*1440*/  STL [R1+0x78], R3 ;  /* 0x0000780301007387 */ /* 0x0005e80000100800 */
[----:B------:R2:W-:Y:S02]  /*1450*/  STL [R1+0x80], R2 ;  /* 0x0000800201007387 */ /* 0x0005e40000100800 */
.L_x_92:
[----:B------:R-:W3:Y:S01]  /*1460*/  LDL R0, [R1+0x54] ;  /* 0x0000540001007983 */ /* 0x000ee20000100800 */
[----:B------:R-:W-:Y:S01]  /*1470*/  IMAD.MOV.U32 R12, RZ, RZ, 0x4 ;  /* 0x00000004ff0c7424 */ /* 0x000fe200078e00ff */
[----:B------:R-:W-:-:S02]  /*1480*/  ISETP.NE.U32.AND P0, PT, RZ, c[0x0][0x370], PT ;  /* 0x0000dc00ff007a0c */ /* 0x000fc40003f05070 */
[----:B------:R-:W4:Y:S02]  /*1490*/  LDL R10, [R1+0x50] ;  /* 0x00005000010a7983 */ /* 0x000f240000100800 */
[----:B------:R-:W-:Y:S01]  /*14a0*/  ISETP.NE.AND.EX P1, PT, RZ, c[0x0][0x374], PT, P0 ;  /* 0x0000dd00ff007a0c */ /* 0x000fe20003f25300 */
[----:B--23--:R-:W-:-:S05]  /*14b0*/  IMAD.WIDE R2, R0, R12, c[0x0][0x588] ;  /* 0x0001620000027625 */ /* 0x00cfca00078e020c */
[----:B------:R-:W2:Y:S01]  /*14c0*/  LDG.E R32, [R2.64] ;  /* 0x0000000602207981 */ /* 0x000ea2000c1e1900 */
[----:B------:R-:W-:Y:S01]  /*14d0*/  ISETP.NE.U32.AND P3, PT, RZ, c[0x0][0x360], PT ;  /* 0x0000d800ff007a0c */ /* 0x000fe20003f65070 */
[----:B------:R-:W-:Y:S01]  /*14e0*/  CS2R R8, SRZ ;  /* 0x0000000000087805 */ /* 0x000fe2000001ff00 */
[----:B------:R-:W-:Y:S02]  /*14f0*/  ISETP.NE.U32.AND P4, PT, RZ, c[0x0][0x348], PT ;  /* 0x0000d200ff007a0c */ /* 0x000fe40003f85070 */
[----:B------:R-:W-:Y:S02]  /*1500*/  ISETP.NE.AND.EX P3, PT, RZ, c[0x0][0x364], PT, P3 ;  /* 0x0000d900ff007a0c */ /* 0x000fe40003f65330 */
[----:B------:R-:W-:Y:S02]  /*1510*/  ISETP.NE.U32.AND P2, PT, RZ, c[0x0][0x350], PT ;  /* 0x0000d400ff007a0c */ /* 0x000fe40003f45070 */
[----:B------:R-:W-:Y:S02]  /*1520*/  ISETP.NE.AND.EX P4, PT, RZ, c[0x0][0x34c], PT, P4 ;  /* 0x0000d300ff007a0c */ /* 0x000fe40003f85340 */
[----:B------:R-:W-:Y:S01]  /*1530*/  ISETP.NE.AND.EX P5, PT, RZ, c[0x0][0x354], PT, P2 ;  /* 0x0000d500ff007a0c */ /* 0x000fe20003fa5320 */
[----:B------:R-:W-:Y:S01]  /*1540*/  IMAD.MOV.U32 R11, RZ, RZ, RZ ;  /* 0x000000ffff0b7224 */ /* 0x000fe200078e00ff */
[----:B--2---:R-:W-:Y:S01]  /*1550*/  SHF.R.S32.HI R31, RZ, 0x1f, R32 ;  /* 0x0000001fff1f7819 */ /* 0x004fe20000011420 */
[----:B------:R1:W-:Y:S01]  /*1560*/  STL [R1+0x40], R32 ;  /* 0x0000402001007387 */ /* 0x0003e20000100800 */
[----:B------:R-:W-:-:S02]  /*1570*/  @P1 LEA R2, P0, R32, c[0x0][0x370], 0x2 ;  /* 0x0000dc0020021a11 */ /* 0x000fc400078010ff */
[C---:B------:R-:W-:Y:S01]  /*1580*/  LEA R4, P2, R32.reuse, c[0x0][0x348], 0x2 ;  /* 0x0000d20020047a11 */ /* 0x040fe200078410ff */
[----:B------:R1:W-:Y:S01]  /*1590*/  STL [R1+0x5c], R31 ;  /* 0x00005c1f01007387 */ /* 0x0003e20000100800 */
[C---:B------:R-:W-:Y:S02]  /*15a0*/  @P1 LEA.HI.X R3, R32.reuse, c[0x0][0x374], R31, 0x2, P0 ;  /* 0x0000dd0020031a11 */ /* 0x040fe400000f141f */
[----:B------:R-:W-:-:S03]  /*15b0*/  @P3 LEA R6, P0, R32, c[0x0][0x360], 0x2 ;  /* 0x0000d80020063a11 */ /* 0x000fc600078010ff */
[----:B------:R2:W5:Y:S01]  /*15c0*/  @P1 LDG.E R8, [R2.64] ;  /* 0x0000000602081981 */ /* 0x000562000c1e1900 */
[C-C-:B------:R-:W-:Y:S02]  /*15d0*/  @P3 LEA.HI.X R7, R32.reuse, c[0x0][0x364], R31.reuse, 0x2, P0 ;  /* 0x0000d90020073a11 */ /* 0x140fe400000f141f */
[----:B------:R-:W-:Y:S02]  /*15e0*/  LEA.HI.X R5, R32, c[0x0][0x34c], R31, 0x2, P2 ;  /* 0x0000d30020057a11 */ /* 0x000fe400010f141f */
[----:B----4-:R-:W-:Y:S01]  /*15f0*/  LOP3.LUT R30, R10, 0xffff, RZ, 0xc0, !PT ;  /* 0x0000ffff0a1e7812 */ /* 0x010fe200078ec0ff */
[----:B------:R1:W5:Y:S01]  /*1600*/  @P3 LDG.E R14, [R6.64] ;  /* 0x00000006060e3981 */ /* 0x000362000c1e1900 */
[----:B------:R-:W-:Y:S01]  /*1610*/  YIELD ;  /* 0x0000000000007946 */ /* 0x000fe20003800000 */
[----:B------:R-:W-:Y:S02]  /*1620*/  P2R R21, PR, RZ, 0x20 ;  /* 0x00000020ff157803 */ /* 0x000fe40000000000 */
[----:B------:R1:W5:Y:S01]  /*1630*/  @P4 LDG.E R11, [R4.64] ;  /* 0x00000006040b4981 */ /* 0x000362000c1e1900 */
[----:B--2---:R-:W-:-:S04]  /*1640*/  LEA R2, P1, R32, c[0x0][0x350], 0x2 ;  /* 0x0000d40020027a11 */ /* 0x004fc800078210ff */
[----:B------:R-:W-:-:S05]  /*1650*/  LEA.HI.X R3, R32, c[0x0][0x354], R31, 0x2, P1 ;  /* 0x0000d50020037a11 */ /* 0x000fca00008f141f */
[----:B------:R1:W5:Y:S04]  /*1660*/  @P5 LDG.E R9, [R2.64] ;  /* 0x0000000602095981 */ /* 0x000368000c1e1900 */
[----:B------:R1:W-:Y:S01]  /*1670*/  STL [R1+0x58], R30 ;  /* 0x0000581e01007387 */ /* 0x0003e20000100800 */
[----:B------:R-:W-:Y:S05]  /*1680*/  @P3 BRA `(.L_x_22) ;  /* 0x0000005000003947 */ /* 0x000fea0003800000 */
[----:B-----5:R-:W-:Y:S01]  /*1690*/  MOV R14, c[0x0][0x168] ;  /* 0x00005a00000e7a02 */ /* 0x020fe20000000f00 */
[----:B------:R-:W-:Y:S05]  /*16a0*/  @!P4 BRA `(.L_x_22) ;  /* 0x000000300000c947 */ /* 0x000fea0003800000 */
[----:B-1----:R-:W2:Y:S04]  /*16b0*/  LDG.E R6, [R4.64] ;  /* 0x0000000604067981 */ /* 0x002ea8000c1e1900 */
[----:B------:R-:W2:Y:S02]  /*16c0*/  LDG.E R0, [R4.64+0x4] ;  /* 0x0000040604007981 */ /* 0x000ea4000c1e1900 */
[----:B--2---:R-:W-:-:S02]  /*16d0*/  IADD3 R14, -R6, R0, RZ ;  /* 0x00000000060e7210 */ /* 0x004fc40007ffe1ff */
.L_x_22:
[----:B------:R-:W-:-:S04]  /*16e0*/  ISETP.NE.U32.AND P0, PT, RZ, c[0x0][0x368], PT ;  /* 0x0000da00ff007a0c */ /* 0x000fc80003f05070 */
[----:B------:R-:W-:-:S13]  /*16f0*/  ISETP.NE.AND.EX P0, PT, RZ, c[0x0][0x36c], PT, P0 ;  /* 0x0000db00ff007a0c */ /* 0x000fda0003f05300 */
[----:B------:R-:W-:Y:S05]  /*1700*/  @!P0 BRA `(.L_x_23) ;  /* 0x0000004000008947 */ /* 0x000fea0003800000 */
[----:B-1----:R-:W-:-:S04]  /*1710*/  LEA R2, P0, R32, c[0x0][0x368], 0x2 ;  /* 0x0000da0020027a11 */ /* 0x002fc800078010ff */
[----:B------:R-:W-:-:S05]  /*1720*/  LEA.HI.X R3, R32, c[0x0][0x36c], R31, 0x2, P0 ;  /* 0x0000db0020037a11 */ /* 0x000fca00000f141f */
[----:B------:R1:W5:Y:S01]  /*1730*/  LDG.E R0, [R2.64] ;  /* 0x0000000602007981 */ /* 0x000362000c1e1900 */
[----:B------:R-:W-:Y:S05]  /*1740*/  BRA `(.L_x_24) ;  /* 0x0000005000007947 */ /* 0x000fea0003800000 */
.L_x_23:
[----:B------:R-:W-:Y:S01]  /*1750*/  MOV R0, c[0x0][0x1d0] ;  /* 0x0000740000007a02 */ /* 0x000fe20000000f00 */
[----:B------:R-:W-:Y:S05]  /*1760*/  @!P5 BRA `(.L_x_24) ;  /* 0x000000300000d947 */ /* 0x000fea0003800000 */
[----:B-1----:R-:W2:Y:S04]  /*1770*/  LDG.E R4, [R2.64] ;  /* 0x0000000602047981 */ /* 0x002ea8000c1e1900 */
[----:B------:R-:W2:Y:S02]  /*1780*/  LDG.E R0, [R2.64+0x4] ;  /* 0x0000040602007981 */ /* 0x000ea4000c1e1900 */
[----:B--2---:R-:W-:-:S04]  /*1790*/  IADD3 R0, -R4, R0, RZ ;  /* 0x0000000004007210 */ /* 0x004fc80007ffe1ff */
.L_x_24:
[----:B-1----:R-:W-:Y:S01]  /*17a0*/  LOP3.LUT R2, R10, 0xff000000, RZ, 0xc0, !PT ;  /* 0xff0000000a027812 */ /* 0x002fe200078ec0ff */
[----:B-----5:R-:W-:Y:S01]  /*17b0*/  IMAD.IADD R24, R0, 0x1, -R8 ;  /* 0x0000000100187824 */ /* 0x020fe200078e0a08 */
[----:B------:R-:W-:Y:S01]  /*17c0*/  LOP3.LUT R3, R10, 0xff0000, RZ, 0xc0, !PT ;  /* 0x00ff00000a037812 */ /* 0x000fe200078ec0ff */
[----:B------:R-:W-:Y:S01]  /*17d0*/  BSSY B0, `(.L_x_25) ;  /* 0x000002d000007945 */ /* 0x000fe20003800000 */
[----:B------:R-:W-:Y:S01]  /*17e0*/  SHF.R.U32.HI R4, RZ, 0x8, R2 ;  /* 0x00000008ff047819 */ /* 0x000fe20000011602 */
[----:B------:R-:W-:Y:S01]  /*17f0*/  IMAD.IADD R19, R9, 0x1, R8 ;  /* 0x0000000109137824 */ /* 0x000fe200078e0208 */
[----:B------:R-:W-:-:S02]  /*1800*/  IADD3 R0, R24, 0x2f, RZ ;  /* 0x0000002f18007810 */ /* 0x000fc40007ffe0ff */
[----:B------:R-:W-:Y:S02]  /*1810*/  LEA.HI R3, R3, R4, RZ, 0x10 ;  /* 0x0000000403037211 */ /* 0x000fe400078f80ff */
[----:B------:R-:W-:Y:S01]  /*1820*/  ISETP.GE.AND P0, PT, R24, 0x1, PT ;  /* 0x000000011800780c */ /* 0x000fe20003f06270 */
[----:B------:R-:W-:Y:S01]  /*1830*/  IMAD.HI R0, R0, 0x2aaaaaab, RZ ;  /* 0x2aaaaaab00007827 */ /* 0x000fe200078e02ff */
[----:B------:R-:W-:Y:S02]  /*1840*/  LOP3.LUT R13, R3, 0xff, RZ, 0xc0, !PT ;  /* 0x000000ff030d7812 */ /* 0x000fe400078ec0ff */
[----:B------:R-:W-:Y:S02]  /*1850*/  SHF.R.U32.HI R5, RZ, 0x10, R3 ;  /* 0x00000010ff057819 */ /* 0x000fe40000011603 */
[----:B------:R-:W-:Y:S01]  /*1860*/  SHF.R.U32.HI R2, RZ, 0x1f, R0 ;  /* 0x0000001fff027819 */ /* 0x000fe20000011600 */
[----:B------:R1:W-:Y:S03]  /*1870*/  STL [R1+0x90], R13 ;  /* 0x0000900d01007387 */ /* 0x0003e60000100800 */
[----:B------:R-:W-:Y:S01]  /*1880*/  LEA.HI.SX32 R10, R0, R2, 0x1d ;  /* 0x00000002000a7211 */ /* 0x000fe200078feaff */
[----:B------:R1:W-:Y:S01]  /*1890*/  STL [R1+0x6c], R5 ;  /* 0x00006c0501007387 */ /* 0x0003e20000100800 */
[----:B------:R-:W-:Y:S01]  /*18a0*/  IMAD.MOV.U32 R2, RZ, RZ, RZ ;  /* 0x000000ffff027224 */ /* 0x000fe200078e00ff */
[----:B------:R-:W-:Y:S05]  /*18b0*/  @!P0 BRA `(.L_x_26) ;  /* 0x000001e000008947 */ /* 0x000fea0003800000 */
[----:B------:R-:W-:Y:S01]  /*18c0*/  ISETP.NE.AND P0, PT, R5, RZ, PT ;  /* 0x000000ff0500720c */ /* 0x000fe20003f05270 */
[----:B------:R-:W-:-:S03]  /*18d0*/  IMAD.MOV.U32 R4, RZ, RZ, RZ ;  /* 0x000000ffff047224 */ /* 0x000fc600078e00ff */
[----:B------:R-:W-:-:S04]  /*18e0*/  SEL R0, R5, c[0x0][0x338], P0 ;  /* 0x0000ce0005007a07 */ /* 0x000fc80000000000 */
[----:B------:R-:W-:Y:S02]  /*18f0*/  IABS R3, R0 ;  /* 0x0000000000037213 */ /* 0x000fe40000000000 */
[----:B------:R-:W-:Y:S02]  /*1900*/  IADD3 R6, R10, -0x1, R0 ;  /* 0xffffffff0a067810 */ /* 0x000fe40007ffe000 */
[----:B------:R-:W2:Y:S02]  /*1910*/  I2F.RP R2, R3 ;  /* 0x0000000300027306 */ /* 0x000ea40000209400 */
[----:B------:R-:W-:-:S06]  /*1920*/  IABS R9, R6 ;  /* 0x0000000600097213 */ /* 0x000fcc0000000000 */
[----:B--2---:R-:W2:Y:S02]  /*1930*/  MUFU.RCP R2, R2 ;  /* 0x0000000200027308 */ /* 0x004ea40000001000 */
[----:B--2---:R-:W-:-:S06]  /*1940*/  IADD3 R2, R2, 0xffffffe, RZ ;  /* 0x0ffffffe02027810 */ /* 0x004fcc0007ffe0ff */
[----:B-1----:R-:W1:Y:S02]  /*1950*/  F2I.FTZ.U32.TRUNC.NTZ R5, R2 ;  /* 0x0000000200057305 */ /* 0x002e64000021f000 */
[----:B-1----:R-:W-:-:S04]  /*1960*/  IMAD.MOV R2, RZ, RZ, -R5 ;  /* 0x000000ffff027224 */ /* 0x002fc800078e0a05 */
[----:B------:R-:W-:Y:S01]  /*1970*/  IMAD.MOV.U32 R7, RZ, RZ, R2 ;  /* 0x000000ffff077224 */ /* 0x000fe200078e0002 */
[----:B------:R-:W-:-:S03]  /*1980*/  IABS R2, R0 ;  /* 0x0000000000027213 */ /* 0x000fc60000000000 */
[----:B------:R-:W-:Y:S02]  /*1990*/  IMAD R7, R7, R3, RZ ;  /* 0x0000000307077224 */ /* 0x000fe400078e02ff */
[----:B------:R-:W-:Y:S02]  /*19a0*/  IMAD.MOV R8, RZ, RZ, -R2 ;  /* 0x000000ffff087224 */ /* 0x000fe400078e0a02 */
[----:B------:R-:W-:-:S04]  /*19b0*/  IMAD.HI.U32 R2, R5, R7, R4 ;  /* 0x0000000705027227 */ /* 0x000fc800078e0004 */
[----:B------:R-:W-:Y:S02]  /*19c0*/  IMAD.MOV.U32 R4, RZ, RZ, R9 ;  /* 0x000000ffff047224 */ /* 0x000fe400078e0009 */
[----:B------:R-:W-:Y:S02]  /*19d0*/  IMAD.MOV.U32 R5, RZ, RZ, R8 ;  /* 0x000000ffff057224 */ /* 0x000fe400078e0008 */
[----:B------:R-:W-:-:S04]  /*19e0*/  IMAD.HI.U32 R2, R2, R4, RZ ;  /* 0x0000000402027227 */ /* 0x000fc800078e00ff */
[----:B------:R-:W-:-:S05]  /*19f0*/  IMAD R4, R2, R5, R4 ;  /* 0x0000000502047224 */ /* 0x000fca00078e0204 */
[----:B------:R-:W-:-:S13]  /*1a00*/  ISETP.GT.U32.AND P0, PT, R3, R4, PT ;  /* 0x000000040300720c */ /* 0x000fda0003f04070 */
[----:B------:R-:W-:Y:S01]  /*1a10*/  @!P0 IMAD.IADD R4, R4, 0x1, -R3 ;  /* 0x0000000104048824 */ /* 0x000fe200078e0a03 */
[----:B------:R-:W-:Y:S02]  /*1a20*/  @!P0 IADD3 R2, R2, 0x1, RZ ;  /* 0x0000000102028810 */ /* 0x000fe40007ffe0ff */
[----:B------:R-:W-:Y:S02]  /*1a30*/  ISETP.NE.AND P0, PT, R0, RZ, PT ;  /* 0x000000ff0000720c */ /* 0x000fe40003f05270 */
[----:B------:R-:W-:Y:S02]  /*1a40*/  ISETP.GE.U32.AND P2, PT, R4, R3, PT ;  /* 0x000000030400720c */ /* 0x000fe40003f46070 */
[----:B------:R-:W-:-:S04]  /*1a50*/  LOP3.LUT R3, R6, R0, RZ, 0x3c, !PT ;  /* 0x0000000006037212 */ /* 0x000fc800078e3cff */
[----:B------:R-:W-:-:S07]  /*1a60*/  ISETP.GE.AND P1, PT, R3, RZ, PT ;  /* 0x000000ff0300720c */ /* 0x000fce0003f26270 */
[----:B------:R-:W-:-:S06]  /*1a70*/  @P2 IADD3 R2, R2, 0x1, RZ ;  /* 0x0000000102022810 */ /* 0x000fcc0007ffe0ff */
[----:B------:R-:W-:Y:S01]  /*1a80*/  @!P1 IMAD.MOV R2, RZ, RZ, -R2 ;  /* 0x000000ffff029224 */ /* 0x000fe200078e0a02 */
[----:B------:R-:W-:Y:S02]  /*1a90*/  @!P0 LOP3.LUT R2, RZ, R0, RZ, 0x33, !PT ;  /* 0x00000000ff028212 */ /* 0x000fe400078e33ff */
.L_x_26:
[----:B------:R-:W-:Y:S05]  /*1aa0*/  BSYNC B0 ;  /* 0x0000000000007941 */ /* 0x000fea0003800000 */
.L_x_25:
[----:B------:R-:W-:Y:S01]  /*1ab0*/  IMAD R249, R13, R2, RZ ;  /* 0x000000020df97224 */ /* 0x000fe200078e02ff */
[----:B------:R-:W-:Y:S01]  /*1ac0*/  PRMT R0, RZ, 0x7610, R0 ;  /* 0x00007610ff007816 */ /* 0x000fe20000000000 */
[----:B------:R-:W-:Y:S01]  /*1ad0*/  IMAD.MOV.U32 R20, RZ, RZ, RZ ;  /* 0x000000ffff147224 */ /* 0x000fe200078e00ff */
[----:B------:R-:W-:Y:S01]  /*1ae0*/  MOV R15, RZ ;  /* 0x000000ff000f7202 */ /* 0x000fe20000000f00 */
[----:B------:R-:W-:Y:S01]  /*1af0*/  IMAD.IADD R2, R249, 0x1, R2 ;  /* 0x00000001f9027824 */ /* 0x000fe200078e0202 */
[----:B------:R2:W-:Y:S01]  /*1b00*/  STL [R1+0x50], R249 ;  /* 0x000050f901007387 */ /* 0x0005e20000100800 */
[----:B------:R-:W-:Y:S01]  /*1b10*/  CS2R R78, SRZ ;  /* 0x00000000004e7805 */ /* 0x000fe2000001ff00 */
[----:B------:R-:W-:Y:S01]  /*1b20*/  CS2R R76, SRZ ;  /* 0x00000000004c7805 */ /* 0x000fe2000001ff00 */
[----:B------:R-:W-:Y:S01]  /*1b30*/  CS2R R126, SRZ ;  /* 0x00000000007e7805 */ /* 0x000fe2000001ff00 */
[----:B------:R-:W-:Y:S01]  /*1b40*/  IMNMX R246, R10, R2, PT ;  /* 0x000000020af67217 */ /* 0x000fe20003800200 */
[----:B------:R-:W-:Y:S01]  /*1b50*/  CS2R R124, SRZ ;  /* 0x00000000007c7805 */ /* 0x000fe2000001ff00 */
[----:B------:R-:W-:Y:S01]  /*1b60*/  CS2R R122, SRZ ;  /* 0x00000000007a7805 */ /* 0x000fe2000001ff00 */
[----:B------:R-:W-:Y:S01]  /*1b70*/  CS2R R188, SRZ ;  /* 0x0000000000bc7805 */ /* 0x000fe2000001ff00 */
[----:B------:R-:W-:Y:S01]  /*1b80*/  ISETP.GT.AND P0, PT, R246, R249, PT ;  /* 0x000000f9f600720c */ /* 0x000fe20003f04270 */
        /* <DEDUP_REMOVED lines=59> */
[----:B--2---:R-:W2:Y:S04]  /*1f40*/  LDL R8, [R1+0x4c] ;  /* 0x00004c0001087983 */ /* 0x004ea80000100800 */
[----:B------:R-:W3:Y:S04]  /*1f50*/  LDL.64 R62, [R1+0x28] ;  /* 0x00002800013e7983 */ /* 0x000ee80000100a00 */
[----:B------:R-:W4:Y:S04]  /*1f60*/  LDL R26, [R1+0x38] ;  /* 0x00003800011a7983 */ /* 0x000f280000100800 */
[----:B------:R-:W5:Y:S04]  /*1f70*/  LDL R252, [R1+0x34] ;  /* 0x0000340001fc7983 */ /* 0x000f680000100800 */
[----:B------:R-:W3:Y:S04]  /*1f80*/  LDL R27, [R1+0x60] ;  /* 0x00006000011b7983 */ /* 0x000ee80000100800 */
[----:B------:R-:W3:Y:S04]  /*1f90*/  LDL R28, [R1+0x64] ;  /* 0x00006400011c7983 */ /* 0x000ee80000100800 */
[----:B------:R-:W3:Y:S01]  /*1fa0*/  LDL R251, [R1+0x30] ;  /* 0x0000300001fb7983 */ /* 0x000ee20000100800 */
[----:B------:R-:W-:-:S03]  /*1fb0*/  ISETP.NE.U32.AND P0, PT, RZ, c[0x0][0x340], PT ;  /* 0x0000d000ff007a0c */ /* 0x000fc60003f05070 */
[----:B------:R-:W3:Y:S01]  /*1fc0*/  LDL R29, [R1+0x68] ;  /* 0x00006800011d7983 */ /* 0x000ee20000100800 */
[----:B------:R-:W-:-:S03]  /*1fd0*/  ISETP.NE.AND.EX P1, PT, RZ, c[0x0][0x344], PT, P0 ;  /* 0x0000d100ff007a0c */ /* 0x000fc60003f25300 */
[----:B-1----:R-:W1:Y:S01]  /*1fe0*/  S2R R5, SR_TID.X ;  /* 0x0000000000057919 */ /* 0x002e620000002100 */
[----:B------:R-:W-:Y:S01]  /*1ff0*/  IMAD.MOV.U32 R4, RZ, RZ, c[0x0][0x2c4] ;  /* 0x0000b100ff047624 */ /* 0x000fe200078e00ff */
[----:B------:R-:W-:Y:S02]  /*2000*/  SHF.R.S32.HI R0, RZ, 0x1f, R11 ;  /* 0x0000001fff007819 */ /* 0x000fe4000001140b */
[----:B------:R-:W-:-:S06]  /*2010*/  SEL R6, R31, RZ, !P4 ;  /* 0x000000ff1f067207 */ /* 0x000fcc0006000000 */
[----:B------:R-:W-:Y:S01]  /*2020*/  @P1 IMAD.WIDE R2, R32, R12, c[0x0][0x340] ;  /* 0x0000d00020021625 */ /* 0x000fe200078e020c */
[----:B------:R-:W-:Y:S01]  /*2030*/  WARPSYNC 0xffffffff ;  /* 0xffffffff00007948 */ /* 0x000fe20003800000 */
[----:B------:R-:W-:Y:S01]  /*2040*/  BSSY B0, `(.L_x_28) ;  /* 0x00001cd000007945 */ /* 0x000fe20003800000 */
[----:B------:R-:W-:Y:S02]  /*2050*/  P2R R25, PR, RZ, 0x2 ;  /* 0x00000002ff197803 */ /* 0x000fe40000000000 */
[----:B------:R1:W3:Y:S02]  /*2060*/  @P1 LDG.E R23, [R2.64] ;  /* 0x0000000602171981 */ /* 0x0002e4000c1e1900 */
[--C-:B-1----:R-:W-:Y:S01]  /*2070*/  SHF.R.S32.HI R247, RZ, 0x1f, R5.reuse ;  /* 0x0000001ffff77819 */ /* 0x102fe20000011405 */
[----:B------:R-:W-:Y:S01]  /*2080*/  IMAD R0, R0, c[0x0][0x178], RZ ;  /* 0x00005e0000007a24 */ /* 0x000fe200078e02ff */
[----:B------:R-:W-:Y:S02]  /*2090*/  SHF.R.S32.HI R68, RZ, 0x1f, R5 ;  /* 0x0000001fff447819 */ /* 0x000fe40000011405 */
[----:B------:R-:W-:-:S02]  /*20a0*/  LEA.HI R247, R247, R5, RZ, 0x3 ;  /* 0x00000005f7f77211 */ /* 0x000fc400078f18ff */
[----:B------:R-:W-:Y:S02]  /*20b0*/  LEA.HI R68, R68, R5, RZ, 0x3 ;  /* 0x0000000544447211 */ /* 0x000fe400078f18ff */
[----:B------:R-:W-:Y:S02]  /*20c0*/  LOP3.LUT R247, R247, 0xfffffff8, RZ, 0xc0, !PT ;  /* 0xfffffff8f7f77812 */ /* 0x000fe400078ec0ff */
[----:B------:R-:W-:Y:S02]  /*20d0*/  SHF.R.S32.HI R68, RZ, 0x3, R68 ;  /* 0x00000003ff447819 */ /* 0x000fe40000011444 */
[----:B------:R-:W-:Y:S01]  /*20e0*/  ISETP.NE.AND P0, PT, R4, 0x1, PT ;  /* 0x000000010400780c */ /* 0x000fe20003f05270 */
[----:B------:R-:W-:Y:S02]  /*20f0*/  IMAD.IADD R247, R5, 0x1, -R247 ;  /* 0x0000000105f77824 */ /* 0x000fe400078e0af7 */
[----:B------:R-:W-:Y:S02]  /*2100*/  IMAD R0, R11, c[0x0][0x17c], R0 ;  /* 0x00005f000b007a24 */ /* 0x000fe400078e0200 */
[----:B------:R-:W-:-:S02]  /*2110*/  IMAD R5, R247, 0x20, R68 ;  /* 0x00000020f7057824 */ /* 0x000fc400078e0244 */
[----:B------:R-:W-:-:S04]  /*2120*/  IMAD.WIDE.U32 R2, R11, c[0x0][0x178], RZ ;  /* 0x00005e000b027a25 */ /* 0x000fc800078e00ff */
[----:B------:R-:W-:Y:S01]  /*2130*/  IMAD.IADD R3, R3, 0x1, R0 ;  /* 0x0000000103037824 */ /* 0x000fe200078e0200 */
[----:B------:R-:W-:-:S03]  /*2140*/  SEL R4, R32, RZ, !P4 ;  /* 0x000000ff20047207 */ /* 0x000fc60006000000 */
[----:B------:R-:W-:-:S04]  /*2150*/  IMAD.WIDE.U32 R2, R30, c[0x0][0x1b8], R2 ;  /* 0x00006e001e027a25 */ /* 0x000fc800078e0002 */
[----:B------:R-:W-:Y:S02]  /*2160*/  IMAD R3, R30, c[0x0][0x1bc], R3 ;  /* 0x00006f001e037a24 */ /* 0x000fe400078e0203 */
[----:B------:R-:W-:Y:S02]  /*2170*/  IMAD R6, R6, c[0x0][0x1c0], RZ ;  /* 0x0000700006067a24 */ /* 0x000fe400078e02ff */
[----:B------:R-:W-:-:S04]  /*2180*/  IMAD.WIDE.U32 R2, R4, c[0x0][0x1c0], R2 ;  /* 0x0000700004027a25 */ /* 0x000fc800078e0002 */
[----:B------:R-:W-:-:S04]  /*2190*/  IMAD R6, R4, c[0x0][0x1c4], R6 ;  /* 0x0000710004067a24 */ /* 0x000fc800078e0206 */
[----:B------:R-:W-:Y:S02]  /*21a0*/  IMAD.IADD R3, R3, 0x1, R6 ;  /* 0x0000000103037824 */ /* 0x000fe400078e0206 */
[----:B------:R-:W-:Y:S01]  /*21b0*/  IMAD R14, R14, c[0x0][0x2c4], RZ ;  /* 0x0000b1000e0e7a24 */ /* 0x000fe200078e02ff */
[----:B------:R-:W-:Y:S01]  /*21c0*/  IADD3 R61, R246, -0x1, RZ ;  /* 0xfffffffff63d7810 */ /* 0x000fe20007ffe0ff */
[----:B--2---:R-:W-:-:S04]  /*21d0*/  IMAD R5, R8, 0x80, R5 ;  /* 0x0000008008057824 */ /* 0x004fc800078e0205 */
[----:B------:R-:W-:-:S04]  /*21e0*/  @P0 IMAD.HI.U32 R7, R5, c[0x0][0x2c8], RZ ;  /* 0x0000b20005070a27 */ /* 0x000fc800078e00ff */
[----:B------:R-:W-:Y:S01]  /*21f0*/  IMAD.MOV.U32 R0, RZ, RZ, R5 ;  /* 0x000000ffff007224 */ /* 0x000fe200078e0005 */
[----:B------:R-:W-:-:S04]  /*2200*/  @P0 SHF.R.U32.HI R0, RZ, c[0x0][0x2cc], R7 ;  /* 0x0000b300ff000a19 */ /* 0x000fc80000011607 */
[--C-:B------:R-:W-:Y:S01]  /*2210*/  SHF.R.S32.HI R7, RZ, 0x1f, R0.reuse ;  /* 0x0000001fff077819 */ /* 0x100fe20000011400 */
[----:B------:R-:W-:-:S04]  /*2220*/  IMAD.MOV R4, RZ, RZ, -R0 ;  /* 0x000000ffff047224 */ /* 0x000fc800078e0a00 */
[----:B------:R-:W-:Y:S02]  /*2230*/  IMAD R4, R4, c[0x0][0x2c4], R5 ;  /* 0x0000b10004047a24 */ /* 0x000fe400078e0205 */
[----:B------:R-:W-:Y:S02]  /*2240*/  IMAD R5, R7, c[0x0][0x1b0], RZ ;  /* 0x00006c0007057a24 */ /* 0x000fe400078e02ff */
[----:B------:R-:W-:-:S04]  /*2250*/  IMAD.WIDE.U32 R2, R0, c[0x0][0x1b0], R2 ;  /* 0x00006c0000027a25 */ /* 0x000fc800078e0002 */
[----:B------:R-:W-:Y:S01]  /*2260*/  IMAD R6, R0, c[0x0][0x1b4], R5 ;  /* 0x00006d0000067a24 */ /* 0x000fe200078e0205 */
[----:B------:R-:W-:-:S03]  /*2270*/  SHF.R.S32.HI R5, RZ, 0x1f, R4 ;  /* 0x0000001fff057819 */ /* 0x000fc60000011404 */
[----:B------:R-:W-:Y:S02]  /*2280*/  IMAD.IADD R3, R3, 0x1, R6 ;  /* 0x0000000103037824 */ /* 0x000fe400078e0206 */
[----:B------:R-:W-:Y:S02]  /*2290*/  IMAD R0, R5, c[0x0][0x1a8], RZ ;  /* 0x00006a0005007a24 */ /* 0x000fe400078e02ff */
[----:B------:R-:W-:-:S04]  /*22a0*/  IMAD.WIDE.U32 R2, R4, c[0x0][0x1a8], R2 ;  /* 0x00006a0004027a25 */ /* 0x000fc800078e0002 */
[----:B------:R-:W-:Y:S01]  /*22b0*/  IMAD R0, R4, c[0x0][0x1ac], R0 ;  /* 0x00006b0004007a24 */ /* 0x000fe200078e0200 */
[----:B------:R-:W-:Y:S01]  /*22c0*/  BAR.SYNC.DEFER_BLOCKING 0x0 ;  /* 0x0000000000007b1d */ /* 0x000fe20000010000 */
[----:B------:R-:W-:Y:S02]  /*22d0*/  LEA R18, P0, R2, c[0x0][0x160], 0x1 ;  /* 0x0000580002127a11 */ /* 0x000fe400078008ff */
[----:B------:R-:W-:-:S03]  /*22e0*/  IMAD.IADD R0, R3, 0x1, R0 ;  /* 0x0000000103007824 */ /* 0x000fc600078e0200 */
[----:B------:R-:W3:Y:S02]  /*22f0*/  SHFL.IDX PT, R3, R18, RZ, 0x181f ;  /* 0x00181fff12037589 */ /* 0x000ee400000e0000 */
[----:B------:R-:W-:Y:S01]  /*2300*/  LEA.HI.X R15, R2, c[0x0][0x164], R0, 0x1, P0 ;  /* 0x00005900020f7a11 */ /* 0x000fe200000f0c00 */
[----:B------:R-:W-:-:S04]  /*2310*/  IMAD R20, R8, 0x80, R68 ;  /* 0x0000008008147824 */ /* 0x000fc800078e0244 */
[----:B------:R-:W1:Y:S01]  /*2320*/  SHFL.IDX PT, R4, R15, RZ, 0x181f ;  /* 0x00181fff0f047589 */ /* 0x000e6200000e0000 */
[CC--:B------:R-:W-:Y:S02]  /*2330*/  ISETP.GE.AND P0, PT, R20.reuse, R14.reuse, PT ;  /* 0x0000000e1400720c */ /* 0x0c0fe40003f06270 */
[----:B------:R-:W-:Y:S01]  /*2340*/  IADD3 R5, R20, 0x20, RZ ;  /* 0x0000002014057810 */ /* 0x000fe20007ffe0ff */
[----:B------:R-:W2:Y:S03]  /*2350*/  SHFL.IDX PT, R0, R18, 0x1, 0x181f ;  /* 0x00381f0012007f89 */ /* 0x000ea600000e0000 */
[----:B------:R-:W-:Y:S02]  /*2360*/  ISETP.GE.AND P1, PT, R5, R14, PT ;  /* 0x0000000e0500720c */ /* 0x000fe40003f26270 */
[----:B------:R-:W-:-:S05]  /*2370*/  SHF.R.S32.HI R5, RZ, 0x1f, R19 ;  /* 0x0000001fff057819 */ /* 0x000fca0000011413 */
[-C--:B---3--:R-:W-:Y:S02]  /*2380*/  @!P0 LEA R12, P3, R62, R3.reuse, 0x1 ;  /* 0x000000033e0c8211 */ /* 0x088fe400078608ff */
[----:B----4-:R-:W-:Y:S02]  /*2390*/  @!P0 LEA R6, P4, R26, R3, 0x1 ;  /* 0x000000031a068211 */ /* 0x010fe400078808ff */
[----:B-1----:R-:W-:Y:S02]  /*23a0*/  @!P0 LEA.HI.X R13, R62, R4, R63, 0x1, P3 ;  /* 0x000000043e0d8211 */ /* 0x002fe400018f0c3f */
[----:B------:R-:W-:Y:S01]  /*23b0*/  IADD3 R19, P3, R68, R19, RZ ;  /* 0x0000001344137210 */ /* 0x000fe20007f7e0ff */
[----:B------:R-:W1:Y:S01]  /*23c0*/  SHFL.IDX PT, R2, R15, 0x1, 0x181f ;  /* 0x00381f000f027f89 */ /* 0x000e6200000e0000 */
[----:B-----5:R-:W-:Y:S02]  /*23d0*/  @!P0 LEA R8, P5, R252, R3, 0x1 ;  /* 0x00000003fc088211 */ /* 0x020fe400078a08ff */
[----:B------:R-:W-:-:S02]  /*23e0*/  LEA.HI.X.SX32 R22, R68, R5, 0x1, P3 ;  /* 0x0000000544167211 */ /* 0x000fc400018f0eff */
[----:B------:R-:W-:Y:S02]  /*23f0*/  ISETP.NE.AND P3, PT, R21, RZ, PT ;  /* 0x000000ff1500720c */ /* 0x000fe40003f65270 */
[-C--:B------:R-:W-:Y:S02]  /*2400*/  @!P0 LEA.HI.X R7, R26, R4.reuse, R27, 0x1, P4 ;  /* 0x000000041a078211 */ /* 0x080fe400020f0c1b */
[----:B------:R-:W-:Y:S02]  /*2410*/  @!P0 LEA.HI.X R9, R252, R4, R28, 0x1, P5 ;  /* 0x00000004fc098211 */ /* 0x000fe400028f0c1c */
[----:B------:R-:W-:Y:S02]  /*2420*/  ISETP.GE.AND P4, PT, R62, c[0x0][0x198], PT ;  /* 0x000066003e007a0c */ /* 0x000fe40003f86270 */
[----:B------:R-:W-:Y:S02]  /*2430*/  ISETP.GE.AND P5, PT, R251, c[0x0][0x198], PT ;  /* 0x00006600fb007a0c */ /* 0x000fe40003fa6270 */
[----:B------:R-:W-:-:S02]  /*2440*/  P2R R21, PR, RZ, 0x8 ;  /* 0x00000008ff157803 */ /* 0x000fc40000000000 */
[----:B------:R-:W-:Y:S02]  /*2450*/  ISETP.GE.AND P3, PT, R252, c[0x0][0x198], PT ;  /* 0x00006600fc007a0c */ /* 0x000fe40003f66270 */
[----:B------:R-:W-:Y:S02]  /*2460*/  ISETP.GE.AND P6, PT, R26, c[0x0][0x198], PT ;  /* 0x000066001a007a0c */ /* 0x000fe40003fc6270 */
[----:B------:R-:W-:-:S03]  /*2470*/  @!P0 LEA R10, P2, R251, R3, 0x1 ;  /* 0x00000003fb0a8211 */ /* 0x000fc600078408ff */
[----:B------:R3:W-:Y:S01]  /*2480*/  @!P0 LDGSTS.E.BYPASS.LTC128B.128 [R248+0x4080], [R12.64], !P4 ;  /* 0x040800000cf88fae */ /* 0x0007e2000e101d46 */
[----:B------:R-:W-:-:S05]  /*2490*/  @!P0 LEA.HI.X R11, R251, R4, R29, 0x1, P2 ;  /* 0x00000004fb0b8211 */ /* 0x000fca00010f0c1d */
[----:B------:R4:W-:Y:S04]  /*24a0*/  @!P0 LDGSTS.E.BYPASS.LTC128B.128 [R248+0x8080], [R10.64], !P5 ;  /* 0x080800000af88fae */ /* 0x0009e8000e901d46 */
[----:B------:R5:W-:Y:S04]  /*24b0*/  @!P0 LDGSTS.E.BYPASS.LTC128B.128 [R248+0xc080], [R8.64], !P3 ;  /* 0x0c08000008f88fae */ /* 0x000be8000d901d46 */
[----:B------:R3:W-:Y:S01]  /*24c0*/  @!P0 LDGSTS.E.BYPASS.LTC128B.128 [R248+0x10080], [R6.64], !P6 ;  /* 0x1008000006f88fae */ /* 0x0007e2000f101d46 */
[----:B--2---:R-:W-:-:S04]  /*24d0*/  @!P1 LEA R16, P2, R62, R0, 0x1 ;  /* 0x000000003e109211 */ /* 0x004fc800078408ff */
[----:B-1----:R-:W-:Y:S02]  /*24e0*/  @!P1 LEA.HI.X R17, R62, R2, R63, 0x1, P2 ;  /* 0x000000023e119211 */ /* 0x002fe400010f0c3f */
[----:B------:R-:W-:-:S03]  /*24f0*/  IADD3 R3, R20, 0x40, RZ ;  /* 0x0000004014037810 */ /* 0x000fc60007ffe0ff */
[----:B------:R1:W-:Y:S01]  /*2500*/  @!P1 LDGSTS.E.BYPASS.LTC128B.128 [R248+0x5080], [R16.64], !P4 ;  /* 0x0508000010f89fae */ /* 0x0003e2000e101d46 */
[----:B-----5:R-:W-:-:S04]  /*2510*/  @!P1 LEA R8, P0, R251, R0, 0x1 ;  /* 0x00000000fb089211 */ /* 0x020fc800078008ff */
[----:B------:R-:W-:Y:S02]  /*2520*/  @!P1 LEA.HI.X R9, R251, R2, R29, 0x1, P0 ;  /* 0x00000002fb099211 */ /* 0x000fe400000f0c1d */
[----:B---3--:R-:W-:-:S03]  /*2530*/  @!P1 LEA R6, P0, R252, R0, 0x1 ;  /* 0x00000000fc069211 */ /* 0x008fc600078008ff */
[----:B------:R2:W-:Y:S01]  /*2540*/  @!P1 LDGSTS.E.BYPASS.LTC128B.128 [R248+0x9080], [R8.64], !P5 ;  /* 0x0908000008f89fae */ /* 0x0005e2000e901d46 */
[----:B------:R-:W-:Y:S02]  /*2550*/  @!P1 LEA.HI.X R7, R252, R2, R28, 0x1, P0 ;  /* 0x00000002fc079211 */ /* 0x000fe400000f0c1c */
[C---:B------:R-:W-:Y:S02]  /*2560*/  @!P1 LEA R4, P0, R26.reuse, R0, 0x1 ;  /* 0x000000001a049211 */ /* 0x040fe400078008ff */
[----:B------:R-:W2:Y:S02]  /*2570*/  SHFL.IDX PT, R0, R18, 0x2, 0x181f ;  /* 0x00581f0012007f89 */ /* 0x000ea400000e0000 */
[----:B------:R-:W-:Y:S02]  /*2580*/  @!P1 LEA.HI.X R5, R26, R2, R27, 0x1, P0 ;  /* 0x000000021a059211 */ /* 0x000fe400000f0c1b */
[----:B------:R-:W3:Y:S01]  /*2590*/  SHFL.IDX PT, R2, R15, 0x2, 0x181f ;  /* 0x00581f000f027f89 */ /* 0x000ee200000e0000 */
[----:B------:R-:W-:-:S03]  /*25a0*/  ISETP.GE.AND P0, PT, R3, R14, PT ;  /* 0x0000000e0300720c */ /* 0x000fc60003f06270 */
[----:B------:R5:W-:Y:S04]  /*25b0*/  @!P1 LDGSTS.E.BYPASS.LTC128B.128 [R248+0xd080], [R6.64], !P3 ;  /* 0x0d08000006f89fae */ /* 0x000be8000d901d46 */
[----:B------:R4:W-:Y:S04]  /*25c0*/  @!P1 LDGSTS.E.BYPASS.LTC128B.128 [R248+0x11080], [R4.64], !P6 ;  /* 0x1108000004f89fae */ /* 0x0009e8000f101d46 */
[----:B-1----:R-:W1:Y:S02]  /*25d0*/  SHFL.IDX PT, R16, R18, 0x3, 0x181f ;  /* 0x00781f0012107f89 */ /* 0x002e6400000e0000 */
[----:B--2---:R-:W-:-:S04]  /*25e0*/  @!P0 LEA R8, P1, R251, R0, 0x1 ;  /* 0x00000000fb088211 */ /* 0x004fc800078208ff */
[----:B---3--:R-:W-:Y:S01]  /*25f0*/  @!P0 LEA.HI.X R9, R251, R2, R29, 0x1, P1 ;  /* 0x00000002fb098211 */ /* 0x008fe200008f0c1d */
[----:B------:R-:W2:Y:S01]  /*2600*/  SHFL.IDX PT, R15, R15, 0x3, 0x181f ;  /* 0x00781f000f0f7f89 */ /* 0x000ea200000e0000 */
[-C--:B------:R-:W-:Y:S02]  /*2610*/  @!P0 LEA R12, P2, R62, R0.reuse, 0x1 ;  /* 0x000000003e0c8211 */ /* 0x080fe400078408ff */
[----:B-----5:R-:W-:-:S04]  /*2620*/  @!P0 LEA R6, P1, R252, R0, 0x1 ;  /* 0x00000000fc068211 */ /* 0x020fc800078208ff */
[----:B------:R-:W-:Y:S02]  /*2630*/  @!P0 LEA.HI.X R7, R252, R2, R28, 0x1, P1 ;  /* 0x00000002fc078211 */ /* 0x000fe400008f0c1c */
[----:B----4-:R-:W-:Y:S02]  /*2640*/  @!P0 LEA R4, P1, R26, R0, 0x1 ;  /* 0x000000001a048211 */ /* 0x010fe400078208ff */
[----:B------:R-:W-:Y:S02]  /*2650*/  IADD3 R0, R20, 0x60, RZ ;  /* 0x0000006014007810 */ /* 0x000fe40007ffe0ff */
[----:B------:R-:W-:Y:S02]  /*2660*/  @!P0 LEA.HI.X R5, R26, R2, R27, 0x1, P1 ;  /* 0x000000021a058211 */ /* 0x000fe400008f0c1b */
[----:B------:R-:W-:Y:S02]  /*2670*/  ISETP.GE.AND P1, PT, R0, R14, PT ;  /* 0x0000000e0000720c */ /* 0x000fe40003f26270 */
[----:B------:R-:W-:Y:S01]  /*2680*/  @!P0 LEA.HI.X R13, R62, R2, R63, 0x1, P2 ;  /* 0x000000023e0d8211 */ /* 0x000fe200010f0c3f */
[----:B------:R-:W-:-:S04]  /*2690*/  IMAD.MOV.U32 R14, RZ, RZ, 0x30 ;  /* 0x00000030ff0e7424 */ /* 0x000fc800078e00ff */
[----:B------:R3:W-:Y:S01]  /*26a0*/  @!P0 LDGSTS.E.BYPASS.LTC128B.128 [R248+0x6080], [R12.64], !P4 ;  /* 0x060800000cf88fae */ /* 0x0007e2000e101d46 */
[----:B------:R-:W-:-:S03]  /*26b0*/  IMAD R0, R22, c[0x0][0x1e0], RZ ;  /* 0x0000780016007a24 */ /* 0x000fc600078e02ff */
[----:B------:R4:W-:Y:S02]  /*26c0*/  @!P0 LDGSTS.E.BYPASS.LTC128B.128 [R248+0xa080], [R8.64], !P5 ;  /* 0x0a08000008f88fae */ /* 0x0009e4000e901d46 */
[C---:B-1----:R-:W-:Y:S02]  /*26d0*/  @!P1 LEA R10, P2, R62.reuse, R16, 0x1 ;  /* 0x000000103e0a9211 */ /* 0x042fe400078408ff */
[----:B------:R1:W-:Y:S02]  /*26e0*/  @!P0 LDGSTS.E.BYPASS.LTC128B.128 [R248+0xe080], [R6.64], !P3 ;  /* 0x0e08000006f88fae */ /* 0x0003e4000d901d46 */
[----:B--2---:R-:W-:Y:S02]  /*26f0*/  @!P1 LEA.HI.X R11, R62, R15, R63, 0x1, P2 ;  /* 0x0000000f3e0b9211 */ /* 0x004fe400010f0c3f */
[----:B------:R-:W-:Y:S01]  /*2700*/  ISETP.NE.AND P2, PT, R25, RZ, PT ;  /* 0x000000ff1900720c */ /* 0x000fe20003f45270 */
[----:B------:R2:W-:Y:S01]  /*2710*/  @!P0 LDGSTS.E.BYPASS.LTC128B.128 [R248+0x12080], [R4.64], !P6 ;  /* 0x1208000004f88fae */ /* 0x0005e2000f101d46 */
[----:B------:R-:W-:-:S02]  /*2720*/  IMAD R14, R246, -0x30, R14 ;  /* 0xffffffd0f60e7824 */ /* 0x000fc400078e020e */
[----:B------:R-:W-:-:S04]  /*2730*/  IMAD.WIDE.U32 R2, R19, c[0x0][0x1e0], R62 ;  /* 0x0000780013027a25 */ /* 0x000fc800078e003e */
[----:B------:R-:W-:Y:S01]  /*2740*/  IMAD R0, R19, c[0x0][0x1e4], R0 ;  /* 0x0000790013007a24 */ /* 0x000fe200078e0200 */
[----:B------:R-:W-:Y:S01]  /*2750*/  ISETP.NE.AND P3, PT, R21, RZ, PT ;  /* 0x000000ff1500720c */ /* 0x000fe20003f65270 */
[----:B------:R-:W-:Y:S01]  /*2760*/  IMAD.IADD R60, R24, 0x1, R14 ;  /* 0x00000001183c7824 */ /* 0x000fe200078e020e */
[----:B------:R5:W-:Y:S01]  /*2770*/  @!P1 LDGSTS.E.BYPASS.LTC128B.128 [R248+0x7080], [R10.64], !P4 ;  /* 0x070800000af89fae */ /* 0x000be2000e101d46 */
[----:B-1----:R-:W-:-:S04]  /*2780*/  IMAD.WIDE.U32 R6, R19, c[0x0][0x208], R62 ;  /* 0x0000820013067a25 */ /* 0x002fc800078e003e */
[----:B--2---:R-:W-:-:S04]  /*2790*/  IMAD R4, R22, c[0x0][0x208], RZ ;  /* 0x0000820016047a24 */ /* 0x004fc800078e02ff */
[----:B------:R-:W-:Y:S02]  /*27a0*/  IMAD R4, R19, c[0x0][0x20c], R4 ;  /* 0x0000830013047a24 */ /* 0x000fe400078e0204 */
[----:B------:R-:W-:Y:S02]  /*27b0*/  IMAD.IADD R5, R3, 0x1, R0 ;  /* 0x0000000103057824 */ /* 0x000fe400078e0200 */
[----:B------:R-:W-:Y:S02]  /*27c0*/  IMAD.IADD R3, R7, 0x1, R4 ;  /* 0x0000000107037824 */ /* 0x000fe400078e0204 */
[----:B------:R-:W-:Y:S01]  /*27d0*/  IMAD.MOV.U32 R4, RZ, RZ, R2 ;  /* 0x000000ffff047224 */ /* 0x000fe200078e0002 */
[----:B------:R-:W-:Y:S01]  /*27e0*/  IMNMX R0, R60, 0x30, PT ;  /* 0x000000303c007817 */ /* 0x000fe20003800200 */
[----:B------:R-:W-:Y:S01]  /*27f0*/  IMAD.MOV.U32 R2, RZ, RZ, R6 ;  /* 0x000000ffff027224 */ /* 0x000fe200078e0006 */
[----:B------:R-:W-:Y:S01]  /*2800*/  @P2 SHF.R.S32.HI R6, RZ, 0x1f, R23 ;  /* 0x0000001fff062819 */ /* 0x000fe20000011417 */
[----:B------:R-:W-:-:S02]  /*2810*/  @!P2 IMAD.MOV.U32 R23, RZ, RZ, R32 ;  /* 0x000000ffff17a224 */ /* 0x000fc400078e0020 */
[----:B------:R-:W-:Y:S02]  /*2820*/  @!P2 IMAD.MOV.U32 R6, RZ, RZ, R31 ;  /* 0x000000ffff06a224 */ /* 0x000fe400078e001f */
[----:B------:R-:W-:Y:S01]  /*2830*/  IMAD.IADD R7, R0, 0x1, -R68 ;  /* 0x0000000100077824 */ /* 0x000fe200078e0a44 */
[----:B------:R-:W-:Y:S02]  /*2840*/  SEL R0, R23, RZ, !P3 ;  /* 0x000000ff17007207 */ /* 0x000fe40005800000 */
[----:B----4-:R-:W-:Y:S02]  /*2850*/  SEL R8, R6, RZ, !P3 ;  /* 0x000000ff06087207 */ /* 0x010fe40005800000 */
[----:B------:R-:W-:Y:S02]  /*2860*/  @!P1 LEA R6, P3, R251, R16, 0x1 ;  /* 0x00000010fb069211 */ /* 0x000fe400078608ff */
[C---:B------:R-:W-:Y:S02]  /*2870*/  ISETP.GE.AND P2, PT, R7.reuse, 0x1, PT ;  /* 0x000000010700780c */ /* 0x040fe40003f46270 */
[----:B------:R-:W-:-:S02]  /*2880*/  ISETP.GE.AND P0, PT, R7, 0x21, PT ;  /* 0x000000210700780c */ /* 0x000fc40003f06270 */
[----:B------:R-:W-:Y:S01]  /*2890*/  @!P1 LEA.HI.X R7, R251, R15, R29, 0x1, P3 ;  /* 0x0000000ffb079211 */ /* 0x000fe200018f0c1d */
[----:B------:R-:W-:Y:S01]  /*28a0*/  IMAD.WIDE.U32 R4, R30, c[0x0][0x1e8], R4 ;  /* 0x00007a001e047a25 */ /* 0x000fe200078e0004 */
[----:B---3--:R-:W-:-:S03]  /*28b0*/  SHF.R.S32.HI R13, RZ, 0x1f, R61 ;  /* 0x0000001fff0d7819 */ /* 0x008fc6000001143d */
[----:B------:R-:W-:Y:S01]  /*28c0*/  IMAD.WIDE.U32 R2, R30, c[0x0][0x210], R2 ;  /* 0x000084001e027a25 */ /* 0x000fe200078e0002 */
[----:B------:R1:W-:Y:S01]  /*28d0*/  @!P1 LDGSTS.E.BYPASS.LTC128B.128 [R248+0xb080], [R6.64], !P5 ;  /* 0x0b08000006f89fae */ /* 0x0003e2000e901d46 */
[----:B------:R-:W-:Y:S02]  /*28e0*/  ISETP.GE.AND P5, PT, R252, c[0x0][0x198], PT ;  /* 0x00006600fc007a0c */ /* 0x000fe40003fa6270 */
[C---:B------:R-:W-:Y:S02]  /*28f0*/  IMAD R5, R30.reuse, c[0x0][0x1ec], R5 ;  /* 0x00007b001e057a24 */ /* 0x040fe400078e0205 */
[----:B------:R-:W-:Y:S02]  /*2900*/  IMAD R3, R30, c[0x0][0x214], R3 ;  /* 0x000085001e037a24 */ /* 0x000fe400078e0203 */
[----:B------:R-:W-:Y:S02]  /*2910*/  IMAD R9, R8, c[0x0][0x1f0], RZ ;  /* 0x00007c0008097a24 */ /* 0x000fe400078e02ff */
[----:B-----5:R-:W-:-:S02]  /*2920*/  IMAD R11, R13, c[0x0][0x1e0], RZ ;  /* 0x000078000d0b7a24 */ /* 0x020fc400078e02ff */
[C---:B------:R-:W-:Y:S02]  /*2930*/  IMAD R10, R0.reuse, c[0x0][0x1f4], R9 ;  /* 0x00007d00000a7a24 */ /* 0x040fe400078e0209 */
[----:B------:R-:W-:-:S04]  /*2940*/  IMAD.WIDE.U32 R66, R0, c[0x0][0x1f0], R4 ;  /* 0x00007c0000427a25 */ /* 0x000fc800078e0004 */
[----:B------:R-:W-:-:S04]  /*2950*/  IMAD.WIDE.U32 R18, R0, c[0x0][0x218], R2 ;  /* 0x0000860000127a25 */ /* 0x000fc800078e0002 */
[----:B------:R-:W-:-:S04]  /*2960*/  IMAD.WIDE.U32 R2, R61, c[0x0][0x1e0], RZ ;  /* 0x000078003d027a25 */ /* 0x000fc800078e00ff */
[----:B-1----:R-:W-:Y:S01]  /*2970*/  IMAD R6, R8, c[0x0][0x218], RZ ;  /* 0x0000860008067a24 */ /* 0x002fe200078e02ff */
[----:B------:R-:W-:-:S03]  /*2980*/  @!P1 LEA R8, P4, R252, R16, 0x1 ;  /* 0x00000010fc089211 */ /* 0x000fc600078808ff */
[----:B------:R-:W-:Y:S02]  /*2990*/  IMAD R12, R0, c[0x0][0x21c], R6 ;  /* 0x00008700000c7a24 */ /* 0x000fe400078e0206 */
[----:B------:R-:W-:Y:S01]  /*29a0*/  IMAD R0, R61, c[0x0][0x1e4], R11 ;  /* 0x000079003d007a24 */ /* 0x000fe200078e020b */
[----:B------:R-:W-:Y:S01]  /*29b0*/  @!P1 LEA R6, P3, R26, R16, 0x1 ;  /* 0x000000101a069211 */ /* 0x000fe200078608ff */
[----:B------:R-:W-:Y:S01]  /*29c0*/  IMAD.IADD R65, R67, 0x1, R10 ;  /* 0x0000000143417824 */ /* 0x000fe200078e020a */
[-C--:B------:R-:W-:Y:S01]  /*29d0*/  @!P1 LEA.HI.X R9, R252, R15.reuse, R28, 0x1, P4 ;  /* 0x0000000ffc099211 */ /* 0x080fe200020f0c1c */
[----:B------:R-:W-:Y:S02]  /*29e0*/  IMAD.IADD R0, R3, 0x1, R0 ;  /* 0x0000000103007824 */ /* 0x000fe400078e0200 */
[----:B------:R-:W-:Y:S01]  /*29f0*/  IMAD.MOV.U32 R64, RZ, RZ, R66 ;  /* 0x000000ffff407224 */ /* 0x000fe200078e0042 */
[----:B------:R-:W-:Y:S01]  /*2a00*/  @!P1 LEA.HI.X R7, R26, R15, R27, 0x1, P3 ;  /* 0x0000000f1a079211 */ /* 0x000fe200018f0c1b */
[----:B------:R1:W-:Y:S01]  /*2a10*/  @!P1 LDGSTS.E.BYPASS.LTC128B.128 [R248+0xf080], [R8.64], !P5 ;  /* 0x0f08000008f89fae */ /* 0x0003e2000e901d46 */
[----:B------:R-:W-:Y:S01]  /*2a20*/  IMAD R0, R0, 0x30, RZ ;  /* 0x0000003000007824 */ /* 0x000fe200078e02ff */
[----:B------:R-:W-:Y:S01]  /*2a30*/  ISETP.GE.AND P5, PT, R62, c[0x0][0x1d4], PT ;  /* 0x000075003e007a0c */ /* 0x000fe20003fa6270 */
[----:B------:R-:W-:Y:S01]  /*2a40*/  IMAD.WIDE.U32 R4, R2, 0x30, R64 ;  /* 0x0000003002047825 */ /* 0x000fe200078e0040 */
[----:B------:R-:W-:Y:S01]  /*2a50*/  ISETP.GE.AND P4, PT, R251, c[0x0][0x1d4], PT ;  /* 0x00007500fb007a0c */ /* 0x000fe20003f86270 */
[----:B------:R2:W-:Y:S01]  /*2a60*/  @!P1 LDGSTS.E.BYPASS.LTC128B.128 [R248+0x13080], [R6.64], !P6 ;  /* 0x1308000006f89fae */ /* 0x0005e2000f101d46 */
[----:B------:R-:W-:Y:S01]  /*2a70*/  ISETP.GE.AND P3, PT, R252, c[0x0][0x1d4], PT ;  /* 0x00007500fc007a0c */ /* 0x000fe20003f66270 */
[----:B------:R-:W-:Y:S01]  /*2a80*/  IMAD R3, R13, c[0x0][0x208], RZ ;  /* 0x000082000d037a24 */ /* 0x000fe200078e02ff */
[----:B------:R-:W-:Y:S01]  /*2a90*/  ISETP.GE.AND P6, PT, R26, c[0x0][0x1d4], PT ;  /* 0x000075001a007a0c */ /* 0x000fe20003fc6270 */
[----:B------:R-:W-:Y:S01]  /*2aa0*/  IMAD.IADD R0, R5, 0x1, R0 ;  /* 0x0000000105007824 */ /* 0x000fe200078e0200 */
[----:B------:R-:W-:Y:S01]  /*2ab0*/  @P2 LEA R2, P1, R4, c[0x0][0x1c8], 0x1 ;  /* 0x0000720004022a11 */ /* 0x000fe200078208ff */
[----:B------:R-:W0:Y:S01]  /*2ac0*/  LDGDEPBAR ;  /* 0x00000000000079af */ /* 0x000e220000000000 */
[----:B------:R-:W-:-:S02]  /*2ad0*/  IMAD.IADD R17, R19, 0x1, R12 ;  /* 0x0000000113117824 */ /* 0x000fc400078e020c */
[----:B------:R-:W-:Y:S02]  /*2ae0*/  IMAD.MOV.U32 R16, RZ, RZ, R18 ;  /* 0x000000ffff107224 */ /* 0x000fe400078e0012 */
[----:B--2---:R-:W-:Y:S02]  /*2af0*/  IMAD.MOV.U32 R6, RZ, RZ, 0x20 ;  /* 0x00000020ff067424 */ /* 0x004fe400078e00ff */
[----:B------:R-:W-:Y:S01]  /*2b00*/  IMAD R7, R61, c[0x0][0x20c], R3 ;  /* 0x000083003d077a24 */ /* 0x000fe200078e0203 */
[----:B------:R-:W-:Y:S01]  /*2b10*/  @P2 LEA.HI.X R3, R4, c[0x0][0x1cc], R0, 0x1, P1 ;  /* 0x0000730004032a11 */ /* 0x000fe200008f0c00 */
[----:B------:R-:W-:-:S04]  /*2b20*/  IMAD.WIDE.U32 R10, R6, c[0x0][0x1e0], RZ ;  /* 0x00007800060a7a25 */ /* 0x000fc800078e00ff */
[----:B-1----:R-:W-:Y:S01]  /*2b30*/  IMAD.WIDE.U32 R8, R61, c[0x0][0x208], RZ ;  /* 0x000082003d087a25 */ /* 0x002fe200078e00ff */
[----:B------:R1:W-:Y:S03]  /*2b40*/  @P2 LDGSTS.E.BYPASS.LTC128B.128 [R248+0x14080], [R2.64], !P5 ;  /* 0x1408000002f82fae */ /* 0x0003e6000e901d46 */
[----:B------:R-:W-:Y:S01]  /*2b50*/  IMAD R12, R6, c[0x0][0x1e4], RZ ;  /* 0x00007900060c7a24 */ /* 0x000fe200078e02ff */
[----:B------:R1:W-:Y:S01]  /*2b60*/  @P2 LDGSTS.E.BYPASS.LTC128B.128 [R248+0x15880], [R2.64+0x80], !P4 ;  /* 0x1588008002f82fae */ /* 0x0003e2000e101d46 */
[----:B------:R-:W-:-:S03]  /*2b70*/  @P0 IADD3 R6, P1, R4, R10, RZ ;  /* 0x0000000a04060210 */ /* 0x000fc60007f3e0ff */
[----:B------:R1:W-:Y:S01]  /*2b80*/  @P2 LDGSTS.E.BYPASS.LTC128B.128 [R248+0x17080], [R2.64+0x100], !P3 ;  /* 0x1708010002f82fae */ /* 0x0003e2000d901d46 */
[----:B------:R-:W-:-:S03]  /*2b90*/  IMAD.WIDE.U32 R4, R8, 0x30, R16 ;  /* 0x0000003008047825 */ /* 0x000fc600078e0010 */
[----:B------:R1:W-:Y:S01]  /*2ba0*/  @P2 LDGSTS.E.BYPASS.LTC128B.128 [R248+0x18880], [R2.64+0x180], !P6 ;  /* 0x1888018002f82fae */ /* 0x0003e2000f101d46 */
[----:B------:R-:W-:Y:S02]  /*2bb0*/  ISETP.GE.AND P2, PT, R251, c[0x0][0x1d4], PT ;  /* 0x00007500fb007a0c */ /* 0x000fe40003f46270 */
[----:B------:R-:W-:Y:S02]  /*2bc0*/  @P0 IADD3.X R8, R0, R11, R12, P1, !PT ;  /* 0x0000000b00080210 */ /* 0x000fe40000ffe40c */
[----:B-1----:R-:W-:-:S04]  /*2bd0*/  @P0 LEA R2, P1, R6, c[0x0][0x1c8], 0x1 ;  /* 0x0000720006020a11 */ /* 0x002fc800078208ff */
[----:B------:R-:W-:-:S05]  /*2be0*/  @P0 LEA.HI.X R3, R6, c[0x0][0x1cc], R8, 0x1, P1 ;  /* 0x0000730006030a11 */ /* 0x000fca00008f0c08 */
[----:B------:R1:W-:Y:S04]  /*2bf0*/  @P0 LDGSTS.E.BYPASS.LTC128B.128 [R248+0x15080], [R2.64], !P5 ;  /* 0x1508000002f80fae */ /* 0x0003e8000e901d46 */
[----:B------:R1:W-:Y:S04]  /*2c00*/  @P0 LDGSTS.E.BYPASS.LTC128B.128 [R248+0x16880], [R2.64+0x80], !P2 ;  /* 0x1688008002f80fae */ /* 0x0003e8000d101d46 */
[----:B------:R1:W-:Y:S04]  /*2c10*/  @P0 LDGSTS.E.BYPASS.LTC128B.128 [R248+0x18080], [R2.64+0x100], !P3 ;  /* 0x1808010002f80fae */ /* 0x0003e8000d901d46 */
[----:B------:R1:W-:Y:S04]  /*2c20*/  @P0 LDGSTS.E.BYPASS.LTC128B.128 [R248+0x19880], [R2.64+0x180], !P6 ;  /* 0x1988018002f80fae */ /* 0x0003e8000f101d46 */
[----:B------:R-:W0:Y:S04]  /*2c30*/  LDGDEPBAR ;  /* 0x00000000000079af */ /* 0x000e280000000000 */
[----:B------:R-:W2:Y:S01]  /*2c40*/  S2R R25, SR_TID.X ;  /* 0x0000000000197919 */ /* 0x000ea20000002100 */
[----:B------:R-:W-:-:S04]  /*2c50*/  DEPBAR.LE SB0, 0x1 ;  /* 0x000080400000791a */ /* 0x000fc80000000000 */
[----:B------:R-:W-:Y:S01]  /*2c60*/  BAR.SYNC.DEFER_BLOCKING 0x0 ;  /* 0x0000000000007b1d */ /* 0x000fe20000010000 */
[----:B------:R-:W-:Y:S01]  /*2c70*/  IMAD.IADD R7, R9, 0x1, R7 ;  /* 0x0000000109077824 */ /* 0x000fe200078e0207 */
[----:B--2---:R-:W-:-:S03]  /*2c80*/  ISETP.GT.AND P4, PT, R25, 0x7f, PT ;  /* 0x0000007f1900780c */ /* 0x004fc60003f84270 */
[----:B------:R-:W-:Y:S01]  /*2c90*/  IMAD R0, R7, 0x30, RZ ;  /* 0x0000003007007824 */ /* 0x000fe200078e02ff */
[----:B------:R-:W-:-:S03]  /*2ca0*/  LEA R6, P1, R4, c[0x0][0x1f8], 0x1 ;  /* 0x00007e0004067a11 */ /* 0x000fc600078208ff */
[----:B------:R-:W-:Y:S01]  /*2cb0*/  IMAD.IADD R0, R5, 0x1, R0 ;  /* 0x0000000105007824 */ /* 0x000fe200078e0200 */
[----:B------:R-:W-:Y:S04]  /*2cc0*/  LDSM.16.M88.4 R160, [R242] ;  /* 0x00000000f2a0783b */ /* 0x000fe80000000200 */
[----:B------:R-:W-:Y:S04]  /*2cd0*/  LDSM.16.M88.4 R164, [R243] ;  /* 0x00000000f3a4783b */ /* 0x000fe80000000200 */
[----:B------:R-:W-:Y:S04]  /*2ce0*/  LDSM.16.M88.4 R180, [R245] ;  /* 0x00000000f5b4783b */ /* 0x000fe80000000200 */
[----:B------:R-:W-:Y:S04]  /*2cf0*/  LDSM.16.M88.4 R184, [R244] ;  /* 0x00000000f4b8783b */ /* 0x000fe80000000200 */
[----:B------:R-:W-:Y:S04]  /*2d00*/  LDSM.16.M88.4 R188, [R242+0x4000] ;  /* 0x00400000f2bc783b */ /* 0x000fe80000000200 */
        /* <DEDUP_REMOVED lines=11> */
[----:B------:R-:W-:Y:S01]  /*2dc0*/  BAR.SYNC.DEFER_BLOCKING 0x0 ;  /* 0x0000000000007b1d */ /* 0x000fe20000010000 */
[----:B------:R-:W-:Y:S01]  /*2dd0*/  LEA.HI.X R7, R4, c[0x0][0x1fc], R0, 0x1, P1 ;  /* 0x00007f0004077a11 */ /* 0x000fe200008f0c00 */
[----:B------:R-:W-:Y:S01]  /*2de0*/  @!P4 IMAD.MOV.U32 R0, RZ, RZ, c[0x0][0x208] ;  /* 0x00008200ff00c624 */ /* 0x000fe200078e00ff */
[----:B-1----:R-:W-:Y:S01]  /*2df0*/  SEL R3, RZ, 0xffffffff, P2 ;  /* 0xffffffffff037807 */ /* 0x002fe20001000000 */
[----:B------:R-:W-:Y:S01]  /*2e00*/  @!P4 IMAD.MOV.U32 R2, RZ, RZ, c[0x0][0x20c] ;  /* 0x00008300ff02c624 */ /* 0x000fe200078e00ff */
[----:B------:R-:W-:-:S02]  /*2e10*/  SEL R4, RZ, 0x1, P5 ;  /* 0x00000001ff047807 */ /* 0x000fc40002800000 */
[----:B------:R-:W-:Y:S01]  /*2e20*/  @!P4 LEA R8, P0, R0, R6, 0x6 ;  /* 0x000000060008c211 */ /* 0x000fe200078030ff */
[----:B------:R-:W-:-:S03]  /*2e30*/  IMAD.SHL.U32 R3, R3, 0x2, RZ ;  /* 0x0000000203037824 */ /* 0x000fc600078e00ff */
[----:B------:R-:W-:Y:S02]  /*2e40*/  @!P4 LEA.HI.X R9, R0, R7, R2, 0x6, P0 ;  /* 0x000000070009c211 */ /* 0x000fe400000f3402 */
[----:B------:R-:W-:Y:S02]  /*2e50*/  LOP3.LUT R4, R3, 0x2, R4, 0xe2, !PT ;  /* 0x0000000203047812 */ /* 0x000fe400078ee204 */
[----:B------:R-:W-:Y:S02]  /*2e60*/  SEL R0, RZ, 0x4, P3 ;  /* 0x00000004ff007807 */ /* 0x000fe40001800000 */
[----:B------:R-:W-:Y:S01]  /*2e70*/  SEL R2, RZ, 0x8, P6 ;  /* 0x00000008ff027807 */ /* 0x000fe20003000000 */
[----:B------:R-:W-:-:S04]  /*2e80*/  DEPBAR.LE SB0, 0x0 ;  /* 0x000080000000791a */ /* 0x000fc80000000000 */
[----:B------:R-:W-:Y:S01]  /*2e90*/  BAR.SYNC.DEFER_BLOCKING 0x0 ;  /* 0x0000000000007b1d */ /* 0x000fe20000010000 */
[----:B------:R-:W-:Y:S01]  /*2ea0*/  LOP3.LUT R4, R2, R4, R0, 0xfe, !PT ;  /* 0x0000000402047212 */ /* 0x000fe200078efe00 */
[----:B------:R-:W-:Y:S01]  /*2eb0*/  IMAD.MOV.U32 R5, RZ, RZ, 0x40 ;  /* 0x00000040ff057424 */ /* 0x000fe200078e00ff */
[C---:B------:R-:W-:Y:S02]  /*2ec0*/  LOP3.LUT P5, RZ, R247.reuse, 0x2, RZ, 0xc0, !PT ;  /* 0x00000002f7ff7812 */ /* 0x040fe400078ac0ff */
[----:B------:R-:W-:Y:S02]  /*2ed0*/  LOP3.LUT P0, RZ, R247, 0x4, RZ, 0xc0, !PT ;  /* 0x00000004f7ff7812 */ /* 0x000fe4000780c0ff */
[----:B------:R-:W-:Y:S02]  /*2ee0*/  IADD3 R2, R14, R24, -R68 ;  /* 0x000000180e027210 */ /* 0x000fe40007ffe844 */
[----:B------:R-:W-:Y:S02]  /*2ef0*/  LOP3.LUT P4, RZ, R4, 0x1, RZ, 0xc0, !PT ;  /* 0x0000000104ff7812 */ /* 0x000fe4000788c0ff */
[----:B------:R-:W-:-:S02]  /*2f00*/  SEL R0, R5, 0xffffffc0, !P0 ;  /* 0xffffffc005007807 */ /* 0x000fc40004000000 */
[----:B------:R-:W-:Y:S02]  /*2f10*/  ISETP.LT.OR P0, PT, R2, 0x1, !P4 ;  /* 0x000000010200780c */ /* 0x000fe40006701670 */
[C---:B------:R-:W-:Y:S01]  /*2f20*/  IADD3 R240, R134.reuse, 0x20, RZ ;  /* 0x0000002086f07810 */ /* 0x040fe20007ffe0ff */
[----:B------:R-:W-:Y:S04]  /*2f30*/  STL.64 [R1+0x18], R66 ;  /* 0x0000184201007387 */ /* 0x000fe80000100a00 */
[----:B------:R-:W-:Y:S01]  /*2f40*/  IMAD.MOV.U32 R3, RZ, RZ, R240 ;  /* 0x000000ffff037224 */ /* 0x000fe200078e00f0 */
[----:B------:R-:W-:Y:S01]  /*2f50*/  @P5 IADD3 R3, R134, -0x20, RZ ;  /* 0xffffffe086035810 */ /* 0x000fe20007ffe0ff */
[----:B------:R-:W-:Y:S01]  /*2f60*/  STL.64 [R1+0x20], R18 ;  /* 0x0000201201007387 */ /* 0x000fe20000100a00 */
[----:B------:R-:W-:-:S03]  /*2f70*/  LOP3.LUT P3, RZ, R4, 0x2, RZ, 0xc0, !PT ;  /* 0x0000000204ff7812 */ /* 0x000fc6000786c0ff */
[----:B------:R-:W-:Y:S04]  /*2f80*/  STL.64 [R1+0x8], R64 ;  /* 0x0000084001007387 */ /* 0x000fe80000100a00 */
[----:B------:R-:W-:Y:S04]  /*2f90*/  STL.64 [R1+0x10], R16 ;  /* 0x0000101001007387 */ /* 0x000fe80000100a00 */
[----:B------:R-:W-:Y:S04]  /*2fa0*/  LDSM.16.M88.4 R20, [R3] ;  /* 0x000000000314783b */ /* 0x000fe80000000200 */
[----:B------:R-:W-:Y:S04]  /*2fb0*/  LDSM.16.M88.4 R32, [R3+0x800] ;  /* 0x000800000320783b */ /* 0x000fe80000000200 */
[----:B------:R-:W-:Y:S04]  /*2fc0*/  LDSM.16.M88.4 R36, [R3+0x1000] ;  /* 0x001000000324783b */ /* 0x000fe80000000200 */
[----:B------:R-:W1:Y:S04]  /*2fd0*/  LDSM.16.M88.4 R12, [R134] ;  /* 0x00000000860c783b */ /* 0x000e680000000200 */
[----:B------:R-:W-:Y:S04]  /*2fe0*/  LDSM.16.M88.4 R16, [R134+0x800] ;  /* 0x000800008610783b */ /* 0x000fe80000000200 */
[----:B------:R-:W2:Y:S04]  /*2ff0*/  LDSM.16.M88.4 R28, [R134+0x1000] ;  /* 0x00100000861c783b */ /* 0x000ea80000000200 */
[----:B------:R-:W-:Y:S01]  /*3000*/  @!PT LDS RZ, [RZ] ;  /* 0x00000000fffff984 */ /* 0x000fe20000000800 */
[----:B------:R-:W-:Y:S01]  /*3010*/  @!PT LDS RZ, [RZ] ;  /* 0x00000000fffff984 */ /* 0x000fe20000000800 */
[----:B------:R-:W-:Y:S01]  /*3020*/  @!PT LDS RZ, [RZ] ;  /* 0x00000000fffff984 */ /* 0x000fe20000000800 */
[----:B------:R1:W-:Y:S01]  /*3030*/  LDGSTS.E.BYPASS.LTC128B.128 [R248+0x4080], [R6.64], !P0 ;  /* 0x0408000006f87fae */ /* 0x0003e2000c101d46 */
[----:B------:R-:W-:-:S02]  /*3040*/  ISETP.LT.OR P0, PT, R2, 0x1, !P3 ;  /* 0x000000010200780c */ /* 0x000fc40005f01670 */
[----:B------:R-:W-:-:S11]  /*3050*/  LOP3.LUT P2, RZ, R4, 0x4, RZ, 0xc0, !PT ;  /* 0x0000000404ff7812 */ /* 0x000fd6000784c0ff */
[----:B------:R1:W-:Y:S01]  /*3060*/  LDGSTS.E.BYPASS.LTC128B.128 [R248+0x5880], [R6.64+0x80], !P0 ;  /* 0x0588008006f87fae */ /* 0x0003e2000c101d46 */
[----:B------:R-:W-:Y:S02]  /*3070*/  ISETP.LT.OR P0, PT, R2, 0x1, !P2 ;  /* 0x000000010200780c */ /* 0x000fe40005701670 */
[----:B------:R-:W-:-:S11]  /*3080*/  LOP3.LUT P1, RZ, R4, 0x8, RZ, 0xc0, !PT ;  /* 0x0000000804ff7812 */ /* 0x000fd6000782c0ff */
[----:B------:R1:W-:Y:S01]  /*3090*/  LDGSTS.E.BYPASS.LTC128B.128 [R248+0x7080], [R6.64+0x100], !P0 ;  /* 0x0708010006f87fae */ /* 0x0003e2000c101d46 */
[----:B------:R-:W-:-:S13]  /*30a0*/  ISETP.LT.OR P0, PT, R2, 0x1, !P1 ;  /* 0x000000010200780c */ /* 0x000fda0004f01670 */
[----:B------:R1:W-:Y:S01]  /*30b0*/  LDGSTS.E.BYPASS.LTC128B.128 [R248+0x8880], [R6.64+0x180], !P0 ;  /* 0x0888018006f87fae */ /* 0x0003e2000c101d46 */
[----:B------:R-:W-:-:S13]  /*30c0*/  ISETP.GT.AND P0, PT, R25, 0x7f, PT ;  /* 0x0000007f1900780c */ /* 0x000fda0003f04270 */
[----:B------:R-:W-:Y:S02]  /*30d0*/  @!P0 ISETP.LT.OR P0, PT, R2, 0x21, !P4 ;  /* 0x000000210200880c */ /* 0x000fe40006701670 */
[----:B------:R-:W-:-:S13]  /*30e0*/  ISETP.GT.AND P4, PT, R25, 0x7f, PT ;  /* 0x0000007f1900780c */ /* 0x000fda0003f84270 */
[----:B------:R3:W-:Y:S01]  /*30f0*/  @!P4 LDGSTS.E.BYPASS.LTC128B.128 [R248+0x5080], [R8.64], !P0 ;  /* 0x0508000008f8cfae */ /* 0x0007e2000c101d46 */
[C---:B------:R-:W-:Y:S01]  /*3100*/  @!P4 ISETP.LT.OR P0, PT, R2.reuse, 0x21, !P3 ;  /* 0x000000210200c80c */ /* 0x040fe20005f01670 */
[C---:B-1----:R-:W-:Y:S11]  /*3110*/  HMMA.16816.F32 R4, R160.reuse, R12, RZ ;  /* 0x0000000ca004723c */ /* 0x042ff600000018ff */
[----:B------:R-:W-:Y:S01]  /*3120*/  @!UPT UIADD3 URZ, URZ, URZ, URZ ;  /* 0x0000003f3f3ff290 */ /* 0x000fe2000fffe03f */
[----:B------:R3:W-:Y:S01]  /*3130*/  @!P4 LDGSTS.E.BYPASS.LTC128B.128 [R248+0x6880], [R8.64+0x80], !P0 ;  /* 0x0688008008f8cfae */ /* 0x0007e2000c101d46 */
[C---:B------:R-:W-:Y:S01]  /*3140*/  @!P4 ISETP.LT.OR P0, PT, R2.reuse, 0x21, !P2 ;  /* 0x000000210200c80c */ /* 0x040fe20005701670 */
[----:B--2---:R-:W-:Y:S11]  /*3150*/  HMMA.16816.F32 R24, R160, R28, RZ ;  /* 0x0000001ca018723c */ /* 0x004ff600000018ff */
[----:B------:R-:W-:Y:S01]  /*3160*/  @!UPT UIADD3 URZ, URZ, URZ, URZ ;  /* 0x0000003f3f3ff290 */ /* 0x000fe2000fffe03f */
[----:B------:R3:W-:Y:S01]  /*3170*/  @!P4 LDGSTS.E.BYPASS.LTC128B.128 [R248+0x8080], [R8.64+0x100], !P0 ;  /* 0x0808010008f8cfae */ /* 0x0007e2000c101d46 */
[----:B------:R-:W-:Y:S01]  /*3180*/  @!P4 ISETP.LT.OR P0, PT, R2, 0x21, !P1 ;  /* 0x000000210200c80c */ /* 0x000fe20004f01670 */
[----:B------:R-:W-:Y:S01]  /*3190*/  HMMA.16816.F32 R52, R164, R20, R4 ;  /* 0x00000014a434723c */ /* 0x000fe20000001804 */
[----:B------:R-:W-:-:S07]  /*31a0*/  IMAD.IADD R2, R134, 0x1, R0 ;  /* 0x0000000186027824 */ /* 0x000fce00078e0200 */
[C---:B------:R-:W-:Y:S04]  /*31b0*/  HMMA.16816.F32 R4, R160.reuse, R14, RZ ;  /* 0x0000000ea004723c */ /* 0x040fe800000018ff */
[----:B------:R3:W-:Y:S04]  /*31c0*/  @!P4 LDGSTS.E.BYPASS.LTC128B.128 [R248+0x9880], [R8.64+0x180], !P0 ;  /* 0x0988018008f8cfae */ /* 0x0007e8000c101d46 */
[C---:B------:R-:W-:Y:S01]  /*31d0*/  HMMA.16816.F32 R12, R160.reuse, R16, RZ ;  /* 0x00000010a00c723c */ /* 0x040fe200000018ff */
[----:B------:R-:W-:Y:S04]  /*31e0*/  LDSM.16.M88.4 R44, [R2+0x800] ;  /* 0x00080000022c783b */ /* 0x000fe80000000200 */
[----:B------:R-:W-:Y:S03]  /*31f0*/  LDSM.16.M88.4 R48, [R2+0x1000] ;  /* 0x001000000230783b */ /* 0x000fe60000000200 */
[C---:B------:R-:W-:Y:S01]  /*3200*/  HMMA.16816.F32 R16, R160.reuse, R18, RZ ;  /* 0x00000012a010723c */ /* 0x040fe200000018ff */
[----:B------:R-:W-:Y:S01]  /*3210*/  @P5 IADD3 R240, R134, -0x20, RZ ;  /* 0xffffffe086f05810 */ /* 0x000fe20007ffe0ff */
[----:B------:R-:W0:Y:S06]  /*3220*/  LDGDEPBAR ;  /* 0x00000000000079af */ /* 0x000e2c0000000000 */
[----:B------:R-:W-:Y:S01]  /*3230*/  HMMA.16816.F32 R28, R160, R30, RZ ;  /* 0x0000001ea01c723c */ /* 0x000fe200000018ff */
[----:B---3--:R-:W1:Y:S07]  /*3240*/  LDSM.16.M88.4 R8, [R2] ;  /* 0x000000000208783b */ /* 0x008e6e0000000200 */
[----:B------:R-:W-:Y:S01]  /*3250*/  HMMA.16816.F32 R4, R164, R22, R4 ;  /* 0x00000016a404723c */ /* 0x000fe20000001804 */
[----:B------:R-:W-:-:S05]  /*3260*/  IMAD.IADD R135, R0, 0x1, R240 ;  /* 0x0000000100877824 */ /* 0x000fca00078e02f0 */
[----:B------:R-:W-:Y:S02]  /*3270*/  LDSM.16.M88.4 R40, [R135+0x800] ;  /* 0x000800008728783b */ /* 0x000fe40000000200 */
[C---:B------:R-:W-:Y:S02]  /*3280*/  HMMA.16816.F32 R12, R164.reuse, R32, R12 ;  /* 0x00000020a40c723c */ /* 0x040fe4000000180c */
[----:B------:R-:W-:Y:S06]  /*3290*/  LDSM.16.M88.4 R56, [R135+0x1000] ;  /* 0x001000008738783b */ /* 0x000fec0000000200 */
[C---:B------:R-:W-:Y:S01]  /*32a0*/  HMMA.16816.F32 R16, R164.reuse, R34, R16 ;  /* 0x00000022a410723c */ /* 0x040fe20000001810 */
[----:B------:R-:W2:Y:S07]  /*32b0*/  LDSM.16.M88.4 R32, [R135] ;  /* 0x000000008720783b */ /* 0x000eae0000000200 */
[C---:B------:R-:W-:Y:S08]  /*32c0*/  HMMA.16816.F32 R20, R164.reuse, R36, R24 ;  /* 0x00000024a414723c */ /* 0x040ff00000001818 */
[----:B------:R-:W-:Y:S01]  /*32d0*/  HMMA.16816.F32 R24, R164, R38, R28 ;  /* 0x00000026a418723c */ /* 0x000fe2000000181c */
[----:B------:R-:W3:Y:S07]  /*32e0*/  LDSM.16.M88.4 R36, [R134+0x1800] ;  /* 0x001800008624783b */ /* 0x000eee0000000200 */
[C---:B-1----:R-:W-:Y:S01]  /*32f0*/  HMMA.16816.F32 R28, R180.reuse, R8, R52 ;  /* 0x00000008b41c723c */ /* 0x042fe20000001834 */
[----:B------:R-:W-:Y:S07]  /*3300*/  LDSM.16.M88.4 R52, [R240+0x2800] ;  /* 0x00280000f034783b */ /* 0x000fee0000000200 */
[C---:B------:R-:W-:Y:S01]  /*3310*/  HMMA.16816.F32 R4, R180.reuse, R10, R4 ;  /* 0x0000000ab404723c */ /* 0x040fe20000001804 */
[----:B------:R-:W-:Y:S07]  /*3320*/  LDSM.16.M88.4 R8, [R240+0x1800] ;  /* 0x00180000f008783b */ /* 0x000fee0000000200 */
[C---:B------:R-:W-:Y:S08]  /*3330*/  HMMA.16816.F32 R12, R180.reuse, R44, R12 ;  /* 0x0000002cb40c723c */ /* 0x040ff0000000180c */
[C---:B------:R-:W-:Y:S01]  /*3340*/  HMMA.16816.F32 R16, R180.reuse, R46, R16 ;  /* 0x0000002eb410723c */ /* 0x040fe20000001810 */
[----:B------:R-:W1:Y:S07]  /*3350*/  LDSM.16.M88.4 R44, [R134+0x2000] ;  /* 0x00200000862c783b */ /* 0x000e6e0000000200 */
[C---:B------:R-:W-:Y:S08]  /*3360*/  HMMA.16816.F32 R20, R180.reuse, R48, R20 ;  /* 0x00000030b414723c */ /* 0x040ff00000001814 */
[----:B------:R-:W-:Y:S01]  /*3370*/  HMMA.16816.F32 R24, R180, R50, R24 ;  /* 0x00000032b418723c */ /* 0x000fe20000001818 */
[----:B------:R-:W4:Y:S07]  /*3380*/  LDSM.16.M88.4 R48, [R134+0x2800] ;  /* 0x002800008630783b */ /* 0x000f2e0000000200 */
[C---:B--2---:R-:W-:Y:S08]  /*3390*/  HMMA.16816.F32 R28, R184.reuse, R32, R28 ;  /* 0x00000020b81c723c */ /* 0x044ff0000000181c */
[C---:B------:R-:W-:Y:S01]  /*33a0*/  HMMA.16816.F32 R4, R184.reuse, R34, R4 ;  /* 0x00000022b804723c */ /* 0x040fe20000001804 */
[----:B------:R-:W-:Y:S07]  /*33b0*/  LDSM.16.M88.4 R32, [R2+0x1800] ;  /* 0x001800000220783b */ /* 0x000fee0000000200 */
[C---:B------:R-:W-:Y:S08]  /*33c0*/  HMMA.16816.F32 R12, R184.reuse, R40, R12 ;  /* 0x00000028b80c723c */ /* 0x040ff0000000180c */
[C---:B------:R-:W-:Y:S01]  /*33d0*/  HMMA.16816.F32 R16, R184.reuse, R42, R16 ;  /* 0x0000002ab810723c */ /* 0x040fe20000001810 */
[----:B------:R-:W2:Y:S07]  /*33e0*/  LDSM.16.M88.4 R40, [R240+0x2000] ;  /* 0x00200000f028783b */ /* 0x000eae0000000200 */
[C---:B------:R-:W-:Y:S08]  /*33f0*/  HMMA.16816.F32 R20, R184.reuse, R56, R20 ;  /* 0x00000038b814723c */ /* 0x040ff00000001814 */
[----:B------:R-:W-:Y:S01]  /*3400*/  HMMA.16816.F32 R24, R184, R58, R24 ;  /* 0x0000003ab818723c */ /* 0x000fe20000001818 */
[----:B------:R-:W-:Y:S07]  /*3410*/  LDSM.16.M88.4 R56, [R135+0x4000] ;  /* 0x004000008738783b */ /* 0x000fee0000000200 */
[C---:B---3--:R-:W-:Y:S08]  /*3420*/  HMMA.16816.F32 R28, R188.reuse, R36, R28 ;  /* 0x00000024bc1c723c */ /* 0x048ff0000000181c */
[C---:B------:R-:W-:Y:S01]  /*3430*/  HMMA.16816.F32 R4, R188.reuse, R38, R4 ;  /* 0x00000026bc04723c */ /* 0x040fe20000001804 */
[----:B------:R-:W-:Y:S07]  /*3440*/  LDSM.16.M88.4 R36, [R135+0x2000] ;  /* 0x002000008724783b */ /* 0x000fee0000000200 */
[C---:B-1----:R-:W-:Y:S08]  /*3450*/  HMMA.16816.F32 R12, R188.reuse, R44, R12 ;  /* 0x0000002cbc0c723c */ /* 0x042ff0000000180c */
[C---:B------:R-:W-:Y:S01]  /*3460*/  HMMA.16816.F32 R16, R188.reuse, R46, R16 ;  /* 0x0000002ebc10723c */ /* 0x040fe20000001810 */
[----:B------:R-:W1:Y:S07]  /*3470*/  LDSM.16.M88.4 R44, [R2+0x2000] ;  /* 0x00200000022c783b */ /* 0x000e6e0000000200 */
[C---:B----4-:R-:W-:Y:S08]  /*3480*/  HMMA.16816.F32 R20, R188.reuse, R48, R20 ;  /* 0x00000030bc14723c */ /* 0x050ff00000001814 */
[----:B------:R-:W-:Y:S01]  /*3490*/  HMMA.16816.F32 R24, R188, R50, R24 ;  /* 0x00000032bc18723c */ /* 0x000fe20000001818 */
[----:B------:R-:W3:Y:S07]  /*34a0*/  LDSM.16.M88.4 R48, [R2+0x2800] ;  /* 0x002800000230783b */ /* 0x000eee0000000200 */
[C---:B------:R-:W-:Y:S08]  /*34b0*/  HMMA.16816.F32 R28, R192.reuse, R8, R28 ;  /* 0x00000008c01c723c */ /* 0x040ff0000000181c */
[C---:B------:R-:W-:Y:S01]  /*34c0*/  HMMA.16816.F32 R4, R192.reuse, R10, R4 ;  /* 0x0000000ac004723c */ /* 0x040fe20000001804 */
[----:B------:R-:W4:Y:S07]  /*34d0*/  LDSM.16.M88.4 R8, [R135+0x1800] ;  /* 0x001800008708783b */ /* 0x000f2e0000000200 */
[C---:B--2---:R-:W-:Y:S08]  /*34e0*/  HMMA.16816.F32 R12, R192.reuse, R40, R12 ;  /* 0x00000028c00c723c */ /* 0x044ff0000000180c */
[C---:B------:R-:W-:Y:S01]  /*34f0*/  HMMA.16816.F32 R16, R192.reuse, R42, R16 ;  /* 0x0000002ac010723c */ /* 0x040fe20000001810 */
[----:B------:R-:W-:Y:S07]  /*3500*/  LDSM.16.M88.4 R40, [R134+0x3800] ;  /* 0x003800008628783b */ /* 0x000fee0000000200 */
[C---:B------:R-:W-:Y:S08]  /*3510*/  HMMA.16816.F32 R20, R192.reuse, R52, R20 ;  /* 0x00000034c014723c */ /* 0x040ff00000001814 */
[----:B------:R-:W-:Y:S01]  /*3520*/  HMMA.16816.F32 R24, R192, R54, R24 ;  /* 0x00000036c018723c */ /* 0x000fe20000001818 */
[----:B------:R-:W2:Y:S07]  /*3530*/  LDSM.16.M88.4 R52, [R135+0x2800] ;  /* 0x002800008734783b */ /* 0x000eae0000000200 */
[C---:B------:R-:W-:Y:S08]  /*3540*/  HMMA.16816.F32 R28, R196.reuse, R32, R28 ;  /* 0x00000020c41c723c */ /* 0x040ff0000000181c */
[C---:B------:R-:W-:Y:S01]  /*3550*/  HMMA.16816.F32 R4, R196.reuse, R34, R4 ;  /* 0x00000022c404723c */ /* 0x040fe20000001804 */
[----:B------:R-:W5:Y:S07]  /*3560*/  LDSM.16.M88.4 R32, [R134+0x3000] ;  /* 0x003000008620783b */ /* 0x000f6e0000000200 */
[C---:B-1----:R-:W-:Y:S08]  /*3570*/  HMMA.16816.F32 R12, R196.reuse, R44, R12 ;  /* 0x0000002cc40c723c */ /* 0x042ff0000000180c */
[C---:B------:R-:W-:Y:S01]  /*3580*/  HMMA.16816.F32 R16, R196.reuse, R46, R16 ;  /* 0x0000002ec410723c */ /* 0x040fe20000001810 */
[----:B------:R-:W1:Y:S07]  /*3590*/  LDSM.16.M88.4 R44, [R134+0x4000] ;  /* 0x00400000862c783b */ /* 0x000e6e0000000200 */
[C---:B---3--:R-:W-:Y:S08]  /*35a0*/  HMMA.16816.F32 R20, R196.reuse, R48, R20 ;  /* 0x00000030c414723c */ /* 0x048ff00000001814 */
[----:B------:R-:W-:Y:S01]  /*35b0*/  HMMA.16816.F32 R24, R196, R50, R24 ;  /* 0x00000032c418723c */ /* 0x000fe20000001818 */
[----:B------:R-:W-:Y:S07]  /*35c0*/  LDSM.16.M88.4 R48, [R2+0x4000] ;  /* 0x004000000230783b */ /* 0x000fee0000000200 */
[C---:B----4-:R-:W-:Y:S08]  /*35d0*/  HMMA.16816.F32 R28, R200.reuse, R8, R28 ;  /* 0x00000008c81c723c */ /* 0x050ff0000000181c */
[C---:B------:R-:W-:Y:S01]  /*35e0*/  HMMA.16816.F32 R4, R200.reuse, R10, R4 ;  /* 0x0000000ac804723c */ /* 0x040fe20000001804 */
[----:B------:R-:W3:Y:S07]  /*35f0*/  LDSM.16.M88.4 R8, [R240+0x3000] ;  /* 0x00300000f008783b */ /* 0x000eee0000000200 */
[C---:B------:R-:W-:Y:S08]  /*3600*/  HMMA.16816.F32 R12, R200.reuse, R36, R12 ;  /* 0x00000024c80c723c */ /* 0x040ff0000000180c */
[C---:B------:R-:W-:Y:S01]  /*3610*/  HMMA.16816.F32 R16, R200.reuse, R38, R16 ;  /* 0x00000026c810723c */ /* 0x040fe20000001810 */
[----:B------:R-:W4:Y:S07]  /*3620*/  LDSM.16.M88.4 R36, [R240+0x3800] ;  /* 0x00380000f024783b */ /* 0x000f2e0000000200 */
[C---:B--2---:R-:W-:Y:S08]  /*3630*/  HMMA.16816.F32 R20, R200.reuse, R52, R20 ;  /* 0x00000034c814723c */ /* 0x044ff00000001814 */
[----:B------:R-:W-:Y:S01]  /*3640*/  HMMA.16816.F32 R24, R200, R54, R24 ;  /* 0x00000036c818723c */ /* 0x000fe20000001818 */
[----:B------:R-:W2:Y:S07]  /*3650*/  LDSM.16.M88.4 R52, [R240+0x4000] ;  /* 0x00400000f034783b */ /* 0x000eae0000000200 */
[C---:B-----5:R-:W-:Y:S08]  /*3660*/  HMMA.16816.F32 R28, R204.reuse, R32, R28 ;  /* 0x00000020cc1c723c */ /* 0x060ff0000000181c */
[C---:B------:R-:W-:Y:S01]  /*3670*/  HMMA.16816.F32 R4, R204.reuse, R34, R4 ;  /* 0x00000022cc04723c */ /* 0x040fe20000001804 */
[----:B------:R-:W5:Y:S07]  /*3680*/  LDSM.16.M88.4 R32, [R2+0x3000] ;  /* 0x003000000220783b */ /* 0x000f6e0000000200 */
[C---:B------:R-:W-:Y:S08]  /*3690*/  HMMA.16816.F32 R12, R204.reuse, R40, R12 ;  /* 0x00000028cc0c723c */ /* 0x040ff0000000180c */
[C---:B------:R-:W-:Y:S01]  /*36a0*/  HMMA.16816.F32 R16, R204.reuse, R42, R16 ;  /* 0x0000002acc10723c */ /* 0x040fe20000001810 */
[----:B------:R-:W-:Y:S07]  /*36b0*/  LDSM.16.M88.4 R40, [R135+0x3800] ;  /* 0x003800008728783b */ /* 0x000fee0000000200 */
[C---:B-1----:R-:W-:Y:S08]  /*36c0*/  HMMA.16816.F32 R20, R204.reuse, R44, R20 ;  /* 0x0000002ccc14723c */ /* 0x042ff00000001814 */
[----:B------:R-:W-:Y:S01]  /*36d0*/  HMMA.16816.F32 R24, R204, R46, R24 ;  /* 0x0000002ecc18723c */ /* 0x000fe20000001818 */
[----:B------:R-:W1:Y:S07]  /*36e0*/  LDSM.16.M88.4 R44, [R2+0x3800] ;  /* 0x00380000022c783b */ /* 0x000e6e0000000200 */
[C---:B---3--:R-:W-:Y:S08]  /*36f0*/  HMMA.16816.F32 R28, R208.reuse, R8, R28 ;  /* 0x00000008d01c723c */ /* 0x048ff0000000181c */
[C---:B------:R-:W-:Y:S01]  /*3700*/  HMMA.16816.F32 R4, R208.reuse, R10, R4 ;  /* 0x0000000ad004723c */ /* 0x040fe20000001804 */
[----:B------:R-:W3:Y:S07]  /*3710*/  LDSM.16.M88.4 R8, [R135+0x3000] ;  /* 0x003000008708783b */ /* 0x000eee0000000200 */
[C---:B----4-:R-:W-:Y:S08]  /*3720*/  HMMA.16816.F32 R12, R208.reuse, R36, R12 ;  /* 0x00000024d00c723c */ /* 0x050ff0000000180c */
[C---:B------:R-:W-:Y:S01]  /*3730*/  HMMA.16816.F32 R16, R208.reuse, R38, R16 ;  /* 0x00000026d010723c */ /* 0x040fe20000001810 */
[----:B------:R-:W4:Y:S07]  /*3740*/  LDSM.16.M88.4 R36, [R134+0x4800] ;  /* 0x004800008624783b */ /* 0x000f2e0000000200 */
[C---:B--2---:R-:W-:Y:S08]  /*3750*/  HMMA.16816.F32 R20, R208.reuse, R52, R20 ;  /* 0x00000034d014723c */ /* 0x044ff00000001814 */
[----:B------:R-:W-:Y:S01]  /*3760*/  HMMA.16816.F32 R24, R208, R54, R24 ;  /* 0x00000036d018723c */ /* 0x000fe20000001818 */
[----:B------:R-:W-:Y:S07]  /*3770*/  LDSM.16.M88.4 R52, [R134+0x5800] ;  /* 0x005800008634783b */ /* 0x000fee0000000200 */
[C---:B-----5:R-:W-:Y:S08]  /*3780*/  HMMA.16816.F32 R28, R212.reuse, R32, R28 ;  /* 0x00000020d41c723c */ /* 0x060ff0000000181c */
[C---:B------:R-:W-:Y:S01]  /*3790*/  HMMA.16816.F32 R4, R212.reuse, R34, R4 ;  /* 0x00000022d404723c */ /* 0x040fe20000001804 */
[----:B------:R-:W-:Y:S07]  /*37a0*/  LDSM.16.M88.4 R32, [R240+0x4800] ;  /* 0x00480000f020783b */ /* 0x000fee0000000200 */
[C---:B-1----:R-:W-:Y:S08]  /*37b0*/  HMMA.16816.F32 R12, R212.reuse, R44, R12 ;  /* 0x0000002cd40c723c */ /* 0x042ff0000000180c */
[C---:B------:R-:W-:Y:S01]  /*37c0*/  HMMA.16816.F32 R16, R212.reuse, R46, R16 ;  /* 0x0000002ed410723c */ /* 0x040fe20000001810 */
[----:B------:R-:W-:Y:S07]  /*37d0*/  LDSM.16.M88.4 R44, [R240+0x5000] ;  /* 0x00500000f02c783b */ /* 0x000fee0000000200 */
[C---:B------:R-:W-:Y:S08]  /*37e0*/  HMMA.16816.F32 R20, R212.reuse, R48, R20 ;  /* 0x00000030d414723c */ /* 0x040ff00000001814 */
[----:B------:R-:W-:Y:S01]  /*37f0*/  HMMA.16816.F32 R24, R212, R50, R24 ;  /* 0x00000032d418723c */ /* 0x000fe20000001818 */
[----:B------:R-:W1:Y:S07]  /*3800*/  LDSM.16.M88.4 R48, [R134+0x5000] ;  /* 0x005000008630783b */ /* 0x000e6e0000000200 */
[C---:B---3--:R-:W-:Y:S08]  /*3810*/  HMMA.16816.F32 R28, R216.reuse, R8, R28 ;  /* 0x00000008d81c723c */ /* 0x048ff0000000181c */
[C---:B------:R-:W-:Y:S08]  /*3820*/  HMMA.16816.F32 R8, R216.reuse, R10, R4 ;  /* 0x0000000ad808723c */ /* 0x040ff00000001804 */
[C---:B------:R-:W-:Y:S08]  /*3830*/  HMMA.16816.F32 R4, R216.reuse, R40, R12 ;  /* 0x00000028d804723c */ /* 0x040ff0000000180c */
[C---:B------:R-:W-:Y:S01]  /*3840*/  HMMA.16816.F32 R16, R216.reuse, R42, R16 ;  /* 0x0000002ad810723c */ /* 0x040fe20000001810 */
[----:B------:R-:W-:Y:S07]  /*3850*/  LDSM.16.M88.4 R40, [R2+0x4800] ;  /* 0x004800000228783b */ /* 0x000fee0000000200 */
[C---:B------:R-:W-:Y:S08]  /*3860*/  HMMA.16816.F32 R20, R216.reuse, R56, R20 ;  /* 0x00000038d814723c */ /* 0x040ff00000001814 */
[----:B------:R-:W-:Y:S01]  /*3870*/  HMMA.16816.F32 R24, R216, R58, R24 ;  /* 0x0000003ad818723c */ /* 0x000fe20000001818 */
[----:B------:R-:W2:Y:S07]  /*3880*/  LDSM.16.M88.4 R56, [R240+0x5800] ;  /* 0x00580000f038783b */ /* 0x000eae0000000200 */
[C---:B----4-:R-:W-:Y:S08]  /*3890*/  HMMA.16816.F32 R12, R220.reuse, R38, R8 ;  /* 0x00000026dc0c723c */ /* 0x050ff00000001808 */
[C---:B------:R-:W-:Y:S01]  /*38a0*/  HMMA.16816.F32 R28, R220.reuse, R36, R28 ;  /* 0x00000024dc1c723c */ /* 0x040fe2000000181c */
[----:B------:R-:W-:Y:S07]  /*38b0*/  LDSM.16.M88.4 R36, [R135+0x5000] ;  /* 0x005000008724783b */ /* 0x000fee0000000200 */
[C---:B-1----:R-:W-:Y:S08]  /*38c0*/  HMMA.16816.F32 R8, R220.reuse, R48, R4 ;  /* 0x00000030dc08723c */ /* 0x042ff00000001804 */
[C---:B------:R-:W-:Y:S01]  /*38d0*/  HMMA.16816.F32 R4, R220.reuse, R50, R16 ;  /* 0x00000032dc04723c */ /* 0x040fe20000001810 */
[----:B------:R-:W1:Y:S07]  /*38e0*/  LDSM.16.M88.4 R48, [R2+0x5000] ;  /* 0x005000000230783b */ /* 0x000e6e0000000200 */
[C---:B------:R-:W-:Y:S08]  /*38f0*/  HMMA.16816.F32 R20, R220.reuse, R52, R20 ;  /* 0x00000034dc14723c */ /* 0x040ff00000001814 */
[----:B------:R-:W-:Y:S01]  /*3900*/  HMMA.16816.F32 R24, R220, R54, R24 ;  /* 0x00000036dc18723c */ /* 0x000fe20000001818 */
[----:B------:R-:W3:Y:S07]  /*3910*/  LDSM.16.M88.4 R52, [R2+0x5800] ;  /* 0x005800000234783b */ /* 0x000eee0000000200 */
[C---:B------:R-:W-:Y:S08]  /*3920*/  HMMA.16816.F32 R16, R224.reuse, R34, R12 ;  /* 0x00000022e010723c */ /* 0x040ff0000000180c */
[C---:B------:R-:W-:Y:S01]  /*3930*/  HMMA.16816.F32 R28, R224.reuse, R32, R28 ;  /* 0x00000020e01c723c */ /* 0x040fe2000000181c */
[----:B------:R-:W4:Y:S07]  /*3940*/  LDSM.16.M88.4 R32, [R135+0x4800] ;  /* 0x004800008720783b */ /* 0x000f2e0000000200 */
[C---:B------:R-:W-:Y:S08]  /*3950*/  HMMA.16816.F32 R12, R224.reuse, R44, R8 ;  /* 0x0000002ce00c723c */ /* 0x040ff00000001808 */
[----:B------:R-:W-:Y:S01]  /*3960*/  HMMA.16816.F32 R8, R224, R46, R4 ;  /* 0x0000002ee008723c */ /* 0x000fe20000001804 */
[----:B------:R-:W5:Y:S01]  /*3970*/  LDSM.16.M88.4 R44, [R135+0x5800] ;  /* 0x00580000872c783b */ /* 0x000f620000000200 */
[----:B------:R-:W-:Y:S01]  /*3980*/  ISETP.GT.AND P0, PT, R61, R249, PT ;  /* 0x000000f93d00720c */ /* 0x000fe20003f04270 */
[----:B------:R-:W-:-:S05]  /*3990*/  DEPBAR.LE SB0, 0x0 ;  /* 0x000080000000791a */ /* 0x000fca0000000000 */
[C---:B--2---:R-:W-:Y:S08]  /*39a0*/  HMMA.16816.F32 R4, R224.reuse, R56, R20 ;  /* 0x00000038e004723c */ /* 0x044ff00000001814 */
[----:B------:R-:W-:Y:S08]  /*39b0*/  HMMA.16816.F32 R24, R224, R58, R24 ;  /* 0x0000003ae018723c */ /* 0x000ff00000001818 */
[C---:B------:R-:W-:Y:S08]  /*39c0*/  HMMA.16816.F32 R20, R228.reuse, R42, R16 ;  /* 0x0000002ae414723c */ /* 0x040ff00000001810 */
[C---:B------:R-:W-:Y:S08]  /*39d0*/  HMMA.16816.F32 R28, R228.reuse, R40, R28 ;  /* 0x00000028e41c723c */ /* 0x040ff0000000181c */
[C---:B-1----:R-:W-:Y:S08]  /*39e0*/  HMMA.16816.F32 R16, R228.reuse, R48, R12 ;  /* 0x00000030e410723c */ /* 0x042ff0000000180c */
[C---:B------:R-:W-:Y:S08]  /*39f0*/  HMMA.16816.F32 R12, R228.reuse, R50, R8 ;  /* 0x00000032e40c723c */ /* 0x040ff00000001808 */
[C---:B---3--:R-:W-:Y:S08]  /*3a00*/  HMMA.16816.F32 R8, R228.reuse, R52, R4 ;  /* 0x00000034e408723c */ /* 0x048ff00000001804 */
[----:B------:R-:W-:Y:S08]  /*3a10*/  HMMA.16816.F32 R4, R228, R54, R24 ;  /* 0x00000036e404723c */ /* 0x000ff00000001818 */
[C---:B----4-:R-:W-:Y:S08]  /*3a20*/  HMMA.16816.F32 R40, R232.reuse, R32, R28 ;  /* 0x00000020e828723c */ /* 0x050ff0000000181c */
[C---:B------:R-:W-:Y:S08]  /*3a30*/  HMMA.16816.F32 R32, R232.reuse, R34, R20 ;  /* 0x00000022e820723c */ /* 0x040ff00000001814 */
[C---:B------:R-:W-:Y:S08]  /*3a40*/  HMMA.16816.F32 R20, R232.reuse, R36, R16 ;  /* 0x00000024e814723c */ /* 0x040ff00000001810 */
[C---:B------:R-:W-:Y:S08]  /*3a50*/  HMMA.16816.F32 R36, R232.reuse, R38, R12 ;  /* 0x00000026e824723c */ /* 0x040ff0000000180c */
[C---:B-----5:R-:W-:Y:S08]  /*3a60*/  HMMA.16816.F32 R28, R232.reuse, R44, R8 ;  /* 0x0000002ce81c723c */ /* 0x060ff00000001808 */
[----:B------:R-:W-:Y:S01]  /*3a70*/  HMMA.16816.F32 R24, R232, R46, R4 ;  /* 0x0000002ee818723c */ /* 0x000fe20000001804 */
[----:B------:R-:W-:Y:S06]  /*3a80*/  BAR.SYNC.DEFER_BLOCKING 0x0 ;  /* 0x0000000000007b1d */ /* 0x000fec0000010000 */
[----:B------:R-:W-:Y:S01]  /*3a90*/  @!UPT UIADD3 URZ, URZ, URZ, URZ ;  /* 0x0000003f3f3ff290 */ /* 0x000fe2000fffe03f */
[----:B------:R-:W-:Y:S11]  /*3aa0*/  @!P0 BRA `(.L_x_29) ;  /* 0x0000026000008947 */ /* 0x000ff60003800000 */
[----:B------:R-:W-:Y:S02]  /*3ab0*/  IADD3 R3, -R68, 0x30, RZ ;  /* 0x0000003044037810 */ /* 0x000fe40007ffe1ff */
[----:B------:R-:W-:-:S02]  /*3ac0*/  IADD3 R0, R246, -0x2, RZ ;  /* 0xfffffffef6007810 */ /* 0x000fc40007ffe0ff */
[C---:B------:R-:W-:Y:S02]  /*3ad0*/  ISETP.GE.AND P0, PT, R3.reuse, 0x21, PT ;  /* 0x000000210300780c */ /* 0x040fe40003f06270 */
[----:B------:R-:W-:Y:S02]  /*3ae0*/  SHF.R.S32.HI R2, RZ, 0x1f, R0 ;  /* 0x0000001fff027819 */ /* 0x000fe40000011400 */
[----:B------:R-:W-:Y:S02]  /*3af0*/  ISETP.GE.AND P1, PT, R3, 0x1, PT ;  /* 0x000000010300780c */ /* 0x000fe40003f26270 */
[----:B------:R-:W-:Y:S01]  /*3b00*/  ISETP.GE.AND P5, PT, R62, c[0x0][0x1d4], PT ;  /* 0x000075003e007a0c */ /* 0x000fe20003fa6270 */
[----:B------:R-:W-:Y:S01]  /*3b10*/  IMAD R2, R2, c[0x0][0x1e0], RZ ;  /* 0x0000780002027a24 */ /* 0x000fe200078e02ff */
[----:B------:R-:W-:Y:S02]  /*3b20*/  ISETP.GE.AND P3, PT, R251, c[0x0][0x1d4], PT ;  /* 0x00007500fb007a0c */ /* 0x000fe40003f66270 */
[----:B------:R-:W-:Y:S01]  /*3b30*/  ISETP.GE.AND P4, PT, R252, c[0x0][0x1d4], PT ;  /* 0x00007500fc007a0c */ /* 0x000fe20003f86270 */
[----:B------:R-:W-:-:S02]  /*3b40*/  IMAD R4, R0, c[0x0][0x1e4], R2 ;  /* 0x0000790000047a24 */ /* 0x000fc400078e0202 */
[----:B------:R-:W-:Y:S02]  /*3b50*/  @P0 IMAD.MOV.U32 R5, RZ, RZ, c[0x0][0x1e0] ;  /* 0x00007800ff050624 */ /* 0x000fe400078e00ff */
[----:B------:R-:W-:Y:S02]  /*3b60*/  @P0 IMAD.MOV.U32 R6, RZ, RZ, 0x5 ;  /* 0x00000005ff060424 */ /* 0x000fe400078e00ff */
[----:B------:R-:W-:-:S03]  /*3b70*/  @P0 IMAD.SHL.U32 R2, R5, 0x20, RZ ;  /* 0x0000002005020824 */ /* 0x000fc600078e00ff */
[----:B------:R-:W-:Y:S01]  /*3b80*/  @P0 SHF.L.U64.HI R3, R5, R6, c[0x0][0x1e4] ;  /* 0x0000790005030619 */ /* 0x000fe20000010206 */
[----:B------:R-:W-:-:S04]  /*3b90*/  IMAD.WIDE.U32 R6, R0, c[0x0][0x1e0], RZ ;  /* 0x0000780000067a25 */ /* 0x000fc800078e00ff */
[----:B------:R-:W-:Y:S02]  /*3ba0*/  IMAD.IADD R0, R7, 0x1, R4 ;  /* 0x0000000107007824 */ /* 0x000fe400078e0204 */
[----:B------:R-:W-:-:S04]  /*3bb0*/  @P0 IMAD.WIDE.U32 R4, R6, 0x30, R2 ;  /* 0x0000003006040825 */ /* 0x000fc800078e0002 */
[----:B------:R-:W-:Y:S01]  /*3bc0*/  @P1 IMAD.WIDE.U32 R2, R6, 0x30, R64 ;  /* 0x0000003006021825 */ /* 0x000fe200078e0040 */
[----:B------:R-:W-:-:S03]  /*3bd0*/  @P0 IADD3 R6, P2, R66, R4, RZ ;  /* 0x0000000442060210 */ /* 0x000fc60007f5e0ff */
[C---:B------:R-:W-:Y:S02]  /*3be0*/  @P0 IMAD R7, R0.reuse, 0x30, RZ ;  /* 0x0000003000070824 */ /* 0x040fe400078e02ff */
[----:B------:R-:W-:-:S03]  /*3bf0*/  @P1 IMAD R0, R0, 0x30, RZ ;  /* 0x0000003000001824 */ /* 0x000fc600078e02ff */
[----:B------:R-:W-:Y:S01]  /*3c00*/  @P0 IADD3.X R7, R65, R7, R5, P2, !PT ;  /* 0x0000000741070210 */ /* 0x000fe200017fe405 */
[----:B------:R-:W-:Y:S01]  /*3c10*/  @P1 IMAD.IADD R0, R3, 0x1, R0 ;  /* 0x0000000103001824 */ /* 0x000fe200078e0200 */
[----:B------:R-:W-:-:S04]  /*3c20*/  @P1 LEA R4, P2, R2, c[0x0][0x1c8], 0x1 ;  /* 0x0000720002041a11 */ /* 0x000fc800078408ff */
[----:B------:R-:W-:Y:S02]  /*3c30*/  @P1 LEA.HI.X R5, R2, c[0x0][0x1cc], R0, 0x1, P2 ;  /* 0x0000730002051a11 */ /* 0x000fe400010f0c00 */
[----:B------:R-:W-:-:S03]  /*3c40*/  @P0 LEA R2, P2, R6, c[0x0][0x1c8], 0x1 ;  /* 0x0000720006020a11 */ /* 0x000fc600078408ff */
[----:B------:R-:W-:Y:S01]  /*3c50*/  @!PT LDS RZ, [RZ] ;  /* 0x00000000fffff984 */ /* 0x000fe20000000800 */
[----:B------:R-:W-:Y:S01]  /*3c60*/  @!PT LDS RZ, [RZ] ;  /* 0x00000000fffff984 */ /* 0x000fe20000000800 */
[----:B------:R-:W-:Y:S01]  /*3c70*/  @!PT LDS RZ, [RZ] ;  /* 0x00000000fffff984 */ /* 0x000fe20000000800 */
[----:B------:R1:W-:Y:S01]  /*3c80*/  @P1 LDGSTS.E.BYPASS.LTC128B.128 [R248+0x14080], [R4.64], !P5 ;  /* 0x1408000004f81fae */ /* 0x0003e2000e901d46 */
[----:B------:R-:W-:-:S03]  /*3c90*/  @P0 LEA.HI.X R3, R6, c[0x0][0x1cc], R7, 0x1, P2 ;  /* 0x0000730006030a11 */ /* 0x000fc600010f0c07 */
[----:B------:R1:W-:Y:S04]  /*3ca0*/  @P1 LDGSTS.E.BYPASS.LTC128B.128 [R248+0x15880], [R4.64+0x80], !P3 ;  /* 0x1588008004f81fae */ /* 0x0003e8000d901d46 */
[----:B------:R1:W-:Y:S04]  /*3cb0*/  @P1 LDGSTS.E.BYPASS.LTC128B.128 [R248+0x17080], [R4.64+0x100], !P4 ;  /* 0x1708010004f81fae */ /* 0x0003e8000e101d46 */
[----:B------:R1:W-:Y:S04]  /*3cc0*/  @P1 LDGSTS.E.BYPASS.LTC128B.128 [R248+0x18880], [R4.64+0x180], !P6 ;  /* 0x1888018004f81fae */ /* 0x0003e8000f101d46 */
[----:B------:R1:W-:Y:S04]  /*3cd0*/  @P0 LDGSTS.E.BYPASS.LTC128B.128 [R248+0x15080], [R2.64], !P5 ;  /* 0x1508000002f80fae */ /* 0x0003e8000e901d46 */
[----:B------:R1:W-:Y:S04]  /*3ce0*/  @P0 LDGSTS.E.BYPASS.LTC128B.128 [R248+0x16880], [R2.64+0x80], !P3 ;  /* 0x1688008002f80fae */ /* 0x0003e8000d901d46 */
[----:B------:R1:W-:Y:S04]  /*3cf0*/  @P0 LDGSTS.E.BYPASS.LTC128B.128 [R248+0x18080], [R2.64+0x100], !P4 ;  /* 0x1808010002f80fae */ /* 0x0003e8000e101d46 */
[----:B------:R1:W-:Y:S02]  /*3d00*/  @P0 LDGSTS.E.BYPASS.LTC128B.128 [R248+0x19880], [R2.64+0x180], !P6 ;  /* 0x1988018002f80fae */ /* 0x0003e4000f101d46 */
.L_x_29:
[----:B------:R-:W-:Y:S05]  /*3d10*/  BSYNC B0 ;  /* 0x0000000000007941 */ /* 0x000fea0003800000 */
.L_x_28:
[----:B------:R-:W2:Y:S04]  /*3d20*/  LDL R0, [R1+0x3c] ;  /* 0x00003c0001007983 */ /* 0x000ea80000100800 */
[----:B------:R-:W-:Y:S04]  /*3d30*/  LDSM.16.MT88.4 R48, [R236+0x1800] ;  /* 0x00180000ec30783b */ /* 0x000fe80000004200 */
[----:B------:R-:W-:Y:S04]  /*3d40*/  LDSM.16.MT88.4 R76, [R238+0x1800] ;  /* 0x00180000ee4c783b */ /* 0x000fe80000004200 */
[----:B------:R-:W-:Y:S04]  /*3d50*/  LDSM.16.MT88.4 R44, [R241] ;  /* 0x00000000f12c783b */ /* 0x000fe80000004200 */
[----:B------:R-:W-:Y:S04]  /*3d60*/  LDSM.16.MT88.4 R56, [R236+0x2000] ;  /* 0x00200000ec38783b */ /* 0x000fe80000004200 */
[----:B------:R-:W-:Y:S04]  /*3d70*/  LDSM.16.MT88.4 R84, [R238+0x2000] ;  /* 0x00200000ee54783b */ /* 0x000fe80000004200 */
[----:B------:R-:W-:Y:S04]  /*3d80*/  LDSM.16.MT88.4 R72, [R238+0x800] ;  /* 0x00080000ee48783b */ /* 0x000fe80000004200 */
[----:B------:R-:W-:Y:S04]  /*3d90*/  LDSM.16.MT88.4 R64, [R237+0x800] ;  /* 0x00080000ed40783b */ /* 0x000fe80000004200 */
[----:B------:R-:W-:Y:S04]  /*3da0*/  STL [R1+0xb0], R162 ;  /* 0x0000b0a201007387 */ /* 0x000fe80000100800 */
[----:B------:R-:W-:Y:S04]  /*3db0*/  STL [R1+0xac], R161 ;  /* 0x0000aca101007387 */ /* 0x000fe80000100800 */
[----:B------:R-:W-:Y:S04]  /*3dc0*/  LDSM.16.MT88.4 R68, [R239+0x1800] ;  /* 0x00180000ef44783b */ /* 0x000fe80000004200 */
[----:B------:R-:W-:Y:S04]  /*3dd0*/  STL [R1+0xa8], R160 ;  /* 0x0000a8a001007387 */ /* 0x000fe80000100800 */
[----:B------:R-:W-:Y:S04]  /*3de0*/  STL [R1+0xa4], R135 ;  /* 0x0000a48701007387 */ /* 0x000fe80000100800 */
[----:B------:R-:W-:Y:S04]  /*3df0*/  STL [R1+0xa0], R134 ;  /* 0x0000a08601007387 */ /* 0x000fe80000100800 */
[----:B------:R-:W0:Y:S01]  /*3e00*/  LDGDEPBAR ;  /* 0x00000000000079af */ /* 0x000e220000000000 */
[----:B--2---:R-:W-:-:S03]  /*3e10*/  IMAD.IADD R0, R60, 0x1, -R0 ;  /* 0x000000013c007824 */ /* 0x004fc600078e0a00 */
[----:B------:R-:W-:Y:S02]  /*3e20*/  LDSM.16.MT88.4 R60, [R239+0x800] ;  /* 0x00080000ef3c783b */ /* 0x000fe40000004200 */
[C---:B------:R-:W-:Y:S02]  /*3e30*/  ISETP.GT.AND P2, PT, R0.reuse, RZ, PT ;  /* 0x000000ff0000720c */ /* 0x040fe40003f44270 */
[C---:B------:R-:W-:Y:S02]  /*3e40*/  ISETP.GT.AND P1, PT, R0.reuse, 0x1, PT ;  /* 0x000000010000780c */ /* 0x040fe40003f24270 */
[----:B------:R-:W-:Y:S02]  /*3e50*/  ISETP.GT.AND P0, PT, R0, 0x8, PT ;  /* 0x000000080000780c */ /* 0x000fe40003f04270 */
[----:B------:R-:W-:Y:S02]  /*3e60*/  FSEL R8, R40, -INF , P2 ;  /* 0xff80000028087808 */ /* 0x000fe40001000000 */
[----:B------:R-:W-:-:S02]  /*3e70*/  FSEL R7, R41, -INF , P1 ;  /* 0xff80000029077808 */ /* 0x000fc40000800000 */
[----:B------:R-:W-:Y:S02]  /*3e80*/  ISETP.GT.AND P4, PT, R0, 0x9, PT ;  /* 0x000000090000780c */ /* 0x000fe40003f84270 */
[----:B------:R-:W-:Y:S02]  /*3e90*/  FSEL R6, R32, -INF , P0 ;  /* 0xff80000020067808 */ /* 0x000fe40000000000 */
[----:B-1----:R-:W-:Y:S02]  /*3ea0*/  FMNMX.FTZ R2, R8, R7, !PT ;  /* 0x0000000708027209 */ /* 0x002fe40007810000 */
[----:B------:R-:W-:Y:S02]  /*3eb0*/  ISETP.GT.AND P6, PT, R0, 0x10, PT ;  /* 0x000000100000780c */ /* 0x000fe40003fc4270 */
[----:B------:R-:W-:Y:S02]  /*3ec0*/  FSEL R5, R33, -INF , P4 ;  /* 0xff80000021057808 */ /* 0x000fe40002000000 */
[----:B------:R-:W-:-:S02]  /*3ed0*/  FMNMX.FTZ R2, R6, R2, !PT ;  /* 0x0000000206027209 */ /* 0x000fc40007810000 */
[----:B------:R-:W-:Y:S02]  /*3ee0*/  ISETP.GT.AND P5, PT, R0, 0x11, PT ;  /* 0x000000110000780c */ /* 0x000fe40003fa4270 */
[----:B------:R-:W-:Y:S02]  /*3ef0*/  FSEL R4, R20, -INF , P6 ;  /* 0xff80000014047808 */ /* 0x000fe40003000000 */
[----:B------:R-:W-:Y:S02]  /*3f00*/  FMNMX.FTZ R2, R5, R2, !PT ;  /* 0x0000000205027209 */ /* 0x000fe40007810000 */
        /* <DEDUP_REMOVED lines=9> */
[----:B------:R-:W-:Y:S02]  /*3fa0*/  FSEL R18, R42, -INF , P2 ;  /* 0xff8000002a127808 */ /* 0x000fe40001000000 */
[----:B------:R-:W-:Y:S02]  /*3fb0*/  ISETP.GT.AND P2, PT, R0, 0x21, PT ;  /* 0x000000210000780c */ /* 0x000fe40003f44270 */
[----:B------:R-:W-:Y:S02]  /*3fc0*/  FSEL R107, R28, -INF , P3 ;  /* 0xff8000001c6b7808 */ /* 0x000fe40001800000 */
[----:B------:R-:W-:Y:S02]  /*3fd0*/  FMNMX.FTZ R2, R13, R2, !PT ;  /* 0x000000020d027209 */ /* 0x000fe40007810000 */
[----:B------:R-:W-:Y:S02]  /*3fe0*/  FSEL R17, R43, -INF , P1 ;  /* 0xff8000002b117808 */ /* 0x000fe40000800000 */
[----:B------:R-:W-:-:S02]  /*3ff0*/  ISETP.GT.AND P1, PT, R0, 0x28, PT ;  /* 0x000000280000780c */ /* 0x000fc40003f24270 */
[----:B------:R-:W-:Y:S02]  /*4000*/  FSEL R106, R29, -INF , P2 ;  /* 0xff8000001d6a7808 */ /* 0x000fe40001000000 */
[----:B------:R-:W-:Y:S02]  /*4010*/  FMNMX.FTZ R2, R107, R2, !PT ;  /* 0x000000026b027209 */ /* 0x000fe40007810000 */
[----:B------:R-:W-:Y:S02]  /*4020*/  FSEL R16, R34, -INF , P0 ;  /* 0xff80000022107808 */ /* 0x000fe40000000000 */
[----:B------:R-:W-:Y:S02]  /*4030*/  ISETP.GT.AND P0, PT, R0, 0x29, PT ;  /* 0x000000290000780c */ /* 0x000fe40003f04270 */
[----:B------:R-:W-:Y:S02]  /*4040*/  FSEL R105, R24, -INF , P1 ;  /* 0xff80000018697808 */ /* 0x000fe40000800000 */
[----:B------:R-:W-:-:S02]  /*4050*/  FMNMX.FTZ R2, R106, R2, !PT ;  /* 0x000000026a027209 */ /* 0x000fc40007810000 */
[----:B------:R-:W-:Y:S02]  /*4060*/  FSEL R104, R25, -INF , P0 ;  /* 0xff80000019687808 */ /* 0x000fe40000000000 */
[----:B------:R-:W-:Y:S02]  /*4070*/  FMNMX.FTZ R2, R105, R2, !PT ;  /* 0x0000000269027209 */ /* 0x000fe40007810000 */
[----:B------:R-:W-:Y:S02]  /*4080*/  FMNMX.FTZ R3, R18, R17, !PT ;  /* 0x0000001112037209 */ /* 0x000fe40007810000 */
[----:B------:R-:W-:Y:S02]  /*4090*/  FMNMX.FTZ R2, R104, R2, !PT ;  /* 0x0000000268027209 */ /* 0x000fe40007810000 */
[----:B------:R-:W-:Y:S02]  /*40a0*/  FSEL R15, R35, -INF , P4 ;  /* 0xff800000230f7808 */ /* 0x000fe40002000000 */
[----:B------:R-:W-:Y:S01]  /*40b0*/  FMNMX.FTZ R3, R16, R3, !PT ;  /* 0x0000000310037209 */ /* 0x000fe20007810000 */
[----:B------:R-:W1:Y:S01]  /*40c0*/  SHFL.BFLY PT, R20, R2, 0x2, 0x1f ;  /* 0x0c401f0002147f89 */ /* 0x000e6200000e0000 */
[----:B------:R-:W-:-:S02]  /*40d0*/  FSEL R14, R22, -INF , P6 ;  /* 0xff800000160e7808 */ /* 0x000fc40003000000 */
[C---:B------:R-:W-:Y:S01]  /*40e0*/  ISETP.GT.AND P6, PT, R0.reuse, 0x11, PT ;  /* 0x000000110000780c */ /* 0x040fe20003fc4270 */
[----:B------:R-:W-:Y:S01]  /*40f0*/  LDSM.16.MT88.4 R32, [R236] ;  /* 0x00000000ec20783b */ /* 0x000fe20000004200 */
[----:B------:R-:W-:Y:S02]  /*4100*/  ISETP.GT.AND P4, PT, R0, 0x18, PT ;  /* 0x000000180000780c */ /* 0x000fe40003f84270 */
[----:B------:R-:W-:Y:S02]  /*4110*/  FMNMX.FTZ R0, R15, R3, !PT ;  /* 0x000000030f007209 */ /* 0x000fe40007810000 */
[----:B------:R-:W-:Y:S02]  /*4120*/  FSEL R12, R23, -INF , P6 ;  /* 0xff800000170c7808 */ /* 0x000fe40003000000 */
[----:B------:R-:W-:Y:S02]  /*4130*/  FMNMX.FTZ R0, R14, R0, !PT ;  /* 0x000000000e007209 */ /* 0x000fe40007810000 */
[----:B------:R-:W-:-:S02]  /*4140*/  FSEL R10, R38, -INF , P4 ;  /* 0xff800000260a7808 */ /* 0x000fc40002000000 */
[----:B------:R-:W-:Y:S02]  /*4150*/  FMNMX.FTZ R0, R12, R0, !PT ;  /* 0x000000000c007209 */ /* 0x000fe40007810000 */
[----:B------:R-:W-:Y:S02]  /*4160*/  FSEL R19, R39, -INF , P5 ;  /* 0xff80000027137808 */ /* 0x000fe40002800000 */
[----:B------:R-:W-:Y:S02]  /*4170*/  FMNMX.FTZ R0, R10, R0, !PT ;  /* 0x000000000a007209 */ /* 0x000fe40007810000 */
[----:B------:R-:W-:Y:S02]  /*4180*/  FSEL R103, R30, -INF , P3 ;  /* 0xff8000001e677808 */ /* 0x000fe40001800000 */
[----:B------:R-:W-:Y:S02]  /*4190*/  FMNMX.FTZ R0, R19, R0, !PT ;  /* 0x0000000013007209 */ /* 0x000fe40007810000 */
[----:B------:R-:W-:-:S02]  /*41a0*/  FSEL R102, R31, -INF , P2 ;  /* 0xff8000001f667808 */ /* 0x000fc40001000000 */
[----:B------:R-:W-:Y:S01]  /*41b0*/  FMNMX.FTZ R3, R103, R0, !PT ;  /* 0x0000000067037209 */ /* 0x000fe20007810000 */
[----:B------:R-:W-:Y:S01]  /*41c0*/  LDSM.16.MT88.4 R28, [R236+0x800] ;  /* 0x00080000ec1c783b */ /* 0x000fe20000004200 */
[----:B-1----:R-:W-:Y:S02]  /*41d0*/  FMNMX.FTZ R0, R2, R20, !PT ;  /* 0x0000001402007209 */ /* 0x002fe40007810000 */
[----:B------:R-:W-:Y:S02]  /*41e0*/  FSEL R101, R26, -INF , P1 ;  /* 0xff8000001a657808 */ /* 0x000fe40000800000 */
[----:B------:R-:W-:Y:S01]  /*41f0*/  FMNMX.FTZ R3, R102, R3, !PT ;  /* 0x0000000366037209 */ /* 0x000fe20007810000 */
[----:B------:R-:W1:Y:S01]  /*4200*/  SHFL.BFLY PT, R2, R0, 0x1, 0x1f ;  /* 0x0c201f0000027f89 */ /* 0x000e6200000e0000 */
[----:B------:R-:W-:Y:S02]  /*4210*/  FSEL R100, R27, -INF , P0 ;  /* 0xff8000001b647808 */ /* 0x000fe40000000000 */
[----:B------:R-:W-:Y:S01]  /*4220*/  FMNMX.FTZ R3, R101, R3, !PT ;  /* 0x0000000365037209 */ /* 0x000fe20007810000 */
[----:B------:R-:W-:Y:S03]  /*4230*/  LDSM.16.MT88.4 R24, [R238] ;  /* 0x00000000ee18783b */ /* 0x000fe60000004200 */
[----:B------:R-:W-:-:S05]  /*4240*/  FMNMX.FTZ R3, R100, R3, !PT ;  /* 0x0000000364037209 */ /* 0x000fca0007810000 */
[----:B------:R-:W2:Y:S01]  /*4250*/  SHFL.BFLY PT, R20, R3, 0x2, 0x1f ;  /* 0x0c401f0003147f89 */ /* 0x000ea200000e0000 */
[----:B-1----:R-:W-:-:S04]  /*4260*/  FMNMX.FTZ R133, R0, R2, !PT ;  /* 0x0000000200857209 */ /* 0x002fc80007810000 */
[C---:B------:R-:W-:Y:S01]  /*4270*/  FSETP.NEU.FTZ.AND P0, PT, R133.reuse, -INF , PT ;  /* 0xff8000008500780b */ /* 0x040fe20003f1d000 */
[----:B------:R-:W-:-:S05]  /*4280*/  FMUL.FTZ R2, R133, c[0x0][0x2d0] ;  /* 0x0000b40085027a20 */ /* 0x000fca0000410000 */
[----:B------:R-:W-:Y:S02]  /*4290*/  FSEL R2, R2, RZ, P0 ;  /* 0x000000ff02027208 */ /* 0x000fe40000000000 */
[----:B--2---:R-:W-:Y:S02]  /*42a0*/  FMNMX.FTZ R0, R3, R20, !PT ;  /* 0x0000001403007209 */ /* 0x004fe40007810000 */
[----:B------:R-:W-:Y:S01]  /*42b0*/  LDSM.16.MT88.4 R20, [R237] ;  /* 0x00000000ed14783b */ /* 0x000fe20000004200 */
[----:B------:R-:W-:-:S03]  /*42c0*/  FFMA.FTZ R3, R8, c[0x0][0x2d0], -R2 ;  /* 0x0000b40008037a23 */ /* 0x000fc60000010802 */
[----:B------:R-:W1:Y:S01]  /*42d0*/  SHFL.BFLY PT, R8, R0, 0x1, 0x1f ;  /* 0x0c201f0000087f89 */ /* 0x000e6200000e0000 */
[----:B------:R2:W-:Y:S02]  /*42e0*/  MUFU.EX2 R89, R3 ;  /* 0x0000000300597308 */ /* 0x0005e40000000800 */
[----:B--2---:R-:W-:-:S06]  /*42f0*/  FFMA.FTZ R3, R7, c[0x0][0x2d0], -R2 ;  /* 0x0000b40007037a23 */ /* 0x004fcc0000010802 */
[----:B------:R2:W3:Y:S01]  /*4300*/  MUFU.EX2 R88, R3 ;  /* 0x0000000300587308 */ /* 0x0004e20000000800 */
[----:B-1----:R-:W-:Y:S01]  /*4310*/  FMNMX.FTZ R132, R0, R8, !PT ;  /* 0x0000000800847209 */ /* 0x002fe20007810000 */
[----:B------:R-:W-:-:S03]  /*4320*/  FFMA.FTZ R0, R11, c[0x0][0x2d0], -R2 ;  /* 0x0000b4000b007a23 */ /* 0x000fc60000010802 */
[----:B------:R-:W-:-:S03]  /*4330*/  FSETP.NEU.FTZ.AND P0, PT, R132, -INF , PT ;  /* 0xff8000008400780b */ /* 0x000fc60003f1d000 */
[----:B------:R1:W-:Y:S01]  /*4340*/  MUFU.EX2 R96, R0 ;  /* 0x0000000000607308 */ /* 0x0003e20000000800 */
[----:B--2---:R-:W-:Y:S01]  /*4350*/  FFMA.FTZ R3, R6, c[0x0][0x2d0], -R2 ;  /* 0x0000b40006037a23 */ /* 0x004fe20000010802 */
[----:B---3--:R-:W-:-:S06]  /*4360*/  F2FP.PACK_AB R8, R88, R89 ;  /* 0x000000595808723e */ /* 0x008fcc00000000ff */
[----:B------:R2:W-:Y:S01]  /*4370*/  MUFU.EX2 R91, R3 ;  /* 0x00000003005b7308 */ /* 0x0005e20000000800 */
[----:B-1----:R-:W-:-:S07]  /*4380*/  FFMA.FTZ R0, R9, c[0x0][0x2d0], -R2 ;  /* 0x0000b40009007a23 */ /* 0x002fce0000010802 */
[----:B------:R-:W-:Y:S01]  /*4390*/  MUFU.EX2 R97, R0 ;  /* 0x0000000000617308 */ /* 0x000fe20000000800 */
[----:B--2---:R-:W-:-:S07]  /*43a0*/  FFMA.FTZ R3, R5, c[0x0][0x2d0], -R2 ;  /* 0x0000b40005037a23 */ /* 0x004fce0000010802 */
[----:B------:R1:W-:Y:S02]  /*43b0*/  MUFU.EX2 R90, R3 ;  /* 0x00000003005a7308 */ /* 0x0003e40000000800 */
[----:B-1----:R-:W-:-:S06]  /*43c0*/  FFMA.FTZ R3, R4, c[0x0][0x2d0], -R2 ;  /* 0x0000b40004037a23 */ /* 0x002fcc0000010802 */
[----:B------:R1:W2:Y:S02]  /*43d0*/  MUFU.EX2 R94, R3 ;  /* 0x00000003005e7308 */ /* 0x0002a40000000800 */
[----:B-1----:R-:W-:Y:S01]  /*43e0*/  FMUL.FTZ R3, R132, c[0x0][0x2d0] ;  /* 0x0000b40084037a20 */ /* 0x002fe20000410000 */
[----:B--2---:R-:W-:-:S04]  /*43f0*/  F2FP.PACK_AB R4, R96, R94 ;  /* 0x0000005e6004723e */ /* 0x004fc800000000ff */
[----:B------:R-:W-:Y:S01]  /*4400*/  FSEL R0, R3, RZ, P0 ;  /* 0x000000ff03007208 */ /* 0x000fe20000000000 */
[----:B------:R-:W-:-:S04]  /*4410*/  FFMA.FTZ R3, R13, c[0x0][0x2d0], -R2 ;  /* 0x0000b4000d037a23 */ /* 0x000fc80000010802 */
[----:B------:R1:W2:Y:S02]  /*4420*/  MUFU.EX2 R98, R3 ;  /* 0x0000000300627308 */ /* 0x0002a40000000800 */
[----:B-1----:R-:W-:Y:S01]  /*4430*/  FFMA.FTZ R3, R18, c[0x0][0x2d0], -R0 ;  /* 0x0000b40012037a23 */ /* 0x002fe20000010800 */
[----:B--2---:R-:W-:-:S05]  /*4440*/  F2FP.PACK_AB R6, R98, R97 ;  /* 0x000000616206723e */ /* 0x004fca00000000ff */
[----:B------:R1:W-:Y:S02]  /*4450*/  MUFU.EX2 R82, R3 ;  /* 0x0000000300527308 */ /* 0x0003e40000000800 */
[----:B-1----:R-:W-:-:S06]  /*4460*/  FFMA.FTZ R3, R17, c[0x0][0x2d0], -R0 ;  /* 0x0000b40011037a23 */ /* 0x002fcc0000010800 */
        /* <DEDUP_REMOVED lines=12> */
[----:B------:R-:W-:Y:S02]  /*4530*/  F2FP.PACK_AB R10, R90, R91 ;  /* 0x0000005b5a0a723e */ /* 0x000fe400000000ff */
[----:B--2---:R-:W-:-:S03]  /*4540*/  F2FP.PACK_AB R5, R93, R92 ;  /* 0x0000005c5d05723e */ /* 0x004fc600000000ff */
[----:B------:R1:W-:Y:S02]  /*4550*/  MUFU.EX2 R95, R3 ;  /* 0x00000003005f7308 */ /* 0x0003e40000000800 */
[C---:B------:R-:W-:Y:S08]  /*4560*/  HMMA.16816.F32 R12, R8.reuse, R34, RZ ;  /* 0x00000022080c723c */ /* 0x040ff000000018ff */
[----:B------:R-:W-:Y:S01]  /*4570*/  HMMA.16816.F32 R36, R8, R20, RZ ;  /* 0x000000140824723c */ /* 0x000fe200000018ff */
[----:B-1----:R-:W-:-:S04]  /*4580*/  FFMA.FTZ R3, R19, c[0x0][0x2d0], -R0 ;  /* 0x0000b40013037a23 */ /* 0x002fc80000010800 */
[----:B------:R-:W1:Y:S03]  /*4590*/  MUFU.EX2 R99, R3 ;  /* 0x0000000300637308 */ /* 0x000e660000000800 */
[C---:B------:R-:W-:Y:S08]  /*45a0*/  HMMA.16816.F32 R16, R8.reuse, R32, RZ ;  /* 0x000000200810723c */ /* 0x040ff000000018ff */
[----:B------:R-:W-:Y:S01]  /*45b0*/  HMMA.16816.F32 R32, R8, R22, RZ ;  /* 0x000000160820723c */ /* 0x000fe200000018ff */
[----:B-1----:R-:W-:-:S07]  /*45c0*/  F2FP.PACK_AB R7, R99, R95 ;  /* 0x0000005f6307723e */ /* 0x002fce00000000ff */
[----:B------:R-:W-:Y:S08]  /*45d0*/  HMMA.16816.F32 R20, R8, R48, RZ ;  /* 0x000000300814723c */ /* 0x000ff000000018ff */
[----:B------:R-:W-:Y:S08]  /*45e0*/  HMMA.16816.F32 R144, R4, R30, R12 ;  /* 0x0000001e0490723c */ /* 0x000ff0000000180c */
[----:B------:R-:W-:Y:S08]  /*45f0*/  HMMA.16816.F32 R12, R8, R76, RZ ;  /* 0x0000004c080c723c */ /* 0x000ff000000018ff */
[----:B------:R-:W-:Y:S08]  /*4600*/  HMMA.16816.F32 R156, R4, R28, R16 ;  /* 0x0000001c049c723c */ /* 0x000ff00000001810 */
[C---:B------:R-:W-:Y:S08]  /*4610*/  HMMA.16816.F32 R52, R8.reuse, R24, RZ ;  /* 0x000000180834723c */ /* 0x040ff000000018ff */
[C---:B------:R-:W-:Y:S08]  /*4620*/  HMMA.16816.F32 R40, R8.reuse, R26, RZ ;  /* 0x0000001a0828723c */ /* 0x040ff000000018ff */
[C---:B------:R-:W-:Y:S08]  /*4630*/  HMMA.16816.F32 R28, R8.reuse, R44, RZ ;  /* 0x0000002c081c723c */ /* 0x040ff000000018ff */
[----:B------:R-:W-:Y:S01]  /*4640*/  HMMA.16816.F32 R24, R8, R46, RZ ;  /* 0x0000002e0818723c */ /* 0x000fe200000018ff */
[----:B------:R-:W1:Y:S07]  /*4650*/  LDSM.16.MT88.4 R44, [R237+0x1800] ;  /* 0x00180000ed2c783b */ /* 0x000e6e0000004200 */
[----:B------:R-:W-:Y:S08]  /*4660*/  HMMA.16816.F32 R20, R4, R56, R20 ;  /* 0x000000380414723c */ /* 0x000ff00000001814 */
[----:B------:R-:W-:Y:S01]  /*4670*/  HMMA.16816.F32 R16, R8, R50, RZ ;  /* 0x000000320810723c */ /* 0x000fe200000018ff */
[----:B------:R-:W-:Y:S07]  /*4680*/  LDSM.16.MT88.4 R48, [R238+0x3000] ;  /* 0x00300000ee30783b */ /* 0x000fee0000004200 */
[C---:B------:R-:W-:Y:S08]  /*4690*/  HMMA.16816.F32 R12, R4.reuse, R84, R12 ;  /* 0x00000054040c723c */ /* 0x040ff0000000180c */
[----:B------:R-:W-:Y:S01]  /*46a0*/  IMAD.MOV.U32 R130, RZ, RZ, R21 ;  /* 0x000000ffff827224 */ /* 0x000fe200078e0015 */
[----:B------:R-:W-:Y:S01]  /*46b0*/  MOV R128, R23 ;  /* 0x0000001700807202 */ /* 0x000fe20000000f00 */
[----:B------:R-:W-:Y:S01]  /*46c0*/  IMAD.MOV.U32 R129, RZ, RZ, R22 ;  /* 0x000000ffff817224 */ /* 0x000fe200078e0016 */
[C---:B------:R-:W-:Y:S01]  /*46d0*/  HMMA.16816.F32 R136, R4.reuse, R74, R40 ;  /* 0x0000004a0488723c */ /* 0x040fe20000001828 */
[----:B------:R-:W-:Y:S01]  /*46e0*/  IMAD.MOV.U32 R127, RZ, RZ, R20 ;  /* 0x000000ffff7f7224 */ /* 0x000fe200078e0014 */
[----:B------:R-:W-:Y:S04]  /*46f0*/  LDSM.16.MT88.4 R40, [R236+0x3000] ;  /* 0x00300000ec28783b */ /* 0x000fe80000004200 */
[----:B------:R-:W2:Y:S02]  /*4700*/  LDSM.16.MT88.4 R20, [R237+0x2000] ;  /* 0x00200000ed14783b */ /* 0x000ea40000004200 */
[C---:B------:R-:W-:Y:S05]  /*4710*/  HMMA.16816.F32 R108, R4.reuse, R66, R32 ;  /* 0x00000042046c723c */ /* 0x040fea0000001820 */
[----:B------:R-:W-:Y:S01]  /*4720*/  MOV R85, R13 ;  /* 0x0000000d00557202 */ /* 0x000fe20000000f00 */
[----:B------:R-:W-:Y:S01]  /*4730*/  IMAD.MOV.U32 R84, RZ, RZ, R12 ;  /* 0x000000ffff547224 */ /* 0x000fe200078e000c */
[----:B------:R-:W-:Y:S01]  /*4740*/  MOV R161, R15 ;  /* 0x0000000f00a17202 */ /* 0x000fe20000000f00 */
[----:B------:R-:W-:Y:S01]  /*4750*/  HMMA.16816.F32 R16, R4, R58, R16 ;  /* 0x0000003a0410723c */ /* 0x000fe20000001810 */
[----:B------:R-:W-:Y:S01]  /*4760*/  IMAD.MOV.U32 R162, RZ, RZ, R14 ;  /* 0x000000ffffa27224 */ /* 0x000fe200078e000e */
[----:B------:R-:W-:Y:S06]  /*4770*/  LDSM.16.MT88.4 R56, [R237+0x3000] ;  /* 0x00300000ed38783b */ /* 0x000fec0000004200 */
[----:B-1----:R-:W-:Y:S08]  /*4780*/  HMMA.16816.F32 R12, R8, R44, RZ ;  /* 0x0000002c080c723c */ /* 0x002ff000000018ff */
[----:B------:R-:W-:Y:S01]  /*4790*/  HMMA.16816.F32 R148, R4, R72, R52 ;  /* 0x000000480494723c */ /* 0x000fe20000001834 */
[----:B------:R-:W1:Y:S01]  /*47a0*/  LDSM.16.MT88.4 R52, [R236+0x3800] ;  /* 0x00380000ec34783b */ /* 0x000e620000004200 */
[----:B------:R-:W-:Y:S01]  /*47b0*/  IMAD.MOV.U32 R125, RZ, RZ, R111 ;  /* 0x000000ffff7d7224 */ /* 0x000fe200078e006f */
[----:B------:R-:W-:Y:S01]  /*47c0*/  MOV R124, R109 ;  /* 0x0000006d007c7202 */ /* 0x000fe20000000f00 */
[----:B------:R-:W-:-:S02]  /*47d0*/  IMAD.MOV.U32 R126, RZ, RZ, R110 ;  /* 0x000000ffff7e7224 */ /* 0x000fc400078e006e */
[----:B------:R-:W-:Y:S02]  /*47e0*/  IMAD.MOV.U32 R123, RZ, RZ, R108 ;  /* 0x000000ffff7b7224 */ /* 0x000fe400078e006c */
[----:B------:R-:W-:Y:S01]  /*47f0*/  HMMA.16816.F32 R28, R4, R60, R28 ;  /* 0x0000003c041c723c */ /* 0x000fe2000000181c */
[----:B------:R-:W-:Y:S01]  /*4800*/  IMAD.MOV.U32 R114, RZ, RZ, R17 ;  /* 0x000000ffff727224 */ /* 0x000fe200078e0011 */
[----:B------:R-:W-:Y:S01]  /*4810*/  MOV R113, R18 ;  /* 0x0000001200717202 */ /* 0x000fe20000000f00 */
[----:B------:R-:W-:Y:S02]  /*4820*/  IMAD.MOV.U32 R112, RZ, RZ, R19 ;  /* 0x000000ffff707224 */ /* 0x000fe400078e0013 */
[----:B------:R-:W-:-:S03]  /*4830*/  IMAD.MOV.U32 R111, RZ, RZ, R16 ;  /* 0x000000ffff6f7224 */ /* 0x000fc600078e0010 */
[----:B------:R-:W-:Y:S08]  /*4840*/  HMMA.16816.F32 R24, R4, R62, R24 ;  /* 0x0000003e0418723c */ /* 0x000ff00000001818 */
[----:B------:R-:W-:Y:S08]  /*4850*/  HMMA.16816.F32 R16, R8, R78, RZ ;  /* 0x0000004e0810723c */ /* 0x000ff000000018ff */
[----:B--2---:R-:W-:Y:S01]  /*4860*/  HMMA.16816.F32 R60, R4, R20, R12 ;  /* 0x00000014043c723c */ /* 0x004fe2000000180c */
[----:B------:R-:W-:Y:S01]  /*4870*/  IMAD.MOV.U32 R122, RZ, RZ, R29 ;  /* 0x000000ffff7a7224 */ /* 0x000fe200078e001d */
[----:B------:R-:W-:Y:S01]  /*4880*/  MOV R121, R30 ;  /* 0x0000001e00797202 */ /* 0x000fe20000000f00 */
[----:B------:R-:W-:-:S02]  /*4890*/  IMAD.MOV.U32 R120, RZ, RZ, R31 ;  /* 0x000000ffff787224 */ /* 0x000fc400078e001f */
[----:B------:R-:W-:-:S03]  /*48a0*/  IMAD.MOV.U32 R119, RZ, RZ, R28 ;  /* 0x000000ffff777224 */ /* 0x000fc600078e001c */
[----:B------:R-:W-:Y:S01]  /*48b0*/  HMMA.16816.F32 R12, R8, R40, RZ ;  /* 0x00000028080c723c */ /* 0x000fe200000018ff */
[----:B------:R-:W-:Y:S01]  /*48c0*/  MOV R118, R25 ;  /* 0x0000001900767202 */ /* 0x000fe20000000f00 */
[----:B------:R-:W-:Y:S01]  /*48d0*/  IMAD.MOV.U32 R117, RZ, RZ, R26 ;  /* 0x000000ffff757224 */ /* 0x000fe200078e001a */
[----:B------:R-:W-:Y:S01]  /*48e0*/  MOV R115, R24 ;  /* 0x0000001800737202 */ /* 0x000fe20000000f00 */
[----:B------:R-:W-:-:S03]  /*48f0*/  IMAD.MOV.U32 R116, RZ, RZ, R27 ;  /* 0x000000ffff747224 */ /* 0x000fc600078e001b */
[----:B------:R-:W-:Y:S01]  /*4900*/  IMAD.MOV.U32 R41, RZ, RZ, R118 ;  /* 0x000000ffff297224 */ /* 0x000fe200078e0076 */
[----:B------:R-:W-:Y:S01]  /*4910*/  HMMA.16816.F32 R32, R8, R46, RZ ;  /* 0x0000002e0820723c */ /* 0x000fe200000018ff */
[----:B------:R-:W-:Y:S01]  /*4920*/  LDSM.16.MT88.4 R44, [R238+0x3800] ;  /* 0x00380000ee2c783b */ /* 0x000fe20000004200 */
[----:B------:R-:W-:-:S06]  /*4930*/  IMAD.MOV.U32 R40, RZ, RZ, R115 ;  /* 0x000000ffff287224 */ /* 0x000fcc00078e0073 */
[C---:B------:R-:W-:Y:S01]  /*4940*/  HMMA.16816.F32 R140, R4.reuse, R64, R36 ;  /* 0x00000040048c723c */ /* 0x040fe20000001824 */
[----:B------:R-:W2:Y:S01]  /*4950*/  LDSM.16.MT88.4 R36, [R239+0x2000] ;  /* 0x00200000ef24783b */ /* 0x000ea20000004200 */
[----:B------:R-:W-:Y:S01]  /*4960*/  IMAD.MOV.U32 R110, RZ, RZ, R61 ;  /* 0x000000ffff6e7224 */ /* 0x000fe200078e003d */
[----:B------:R-:W-:Y:S01]  /*4970*/  MOV R108, R63 ;  /* 0x0000003f006c7202 */ /* 0x000fe20000000f00 */
[----:B------:R-:W-:Y:S02]  /*4980*/  IMAD.MOV.U32 R109, RZ, RZ, R62 ;  /* 0x000000ffff6d7224 */ /* 0x000fe400078e003e */
[----:B------:R-:W-:Y:S02]  /*4990*/  IMAD.MOV.U32 R3, RZ, RZ, R60 ;  /* 0x000000ffff037224 */ /* 0x000fe400078e003c */
[C---:B------:R-:W-:Y:S08]  /*49a0*/  HMMA.16816.F32 R64, R4.reuse, R86, R16 ;  /* 0x000000560440723c */ /* 0x040ff00000001810 */
[C---:B-1----:R-:W-:Y:S07]  /*49b0*/  HMMA.16816.F32 R16, R4.reuse, R52, R12 ;  /* 0x000000340410723c */ /* 0x042fee000000180c */
[----:B------:R-:W-:Y:S01]  /*49c0*/  MOV R53, R110 ;  /* 0x0000006e00357202 */ /* 0x000fe20000000f00 */
[----:B------:R-:W-:Y:S01]  /*49d0*/  HMMA.16816.F32 R60, R4, R22, R32 ;  /* 0x00000016043c723c */ /* 0x000fe20000001820 */
[----:B------:R-:W1:Y:S01]  /*49e0*/  LDSM.16.MT88.4 R32, [R237+0x3800] ;  /* 0x00380000ed20783b */ /* 0x000e620000004200 */
[----:B------:R-:W-:Y:S01]  /*49f0*/  MOV R52, R3 ;  /* 0x0000000300347202 */ /* 0x000fe20000000f00 */
[----:B------:R-:W-:-:S04]  /*4a00*/  FADD.FTZ R3, R89, R88 ;  /* 0x0000005859037221 */ /* 0x000fc80000010000 */
[----:B------:R-:W-:Y:S01]  /*4a10*/  FADD.FTZ R3, R91, R3 ;  /* 0x000000035b037221 */ /* 0x000fe20000010000 */
[----:B------:R-:W-:Y:S03]  /*4a20*/  HMMA.16816.F32 R28, R8, R68, RZ ;  /* 0x00000044081c723c */ /* 0x000fe600000018ff */
[----:B------:R-:W-:-:S05]  /*4a30*/  FADD.FTZ R3, R90, R3 ;  /* 0x000000035a037221 */ /* 0x000fca0000010000 */
[----:B------:R-:W-:Y:S01]  /*4a40*/  HMMA.16816.F32 R24, R8, R70, RZ ;  /* 0x000000460818723c */ /* 0x000fe200000018ff */
[----:B------:R-:W-:Y:S01]  /*4a50*/  IMAD.MOV.U32 R154, RZ, RZ, R16 ;  /* 0x000000ffff9a7224 */ /* 0x000fe200078e0010 */
[----:B------:R-:W-:Y:S01]  /*4a60*/  MOV R153, R17 ;  /* 0x0000001100997202 */ /* 0x000fe20000000f00 */
[----:B------:R-:W-:Y:S02]  /*4a70*/  IMAD.MOV.U32 R152, RZ, RZ, R18 ;  /* 0x000000ffff987224 */ /* 0x000fe400078e0012 */
[----:B------:R-:W-:-:S03]  /*4a80*/  IMAD.MOV.U32 R131, RZ, RZ, R19 ;  /* 0x000000ffff837224 */ /* 0x000fc600078e0013 */
[----:B------:R-:W-:Y:S07]  /*4a90*/  HMMA.16816.F32 R16, R8, R56, RZ ;  /* 0x000000380810723c */ /* 0x000fee00000018ff */
[----:B------:R-:W-:Y:S01]  /*4aa0*/  IMAD.MOV.U32 R57, RZ, RZ, R85 ;  /* 0x000000ffff397224 */ /* 0x000fe200078e0055 */
[----:B--2---:R-:W-:Y:S01]  /*4ab0*/  HMMA.16816.F32 R72, R4, R36, R28 ;  /* 0x000000240448723c */ /* 0x004fe2000000181c */
[----:B------:R-:W-:-:S07]  /*4ac0*/  IMAD.MOV.U32 R56, RZ, RZ, R84 ;  /* 0x000000ffff387224 */ /* 0x000fce00078e0054 */
[----:B------:R-:W-:Y:S01]  /*4ad0*/  HMMA.16816.F32 R68, R4, R38, R24 ;  /* 0x000000260444723c */ /* 0x000fe20000001818 */
[----:B------:R-:W2:Y:S07]  /*4ae0*/  LDSM.16.MT88.4 R36, [R239+0x3000] ;  /* 0x00300000ef24783b */ /* 0x000eae0000004200 */
[C---:B------:R-:W-:Y:S07]  /*4af0*/  HMMA.16816.F32 R20, R8.reuse, R50, RZ ;  /* 0x000000320814723c */ /* 0x040fee00000018ff */
[----:B------:R-:W-:Y:S01]  /*4b00*/  MOV R50, R113 ;  /* 0x0000007100327202 */ /* 0x000fe20000000f00 */
[----:B------:R-:W-:Y:S01]  /*4b10*/  HMMA.16816.F32 R28, R8, R42, RZ ;  /* 0x0000002a081c723c */ /* 0x000fe200000018ff */
[----:B------:R-:W-:-:S06]  /*4b20*/  IMAD.MOV.U32 R51, RZ, RZ, R112 ;  /* 0x000000ffff337224 */ /* 0x000fcc00078e0070 */
[----:B------:R-:W-:Y:S01]  /*4b30*/  IMAD.MOV.U32 R42, RZ, RZ, R117 ;  /* 0x000000ffff2a7224 */ /* 0x000fe200078e0075 */
[----:B-1----:R-:W-:Y:S01]  /*4b40*/  HMMA.16816.F32 R16, R4, R32, R16 ;  /* 0x000000200410723c */ /* 0x002fe20000001810 */
[----:B------:R-:W-:-:S06]  /*4b50*/  MOV R43, R116 ;  /* 0x00000074002b7202 */ /* 0x000fcc0000000f00 */
[--C-:B------:R-:W-:Y:S01]  /*4b60*/  FFMA.FTZ R33, R101, c[0x0][0x2d0], -R0.reuse ;  /* 0x0000b40065217a23 */ /* 0x100fe20000010800 */
[----:B------:R-:W-:Y:S01]  /*4b70*/  HMMA.16816.F32 R24, R8, R48, RZ ;  /* 0x000000300818723c */ /* 0x000fe200000018ff */
[----:B------:R-:W-:-:S06]  /*4b80*/  FFMA.FTZ R32, R100, c[0x0][0x2d0], -R0 ;  /* 0x0000b40064207a23 */ /* 0x000fcc0000010800 */
[----:B------:R-:W-:Y:S01]  /*4b90*/  IMAD.MOV.U32 R49, RZ, RZ, R114 ;  /* 0x000000ffff317224 */ /* 0x000fe200078e0072 */
[----:B------:R-:W-:Y:S01]  /*4ba0*/  HMMA.16816.F32 R84, R4, R46, R20 ;  /* 0x0000002e0454723c */ /* 0x000fe20000001814 */
[----:B------:R-:W1:Y:S01]  /*4bb0*/  LDSM.16.MT88.4 R20, [R239+0x3800] ;  /* 0x00380000ef14783b */ /* 0x000e620000004200 */
[----:B------:R-:W-:-:S05]  /*4bc0*/  IMAD.MOV.U32 R48, RZ, RZ, R111 ;  /* 0x000000ffff307224 */ /* 0x000fca00078e006f */
[----:B------:R-:W-:Y:S01]  /*4bd0*/  IMAD.MOV.U32 R46, RZ, RZ, R126 ;  /* 0x000000ffff2e7224 */ /* 0x000fe200078e007e */
[----:B------:R-:W-:Y:S01]  /*4be0*/  HMMA.16816.F32 R12, R8, R58, RZ ;  /* 0x0000003a080c723c */ /* 0x000fe200000018ff */
[----:B------:R-:W-:-:S06]  /*4bf0*/  IMAD.MOV.U32 R47, RZ, RZ, R125 ;  /* 0x000000ffff2f7224 */ /* 0x000fcc00078e007d */
[----:B------:R-:W-:Y:S01]  /*4c00*/  IMAD.MOV.U32 R59, RZ, RZ, R128 ;  /* 0x000000ffff3b7224 */ /* 0x000fe200078e0080 */
[----:B------:R-:W-:Y:S01]  /*4c10*/  HMMA.16816.F32 R76, R4, R54, R28 ;  /* 0x00000036044c723c */ /* 0x000fe2000000181c */
[----:B------:R-:W-:-:S06]  /*4c20*/  IMAD.MOV.U32 R58, RZ, RZ, R129 ;  /* 0x000000ffff3a7224 */ /* 0x000fcc00078e0081 */
[----:B------:R-:W-:Y:S01]  /*4c30*/  MOV R31, R18 ;  /* 0x00000012001f7202 */ /* 0x000fe20000000f00 */
[----:B------:R-:W-:Y:S01]  /*4c40*/  IMAD.MOV.U32 R30, RZ, RZ, R19 ;  /* 0x000000ffff1e7224 */ /* 0x000fe200078e0013 */
[----:B------:R-:W-:Y:S01]  /*4c50*/  MOV R28, R16 ;  /* 0x00000010001c7202 */ /* 0x000fe20000000f00 */
[----:B------:R-:W-:Y:S01]  /*4c60*/  IMAD.MOV.U32 R29, RZ, RZ, R17 ;  /* 0x000000ffff1d7224 */ /* 0x000fe200078e0011 */
[----:B------:R-:W-:Y:S01]  /*4c70*/  HMMA.16816.F32 R168, R4, R44, R24 ;  /* 0x0000002c04a8723c */ /* 0x000fe20000001818 */
[----:B------:R-:W3:Y:S01]  /*4c80*/  LDSM.16.MT88.4 R24, [R236+0x4800] ;  /* 0x00480000ec18783b */ /* 0x000ee20000004200 */
[----:B------:R-:W-:Y:S02]  /*4c90*/  IMAD.MOV.U32 R54, RZ, RZ, R109 ;  /* 0x000000ffff367224 */ /* 0x000fe400078e006d */
[----:B------:R-:W-:Y:S02]  /*4ca0*/  IMAD.MOV.U32 R55, RZ, RZ, R108 ;  /* 0x000000ffff377224 */ /* 0x000fe400078e006c */
[----:B------:R-:W-:Y:S01]  /*4cb0*/  IMAD.MOV.U32 R89, RZ, RZ, R31 ;  /* 0x000000ffff597224 */ /* 0x000fe200078e001f */
[----:B------:R-:W-:Y:S01]  /*4cc0*/  MOV R44, R127 ;  /* 0x0000007f002c7202 */ /* 0x000fe20000000f00 */
[----:B--2---:R-:W-:Y:S01]  /*4cd0*/  HMMA.16816.F32 R16, R8, R36, RZ ;  /* 0x000000240810723c */ /* 0x004fe200000018ff */
[----:B------:R-:W-:Y:S01]  /*4ce0*/  IMAD.MOV.U32 R88, RZ, RZ, R30 ;  /* 0x000000ffff587224 */ /* 0x000fe200078e001e */
[----:B------:R-:W-:Y:S01]  /*4cf0*/  MOV R45, R130 ;  /* 0x00000082002d7202 */ /* 0x000fe20000000f00 */
[----:B------:R-:W-:-:S02]  /*4d00*/  FFMA.FTZ R31, R105, c[0x0][0x2d0], -R2 ;  /* 0x0000b400691f7a23 */ /* 0x000fc40000010802 */
[----:B------:R-:W-:Y:S02]  /*4d10*/  FFMA.FTZ R30, R104, c[0x0][0x2d0], -R2 ;  /* 0x0000b400681e7a23 */ /* 0x000fe40000010802 */
[----:B------:R-:W-:Y:S01]  /*4d20*/  MOV R37, R122 ;  /* 0x0000007a00257202 */ /* 0x000fe20000000f00 */
[----:B------:R-:W-:Y:S01]  /*4d30*/  HMMA.16816.F32 R176, R4, R34, R12 ;  /* 0x0000002204b0723c */ /* 0x000fe2000000180c */
[----:B------:R-:W-:-:S06]  /*4d40*/  MOV R36, R119 ;  /* 0x0000007700247202 */ /* 0x000fcc0000000f00 */
[----:B------:R-:W-:Y:S01]  /*4d50*/  IMAD.MOV.U32 R35, RZ, RZ, R124 ;  /* 0x000000ffff237224 */ /* 0x000fe200078e007c */
[----:B------:R-:W-:Y:S01]  /*4d60*/  HMMA.16816.F32 R12, R8, R38, RZ ;  /* 0x00000026080c723c */ /* 0x000fe200000018ff */
[----:B------:R-:W-:Y:S01]  /*4d70*/  MOV R160, R168 ;  /* 0x000000a800a07202 */ /* 0x000fe20000000f00 */
[----:B------:R-:W-:Y:S01]  /*4d80*/  IMAD.MOV.U32 R135, RZ, RZ, R169 ;  /* 0x000000ffff877224 */ /* 0x000fe200078e00a9 */
[----:B------:R-:W-:Y:S01]  /*4d90*/  MOV R155, R171 ;  /* 0x000000ab009b7202 */ /* 0x000fe20000000f00 */
[----:B------:R-:W-:Y:S02]  /*4da0*/  IMAD.MOV.U32 R134, RZ, RZ, R170 ;  /* 0x000000ffff867224 */ /* 0x000fe400078e00aa */
[----:B------:R-:W-:Y:S02]  /*4db0*/  IMAD.MOV.U32 R34, RZ, RZ, R123 ;  /* 0x000000ffff227224 */ /* 0x000fe400078e007b */
[----:B-1----:R-:W-:Y:S01]  /*4dc0*/  HMMA.16816.F32 R172, R4, R20, R16 ;  /* 0x0000001404ac723c */ /* 0x002fe20000001810 */
[----:B------:R-:W1:Y:S01]  /*4dd0*/  LDSM.16.MT88.4 R16, [R236+0x5000] ;  /* 0x00500000ec10783b */ /* 0x000e620000004200 */
[----:B------:R-:W-:Y:S01]  /*4de0*/  IMAD.MOV.U32 R38, RZ, RZ, R121 ;  /* 0x000000ffff267224 */ /* 0x000fe200078e0079 */
[----:B------:R-:W-:Y:S01]  /*4df0*/  MOV R100, R34 ;  /* 0x0000002200647202 */ /* 0x000fe20000000f00 */
[----:B------:R-:W-:-:S02]  /*4e00*/  IMAD.MOV.U32 R39, RZ, RZ, R120 ;  /* 0x000000ffff277224 */ /* 0x000fc400078e0078 */
[----:B------:R-:W-:Y:S02]  /*4e10*/  IMAD.MOV.U32 R101, RZ, RZ, R35 ;  /* 0x000000ffff657224 */ /* 0x000fe400078e0023 */
[----:B------:R-:W-:-:S08]  /*4e20*/  FADD.FTZ R20, R94, R3 ;  /* 0x000000035e147221 */ /* 0x000fd00000010000 */
[----:B------:R-:W-:Y:S08]  /*4e30*/  HMMA.16816.F32 R168, R4, R22, R12 ;  /* 0x0000001604a8723c */ /* 0x000ff0000000180c */
[----:B---3--:R-:W-:Y:S11]  /*4e40*/  HMMA.16816.F32 R12, R8, R24, RZ ;  /* 0x00000018080c723c */ /* 0x008ff600000018ff */
[----:B------:R-:W-:Y:S11]  /*4e50*/  @!UPT UIADD3 URZ, URZ, URZ, URZ ;  /* 0x0000003f3f3ff290 */ /* 0x000ff6000fffe03f */
[----:B------:R-:W-:Y:S02]  /*4e60*/  @!UPT UIADD3 URZ, URZ, URZ, URZ ;  /* 0x0000003f3f3ff290 */ /* 0x000fe4000fffe03f */
[----:B-1----:R-:W-:Y:S07]  /*4e70*/  HMMA.16816.F32 R124, R4, R16, R12 ;  /* 0x00000010047c723c */ /* 0x002fee000000180c */
[----:B------:R-:W-:Y:S01]  /*4e80*/  FADD.FTZ R12, R82, R81 ;  /* 0x00000051520c7221 */ /* 0x000fe20000010000 */
[----:B------:R-:W-:Y:S01]  /*4e90*/  MOV R81, R29 ;  /* 0x0000001d00517202 */ /* 0x000fe20000000f00 */
[----:B------:R-:W-:Y:S02]  /*4ea0*/  FFMA.FTZ R29, R106, c[0x0][0x2d0], -R2 ;  /* 0x0000b4006a1d7a23 */ /* 0x000fe40000010802 */
[----:B------:R-:W-:Y:S01]  /*4eb0*/  FADD.FTZ R16, R80, R12 ;  /* 0x0000000c50107221 */ /* 0x000fe20000010000 */
[----:B------:R-:W-:Y:S01]  /*4ec0*/  MOV R105, R81 ;  /* 0x0000005100697202 */ /* 0x000fe20000000f00 */
[----:B------:R-:W-:Y:S01]  /*4ed0*/  HMMA.16816.F32 R12, R8, R26, RZ ;  /* 0x0000001a080c723c */ /* 0x000fe200000018ff */
[----:B------:R-:W1:Y:S01]  /*4ee0*/  LDSM.16.MT88.4 R24, [R238+0x4800] ;  /* 0x00480000ee18783b */ /* 0x000e620000004200 */
[----:B------:R-:W-:-:S02]  /*4ef0*/  FADD.FTZ R21, R83, R16 ;  /* 0x0000001053157221 */ /* 0x000fc40000010000 */
[----:B------:R-:W-:Y:S02]  /*4f00*/  IMAD.MOV.U32 R82, RZ, RZ, R28 ;  /* 0x000000ffff527224 */ /* 0x000fe400078e001c */
[----:B------:R-:W-:Y:S02]  /*4f10*/  FADD.FTZ R3, R92, R21 ;  /* 0x000000155c037221 */ /* 0x000fe40000010000 */
[----:B------:R-:W-:Y:S02]  /*4f20*/  FFMA.FTZ R28, R102, c[0x0][0x2d0], -R0 ;  /* 0x0000b400661c7a23 */ /* 0x000fe40000010800 */
[----:B------:R-:W-:Y:S02]  /*4f30*/  FADD.FTZ R3, R93, R3 ;  /* 0x000000035d037221 */ /* 0x000fe40000010000 */
[----:B------:R-:W-:Y:S11]  /*4f40*/  IMAD.MOV.U32 R106, RZ, RZ, R89 ;  /* 0x000000ffff6a7224 */ /* 0x000ff600078e0059 */
[----:B------:R-:W-:Y:S01]  /*4f50*/  @!UPT UIADD3 URZ, URZ, URZ, URZ ;  /* 0x0000003f3f3ff290 */ /* 0x000fe2000fffe03f */
[----:B------:R-:W-:Y:S01]  /*4f60*/  HMMA.16816.F32 R112, R4, R18, R12 ;  /* 0x000000120470723c */ /* 0x000fe2000000180c */
[----:B------:R-:W2:Y:S01]  /*4f70*/  LDSM.16.MT88.4 R16, [R238+0x5000] ;  /* 0x00500000ee10783b */ /* 0x000ea20000004200 */
[----:B------:R-:W-:Y:S01]  /*4f80*/  MOV R83, R131 ;  /* 0x0000008300537202 */ /* 0x000fe20000000f00 */
[----:B------:R-:W-:Y:S02]  /*4f90*/  IMAD.MOV.U32 R102, RZ, RZ, R46 ;  /* 0x000000ffff667224 */ /* 0x000fe400078e002e */
[----:B------:R-:W-:Y:S01]  /*4fa0*/  IMAD.MOV.U32 R46, RZ, RZ, R58 ;  /* 0x000000ffff2e7224 */ /* 0x000fe200078e003a */
[----:B------:R-:W-:Y:S01]  /*4fb0*/  MOV R58, R162 ;  /* 0x000000a2003a7202 */ /* 0x000fe20000000f00 */
[----:B------:R-:W-:Y:S01]  /*4fc0*/  IMAD.MOV.U32 R90, RZ, RZ, R134 ;  /* 0x000000ffff5a7224 */ /* 0x000fe200078e0086 */
[----:B------:R-:W-:Y:S01]  /*4fd0*/  MOV R80, R154 ;  /* 0x0000009a00507202 */ /* 0x000fe20000000f00 */
[----:B------:R-:W-:Y:S01]  /*4fe0*/  IMAD.MOV.U32 R104, RZ, RZ, R82 ;  /* 0x000000ffff687224 */ /* 0x000fe200078e0052 */
[----:B-1----:R-:W-:Y:S07]  /*4ff0*/  HMMA.16816.F32 R12, R8, R24, RZ ;  /* 0x00000018080c723c */ /* 0x002fee00000018ff */
[----:B------:R-:W-:Y:S01]  /*5000*/  FFMA.FTZ R25, R103, c[0x0][0x2d0], -R0 ;  /* 0x0000b40067197a23 */ /* 0x000fe20000010800 */
[----:B------:R-:W-:Y:S01]  /*5010*/  MOV R103, R47 ;  /* 0x0000002f00677202 */ /* 0x000fe20000000f00 */
[----:B------:R-:W-:Y:S01]  /*5020*/  MUFU.EX2 R0, R29 ;  /* 0x0000001d00007308 */ /* 0x000fe20000000800 */
[----:B------:R-:W-:Y:S11]  /*5030*/  IMAD.MOV.U32 R47, RZ, RZ, R59 ;  /* 0x000000ffff2f7224 */ /* 0x000ff600078e003b */
[----:B------:R-:W-:Y:S03]  /*5040*/  @!UPT UIADD3 URZ, URZ, URZ, URZ ;  /* 0x0000003f3f3ff290 */ /* 0x000fe6000fffe03f */
[----:B--2---:R-:W-:Y:S08]  /*5050*/  HMMA.16816.F32 R108, R4, R16, R12 ;  /* 0x00000010046c723c */ /* 0x004ff0000000180c */
[----:B------:R-:W-:Y:S07]  /*5060*/  HMMA.16816.F32 R12, R8, R26, RZ ;  /* 0x0000001a080c723c */ /* 0x000fee00000018ff */
[----:B------:R-:W-:-:S02]  /*5070*/  FFMA.FTZ R26, R107, c[0x0][0x2d0], -R2 ;  /* 0x0000b4006b1a7a23 */ /* 0x000fc40000010802 */
[----:B------:R-:W-:Y:S02]  /*5080*/  FADD.FTZ R2, R96, R20 ;  /* 0x0000001460027221 */ /* 0x000fe40000010000 */
[----:B------:R-:W-:Y:S01]  /*5090*/  LDSM.16.MT88.4 R20, [R237+0x5000] ;  /* 0x00500000ed14783b */ /* 0x000fe20000004200 */
[----:B------:R-:W-:Y:S02]  /*50a0*/  FADD.FTZ R27, R95, R3 ;  /* 0x000000035f1b7221 */ /* 0x000fe40000010000 */
[----:B------:R-:W-:Y:S01]  /*50b0*/  FADD.FTZ R2, R97, R2 ;  /* 0x0000000261027221 */ /* 0x000fe20000010000 */
[----:B------:R-:W-:Y:S01]  /*50c0*/  MUFU.EX2 R3, R30 ;  /* 0x0000001e00037308 */ /* 0x000fe20000000800 */
[----:B------:R-:W-:Y:S02]  /*50d0*/  IMAD.MOV.U32 R59, RZ, RZ, R161 ;  /* 0x000000ffff3b7224 */ /* 0x000fe400078e00a1 */
[----:B------:R-:W-:Y:S02]  /*50e0*/  FADD.FTZ R24, R98, R2 ;  /* 0x0000000262187221 */ /* 0x000fe40000010000 */
[----:B------:R-:W-:-:S03]  /*50f0*/  IMAD.MOV.U32 R107, RZ, RZ, R88 ;  /* 0x000000ffff6b7224 */ /* 0x000fc600078e0058 */
[----:B------:R-:W1:Y:S01]  /*5100*/  MUFU.EX2 R2, R26 ;  /* 0x0000001a00027308 */ /* 0x000e620000000800 */
[----:B------:R-:W-:Y:S01]  /*5110*/  HMMA.16816.F32 R120, R4, R18, R12 ;  /* 0x000000120478723c */ /* 0x000fe2000000180c */
[----:B------:R-:W2:Y:S01]  /*5120*/  LDSM.16.MT88.4 R16, [R237+0x4800] ;  /* 0x00480000ed10783b */ /* 0x000ea20000004200 */
[----:B-1----:R-:W-:-:S06]  /*5130*/  F2FP.PACK_AB R128, R0, R2 ;  /* 0x000000020080723e */ /* 0x002fcc00000000ff */
[C---:B--2---:R-:W-:Y:S08]  /*5140*/  HMMA.16816.F32 R12, R8.reuse, R16, RZ ;  /* 0x00000010080c723c */ /* 0x044ff000000018ff */
[----:B------:R-:W-:Y:S11]  /*5150*/  HMMA.16816.F32 R16, R8, R18, RZ ;  /* 0x000000120810723c */ /* 0x000ff600000018ff */
[----:B------:R-:W-:Y:S05]  /*5160*/  @!UPT UIADD3 URZ, URZ, URZ, URZ ;  /* 0x0000003f3f3ff290 */ /* 0x000fea000fffe03f */
[C---:B------:R-:W-:Y:S01]  /*5170*/  HMMA.16816.F32 R116, R4.reuse, R20, R12 ;  /* 0x000000140474723c */ /* 0x040fe2000000180c */
[----:B------:R-:W1:Y:S06]  /*5180*/  MUFU.EX2 R12, R31 ;  /* 0x0000001f000c7308 */ /* 0x000e6c0000000800 */
[----:B------:R-:W-:Y:S01]  /*5190*/  FADD.FTZ R15, R2, R24 ;  /* 0x00000018020f7221 */ /* 0x000fe20000010000 */
[----:B------:R-:W-:Y:S01]  /*51a0*/  HMMA.16816.F32 R20, R4, R22, R16 ;  /* 0x000000160414723c */ /* 0x000fe20000001810 */
[----:B------:R-:W2:Y:S02]  /*51b0*/  MUFU.EX2 R14, R25 ;  /* 0x00000019000e7308 */ /* 0x000ea40000000800 */
[----:B------:R-:W-:-:S04]  /*51c0*/  FADD.FTZ R15, R0, R15 ;  /* 0x0000000f000f7221 */ /* 0x000fc80000010000 */
[----:B------:R-:W-:Y:S02]  /*51d0*/  FADD.FTZ R16, R99, R27 ;  /* 0x0000001b63107221 */ /* 0x000fe40000010000 */
[----:B------:R-:W3:Y:S01]  /*51e0*/  MUFU.EX2 R13, R28 ;  /* 0x0000001c000d7308 */ /* 0x000ee20000000800 */
[----:B-1----:R-:W-:Y:S01]  /*51f0*/  FADD.FTZ R0, R12, R15 ;  /* 0x0000000f0c007221 */ /* 0x002fe20000010000 */
[C---:B------:R-:W-:Y:S01]  /*5200*/  F2FP.PACK_AB R130, R3.reuse, R12 ;  /* 0x0000000c0382723e */ /* 0x040fe200000000ff */
[----:B------:R-:W-:Y:S01]  /*5210*/  IMAD.MOV.U32 R88, RZ, RZ, R160 ;  /* 0x000000ffff587224 */ /* 0x000fe200078e00a0 */
[----:B------:R-:W-:Y:S01]  /*5220*/  MOV R89, R135 ;  /* 0x0000008700597202 */ /* 0x000fe20000000f00 */
[----:B------:R-:W-:Y:S01]  /*5230*/  FADD.FTZ R250, R3, R0 ;  /* 0x0000000003fa7221 */ /* 0x000fe20000010000 */
[----:B------:R-:W-:Y:S01]  /*5240*/  LDSM.16.MT88.4 R96, [R239+0x4000] ;  /* 0x00400000ef60783b */ /* 0x000fe20000004200 */
[----:B--2---:R-:W-:Y:S01]  /*5250*/  FADD.FTZ R2, R14, R16 ;  /* 0x000000100e027221 */ /* 0x004fe20000010000 */
[----:B------:R-:W-:Y:S03]  /*5260*/  MUFU.EX2 R0, R32 ;  /* 0x0000002000007308 */ /* 0x000fe60000000800 */
[C---:B---3--:R-:W-:Y:S01]  /*5270*/  FADD.FTZ R3, R13.reuse, R2 ;  /* 0x000000020d037221 */ /* 0x048fe20000010000 */
[----:B------:R-:W-:-:S04]  /*5280*/  F2FP.PACK_AB R129, R13, R14 ;  /* 0x0000000e0d81723e */ /* 0x000fc800000000ff */
[----:B------:R1:W2:Y:S01]  /*5290*/  MUFU.EX2 R2, R33 ;  /* 0x0000002100027308 */ /* 0x0002a20000000800 */
[----:B------:R-:W-:Y:S01]  /*52a0*/  IMAD.MOV.U32 R81, RZ, RZ, R153 ;  /* 0x000000ffff517224 */ /* 0x000fe200078e0099 */
[----:B------:R-:W3:Y:S04]  /*52b0*/  LDSM.16.MT88.4 R12, [R239+0x4800] ;  /* 0x00480000ef0c783b */ /* 0x000ee80000004200 */
[----:B-1----:R-:W1:Y:S01]  /*52c0*/  LDSM.16.MT88.4 R32, [R239+0x1000] ;  /* 0x00100000ef20783b */ /* 0x002e620000004200 */
[----:B--2---:R-:W-:Y:S01]  /*52d0*/  F2FP.PACK_AB R131, R0, R2 ;  /* 0x000000020083723e */ /* 0x004fe200000000ff */
[----:B------:R-:W-:-:S04]  /*52e0*/  FADD.FTZ R3, R2, R3 ;  /* 0x0000000302037221 */ /* 0x000fc80000010000 */
[----:B------:R-:W-:-:S05]  /*52f0*/  FADD.FTZ R3, R0, R3 ;  /* 0x0000000300037221 */ /* 0x000fca0000010000 */
[----:B------:R-:W-:Y:S04]  /*5300*/  STL [R1], R3 ;  /* 0x0000000301007387 */ /* 0x000fe80000100800 */
[----:B------:R2:W5:Y:S04]  /*5310*/  LDL.LU R162, [R1+0xb0] ;  /* 0x0000b00001a27983 */ /* 0x0005680000300800 */
[----:B------:R2:W5:Y:S04]  /*5320*/  LDL.LU R161, [R1+0xac] ;  /* 0x0000ac0001a17983 */ /* 0x0005680000300800 */
[----:B------:R2:W5:Y:S04]  /*5330*/  LDL.LU R160, [R1+0xa8] ;  /* 0x0000a80001a07983 */ /* 0x0005680000300800 */
[----:B------:R2:W5:Y:S04]  /*5340*/  LDL.LU R135, [R1+0xa4] ;  /* 0x0000a40001877983 */ /* 0x0005680000300800 */
[----:B------:R2:W5:Y:S01]  /*5350*/  LDL.LU R134, [R1+0xa0] ;  /* 0x0000a00001867983 */ /* 0x0005620000300800 */
[----:B------:R-:W-:Y:S01]  /*5360*/  IMAD.MOV.U32 R82, RZ, RZ, R152 ;  /* 0x000000ffff527224 */ /* 0x000fe200078e0098 */
[----:B---3--:R-:W-:Y:S01]  /*5370*/  HMMA.16816.F32 R16, R8, R12, RZ ;  /* 0x0000000c0810723c */ /* 0x008fe200000018ff */
[----:B------:R-:W-:-:S02]  /*5380*/  IMAD.MOV.U32 R91, RZ, RZ, R155 ;  /* 0x000000ffff5b7224 */ /* 0x000fc400078e009b */
[----:B------:R-:W3:Y:S01]  /*5390*/  LDSM.16.MT88.4 R152, [R236+0x1000] ;  /* 0x00100000ec98783b */ /* 0x000ee20000004200 */
[----:B------:R-:W-:Y:S01]  /*53a0*/  IMAD.MOV.U32 R26, RZ, RZ, R249 ;  /* 0x000000ffff1a7224 */ /* 0x000fe200078e00f9 */
[----:B------:R-:W-:-:S03]  /*53b0*/  IADD3 R249, R246, -0x2, RZ ;  /* 0xfffffffef6f97810 */ /* 0x000fc60007ffe0ff */
[----:B-1----:R-:W-:Y:S01]  /*53c0*/  HMMA.16816.F32 R28, R128, R32, R36 ;  /* 0x00000020801c723c */ /* 0x002fe20000001824 */
[----:B------:R-:W-:-:S07]  /*53d0*/  ISETP.GE.AND P0, PT, R249, R26, PT ;  /* 0x0000001af900720c */ /* 0x000fce0003f06270 */
[----:B------:R-:W-:Y:S01]  /*53e0*/  HMMA.16816.F32 R32, R128, R34, R40 ;  /* 0x000000228020723c */ /* 0x000fe20000001828 */
[----:B------:R-:W1:Y:S07]  /*53f0*/  LDSM.16.MT88.4 R40, [R236+0x2800] ;  /* 0x00280000ec28783b */ /* 0x000e6e0000004200 */
[----:B------:R-:W-:Y:S01]  /*5400*/  HMMA.16816.F32 R8, R8, R14, RZ ;  /* 0x0000000e0808723c */ /* 0x000fe200000018ff */
[----:B------:R-:W4:Y:S07]  /*5410*/  LDSM.16.MT88.4 R12, [R239+0x5000] ;  /* 0x00500000ef0c783b */ /* 0x000f2e0000004200 */
[C---:B------:R-:W-:Y:S08]  /*5420*/  HMMA.16816.F32 R92, R128.reuse, R96, R172 ;  /* 0x00000060805c723c */ /* 0x040ff000000018ac */
[C---:B------:R-:W-:Y:S08]  /*5430*/  HMMA.16816.F32 R96, R128.reuse, R98, R168 ;  /* 0x000000628060723c */ /* 0x040ff000000018a8 */
[C---:B---3--:R-:W-:Y:S08]  /*5440*/  HMMA.16816.F32 R156, R128.reuse, R152, R156 ;  /* 0x00000098809c723c */ /* 0x048ff0000000189c */
[C---:B------:R-:W-:Y:S01]  /*5450*/  HMMA.16816.F32 R152, R128.reuse, R154, R144 ;  /* 0x0000009a8098723c */ /* 0x040fe20000001890 */
[----:B------:R-:W3:Y:S07]  /*5460*/  LDSM.16.MT88.4 R144, [R238+0x1000] ;  /* 0x00100000ee90783b */ /* 0x000eee0000004200 */
[C---:B-1----:R-:W-:Y:S08]  /*5470*/  HMMA.16816.F32 R36, R128.reuse, R40, R44 ;  /* 0x000000288024723c */ /* 0x042ff0000000182c */
[----:B------:R-:W-:Y:S01]  /*5480*/  HMMA.16816.F32 R40, R128, R42, R48 ;  /* 0x0000002a8028723c */ /* 0x000fe20000001830 */
[----:B------:R-:W1:Y:S07]  /*5490*/  LDSM.16.MT88.4 R48, [R238+0x2800] ;  /* 0x00280000ee30783b */ /* 0x000e6e0000004200 */
[C---:B----4-:R-:W-:Y:S08]  /*54a0*/  HMMA.16816.F32 R16, R4.reuse, R12, R16 ;  /* 0x0000000c0410723c */ /* 0x050ff00000001810 */
[----:B------:R-:W-:Y:S01]  /*54b0*/  HMMA.16816.F32 R8, R4, R14, R8 ;  /* 0x0000000e0408723c */ /* 0x000fe20000001808 */
[----:B------:R-:W-:Y:S07]  /*54c0*/  LDSM.16.MT88.4 R4, [R239+0x5800] ;  /* 0x00580000ef04783b */ /* 0x000fee0000004200 */
[C---:B---3--:R-:W-:Y:S08]  /*54d0*/  HMMA.16816.F32 R148, R128.reuse, R144, R148 ;  /* 0x000000908094723c */ /* 0x048ff00000001894 */
[C---:B------:R-:W-:Y:S01]  /*54e0*/  HMMA.16816.F32 R144, R128.reuse, R146, R136 ;  /* 0x000000928090723c */ /* 0x040fe20000001888 */
[----:B------:R-:W3:Y:S07]  /*54f0*/  LDSM.16.MT88.4 R136, [R237+0x1000] ;  /* 0x00100000ed88783b */ /* 0x000eee0000004200 */
[C---:B-1----:R-:W-:Y:S01]  /*5500*/  HMMA.16816.F32 R44, R128.reuse, R48, R56 ;  /* 0x00000030802c723c */ /* 0x042fe20000001838 */
[----:B------:R-:W1:Y:S07]  /*5510*/  LDSM.16.MT88.4 R56, [R237+0x2800] ;  /* 0x00280000ed38783b */ /* 0x000e6e0000004200 */
[C---:B------:R-:W-:Y:S01]  /*5520*/  HMMA.16816.F32 R48, R128.reuse, R50, R64 ;  /* 0x000000328030723c */ /* 0x040fe20000001840 */
[----:B------:R-:W4:Y:S07]  /*5530*/  LDSM.16.MT88.4 R64, [R239+0x2800] ;  /* 0x00280000ef40783b */ /* 0x000f2e0000004200 */
[C---:B---3--:R-:W-:Y:S08]  /*5540*/  HMMA.16816.F32 R140, R128.reuse, R136, R140 ;  /* 0x00000088808c723c */ /* 0x048ff0000000188c */
[C---:B-1----:R-:W-:Y:S08]  /*5550*/  HMMA.16816.F32 R52, R128.reuse, R56, R52 ;  /* 0x000000388034723c */ /* 0x042ff00000001834 */
[C---:B------:R-:W-:Y:S08]  /*5560*/  HMMA.16816.F32 R56, R128.reuse, R58, R60 ;  /* 0x0000003a8038723c */ /* 0x040ff0000000183c */
[C---:B----4-:R-:W-:Y:S01]  /*5570*/  HMMA.16816.F32 R60, R128.reuse, R64, R72 ;  /* 0x00000040803c723c */ /* 0x050fe20000001848 */
[----:B------:R-:W1:Y:S07]  /*5580*/  LDSM.16.MT88.4 R72, [R236+0x4000] ;  /* 0x00400000ec48783b */ /* 0x000e6e0000004200 */
[C---:B------:R-:W-:Y:S08]  /*5590*/  HMMA.16816.F32 R64, R128.reuse, R66, R68 ;  /* 0x000000428040723c */ /* 0x040ff00000001844 */
[C---:B------:R-:W-:Y:S08]  /*55a0*/  HMMA.16816.F32 R136, R128.reuse, R138, R100 ;  /* 0x0000008a8088723c */ /* 0x040ff00000001864 */
[C---:B-1----:R-:W-:Y:S01]  /*55b0*/  HMMA.16816.F32 R68, R128.reuse, R72, R80 ;  /* 0x000000488044723c */ /* 0x042fe20000001850 */
[----:B------:R-:W1:Y:S07]  /*55c0*/  LDSM.16.MT88.4 R80, [R238+0x4000] ;  /* 0x00400000ee50783b */ /* 0x000e6e0000004200 */
[C---:B------:R-:W-:Y:S08]  /*55d0*/  HMMA.16816.F32 R72, R128.reuse, R74, R76 ;  /* 0x0000004a8048723c */ /* 0x040ff0000000184c */
[C---:B-1----:R-:W-:Y:S01]  /*55e0*/  HMMA.16816.F32 R76, R128.reuse, R80, R88 ;  /* 0x00000050804c723c */ /* 0x042fe20000001858 */
[----:B------:R-:W1:Y:S07]  /*55f0*/  LDSM.16.MT88.4 R88, [R237+0x4000] ;  /* 0x00400000ed58783b */ /* 0x000e6e0000004200 */
[C---:B------:R-:W-:Y:S08]  /*5600*/  HMMA.16816.F32 R80, R128.reuse, R82, R84 ;  /* 0x000000528050723c */ /* 0x040ff00000001854 */
[C---:B-1----:R-:W-:Y:S01]  /*5610*/  HMMA.16816.F32 R84, R128.reuse, R88, R104 ;  /* 0x000000588054723c */ /* 0x042fe20000001868 */
[----:B------:R-:W1:Y:S07]  /*5620*/  LDSM.16.MT88.4 R104, [R236+0x5800] ;  /* 0x00580000ec68783b */ /* 0x000e6e0000004200 */
[C---:B------:R-:W-:Y:S08]  /*5630*/  HMMA.16816.F32 R88, R128.reuse, R90, R176 ;  /* 0x0000005a8058723c */ /* 0x040ff000000018b0 */
[C---:B-1----:R-:W-:Y:S08]  /*5640*/  HMMA.16816.F32 R100, R128.reuse, R104, R124 ;  /* 0x000000688064723c */ /* 0x042ff0000000187c */
[C---:B------:R-:W-:Y:S01]  /*5650*/  HMMA.16816.F32 R104, R128.reuse, R106, R112 ;  /* 0x0000006a8068723c */ /* 0x040fe20000001870 */
[----:B------:R-:W1:Y:S07]  /*5660*/  LDSM.16.MT88.4 R112, [R238+0x5800] ;  /* 0x00580000ee70783b */ /* 0x000e6e0000004200 */
[C---:B------:R-:W-:Y:S08]  /*5670*/  HMMA.16816.F32 R124, R128.reuse, R4, R16 ;  /* 0x00000004807c723c */ /* 0x040ff00000001810 */
[C---:B-1----:R-:W-:Y:S08]  /*5680*/  HMMA.16816.F32 R108, R128.reuse, R112, R108 ;  /* 0x00000070806c723c */ /* 0x042ff0000000186c */
[C---:B------:R-:W-:Y:S01]  /*5690*/  HMMA.16816.F32 R112, R128.reuse, R114, R120 ;  /* 0x000000728070723c */ /* 0x040fe20000001878 */
[----:B------:R-:W1:Y:S07]  /*56a0*/  LDSM.16.MT88.4 R120, [R237+0x5800] ;  /* 0x00580000ed78783b */ /* 0x000e6e0000004200 */
[C---:B-1----:R-:W-:Y:S08]  /*56b0*/  HMMA.16816.F32 R116, R128.reuse, R120, R116 ;  /* 0x000000788074723c */ /* 0x042ff00000001874 */
[C---:B------:R-:W-:Y:S08]  /*56c0*/  HMMA.16816.F32 R120, R128.reuse, R122, R20 ;  /* 0x0000007a8078723c */ /* 0x040ff00000001814 */
[----:B------:R-:W-:Y:S01]  /*56d0*/  HMMA.16816.F32 R128, R128, R6, R8 ;  /* 0x000000068080723c */ /* 0x000fe20000001808 */
[----:B------:R-:W-:Y:S07]  /*56e0*/  @!UPT UIADD3 URZ, URZ, URZ, URZ ;  /* 0x0000003f3f3ff290 */ /* 0x000fee000fffe03f */
[----:B------:R-:W-:Y:S11]  /*56f0*/  @!P0 BRA `(.L_x_30) ;  /* 0x00002a5000008947 */ /* 0x000ff60003800000 */
[----:B--2---:R-:W2:Y:S04]  /*5700*/  LDL.64 R24, [R1+0x28] ;  /* 0x0000280001187983 */ /* 0x004ea80000100a00 */
[----:B------:R-:W3:Y:S04]  /*5710*/  LDL R26, [R1+0x38] ;  /* 0x00003800011a7983 */ /* 0x000ee80000100800 */
[----:B------:R-:W4:Y:S04]  /*5720*/  LDL.LU R0, [R1+0x4] ;  /* 0x0000040001007983 */ /* 0x000f280000300800 */
[----:B------:R-:W1:Y:S01]  /*5730*/  S2R R27, SR_TID.X ;  /* 0x00000000001b7919 */ /* 0x000e620000002100 */
[----:B------:R-:W-:-:S02]  /*5740*/  LOP3.LUT P0, RZ, R247, 0x2, RZ, 0xc0, !PT ;  /* 0x00000002f7ff7812 */ /* 0x000fc4000780c0ff */
[----:B-1----:R-:W-:Y:S02]  /*5750*/  ISETP.GT.AND P2, PT, R27, 0x7f, PT ;  /* 0x0000007f1b00780c */ /* 0x002fe40003f44270 */
[----:B------:R-:W-:Y:S02]  /*5760*/  ISETP.GE.AND P6, PT, R251, c[0x0][0x1d4], PT ;  /* 0x00007500fb007a0c */ /* 0x000fe40003fc6270 */
[----:B----4-:R-:W-:-:S07]  /*5770*/  LOP3.LUT R0, R0, 0xffffffef, RZ, 0xc0, !PT ;  /* 0xffffffef00007812 */ /* 0x010fce00078ec0ff */
[----:B------:R-:W-:Y:S02]  /*5780*/  @P0 LOP3.LUT R0, R0, 0x10, RZ, 0xfc, !PT ;  /* 0x0000001000000812 */ /* 0x000fe400078efcff */
[----:B---3--:R-:W-:Y:S02]  /*5790*/  ISETP.GE.AND P1, PT, R26, c[0x0][0x1d4], PT ;  /* 0x000075001a007a0c */ /* 0x008fe40003f26270 */
[----:B------:R-:W-:-:S04]  /*57a0*/  LOP3.LUT R0, R0, 0xfffffffb, RZ, 0xc0, !PT ;  /* 0xfffffffb00007812 */ /* 0x000fc800078ec0ff */
[----:B------:R-:W-:Y:S02]  /*57b0*/  @P2 LOP3.LUT R0, R0, 0x4, RZ, 0xfc, !PT ;  /* 0x0000000400002812 */ /* 0x000fe400078efcff */
[----:B------:R-:W-:Y:S02]  /*57c0*/  ISETP.GE.AND P0, PT, R252, c[0x0][0x1d4], PT ;  /* 0x00007500fc007a0c */ /* 0x000fe40003f06270 */
[----:B------:R-:W-:-:S04]  /*57d0*/  LOP3.LUT R0, R0, 0xfffffffd, RZ, 0xc0, !PT ;  /* 0xfffffffd00007812 */ /* 0x000fc800078ec0ff */
[----:B------:R-:W-:-:S04]  /*57e0*/  @P1 LOP3.LUT R0, R0, 0x2, RZ, 0xfc, !PT ;  /* 0x0000000200001812 */ /* 0x000fc800078efcff */
[----:B------:R-:W-:-:S04]  /*57f0*/  LOP3.LUT R0, R0, 0xfffffffe, RZ, 0xc0, !PT ;  /* 0xfffffffe00007812 */ /* 0x000fc800078ec0ff */
[----:B------:R-:W-:Y:S02]  /*5800*/  @P0 LOP3.LUT R0, R0, 0x1, RZ, 0xfc, !PT ;  /* 0x0000000100000812 */ /* 0x000fe400078efcff */
[----:B------:R-:W-:Y:S02]  /*5810*/  LOP3.LUT P0, RZ, R247, 0x4, RZ, 0xc0, !PT ;  /* 0x00000004f7ff7812 */ /* 0x000fe4000780c0ff */
[----:B------:R-:W-:-:S11]  /*5820*/  LOP3.LUT R0, R0, 0xfffffff7, RZ, 0xc0, !PT ;  /* 0xfffffff700007812 */ /* 0x000fd600078ec0ff */
[----:B------:R-:W-:-:S05]  /*5830*/  @P0 LOP3.LUT R0, R0, 0x8, RZ, 0xfc, !PT ;  /* 0x0000000800000812 */ /* 0x000fca00078efcff */
[----:B------:R1:W-:Y:S01]  /*5840*/  STL [R1+0x4], R0 ;  /* 0x0000040001007387 */ /* 0x0003e20000100800 */
[----:B--2---:R-:W-:-:S03]  /*5850*/  ISETP.GE.AND P5, PT, R24, c[0x0][0x1d4], PT ;  /* 0x0000750018007a0c */ /* 0x004fc60003fa6270 */
.L_x_33:
[----:B------:R-:W2:Y:S01]  /*5860*/  LDL.64 R10, [R1+0x20] ;  /* 0x00002000010a7983 */ /* 0x000ea20000100a00 */
[----:B-1----:R-:W-:Y:S01]  /*5870*/  SHF.R.S32.HI R0, RZ, 0x1f, R249 ;  /* 0x0000001fff007819 */ /* 0x002fe200000114f9 */
[C---:B------:R-:W-:Y:S01]  /*5880*/  IMAD.WIDE.U32 R2, R249.reuse, c[0x0][0x208], RZ ;  /* 0x00008200f9027a25 */ /* 0x040fe200078e00ff */
[----:B------:R-:W-:Y:S04]  /*5890*/  DEPBAR.LE SB0, 0x0 ;  /* 0x000080000000791a */ /* 0x000fe80000000000 */
[----:B------:R-:W3:Y:S01]  /*58a0*/  LDL.64 R8, [R1+0x10] ;  /* 0x0000100001087983 */ /* 0x000ee20000100a00 */
[----:B------:R-:W-:Y:S01]  /*58b0*/  IMAD R0, R0, c[0x0][0x208], RZ ;  /* 0x0000820000007a24 */ /* 0x000fe200078e02ff */
[----:B------:R-:W-:Y:S01]  /*58c0*/  WARPSYNC 0xffffffff ;  /* 0xffffffff00007948 */ /* 0x000fe20003800000 */
[----:B------:R-:W-:Y:S01]  /*58d0*/  IMAD.MOV.U32 R4, RZ, RZ, c[0x0][0x208] ;  /* 0x00008200ff047624 */ /* 0x000fe200078e00ff */
[----:B------:R-:W-:Y:S01]  /*58e0*/  BSSY B0, `(.L_x_31) ;  /* 0x00000ef000007945 */ /* 0x000fe20003800000 */
[----:B------:R-:W4:Y:S01]  /*58f0*/  LDL R251, [R1+0x4] ;  /* 0x0000040001fb7983 */ /* 0x000f220000100800 */
[----:B------:R-:W-:Y:S02]  /*5900*/  IMAD R0, R249, c[0x0][0x20c], R0 ;  /* 0x00008300f9007a24 */ /* 0x000fe400078e0200 */
[----:B------:R-:W-:Y:S02]  /*5910*/  IMAD.MOV.U32 R12, RZ, RZ, c[0x0][0x20c] ;  /* 0x00008300ff0c7624 */ /* 0x000fe400078e00ff */
[----:B------:R-:W1:Y:S01]  /*5920*/  S2R R7, SR_TID.X ;  /* 0x0000000000077919 */ /* 0x000e620000002100 */
[----:B------:R-:W-:Y:S02]  /*5930*/  IMAD.IADD R0, R3, 0x1, R0 ;  /* 0x0000000103007824 */ /* 0x000fe400078e0200 */
[----:B------:R-:W-:Y:S02]  /*5940*/  IMAD.WIDE.U32 R2, R2, 0x30, RZ ;  /* 0x0000003002027825 */ /* 0x000fe400078e00ff */
[----:B------:R-:W-:Y:S02]  /*5950*/  BAR.SYNC.DEFER_BLOCKING 0x0 ;  /* 0x0000000000007b1d */ /* 0x000fe40000010000 */
[----:B------:R-:W-:Y:S04]  /*5960*/  IMAD R0, R0, 0x30, RZ ;  /* 0x0000003000007824 */ /* 0x000fe800078e02ff */
[----:B------:R-:W-:Y:S01]  /*5970*/  IMAD.IADD R0, R3, 0x1, R0 ;  /* 0x0000000103007824 */ /* 0x000fe200078e0200 */
[----:B-----5:R-:W-:Y:S05]  /*5980*/  LDSM.16.M88.4 R16, [R134+0x800] ;  /* 0x000800008610783b */ /* 0x020fea0000000200 */
[----:B------:R-:W-:Y:S01]  /*5990*/  LDSM.16.M88.4 R24, [R134+0x1000] ;  /* 0x001000008618783b */ /* 0x000fe20000000200 */
[----:B----4-:R-:W-:Y:S02]  /*59a0*/  LOP3.LUT P3, RZ, R251, 0x1, RZ, 0xc0, !PT ;  /* 0x00000001fbff7812 */ /* 0x010fe4000786c0ff */
[----:B-1----:R-:W-:Y:S02]  /*59b0*/  ISETP.GT.AND P2, PT, R7, 0x7f, PT ;  /* 0x0000007f0700780c */ /* 0x002fe40003f44270 */
[-C--:B--2---:R-:W-:Y:S02]  /*59c0*/  IADD3 R3, P0, R10, R2.reuse, RZ ;  /* 0x000000020a037210 */ /* 0x084fe40007f1e0ff */
[----:B------:R-:W-:Y:S02]  /*59d0*/  SHF.R.S32.HI R252, RZ, 0x1f, R7 ;  /* 0x0000001ffffc7819 */ /* 0x000fe40000011407 */
[----:B------:R-:W-:Y:S01]  /*59e0*/  LOP3.LUT P1, RZ, R251, 0x2, RZ, 0xc0, !PT ;  /* 0x00000002fbff7812 */ /* 0x000fe2000782c0ff */
[--C-:B---3--:R-:W-:Y:S01]  /*59f0*/  IMAD.X R6, R0, 0x1, R9.reuse, P0 ;  /* 0x0000000100067824 */ /* 0x108fe200000e0609 */
[----:B------:R-:W-:Y:S04]  /*5a00*/  LEA.HI R252, R252, R7, RZ, 0x3 ;  /* 0x00000007fcfc7211 */ /* 0x000fe800078f18ff */
[----:B------:R-:W-:Y:S02]  /*5a10*/  LOP3.LUT R252, R252, 0xfffffff8, RZ, 0xc0, !PT ;  /* 0xfffffff8fcfc7812 */ /* 0x000fe400078ec0ff */
[C---:B------:R-:W-:Y:S03]  /*5a20*/  @!P2 LEA R5, P0, R4.reuse, R2, 0x5 ;  /* 0x000000020405a211 */ /* 0x040fe600078028ff */
[----:B------:R-:W-:Y:S01]  /*5a30*/  IMAD.IADD R252, R7, 0x1, -R252 ;  /* 0x0000000107fc7824 */ /* 0x000fe200078e0afc */
[----:B------:R-:W-:Y:S02]  /*5a40*/  @!P2 LEA.HI.X R4, R4, R0, R12, 0x5, P0 ;  /* 0x000000000404a211 */ /* 0x000fe400000f2c0c */
[C---:B------:R-:W-:Y:S02]  /*5a50*/  LEA R2, P0, R3.reuse, c[0x0][0x1f8], 0x1 ;  /* 0x00007e0003027a11 */ /* 0x040fe400078008ff */
[----:B------:R-:W-:Y:S02]  /*5a60*/  LOP3.LUT P4, RZ, R252, 0x2, RZ, 0xc0, !PT ;  /* 0x00000002fcff7812 */ /* 0x000fe4000788c0ff */
[----:B------:R-:W-:Y:S02]  /*5a70*/  LEA.HI.X R3, R3, c[0x0][0x1fc], R6, 0x1, P0 ;  /* 0x00007f0003037a11 */ /* 0x000fe400000f0c06 */
[----:B------:R-:W-:Y:S05]  /*5a80*/  @!P2 IADD3 R0, P0, R5, R10, RZ ;  /* 0x0000000a0500a210 */ /* 0x000fea0007f1e0ff */
[----:B------:R-:W-:Y:S01]  /*5a90*/  @!P2 IMAD.X R4, R4, 0x1, R9, P0 ;  /* 0x000000010404a824 */ /* 0x000fe200000e0609 */
[C---:B------:R-:W-:Y:S01]  /*5aa0*/  @!P2 LEA R246, P0, R0.reuse, c[0x0][0x1f8], 0x1 ;  /* 0x00007e0000f6aa11 */ /* 0x040fe200078008ff */
[----:B------:R-:W1:Y:S03]  /*5ab0*/  LDSM.16.M88.4 R8, [R134] ;  /* 0x000000008608783b */ /* 0x000e660000000200 */
[----:B------:R-:W-:Y:S02]  /*5ac0*/  @!P2 LEA.HI.X R247, R0, c[0x0][0x1fc], R4, 0x1, P0 ;  /* 0x00007f0000f7aa11 */ /* 0x000fe400000f0c04 */
[C---:B------:R-:W-:Y:S02]  /*5ad0*/  IADD3 R0, R134.reuse, 0x20, RZ ;  /* 0x0000002086007810 */ /* 0x040fe40007ffe0ff */
[C---:B------:R-:W-:Y:S05]  /*5ae0*/  @P4 IADD3 R0, R134.reuse, -0x20, RZ ;  /* 0xffffffe086004810 */ /* 0x040fea0007ffe0ff */
[----:B------:R-:W2:Y:S05]  /*5af0*/  LDSM.16.M88.4 R168, [R0] ;  /* 0x0000000000a8783b */ /* 0x000eaa0000000200 */
[----:B------:R-:W3:Y:S05]  /*5b00*/  LDSM.16.M88.4 R172, [R0+0x800] ;  /* 0x0008000000ac783b */ /* 0x000eea0000000200 */
[----:B------:R4:W2:Y:S05]  /*5b10*/  LDSM.16.M88.4 R176, [R0+0x1000] ;  /* 0x0010000000b0783b */ /* 0x0008aa0000000200 */
[----:B------:R-:W-:Y:S01]  /*5b20*/  @!PT LDS RZ, [RZ] ;  /* 0x00000000fffff984 */ /* 0x000fe20000000800 */
[----:B------:R-:W-:Y:S01]  /*5b30*/  @!PT LDS RZ, [RZ] ;  /* 0x00000000fffff984 */ /* 0x000fe20000000800 */
[----:B------:R-:W-:Y:S01]  /*5b40*/  @!PT LDS RZ, [RZ] ;  /* 0x00000000fffff984 */ /* 0x000fe20000000800 */
[----:B------:R2:W-:Y:S05]  /*5b50*/  LDGSTS.E.BYPASS.LTC128B.128 [R248+0x4080], [R2.64], !P5 ;  /* 0x0408000002f87fae */ /* 0x0005ea000e901d46 */
[----:B------:R2:W-:Y:S05]  /*5b60*/  LDGSTS.E.BYPASS.LTC128B.128 [R248+0x5880], [R2.64+0x80], !P6 ;  /* 0x0588008002f87fae */ /* 0x0005ea000f101d46 */
[----:B------:R2:W-:Y:S01]  /*5b70*/  LDGSTS.E.BYPASS.LTC128B.128 [R248+0x7080], [R2.64+0x100], !P3 ;  /* 0x0708010002f87fae */ /* 0x0005e2000d901d46 */
[C---:B-1----:R-:W-:Y:S04]  /*5b80*/  HMMA.16816.F32 R4, R160.reuse, R8, RZ ;  /* 0x00000008a004723c */ /* 0x042fe800000018ff */
[----:B------:R2:W-:Y:S01]  /*5b90*/  LDGSTS.E.BYPASS.LTC128B.128 [R248+0x8880], [R2.64+0x180], !P1 ;  /* 0x0888018002f87fae */ /* 0x0005e2000c901d46 */
[----:B----4-:R-:W-:Y:S04]  /*5ba0*/  IADD3 R0, R134, 0x40, RZ ;  /* 0x0000004086007810 */ /* 0x010fe80007ffe0ff */
[----:B------:R1:W-:Y:S01]  /*5bb0*/  @!P2 LDGSTS.E.BYPASS.LTC128B.128 [R248+0x5080], [R246.64], !P5 ;  /* 0x05080000f6f8afae */ /* 0x0003e2000e901d46 */
[C---:B------:R-:W-:Y:S04]  /*5bc0*/  HMMA.16816.F32 R8, R160.reuse, R10, RZ ;  /* 0x0000000aa008723c */ /* 0x040fe800000018ff */
[----:B------:R1:W-:Y:S04]  /*5bd0*/  @!P2 LDGSTS.E.BYPASS.LTC128B.128 [R248+0x6880], [R246.64+0x80], !P6 ;  /* 0x06880080f6f8afae */ /* 0x0003e8000f101d46 */
[C---:B------:R-:W-:Y:S01]  /*5be0*/  HMMA.16816.F32 R12, R160.reuse, R16, RZ ;  /* 0x00000010a00c723c */ /* 0x040fe200000018ff */
[----:B------:R1:W-:Y:S05]  /*5bf0*/  @!P2 LDGSTS.E.BYPASS.LTC128B.128 [R248+0x8080], [R246.64+0x100], !P3 ;  /* 0x08080100f6f8afae */ /* 0x0003ea000d901d46 */
[----:B------:R1:W-:Y:S01]  /*5c00*/  @!P2 LDGSTS.E.BYPASS.LTC128B.128 [R248+0x9880], [R246.64+0x180], !P1 ;  /* 0x09880180f6f8afae */ /* 0x0003e2000c901d46 */
[----:B------:R-:W-:Y:S01]  /*5c10*/  LOP3.LUT P1, RZ, R252, 0x4, RZ, 0xc0, !PT ;  /* 0x00000004fcff7812 */ /* 0x000fe2000782c0ff */
[C---:B------:R-:W-:Y:S03]  /*5c20*/  HMMA.16816.F32 R16, R160.reuse, R18, RZ ;  /* 0x00000012a010723c */ /* 0x040fe600000018ff */
[----:B------:R-:W0:Y:S05]  /*5c30*/  LDGDEPBAR ;  /* 0x00000000000079af */ /* 0x000e2a0000000000 */
[C---:B------:R-:W-:Y:S01]  /*5c40*/  HMMA.16816.F32 R20, R160.reuse, R24, RZ ;  /* 0x00000018a014723c */ /* 0x040fe200000018ff */
[----:B--2---:R-:W2:Y:S03]  /*5c50*/  LDL R2, [R1+0x50] ;  /* 0x0000500001027983 */ /* 0x004ea60000100800 */
[----:B------:R-:W-:Y:S04]  /*5c60*/  @P1 IADD3 R0, R134, -0x40, RZ ;  /* 0xffffffc086001810 */ /* 0x000fe80007ffe0ff */
[----:B------:R-:W-:Y:S08]  /*5c70*/  HMMA.16816.F32 R24, R160, R26, RZ ;  /* 0x0000001aa018723c */ /* 0x000ff000000018ff */
[C---:B------:R-:W-:Y:S08]  /*5c80*/  HMMA.16816.F32 R4, R164.reuse, R168, R4 ;  /* 0x000000a8a404723c */ /* 0x040ff00000001804 */
[C---:B------:R-:W-:Y:S01]  /*5c90*/  HMMA.16816.F32 R8, R164.reuse, R170, R8 ;  /* 0x000000aaa408723c */ /* 0x040fe20000001808 */
[----:B------:R-:W4:Y:S07]  /*5ca0*/  LDSM.16.M88.4 R168, [R0] ;  /* 0x0000000000a8783b */ /* 0x000f2e0000000200 */
[C---:B---3--:R-:W-:Y:S08]  /*5cb0*/  HMMA.16816.F32 R12, R164.reuse, R172, R12 ;  /* 0x000000aca40c723c */ /* 0x048ff0000000180c */
[C---:B------:R-:W-:Y:S01]  /*5cc0*/  HMMA.16816.F32 R16, R164.reuse, R174, R16 ;  /* 0x000000aea410723c */ /* 0x040fe20000001810 */
[----:B------:R-:W3:Y:S07]  /*5cd0*/  LDSM.16.M88.4 R172, [R0+0x800] ;  /* 0x0008000000ac783b */ /* 0x000eee0000000200 */
[C---:B------:R-:W-:Y:S08]  /*5ce0*/  HMMA.16816.F32 R20, R164.reuse, R176, R20 ;  /* 0x000000b0a414723c */ /* 0x040ff00000001814 */
[----:B------:R-:W-:Y:S08]  /*5cf0*/  HMMA.16816.F32 R24, R164, R178, R24 ;  /* 0x000000b2a418723c */ /* 0x000ff00000001818 */
[C---:B----4-:R-:W-:Y:S08]  /*5d00*/  HMMA.16816.F32 R4, R180.reuse, R168, R4 ;  /* 0x000000a8b404723c */ /* 0x050ff00000001804 */
[C---:B------:R-:W-:Y:S01]  /*5d10*/  HMMA.16816.F32 R8, R180.reuse, R170, R8 ;  /* 0x000000aab408723c */ /* 0x040fe20000001808 */
[----:B------:R-:W4:Y:S07]  /*5d20*/  LDSM.16.M88.4 R168, [R0+0x1000] ;  /* 0x0010000000a8783b */ /* 0x000f2e0000000200 */
[C---:B---3--:R-:W-:Y:S08]  /*5d30*/  HMMA.16816.F32 R12, R180.reuse, R172, R12 ;  /* 0x000000acb40c723c */ /* 0x048ff0000000180c */
[C---:B------:R-:W-:Y:S01]  /*5d40*/  HMMA.16816.F32 R16, R180.reuse, R174, R16 ;  /* 0x000000aeb410723c */ /* 0x040fe20000001810 */
[----:B------:R-:W3:Y:S07]  /*5d50*/  LDSM.16.M88.4 R172, [R135] ;  /* 0x0000000087ac783b */ /* 0x000eee0000000200 */
[C---:B----4-:R-:W-:Y:S08]  /*5d60*/  HMMA.16816.F32 R20, R180.reuse, R168, R20 ;  /* 0x000000a8b414723c */ /* 0x050ff00000001814 */
[----:B------:R-:W-:Y:S01]  /*5d70*/  HMMA.16816.F32 R24, R180, R170, R24 ;  /* 0x000000aab418723c */ /* 0x000fe20000001818 */
[----:B------:R-:W4:Y:S07]  /*5d80*/  LDSM.16.M88.4 R168, [R135+0x800] ;  /* 0x0008000087a8783b */ /* 0x000f2e0000000200 */
[C---:B---3--:R-:W-:Y:S08]  /*5d90*/  HMMA.16816.F32 R4, R184.reuse, R172, R4 ;  /* 0x000000acb804723c */ /* 0x048ff00000001804 */
[C---:B------:R-:W-:Y:S01]  /*5da0*/  HMMA.16816.F32 R8, R184.reuse, R174, R8 ;  /* 0x000000aeb808723c */ /* 0x040fe20000001808 */
[----:B------:R-:W3:Y:S07]  /*5db0*/  LDSM.16.M88.4 R172, [R135+0x1000] ;  /* 0x0010000087ac783b */ /* 0x000eee0000000200 */
[C---:B----4-:R-:W-:Y:S08]  /*5dc0*/  HMMA.16816.F32 R12, R184.reuse, R168, R12 ;  /* 0x000000a8b80c723c */ /* 0x050ff0000000180c */
[C---:B------:R-:W-:Y:S01]  /*5dd0*/  HMMA.16816.F32 R16, R184.reuse, R170, R16 ;  /* 0x000000aab810723c */ /* 0x040fe20000001810 */
[----:B------:R-:W4:Y:S07]  /*5de0*/  LDSM.16.M88.4 R168, [R134+0x1800] ;  /* 0x0018000086a8783b */ /* 0x000f2e0000000200 */
[C---:B---3--:R-:W-:Y:S08]  /*5df0*/  HMMA.16816.F32 R20, R184.reuse, R172, R20 ;  /* 0x000000acb814723c */ /* 0x048ff00000001814 */
[----:B------:R-:W-:Y:S01]  /*5e00*/  HMMA.16816.F32 R24, R184, R174, R24 ;  /* 0x000000aeb818723c */ /* 0x000fe20000001818 */
[----:B------:R-:W3:Y:S07]  /*5e10*/  LDSM.16.M88.4 R172, [R134+0x2000] ;  /* 0x0020000086ac783b */ /* 0x000eee0000000200 */
[C---:B----4-:R-:W-:Y:S08]  /*5e20*/  HMMA.16816.F32 R4, R188.reuse, R168, R4 ;  /* 0x000000a8bc04723c */ /* 0x050ff00000001804 */
[C---:B------:R-:W-:Y:S01]  /*5e30*/  HMMA.16816.F32 R8, R188.reuse, R170, R8 ;  /* 0x000000aabc08723c */ /* 0x040fe20000001808 */
[----:B------:R-:W4:Y:S07]  /*5e40*/  LDSM.16.M88.4 R168, [R134+0x2800] ;  /* 0x0028000086a8783b */ /* 0x000f2e0000000200 */
[C---:B---3--:R-:W-:Y:S08]  /*5e50*/  HMMA.16816.F32 R12, R188.reuse, R172, R12 ;  /* 0x000000acbc0c723c */ /* 0x048ff0000000180c */
[C---:B------:R-:W-:Y:S01]  /*5e60*/  HMMA.16816.F32 R16, R188.reuse, R174, R16 ;  /* 0x000000aebc10723c */ /* 0x040fe20000001810 */
[----:B------:R-:W3:Y:S07]  /*5e70*/  LDSM.16.M88.4 R172, [R240+0x1800] ;  /* 0x00180000f0ac783b */ /* 0x000eee0000000200 */
[C---:B----4-:R-:W-:Y:S08]  /*5e80*/  HMMA.16816.F32 R20, R188.reuse, R168, R20 ;  /* 0x000000a8bc14723c */ /* 0x050ff00000001814 */
[----:B------:R-:W-:Y:S01]  /*5e90*/  HMMA.16816.F32 R24, R188, R170, R24 ;  /* 0x000000aabc18723c */ /* 0x000fe20000001818 */
[----:B------:R-:W4:Y:S07]  /*5ea0*/  LDSM.16.M88.4 R168, [R240+0x2000] ;  /* 0x00200000f0a8783b */ /* 0x000f2e0000000200 */
[C---:B---3--:R-:W-:Y:S08]  /*5eb0*/  HMMA.16816.F32 R4, R192.reuse, R172, R4 ;  /* 0x000000acc004723c */ /* 0x048ff00000001804 */
[C---:B------:R-:W-:Y:S01]  /*5ec0*/  HMMA.16816.F32 R8, R192.reuse, R174, R8 ;  /* 0x000000aec008723c */ /* 0x040fe20000001808 */
[----:B------:R-:W3:Y:S02]  /*5ed0*/  LDSM.16.M88.4 R172, [R240+0x2800] ;  /* 0x00280000f0ac783b */ /* 0x000ee40000000200 */
[----:B--2---:R-:W-:Y:S05]  /*5ee0*/  ISETP.GT.AND P4, PT, R249, R2, PT ;  /* 0x00000002f900720c */ /* 0x004fea0003f84270 */
[C---:B----4-:R-:W-:Y:S08]  /*5ef0*/  HMMA.16816.F32 R12, R192.reuse, R168, R12 ;  /* 0x000000a8c00c723c */ /* 0x050ff0000000180c */
[C---:B------:R-:W-:Y:S01]  /*5f00*/  HMMA.16816.F32 R16, R192.reuse, R170, R16 ;  /* 0x000000aac010723c */ /* 0x040fe20000001810 */
[----:B------:R-:W2:Y:S07]  /*5f10*/  LDSM.16.M88.4 R168, [R0+0x1800] ;  /* 0x0018000000a8783b */ /* 0x000eae0000000200 */
[C---:B---3--:R-:W-:Y:S08]  /*5f20*/  HMMA.16816.F32 R20, R192.reuse, R172, R20 ;  /* 0x000000acc014723c */ /* 0x048ff00000001814 */
[----:B------:R-:W-:Y:S01]  /*5f30*/  HMMA.16816.F32 R24, R192, R174, R24 ;  /* 0x000000aec018723c */ /* 0x000fe20000001818 */
[----:B------:R-:W3:Y:S07]  /*5f40*/  LDSM.16.M88.4 R172, [R0+0x2000] ;  /* 0x0020000000ac783b */ /* 0x000eee0000000200 */
[C---:B--2---:R-:W-:Y:S08]  /*5f50*/  HMMA.16816.F32 R4, R196.reuse, R168, R4 ;  /* 0x000000a8c404723c */ /* 0x044ff00000001804 */
[C---:B------:R-:W-:Y:S01]  /*5f60*/  HMMA.16816.F32 R8, R196.reuse, R170, R8 ;  /* 0x000000aac408723c */ /* 0x040fe20000001808 */
[----:B------:R-:W2:Y:S07]  /*5f70*/  LDSM.16.M88.4 R168, [R0+0x2800] ;  /* 0x0028000000a8783b */ /* 0x000eae0000000200 */
[C---:B---3--:R-:W-:Y:S08]  /*5f80*/  HMMA.16816.F32 R12, R196.reuse, R172, R12 ;  /* 0x000000acc40c723c */ /* 0x048ff0000000180c */
[C---:B------:R-:W-:Y:S01]  /*5f90*/  HMMA.16816.F32 R16, R196.reuse, R174, R16 ;  /* 0x000000aec410723c */ /* 0x040fe20000001810 */
[----:B------:R-:W3:Y:S07]  /*5fa0*/  LDSM.16.M88.4 R172, [R135+0x1800] ;  /* 0x0018000087ac783b */ /* 0x000eee0000000200 */
[C---:B--2---:R-:W-:Y:S08]  /*5fb0*/  HMMA.16816.F32 R20, R196.reuse, R168, R20 ;  /* 0x000000a8c414723c */ /* 0x044ff00000001814 */
[----:B------:R-:W-:Y:S01]  /*5fc0*/  HMMA.16816.F32 R24, R196, R170, R24 ;  /* 0x000000aac418723c */ /* 0x000fe20000001818 */
[----:B------:R-:W2:Y:S07]  /*5fd0*/  LDSM.16.M88.4 R168, [R135+0x2000] ;  /* 0x0020000087a8783b */ /* 0x000eae0000000200 */
[C---:B---3--:R-:W-:Y:S08]  /*5fe0*/  HMMA.16816.F32 R4, R200.reuse, R172, R4 ;  /* 0x000000acc804723c */ /* 0x048ff00000001804 */
[C---:B------:R-:W-:Y:S01]  /*5ff0*/  HMMA.16816.F32 R8, R200.reuse, R174, R8 ;  /* 0x000000aec808723c */ /* 0x040fe20000001808 */
[----:B------:R-:W3:Y:S07]  /*6000*/  LDSM.16.M88.4 R172, [R135+0x2800] ;  /* 0x0028000087ac783b */ /* 0x000eee0000000200 */
[C---:B--2---:R-:W-:Y:S08]  /*6010*/  HMMA.16816.F32 R12, R200.reuse, R168, R12 ;  /* 0x000000a8c80c723c */ /* 0x044ff0000000180c */
        /* <DEDUP_REMOVED lines=61> */
[----:B------:R2:W4:Y:S07]  /*63f0*/  LDSM.16.M88.4 R168, [R0+0x5800] ;  /* 0x0058000000a8783b */ /* 0x00052e0000000200 */
[C---:B---3--:R-:W-:Y:S08]  /*6400*/  HMMA.16816.F32 R12, R228.reuse, R172, R12 ;  /* 0x000000ace40c723c */ /* 0x048ff0000000180c */
[C---:B------:R-:W-:Y:S01]  /*6410*/  HMMA.16816.F32 R16, R228.reuse, R174, R16 ;  /* 0x000000aee410723c */ /* 0x040fe20000001810 */
[----:B------:R-:W3:Y:S03]  /*6420*/  LDSM.16.M88.4 R172, [R135+0x4800] ;  /* 0x0048000087ac783b */ /* 0x000ee60000000200 */
[----:B--2---:R-:W-:Y:S04]  /*6430*/  IMAD.MOV.U32 R0, RZ, RZ, R133 ;  /* 0x000000ffff007224 */ /* 0x004fe800078e0085 */
[C---:B----4-:R-:W-:Y:S08]  /*6440*/  HMMA.16816.F32 R20, R228.reuse, R168, R20 ;  /* 0x000000a8e414723c */ /* 0x050ff00000001814 */
[----:B------:R-:W-:Y:S01]  /*6450*/  HMMA.16816.F32 R24, R228, R170, R24 ;  /* 0x000000aae418723c */ /* 0x000fe20000001818 */
[----:B------:R-:W2:Y:S07]  /*6460*/  LDSM.16.M88.4 R168, [R135+0x5000] ;  /* 0x0050000087a8783b */ /* 0x000eae0000000200 */
[C---:B---3--:R-:W-:Y:S08]  /*6470*/  HMMA.16816.F32 R4, R232.reuse, R172, R4 ;  /* 0x000000ace804723c */ /* 0x048ff00000001804 */
[C---:B------:R-:W-:Y:S01]  /*6480*/  HMMA.16816.F32 R8, R232.reuse, R174, R8 ;  /* 0x000000aee808723c */ /* 0x040fe20000001808 */
[----:B------:R-:W3:Y:S01]  /*6490*/  LDSM.16.M88.4 R172, [R135+0x5800] ;  /* 0x0058000087ac783b */ /* 0x000ee20000000200 */
[----:B------:R-:W-:Y:S04]  /*64a0*/  DEPBAR.LE SB0, 0x0 ;  /* 0x000080000000791a */ /* 0x000fe80000000000 */
[----:B------:R-:W-:Y:S02]  /*64b0*/  BAR.SYNC.DEFER_BLOCKING 0x0 ;  /* 0x0000000000007b1d */ /* 0x000fe40000010000 */
[C---:B--2---:R-:W-:Y:S08]  /*64c0*/  HMMA.16816.F32 R12, R232.reuse, R168, R12 ;  /* 0x000000a8e80c723c */ /* 0x044ff0000000180c */
[C---:B------:R-:W-:Y:S08]  /*64d0*/  HMMA.16816.F32 R16, R232.reuse, R170, R16 ;  /* 0x000000aae810723c */ /* 0x040ff00000001810 */
[C---:B---3--:R-:W-:Y:S08]  /*64e0*/  HMMA.16816.F32 R20, R232.reuse, R172, R20 ;  /* 0x000000ace814723c */ /* 0x048ff00000001814 */
[----:B------:R-:W-:Y:S01]  /*64f0*/  HMMA.16816.F32 R24, R232, R174, R24 ;  /* 0x000000aee818723c */ /* 0x000fe20000001818 */
[----:B------:R-:W-:Y:S07]  /*6500*/  @!UPT UIADD3 URZ, URZ, URZ, URZ ;  /* 0x0000003f3f3ff290 */ /* 0x000fee000fffe03f */
[----:B------:R-:W-:-:S11]  /*6510*/  @!P4 BRA `(.L_x_32) ;  /* 0x000002b00000c947 */ /* 0x000fd60003800000 */
[----:B-1----:R-:W2:Y:S04]  /*6520*/  LDL.64 R176, [R1+0x18] ;  /* 0x0000180001b07983 */ /* 0x002ea80000100a00 */
[----:B------:R-:W3:Y:S04]  /*6530*/  LDL.64 R246, [R1+0x8] ;  /* 0x0000080001f67983 */ /* 0x000ee80000100a00 */
[----:B------:R-:W1:Y:S02]  /*6540*/  S2R R2, SR_TID.X ;  /* 0x0000000000027919 */ /* 0x000e640000002100 */
[----:B-1----:R-:W-:Y:S04]  /*6550*/  SHF.R.S32.HI R252, RZ, 0x1f, R2 ;  /* 0x0000001ffffc7819 */ /* 0x002fe80000011402 */
[----:B------:R-:W-:Y:S02]  /*6560*/  LEA.HI R252, R252, R2, RZ, 0x3 ;  /* 0x00000002fcfc7211 */ /* 0x000fe400078f18ff */
[----:B------:R-:W-:Y:S02]  /*6570*/  IADD3 R2, R249, -0x1, RZ ;  /* 0xfffffffff9027810 */ /* 0x000fe40007ffe0ff */
[----:B------:R-:W-:Y:S02]  /*6580*/  SHF.R.S32.HI R252, RZ, 0x3, R252 ;  /* 0x00000003fffc7819 */ /* 0x000fe400000114fc */
[----:B------:R-:W-:Y:S05]  /*6590*/  SHF.R.S32.HI R3, RZ, 0x1f, R2 ;  /* 0x0000001fff037819 */ /* 0x000fea0000011402 */
[----:B------:R-:W-:Y:S01]  /*65a0*/  IMAD R168, R3, c[0x0][0x1e0], RZ ;  /* 0x0000780003a87a24 */ /* 0x000fe200078e02ff */
[----:B------:R-:W-:Y:S03]  /*65b0*/  IADD3 R3, -R252, 0x30, RZ ;  /* 0x00000030fc037810 */ /* 0x000fe60007ffe1ff */
[C---:B------:R-:W-:Y:S01]  /*65c0*/  IMAD R168, R2.reuse, c[0x0][0x1e4], R168 ;  /* 0x0000790002a87a24 */ /* 0x040fe200078e02a8 */
[C---:B------:R-:W-:Y:S02]  /*65d0*/  ISETP.GE.AND P0, PT, R3.reuse, 0x21, PT ;  /* 0x000000210300780c */ /* 0x040fe40003f06270 */
[----:B------:R-:W-:Y:S01]  /*65e0*/  ISETP.GE.AND P1, PT, R3, 0x1, PT ;  /* 0x000000010300780c */ /* 0x000fe20003f26270 */
[----:B------:R-:W-:Y:S04]  /*65f0*/  IMAD.WIDE.U32 R2, R2, c[0x0][0x1e0], RZ ;  /* 0x0000780002027a25 */ /* 0x000fe800078e00ff */
[----:B------:R-:W-:Y:S02]  /*6600*/  IMAD.IADD R168, R3, 0x1, R168 ;  /* 0x0000000103a87824 */ /* 0x000fe400078e02a8 */
[----:B------:R-:W-:Y:S04]  /*6610*/  IMAD.WIDE.U32 R2, R2, 0x30, RZ ;  /* 0x0000003002027825 */ /* 0x000fe800078e00ff */
[----:B------:R-:W-:Y:S02]  /*6620*/  @P0 IMAD.MOV.U32 R170, RZ, RZ, c[0x0][0x1e0] ;  /* 0x00007800ffaa0624 */ /* 0x000fe400078e00ff */
[----:B------:R-:W-:Y:S04]  /*6630*/  IMAD R168, R168, 0x30, RZ ;  /* 0x00000030a8a87824 */ /* 0x000fe800078e02ff */
[----:B------:R-:W-:Y:S02]  /*6640*/  IMAD.IADD R3, R3, 0x1, R168 ;  /* 0x0000000103037824 */ /* 0x000fe400078e02a8 */
[----:B------:R-:W-:Y:S01]  /*6650*/  @P0 IMAD.MOV.U32 R168, RZ, RZ, c[0x0][0x1e4] ;  /* 0x00007900ffa80624 */ /* 0x000fe200078e00ff */
[-C--:B--2---:R-:W-:Y:S02]  /*6660*/  @P1 IADD3 R169, P3, R176, R2.reuse, RZ ;  /* 0x00000002b0a91210 */ /* 0x084fe40007f7e0ff */
[C---:B------:R-:W-:Y:S04]  /*6670*/  @P0 LEA R2, P2, R170.reuse, R2, 0x5 ;  /* 0x00000002aa020211 */ /* 0x040fe800078428ff */
[----:B------:R-:W-:Y:S01]  /*6680*/  @P0 LEA.HI.X R168, R170, R3, R168, 0x5, P2 ;  /* 0x00000003aaa80211 */ /* 0x000fe200010f2ca8 */
[--C-:B---3--:R-:W-:Y:S01]  /*6690*/  @P1 IMAD.X R170, R3, 0x1, R247.reuse, P3 ;  /* 0x0000000103aa1824 */ /* 0x108fe200018e06f7 */
[----:B------:R-:W-:Y:S02]  /*66a0*/  @P0 IADD3 R3, P2, R2, R176, RZ ;  /* 0x000000b002030210 */ /* 0x000fe40007f5e0ff */
[----:B------:R-:W-:Y:S03]  /*66b0*/  LOP3.LUT P3, RZ, R251, 0x2, RZ, 0xc0, !PT ;  /* 0x00000002fbff7812 */ /* 0x000fe6000786c0ff */
[----:B------:R-:W-:Y:S01]  /*66c0*/  @P0 IMAD.X R168, R168, 0x1, R247, P2 ;  /* 0x00000001a8a80824 */ /* 0x000fe200010e06f7 */
[C---:B------:R-:W-:Y:S04]  /*66d0*/  @P0 LEA R2, P2, R3.reuse, c[0x0][0x1c8], 0x1 ;  /* 0x0000720003020a11 */ /* 0x040fe800078408ff */
[----:B------:R-:W-:Y:S02]  /*66e0*/  @P0 LEA.HI.X R3, R3, c[0x0][0x1cc], R168, 0x1, P2 ;  /* 0x0000730003030a11 */ /* 0x000fe400010f0ca8 */
[C---:B------:R-:W-:Y:S04]  /*66f0*/  @P1 LEA R168, P2, R169.reuse, c[0x0][0x1c8], 0x1 ;  /* 0x00007200a9a81a11 */ /* 0x040fe800078408ff */
[----:B------:R-:W-:Y:S02]  /*6700*/  @P1 LEA.HI.X R169, R169, c[0x0][0x1cc], R170, 0x1, P2 ;  /* 0x00007300a9a91a11 */ /* 0x000fe400010f0caa */
[----:B------:R-:W-:Y:S03]  /*6710*/  LOP3.LUT P2, RZ, R251, 0x1, RZ, 0xc0, !PT ;  /* 0x00000001fbff7812 */ /* 0x000fe6000784c0ff */
[----:B------:R-:W-:Y:S01]  /*6720*/  @!PT LDS RZ, [RZ] ;  /* 0x00000000fffff984 */ /* 0x000fe20000000800 */
[----:B------:R-:W-:Y:S01]  /*6730*/  @!PT LDS RZ, [RZ] ;  /* 0x00000000fffff984 */ /* 0x000fe20000000800 */
[----:B------:R-:W-:Y:S01]  /*6740*/  @!PT LDS RZ, [RZ] ;  /* 0x00000000fffff984 */ /* 0x000fe20000000800 */
[----:B------:R1:W-:Y:S04]  /*6750*/  @P1 LDGSTS.E.BYPASS.LTC128B.128 [R248+0x14080], [R168.64], !P5 ;  /* 0x14080000a8f81fae */ /* 0x0003e8000e901d46 */
[----:B------:R1:W-:Y:S06]  /*6760*/  @P1 LDGSTS.E.BYPASS.LTC128B.128 [R248+0x15880], [R168.64+0x80], !P6 ;  /* 0x15880080a8f81fae */ /* 0x0003ec000f101d46 */
[----:B------:R1:W-:Y:S04]  /*6770*/  @P1 LDGSTS.E.BYPASS.LTC128B.128 [R248+0x17080], [R168.64+0x100], !P2 ;  /* 0x17080100a8f81fae */ /* 0x0003e8000d101d46 */
[----:B------:R1:W-:Y:S04]  /*6780*/  @P1 LDGSTS.E.BYPASS.LTC128B.128 [R248+0x18880], [R168.64+0x180], !P3 ;  /* 0x18880180a8f81fae */ /* 0x0003e8000d901d46 */
[----:B------:R1:W-:Y:S04]  /*6790*/  @P0 LDGSTS.E.BYPASS.LTC128B.128 [R248+0x15080], [R2.64], !P5 ;  /* 0x1508000002f80fae */ /* 0x0003e8000e901d46 */
[----:B------:R1:W-:Y:S04]  /*67a0*/  @P0 LDGSTS.E.BYPASS.LTC128B.128 [R248+0x16880], [R2.64+0x80], !P6 ;  /* 0x1688008002f80fae */ /* 0x0003e8000f101d46 */
[----:B------:R1:W-:Y:S04]  /*67b0*/  @P0 LDGSTS.E.BYPASS.LTC128B.128 [R248+0x18080], [R2.64+0x100], !P2 ;  /* 0x1808010002f80fae */ /* 0x0003e8000d101d46 */
[----:B------:R1:W-:Y:S02]  /*67c0*/  @P0 LDGSTS.E.BYPASS.LTC128B.128 [R248+0x19880], [R2.64+0x180], !P3 ;  /* 0x1988018002f80fae */ /* 0x0003e4000d901d46 */
.L_x_32:
[----:B-1----:R-:W-:Y:S05]  /*67d0*/  BSYNC B0 ;  /* 0x0000000000007941 */ /* 0x002fea0003800000 */
.L_x_31:
[----:B------:R-:W-:Y:S01]  /*67e0*/  FMNMX.FTZ R2, R4, R133, !PT ;  /* 0x0000008504027209 */ /* 0x000fe20007810000 */
[----:B------:R-:W2:Y:S01]  /*67f0*/  LDL.LU R169, [R1] ;  /* 0x0000000001a97983 */ /* 0x000ea20000300800 */
[----:B------:R-:W-:Y:S02]  /*6800*/  IADD3 R249, R249, -0x1, RZ ;  /* 0xfffffffff9f97810 */ /* 0x000fe40007ffe0ff */
[----:B------:R-:W-:Y:S01]  /*6810*/  FMNMX.FTZ R2, R5, R2, !PT ;  /* 0x0000000205027209 */ /* 0x000fe20007810000 */
[----:B------:R-:W0:Y:S03]  /*6820*/  LDGDEPBAR ;  /* 0x00000000000079af */ /* 0x000e260000000000 */
        /* <DEDUP_REMOVED lines=9> */
[----:B------:R-:W-:Y:S05]  /*68c0*/  FMNMX.FTZ R2, R25, R2, !PT ;  /* 0x0000000219027209 */ /* 0x000fea0007810000 */
[----:B------:R-:W1:Y:S02]  /*68d0*/  SHFL.BFLY PT, R3, R2, 0x2, 0x1f ;  /* 0x0c401f0002037f89 */ /* 0x000e6400000e0000 */
[----:B-1----:R-:W-:Y:S06]  /*68e0*/  FMNMX.FTZ R2, R2, R3, !PT ;  /* 0x0000000302027209 */ /* 0x002fec0007810000 */
[----:B------:R-:W1:Y:S02]  /*68f0*/  SHFL.BFLY PT, R3, R2, 0x1, 0x1f ;  /* 0x0c201f0002037f89 */ /* 0x000e6400000e0000 */
[----:B-1----:R-:W-:Y:S05]  /*6900*/  FMNMX.FTZ R133, R2, R3, !PT ;  /* 0x0000000302857209 */ /* 0x002fea0007810000 */
[C---:B------:R-:W-:Y:S02]  /*6910*/  FADD.FTZ R0, -R133.reuse, R0 ;  /* 0x0000000085007221 */ /* 0x040fe40000010100 */
[----:B------:R-:W-:Y:S02]  /*6920*/  FMUL.FTZ R2, R133, c[0x0][0x2d0] ;  /* 0x0000b40085027a20 */ /* 0x000fe40000410000 */
[----:B------:R-:W-:Y:S02]  /*6930*/  FMUL.FTZ R0, R0, c[0x0][0x2d0] ;  /* 0x0000b40000007a20 */ /* 0x000fe40000410000 */
[--C-:B------:R-:W-:Y:S02]  /*6940*/  FFMA.FTZ R168, R4, c[0x0][0x2d0], -R2.reuse ;  /* 0x0000b40004a87a23 */ /* 0x100fe40000010802 */
[----:B------:R1:W3:Y:S01]  /*6950*/  MUFU.EX2 R3, R0 ;  /* 0x0000000000037308 */ /* 0x0002e20000000800 */
[--C-:B------:R-:W-:Y:S02]  /*6960*/  FFMA.FTZ R178, R16, c[0x0][0x2d0], -R2.reuse ;  /* 0x0000b40010b27a23 */ /* 0x100fe40000010802 */
        /* <DEDUP_REMOVED lines=9> */
[----:B------:R-:W4:Y:S01]  /*6a00*/  MUFU.EX2 R8, R168 ;  /* 0x000000a800087308 */ /* 0x000f220000000800 */
[----:B-1----:R-:W-:Y:S02]  /*6a10*/  FFMA.FTZ R0, R9, c[0x0][0x2d0], -R2 ;  /* 0x0000b40009007a23 */ /* 0x002fe40000010802 */
[C---:B---3--:R-:W-:Y:S01]  /*6a20*/  FMUL.FTZ R12, R3.reuse, R148 ;  /* 0x00000094030c7220 */ /* 0x048fe20000410000 */
[----:B------:R-:W-:Y:S01]  /*6a30*/  MOV R148, R20 ;  /* 0x0000001400947202 */ /* 0x000fe20000000f00 */
[C---:B------:R-:W-:Y:S02]  /*6a40*/  FMUL.FTZ R13, R3.reuse, R149 ;  /* 0x00000095030d7220 */ /* 0x040fe40000410000 */
[C---:B------:R-:W-:Y:S03]  /*6a50*/  FMUL.FTZ R16, R3.reuse, R144 ;  /* 0x0000009003107220 */ /* 0x040fe60000410000 */
[----:B------:R4:W-:Y:S01]  /*6a60*/  MUFU.EX2 R2, R0 ;  /* 0x0000000000027308 */ /* 0x0009e20000000800 */
[C---:B------:R-:W-:Y:S02]  /*6a70*/  FMUL.FTZ R17, R3.reuse, R145 ;  /* 0x0000009103117220 */ /* 0x040fe40000410000 */
[C---:B------:R-:W-:Y:S02]  /*6a80*/  FMUL.FTZ R20, R3.reuse, R140 ;  /* 0x0000008c03147220 */ /* 0x040fe40000410000 */
[C---:B------:R-:W-:Y:S02]  /*6a90*/  FMUL.FTZ R28, R3.reuse, R28 ;  /* 0x0000001c031c7220 */ /* 0x040fe40000410000 */
[C---:B------:R-:W-:Y:S02]  /*6aa0*/  FMUL.FTZ R29, R3.reuse, R29 ;  /* 0x0000001d031d7220 */ /* 0x040fe40000410000 */
[C---:B------:R-:W-:Y:S01]  /*6ab0*/  FMUL.FTZ R32, R3.reuse, R32 ;  /* 0x0000002003207220 */ /* 0x040fe20000410000 */
[----:B------:R-:W1:Y:S01]  /*6ac0*/  MUFU.EX2 R5, R5 ;  /* 0x0000000500057308 */ /* 0x000e620000000800 */
[C---:B------:R-:W-:Y:S02]  /*6ad0*/  FMUL.FTZ R33, R3.reuse, R33 ;  /* 0x0000002103217220 */ /* 0x040fe40000410000 */
[C---:B------:R-:W-:Y:S02]  /*6ae0*/  FMUL.FTZ R36, R3.reuse, R36 ;  /* 0x0000002403247220 */ /* 0x040fe40000410000 */
[C---:B------:R-:W-:Y:S02]  /*6af0*/  FMUL.FTZ R37, R3.reuse, R37 ;  /* 0x0000002503257220 */ /* 0x040fe40000410000 */
[C---:B------:R-:W-:Y:S02]  /*6b00*/  FMUL.FTZ R40, R3.reuse, R40 ;  /* 0x0000002803287220 */ /* 0x040fe40000410000 */
[C---:B------:R-:W-:Y:S01]  /*6b10*/  FMUL.FTZ R41, R3.reuse, R41 ;  /* 0x0000002903297220 */ /* 0x040fe20000410000 */
[----:B------:R-:W3:Y:S01]  /*6b20*/  MUFU.EX2 R4, R4 ;  /* 0x0000000400047308 */ /* 0x000ee20000000800 */
[C---:B------:R-:W-:Y:S02]  /*6b30*/  FMUL.FTZ R44, R3.reuse, R44 ;  /* 0x0000002c032c7220 */ /* 0x040fe40000410000 */
[C---:B------:R-:W-:Y:S02]  /*6b40*/  FMUL.FTZ R45, R3.reuse, R45 ;  /* 0x0000002d032d7220 */ /* 0x040fe40000410000 */
[C---:B----4-:R-:W-:Y:S02]  /*6b50*/  FFMA.FTZ R0, R3.reuse, R250, R8 ;  /* 0x000000fa03007223 */ /* 0x050fe40000010008 */
[C---:B------:R-:W-:Y:S02]  /*6b60*/  FMUL.FTZ R48, R3.reuse, R48 ;  /* 0x0000003003307220 */ /* 0x040fe40000410000 */
[C---:B------:R-:W-:Y:S01]  /*6b70*/  FMUL.FTZ R49, R3.reuse, R49 ;  /* 0x0000003103317220 */ /* 0x040fe20000410000 */
[----:B------:R-:W-:Y:S01]  /*6b80*/  MUFU.EX2 R145, R178 ;  /* 0x000000b200917308 */ /* 0x000fe20000000800 */
[C---:B------:R-:W-:Y:S02]  /*6b90*/  FMUL.FTZ R52, R3.reuse, R52 ;  /* 0x0000003403347220 */ /* 0x040fe40000410000 */
[----:B------:R-:W-:Y:S01]  /*6ba0*/  FMUL.FTZ R53, R3, R53 ;  /* 0x0000003503357220 */ /* 0x000fe20000410000 */
[C---:B-1----:R-:W-:Y:S01]  /*6bb0*/  F2FP.PACK_AB R168, R5.reuse, R8 ;  /* 0x0000000805a8723e */ /* 0x042fe200000000ff */
[----:B------:R-:W-:Y:S02]  /*6bc0*/  FADD.FTZ R0, R5, R0 ;  /* 0x0000000005007221 */ /* 0x000fe40000010000 */
[C---:B------:R-:W-:Y:S01]  /*6bd0*/  FMUL.FTZ R5, R3.reuse, R157 ;  /* 0x0000009d03057220 */ /* 0x040fe20000410000 */
[----:B------:R-:W-:Y:S01]  /*6be0*/  MOV R157, R25 ;  /* 0x00000019009d7202 */ /* 0x000fe20000000f00 */
[C---:B------:R-:W-:Y:S01]  /*6bf0*/  FMUL.FTZ R25, R3.reuse, R137 ;  /* 0x0000008903197220 */ /* 0x040fe20000410000 */
[----:B------:R-:W-:Y:S01]  /*6c00*/  MUFU.EX2 R144, R177 ;  /* 0x000000b100907308 */ /* 0x000fe20000000800 */
[C---:B------:R-:W-:Y:S01]  /*6c10*/  FMUL.FTZ R8, R3.reuse, R152 ;  /* 0x0000009803087220 */ /* 0x040fe20000410000 */
[----:B------:R-:W-:Y:S01]  /*6c20*/  MOV R152, R24 ;  /* 0x0000001800987202 */ /* 0x000fe20000000f00 */
[C---:B------:R-:W-:Y:S01]  /*6c30*/  FMUL.FTZ R24, R3.reuse, R136 ;  /* 0x0000008803187220 */ /* 0x040fe20000410000 */
[----:B---3--:R-:W-:Y:S01]  /*6c40*/  F2FP.PACK_AB R170, R2, R4 ;  /* 0x0000000402aa723e */ /* 0x008fe200000000ff */
[----:B------:R-:W-:Y:S02]  /*6c50*/  FADD.FTZ R0, R4, R0 ;  /* 0x0000000004007221 */ /* 0x000fe40000010000 */
[C---:B------:R-:W-:Y:S02]  /*6c60*/  FMUL.FTZ R56, R3.reuse, R56 ;  /* 0x0000003803387220 */ /* 0x040fe40000410000 */
[----:B------:R-:W-:Y:S01]  /*6c70*/  FADD.FTZ R247, R2, R0 ;  /* 0x0000000002f77221 */ /* 0x000fe20000010000 */
[----:B------:R-:W-:Y:S01]  /*6c80*/  FMNMX.FTZ R0, R6, R132, !PT ;  /* 0x0000008406007209 */ /* 0x000fe20007810000 */
[C---:B------:R-:W-:Y:S02]  /*6c90*/  FMUL.FTZ R57, R3.reuse, R57 ;  /* 0x0000003903397220 */ /* 0x040fe40000410000 */
[----:B------:R-:W-:Y:S01]  /*6ca0*/  FMUL.FTZ R60, R3, R60 ;  /* 0x0000003c033c7220 */ /* 0x000fe20000410000 */
[----:B------:R-:W-:Y:S01]  /*6cb0*/  FMNMX.FTZ R0, R7, R0, !PT ;  /* 0x0000000007007209 */ /* 0x000fe20007810000 */
[C---:B------:R-:W-:Y:S02]  /*6cc0*/  FMUL.FTZ R61, R3.reuse, R61 ;  /* 0x0000003d033d7220 */ /* 0x040fe40000410000 */
[C---:B------:R-:W-:Y:S01]  /*6cd0*/  FMUL.FTZ R64, R3.reuse, R64 ;  /* 0x0000004003407220 */ /* 0x040fe20000410000 */
        /* <DEDUP_REMOVED lines=29> */
[C---:B------:R-:W-:Y:S02]  /*6eb0*/  FMUL.FTZ R104, R3.reuse, R104 ;  /* 0x0000006803687220 */ /* 0x040fe40000410000 */
[----:B------:R-:W1:Y:S01]  /*6ec0*/  SHFL.BFLY PT, R2, R0, 0x2, 0x1f ;  /* 0x0c401f0000027f89 */ /* 0x000e6200000e0000 */
        /* <DEDUP_REMOVED lines=11> */
[C---:B------:R-:W-:Y:S01]  /*6f80*/  FMUL.FTZ R128, R3.reuse, R128 ;  /* 0x0000008003807220 */ /* 0x040fe20000410000 */
[----:B-1----:R-:W-:Y:S01]  /*6f90*/  FMNMX.FTZ R0, R0, R2, !PT ;  /* 0x0000000200007209 */ /* 0x002fe20007810000 */
[----:B------:R-:W-:Y:S04]  /*6fa0*/  FMUL.FTZ R129, R3, R129 ;  /* 0x0000008103817220 */ /* 0x000fe80000410000 */
[----:B------:R-:W1:Y:S02]  /*6fb0*/  SHFL.BFLY PT, R2, R0, 0x1, 0x1f ;  /* 0x0c201f0000027f89 */ /* 0x000e6400000e0000 */
[----:B-1----:R-:W-:Y:S05]  /*6fc0*/  FMNMX.FTZ R2, R0, R2, !PT ;  /* 0x0000000200027209 */ /* 0x002fea0007810000 */
[C---:B------:R-:W-:Y:S02]  /*6fd0*/  FADD.FTZ R0, -R2.reuse, R132 ;  /* 0x0000008402007221 */ /* 0x040fe40000010100 */
[----:B------:R-:W-:Y:S02]  /*6fe0*/  FMUL.FTZ R4, R2, c[0x0][0x2d0] ;  /* 0x0000b40002047a20 */ /* 0x000fe40000410000 */
[----:B------:R-:W-:Y:S02]  /*6ff0*/  FMUL.FTZ R0, R0, c[0x0][0x2d0] ;  /* 0x0000b40000007a20 */ /* 0x000fe40000410000 */
[--C-:B------:R-:W-:Y:S02]  /*7000*/  FFMA.FTZ R6, R6, c[0x0][0x2d0], -R4.reuse ;  /* 0x0000b40006067a23 */ /* 0x100fe40000010804 */
[--C-:B------:R-:W-:Y:S02]  /*7010*/  FFMA.FTZ R7, R7, c[0x0][0x2d0], -R4.reuse ;  /* 0x0000b40007077a23 */ /* 0x100fe40000010804 */
[----:B------:R-:W1:Y:S01]  /*7020*/  MUFU.EX2 R0, R0 ;  /* 0x0000000000007308 */ /* 0x000e620000000800 */
[--C-:B------:R-:W-:Y:S02]  /*7030*/  FFMA.FTZ R252, R26, c[0x0][0x2d0], -R4.reuse ;  /* 0x0000b4001afc7a23 */ /* 0x100fe40000010804 */
[--C-:B------:R-:W-:Y:S02]  /*7040*/  FFMA.FTZ R9, R27, c[0x0][0x2d0], -R4.reuse ;  /* 0x0000b4001b097a23 */ /* 0x100fe40000010804 */
[--C-:B------:R-:W-:Y:S02]  /*7050*/  FFMA.FTZ R171, R10, c[0x0][0x2d0], -R4.reuse ;  /* 0x0000b4000aab7a23 */ /* 0x100fe40000010804 */
[--C-:B------:R-:W-:Y:S02]  /*7060*/  FFMA.FTZ R172, R11, c[0x0][0x2d0], -R4.reuse ;  /* 0x0000b4000bac7a23 */ /* 0x100fe40000010804 */
[--C-:B------:R-:W-:Y:S01]  /*7070*/  FFMA.FTZ R175, R18, c[0x0][0x2d0], -R4.reuse ;  /* 0x0000b40012af7a23 */ /* 0x100fe20000010804 */
[----:B------:R-:W2:Y:S01]  /*7080*/  MUFU.EX2 R6, R6 ;  /* 0x0000000600067308 */ /* 0x000ea20000000800 */
[--C-:B------:R-:W-:Y:S02]  /*7090*/  FFMA.FTZ R176, R19, c[0x0][0x2d0], -R4.reuse ;  /* 0x0000b40013b07a23 */ /* 0x100fe40000010804 */
[--C-:B------:R-:W-:Y:S02]  /*70a0*/  FFMA.FTZ R251, R22, c[0x0][0x2d0], -R4.reuse ;  /* 0x0000b40016fb7a23 */ /* 0x100fe40000010804 */
[--C-:B------:R-:W-:Y:S02]  /*70b0*/  FFMA.FTZ R250, R23, c[0x0][0x2d0], -R4.reuse ;  /* 0x0000b40017fa7a23 */ /* 0x100fe40000010804 */
[--C-:B------:R-:W-:Y:S02]  /*70c0*/  FFMA.FTZ R174, R14, c[0x0][0x2d0], -R4.reuse ;  /* 0x0000b4000eae7a23 */ /* 0x100fe40000010804 */
[----:B------:R-:W-:Y:S01]  /*70d0*/  FFMA.FTZ R173, R15, c[0x0][0x2d0], -R4 ;  /* 0x0000b4000fad7a23 */ /* 0x000fe20000010804 */
[----:B------:R-:W3:Y:S01]  /*70e0*/  MUFU.EX2 R7, R7 ;  /* 0x0000000700077308 */ /* 0x000ee20000000800 */
[C---:B-1----:R-:W-:Y:S02]  /*70f0*/  FMUL.FTZ R26, R0.reuse, R138 ;  /* 0x0000008a001a7220 */ /* 0x042fe40000410000 */
[C---:B------:R-:W-:Y:S02]  /*7100*/  FMUL.FTZ R27, R0.reuse, R139 ;  /* 0x0000008b001b7220 */ /* 0x040fe40000410000 */
[----:B------:R-:W1:Y:S01]  /*7110*/  LDSM.16.MT88.4 R136, [R236] ;  /* 0x00000000ec88783b */ /* 0x000e620000004200 */
[C---:B------:R-:W-:Y:S04]  /*7120*/  FMUL.FTZ R10, R0.reuse, R154 ;  /* 0x0000009a000a7220 */ /* 0x040fe80000410000 */
[----:B------:R-:W-:Y:S01]  /*7130*/  MUFU.EX2 R178, R173 ;  /* 0x000000ad00b27308 */ /* 0x000fe20000000800 */
[C---:B------:R-:W-:Y:S02]  /*7140*/  FMUL.FTZ R11, R0.reuse, R155 ;  /* 0x0000009b000b7220 */ /* 0x040fe40000410000 */
[C---:B------:R-:W-:Y:S02]  /*7150*/  FMUL.FTZ R18, R0.reuse, R146 ;  /* 0x0000009200127220 */ /* 0x040fe40000410000 */
[C---:B--2---:R-:W-:Y:S02]  /*7160*/  FFMA.FTZ R4, R0.reuse, R169, R6 ;  /* 0x000000a900047223 */ /* 0x044fe40000010006 */
[C---:B------:R-:W-:Y:S02]  /*7170*/  FMUL.FTZ R19, R0.reuse, R147 ;  /* 0x0000009300137220 */ /* 0x040fe40000410000 */
[C---:B------:R-:W-:Y:S01]  /*7180*/  FMUL.FTZ R22, R0.reuse, R142 ;  /* 0x0000008e00167220 */ /* 0x040fe20000410000 */
[----:B------:R-:W-:Y:S01]  /*7190*/  MUFU.EX2 R177, R175 ;  /* 0x000000af00b17308 */ /* 0x000fe20000000800 */
[C---:B------:R-:W-:Y:S02]  /*71a0*/  FMUL.FTZ R23, R0.reuse, R143 ;  /* 0x0000008f00177220 */ /* 0x040fe40000410000 */
[C---:B------:R-:W-:Y:S01]  /*71b0*/  FMUL.FTZ R14, R0.reuse, R150 ;  /* 0x00000096000e7220 */ /* 0x040fe20000410000 */
[C---:B---3--:R-:W-:Y:S01]  /*71c0*/  F2FP.PACK_AB R169, R7.reuse, R6 ;  /* 0x0000000607a9723e */ /* 0x048fe200000000ff */
[C---:B------:R-:W-:Y:S02]  /*71d0*/  FMUL.FTZ R6, R0.reuse, R158 ;  /* 0x0000009e00067220 */ /* 0x040fe40000410000 */
[C---:B------:R-:W-:Y:S02]  /*71e0*/  FMUL.FTZ R15, R0.reuse, R151 ;  /* 0x00000097000f7220 */ /* 0x040fe40000410000 */
[C---:B------:R-:W-:Y:S01]  /*71f0*/  FMUL.FTZ R30, R0.reuse, R30 ;  /* 0x0000001e001e7220 */ /* 0x040fe20000410000 */
[----:B------:R-:W-:Y:S01]  /*7200*/  MUFU.EX2 R151, R172 ;  /* 0x000000ac00977308 */ /* 0x000fe20000000800 */
[C---:B------:R-:W-:Y:S02]  /*7210*/  FMUL.FTZ R31, R0.reuse, R31 ;  /* 0x0000001f001f7220 */ /* 0x040fe40000410000 */
[C---:B------:R-:W-:Y:S02]  /*7220*/  FMUL.FTZ R34, R0.reuse, R34 ;  /* 0x0000002200227220 */ /* 0x040fe40000410000 */
        /* <DEDUP_REMOVED lines=50> */
[----:B------:R-:W-:Y:S02]  /*7550*/  FADD.FTZ R132, R7, R4 ;  /* 0x0000000407847221 */ /* 0x000fe40000010000 */
[C---:B------:R-:W-:Y:S02]  /*7560*/  FMUL.FTZ R7, R0.reuse, R159 ;  /* 0x0000009f00077220 */ /* 0x040fe40000410000 */
[C---:B------:R-:W-:Y:S02]  /*7570*/  FMUL.FTZ R126, R0.reuse, R126 ;  /* 0x0000007e007e7220 */ /* 0x040fe40000410000 */
[C---:B------:R-:W-:Y:S02]  /*7580*/  FMUL.FTZ R127, R0.reuse, R127 ;  /* 0x0000007f007f7220 */ /* 0x040fe40000410000 */
[C---:B------:R-:W-:Y:S02]  /*7590*/  FMUL.FTZ R130, R0.reuse, R130 ;  /* 0x0000008200827220 */ /* 0x040fe40000410000 */
[----:B------:R-:W-:Y:S02]  /*75a0*/  FMUL.FTZ R131, R0, R131 ;  /* 0x0000008300837220 */ /* 0x000fe40000410000 */
[----:B------:R-:W2:Y:S01]  /*75b0*/  MUFU.EX2 R0, R171 ;  /* 0x000000ab00007308 */ /* 0x000ea20000000800 */
[C---:B------:R-:W-:Y:S01]  /*75c0*/  FMUL.FTZ R4, R3.reuse, R156 ;  /* 0x0000009c03047220 */ /* 0x040fe20000410000 */
[----:B------:R-:W-:Y:S01]  /*75d0*/  MOV R156, R9 ;  /* 0x00000009009c7202 */ /* 0x000fe20000000f00 */
[C---:B------:R-:W-:Y:S01]  /*75e0*/  FMUL.FTZ R9, R3.reuse, R153 ;  /* 0x0000009903097220 */ /* 0x040fe20000410000 */
[----:B------:R-:W-:Y:S01]  /*75f0*/  MOV R153, R21 ;  /* 0x0000001500997202 */ /* 0x000fe20000000f00 */
[----:B------:R-:W-:Y:S02]  /*7600*/  FMUL.FTZ R21, R3, R141 ;  /* 0x0000008d03157220 */ /* 0x000fe40000410000 */
[----:B------:R-:W-:Y:S03]  /*7610*/  LDSM.16.MT88.4 R140, [R236+0x800] ;  /* 0x00080000ec8c783b */ /* 0x000fe60000004200 */
[----:B------:R-:W-:Y:S10]  /*7620*/  MUFU.EX2 R3, R179 ;  /* 0x000000b300037308 */ /* 0x000ff40000000800 */
[----:B------:R-:W-:Y:S01]  /*7630*/  MUFU.EX2 R173, R156 ;  /* 0x0000009c00ad7308 */ /* 0x000fe20000000800 */
[----:B--2---:R-:W-:Y:S01]  /*7640*/  F2FP.PACK_AB R171, R151, R0 ;  /* 0x0000000097ab723e */ /* 0x004fe200000000ff */
[----:B------:R-:W-:Y:S08]  /*7650*/  FADD.FTZ R149, R0, R132 ;  /* 0x0000008400957221 */ /* 0x000ff00000010000 */
[----:B------:R-:W2:Y:S01]  /*7660*/  MUFU.EX2 R132, R246 ;  /* 0x000000f600847308 */ /* 0x000ea20000000800 */
[C---:B-1----:R-:W-:Y:S08]  /*7670*/  HMMA.16816.F32 R4, R168.reuse, R136, R4 ;  /* 0x00000088a804723c */ /* 0x042ff00000001804 */
[C---:B------:R-:W-:Y:S01]  /*7680*/  HMMA.16816.F32 R8, R168.reuse, R138, R8 ;  /* 0x0000008aa808723c */ /* 0x040fe20000001808 */
[----:B------:R-:W1:Y:S03]  /*7690*/  LDSM.16.MT88.4 R136, [R238] ;  /* 0x00000000ee88783b */ /* 0x000e660000004200 */
[----:B--2---:R-:W-:Y:S04]  /*76a0*/  FADD.FTZ R0, R132, R247 ;  /* 0x000000f784007221 */ /* 0x004fe80000010000 */
[----:B------:R-:W-:Y:S04]  /*76b0*/  FADD.FTZ R0, R3, R0 ;  /* 0x0000000003007221 */ /* 0x000fe80000010000 */
[----:B------:R-:W-:Y:S04]  /*76c0*/  FADD.FTZ R0, R145, R0 ;  /* 0x0000000091007221 */ /* 0x000fe80000010000 */
[----:B------:R-:W-:Y:S01]  /*76d0*/  FADD.FTZ R0, R144, R0 ;  /* 0x0000000090007221 */ /* 0x000fe20000010000 */
[C---:B-1----:R-:W-:Y:S08]  /*76e0*/  HMMA.16816.F32 R12, R168.reuse, R136, R12 ;  /* 0x00000088a80c723c */ /* 0x042ff0000000180c */
[C---:B------:R-:W-:Y:S01]  /*76f0*/  HMMA.16816.F32 R16, R168.reuse, R138, R16 ;  /* 0x0000008aa810723c */ /* 0x040fe20000001810 */
[----:B------:R-:W1:Y:S07]  /*7700*/  LDSM.16.MT88.4 R136, [R237] ;  /* 0x00000000ed88783b */ /* 0x000e6e0000004200 */
[C---:B-1----:R-:W-:Y:S08]  /*7710*/  HMMA.16816.F32 R20, R168.reuse, R136, R20 ;  /* 0x00000088a814723c */ /* 0x042ff00000001814 */
[C---:B------:R-:W-:Y:S01]  /*7720*/  HMMA.16816.F32 R24, R168.reuse, R138, R24 ;  /* 0x0000008aa818723c */ /* 0x040fe20000001818 */
[----:B------:R-:W1:Y:S07]  /*7730*/  LDSM.16.MT88.4 R136, [R241] ;  /* 0x00000000f188783b */ /* 0x000e6e0000004200 */
[C---:B-1----:R-:W-:Y:S08]  /*7740*/  HMMA.16816.F32 R28, R168.reuse, R136, R28 ;  /* 0x00000088a81c723c */ /* 0x042ff0000000181c */
[C---:B------:R-:W-:Y:S01]  /*7750*/  HMMA.16816.F32 R32, R168.reuse, R138, R32 ;  /* 0x0000008aa820723c */ /* 0x040fe20000001820 */
[----:B------:R-:W1:Y:S07]  /*7760*/  LDSM.16.MT88.4 R136, [R236+0x1800] ;  /* 0x00180000ec88783b */ /* 0x000e6e0000004200 */
        /* <DEDUP_REMOVED lines=33> */
[C---:B-1----:R-:W-:Y:S07]  /*7980*/  HMMA.16816.F32 R124, R168.reuse, R136, R124 ;  /* 0x00000088a87c723c */ /* 0x042fee000000187c */
[----:B------:R-:W-:Y:S01]  /*7990*/  F2FP.PACK_AB R136, R3, R132 ;  /* 0x000000840388723e */ /* 0x000fe200000000ff */
[----:B------:R-:W-:Y:S01]  /*79a0*/  HMMA.16816.F32 R128, R168, R138, R128 ;  /* 0x0000008aa880723c */ /* 0x000fe20000001880 */
[----:B------:R-:W-:Y:S03]  /*79b0*/  MUFU.EX2 R132, R153 ;  /* 0x0000009900847308 */ /* 0x000fe60000000800 */
[----:B------:R-:W-:Y:S01]  /*79c0*/  F2FP.PACK_AB R137, R178, R150 ;  /* 0x00000096b289723e */ /* 0x000fe200000000ff */
[----:B------:R-:W-:Y:S02]  /*79d0*/  FADD.FTZ R3, R151, R149 ;  /* 0x0000009597037221 */ /* 0x000fe40000010000 */
[----:B------:R-:W-:Y:S02]  /*79e0*/  F2FP.PACK_AB R138, R144, R145 ;  /* 0x00000091908a723e */ /* 0x000fe400000000ff */
[----:B------:R-:W1:Y:S03]  /*79f0*/  LDSM.16.MT88.4 R144, [R238+0x800] ;  /* 0x00080000ee90783b */ /* 0x000e660000004200 */
[----:B------:R-:W-:Y:S02]  /*7a00*/  F2FP.PACK_AB R139, R176, R177 ;  /* 0x000000b1b08b723e */ /* 0x000fe400000000ff */
[----:B------:R-:W-:Y:S02]  /*7a10*/  F2FP.PACK_AB R169, R175, R174 ;  /* 0x000000aeafa9723e */ /* 0x000fe400000000ff */
[----:B------:R-:W-:Y:S03]  /*7a20*/  F2FP.PACK_AB R171, R173, R172 ;  /* 0x000000acadab723e */ /* 0x000fe600000000ff */
[C---:B------:R-:W-:Y:S08]  /*7a30*/  HMMA.16816.F32 R4, R136.reuse, R140, R4 ;  /* 0x0000008c8804723c */ /* 0x040ff00000001804 */
        /* <DEDUP_REMOVED lines=41> */
[C---:B--2---:R-:W-:Y:S01]  /*7cd0*/  HMMA.16816.F32 R116, R136.reuse, R140, R116 ;  /* 0x0000008c8874723c */ /* 0x044fe20000001874 */
[----:B------:R-:W2:Y:S07]  /*7ce0*/  MUFU.EX2 R140, R148 ;  /* 0x00000094008c7308 */ /* 0x000eae0000000800 */
[C---:B------:R-:W-:Y:S03]  /*7cf0*/  HMMA.16816.F32 R120, R136.reuse, R142, R120 ;  /* 0x0000008e8878723c */ /* 0x040fe60000001878 */
[----:B------:R3:W4:Y:S10]  /*7d00*/  MUFU.EX2 R148, R152 ;  /* 0x0000009800947308 */ /* 0x0007340000000800 */
[----:B------:R-:W5:Y:S01]  /*7d10*/  MUFU.EX2 R141, R157 ;  /* 0x0000009d008d7308 */ /* 0x000f620000000800 */
[----:B--2---:R-:W-:Y:S01]  /*7d20*/  F2FP.PACK_AB R168, R132, R140 ;  /* 0x0000008c84a8723e */ /* 0x004fe200000000ff */
[----:B------:R-:W-:Y:S01]  /*7d30*/  FADD.FTZ R0, R140, R0 ;  /* 0x000000008c007221 */ /* 0x000fe20000010000 */
[C---:B-1----:R-:W-:Y:S03]  /*7d40*/  HMMA.16816.F32 R124, R136.reuse, R144, R124 ;  /* 0x00000090887c723c */ /* 0x042fe6000000187c */
[----:B------:R-:W-:Y:S01]  /*7d50*/  FADD.FTZ R0, R132, R0 ;  /* 0x0000000084007221 */ /* 0x000fe20000010000 */
[----:B------:R-:W-:Y:S01]  /*7d60*/  MOV R132, R2 ;  /* 0x0000000200847202 */ /* 0x000fe20000000f00 */
[----:B---3--:R-:W1:Y:S02]  /*7d70*/  LDSM.16.MT88.4 R152, [R236+0x1000] ;  /* 0x00100000ec98783b */ /* 0x008e640000004200 */
[----:B----4-:R-:W-:Y:S01]  /*7d80*/  FADD.FTZ R0, R148, R0 ;  /* 0x0000000094007221 */ /* 0x010fe20000010000 */
[----:B------:R-:W-:Y:S05]  /*7d90*/  HMMA.16816.F32 R128, R136, R146, R128 ;  /* 0x000000928880723c */ /* 0x000fea0000001880 */
[----:B------:R-:W2:Y:S01]  /*7da0*/  LDSM.16.MT88.4 R144, [R238+0x1000] ;  /* 0x00100000ee90783b */ /* 0x000ea20000004200 */
[C---:B-----5:R-:W-:Y:S01]  /*7db0*/  F2FP.PACK_AB R170, R141.reuse, R148 ;  /* 0x000000948daa723e */ /* 0x060fe200000000ff */
[----:B------:R-:W-:Y:S02]  /*7dc0*/  FADD.FTZ R250, R141, R0 ;  /* 0x000000008dfa7221 */ /* 0x000fe40000010000 */
[----:B------:R-:W-:Y:S04]  /*7dd0*/  FADD.FTZ R0, R150, R3 ;  /* 0x0000000396007221 */ /* 0x000fe80000010000 */
[----:B------:R-:W3:Y:S01]  /*7de0*/  LDSM.16.MT88.4 R136, [R237+0x1000] ;  /* 0x00100000ed88783b */ /* 0x000ee20000004200 */
[----:B------:R-:W-:Y:S04]  /*7df0*/  FADD.FTZ R0, R178, R0 ;  /* 0x00000000b2007221 */ /* 0x000fe80000010000 */
[----:B------:R-:W-:Y:S04]  /*7e00*/  FADD.FTZ R0, R177, R0 ;  /* 0x00000000b1007221 */ /* 0x000fe80000010000 */
[----:B------:R-:W-:Y:S04]  /*7e10*/  FADD.FTZ R0, R176, R0 ;  /* 0x00000000b0007221 */ /* 0x000fe80000010000 */
[----:B------:R-:W-:Y:S04]  /*7e20*/  FADD.FTZ R0, R174, R0 ;  /* 0x00000000ae007221 */ /* 0x000fe80000010000 */
[----:B------:R-:W-:Y:S04]  /*7e30*/  FADD.FTZ R0, R175, R0 ;  /* 0x00000000af007221 */ /* 0x000fe80000010000 */
[----:B------:R-:W-:Y:S01]  /*7e40*/  FADD.FTZ R0, R172, R0 ;  /* 0x00000000ac007221 */ /* 0x000fe20000010000 */
[C---:B-1----:R-:W-:Y:S01]  /*7e50*/  HMMA.16816.F32 R156, R168.reuse, R152, R4 ;  /* 0x00000098a89c723c */ /* 0x042fe20000001804 */
[----:B------:R-:W1:Y:S04]  /*7e60*/  LDSM.16.MT88.4 R4, [R239+0x1000] ;  /* 0x00100000ef04783b */ /* 0x000e680000004200 */
[----:B------:R-:W-:Y:S03]  /*7e70*/  FADD.FTZ R0, R173, R0 ;  /* 0x00000000ad007221 */ /* 0x000fe60000010000 */
[C---:B------:R-:W-:Y:S01]  /*7e80*/  HMMA.16816.F32 R152, R168.reuse, R154, R8 ;  /* 0x0000009aa898723c */ /* 0x040fe20000001808 */
[----:B------:R-:W4:Y:S07]  /*7e90*/  LDSM.16.MT88.4 R8, [R236+0x2800] ;  /* 0x00280000ec08783b */ /* 0x000f2e0000004200 */
[C---:B--2---:R-:W-:Y:S01]  /*7ea0*/  HMMA.16816.F32 R148, R168.reuse, R144, R12 ;  /* 0x00000090a894723c */ /* 0x044fe2000000180c */
[----:B------:R-:W2:Y:S07]  /*7eb0*/  LDSM.16.MT88.4 R12, [R238+0x2800] ;  /* 0x00280000ee0c783b */ /* 0x000eae0000004200 */
[C---:B------:R-:W-:Y:S01]  /*7ec0*/  HMMA.16816.F32 R144, R168.reuse, R146, R16 ;  /* 0x00000092a890723c */ /* 0x040fe20000001810 */
[----:B------:R-:W-:Y:S07]  /*7ed0*/  STL [R1], R0 ;  /* 0x0000000001007387 */ /* 0x000fee0000100800 */
[C---:B---3--:R-:W-:Y:S08]  /*7ee0*/  HMMA.16816.F32 R140, R168.reuse, R136, R20 ;  /* 0x00000088a88c723c */ /* 0x048ff00000001814 */
[C---:B------:R-:W-:Y:S08]  /*7ef0*/  HMMA.16816.F32 R136, R168.reuse, R138, R24 ;  /* 0x0000008aa888723c */ /* 0x040ff00000001818 */
[C---:B-1----:R-:W-:Y:S08]  /*7f00*/  HMMA.16816.F32 R28, R168.reuse, R4, R28 ;  /* 0x00000004a81c723c */ /* 0x042ff0000000181c */
[C---:B------:R-:W-:Y:S01]  /*7f10*/  HMMA.16816.F32 R32, R168.reuse, R6, R32 ;  /* 0x00000006a820723c */ /* 0x040fe20000001820 */
[----:B------:R-:W1:Y:S07]  /*7f20*/  LDSM.16.MT88.4 R4, [R237+0x2800] ;  /* 0x00280000ed04783b */ /* 0x000e6e0000004200 */
[C---:B----4-:R-:W-:Y:S08]  /*7f30*/  HMMA.16816.F32 R36, R168.reuse, R8, R36 ;  /* 0x00000008a824723c */ /* 0x050ff00000001824 */
[C---:B------:R-:W-:Y:S01]  /*7f40*/  HMMA.16816.F32 R40, R168.reuse, R10, R40 ;  /* 0x0000000aa828723c */ /* 0x040fe20000001828 */
[----:B------:R-:W3:Y:S07]  /*7f50*/  LDSM.16.MT88.4 R8, [R239+0x2800] ;  /* 0x00280000ef08783b */ /* 0x000eee0000004200 */
        /* <DEDUP_REMOVED lines=25> */
[C---:B------:R-:W-:Y:S08]  /*80f0*/  HMMA.16816.F32 R112, R168.reuse, R10, R112 ;  /* 0x0000000aa870723c */ /* 0x040ff00000001870 */
[C---:B--2---:R-:W-:Y:S08]  /*8100*/  HMMA.16816.F32 R116, R168.reuse, R12, R116 ;  /* 0x0000000ca874723c */ /* 0x044ff00000001874 */
[C---:B------:R-:W-:Y:S08]  /*8110*/  HMMA.16816.F32 R120, R168.reuse, R14, R120 ;  /* 0x0000000ea878723c */ /* 0x040ff00000001878 */
[C---:B-1----:R-:W-:Y:S08]  /*8120*/  HMMA.16816.F32 R124, R168.reuse, R4, R124 ;  /* 0x00000004a87c723c */ /* 0x042ff0000000187c */
[----:B------:R-:W-:Y:S01]  /*8130*/  HMMA.16816.F32 R128, R168, R6, R128 ;  /* 0x00000006a880723c */ /* 0x000fe20000001880 */
[----:B------:R-:W-:-:S07]  /*8140*/  @P4 BRA `(.L_x_33) ;  /* 0xffffd71000004947 */ /* 0x000fce000383ffff */
.L_x_30:
[----:B------:R-:W-:Y:S11]  /*8150*/  @!UPT UIADD3 URZ, URZ, URZ, URZ ;  /* 0x0000003f3f3ff290 */ /* 0x000ff6000fffe03f */
[----:B--2---:R-:W-:Y:S05]  /*8160*/  BRA.DIV ~URZ, `(.L_x_34) ;  /* 0x00005c127f007947 */ /* 0x004fea000b800000 */
[----:B------:R-:W2:Y:S04]  /*8170*/  LDL.LU R6, [R1] ;  /* 0x0000000001067983 */ /* 0x000ea80000300800 */
[----:B------:R-:W1:Y:S02]  /*8180*/  SHFL.BFLY PT, R0, R250, 0x2, 0x1f ;  /* 0x0c401f00fa007f89 */ /* 0x000e6400000e0000 */
[----:B-1----:R-:W-:-:S05]  /*8190*/  FADD.FTZ R0, R0, R250 ;  /* 0x000000fa00007221 */ /* 0x002fca0000010000 */
[----:B------:R-:W1:Y:S02]  /*81a0*/  SHFL.BFLY PT, R5, R0, 0x1, 0x1f ;  /* 0x0c201f0000057f89 */ /* 0x000e6400000e0000 */
[----:B-1----:R-:W-:Y:S02]  /*81b0*/  FADD.FTZ R0, R0, R5 ;  /* 0x0000000500007221 */ /* 0x002fe40000010000 */
[----:B--2---:R-:W1:Y:S02]  /*81c0*/  SHFL.BFLY PT, R2, R6, 0x2, 0x1f ;  /* 0x0c401f0006027f89 */ /* 0x004e6400000e0000 */
[----:B-1----:R-:W-:-:S05]  /*81d0*/  FADD.FTZ R4, R2, R6 ;  /* 0x0000000602047221 */ /* 0x002fca0000010000 */
[----:B------:R1:W2:Y:S02]  /*81e0*/  SHFL.BFLY PT, R3, R4, 0x1, 0x1f ;  /* 0x0c201f0004037f89 */ /* 0x0002a400000e0000 */
.L_x_97:
[----:B------:R-:W-:Y:S01]  /*81f0*/  FSETP.NE.FTZ.AND P1, PT, R0, RZ, PT ;  /* 0x000000ff0000720b */ /* 0x000fe20003f35000 */
[----:B--2---:R-:W-:Y:S01]  /*8200*/  FADD.FTZ R3, R3, R4 ;  /* 0x0000000403037221 */ /* 0x004fe20000010000 */
[----:B------:R-:W-:Y:S02]  /*8210*/  MOV R2, RZ ;  /* 0x000000ff00027202 */ /* 0x000fe40000000f00 */
[----:B------:R-:W-:Y:S02]  /*8220*/  MOV R20, 0xff800000 ;  /* 0xff80000000147802 */ /* 0x000fe40000000f00 */
[----:B------:R-:W-:Y:S02]  /*8230*/  FSETP.NE.FTZ.AND P0, PT, R3, RZ, PT ;  /* 0x000000ff0300720b */ /* 0x000fe40003f15000 */
[----:B------:R-:W-:-:S05]  /*8240*/  MOV R15, 0xff800000 ;  /* 0xff800000000f7802 */ /* 0x000fca0000000f00 */
[----:B------:R-:W2:Y:S01]  /*8250*/  @P1 MUFU.RCP R2, R0 ;  /* 0x0000000000021308 */ /* 0x000ea20000001000 */
[----:B-1----:R-:W-:-:S05]  /*8260*/  @P1 MOV R4, 0x3f317218 ;  /* 0x3f31721800041802 */ /* 0x002fca0000000f00 */
[----:B------:R-:W-:Y:S02]  /*8270*/  @P1 FMUL.FTZ R4, R4, c[0x0][0x2d0] ;  /* 0x0000b40004041a20 */ /* 0x000fe40000410000 */
[----:B------:R1:W3:Y:S01]  /*8280*/  @P1 MUFU.LG2 R5, R0 ;  /* 0x0000000000051308 */ /* 0x0002e20000000c00 */
[C---:B--2---:R-:W-:Y:S02]  /*8290*/  FMUL.FTZ R184, R2.reuse, R76 ;  /* 0x0000004c02b87220 */ /* 0x044fe40000410000 */
[C---:B------:R-:W-:Y:S02]  /*82a0*/  FMUL.FTZ R185, R2.reuse, R77 ;  /* 0x0000004d02b97220 */ /* 0x040fe40000410000 */
[C---:B------:R-:W-:Y:S02]  /*82b0*/  FMUL.FTZ R156, R2.reuse, R156 ;  /* 0x0000009c029c7220 */ /* 0x040fe40000410000 */
[C---:B------:R-:W-:Y:S01]  /*82c0*/  FMUL.FTZ R157, R2.reuse, R157 ;  /* 0x0000009d029d7220 */ /* 0x040fe20000410000 */
[----:B-1----:R-:W-:Y:S01]  /*82d0*/  MOV R0, RZ ;  /* 0x000000ff00007202 */ /* 0x002fe20000000f00 */
[----:B------:R-:W-:-:S02]  /*82e0*/  FMUL.FTZ R152, R2, R152 ;  /* 0x0000009802987220 */ /* 0x000fc40000410000 */
[C---:B------:R-:W-:Y:S02]  /*82f0*/  FMUL.FTZ R153, R2.reuse, R153 ;  /* 0x0000009902997220 */ /* 0x040fe40000410000 */
[C---:B------:R-:W-:Y:S01]  /*8300*/  FMUL.FTZ R148, R2.reuse, R148 ;  /* 0x0000009402947220 */ /* 0x040fe20000410000 */
[----:B------:R-:W1:Y:S01]  /*8310*/  @P0 MUFU.RCP R0, R3 ;  /* 0x0000000300000308 */ /* 0x000e620000001000 */
[C---:B------:R-:W-:Y:S02]  /*8320*/  FMUL.FTZ R149, R2.reuse, R149 ;  /* 0x0000009502957220 */ /* 0x040fe40000410000 */
[C---:B------:R-:W-:Y:S02]  /*8330*/  FMUL.FTZ R144, R2.reuse, R144 ;  /* 0x0000009002907220 */ /* 0x040fe40000410000 */
[C---:B------:R-:W-:Y:S02]  /*8340*/  FMUL.FTZ R145, R2.reuse, R145 ;  /* 0x0000009102917220 */ /* 0x040fe40000410000 */
[----:B------:R-:W-:-:S02]  /*8350*/  FMUL.FTZ R140, R2, R140 ;  /* 0x0000008c028c7220 */ /* 0x000fc40000410000 */
[C---:B------:R-:W-:Y:S02]  /*8360*/  FMUL.FTZ R141, R2.reuse, R141 ;  /* 0x0000008d028d7220 */ /* 0x040fe40000410000 */
[C---:B------:R-:W-:Y:S02]  /*8370*/  FMUL.FTZ R136, R2.reuse, R136 ;  /* 0x0000008802887220 */ /* 0x040fe40000410000 */
[C---:B------:R-:W-:Y:S02]  /*8380*/  FMUL.FTZ R137, R2.reuse, R137 ;  /* 0x0000008902897220 */ /* 0x040fe40000410000 */
[C---:B-----5:R-:W-:Y:S02]  /*8390*/  FMUL.FTZ R160, R2.reuse, R28 ;  /* 0x0000001c02a07220 */ /* 0x060fe40000410000 */
        /* <DEDUP_REMOVED lines=48> */
[----:B------:R-:W-:Y:S02]  /*86a0*/  FMUL.FTZ R77, R2, R129 ;  /* 0x00000081024d7220 */ /* 0x000fe40000410000 */
[----:B------:R2:W4:Y:S01]  /*86b0*/  @P0 MUFU.LG2 R2, R3 ;  /* 0x0000000300020308 */ /* 0x0005220000000c00 */
[----:B---3--:R-:W-:-:S02]  /*86c0*/  @P1 FMUL.FTZ R5, R5, 0.69314718246459960938 ;  /* 0x3f31721805051820 */ /* 0x008fc40000410000 */
[----:B-1----:R-:W-:Y:S02]  /*86d0*/  FMUL.FTZ R192, R0, R146 ;  /* 0x0000009200c07220 */ /* 0x002fe40000410000 */
[----:B------:R-:W-:Y:S01]  /*86e0*/  @P1 FFMA.FTZ R20, R4, R133, R5 ;  /* 0x0000008504141223 */ /* 0x000fe20000010005 */
[----:B------:R-:W-:Y:S01]  /*86f0*/  MOV R4, 0x1 ;  /* 0x0000000100047802 */ /* 0x000fe20000000f00 */
[C---:B------:R-:W-:Y:S02]  /*8700*/  FMUL.FTZ R193, R0.reuse, R147 ;  /* 0x0000009300c17220 */ /* 0x040fe40000410000 */
[C---:B------:R-:W-:Y:S02]  /*8710*/  FMUL.FTZ R204, R0.reuse, R154 ;  /* 0x0000009a00cc7220 */ /* 0x040fe40000410000 */
[C---:B------:R-:W-:Y:S02]  /*8720*/  FMUL.FTZ R205, R0.reuse, R155 ;  /* 0x0000009b00cd7220 */ /* 0x040fe40000410000 */
[----:B------:R-:W-:-:S02]  /*8730*/  FMUL.FTZ R198, R0, R150 ;  /* 0x0000009600c67220 */ /* 0x000fc40000410000 */
[----:B------:R-:W-:Y:S01]  /*8740*/  FMUL.FTZ R199, R0, R151 ;  /* 0x0000009700c77220 */ /* 0x000fe20000410000 */
[----:B--2---:R-:W-:Y:S01]  /*8750*/  @P0 MOV R3, 0x3f317218 ;  /* 0x3f31721800030802 */ /* 0x004fe20000000f00 */
[----:B----4-:R-:W-:Y:S02]  /*8760*/  @P0 FMUL.FTZ R2, R2, 0.69314718246459960938 ;  /* 0x3f31721802020820 */ /* 0x010fe40000410000 */
[C---:B------:R-:W-:Y:S02]  /*8770*/  FMUL.FTZ R146, R0.reuse, R142 ;  /* 0x0000008e00927220 */ /* 0x040fe40000410000 */
[----:B------:R-:W-:Y:S02]  /*8780*/  @P0 FMUL.FTZ R3, R3, c[0x0][0x2d0] ;  /* 0x0000b40003030a20 */ /* 0x000fe40000410000 */
        /* <DEDUP_REMOVED lines=56> */
[----:B------:R-:W-:Y:S01]  /*8b10*/  FMUL.FTZ R79, R0, R131 ;  /* 0x00000083004f7220 */ /* 0x000fe20000410000 */
[----:B------:R-:W-:Y:S01]  /*8b20*/  PRMT R0, R4, 0x7610, R0 ;  /* 0x0000761004007816 */ /* 0x000fe20000000000 */
[----:B------:R-:W-:Y:S02]  /*8b30*/  @P0 FFMA.FTZ R15, R3, R132, R2 ;  /* 0x00000084030f0223 */ /* 0x000fe40000010002 */
.L_x_27:
[----:B--2---:R2:W5:Y:S04]  /*8b40*/  LDL R6, [R1+0x48] ;  /* 0x0000480001067983 */ /* 0x0045680000100800 */
[----:B------:R-:W3:Y:S01]  /*8b50*/  S2R R2, SR_TID.X ;  /* 0x0000000000027919 */ /* 0x000ee20000002100 */
[----:B------:R-:W-:Y:S01]  /*8b60*/  BSSY B0, `(.L_x_35) ;  /* 0x0000011000007945 */ /* 0x000fe20003800000 */
[----:B---3--:R-:W-:-:S13]  /*8b70*/  LOP3.LUT P0, RZ, R2, 0xff, RZ, 0xc0, !PT ;  /* 0x000000ff02ff7812 */ /* 0x008fda000780c0ff */
[----:B------:R-:W-:Y:S05]  /*8b80*/  @P0 BRA `(.L_x_36) ;  /* 0x000000e000000947 */ /* 0x000fea0003800000 */
[----:B--2---:R-:W2:Y:S01]  /*8b90*/  S2R R4, SR_LANEID ;  /* 0x0000000000047919 */ /* 0x004ea20000000000 */
[----:B------:R-:W-:Y:S01]  /*8ba0*/  VOTEU.ANY UR4, UPT, PT ;  /* 0x0000000000047886 */ /* 0x000fe200038e0100 */
[----:B-1----:R-:W-:Y:S01]  /*8bb0*/  IMAD.MOV.U32 R5, RZ, RZ, c[0x0][0x564] ;  /* 0x00015900ff057624 */ /* 0x002fe200078e00ff */
[----:B------:R-:W2:Y:S08]  /*8bc0*/  FLO.U32 R3, UR4 ;  /* 0x0000000400037d00 */ /* 0x000eb000080e0000 */
[----:B------:R-:W1:Y:S01]  /*8bd0*/  POPC R2, UR4 ;  /* 0x0000000400027d09 */ /* 0x000e620008000000 */
[----:B--2---:R-:W-:Y:S01]  /*8be0*/  ISETP.EQ.U32.AND P0, PT, R3, R4, PT ;  /* 0x000000040300720c */ /* 0x004fe20003f02070 */
[----:B------:R-:W-:-:S12]  /*8bf0*/  IMAD.MOV.U32 R4, RZ, RZ, c[0x0][0x560] ;  /* 0x00015800ff047624 */ /* 0x000fd800078e00ff */
[----:B-1----:R1:W2:Y:S04]  /*8c00*/  @P0 ATOMG.E.ADD.STRONG.GPU PT, R2, [R4.64], R2 ;  /* 0x00000002040209a8 */ /* 0x0022a800081ee1c6 */
[----:B-1----:R-:W1:Y:S04]  /*8c10*/  S2R R4, SR_LTMASK ;  /* 0x0000000000047919 */ /* 0x002e680000003900 */
[----:B--2---:R1:W2:Y:S02]  /*8c20*/  SHFL.IDX PT, R3, R2, R3, 0x1f ;  /* 0x00001f0302037589 */ /* 0x0042a400000e0000 */
[----:B-1----:R-:W-:-:S06]  /*8c30*/  LOP3.LUT R2, R4, UR4, RZ, 0xc0, !PT ;  /* 0x0000000404027c12 */ /* 0x002fcc000f8ec0ff */
[----:B------:R-:W2:Y:S02]  /*8c40*/  POPC R2, R2 ;  /* 0x0000000200027309 */ /* 0x000ea40000000000 */
[----:B--2--5:R-:W-:-:S05]  /*8c50*/  IADD3 R6, R3, c[0x0][0xc], R2 ;  /* 0x0000030003067a10 */ /* 0x024fca0007ffe002 */
[----:B------:R1:W-:Y:S02]  /*8c60*/  STL [R1+0x48], R6 ;  /* 0x0000480601007387 */ /* 0x0003e40000100800 */
.L_x_36:
[----:B--2---:R-:W-:Y:S05]  /*8c70*/  BSYNC B0 ;  /* 0x0000000000007941 */ /* 0x004fea0003800000 */
.L_x_35:
[----:B------:R-:W-:Y:S01]  /*8c80*/  PRMT R0, R0, 0x9910, RZ ;  /* 0x0000991000007816 */ /* 0x000fe200000000ff */
[----:B------:R-:W-:Y:S01]  /*8c90*/  BSSY B1, `(.L_x_37) ;  /* 0x000040d000017945 */ /* 0x000fe20003800000 */
[----:B-----5:R-:W-:Y:S02]  /*8ca0*/  IMAD.MOV.U32 R131, RZ, RZ, R6 ;  /* 0x000000ffff837224 */ /* 0x020fe400078e0006 */
[----:B------:R-:W-:-:S13]  /*8cb0*/  ISETP.NE.AND P0, PT, R0, RZ, PT ;  /* 0x000000ff0000720c */ /* 0x000fda0003f05270 */
[----:B------:R-:W-:Y:S05]  /*8cc0*/  @!P0 BRA `(.L_x_38) ;  /* 0x0000310000008947 */ /* 0x000fea0003800000 */
[----:B------:R-:W2:Y:S04]  /*8cd0*/  LDL R7, [R1+0x70] ;  /* 0x0000700001077983 */ /* 0x000ea80000100800 */
[----:B-1----:R-:W3:Y:S04]  /*8ce0*/  LDL R13, [R1+0x74] ;  /* 0x00007400010d7983 */ /* 0x002ee80000100800 */
[----:B------:R-:W4:Y:S04]  /*8cf0*/  LDL R9, [R1+0x7c] ;  /* 0x00007c0001097983 */ /* 0x000f280000100800 */
[----:B------:R-:W4:Y:S04]  /*8d00*/  LDL R12, [R1+0x78] ;  /* 0x00007800010c7983 */ /* 0x000f280000100800 */
[----:B------:R-:W4:Y:S04]  /*8d10*/  LDL R11, [R1+0x8c] ;  /* 0x00008c00010b7983 */ /* 0x000f280000100800 */
[----:B------:R-:W4:Y:S04]  /*8d20*/  LDL R6, [R1+0x84] ;  /* 0x0000840001067983 */ /* 0x000f280000100800 */
[----:B------:R-:W4:Y:S04]  /*8d30*/  LDL R5, [R1+0x88] ;  /* 0x0000880001057983 */ /* 0x000f280000100800 */
[----:B------:R-:W4:Y:S04]  /*8d40*/  LDL R10, [R1+0x80] ;  /* 0x00008000010a7983 */ /* 0x000f280000100800 */
[----:B------:R-:W4:Y:S01]  /*8d50*/  LDL R8, [R1+0x40] ;  /* 0x0000400001087983 */ /* 0x000f220000100800 */
[----:B------:R-:W-:Y:S01]  /*8d60*/  WARPSYNC 0xffffffff ;  /* 0xffffffff00007948 */ /* 0x000fe20003800000 */
[----:B------:R-:W-:-:S02]  /*8d70*/  F2FP.PACK_AB R0, R157, R156 ;  /* 0x0000009c9d00723e */ /* 0x000fc400000000ff */
[----:B------:R-:W-:Y:S01]  /*8d80*/  BAR.SYNC.DEFER_BLOCKING 0x1, 0x100 ;  /* 0x0044000000007b1d */ /* 0x000fe20000010000 */
[----:B------:R-:W-:Y:S02]  /*8d90*/  F2FP.PACK_AB R2, R159, R158 ;  /* 0x0000009e9f02723e */ /* 0x000fe400000000ff */
[----:B------:R-:W-:Y:S02]  /*8da0*/  F2FP.PACK_AB R3, R153, R152 ;  /* 0x000000989903723e */ /* 0x000fe400000000ff */
[----:B------:R-:W-:Y:S02]  /*8db0*/  F2FP.PACK_AB R4, R105, R104 ;  /* 0x000000686904723e */ /* 0x000fe400000000ff */
[----:B------:R-:W-:-:S04]  /*8dc0*/  ISETP.NE.U32.AND P2, PT, RZ, c[0x0][0x500], PT ;  /* 0x00014000ff007a0c */ /* 0x000fc80003f45070 */
[----:B------:R-:W-:Y:S01]  /*8dd0*/  ISETP.NE.AND.EX P2, PT, RZ, c[0x0][0x504], PT, P2 ;  /* 0x00014100ff007a0c */ /* 0x000fe20003f45320 */
[----:B--2---:R1:W-:Y:S04]  /*8de0*/  STS [R7], R0 ;  /* 0x0000000007007388 */ /* 0x0043e80000000800 */
[----:B------:R2:W-:Y:S04]  /*8df0*/  STS [R7+0x400], R2 ;  /* 0x0004000207007388 */ /* 0x0005e80000000800 */
[----:B---3--:R3:W-:Y:S01]  /*8e00*/  STS [R13], R3 ;  /* 0x000000030d007388 */ /* 0x0087e20000000800 */
[----:B-1----:R-:W-:-:S02]  /*8e10*/  F2FP.PACK_AB R0, R205, R204 ;  /* 0x000000cccd00723e */ /* 0x002fc400000000ff */
[----:B--2---:R-:W-:-:S03]  /*8e20*/  F2FP.PACK_AB R2, R149, R148 ;  /* 0x000000949502723e */ /* 0x004fc600000000ff */
[----:B------:R1:W-:Y:S01]  /*8e30*/  STS [R13+0x400], R0 ;  /* 0x000400000d007388 */ /* 0x0003e20000000800 */
[----:B---3--:R-:W-:-:S03]  /*8e40*/  F2FP.PACK_AB R3, R199, R198 ;  /* 0x000000c6c703723e */ /* 0x008fc600000000ff */
[----:B----4-:R2:W-:Y:S04]  /*8e50*/  STS [R9], R2 ;  /* 0x0000000209007388 */ /* 0x0105e80000000800 */
[----:B------:R3:W-:Y:S01]  /*8e60*/  STS [R9+0x400], R3 ;  /* 0x0004000309007388 */ /* 0x0007e20000000800 */
[----:B-1----:R-:W-:Y:S02]  /*8e70*/  F2FP.PACK_AB R0, R145, R144 ;  /* 0x000000909100723e */ /* 0x002fe400000000ff */
[----:B--2---:R-:W-:-:S03]  /*8e80*/  F2FP.PACK_AB R2, R193, R192 ;  /* 0x000000c0c102723e */ /* 0x004fc600000000ff */
[----:B------:R1:W-:Y:S01]  /*8e90*/  STS [R12], R0 ;  /* 0x000000000c007388 */ /* 0x0003e20000000800 */
[----:B---3--:R-:W-:-:S03]  /*8ea0*/  F2FP.PACK_AB R3, R141, R140 ;  /* 0x0000008c8d03723e */ /* 0x008fc600000000ff */
[----:B------:R2:W-:Y:S04]  /*8eb0*/  STS [R12+0x400], R2 ;  /* 0x000400020c007388 */ /* 0x0005e80000000800 */
[----:B------:R3:W-:Y:S01]  /*8ec0*/  STS [R11], R3 ;  /* 0x000000030b007388 */ /* 0x0007e20000000800 */
[----:B-1----:R-:W-:Y:S02]  /*8ed0*/  F2FP.PACK_AB R0, R147, R146 ;  /* 0x000000929300723e */ /* 0x002fe400000000ff */
[----:B--2---:R-:W-:-:S03]  /*8ee0*/  F2FP.PACK_AB R2, R137, R136 ;  /* 0x000000888902723e */ /* 0x004fc600000000ff */
[----:B------:R1:W-:Y:S01]  /*8ef0*/  STS [R11+0x400], R0 ;  /* 0x000400000b007388 */ /* 0x0003e20000000800 */
[----:B---3--:R-:W-:-:S03]  /*8f00*/  F2FP.PACK_AB R3, R139, R138 ;  /* 0x0000008a8b03723e */ /* 0x008fc600000000ff */
[----:B------:R2:W-:Y:S04]  /*8f10*/  STS [R6], R2 ;  /* 0x0000000206007388 */ /* 0x0005e80000000800 */
        /* <DEDUP_REMOVED lines=11> */
[----:B------:R2:W-:Y:S04]  /*8fd0*/  STS [R7+0x4000], R2 ;  /* 0x0040000207007388 */ /* 0x0005e80000000800 */
[----:B------:R3:W-:Y:S01]  /*8fe0*/  STS [R7+0x4400], R3 ;  /* 0x0044000307007388 */ /* 0x0007e20000000800 */
        /* <DEDUP_REMOVED lines=71> */
[----:B------:R-:W-:Y:S04]  /*9460*/  STS [R9+0xc400], R4 ;  /* 0x00c4000409007388 */ /* 0x000fe80000000800 */
[----:B------:R3:W-:Y:S04]  /*9470*/  STS [R12+0xc000], R2 ;  /* 0x00c000020c007388 */ /* 0x0007e80000000800 */
[----:B------:R-:W4:Y:S01]  /*9480*/  LDL R7, [R1+0x5c] ;  /* 0x00005c0001077983 */ /* 0x000f220000100800 */
[----:B-1----:R-:W-:-:S02]  /*9490*/  F2FP.PACK_AB R0, R115, R114 ;  /* 0x000000727300723e */ /* 0x002fc400000000ff */
[----:B--2---:R-:W-:-:S03]  /*94a0*/  F2FP.PACK_AB R3, R191, R190 ;  /* 0x000000bebf03723e */ /* 0x004fc600000000ff */
[----:B------:R1:W-:Y:S04]  /*94b0*/  STS [R12+0xc400], R0 ;  /* 0x00c400000c007388 */ /* 0x0003e80000000800 */
[----:B------:R2:W-:Y:S01]  /*94c0*/  STS [R11+0xc000], R3 ;  /* 0x00c000030b007388 */ /* 0x0005e20000000800 */
[----:B---3--:R-:W-:Y:S01]  /*94d0*/  F2FP.PACK_AB R2, R119, R118 ;  /* 0x000000767702723e */ /* 0x008fe200000000ff */
[----:B------:R-:W-:Y:S02]  /*94e0*/  IMAD.MOV.U32 R4, RZ, RZ, 0x4 ;  /* 0x00000004ff047424 */ /* 0x000fe400078e00ff */
[----:B------:R-:W3:Y:S01]  /*94f0*/  LDL.LU R9, [R1+0x6c] ;  /* 0x00006c0001097983 */ /* 0x000ee20000300800 */
[----:B------:R-:W-:Y:S01]  /*9500*/  ISETP.NE.U32.AND P0, PT, RZ, c[0x0][0x508], PT ;  /* 0x00014200ff007a0c */ /* 0x000fe20003f05070 */
[----:B------:R-:W-:-:S02]  /*9510*/  IMAD.MOV.U32 R14, RZ, RZ, c[0x0][0x388] ;  /* 0x0000e200ff0e7624 */ /* 0x000fc400078e00ff */
[----:B------:R2:W-:Y:S01]  /*9520*/  STS [R11+0xc400], R2 ;  /* 0x00c400020b007388 */ /* 0x0005e20000000800 */
[----:B------:R-:W-:Y:S02]  /*9530*/  ISETP.NE.AND.EX P1, PT, RZ, c[0x0][0x50c], PT, P0 ;  /* 0x00014300ff007a0c */ /* 0x000fe40003f25300 */
[----:B-1----:R-:W-:Y:S02]  /*9540*/  F2FP.PACK_AB R0, R189, R188 ;  /* 0x000000bcbd00723e */ /* 0x002fe400000000ff */
[----:B--2---:R-:W-:-:S03]  /*9550*/  F2FP.PACK_AB R3, R123, R122 ;  /* 0x0000007a7b03723e */ /* 0x004fc600000000ff */
[----:B------:R1:W-:Y:S04]  /*9560*/  STS [R6+0xc000], R0 ;  /* 0x00c0000006007388 */ /* 0x0003e80000000800 */
[----:B------:R2:W-:Y:S01]  /*9570*/  STS [R6+0xc400], R3 ;  /* 0x00c4000306007388 */ /* 0x0005e20000000800 */
[----:B------:R-:W-:-:S05]  /*9580*/  F2FP.PACK_AB R2, R125, R124 ;  /* 0x0000007c7d02723e */ /* 0x000fca00000000ff */
[----:B------:R2:W-:Y:S01]  /*9590*/  STS [R5+0xc000], R2 ;  /* 0x00c0000205007388 */ /* 0x0005e20000000800 */
[----:B-1----:R-:W-:Y:S02]  /*95a0*/  F2FP.PACK_AB R0, R127, R126 ;  /* 0x0000007e7f00723e */ /* 0x002fe400000000ff */
[----:B--2---:R-:W-:-:S03]  /*95b0*/  F2FP.PACK_AB R3, R77, R76 ;  /* 0x0000004c4d03723e */ /* 0x004fc600000000ff */
[----:B------:R1:W-:Y:S01]  /*95c0*/  STS [R5+0xc400], R0 ;  /* 0x00c4000005007388 */ /* 0x0003e20000000800 */
[----:B------:R-:W-:-:S03]  /*95d0*/  F2FP.PACK_AB R6, R79, R78 ;  /* 0x0000004e4f06723e */ /* 0x000fc600000000ff */
[----:B------:R4:W-:Y:S04]  /*95e0*/  STS [R10+0xc000], R3 ;  /* 0x00c000030a007388 */ /* 0x0009e80000000800 */
[----:B------:R2:W-:Y:S04]  /*95f0*/  STS [R10+0xc400], R6 ;  /* 0x00c400060a007388 */ /* 0x0005e80000000800 */
[----:B------:R-:W-:Y:S01]  /*9600*/  BAR.SYNC.DEFER_BLOCKING 0x1, 0x100 ;  /* 0x0044000000007b1d */ /* 0x000fe20000010000 */
[----:B------:R-:W-:Y:S01]  /*9610*/  @P1 LEA R2, P0, R8, c[0x0][0x508], 0x2 ;  /* 0x0001420008021a11 */ /* 0x000fe200078010ff */
[----:B-1----:R-:W-:-:S02]  /*9620*/  IMAD.MOV.U32 R0, RZ, RZ, RZ ;  /* 0x000000ffff007224 */ /* 0x002fc400078e00ff */
[----:B------:R-:W-:-:S05]  /*9630*/  IMAD.WIDE R4, R8, R4, c[0x0][0x500] ;  /* 0x0001400008047625 */ /* 0x000fca00078e0204 */
[----:B------:R2:W5:Y:S01]  /*9640*/  @P2 LDG.E R0, [R4.64] ;  /* 0x0000000604002981 */ /* 0x000562000c1e1900 */
[----:B----4-:R-:W-:-:S05]  /*9650*/  @P1 LEA.HI.X R3, R8, c[0x0][0x50c], R7, 0x2, P0 ;  /* 0x0001430008031a11 */ /* 0x010fca00000f1407 */
[----:B------:R1:W5:Y:S01]  /*9660*/  @P1 LDG.E R14, [R2.64] ;  /* 0x00000006020e1981 */ /* 0x000362000c1e1900 */
[----:B---3--:R-:W-:-:S04]  /*9670*/  ISETP.NE.AND P0, PT, R9, RZ, PT ;  /* 0x000000ff0900720c */ /* 0x008fc80003f05270 */
[----:B-1----:R-:W-:Y:S01]  /*9680*/  SEL R3, R9, c[0x0][0x3d4], P0 ;  /* 0x0000f50009037a07 */ /* 0x002fe20000000000 */
[----:B------:R-:W-:Y:S05]  /*9690*/  @P1 BRA `(.L_x_39) ;  /* 0x0000004000001947 */ /* 0x000fea0003800000 */
[----:B--2---:R-:W-:Y:S05]  /*96a0*/  @!P2 BRA `(.L_x_39) ;  /* 0x000000300000a947 */ /* 0x004fea0003800000 */
[----:B------:R1:W2:Y:S04]  /*96b0*/  LDG.E R2, [R4.64] ;  /* 0x0000000604027981 */ /* 0x0002a8000c1e1900 */
[----:B-1----:R-:W2:Y:S02]  /*96c0*/  LDG.E R4, [R4.64+0x4] ;  /* 0x0000040604047981 */ /* 0x002ea4000c1e1900 */
[----:B--2--5:R-:W-:Y:S02]  /*96d0*/  IADD3 R14, -R2, R4, RZ ;  /* 0x00000004020e7210 */ /* 0x024fe40007ffe1ff */
.L_x_39:
[----:B--2---:R-:W2:Y:S04]  /*96e0*/  LDL R6, [R1+0x9c] ;  /* 0x00009c0001067983 */ /* 0x004ea80000100800 */
[----:B------:R-:W2:Y:S04]  /*96f0*/  LDL R132, [R1+0x4c] ;  /* 0x00004c0001847983 */ /* 0x000ea80000100800 */
[----:B------:R-:W3:Y:S04]  /*9700*/  LDL R21, [R1+0x58] ;  /* 0x0000580001157983 */ /* 0x000ee80000100800 */
[----:B------:R-:W4:Y:S04]  /*9710*/  LDL R22, [R1+0x90] ;  /* 0x0000900001167983 */ /* 0x000f280000100800 */
[----:B------:R-:W4:Y:S01]  /*9720*/  LDL R23, [R1+0x98] ;  /* 0x0000980001177983 */ /* 0x000f220000100800 */
[----:B------:R-:W-:Y:S01]  /*9730*/  IMAD.MOV.U32 R2, RZ, RZ, 0x368 ;  /* 0x00000368ff027424 */ /* 0x000fe200078e00ff */
[----:B------:R-:W-:-:S04]  /*9740*/  ISETP.GT.AND P2, PT, R3, 0x1, PT ;  /* 0x000000010300780c */ /* 0x000fc80003f44270 */
[----:B------:R-:W-:-:S04]  /*9750*/  SEL R2, R2, 0x328, P2 ;  /* 0x0000032802027807 */ /* 0x000fc80001000000 */
[----:B------:R1:W1:Y:S08]  /*9760*/  LDC.64 R4, c[0x0][R2+0x170] ;  /* 0x00005c0002047b82 */ /* 0x0002700000000a00 */
[----:B------:R1:W3:Y:S08]  /*9770*/  LDC.64 R12, c[0x0][R2+0x168] ;  /* 0x00005a00020c7b82 */ /* 0x0002f00000000a00 */
[----:B------:R1:W2:Y:S08]  /*9780*/  LDC.64 R16, c[0x0][R2+0x178] ;  /* 0x00005e0002107b82 */ /* 0x0002b00000000a00 */
[----:B------:R1:W2:Y:S01]  /*9790*/  LDC.64 R18, c[0x0][R2+0x160] ;  /* 0x0000580002127b82 */ /* 0x0002a20000000a00 */
[----:B------:R-:W-:-:S04]  /*97a0*/  ISETP.NE.U32.AND P0, PT, RZ, c[0x0][0x500], PT ;  /* 0x00014000ff007a0c */ /* 0x000fc80003f05070 */
[----:B------:R-:W-:-:S04]  /*97b0*/  ISETP.NE.AND.EX P0, PT, RZ, c[0x0][0x504], PT, P0 ;  /* 0x00014100ff007a0c */ /* 0x000fc80003f05300 */
[----:B------:R-:W-:Y:S02]  /*97c0*/  SEL R8, R8, RZ, !P0 ;  /* 0x000000ff08087207 */ /* 0x000fe40004000000 */
[----:B------:R-:W-:Y:S01]  /*97d0*/  SEL R3, R7, RZ, !P0 ;  /* 0x000000ff07037207 */ /* 0x000fe20004000000 */
[----:B-1----:R-:W-:-:S05]  /*97e0*/  IMAD.MOV.U32 R2, RZ, RZ, c[0x0][0x4e8] ;  /* 0x00013a00ff027624 */ /* 0x002fca00078e00ff */
[----:B------:R-:W-:Y:S01]  /*97f0*/  ISETP.NE.AND P3, PT, R2, 0x1, PT ;  /* 0x000000010200780c */ /* 0x000fe20003f65270 */
[----:B------:R-:W-:-:S04]  /*9800*/  IMAD R2, R5, R8, RZ ;  /* 0x0000000805027224 */ /* 0x000fc800078e02ff */
[C---:B------:R-:W-:Y:S02]  /*9810*/  IMAD R11, R4.reuse, R3, R2 ;  /* 0x00000003040b7224 */ /* 0x040fe400078e0202 */
[----:B------:R-:W-:Y:S01]  /*9820*/  IMAD.WIDE.U32 R4, R4, R8, RZ ;  /* 0x0000000804047225 */ /* 0x000fe200078e00ff */
[----:B------:R-:W1:Y:S03]  /*9830*/  S2R R24, SR_TID.X ;  /* 0x0000000000187919 */ /* 0x000e660000002100 */
[----:B--2---:R-:W-:-:S04]  /*9840*/  IMAD R9, R132, 0x80, R6 ;  /* 0x0000008084097824 */ /* 0x004fc800078e0206 */
[----:B------:R-:W-:-:S04]  /*9850*/  @P3 IMAD.HI.U32 R3, R9, c[0x0][0x4ec], RZ ;  /* 0x00013b0009033a27 */ /* 0x000fc800078e00ff */
[----:B---3--:R-:W-:-:S04]  /*9860*/  IMAD.WIDE.U32 R6, R12, R21, RZ ;  /* 0x000000150c067225 */ /* 0x008fc800078e00ff */
[----:B------:R-:W-:Y:S01]  /*9870*/  IMAD.MOV.U32 R2, RZ, RZ, R9 ;  /* 0x000000ffff027224 */ /* 0x000fe200078e0009 */
[----:B------:R-:W-:Y:S01]  /*9880*/  @P3 SHF.R.U32.HI R2, RZ, c[0x0][0x4f0], R3 ;  /* 0x00013c00ff023a19 */ /* 0x000fe20000011603 */
[----:B------:R-:W-:Y:S01]  /*9890*/  IMAD R10, R13, R21, RZ ;  /* 0x000000150d0a7224 */ /* 0x000fe200078e02ff */
[----:B----4-:R-:W-:Y:S02]  /*98a0*/  SEL R3, R22, RZ, P2 ;  /* 0x000000ff16037207 */ /* 0x010fe40001000000 */
[----:B-----5:R-:W-:Y:S01]  /*98b0*/  IADD3 R13, P1, P0, R4, R6, R0 ;  /* 0x00000006040d7210 */ /* 0x020fe2000783e000 */
[----:B------:R-:W-:Y:S01]  /*98c0*/  IMAD.IADD R6, R7, 0x1, R10 ;  /* 0x0000000107067824 */ /* 0x000fe200078e020a */
[----:B------:R-:W-:Y:S01]  /*98d0*/  SHF.R.S32.HI R10, RZ, 0x1f, R0 ;  /* 0x0000001fff0a7819 */ /* 0x000fe20000011400 */
[----:B------:R-:W-:Y:S02]  /*98e0*/  IMAD.IADD R12, R5, 0x1, R11 ;  /* 0x00000001050c7824 */ /* 0x000fe400078e020b */
[----:B------:R-:W-:-:S02]  /*98f0*/  IMAD.MOV R7, RZ, RZ, -R2 ;  /* 0x000000ffff077224 */ /* 0x000fc400078e0a02 */
[-C--:B------:R-:W-:Y:S02]  /*9900*/  IMAD R11, R17, R3.reuse, RZ ;  /* 0x00000003110b7224 */ /* 0x080fe400078e02ff */
[----:B------:R-:W-:Y:S01]  /*9910*/  IMAD.WIDE.U32 R4, R16, R3, RZ ;  /* 0x0000000310047225 */ /* 0x000fe200078e00ff */
[----:B------:R-:W-:-:S03]  /*9920*/  IADD3.X R12, R12, R6, R10, P1, P0 ;  /* 0x000000060c0c7210 */ /* 0x000fc60000fe040a */
[----:B------:R-:W-:Y:S01]  /*9930*/  IMAD R3, R7, c[0x0][0x4e8], R9 ;  /* 0x00013a0007037a24 */ /* 0x000fe200078e0209 */
[----:B------:R-:W-:Y:S01]  /*9940*/  IADD3 R4, P1, P0, R2, R13, R4 ;  /* 0x0000000d02047210 */ /* 0x000fe2000783e004 */
[----:B------:R-:W-:Y:S01]  /*9950*/  IMAD.IADD R11, R5, 0x1, R11 ;  /* 0x00000001050b7824 */ /* 0x000fe200078e020b */
[----:B------:R-:W-:Y:S01]  /*9960*/  SHF.R.S32.HI R5, RZ, 0x1f, R2 ;  /* 0x0000001fff057819 */ /* 0x000fe20000011402 */
[----:B------:R-:W-:Y:S01]  /*9970*/  IMAD R2, R19, R3, RZ ;  /* 0x0000000313027224 */ /* 0x000fe200078e02ff */
[----:B------:R-:W-:Y:S02]  /*9980*/  SHF.R.S32.HI R6, RZ, 0x1f, R3 ;  /* 0x0000001fff067819 */ /* 0x000fe40000011403 */
[----:B------:R-:W-:Y:S01]  /*9990*/  IADD3.X R5, R5, R12, R11, P1, P0 ;  /* 0x0000000c05057210 */ /* 0x000fe20000fe040b */
[----:B------:R-:W-:Y:S02]  /*99a0*/  IMAD.MOV.U32 R7, RZ, RZ, c[0x0][0x4a8] ;  /* 0x00012a00ff077624 */ /* 0x000fe400078e00ff */
[----:B------:R-:W-:-:S02]  /*99b0*/  IMAD R6, R18, R6, R2 ;  /* 0x0000000612067224 */ /* 0x000fc400078e0202 */
[----:B------:R-:W-:Y:S01]  /*99c0*/  IMAD.WIDE.U32 R2, R18, R3, R4 ;  /* 0x0000000312027225 */ /* 0x000fe200078e0004 */
[----:B------:R-:W-:-:S03]  /*99d0*/  SEL R4, R7, c[0x0][0x450], P2 ;  /* 0x0001140007047a07 */ /* 0x000fc60001000000 */
[----:B------:R-:W-:Y:S01]  /*99e0*/  IMAD.MOV.U32 R5, RZ, RZ, c[0x0][0x4ac] ;  /* 0x00012b00ff057624 */ /* 0x000fe200078e00ff */
[----:B-1----:R-:W-:Y:S01]  /*99f0*/  SHF.R.S32.HI R22, RZ, 0x1f, R24 ;  /* 0x0000001fff167819 */ /* 0x002fe20000011418 */
[----:B------:R-:W-:Y:S01]  /*9a00*/  IMAD.IADD R3, R3, 0x1, R6 ;  /* 0x0000000103037824 */ /* 0x000fe200078e0206 */
[----:B------:R-:W-:Y:S02]  /*9a10*/  LEA R4, P0, R2, R4, 0x2 ;  /* 0x0000000402047211 */ /* 0x000fe400078010ff */
[----:B------:R-:W-:Y:S02]  /*9a20*/  SEL R5, R5, c[0x0][0x454], P2 ;  /* 0x0001150005057a07 */ /* 0x000fe40001000000 */
[----:B------:R-:W-:Y:S02]  /*9a30*/  LEA.HI R22, R22, R24, RZ, 0x5 ;  /* 0x0000001816167211 */ /* 0x000fe400078f28ff */
[----:B------:R-:W-:Y:S02]  /*9a40*/  LEA.HI.X R2, R2, R5, R3, 0x2, P0 ;  /* 0x0000000502027211 */ /* 0x000fe400000f1403 */
[----:B------:R-:W-:Y:S01]  /*9a50*/  LOP3.LUT R22, R22, 0xffffffe0, RZ, 0xc0, !PT ;  /* 0xffffffe016167812 */ /* 0x000fe200078ec0ff */
[----:B------:R-:W-:Y:S04]  /*9a60*/  SHFL.IDX PT, R6, R4, RZ, 0x1c1f ;  /* 0x001c1fff04067589 */ /* 0x000fe800000e0000 */
[----:B------:R-:W1:Y:S01]  /*9a70*/  SHFL.IDX PT, R7, R2, RZ, 0x1c1f ;  /* 0x001c1fff02077589 */ /* 0x000e6200000e0000 */
[----:B------:R-:W-:-:S03]  /*9a80*/  IMAD.IADD R22, R24, 0x1, -R22 ;  /* 0x0000000118167824 */ /* 0x000fc600078e0a16 */
[----:B------:R-:W-:Y:S01]  /*9a90*/  SHFL.IDX PT, R4, R4, 0x1, 0x1c1f ;  /* 0x003c1f0004047f89 */ /* 0x000fe200000e0000 */
[----:B------:R-:W-:-:S03]  /*9aa0*/  IMAD R13, R14, c[0x0][0x4e8], RZ ;  /* 0x00013a000e0d7a24 */ /* 0x000fc600078e02ff */
[----:B------:R2:W3:Y:S01]  /*9ab0*/  SHFL.IDX PT, R5, R2, 0x1, 0x1c1f ;  /* 0x003c1f0002057f89 */ /* 0x0004e200000e0000 */
[----:B------:R-:W-:Y:S01]  /*9ac0*/  LOP3.LUT P0, RZ, R22, 0x3, RZ, 0xc0, !PT ;  /* 0x0000000316ff7812 */ /* 0x000fe2000780c0ff */
[----:B--2---:R-:W-:-:S05]  /*9ad0*/  IMAD R2, R132, 0x80, R23 ;  /* 0x0000008084027824 */ /* 0x004fca00078e0217 */
[C---:B------:R-:W-:Y:S02]  /*9ae0*/  IADD3 R3, R2.reuse, 0x8, RZ ;  /* 0x0000000802037810 */ /* 0x040fe40007ffe0ff */
[-C--:B------:R-:W-:Y:S02]  /*9af0*/  ISETP.GE.OR P1, PT, R2, R13.reuse, P0 ;  /* 0x0000000d0200720c */ /* 0x080fe40000726670 */
[----:B------:R-:W-:-:S11]  /*9b00*/  ISETP.GE.OR P0, PT, R3, R13, P0 ;  /* 0x0000000d0300720c */ /* 0x000fd60000706670 */
[----:B-1----:R1:W-:Y:S01]  /*9b10*/  @!P1 ST.E [R6.64], R20 ;  /* 0x0000001406009985 */ /* 0x0023e2000c101906 */
[----:B------:R-:W-:-:S03]  /*9b20*/  ISETP.GE.AND P1, PT, R3, R13, PT ;  /* 0x0000000d0300720c */ /* 0x000fc60003f26270 */
[----:B---3--:R1:W-:Y:S01]  /*9b30*/  @!P0 ST.E [R4.64], R15 ;  /* 0x0000000f04008985 */ /* 0x0083e2000c101906 */
[----:B------:R-:W-:Y:S02]  /*9b40*/  ISETP.GE.AND P0, PT, R2, R13, PT ;  /* 0x0000000d0200720c */ /* 0x000fe40003f06270 */
[----:B------:R-:W-:Y:S01]  /*9b50*/  P2R R130, PR, RZ, 0x2 ;  /* 0x00000002ff827803 */ /* 0x000fe20000000000 */
[----:B------:R-:W-:Y:S05]  /*9b60*/  @P2 BRA `(.L_x_40) ;  /* 0x00000b4000002947 */ /* 0x000fea0003800000 */
[----:B------:R-:W2:Y:S01]  /*9b70*/  S2R R23, SR_TID.X ;  /* 0x0000000000177919 */ /* 0x000ea20000002100 */
[----:B------:R-:W-:Y:S01]  /*9b80*/  IMAD R10, R10, c[0x0][0x3a0], RZ ;  /* 0x0000e8000a0a7a24 */ /* 0x000fe200078e02ff */
[----:B-1----:R-:W-:Y:S01]  /*9b90*/  SHF.R.S32.HI R5, RZ, 0x1f, R8 ;  /* 0x0000001fff057819 */ /* 0x002fe20000011408 */
[C---:B------:R-:W-:Y:S01]  /*9ba0*/  IMAD.WIDE.U32 R2, R0.reuse, c[0x0][0x3a0], RZ ;  /* 0x0000e80000027a25 */ /* 0x040fe200078e00ff */
[----:B------:R1:W3:Y:S03]  /*9bb0*/  LDS.128 R28, [R248+0x80] ;  /* 0x00008000f81c7984 */ /* 0x0002e60000000c00 */
[----:B------:R-:W-:Y:S01]  /*9bc0*/  IMAD R0, R0, c[0x0][0x3a4], R10 ;  /* 0x0000e90000007a24 */ /* 0x000fe200078e020a */
[----:B------:R1:W4:Y:S01]  /*9bd0*/  LDS.128 R44, [R248+0x1080] ;  /* 0x00108000f82c7984 */ /* 0x0003220000000c00 */
[----:B------:R-:W-:-:S02]  /*9be0*/  IMAD R5, R5, c[0x0][0x3f0], RZ ;  /* 0x0000fc0005057a24 */ /* 0x000fc400078e02ff */
[----:B------:R-:W-:Y:S01]  /*9bf0*/  IMAD.IADD R3, R3, 0x1, R0 ;  /* 0x0000000103037824 */ /* 0x000fe200078e0200 */
[----:B------:R1:W1:Y:S01]  /*9c00*/  LDS.128 R60, [R248+0x2080] ;  /* 0x00208000f83c7984 */ /* 0x0002620000000c00 */
[C---:B------:R-:W-:Y:S02]  /*9c10*/  IMAD R7, R8.reuse, c[0x0][0x3f4], R5 ;  /* 0x0000fd0008077a24 */ /* 0x040fe400078e0205 */
[C---:B------:R-:W-:Y:S01]  /*9c20*/  IMAD.WIDE.U32 R2, R21.reuse, c[0x0][0x3e8], R2 ;  /* 0x0000fa0015027a25 */ /* 0x040fe200078e0002 */
[----:B------:R1:W1:Y:S03]  /*9c30*/  LDS.128 R72, [R248+0x3080] ;  /* 0x00308000f8487984 */ /* 0x0002660000000c00 */
[----:B------:R-:W-:Y:S01]  /*9c40*/  IMAD R3, R21, c[0x0][0x3ec], R3 ;  /* 0x0000fb0015037a24 */ /* 0x000fe200078e0203 */
[----:B------:R1:W1:Y:S03]  /*9c50*/  LDS.128 R24, [R248+0x4080] ;  /* 0x00408000f8187984 */ /* 0x0002660000000c00 */
[----:B------:R-:W-:Y:S01]  /*9c60*/  IMAD.WIDE.U32 R2, R8, c[0x0][0x3f0], R2 ;  /* 0x0000fc0008027a25 */ /* 0x000fe200078e0002 */
[--C-:B--2---:R-:W-:Y:S01]  /*9c70*/  SHF.R.S32.HI R22, RZ, 0x1f, R23.reuse ;  /* 0x0000001fff167819 */ /* 0x104fe20000011417 */
[----:B------:R2:W1:Y:S01]  /*9c80*/  LDS.128 R40, [R248+0x5080] ;  /* 0x00508000f8287984 */ /* 0x0004620000000c00 */
[----:B------:R-:W-:-:S02]  /*9c90*/  SHF.R.S32.HI R133, RZ, 0x1f, R23 ;  /* 0x0000001fff857819 */ /* 0x000fc40000011417 */
[-C--:B------:R-:W-:Y:S01]  /*9ca0*/  LEA.HI R22, R22, R23.reuse, RZ, 0x3 ;  /* 0x0000001716167211 */ /* 0x080fe200078f18ff */
[----:B------:R2:W1:Y:S01]  /*9cb0*/  LDS.128 R56, [R248+0x6080] ;  /* 0x00608000f8387984 */ /* 0x0004620000000c00 */
[-C--:B------:R-:W-:Y:S02]  /*9cc0*/  LEA.HI R133, R133, R23.reuse, RZ, 0x3 ;  /* 0x0000001785857211 */ /* 0x080fe400078f18ff */
[----:B------:R-:W-:Y:S01]  /*9cd0*/  LOP3.LUT R22, R22, 0xfffffff8, RZ, 0xc0, !PT ;  /* 0xfffffff816167812 */ /* 0x000fe200078ec0ff */
[----:B------:R2:W1:Y:S01]  /*9ce0*/  LDS.128 R68, [R248+0x7080] ;  /* 0x00708000f8447984 */ /* 0x0004620000000c00 */
[----:B------:R-:W-:Y:S02]  /*9cf0*/  SHF.R.S32.HI R133, RZ, 0x3, R133 ;  /* 0x00000003ff857819 */ /* 0x000fe40000011485 */
[----:B------:R-:W-:Y:S01]  /*9d00*/  IADD3 R22, -R22, R23, RZ ;  /* 0x0000001716167210 */ /* 0x000fe20007ffe1ff */
[----:B------:R2:W1:Y:S01]  /*9d10*/  LDS.128 R36, [R248+0x9080] ;  /* 0x00908000f8247984 */ /* 0x0004620000000c00 */
[----:B------:R-:W-:-:S02]  /*9d20*/  IADD3 R3, R3, R7, RZ ;  /* 0x0000000703037210 */ /* 0x000fc40007ffe0ff */
[-C--:B------:R-:W-:Y:S01]  /*9d30*/  LEA R4, R22, R133.reuse, 0x5 ;  /* 0x0000008516047211 */ /* 0x080fe200078e28ff */
[----:B------:R2:W1:Y:S01]  /*9d40*/  LDS.128 R52, [R248+0xa080] ;  /* 0x00a08000f8347984 */ /* 0x0004620000000c00 */
[C---:B------:R-:W-:Y:S02]  /*9d50*/  LEA R11, R132.reuse, R133, 0x7 ;  /* 0x00000085840b7211 */ /* 0x040fe400078e38ff */
[----:B------:R-:W-:Y:S01]  /*9d60*/  LEA R4, R132, R4, 0x7 ;  /* 0x0000000484047211 */ /* 0x000fe200078e38ff */
[----:B------:R2:W1:Y:S04]  /*9d70*/  LDS.128 R20, [R248+0x8080] ;  /* 0x00808000f8147984 */ /* 0x0004680000000c00 */
[----:B------:R-:W-:Y:S01]  /*9d80*/  @P3 IMAD.HI.U32 R6, R4, c[0x0][0x4ec], RZ ;  /* 0x00013b0004063a27 */ /* 0x000fe200078e00ff */
[----:B------:R2:W1:Y:S03]  /*9d90*/  LDS.128 R64, [R248+0xb080] ;  /* 0x00b08000f8407984 */ /* 0x0004660000000c00 */
[----:B------:R-:W-:Y:S01]  /*9da0*/  IMAD.MOV.U32 R0, RZ, RZ, R4 ;  /* 0x000000ffff007224 */ /* 0x000fe200078e0004 */
[----:B------:R2:W1:Y:S01]  /*9db0*/  LDS.128 R16, [R248+0xc080] ;  /* 0x00c08000f8107984 */ /* 0x0004620000000c00 */
[----:B------:R-:W-:-:S03]  /*9dc0*/  @P3 SHF.R.U32.HI R0, RZ, c[0x0][0x4f0], R6 ;  /* 0x00013c00ff003a19 */ /* 0x000fc60000011606 */
[----:B------:R2:W1:Y:S01]  /*9dd0*/  LDS.128 R32, [R248+0xd080] ;  /* 0x00d08000f8207984 */ /* 0x0004620000000c00 */
[----:B------:R-:W-:Y:S01]  /*9de0*/  SHF.R.S32.HI R6, RZ, 0x1f, R0 ;  /* 0x0000001fff067819 */ /* 0x000fe20000011400 */
[C---:B------:R-:W-:Y:S01]  /*9df0*/  IMAD.WIDE.U32 R2, R0.reuse, c[0x0][0x3e0], R2 ;  /* 0x0000f80000027a25 */ /* 0x040fe200078e0002 */
[----:B------:R-:W-:Y:S01]  /*9e00*/  IADD3 R5, -R0, RZ, RZ ;  /* 0x000000ff00057210 */ /* 0x000fe20007ffe1ff */
[----:B------:R2:W1:Y:S02]  /*9e10*/  LDS.128 R48, [R248+0xe080] ;  /* 0x00e08000f8307984 */ /* 0x0004640000000c00 */
[----:B------:R-:W-:Y:S02]  /*9e20*/  IMAD R6, R6, c[0x0][0x3e0], RZ ;  /* 0x0000f80006067a24 */ /* 0x000fe400078e02ff */
[----:B------:R2:W1:Y:S01]  /*9e30*/  LDS.128 R76, [R248+0xf080] ;  /* 0x00f08000f84c7984 */ /* 0x0004620000000c00 */
[----:B------:R-:W-:Y:S02]  /*9e40*/  IMAD R4, R5, c[0x0][0x4e8], R4 ;  /* 0x00013a0005047a24 */ /* 0x000fe400078e0204 */
[----:B------:R-:W-:-:S03]  /*9e50*/  IMAD R5, R0, c[0x0][0x3e4], R6 ;  /* 0x0000f90000057a24 */ /* 0x000fc600078e0206 */
[----:B------:R-:W-:Y:S01]  /*9e60*/  SHF.R.S32.HI R0, RZ, 0x1f, R4 ;  /* 0x0000001fff007819 */ /* 0x000fe20000011404 */
[----:B------:R-:W-:-:S04]  /*9e70*/  IMAD.IADD R3, R3, 0x1, R5 ;  /* 0x0000000103037824 */ /* 0x000fc800078e0205 */
[----:B------:R-:W-:Y:S02]  /*9e80*/  IMAD R0, R0, c[0x0][0x3d8], RZ ;  /* 0x0000f60000007a24 */ /* 0x000fe400078e02ff */
[----:B------:R-:W-:-:S04]  /*9e90*/  IMAD.WIDE.U32 R2, R4, c[0x0][0x3d8], R2 ;  /* 0x0000f60004027a25 */ /* 0x000fc800078e0002 */
[----:B------:R-:W-:Y:S01]  /*9ea0*/  IMAD R0, R4, c[0x0][0x3dc], R0 ;  /* 0x0000f70004007a24 */ /* 0x000fe200078e0200 */
[----:B------:R-:W-:-:S04]  /*9eb0*/  LEA R14, P0, R2, c[0x0][0x380], 0x1 ;  /* 0x0000e000020e7a11 */ /* 0x000fc800078008ff */
[----:B------:R-:W-:-:S04]  /*9ec0*/  IADD3 R0, R3, R0, RZ ;  /* 0x0000000003007210 */ /* 0x000fc80007ffe0ff */
[----:B------:R-:W-:Y:S01]  /*9ed0*/  LEA.HI.X R12, R2, c[0x0][0x384], R0, 0x1, P0 ;  /* 0x0000e100020c7a11 */ /* 0x000fe200000f0c00 */
[----:B------:R-:W-:Y:S05]  /*9ee0*/  BRA.DIV ~URZ, `(.L_x_41) ;  /* 0x000040127f007947 */ /* 0x000fea000b800000 */
[----:B--234-:R2:W3:Y:S02]  /*9ef0*/  SHFL.IDX PT, R10, R12, RZ, 0x181f ;  /* 0x00181fff0c0a7589 */ /* 0x01c4e400000e0000 */
.L_x_98:
[----:B------:R-:W-:Y:S05]  /*9f00*/  BRA.DIV ~URZ, `(.L_x_42) ;  /* 0x000040627f007947 */ /* 0x000fea000b800000 */
[----:B------:R4:W2:Y:S02]  /*9f10*/  SHFL.IDX PT, R0, R14, RZ, 0x181f ;  /* 0x00181fff0e007589 */ /* 0x0008a400000e0000 */
.L_x_99:
[----:B------:R-:W-:Y:S01]  /*9f20*/  ISETP.GE.AND P0, PT, R11, R13, PT ;  /* 0x0000000d0b00720c */ /* 0x000fe20003f06270 */
[----:B------:R-:W-:-:S12]  /*9f30*/  BSSY B0, `(.L_x_43) ;  /* 0x0000019000007945 */ /* 0x000fd80003800000 */
[----:B------:R-:W-:Y:S05]  /*9f40*/  @P0 BRA `(.L_x_44) ;  /* 0x0000017000000947 */ /* 0x000fea0003800000 */
[----:B------:R-:W5:Y:S04]  /*9f50*/  LDL.64 R2, [R1+0x28] ;  /* 0x0000280001027983 */ /* 0x000f680000100a00 */
[----:B----4-:R-:W4:Y:S04]  /*9f60*/  LDL R83, [R1+0x30] ;  /* 0x0000300001537983 */ /* 0x010f280000100800 */
[----:B---3--:R-:W3:Y:S04]  /*9f70*/  LDL R81, [R1+0x34] ;  /* 0x0000340001517983 */ /* 0x008ee80000100800 */
[----:B--2---:R-:W2:Y:S04]  /*9f80*/  LDL R15, [R1+0x38] ;  /* 0x00003800010f7983 */ /* 0x004ea80000100800 */
[----:B------:R-:W2:Y:S04]  /*9f90*/  LDL R84, [R1+0x68] ;  /* 0x0000680001547983 */ /* 0x000ea80000100800 */
[----:B------:R-:W2:Y:S04]  /*9fa0*/  LDL R82, [R1+0x64] ;  /* 0x0000640001527983 */ /* 0x000ea80000100800 */
[----:B------:R-:W2:Y:S01]  /*9fb0*/  LDL R80, [R1+0x60] ;  /* 0x0000600001507983 */ /* 0x000ea20000100800 */
[----:B-----5:R-:W-:-:S02]  /*9fc0*/  ISETP.GE.AND P3, PT, R2, c[0x0][0x3c8], PT ;  /* 0x0000f20002007a0c */ /* 0x020fc40003f66270 */
[----:B----4-:R-:W-:Y:S02]  /*9fd0*/  ISETP.GE.AND P2, PT, R83, c[0x0][0x3c8], PT ;  /* 0x0000f20053007a0c */ /* 0x010fe40003f46270 */
[----:B---3--:R-:W-:Y:S02]  /*9fe0*/  ISETP.GE.AND P1, PT, R81, c[0x0][0x3c8], PT ;  /* 0x0000f20051007a0c */ /* 0x008fe40003f26270 */
[----:B--2---:R-:W-:-:S07]  /*9ff0*/  ISETP.GE.AND P0, PT, R15, c[0x0][0x3c8], PT ;  /* 0x0000f2000f007a0c */ /* 0x004fce0003f06270 */
[CC--:B------:R-:W-:Y:S02]  /*a000*/  @!P3 LEA R8, P4, R2.reuse, R0.reuse, 0x1 ;  /* 0x000000000208b211 */ /* 0x0c0fe400078808ff */
[----:B------:R-:W-:Y:S02]  /*a010*/  @!P2 LEA R6, P6, R83, R0, 0x1 ;  /* 0x000000005306a211 */ /* 0x000fe400078c08ff */
[----:B------:R-:W-:Y:S02]  /*a020*/  @!P3 LEA.HI.X R9, R2, R10, R3, 0x1, P4 ;  /* 0x0000000a0209b211 */ /* 0x000fe400020f0c03 */
[----:B------:R-:W-:Y:S02]  /*a030*/  @!P1 LEA R4, P5, R81, R0, 0x1 ;  /* 0x0000000051049211 */ /* 0x000fe400078a08ff */
[----:B------:R-:W-:Y:S02]  /*a040*/  @!P2 LEA.HI.X R7, R83, R10, R84, 0x1, P6 ;  /* 0x0000000a5307a211 */ /* 0x000fe400030f0c54 */
[----:B------:R-:W-:-:S02]  /*a050*/  @!P0 LEA R2, P4, R15, R0, 0x1 ;  /* 0x000000000f028211 */ /* 0x000fc400078808ff */
[-C--:B------:R-:W-:Y:S02]  /*a060*/  @!P1 LEA.HI.X R5, R81, R10.reuse, R82, 0x1, P5 ;  /* 0x0000000a51059211 */ /* 0x080fe400028f0c52 */
[----:B------:R-:W-:Y:S01]  /*a070*/  @!P0 LEA.HI.X R3, R15, R10, R80, 0x1, P4 ;  /* 0x0000000a0f038211 */ /* 0x000fe200020f0c50 */
[----:B------:R2:W-:Y:S04]  /*a080*/  @!P3 ST.E.128 [R8.64], R28 ;  /* 0x0000001c0800b985 */ /* 0x0005e8000c101d06 */
[----:B-1----:R2:W-:Y:S04]  /*a090*/  @!P2 ST.E.128 [R6.64], R24 ;  /* 0x000000180600a985 */ /* 0x0025e8000c101d06 */
[----:B------:R2:W-:Y:S04]  /*a0a0*/  @!P1 ST.E.128 [R4.64], R20 ;  /* 0x0000001404009985 */ /* 0x0005e8000c101d06 */
[----:B------:R2:W-:Y:S02]  /*a0b0*/  @!P0 ST.E.128 [R2.64], R16 ;  /* 0x0000001002008985 */ /* 0x0005e4000c101d06 */
.L_x_44:
[----:B------:R-:W-:Y:S05]  /*a0c0*/  BSYNC B0 ;  /* 0x0000000000007941 */ /* 0x000fea0003800000 */
.L_x_43:
[----:B------:R-:W-:Y:S05]  /*a0d0*/  BRA.DIV ~URZ, `(.L_x_45) ;  /* 0x00003ef27f007947 */ /* 0x000fea000b800000 */
[----:B---3--:R3:W4:Y:S04]  /*a0e0*/  SHFL.IDX PT, R10, R12, 0x1, 0x181f ;  /* 0x00381f000c0a7f89 */ /* 0x00872800000e0000 */
[----:B--2---:R3:W2:Y:S02]  /*a0f0*/  SHFL.IDX PT, R0, R14, 0x1, 0x181f ;  /* 0x00381f000e007f89 */ /* 0x0046a400000e0000 */
.L_x_100:
[----:B------:R-:W-:Y:S01]  /*a100*/  IADD3 R2, R11, 0x20, RZ ;  /* 0x000000200b027810 */ /* 0x000fe20007ffe0ff */
[----:B------:R-:W-:Y:S03]  /*a110*/  BSSY B0, `(.L_x_46) ;  /* 0x000001a000007945 */ /* 0x000fe60003800000 */
[----:B------:R-:W-:-:S13]  /*a120*/  ISETP.GE.AND P0, PT, R2, R13, PT ;  /* 0x0000000d0200720c */ /* 0x000fda0003f06270 */
[----:B------:R-:W-:Y:S05]  /*a130*/  @P0 BRA `(.L_x_47) ;  /* 0x0000017000000947 */ /* 0x000fea0003800000 */
[----:B-1----:R-:W5:Y:S04]  /*a140*/  LDL.64 R22, [R1+0x28] ;  /* 0x0000280001167983 */ /* 0x002f680000100a00 */
[----:B---3--:R-:W3:Y:S04]  /*a150*/  LDL R19, [R1+0x30] ;  /* 0x0000300001137983 */ /* 0x008ee80000100800 */
[----:B----4-:R-:W4:Y:S04]  /*a160*/  LDL R17, [R1+0x34] ;  /* 0x0000340001117983 */ /* 0x010f280000100800 */
[----:B--2---:R-:W2:Y:S04]  /*a170*/  LDL R15, [R1+0x38] ;  /* 0x00003800010f7983 */ /* 0x004ea80000100800 */
[----:B------:R-:W2:Y:S04]  /*a180*/  LDL R20, [R1+0x68] ;  /* 0x0000680001147983 */ /* 0x000ea80000100800 */
[----:B------:R-:W2:Y:S04]  /*a190*/  LDL R18, [R1+0x64] ;  /* 0x0000640001127983 */ /* 0x000ea80000100800 */
[----:B------:R-:W2:Y:S01]  /*a1a0*/  LDL R16, [R1+0x60] ;  /* 0x0000600001107983 */ /* 0x000ea20000100800 */
[----:B-----5:R-:W-:-:S02]  /*a1b0*/  ISETP.GE.AND P3, PT, R22, c[0x0][0x3c8], PT ;  /* 0x0000f20016007a0c */ /* 0x020fc40003f66270 */
[----:B---3--:R-:W-:Y:S02]  /*a1c0*/  ISETP.GE.AND P2, PT, R19, c[0x0][0x3c8], PT ;  /* 0x0000f20013007a0c */ /* 0x008fe40003f46270 */
[----:B----4-:R-:W-:Y:S02]  /*a1d0*/  ISETP.GE.AND P1, PT, R17, c[0x0][0x3c8], PT ;  /* 0x0000f20011007a0c */ /* 0x010fe40003f26270 */
        /* <DEDUP_REMOVED lines=10> */
[----:B------:R1:W-:Y:S04]  /*a280*/  @!P2 ST.E.128 [R6.64], R40 ;  /* 0x000000280600a985 */ /* 0x0003e8000c101d06 */
[----:B------:R1:W-:Y:S04]  /*a290*/  @!P1 ST.E.128 [R4.64], R36 ;  /* 0x0000002404009985 */ /* 0x0003e8000c101d06 */
[----:B------:R1:W-:Y:S02]  /*a2a0*/  @!P0 ST.E.128 [R2.64], R32 ;  /* 0x0000002002008985 */ /* 0x0003e4000c101d06 */
.L_x_47:
[----:B------:R-:W-:Y:S05]  /*a2b0*/  BSYNC B0 ;  /* 0x0000000000007941 */ /* 0x000fea0003800000 */
.L_x_46:
[----:B------:R-:W-:Y:S05]  /*a2c0*/  BRA.DIV ~URZ, `(.L_x_48) ;  /* 0x00003dc27f007947 */ /* 0x000fea000b800000 */
[----:B----4-:R4:W3:Y:S02]  /*a2d0*/  SHFL.IDX PT, R10, R12, 0x2, 0x181f ;  /* 0x00581f000c0a7f89 */ /* 0x0108e400000e0000 */
.L_x_101:
[----:B------:R-:W-:Y:S05]  /*a2e0*/  BRA.DIV ~URZ, `(.L_x_49) ;  /* 0x00003e127f007947 */ /* 0x000fea000b800000 */
[----:B--2---:R2:W4:Y:S02]  /*a2f0*/  SHFL.IDX PT, R0, R14, 0x2, 0x181f ;  /* 0x00581f000e007f89 */ /* 0x00452400000e0000 */
.L_x_102:
[----:B-1----:R-:W-:Y:S01]  /*a300*/  IADD3 R2, R11, 0x40, RZ ;  /* 0x000000400b027810 */ /* 0x002fe20007ffe0ff */
[----:B------:R-:W-:Y:S03]  /*a310*/  BSSY B0, `(.L_x_50) ;  /* 0x000001a000007945 */ /* 0x000fe60003800000 */
[----:B------:R-:W-:-:S13]  /*a320*/  ISETP.GE.AND P0, PT, R2, R13, PT ;  /* 0x0000000d0200720c */ /* 0x000fda0003f06270 */
[----:B------:R-:W-:Y:S05]  /*a330*/  @P0 BRA `(.L_x_51) ;  /* 0x0000017000000947 */ /* 0x000fea0003800000 */
[----:B------:R-:W5:Y:S04]  /*a340*/  LDL.64 R22, [R1+0x28] ;  /* 0x0000280001167983 */ /* 0x000f680000100a00 */
[----:B--2---:R-:W2:Y:S04]  /*a350*/  LDL R19, [R1+0x30] ;  /* 0x0000300001137983 */ /* 0x004ea80000100800 */
[----:B----4-:R-:W4:Y:S04]  /*a360*/  LDL R17, [R1+0x34] ;  /* 0x0000340001117983 */ /* 0x010f280000100800 */
[----:B---3--:R-:W3:Y:S04]  /*a370*/  LDL R15, [R1+0x38] ;  /* 0x00003800010f7983 */ /* 0x008ee80000100800 */
[----:B------:R-:W3:Y:S04]  /*a380*/  LDL R20, [R1+0x68] ;  /* 0x0000680001147983 */ /* 0x000ee80000100800 */
[----:B------:R-:W3:Y:S04]  /*a390*/  LDL R18, [R1+0x64] ;  /* 0x0000640001127983 */ /* 0x000ee80000100800 */
[----:B------:R-:W3:Y:S01]  /*a3a0*/  LDL R16, [R1+0x60] ;  /* 0x0000600001107983 */ /* 0x000ee20000100800 */
[----:B-----5:R-:W-:-:S02]  /*a3b0*/  ISETP.GE.AND P3, PT, R22, c[0x0][0x3c8], PT ;  /* 0x0000f20016007a0c */ /* 0x020fc40003f66270 */
[----:B--2---:R-:W-:Y:S02]  /*a3c0*/  ISETP.GE.AND P2, PT, R19, c[0x0][0x3c8], PT ;  /* 0x0000f20013007a0c */ /* 0x004fe40003f46270 */
[----:B----4-:R-:W-:Y:S02]  /*a3d0*/  ISETP.GE.AND P1, PT, R17, c[0x0][0x3c8], PT ;  /* 0x0000f20011007a0c */ /* 0x010fe40003f26270 */
[----:B---3--:R-:W-:-:S07]  /*a3e0*/  ISETP.GE.AND P0, PT, R15, c[0x0][0x3c8], PT ;  /* 0x0000f2000f007a0c */ /* 0x008fce0003f06270 */
        /* <DEDUP_REMOVED lines=12> */
.L_x_51:
[----:B------:R-:W-:Y:S05]  /*a4b0*/  BSYNC B0 ;  /* 0x0000000000007941 */ /* 0x000fea0003800000 */
.L_x_50:
[----:B------:R-:W-:Y:S05]  /*a4c0*/  BRA.DIV ~URZ, `(.L_x_52) ;  /* 0x00003c927f007947 */ /* 0x000fea000b800000 */
[----:B-1----:R1:W2:Y:S04]  /*a4d0*/  SHFL.IDX PT, R8, R12, 0x3, 0x181f ;  /* 0x00781f000c087f89 */ /* 0x0022a800000e0000 */
[----:B----4-:R1:W4:Y:S02]  /*a4e0*/  SHFL.IDX PT, R0, R14, 0x3, 0x181f ;  /* 0x00781f000e007f89 */ /* 0x01032400000e0000 */
.L_x_103:
[----:B------:R-:W-:-:S04]  /*a4f0*/  IADD3 R2, R11, 0x60, RZ ;  /* 0x000000600b027810 */ /* 0x000fc80007ffe0ff */
[----:B------:R-:W-:-:S13]  /*a500*/  ISETP.GE.AND P0, PT, R2, R13, PT ;  /* 0x0000000d0200720c */ /* 0x000fda0003f06270 */
[----:B------:R-:W-:Y:S05]  /*a510*/  @P0 BRA `(.L_x_53) ;  /* 0x0000284000000947 */ /* 0x000fea0003800000 */
[----:B------:R-:W5:Y:S04]  /*a520*/  LDL.64 R16, [R1+0x28] ;  /* 0x0000280001107983 */ /* 0x000f680000100a00 */
[----:B-123--:R-:W2:Y:S04]  /*a530*/  LDL R14, [R1+0x30] ;  /* 0x00003000010e7983 */ /* 0x00eea80000100800 */
[----:B------:R-:W3:Y:S04]  /*a540*/  LDL R10, [R1+0x34] ;  /* 0x00003400010a7983 */ /* 0x000ee80000100800 */
[----:B----4-:R-:W4:Y:S04]  /*a550*/  LDL R15, [R1+0x68] ;  /* 0x00006800010f7983 */ /* 0x010f280000100800 */
[----:B------:R-:W4:Y:S04]  /*a560*/  LDL R12, [R1+0x64] ;  /* 0x00006400010c7983 */ /* 0x000f280000100800 */
[----:B------:R-:W4:Y:S01]  /*a570*/  LDL R9, [R1+0x38] ;  /* 0x0000380001097983 */ /* 0x000f220000100800 */
[----:B-----5:R-:W-:-:S02]  /*a580*/  ISETP.GE.AND P2, PT, R16, c[0x0][0x3c8], PT ;  /* 0x0000f20010007a0c */ /* 0x020fc40003f46270 */
[----:B--2---:R-:W-:Y:S02]  /*a590*/  ISETP.GE.AND P1, PT, R14, c[0x0][0x3c8], PT ;  /* 0x0000f2000e007a0c */ /* 0x004fe40003f26270 */
[----:B---3--:R-:W-:-:S09]  /*a5a0*/  ISETP.GE.AND P0, PT, R10, c[0x0][0x3c8], PT ;  /* 0x0000f2000a007a0c */ /* 0x008fd20003f06270 */
[-C--:B------:R-:W-:Y:S02]  /*a5b0*/  @!P2 LEA R6, P5, R16, R0.reuse, 0x1 ;  /* 0x000000001006a211 */ /* 0x080fe400078a08ff */
[----:B------:R-:W-:Y:S02]  /*a5c0*/  @!P1 LEA R4, P4, R14, R0, 0x1 ;  /* 0x000000000e049211 */ /* 0x000fe400078808ff */
[----:B------:R-:W-:Y:S02]  /*a5d0*/  @!P2 LEA.HI.X R7, R16, R8, R17, 0x1, P5 ;  /* 0x000000081007a211 */ /* 0x000fe400028f0c11 */
[----:B------:R-:W-:Y:S02]  /*a5e0*/  @!P0 LEA R2, P3, R10, R0, 0x1 ;  /* 0x000000000a028211 */ /* 0x000fe400078608ff */
[-C--:B----4-:R-:W-:Y:S02]  /*a5f0*/  @!P1 LEA.HI.X R5, R14, R8.reuse, R15, 0x1, P4 ;  /* 0x000000080e059211 */ /* 0x090fe400020f0c0f */
[----:B------:R-:W-:Y:S01]  /*a600*/  @!P0 LEA.HI.X R3, R10, R8, R12, 0x1, P3 ;  /* 0x000000080a038211 */ /* 0x000fe200018f0c0c */
[----:B------:R1:W-:Y:S04]  /*a610*/  @!P2 ST.E.128 [R6.64], R72 ;  /* 0x000000480600a985 */ /* 0x0003e8000c101d06 */
[----:B------:R1:W-:Y:S04]  /*a620*/  @!P1 ST.E.128 [R4.64], R68 ;  /* 0x0000004404009985 */ /* 0x0003e8000c101d06 */
[----:B------:R1:W-:Y:S01]  /*a630*/  @!P0 ST.E.128 [R2.64], R64 ;  /* 0x0000004002008985 */ /* 0x0003e2000c101d06 */
[----:B------:R-:W-:-:S13]  /*a640*/  ISETP.GE.AND P0, PT, R9, c[0x0][0x3c8], PT ;  /* 0x0000f20009007a0c */ /* 0x000fda0003f06270 */
[----:B------:R-:W-:Y:S05]  /*a650*/  @P0 BRA `(.L_x_53) ;  /* 0x0000270000000947 */ /* 0x000fea0003800000 */
[----:B------:R-:W2:Y:S01]  /*a660*/  LDL R10, [R1+0x60] ;  /* 0x00006000010a7983 */ /* 0x000ea20000100800 */
[----:B-1----:R-:W-:-:S04]  /*a670*/  LEA R2, P0, R9, R0, 0x1 ;  /* 0x0000000009027211 */ /* 0x002fc800078008ff */
[----:B--2---:R-:W-:-:S05]  /*a680*/  LEA.HI.X R3, R9, R8, R10, 0x1, P0 ;  /* 0x0000000809037211 */ /* 0x004fca00000f0c0a */
[----:B------:R1:W-:Y:S01]  /*a690*/  ST.E.128 [R2.64], R76 ;  /* 0x0000004c02007985 */ /* 0x0003e2000c101d06 */
[----:B------:R-:W-:Y:S05]  /*a6a0*/  BRA `(.L_x_53) ;  /* 0x000026b000007947 */ /* 0x000fea0003800000 */
.L_x_40:
[----:B-1----:R-:W2:Y:S04]  /*a6b0*/  LDL.LU R4, [R1+0x58] ;  /* 0x0000580001047983 */ /* 0x002ea80000300800 */
[----:B------:R-:W3:Y:S01]  /*a6c0*/  LDL.LU R6, [R1+0x90] ;  /* 0x0000900001067983 */ /* 0x000ee20000300800 */
[----:B------:R-:W-:Y:S02]  /*a6d0*/  IMAD R10, R10, c[0x0][0x408], RZ ;  /* 0x000102000a0a7a24 */ /* 0x000fe400078e02ff */
[----:B------:R-:W-:-:S04]  /*a6e0*/  IMAD.WIDE.U32 R2, R0, c[0x0][0x408], RZ ;  /* 0x0001020000027a25 */ /* 0x000fc800078e00ff */
[----:B------:R-:W-:Y:S02]  /*a6f0*/  IMAD R0, R0, c[0x0][0x40c], R10 ;  /* 0x0001030000007a24 */ /* 0x000fe400078e020a */
[----:B------:R-:W-:-:S03]  /*a700*/  @P3 IMAD.HI.U32 R5, R9, c[0x0][0x4ec], RZ ;  /* 0x00013b0009053a27 */ /* 0x000fc600078e00ff */
[----:B------:R-:W-:Y:S02]  /*a710*/  IADD3 R3, R3, R0, RZ ;  /* 0x0000000003037210 */ /* 0x000fe40007ffe0ff */
[----:B------:R-:W-:-:S05]  /*a720*/  SHF.R.S32.HI R0, RZ, 0x1f, R8 ;  /* 0x0000001fff007819 */ /* 0x000fca0000011408 */
[----:B------:R-:W-:Y:S02]  /*a730*/  IMAD R0, R0, c[0x0][0x440], RZ ;  /* 0x0001100000007a24 */ /* 0x000fe400078e02ff */
[----:B--2---:R-:W-:-:S04]  /*a740*/  IMAD.WIDE.U32 R2, R4, c[0x0][0x438], R2 ;  /* 0x00010e0004027a25 */ /* 0x004fc800078e0002 */
[----:B------:R-:W-:Y:S02]  /*a750*/  IMAD R3, R4, c[0x0][0x43c], R3 ;  /* 0x00010f0004037a24 */ /* 0x000fe400078e0203 */
[C---:B------:R-:W-:Y:S01]  /*a760*/  IMAD R4, R8.reuse, c[0x0][0x444], R0 ;  /* 0x0001110008047a24 */ /* 0x040fe200078e0200 */
[----:B------:R-:W-:Y:S01]  /*a770*/  MOV R0, R9 ;  /* 0x0000000900007202 */ /* 0x000fe20000000f00 */
[----:B------:R-:W-:Y:S01]  /*a780*/  IMAD.WIDE.U32 R2, R8, c[0x0][0x440], R2 ;  /* 0x0001100008027a25 */ /* 0x000fe200078e0002 */
[----:B------:R-:W-:-:S04]  /*a790*/  @P3 SHF.R.U32.HI R0, RZ, c[0x0][0x4f0], R5 ;  /* 0x00013c00ff003a19 */ /* 0x000fc80000011605 */
[----:B------:R-:W-:Y:S02]  /*a7a0*/  IADD3 R3, R3, R4, RZ ;  /* 0x0000000403037210 */ /* 0x000fe40007ffe0ff */
[----:B------:R-:W-:Y:S02]  /*a7b0*/  SHF.R.S32.HI R5, RZ, 0x1f, R0 ;  /* 0x0000001fff057819 */ /* 0x000fe40000011400 */
[----:B------:R-:W-:Y:S01]  /*a7c0*/  IADD3 R4, -R0, RZ, RZ ;  /* 0x000000ff00047210 */ /* 0x000fe20007ffe1ff */
[----:B---3--:R-:W-:-:S04]  /*a7d0*/  IMAD.WIDE.U32 R2, R6, c[0x0][0x448], R2 ;  /* 0x0001120006027a25 */ /* 0x008fc800078e0002 */
[----:B------:R-:W-:Y:S02]  /*a7e0*/  IMAD R5, R5, c[0x0][0x430], RZ ;  /* 0x00010c0005057a24 */ /* 0x000fe400078e02ff */
[----:B------:R-:W-:Y:S02]  /*a7f0*/  IMAD R3, R6, c[0x0][0x44c], R3 ;  /* 0x0001130006037a24 */ /* 0x000fe400078e0203 */
[----:B------:R-:W-:Y:S02]  /*a800*/  IMAD R4, R4, c[0x0][0x4e8], R9 ;  /* 0x00013a0004047a24 */ /* 0x000fe400078e0209 */
[C---:B------:R-:W-:Y:S02]  /*a810*/  IMAD R5, R0.reuse, c[0x0][0x434], R5 ;  /* 0x00010d0000057a24 */ /* 0x040fe400078e0205 */
[----:B------:R-:W-:Y:S01]  /*a820*/  IMAD.WIDE.U32 R2, R0, c[0x0][0x430], R2 ;  /* 0x00010c0000027a25 */ /* 0x000fe200078e0002 */
[----:B------:R-:W-:-:S04]  /*a830*/  SHF.R.S32.HI R0, RZ, 0x1f, R4 ;  /* 0x0000001fff007819 */ /* 0x000fc80000011404 */
[----:B------:R-:W-:Y:S01]  /*a840*/  IADD3 R3, R3, R5, RZ ;  /* 0x0000000503037210 */ /* 0x000fe20007ffe0ff */
[----:B------:R-:W-:-:S04]  /*a850*/  IMAD R0, R0, c[0x0][0x428], RZ ;  /* 0x00010a0000007a24 */ /* 0x000fc800078e02ff */
[----:B------:R-:W-:-:S04]  /*a860*/  IMAD.WIDE.U32 R2, R4, c[0x0][0x428], R2 ;  /* 0x00010a0004027a25 */ /* 0x000fc800078e0002 */
[----:B------:R-:W-:Y:S01]  /*a870*/  IMAD R4, R4, c[0x0][0x42c], R0 ;  /* 0x00010b0004047a24 */ /* 0x000fe200078e0200 */
[----:B------:R-:W-:-:S04]  /*a880*/  LEA R14, P1, R2, c[0x0][0x400], 0x2 ;  /* 0x00010000020e7a11 */ /* 0x000fc800078210ff */
[----:B------:R-:W-:-:S04]  /*a890*/  IADD3 R4, R3, R4, RZ ;  /* 0x0000000403047210 */ /* 0x000fc80007ffe0ff */
[----:B------:R-:W-:Y:S01]  /*a8a0*/  LEA.HI.X R12, R2, c[0x0][0x404], R4, 0x2, P1 ;  /* 0x00010100020c7a11 */ /* 0x000fe200008f1404 */
[----:B------:R-:W-:Y:S05]  /*a8b0*/  BRA.DIV ~URZ, `(.L_x_54) ;  /* 0x000039627f007947 */ /* 0x000fea000b800000 */
[----:B------:R1:W2:Y:S02]  /*a8c0*/  SHFL.IDX PT, R4, R12, RZ, 0x1c1f ;  /* 0x001c1fff0c047589 */ /* 0x0002a400000e0000 */
.L_x_104:
[----:B------:R-:W-:Y:S05]  /*a8d0*/  BRA.DIV ~URZ, `(.L_x_55) ;  /* 0x000039b27f007947 */ /* 0x000fea000b800000 */
[----:B------:R3:W4:Y:S02]  /*a8e0*/  SHFL.IDX PT, R0, R14, RZ, 0x1c1f ;  /* 0x001c1fff0e007589 */ /* 0x00072400000e0000 */
.L_x_105:
[----:B------:R-:W5:Y:S01]  /*a8f0*/  LDL R5, [R1+0x3c] ;  /* 0x00003c0001057983 */ /* 0x000f620000100800 */
[----:B------:R-:W-:Y:S01]  /*a900*/  BSSY B0, `(.L_x_56) ;  /* 0x00000c1000007945 */ /* 0x000fe20003800000 */
[C---:B-----5:R-:W-:Y:S02]  /*a910*/  IADD3 R13, R5.reuse, 0x8, RZ ;  /* 0x00000008050d7810 */ /* 0x060fe40007ffe0ff */
[C---:B------:R-:W-:Y:S02]  /*a920*/  IADD3 R17, R5.reuse, 0x10, RZ ;  /* 0x0000001005117810 */ /* 0x040fe40007ffe0ff */
[C---:B------:R-:W-:Y:S02]  /*a930*/  IADD3 R16, R5.reuse, 0x18, RZ ;  /* 0x0000001805107810 */ /* 0x040fe40007ffe0ff */
[C---:B------:R-:W-:Y:S02]  /*a940*/  IADD3 R18, R5.reuse, 0x20, RZ ;  /* 0x0000002005127810 */ /* 0x040fe40007ffe0ff */
[----:B------:R-:W-:-:S02]  /*a950*/  IADD3 R19, R5, 0x28, RZ ;  /* 0x0000002805137810 */ /* 0x000fc40007ffe0ff */
[C---:B------:R-:W-:Y:S02]  /*a960*/  IADD3 R20, R5.reuse, 0x30, RZ ;  /* 0x0000003005147810 */ /* 0x040fe40007ffe0ff */
[C---:B------:R-:W-:Y:S02]  /*a970*/  IADD3 R21, R5.reuse, 0x38, RZ ;  /* 0x0000003805157810 */ /* 0x040fe40007ffe0ff */
        /* <DEDUP_REMOVED lines=23> */
[----:B------:R-:W-:Y:S02]  /*aaf0*/  IADD3 R45, R5, 0xf8, RZ ;  /* 0x000000f8052d7810 */ /* 0x000fe40007ffe0ff */
[----:B------:R-:W-:Y:S02]  /*ab00*/  SHF.R.S32.HI R15, RZ, 0x1f, R13 ;  /* 0x0000001fff0f7819 */ /* 0x000fe4000001140d */
[----:B------:R-:W-:Y:S02]  /*ab10*/  SHF.R.S32.HI R47, RZ, 0x1f, R17 ;  /* 0x0000001fff2f7819 */ /* 0x000fe40000011411 */
[----:B------:R-:W-:Y:S02]  /*ab20*/  SHF.R.S32.HI R46, RZ, 0x1f, R16 ;  /* 0x0000001fff2e7819 */ /* 0x000fe40000011410 */
[----:B------:R-:W-:-:S02]  /*ab30*/  SHF.R.S32.HI R48, RZ, 0x1f, R18 ;  /* 0x0000001fff307819 */ /* 0x000fc40000011412 */
[----:B------:R-:W-:Y:S02]  /*ab40*/  SHF.R.S32.HI R49, RZ, 0x1f, R19 ;  /* 0x0000001fff317819 */ /* 0x000fe40000011413 */
[----:B------:R-:W-:Y:S02]  /*ab50*/  SHF.R.S32.HI R50, RZ, 0x1f, R20 ;  /* 0x0000001fff327819 */ /* 0x000fe40000011414 */
        /* <DEDUP_REMOVED lines=24> */
[----:B------:R-:W-:Y:S01]  /*ace0*/  SHF.R.S32.HI R75, RZ, 0x1f, R45 ;  /* 0x0000001fff4b7819 */ /* 0x000fe2000001142d */
[----:B------:R-:W-:Y:S05]  /*acf0*/  @P0 BRA `(.L_x_57) ;  /* 0x0000081000000947 */ /* 0x000fea0003800000 */
[----:B------:R-:W-:Y:S02]  /*ad00*/  ISETP.GE.AND P0, PT, R5, c[0x0][0x3c8], PT ;  /* 0x0000f20005007a0c */ /* 0x000fe40003f06270 */
[----:B------:R-:W-:Y:S02]  /*ad10*/  ISETP.GE.AND P1, PT, R13, c[0x0][0x3c8], PT ;  /* 0x0000f2000d007a0c */ /* 0x000fe40003f26270 */
[----:B------:R-:W-:Y:S02]  /*ad20*/  ISETP.GE.AND P3, PT, R17, c[0x0][0x3c8], PT ;  /* 0x0000f20011007a0c */ /* 0x000fe40003f66270 */
[----:B------:R-:W-:-:S02]  /*ad30*/  ISETP.GE.AND P4, PT, R16, c[0x0][0x3c8], PT ;  /* 0x0000f20010007a0c */ /* 0x000fc40003f86270 */
[----:B------:R-:W-:Y:S02]  /*ad40*/  ISETP.GE.AND P2, PT, R18, c[0x0][0x3c8], PT ;  /* 0x0000f20012007a0c */ /* 0x000fe40003f46270 */
[----:B------:R-:W-:-:S03]  /*ad50*/  ISETP.GE.AND P6, PT, R41, c[0x0][0x3c8], PT ;  /* 0x0000f20029007a0c */ /* 0x000fc60003fc6270 */
[----:B----4-:R-:W-:Y:S02]  /*ad60*/  @!P0 IMAD.MOV.U32 R2, RZ, RZ, R0 ;  /* 0x000000ffff028224 */ /* 0x010fe400078e0000 */
[----:B--2---:R-:W-:-:S04]  /*ad70*/  @!P0 IMAD.MOV.U32 R3, RZ, RZ, R4 ;  /* 0x000000ffff038224 */ /* 0x004fc800078e0004 */
[----:B------:R-:W-:-:S05]  /*ad80*/  @!P0 IMAD.WIDE R2, R5, 0x4, R2 ;  /* 0x0000000405028825 */ /* 0x000fca00078e0202 */
[----:B------:R2:W-:Y:S02]  /*ad90*/  @!P0 ST.E.64 [R2.64], R156 ;  /* 0x0000009c02008985 */ /* 0x0005e4000c101b06 */
[----:B--2---:R-:W-:-:S04]  /*ada0*/  @!P1 LEA R2, P0, R13, R0, 0x2 ;  /* 0x000000000d029211 */ /* 0x004fc800078010ff */
[----:B------:R-:W-:-:S05]  /*adb0*/  @!P1 LEA.HI.X R3, R13, R4, R15, 0x2, P0 ;  /* 0x000000040d039211 */ /* 0x000fca00000f140f */
[----:B------:R2:W-:Y:S01]  /*adc0*/  @!P1 ST.E.64 [R2.64], R152 ;  /* 0x0000009802009985 */ /* 0x0005e2000c101b06 */
[----:B------:R-:W-:Y:S02]  /*add0*/  ISETP.GE.AND P1, PT, R19, c[0x0][0x3c8], PT ;  /* 0x0000f20013007a0c */ /* 0x000fe40003f26270 */
[----:B--2---:R-:W-:-:S04]  /*ade0*/  @!P3 LEA R2, P0, R17, R0, 0x2 ;  /* 0x000000001102b211 */ /* 0x004fc800078010ff */
[----:B------:R-:W-:Y:S02]  /*adf0*/  @!P3 LEA.HI.X R3, R17, R4, R47, 0x2, P0 ;  /* 0x000000041103b211 */ /* 0x000fe400000f142f */
[----:B------:R-:W-:-:S03]  /*ae00*/  @!P4 LEA R6, P0, R16, R0, 0x2 ;  /* 0x000000001006c211 */ /* 0x000fc600078010ff */
[----:B------:R2:W-:Y:S01]  /*ae10*/  @!P3 ST.E.64 [R2.64], R148 ;  /* 0x000000940200b985 */ /* 0x0005e2000c101b06 */
[----:B------:R-:W-:Y:S02]  /*ae20*/  @!P4 LEA.HI.X R7, R16, R4, R46, 0x2, P0 ;  /* 0x000000041007c211 */ /* 0x000fe400000f142e */
[----:B------:R-:W-:-:S03]  /*ae30*/  ISETP.GE.AND P3, PT, R20, c[0x0][0x3c8], PT ;  /* 0x0000f20014007a0c */ /* 0x000fc60003f66270 */
[----:B------:R4:W-:Y:S01]  /*ae40*/  @!P4 ST.E.64 [R6.64], R144 ;  /* 0x000000900600c985 */ /* 0x0009e2000c101b06 */
[----:B------:R-:W-:Y:S02]  /*ae50*/  ISETP.GE.AND P4, PT, R21, c[0x0][0x3c8], PT ;  /* 0x0000f20015007a0c */ /* 0x000fe40003f86270 */
[----:B--2---:R-:W-:-:S04]  /*ae60*/  @!P2 LEA R2, P5, R18, R0, 0x2 ;  /* 0x000000001202a211 */ /* 0x004fc800078a10ff */
[----:B------:R-:W-:Y:S02]  /*ae70*/  @!P2 LEA.HI.X R3, R18, R4, R48, 0x2, P5 ;  /* 0x000000041203a211 */ /* 0x000fe400028f1430 */
[----:B----4-:R-:W-:-:S03]  /*ae80*/  @!P1 LEA R6, P0, R19, R0, 0x2 ;  /* 0x0000000013069211 */ /* 0x010fc600078010ff */
        /* <DEDUP_REMOVED lines=58> */
[----:B------:R-:W-:Y:S02]  /*b230*/  ISETP.GE.AND P3, PT, R36, c[0x0][0x3c8], PT ;  /* 0x0000f20024007a0c */ /* 0x000fe40003f66270 */
[C---:B------:R-:W-:Y:S01]  /*b240*/  @!P1 LEA R8, P0, R34.reuse, R0, 0x2 ;  /* 0x0000000022089211 */ /* 0x040fe200078010ff */
[----:B------:R4:W-:Y:S01]  /*b250*/  @!P4 ST.E.64 [R6.64], R80 ;  /* 0x000000500600c985 */ /* 0x0009e2000c101b06 */
[----:B------:R-:W-:Y:S02]  /*b260*/  ISETP.GE.AND P4, PT, R37, c[0x0][0x3c8], PT ;  /* 0x0000f20025007a0c */ /* 0x000fe40003f86270 */
[----:B------:R-:W-:Y:S02]  /*b270*/  @!P1 LEA.HI.X R9, R34, R4, R64, 0x2, P0 ;  /* 0x0000000422099211 */ /* 0x000fe400000f1440 */
[----:B--2---:R-:W-:-:S04]  /*b280*/  @!P2 LEA R2, P5, R35, R0, 0x2 ;  /* 0x000000002302a211 */ /* 0x004fc800078a10ff */
[----:B------:R-:W-:Y:S02]  /*b290*/  @!P2 LEA.HI.X R3, R35, R4, R65, 0x2, P5 ;  /* 0x000000042303a211 */ /* 0x000fe400028f1441 */
[----:B----4-:R-:W-:-:S03]  /*b2a0*/  @!P3 LEA R6, P5, R36, R0, 0x2 ;  /* 0x000000002406b211 */ /* 0x010fc600078a10ff */
[----:B------:R2:W-:Y:S01]  /*b2b0*/  @!P2 ST.E.64 [R2.64], R84 ;  /* 0x000000540200a985 */ /* 0x0005e2000c101b06 */
[----:B------:R-:W-:Y:S02]  /*b2c0*/  ISETP.GE.AND P2, PT, R38, c[0x0][0x3c8], PT ;  /* 0x0000f20026007a0c */ /* 0x000fe40003f46270 */
[----:B------:R-:W-:Y:S01]  /*b2d0*/  @!P3 LEA.HI.X R7, R36, R4, R66, 0x2, P5 ;  /* 0x000000042407b211 */ /* 0x000fe200028f1442 */
[----:B------:R4:W-:Y:S01]  /*b2e0*/  @!P1 ST.E.64 [R8.64], R88 ;  /* 0x0000005808009985 */ /* 0x0009e2000c101b06 */
[----:B------:R-:W-:Y:S02]  /*b2f0*/  ISETP.GE.AND P1, PT, R39, c[0x0][0x3c8], PT ;  /* 0x0000f20027007a0c */ /* 0x000fe40003f26270 */
[----:B------:R-:W-:Y:S01]  /*b300*/  ISETP.GE.AND P5, PT, R40, c[0x0][0x3c8], PT ;  /* 0x0000f20028007a0c */ /* 0x000fe20003fa6270 */
[----:B------:R5:W-:Y:S01]  /*b310*/  @!P3 ST.E.64 [R6.64], R92 ;  /* 0x0000005c0600b985 */ /* 0x000be2000c101b06 */
[----:B--2---:R-:W-:-:S04]  /*b320*/  @!P4 LEA R2, P0, R37, R0, 0x2 ;  /* 0x000000002502c211 */ /* 0x004fc800078010ff */
[----:B------:R-:W-:Y:S02]  /*b330*/  @!P4 LEA.HI.X R3, R37, R4, R67, 0x2, P0 ;  /* 0x000000042503c211 */ /* 0x000fe400000f1443 */
[----:B----4-:R-:W-:-:S03]  /*b340*/  @!P2 LEA R8, P0, R38, R0, 0x2 ;  /* 0x000000002608a211 */ /* 0x010fc600078010ff */
[----:B------:R2:W-:Y:S01]  /*b350*/  @!P4 ST.E.64 [R2.64], R96 ;  /* 0x000000600200c985 */ /* 0x0005e2000c101b06 */
[----:B------:R-:W-:Y:S02]  /*b360*/  @!P2 LEA.HI.X R9, R38, R4, R68, 0x2, P0 ;  /* 0x000000042609a211 */ /* 0x000fe400000f1444 */
[----:B-----5:R-:W-:Y:S02]  /*b370*/  @!P6 LEA R6, P0, R41, R0, 0x2 ;  /* 0x000000002906e211 */ /* 0x020fe400078010ff */
[----:B------:R-:W-:Y:S01]  /*b380*/  ISETP.GE.AND P4, PT, R42, c[0x0][0x3c8], PT ;  /* 0x0000f2002a007a0c */ /* 0x000fe20003f86270 */
[----:B------:R-:W-:Y:S01]  /*b390*/  @!P2 ST.E.64 [R8.64], R186 ;  /* 0x000000ba0800a985 */ /* 0x000fe2000c101b06 */
[----:B------:R-:W-:Y:S02]  /*b3a0*/  ISETP.GE.AND P2, PT, R43, c[0x0][0x3c8], PT ;  /* 0x0000f2002b007a0c */ /* 0x000fe40003f46270 */
[----:B------:R-:W-:Y:S02]  /*b3b0*/  @!P6 LEA.HI.X R7, R41, R4, R71, 0x2, P0 ;  /* 0x000000042907e211 */ /* 0x000fe400000f1447 */
[----:B------:R-:W-:-:S02]  /*b3c0*/  ISETP.GE.AND P0, PT, R45, c[0x0][0x3c8], PT ;  /* 0x0000f2002d007a0c */ /* 0x000fc40003f06270 */
[----:B--2---:R-:W-:-:S04]  /*b3d0*/  @!P1 LEA R2, P3, R39, R0, 0x2 ;  /* 0x0000000027029211 */ /* 0x004fc800078610ff */
[----:B------:R-:W-:-:S05]  /*b3e0*/  @!P1 LEA.HI.X R3, R39, R4, R69, 0x2, P3 ;  /* 0x0000000427039211 */ /* 0x000fca00018f1445 */
[----:B------:R2:W-:Y:S01]  /*b3f0*/  @!P1 ST.E.64 [R2.64], R104 ;  /* 0x0000006802009985 */ /* 0x0005e2000c101b06 */
[----:B------:R-:W-:-:S03]  /*b400*/  ISETP.GE.AND P1, PT, R44, c[0x0][0x3c8], PT ;  /* 0x0000f2002c007a0c */ /* 0x000fc60003f26270 */
[----:B------:R4:W-:Y:S01]  /*b410*/  @!P6 ST.E.64 [R6.64], R108 ;  /* 0x0000006c0600e985 */ /* 0x0009e2000c101b06 */
[----:B------:R-:W-:-:S04]  /*b420*/  @!P4 LEA R10, P6, R42, R0, 0x2 ;  /* 0x000000002a0ac211 */ /* 0x000fc800078c10ff */
[----:B------:R-:W-:Y:S02]  /*b430*/  @!P4 LEA.HI.X R11, R42, R4, R72, 0x2, P6 ;  /* 0x000000042a0bc211 */ /* 0x000fe400030f1448 */
[----:B--2---:R-:W-:-:S04]  /*b440*/  @!P5 LEA R2, P3, R40, R0, 0x2 ;  /* 0x000000002802d211 */ /* 0x004fc800078610ff */
[----:B------:R-:W-:Y:S02]  /*b450*/  @!P5 LEA.HI.X R3, R40, R4, R70, 0x2, P3 ;  /* 0x000000042803d211 */ /* 0x000fe400018f1446 */
[----:B------:R-:W-:-:S03]  /*b460*/  @!P2 LEA R8, P3, R43, R0, 0x2 ;  /* 0x000000002b08a211 */ /* 0x000fc600078610ff */
[----:B------:R2:W-:Y:S01]  /*b470*/  @!P5 ST.E.64 [R2.64], R112 ;  /* 0x000000700200d985 */ /* 0x0005e2000c101b06 */
[C---:B----4-:R-:W-:Y:S02]  /*b480*/  @!P1 LEA R6, P5, R44.reuse, R0, 0x2 ;  /* 0x000000002c069211 */ /* 0x050fe400078a10ff */
[-C--:B------:R-:W-:Y:S01]  /*b490*/  @!P2 LEA.HI.X R9, R43, R4.reuse, R73, 0x2, P3 ;  /* 0x000000042b09a211 */ /* 0x080fe200018f1449 */
[----:B------:R4:W-:Y:S01]  /*b4a0*/  @!P4 ST.E.64 [R10.64], R190 ;  /* 0x000000be0a00c985 */ /* 0x0009e2000c101b06 */
[----:B------:R-:W-:-:S03]  /*b4b0*/  @!P1 LEA.HI.X R7, R44, R4, R74, 0x2, P5 ;  /* 0x000000042c079211 */ /* 0x000fc600028f144a */
[----:B------:R4:W-:Y:S04]  /*b4c0*/  @!P2 ST.E.64 [R8.64], R188 ;  /* 0x000000bc0800a985 */ /* 0x0009e8000c101b06 */
[----:B------:R4:W-:Y:S01]  /*b4d0*/  @!P1 ST.E.64 [R6.64], R124 ;  /* 0x0000007c06009985 */ /* 0x0009e2000c101b06 */
[----:B--2---:R-:W-:-:S04]  /*b4e0*/  @!P0 LEA R2, P3, R45, R0, 0x2 ;  /* 0x000000002d028211 */ /* 0x004fc800078610ff */
[----:B------:R-:W-:-:S05]  /*b4f0*/  @!P0 LEA.HI.X R3, R45, R4, R75, 0x2, P3 ;  /* 0x000000042d038211 */ /* 0x000fca00018f144b */
[----:B------:R4:W-:Y:S04]  /*b500*/  @!P0 ST.E.64 [R2.64], R76 ;  /* 0x0000004c02008985 */ /* 0x0009e8000c101b06 */
.L_x_57:
[----:B------:R-:W-:Y:S05]  /*b510*/  BSYNC B0 ;  /* 0x0000000000007941 */ /* 0x000fea0003800000 */
.L_x_56:
[----:B------:R-:W-:Y:S05]  /*b520*/  BRA.DIV ~URZ, `(.L_x_58) ;  /* 0x00002dc27f007947 */ /* 0x000fea000b800000 */
[----:B--2---:R2:W1:Y:S04]  /*b530*/  SHFL.IDX PT, R4, R12, 0x1, 0x1c1f ;  /* 0x003c1f000c047f89 */ /* 0x00446800000e0000 */
[----:B----4-:R2:W4:Y:S02]  /*b540*/  SHFL.IDX PT, R0, R14, 0x1, 0x1c1f ;  /* 0x003c1f000e007f89 */ /* 0x01052400000e0000 */
.L_x_106:
[----:B------:R-:W-:-:S13]  /*b550*/  ISETP.NE.AND P0, PT, R130, RZ, PT ;  /* 0x000000ff8200720c */ /* 0x000fda0003f05270 */
[----:B------:R-:W-:Y:S05]  /*b560*/  @P0 BRA `(.L_x_53) ;  /* 0x000017f000000947 */ /* 0x000fea0003800000 */
[----:B------:R-:W5:Y:S01]  /*b570*/  LDL R5, [R1+0x3c] ;  /* 0x00003c0001057983 */ /* 0x000f620000100800 */
[----:B------:R-:W-:Y:S02]  /*b580*/  ISETP.GE.AND P4, PT, R17, c[0x0][0x3c8], PT ;  /* 0x0000f20011007a0c */ /* 0x000fe40003f86270 */
[----:B------:R-:W-:Y:S02]  /*b590*/  ISETP.GE.AND P5, PT, R13, c[0x0][0x3c8], PT ;  /* 0x0000f2000d007a0c */ /* 0x000fe40003fa6270 */
[----:B------:R-:W-:Y:S02]  /*b5a0*/  ISETP.GE.AND P3, PT, R16, c[0x0][0x3c8], PT ;  /* 0x0000f20010007a0c */ /* 0x000fe40003f66270 */
[----:B------:R-:W-:Y:S02]  /*b5b0*/  ISETP.GE.AND P2, PT, R18, c[0x0][0x3c8], PT ;  /* 0x0000f20012007a0c */ /* 0x000fe40003f46270 */
[----:B------:R-:W-:-:S05]  /*b5c0*/  ISETP.GE.AND P1, PT, R19, c[0x0][0x3c8], PT ;  /* 0x0000f20013007a0c */ /* 0x000fca0003f26270 */
[----:B-12-4-:R-:W-:Y:S02]  /*b5d0*/  @!P4 LEA R12, P6, R17, R0, 0x2 ;  /* 0x00000000110cc211 */ /* 0x016fe400078c10ff */
[----:B-----5:R-:W-:-:S13]  /*b5e0*/  ISETP.GE.AND P0, PT, R5, c[0x0][0x3c8], PT ;  /* 0x0000f20005007a0c */ /* 0x020fda0003f06270 */
[----:B------:R-:W-:Y:S02]  /*b5f0*/  @!P0 IMAD.MOV.U32 R2, RZ, RZ, R0 ;  /* 0x000000ffff028224 */ /* 0x000fe400078e0000 */
[----:B------:R-:W-:-:S04]  /*b600*/  @!P0 IMAD.MOV.U32 R3, RZ, RZ, R4 ;  /* 0x000000ffff038224 */ /* 0x000fc800078e0004 */
[----:B------:R-:W-:-:S05]  /*b610*/  @!P0 IMAD.WIDE R2, R5, 0x4, R2 ;  /* 0x0000000405028825 */ /* 0x000fca00078e0202 */
[----:B------:R1:W-:Y:S01]  /*b620*/  @!P0 ST.E.64 [R2.64], R158 ;  /* 0x0000009e02008985 */ /* 0x0003e2000c101b06 */
[----:B---3--:R-:W-:-:S04]  /*b630*/  @!P5 LEA R14, P0, R13, R0, 0x2 ;  /* 0x000000000d0ed211 */ /* 0x008fc800078010ff */
[----:B------:R-:W-:-:S05]  /*b640*/  @!P5 LEA.HI.X R15, R13, R4, R15, 0x2, P0 ;  /* 0x000000040d0fd211 */ /* 0x000fca00000f140f */
[----:B------:R-:W-:Y:S01]  /*b650*/  @!P5 ST.E.64 [R14.64], R204 ;  /* 0x000000cc0e00d985 */ /* 0x000fe2000c101b06 */
[----:B------:R-:W-:Y:S02]  /*b660*/  ISETP.GE.AND P5, PT, R23, c[0x0][0x3c8], PT ;  /* 0x0000f20017007a0c */ /* 0x000fe40003fa6270 */
[----:B-1----:R-:W-:Y:S02]  /*b670*/  P2R R2, PR, RZ, 0x40 ;  /* 0x00000040ff027803 */ /* 0x002fe40000000000 */
[----:B------:R-:W-:Y:S02]  /*b680*/  @!P3 LEA R10, P6, R16, R0, 0x2 ;  /* 0x00000000100ab211 */ /* 0x000fe400078c10ff */
[----:B------:R-:W-:Y:S02]  /*b690*/  ISETP.NE.AND P0, PT, R2, RZ, PT ;  /* 0x000000ff0200720c */ /* 0x000fe40003f05270 */
[-C--:B------:R-:W-:Y:S02]  /*b6a0*/  @!P3 LEA.HI.X R11, R16, R4.reuse, R46, 0x2, P6 ;  /* 0x00000004100bb211 */ /* 0x080fe400030f142e */
[----:B------:R-:W-:-:S02]  /*b6b0*/  @!P4 LEA.HI.X R13, R17, R4, R47, 0x2, P0 ;  /* 0x00000004110dc211 */ /* 0x000fc400000f142f */
[----:B------:R-:W-:Y:S02]  /*b6c0*/  ISETP.GE.AND P0, PT, R20, c[0x0][0x3c8], PT ;  /* 0x0000f20014007a0c */ /* 0x000fe40003f06270 */
[----:B------:R-:W-:Y:S01]  /*b6d0*/  @!P2 LEA R8, P6, R18, R0, 0x2 ;  /* 0x000000001208a211 */ /* 0x000fe200078c10ff */
[----:B------:R1:W-:Y:S01]  /*b6e0*/  @!P4 ST.E.64 [R12.64], R198 ;  /* 0x000000c60c00c985 */ /* 0x0003e2000c101b06 */
[----:B------:R-:W-:Y:S02]  /*b6f0*/  ISETP.GE.AND P4, PT, R22, c[0x0][0x3c8], PT ;  /* 0x0000f20016007a0c */ /* 0x000fe40003f86270 */
[----:B------:R-:W-:Y:S01]  /*b700*/  @!P2 LEA.HI.X R9, R18, R4, R48, 0x2, P6 ;  /* 0x000000041209a211 */ /* 0x000fe200030f1430 */
[----:B------:R2:W-:Y:S01]  /*b710*/  @!P3 ST.E.64 [R10.64], R192 ;  /* 0x000000c00a00b985 */ /* 0x0005e2000c101b06 */
[C---:B------:R-:W-:Y:S02]  /*b720*/  @!P1 LEA R6, P6, R19.reuse, R0, 0x2 ;  /* 0x0000000013069211 */ /* 0x040fe400078c10ff */
[----:B------:R-:W-:Y:S01]  /*b730*/  ISETP.GE.AND P3, PT, R24, c[0x0][0x3c8], PT ;  /* 0x0000f20018007a0c */ /* 0x000fe20003f66270 */
[----:B------:R3:W-:Y:S01]  /*b740*/  @!P2 ST.E.64 [R8.64], R146 ;  /* 0x000000920800a985 */ /* 0x0007e2000c101b06 */
[----:B------:R-:W-:-:S02]  /*b750*/  @!P1 LEA.HI.X R7, R19, R4, R49, 0x2, P6 ;  /* 0x0000000413079211 */ /* 0x000fc400030f1431 */
[C---:B------:R-:W-:Y:S02]  /*b760*/  @!P0 LEA R2, P6, R20.reuse, R0, 0x2 ;  /* 0x0000000014028211 */ /* 0x040fe400078c10ff */
[----:B------:R-:W-:Y:S01]  /*b770*/  ISETP.GE.AND P2, PT, R25, c[0x0][0x3c8], PT ;  /* 0x0000f20019007a0c */ /* 0x000fe20003f46270 */
[----:B------:R4:W-:Y:S01]  /*b780*/  @!P1 ST.E.64 [R6.64], R138 ;  /* 0x0000008a06009985 */ /* 0x0009e2000c101b06 */
[----:B------:R-:W-:Y:S02]  /*b790*/  @!P0 LEA.HI.X R3, R20, R4, R50, 0x2, P6 ;  /* 0x0000000414038211 */ /* 0x000fe400030f1432 */
[----:B------:R-:W-:-:S03]  /*b7a0*/  ISETP.GE.AND P6, PT, R21, c[0x0][0x3c8], PT ;  /* 0x0000f20015007a0c */ /* 0x000fc60003fc6270 */
[----:B------:R5:W-:Y:S01]  /*b7b0*/  @!P0 ST.E.64 [R2.64], R100 ;  /* 0x0000006402008985 */ /* 0x000be2000c101b06 */
[----:B-1----:R-:W-:-:S09]  /*b7c0*/  @!P5 LEA R12, P1, R23, R0, 0x2 ;  /* 0x00000000170cd211 */ /* 0x002fd200078210ff */
[----:B------:R-:W-:Y:S02]  /*b7d0*/  @!P6 LEA R14, P0, R21, R0, 0x2 ;  /* 0x00000000150ee211 */ /* 0x000fe400078010ff */
[-C--:B------:R-:W-:Y:S02]  /*b7e0*/  @!P5 LEA.HI.X R13, R23, R4.reuse, R53, 0x2, P1 ;  /* 0x00000004170dd211 */ /* 0x080fe400008f1435 */
[----:B------:R-:W-:Y:S02]  /*b7f0*/  @!P6 LEA.HI.X R15, R21, R4, R51, 0x2, P0 ;  /* 0x00000004150fe211 */ /* 0x000fe400000f1433 */
[----:B--2---:R-:W-:Y:S02]  /*b800*/  @!P4 LEA R10, P0, R22, R0, 0x2 ;  /* 0x00000000160ac211 */ /* 0x004fe400078010ff */
[----:B------:R-:W-:Y:S01]  /*b810*/  ISETP.GE.AND P1, PT, R26, c[0x0][0x3c8], PT ;  /* 0x0000f2001a007a0c */ /* 0x000fe20003f26270 */
[----:B------:R1:W-:Y:S01]  /*b820*/  @!P6 ST.E.64 [R14.64], R206 ;  /* 0x000000ce0e00e985 */ /* 0x0003e2000c101b06 */
[----:B------:R-:W-:-:S02]  /*b830*/  @!P4 LEA.HI.X R11, R22, R4, R52, 0x2, P0 ;  /* 0x00000004160bc211 */ /* 0x000fc400000f1434 */
[C---:B---3--:R-:W-:Y:S01]  /*b840*/  @!P3 LEA R8, P0, R24.reuse, R0, 0x2 ;  /* 0x000000001808b211 */ /* 0x048fe200078010ff */
[----:B------:R2:W-:Y:S01]  /*b850*/  @!P5 ST.E.64 [R12.64], R200 ;  /* 0x000000c80c00d985 */ /* 0x0005e2000c101b06 */
[----:B------:R-:W-:Y:S02]  /*b860*/  ISETP.GE.AND P6, PT, R27, c[0x0][0x3c8], PT ;  /* 0x0000f2001b007a0c */ /* 0x000fe40003fc6270 */
[----:B------:R-:W-:Y:S01]  /*b870*/  @!P3 LEA.HI.X R9, R24, R4, R54, 0x2, P0 ;  /* 0x000000041809b211 */ /* 0x000fe200000f1436 */
[----:B------:R3:W-:Y:S01]  /*b880*/  @!P4 ST.E.64 [R10.64], R194 ;  /* 0x000000c20a00c985 */ /* 0x0007e2000c101b06 */
[----:B----4-:R-:W-:Y:S02]  /*b890*/  @!P2 LEA R6, P0, R25, R0, 0x2 ;  /* 0x000000001906a211 */ /* 0x010fe400078010ff */
[----:B------:R-:W-:Y:S01]  /*b8a0*/  ISETP.GE.AND P5, PT, R29, c[0x0][0x3c8], PT ;  /* 0x0000f2001d007a0c */ /* 0x000fe20003fa6270 */
[----:B------:R4:W-:Y:S01]  /*b8b0*/  @!P3 ST.E.64 [R8.64], R150 ;  /* 0x000000960800b985 */ /* 0x0009e2000c101b06 */
[----:B------:R-:W-:-:S02]  /*b8c0*/  @!P2 LEA.HI.X R7, R25, R4, R55, 0x2, P0 ;  /* 0x000000041907a211 */ /* 0x000fc400000f1437 */
[----:B-----5:R-:W-:Y:S02]  /*b8d0*/  @!P1 LEA R2, P0, R26, R0, 0x2 ;  /* 0x000000001a029211 */ /* 0x020fe400078010ff */
[----:B------:R-:W-:Y:S01]  /*b8e0*/  ISETP.GE.AND P4, PT, R28, c[0x0][0x3c8], PT ;  /* 0x0000f2001c007a0c */ /* 0x000fe20003f86270 */
[----:B------:R5:W-:Y:S01]  /*b8f0*/  @!P2 ST.E.64 [R6.64], R128 ;  /* 0x000000800600a985 */ /* 0x000be2000c101b06 */
[----:B------:R-:W-:Y:S02]  /*b900*/  @!P1 LEA.HI.X R3, R26, R4, R56, 0x2, P0 ;  /* 0x000000041a039211 */ /* 0x000fe400000f1438 */
[----:B------:R-:W-:Y:S02]  /*b910*/  ISETP.GE.AND P3, PT, R30, c[0x0][0x3c8], PT ;  /* 0x0000f2001e007a0c */ /* 0x000fe40003f66270 */
[----:B------:R-:W-:Y:S01]  /*b920*/  ISETP.GE.AND P2, PT, R31, c[0x0][0x3c8], PT ;  /* 0x0000f2001f007a0c */ /* 0x000fe20003f46270 */
[----:B------:R5:W-:Y:S01]  /*b930*/  @!P1 ST.E.64 [R2.64], R116 ;  /* 0x0000007402009985 */ /* 0x000be2000c101b06 */
[----:B-1----:R-:W-:-:S02]  /*b940*/  @!P6 LEA R14, P0, R27, R0, 0x2 ;  /* 0x000000001b0ee211 */ /* 0x002fc400078010ff */
[----:B--2---:R-:W-:Y:S02]  /*b950*/  @!P5 LEA R12, P1, R29, R0, 0x2 ;  /* 0x000000001d0cd211 */ /* 0x004fe400078210ff */
[----:B------:R-:W-:Y:S02]  /*b960*/  @!P6 LEA.HI.X R15, R27, R4, R57, 0x2, P0 ;  /* 0x000000041b0fe211 */ /* 0x000fe400000f1439 */
[----:B---3--:R-:W-:Y:S02]  /*b970*/  @!P4 LEA R10, P0, R28, R0, 0x2 ;  /* 0x000000001c0ac211 */ /* 0x008fe400078010ff */
[-C--:B------:R-:W-:Y:S01]  /*b980*/  @!P5 LEA.HI.X R13, R29, R4.reuse, R59, 0x2, P1 ;  /* 0x000000041d0dd211 */ /* 0x080fe200008f143b */
[----:B------:R1:W-:Y:S01]  /*b990*/  @!P6 ST.E.64 [R14.64], R208 ;  /* 0x000000d00e00e985 */ /* 0x0003e2000c101b06 */
[----:B------:R-:W-:Y:S02]  /*b9a0*/  ISETP.GE.AND P1, PT, R32, c[0x0][0x3c8], PT ;  /* 0x0000f20020007a0c */ /* 0x000fe40003f26270 */
[----:B------:R-:W-:Y:S01]  /*b9b0*/  @!P4 LEA.HI.X R11, R28, R4, R58, 0x2, P0 ;  /* 0x000000041c0bc211 */ /* 0x000fe200000f143a */
[----:B------:R2:W-:Y:S01]  /*b9c0*/  @!P5 ST.E.64 [R12.64], R202 ;  /* 0x000000ca0c00d985 */ /* 0x0005e2000c101b06 */
[----:B----4-:R-:W-:-:S02]  /*b9d0*/  @!P3 LEA R8, P0, R30, R0, 0x2 ;  /* 0x000000001e08b211 */ /* 0x010fc400078010ff */
[----:B------:R-:W-:Y:S01]  /*b9e0*/  ISETP.GE.AND P6, PT, R33, c[0x0][0x3c8], PT ;  /* 0x0000f20021007a0c */ /* 0x000fe20003fc6270 */
[----:B------:R3:W-:Y:S01]  /*b9f0*/  @!P4 ST.E.64 [R10.64], R196 ;  /* 0x000000c40a00c985 */ /* 0x0007e2000c101b06 */
[----:B------:R-:W-:Y:S02]  /*ba00*/  @!P3 LEA.HI.X R9, R30, R4, R60, 0x2, P0 ;  /* 0x000000041e09b211 */ /* 0x000fe400000f143c */
[----:B-----5:R-:W-:Y:S02]  /*ba10*/  @!P2 LEA R6, P0, R31, R0, 0x2 ;  /* 0x000000001f06a211 */ /* 0x020fe400078010ff */
[----:B------:R-:W-:Y:S01]  /*ba20*/  ISETP.GE.AND P5, PT, R35, c[0x0][0x3c8], PT ;  /* 0x0000f20023007a0c */ /* 0x000fe20003fa6270 */
[----:B------:R4:W-:Y:S01]  /*ba30*/  @!P3 ST.E.64 [R8.64], R154 ;  /* 0x0000009a0800b985 */ /* 0x0009e2000c101b06 */
[----:B------:R-:W-:Y:S02]  /*ba40*/  @!P2 LEA.HI.X R7, R31, R4, R61, 0x2, P0 ;  /* 0x000000041f07a211 */ /* 0x000fe400000f143d */
[----:B------:R-:W-:-:S02]  /*ba50*/  @!P1 LEA R2, P0, R32, R0, 0x2 ;  /* 0x0000000020029211 */ /* 0x000fc400078010ff */
[----:B------:R-:W-:Y:S01]  /*ba60*/  ISETP.GE.AND P4, PT, R34, c[0x0][0x3c8], PT ;  /* 0x0000f20022007a0c */ /* 0x000fe20003f86270 */
[----:B------:R5:W-:Y:S01]  /*ba70*/  @!P2 ST.E.64 [R6.64], R142 ;  /* 0x0000008e0600a985 */ /* 0x000be2000c101b06 */
[----:B------:R-:W-:Y:S02]  /*ba80*/  @!P1 LEA.HI.X R3, R32, R4, R62, 0x2, P0 ;  /* 0x0000000420039211 */ /* 0x000fe400000f143e */
[----:B------:R-:W-:Y:S02]  /*ba90*/  ISETP.GE.AND P3, PT, R36, c[0x0][0x3c8], PT ;  /* 0x0000f20024007a0c */ /* 0x000fe40003f66270 */
[----:B------:R-:W-:Y:S01]  /*baa0*/  ISETP.GE.AND P2, PT, R37, c[0x0][0x3c8], PT ;  /* 0x0000f20025007a0c */ /* 0x000fe20003f46270 */
[----:B------:R5:W-:Y:S01]  /*bab0*/  @!P1 ST.E.64 [R2.64], R120 ;  /* 0x0000007802009985 */ /* 0x000be2000c101b06 */
[-C--:B-1----:R-:W-:Y:S02]  /*bac0*/  @!P6 LEA R14, P0, R33, R0.reuse, 0x2 ;  /* 0x00000000210ee211 */ /* 0x082fe400078010ff */
[----:B--2---:R-:W-:-:S02]  /*bad0*/  @!P5 LEA R12, P1, R35, R0, 0x2 ;  /* 0x00000000230cd211 */ /* 0x004fc400078210ff */
        /* <DEDUP_REMOVED lines=31> */
[----:B----4-:R-:W-:-:S03]  /*bcd0*/  @!P3 LEA R8, P0, R42, R0, 0x2 ;  /* 0x000000002a08b211 */ /* 0x010fc600078010ff */
[----:B------:R1:W-:Y:S01]  /*bce0*/  @!P4 ST.E.64 [R10.64], R114 ;  /* 0x000000720a00c985 */ /* 0x0003e2000c101b06 */
[----:B------:R-:W-:Y:S02]  /*bcf0*/  @!P3 LEA.HI.X R9, R42, R4, R72, 0x2, P0 ;  /* 0x000000042a09b211 */ /* 0x000fe400000f1448 */
[----:B-----5:R-:W-:-:S03]  /*bd00*/  @!P2 LEA R6, P0, R43, R0, 0x2 ;  /* 0x000000002b06a211 */ /* 0x020fc600078010ff */
[----:B------:R1:W-:Y:S01]  /*bd10*/  @!P3 ST.E.64 [R8.64], R118 ;  /* 0x000000760800b985 */ /* 0x0003e2000c101b06 */
[----:B------:R-:W-:Y:S02]  /*bd20*/  @!P2 LEA.HI.X R7, R43, R4, R73, 0x2, P0 ;  /* 0x000000042b07a211 */ /* 0x000fe400000f1449 */
[----:B------:R-:W-:-:S03]  /*bd30*/  @!P1 LEA R2, P0, R44, R0, 0x2 ;  /* 0x000000002c029211 */ /* 0x000fc600078010ff */
[----:B------:R1:W-:Y:S01]  /*bd40*/  @!P2 ST.E.64 [R6.64], R122 ;  /* 0x0000007a0600a985 */ /* 0x0003e2000c101b06 */
[----:B------:R-:W-:Y:S02]  /*bd50*/  @!P1 LEA.HI.X R3, R44, R4, R74, 0x2, P0 ;  /* 0x000000042c039211 */ /* 0x000fe400000f144a */
[----:B------:R-:W-:-:S03]  /*bd60*/  ISETP.GE.AND P0, PT, R45, c[0x0][0x3c8], PT ;  /* 0x0000f2002d007a0c */ /* 0x000fc60003f06270 */
[----:B------:R1:W-:Y:S10]  /*bd70*/  @!P1 ST.E.64 [R2.64], R126 ;  /* 0x0000007e02009985 */ /* 0x0003f4000c101b06 */
[----:B------:R-:W-:Y:S05]  /*bd80*/  @P0 BRA `(.L_x_53) ;  /* 0x00000fd000000947 */ /* 0x000fea0003800000 */
[----:B-1----:R-:W-:-:S04]  /*bd90*/  LEA R2, P0, R45, R0, 0x2 ;  /* 0x000000002d027211 */ /* 0x002fc800078010ff */
[----:B------:R-:W-:-:S05]  /*bda0*/  LEA.HI.X R3, R45, R4, R75, 0x2, P0 ;  /* 0x000000042d037211 */ /* 0x000fca00000f144b */
[----:B------:R1:W-:Y:S01]  /*bdb0*/  ST.E.64 [R2.64], R78 ;  /* 0x0000004e02007985 */ /* 0x0003e2000c101b06 */
[----:B------:R-:W-:Y:S05]  /*bdc0*/  BRA `(.L_x_53) ;  /* 0x00000f9000007947 */ /* 0x000fea0003800000 */
.L_x_38:
[----:B------:R-:W2:Y:S04]  /*bdd0*/  LDL.LU R0, [R1+0x6c] ;  /* 0x00006c0001007983 */ /* 0x000ea80000300800 */
[----:B------:R-:W3:Y:S04]  /*bde0*/  LDL R7, [R1+0x40] ;  /* 0x0000400001077983 */ /* 0x000ee80000100800 */
[----:B-1----:R-:W4:Y:S01]  /*bdf0*/  LDL R6, [R1+0x5c] ;  /* 0x00005c0001067983 */ /* 0x002f220000100800 */
[----:B------:R-:W-:Y:S01]  /*be00*/  ISETP.NE.U32.AND P0, PT, RZ, c[0x0][0x508], PT ;  /* 0x00014200ff007a0c */ /* 0x000fe20003f05070 */
[----:B------:R-:W-:Y:S01]  /*be10*/  IMAD.MOV.U32 R4, RZ, RZ, 0x4 ;  /* 0x00000004ff047424 */ /* 0x000fe200078e00ff */
[----:B------:R-:W-:Y:S01]  /*be20*/  ISETP.NE.U32.AND P2, PT, RZ, c[0x0][0x500], PT ;  /* 0x00014000ff007a0c */ /* 0x000fe20003f45070 */
[----:B------:R-:W-:Y:S01]  /*be30*/  IMAD.MOV.U32 R8, RZ, RZ, RZ ;  /* 0x000000ffff087224 */ /* 0x000fe200078e00ff */
[----:B------:R-:W-:Y:S01]  /*be40*/  ISETP.NE.AND.EX P1, PT, RZ, c[0x0][0x50c], PT, P0 ;  /* 0x00014300ff007a0c */ /* 0x000fe20003f25300 */
[----:B------:R-:W-:Y:S01]  /*be50*/  IMAD.MOV.U32 R19, RZ, RZ, c[0x0][0x388] ;  /* 0x0000e200ff137624 */ /* 0x000fe200078e00ff */
[----:B------:R-:W-:-:S11]  /*be60*/  ISETP.NE.AND.EX P2, PT, RZ, c[0x0][0x504], PT, P2 ;  /* 0x00014100ff007a0c */ /* 0x000fd60003f45320 */
[C---:B---3--:R-:W-:Y:S01]  /*be70*/  @P1 LEA R2, P0, R7.reuse, c[0x0][0x508], 0x2 ;  /* 0x0001420007021a11 */ /* 0x048fe200078010ff */
[----:B------:R-:W-:-:S03]  /*be80*/  IMAD.WIDE R4, R7, R4, c[0x0][0x500] ;  /* 0x0001400007047625 */ /* 0x000fc600078e0204 */
[----:B----4-:R-:W-:Y:S02]  /*be90*/  @P1 LEA.HI.X R3, R7, c[0x0][0x50c], R6, 0x2, P0 ;  /* 0x0001430007031a11 */ /* 0x010fe400000f1406 */
[----:B------:R1:W5:Y:S04]  /*bea0*/  @P2 LDG.E R8, [R4.64] ;  /* 0x0000000604082981 */ /* 0x000368000c1e1900 */
[----:B------:R1:W5:Y:S01]  /*beb0*/  @P1 LDG.E R19, [R2.64] ;  /* 0x0000000602131981 */ /* 0x000362000c1e1900 */
[----:B--2---:R-:W-:-:S04]  /*bec0*/  ISETP.NE.AND P0, PT, R0, RZ, PT ;  /* 0x000000ff0000720c */ /* 0x004fc80003f05270 */
[----:B------:R-:W-:Y:S01]  /*bed0*/  SEL R18, R0, c[0x0][0x3d4], P0 ;  /* 0x0000f50000127a07 */ /* 0x000fe20000000000 */
[----:B------:R-:W-:Y:S05]  /*bee0*/  @P1 BRA `(.L_x_59) ;  /* 0x0000004000001947 */ /* 0x000fea0003800000 */
[----:B------:R-:W-:Y:S05]  /*bef0*/  @!P2 BRA `(.L_x_59) ;  /* 0x000000300000a947 */ /* 0x000fea0003800000 */
[----:B------:R2:W3:Y:S04]  /*bf00*/  LDG.E R0, [R4.64] ;  /* 0x0000000604007981 */ /* 0x0004e8000c1e1900 */
[----:B-12---:R-:W3:Y:S02]  /*bf10*/  LDG.E R4, [R4.64+0x4] ;  /* 0x0000040604047981 */ /* 0x006ee4000c1e1900 */
[----:B---3-5:R-:W-:Y:S02]  /*bf20*/  IADD3 R19, -R0, R4, RZ ;  /* 0x0000000400137210 */ /* 0x028fe40007ffe1ff */
.L_x_59:
[----:B-1----:R-:W1:Y:S01]  /*bf30*/  S2R R3, SR_TID.X ;  /* 0x0000000000037919 */ /* 0x002e620000002100 */
[----:B------:R-:W-:Y:S01]  /*bf40*/  BSSY B0, `(.L_x_60) ;  /* 0x0000038000007945 */ /* 0x000fe20003800000 */
[----:B------:R-:W-:Y:S02]  /*bf50*/  SEL R14, R7, RZ, !P2 ;  /* 0x000000ff070e7207 */ /* 0x000fe40005000000 */
[----:B------:R-:W-:-:S02]  /*bf60*/  SEL R20, R6, RZ, !P2 ;  /* 0x000000ff06147207 */ /* 0x000fc40005000000 */
[----:B-----5:R-:W-:Y:S02]  /*bf70*/  SHF.R.S32.HI R17, RZ, 0x1f, R8 ;  /* 0x0000001fff117819 */ /* 0x020fe40000011408 */
[----:B-1----:R-:W-:-:S13]  /*bf80*/  ISETP.GT.AND P0, PT, R3, 0x7f, PT ;  /* 0x0000007f0300780c */ /* 0x002fda0003f04270 */
[----:B------:R-:W-:Y:S05]  /*bf90*/  @P0 BRA `(.L_x_61) ;  /* 0x0000032000000947 */ /* 0x000fea0003800000 */
[----:B------:R-:W2:Y:S01]  /*bfa0*/  LDL R2, [R1+0x4c] ;  /* 0x00004c0001027983 */ /* 0x000ea20000100800 */
[----:B------:R-:W-:Y:S01]  /*bfb0*/  IMAD R0, R19, c[0x0][0x4e8], RZ ;  /* 0x00013a0013007a24 */ /* 0x000fe200078e02ff */
[----:B--2---:R-:W-:-:S04]  /*bfc0*/  LEA R9, R2, R3, 0x7 ;  /* 0x0000000302097211 */ /* 0x004fc800078e38ff */
[----:B------:R-:W-:-:S13]  /*bfd0*/  ISETP.GE.AND P0, PT, R9, R0, PT ;  /* 0x000000000900720c */ /* 0x000fda0003f06270 */
[----:B------:R-:W-:Y:S05]  /*bfe0*/  @P0 BRA `(.L_x_61) ;  /* 0x000002d000000947 */ /* 0x000fea0003800000 */
[----:B------:R-:W2:Y:S04]  /*bff0*/  LDL R2, [R1+0x58] ;  /* 0x0000580001027983 */ /* 0x000ea80000100800 */
[----:B------:R-:W3:Y:S01]  /*c000*/  LDL.LU R21, [R1+0x90] ;  /* 0x0000900001157983 */ /* 0x000ee20000300800 */
[----:B------:R-:W-:Y:S01]  /*c010*/  IMAD.MOV.U32 R0, RZ, RZ, 0x368 ;  /* 0x00000368ff007424 */ /* 0x000fe200078e00ff */
[----:B------:R-:W-:-:S04]  /*c020*/  ISETP.GT.AND P2, PT, R18, 0x1, PT ;  /* 0x000000011200780c */ /* 0x000fc80003f44270 */
[----:B------:R-:W-:-:S04]  /*c030*/  SEL R0, R0, 0x328, P2 ;  /* 0x0000032800007807 */ /* 0x000fc80001000000 */
[----:B------:R1:W4:Y:S08]  /*c040*/  LDC.64 R6, c[0x0][R0+0x170] ;  /* 0x00005c0000067b82 */ /* 0x0003300000000a00 */
[----:B------:R1:W2:Y:S08]  /*c050*/  LDC.64 R4, c[0x0][R0+0x168] ;  /* 0x00005a0000047b82 */ /* 0x0002b00000000a00 */
[----:B------:R1:W5:Y:S08]  /*c060*/  LDC.64 R12, c[0x0][R0+0x178] ;  /* 0x00005e00000c7b82 */ /* 0x0003700000000a00 */
[----:B------:R1:W2:Y:S02]  /*c070*/  LDC.64 R10, c[0x0][R0+0x160] ;  /* 0x00005800000a7b82 */ /* 0x0002a40000000a00 */
[----:B-1----:R-:W-:-:S02]  /*c080*/  IMAD.MOV.U32 R0, RZ, RZ, c[0x0][0x4e8] ;  /* 0x00013a00ff007624 */ /* 0x002fc400078e00ff */
[----:B----4-:R-:W-:-:S03]  /*c090*/  IMAD R7, R7, R14, RZ ;  /* 0x0000000e07077224 */ /* 0x010fc600078e02ff */
[----:B------:R-:W-:Y:S01]  /*c0a0*/  ISETP.NE.AND P0, PT, R0, 0x1, PT ;  /* 0x000000010000780c */ /* 0x000fe20003f05270 */
[----:B------:R-:W-:Y:S01]  /*c0b0*/  IMAD R7, R6, R20, R7 ;  /* 0x0000001406077224 */ /* 0x000fe200078e0207 */
[----:B------:R-:W-:-:S11]  /*c0c0*/  MOV R0, R9 ;  /* 0x0000000900007202 */ /* 0x000fd60000000f00 */
[----:B------:R-:W-:-:S05]  /*c0d0*/  @P0 IMAD.HI.U32 R16, R9, c[0x0][0x4ec], RZ ;  /* 0x00013b0009100a27 */ /* 0x000fca00078e00ff */
[----:B------:R-:W-:Y:S01]  /*c0e0*/  @P0 SHF.R.U32.HI R0, RZ, c[0x0][0x4f0], R16 ;  /* 0x00013c00ff000a19 */ /* 0x000fe20000011610 */
[-C--:B--2---:R-:W-:Y:S02]  /*c0f0*/  IMAD R15, R5, R2.reuse, RZ ;  /* 0x00000002050f7224 */ /* 0x084fe400078e02ff */
[----:B------:R-:W-:-:S04]  /*c100*/  IMAD.WIDE.U32 R4, R4, R2, RZ ;  /* 0x0000000204047225 */ /* 0x000fc800078e00ff */
[----:B------:R-:W-:Y:S01]  /*c110*/  IMAD.WIDE.U32 R2, R6, R14, RZ ;  /* 0x0000000e06027225 */ /* 0x000fe200078e00ff */
[----:B---3--:R-:W-:-:S03]  /*c120*/  SEL R6, R21, RZ, P2 ;  /* 0x000000ff15067207 */ /* 0x008fc60001000000 */
[----:B------:R-:W-:Y:S01]  /*c130*/  IMAD.IADD R15, R5, 0x1, R15 ;  /* 0x00000001050f7824 */ /* 0x000fe200078e020f */
[----:B------:R-:W-:Y:S01]  /*c140*/  IADD3 R16, P1, P0, R2, R4, R8 ;  /* 0x0000000402107210 */ /* 0x000fe2000783e008 */
[----:B------:R-:W-:Y:S01]  /*c150*/  IMAD.MOV R2, RZ, RZ, -R0 ;  /* 0x000000ffff027224 */ /* 0x000fe200078e0a00 */
[----:B------:R-:W-:Y:S01]  /*c160*/  IADD3 R3, R3, R7, RZ ;  /* 0x0000000703037210 */ /* 0x000fe20007ffe0ff */
[-C--:B-----5:R-:W-:Y:S02]  /*c170*/  IMAD R7, R13, R6.reuse, RZ ;  /* 0x000000060d077224 */ /* 0x0a0fe400078e02ff */
[----:B------:R-:W-:-:S04]  /*c180*/  IMAD.WIDE.U32 R4, R12, R6, RZ ;  /* 0x000000060c047225 */ /* 0x000fc800078e00ff */
[----:B------:R-:W-:Y:S01]  /*c190*/  IMAD R2, R2, c[0x0][0x4e8], R9 ;  /* 0x00013a0002027a24 */ /* 0x000fe200078e0209 */
[----:B------:R-:W-:Y:S02]  /*c1a0*/  IADD3.X R9, R3, R15, R17, P1, P0 ;  /* 0x0000000f03097210 */ /* 0x000fe40000fe0411 */
[----:B------:R-:W-:Y:S01]  /*c1b0*/  IADD3 R5, R5, R7, RZ ;  /* 0x0000000705057210 */ /* 0x000fe20007ffe0ff */
[----:B------:R-:W-:Y:S01]  /*c1c0*/  IMAD.MOV.U32 R7, RZ, RZ, c[0x0][0x4a8] ;  /* 0x00012a00ff077624 */ /* 0x000fe200078e00ff */
[----:B------:R-:W-:Y:S02]  /*c1d0*/  IADD3 R4, P1, P0, R0, R16, R4 ;  /* 0x0000001000047210 */ /* 0x000fe4000783e004 */
[----:B------:R-:W-:Y:S01]  /*c1e0*/  SHF.R.S32.HI R3, RZ, 0x1f, R0 ;  /* 0x0000001fff037819 */ /* 0x000fe20000011400 */
[----:B------:R-:W-:Y:S01]  /*c1f0*/  IMAD R0, R11, R2, RZ ;  /* 0x000000020b007224 */ /* 0x000fe200078e02ff */
[----:B------:R-:W-:Y:S02]  /*c200*/  SHF.R.S32.HI R6, RZ, 0x1f, R2 ;  /* 0x0000001fff067819 */ /* 0x000fe40000011402 */
[----:B------:R-:W-:-:S03]  /*c210*/  IADD3.X R5, R3, R9, R5, P1, P0 ;  /* 0x0000000903057210 */ /* 0x000fc60000fe0405 */
[C---:B------:R-:W-:Y:S02]  /*c220*/  IMAD R0, R10.reuse, R6, R0 ;  /* 0x000000060a007224 */ /* 0x040fe400078e0200 */
[----:B------:R-:W-:Y:S01]  /*c230*/  IMAD.WIDE.U32 R2, R10, R2, R4 ;  /* 0x000000020a027225 */ /* 0x000fe200078e0004 */
[----:B------:R-:W-:Y:S02]  /*c240*/  MOV R5, c[0x0][0x4ac] ;  /* 0x00012b0000057a02 */ /* 0x000fe40000000f00 */
[----:B------:R-:W-:Y:S01]  /*c250*/  SEL R4, R7, c[0x0][0x450], P2 ;  /* 0x0001140007047a07 */ /* 0x000fe20001000000 */
[----:B------:R-:W-:Y:S01]  /*c260*/  IMAD.IADD R0, R3, 0x1, R0 ;  /* 0x0000000103007824 */ /* 0x000fe200078e0200 */
[----:B------:R-:W-:Y:S02]  /*c270*/  SEL R5, R5, c[0x0][0x454], P2 ;  /* 0x0001150005057a07 */ /* 0x000fe40001000000 */
[----:B------:R-:W-:-:S04]  /*c280*/  LEA R4, P0, R2, R4, 0x2 ;  /* 0x0000000402047211 */ /* 0x000fc800078010ff */
[----:B------:R-:W-:Y:S02]  /*c290*/  LEA.HI.X R5, R2, R5, R0, 0x2, P0 ;  /* 0x0000000502057211 */ /* 0x000fe400000f1400 */
[----:B------:R-:W-:-:S05]  /*c2a0*/  MOV R0, 0xff800000 ;  /* 0xff80000000007802 */ /* 0x000fca0000000f00 */
[----:B------:R1:W-:Y:S02]  /*c2b0*/  STG.E [R4.64], R0 ;  /* 0x0000000004007986 */ /* 0x0003e4000c101906 */
.L_x_61:
[----:B------:R-:W-:Y:S05]  /*c2c0*/  BSYNC B0 ;  /* 0x0000000000007941 */ /* 0x000fea0003800000 */
.L_x_60:
[----:B------:R-:W-:-:S13]  /*c2d0*/  ISETP.GT.AND P0, PT, R18, 0x1, PT ;  /* 0x000000011200780c */ /* 0x000fda0003f04270 */
[----:B------:R-:W-:Y:S05]  /*c2e0*/  @P0 BRA `(.L_x_53) ;  /* 0x00000a7000000947 */ /* 0x000fea0003800000 */
[----:B-1----:R-:W2:Y:S04]  /*c2f0*/  LDL.LU R0, [R1+0x4c] ;  /* 0x00004c0001007983 */ /* 0x002ea80000300800 */
[----:B------:R-:W3:Y:S01]  /*c300*/  LDL.LU R7, [R1+0x58] ;  /* 0x0000580001077983 */ /* 0x000ee20000300800 */
[----:B------:R-:W-:Y:S01]  /*c310*/  MOV R2, c[0x0][0x4e8] ;  /* 0x00013a0000027a02 */ /* 0x000fe20000000f00 */
[----:B------:R-:W-:Y:S02]  /*c320*/  IMAD R5, R20, c[0x0][0x3f0], RZ ;  /* 0x0000fc0014057a24 */ /* 0x000fe400078e02ff */
[----:B------:R-:W1:Y:S01]  /*c330*/  S2R R3, SR_TID.X ;  /* 0x0000000000037919 */ /* 0x000e620000002100 */
[----:B------:R-:W-:Y:S02]  /*c340*/  ISETP.NE.AND P0, PT, R2, 0x1, PT ;  /* 0x000000010200780c */ /* 0x000fe40003f05270 */
[----:B-1----:R-:W-:-:S02]  /*c350*/  SHF.R.S32.HI R4, RZ, 0x1f, R3 ;  /* 0x0000001fff047819 */ /* 0x002fc40000011403 */
[----:B------:R-:W-:Y:S02]  /*c360*/  SHF.R.S32.HI R10, RZ, 0x1f, R3 ;  /* 0x0000001fff0a7819 */ /* 0x000fe40000011403 */
[-C--:B------:R-:W-:Y:S02]  /*c370*/  LEA.HI R4, R4, R3.reuse, RZ, 0x3 ;  /* 0x0000000304047211 */ /* 0x080fe400078f18ff */
[----:B------:R-:W-:Y:S02]  /*c380*/  LEA.HI R10, R10, R3, RZ, 0x3 ;  /* 0x000000030a0a7211 */ /* 0x000fe400078f18ff */
[----:B------:R-:W-:Y:S02]  /*c390*/  LOP3.LUT R4, R4, 0xfffffff8, RZ, 0xc0, !PT ;  /* 0xfffffff804047812 */ /* 0x000fe400078ec0ff */
[----:B------:R-:W-:-:S03]  /*c3a0*/  SHF.R.S32.HI R10, RZ, 0x3, R10 ;  /* 0x00000003ff0a7819 */ /* 0x000fc6000001140a */
[----:B------:R-:W-:Y:S02]  /*c3b0*/  IMAD.IADD R4, R3, 0x1, -R4 ;  /* 0x0000000103047824 */ /* 0x000fe400078e0a04 */
[----:B------:R-:W-:-:S03]  /*c3c0*/  IMAD.WIDE.U32 R2, R8, c[0x0][0x3a0], RZ ;  /* 0x0000e80008027a25 */ /* 0x000fc600078e00ff */
[----:B------:R-:W-:Y:S02]  /*c3d0*/  LEA R4, R4, R10, 0x5 ;  /* 0x0000000a04047211 */ /* 0x000fe400078e28ff */
[----:B--2---:R-:W-:Y:S01]  /*c3e0*/  MOV R9, R0 ;  /* 0x0000000000097202 */ /* 0x004fe20000000f00 */
[----:B------:R-:W-:-:S03]  /*c3f0*/  IMAD R0, R17, c[0x0][0x3a0], RZ ;  /* 0x0000e80011007a24 */ /* 0x000fc600078e02ff */
[C---:B------:R-:W-:Y:S01]  /*c400*/  LEA R13, R9.reuse, R10, 0x7 ;  /* 0x0000000a090d7211 */ /* 0x040fe200078e38ff */
[----:B------:R-:W-:Y:S02]  /*c410*/  IMAD R8, R8, c[0x0][0x3a4], R0 ;  /* 0x0000e90008087a24 */ /* 0x000fe400078e0200 */
[----:B------:R-:W-:-:S03]  /*c420*/  IMAD R4, R9, 0x80, R4 ;  /* 0x0000008009047824 */ /* 0x000fc600078e0204 */
[----:B------:R-:W-:Y:S01]  /*c430*/  IADD3 R3, R3, R8, RZ ;  /* 0x0000000803037210 */ /* 0x000fe20007ffe0ff */
[----:B------:R-:W-:-:S04]  /*c440*/  @P0 IMAD.HI.U32 R6, R4, c[0x0][0x4ec], RZ ;  /* 0x00013b0004060a27 */ /* 0x000fc800078e00ff */
[----:B---3--:R-:W-:-:S04]  /*c450*/  IMAD.WIDE.U32 R2, R7, c[0x0][0x3e8], R2 ;  /* 0x0000fa0007027a25 */ /* 0x008fc800078e0002 */
[----:B------:R-:W-:Y:S01]  /*c460*/  IMAD.MOV.U32 R0, RZ, RZ, R4 ;  /* 0x000000ffff007224 */ /* 0x000fe200078e0004 */
[----:B------:R-:W-:Y:S01]  /*c470*/  @P0 SHF.R.U32.HI R0, RZ, c[0x0][0x4f0], R6 ;  /* 0x00013c00ff000a19 */ /* 0x000fe20000011606 */
[----:B------:R-:W-:Y:S02]  /*c480*/  IMAD R3, R7, c[0x0][0x3ec], R3 ;  /* 0x0000fb0007037a24 */ /* 0x000fe400078e0203 */
[C---:B------:R-:W-:Y:S01]  /*c490*/  IMAD R7, R14.reuse, c[0x0][0x3f4], R5 ;  /* 0x0000fd000e077a24 */ /* 0x040fe200078e0205 */
[----:B------:R-:W-:Y:S01]  /*c4a0*/  SHF.R.S32.HI R6, RZ, 0x1f, R0 ;  /* 0x0000001fff067819 */ /* 0x000fe20000011400 */
[----:B------:R-:W-:Y:S01]  /*c4b0*/  IMAD.WIDE.U32 R2, R14, c[0x0][0x3f0], R2 ;  /* 0x0000fc000e027a25 */ /* 0x000fe200078e0002 */
[----:B------:R-:W-:-:S03]  /*c4c0*/  IADD3 R5, -R0, RZ, RZ ;  /* 0x000000ff00057210 */ /* 0x000fc60007ffe1ff */
[----:B------:R-:W-:Y:S01]  /*c4d0*/  IMAD R6, R6, c[0x0][0x3e0], RZ ;  /* 0x0000f80006067a24 */ /* 0x000fe200078e02ff */
[----:B------:R-:W-:Y:S01]  /*c4e0*/  IADD3 R3, R3, R7, RZ ;  /* 0x0000000703037210 */ /* 0x000fe20007ffe0ff */
[----:B------:R-:W-:Y:S02]  /*c4f0*/  IMAD R4, R5, c[0x0][0x4e8], R4 ;  /* 0x00013a0005047a24 */ /* 0x000fe400078e0204 */
[C---:B------:R-:W-:Y:S02]  /*c500*/  IMAD R6, R0.reuse, c[0x0][0x3e4], R6 ;  /* 0x0000f90000067a24 */ /* 0x040fe400078e0206 */
[----:B------:R-:W-:Y:S01]  /*c510*/  IMAD.WIDE.U32 R2, R0, c[0x0][0x3e0], R2 ;  /* 0x0000f80000027a25 */ /* 0x000fe200078e0002 */
[----:B------:R-:W-:-:S03]  /*c520*/  SHF.R.S32.HI R0, RZ, 0x1f, R4 ;  /* 0x0000001fff007819 */ /* 0x000fc60000011404 */
[----:B------:R-:W-:Y:S02]  /*c530*/  IMAD.IADD R3, R3, 0x1, R6 ;  /* 0x0000000103037824 */ /* 0x000fe400078e0206 */
[----:B------:R-:W-:Y:S02]  /*c540*/  IMAD R0, R0, c[0x0][0x3d8], RZ ;  /* 0x0000f60000007a24 */ /* 0x000fe400078e02ff */
[----:B------:R-:W-:-:S04]  /*c550*/  IMAD.WIDE.U32 R2, R4, c[0x0][0x3d8], R2 ;  /* 0x0000f60004027a25 */ /* 0x000fc800078e0002 */
[----:B------:R-:W-:Y:S01]  /*c560*/  IMAD R4, R4, c[0x0][0x3dc], R0 ;  /* 0x0000f70004047a24 */ /* 0x000fe200078e0200 */
[----:B------:R-:W-:-:S04]  /*c570*/  LEA R14, P0, R2, c[0x0][0x380], 0x1 ;  /* 0x0000e000020e7a11 */ /* 0x000fc800078008ff */
[----:B------:R-:W-:-:S04]  /*c580*/  IADD3 R4, R3, R4, RZ ;  /* 0x0000000403047210 */ /* 0x000fc80007ffe0ff */
[----:B------:R-:W-:Y:S01]  /*c590*/  LEA.HI.X R11, R2, c[0x0][0x384], R4, 0x1, P0 ;  /* 0x0000e100020b7a11 */ /* 0x000fe200000f0c04 */
[----:B------:R-:W-:Y:S05]  /*c5a0*/  BRA.DIV ~URZ, `(.L_x_62) ;  /* 0x00001e027f007947 */ /* 0x000fea000b800000 */
[----:B------:R1:W2:Y:S02]  /*c5b0*/  SHFL.IDX PT, R10, R11, RZ, 0x181f ;  /* 0x00181fff0b0a7589 */ /* 0x0002a400000e0000 */
.L_x_107:
[----:B------:R-:W-:Y:S05]  /*c5c0*/  BRA.DIV ~URZ, `(.L_x_63) ;  /* 0x00001e527f007947 */ /* 0x000fea000b800000 */
[----:B------:R3:W4:Y:S02]  /*c5d0*/  SHFL.IDX PT, R0, R14, RZ, 0x181f ;  /* 0x00181fff0e007589 */ /* 0x00072400000e0000 */
.L_x_108:
[----:B------:R-:W-:Y:S01]  /*c5e0*/  IMAD R12, R19, c[0x0][0x4e8], RZ ;  /* 0x00013a00130c7a24 */ /* 0x000fe200078e02ff */
[----:B------:R-:W-:Y:S04]  /*c5f0*/  BSSY B0, `(.L_x_64) ;  /* 0x000001a000007945 */ /* 0x000fe80003800000 */
[----:B------:R-:W-:-:S13]  /*c600*/  ISETP.GE.AND P0, PT, R13, R12, PT ;  /* 0x0000000c0d00720c */ /* 0x000fda0003f06270 */
[----:B------:R-:W-:Y:S05]  /*c610*/  @P0 BRA `(.L_x_65) ;  /* 0x0000017000000947 */ /* 0x000fea0003800000 */
[----:B------:R-:W5:Y:S04]  /*c620*/  LDL.64 R2, [R1+0x28] ;  /* 0x0000280001027983 */ /* 0x000f680000100a00 */
        /* <DEDUP_REMOVED lines=10> */
[-C--:B------:R-:W-:Y:S02]  /*c6d0*/  @!P3 LEA R8, P4, R2, R0.reuse, 0x1 ;  /* 0x000000000208b211 */ /* 0x080fe400078808ff */
[----:B------:R-:W-:Y:S02]  /*c6e0*/  @!P2 LEA R6, P6, R20, R0, 0x1 ;  /* 0x000000001406a211 */ /* 0x000fe400078c08ff */
[----:B------:R-:W-:Y:S02]  /*c6f0*/  @!P3 LEA.HI.X R9, R2, R10, R3, 0x1, P4 ;  /* 0x0000000a0209b211 */ /* 0x000fe400020f0c03 */
[----:B------:R-:W-:Y:S02]  /*c700*/  @!P1 LEA R4, P5, R17, R0, 0x1 ;  /* 0x0000000011049211 */ /* 0x000fe400078a08ff */
[----:B------:R-:W-:Y:S02]  /*c710*/  @!P2 LEA.HI.X R7, R20, R10, R21, 0x1, P6 ;  /* 0x0000000a1407a211 */ /* 0x000fe400030f0c15 */
[----:B------:R-:W-:-:S02]  /*c720*/  @!P0 LEA R2, P4, R15, R0, 0x1 ;  /* 0x000000000f028211 */ /* 0x000fc400078808ff */
[-C--:B------:R-:W-:Y:S02]  /*c730*/  @!P1 LEA.HI.X R5, R17, R10.reuse, R18, 0x1, P5 ;  /* 0x0000000a11059211 */ /* 0x080fe400028f0c12 */
[----:B------:R-:W-:Y:S01]  /*c740*/  @!P0 LEA.HI.X R3, R15, R10, R16, 0x1, P4 ;  /* 0x0000000a0f038211 */ /* 0x000fe200020f0c10 */
[----:B------:R2:W-:Y:S04]  /*c750*/  @!P3 ST.E.128 [R8.64], RZ ;  /* 0x000000ff0800b985 */ /* 0x0005e8000c101d06 */
[----:B------:R2:W-:Y:S04]  /*c760*/  @!P2 ST.E.128 [R6.64], RZ ;  /* 0x000000ff0600a985 */ /* 0x0005e8000c101d06 */
[----:B------:R2:W-:Y:S04]  /*c770*/  @!P1 ST.E.128 [R4.64], RZ ;  /* 0x000000ff04009985 */ /* 0x0005e8000c101d06 */
[----:B------:R2:W-:Y:S02]  /*c780*/  @!P0 ST.E.128 [R2.64], RZ ;  /* 0x000000ff02008985 */ /* 0x0005e4000c101d06 */
.L_x_65:
[----:B------:R-:W-:Y:S05]  /*c790*/  BSYNC B0 ;  /* 0x0000000000007941 */ /* 0x000fea0003800000 */
.L_x_64:
[----:B------:R-:W-:Y:S05]  /*c7a0*/  BRA.DIV ~URZ, `(.L_x_66) ;  /* 0x00001cd27f007947 */ /* 0x000fea000b800000 */
[----:B--2---:R2:W1:Y:S04]  /*c7b0*/  SHFL.IDX PT, R10, R11, 0x1, 0x181f ;  /* 0x00381f000b0a7f89 */ /* 0x00446800000e0000 */
[----:B----4-:R2:W4:Y:S02]  /*c7c0*/  SHFL.IDX PT, R0, R14, 0x1, 0x181f ;  /* 0x00381f000e007f89 */ /* 0x01052400000e0000 */
.L_x_109:
[----:B------:R-:W-:Y:S01]  /*c7d0*/  IADD3 R2, R13, 0x20, RZ ;  /* 0x000000200d027810 */ /* 0x000fe20007ffe0ff */
[----:B------:R-:W-:Y:S03]  /*c7e0*/  BSSY B0, `(.L_x_67) ;  /* 0x000001a000007945 */ /* 0x000fe60003800000 */
[----:B------:R-:W-:-:S13]  /*c7f0*/  ISETP.GE.AND P0, PT, R2, R12, PT ;  /* 0x0000000c0200720c */ /* 0x000fda0003f06270 */
[----:B------:R-:W-:Y:S05]  /*c800*/  @P0 BRA `(.L_x_68) ;  /* 0x0000017000000947 */ /* 0x000fea0003800000 */
[----:B------:R-:W5:Y:S04]  /*c810*/  LDL.64 R22, [R1+0x28] ;  /* 0x0000280001167983 */ /* 0x000f680000100a00 */
[----:B--2---:R-:W2:Y:S04]  /*c820*/  LDL R19, [R1+0x30] ;  /* 0x0000300001137983 */ /* 0x004ea80000100800 */
[----:B---3--:R-:W3:Y:S04]  /*c830*/  LDL R17, [R1+0x34] ;  /* 0x0000340001117983 */ /* 0x008ee80000100800 */
[----:B----4-:R-:W4:Y:S04]  /*c840*/  LDL R15, [R1+0x38] ;  /* 0x00003800010f7983 */ /* 0x010f280000100800 */
[----:B------:R-:W4:Y:S04]  /*c850*/  LDL R20, [R1+0x68] ;  /* 0x0000680001147983 */ /* 0x000f280000100800 */
[----:B------:R-:W4:Y:S04]  /*c860*/  LDL R18, [R1+0x64] ;  /* 0x0000640001127983 */ /* 0x000f280000100800 */
[----:B------:R-:W4:Y:S01]  /*c870*/  LDL R16, [R1+0x60] ;  /* 0x0000600001107983 */ /* 0x000f220000100800 */
[----:B-----5:R-:W-:-:S02]  /*c880*/  ISETP.GE.AND P3, PT, R22, c[0x0][0x3c8], PT ;  /* 0x0000f20016007a0c */ /* 0x020fc40003f66270 */
[----:B--2---:R-:W-:Y:S02]  /*c890*/  ISETP.GE.AND P2, PT, R19, c[0x0][0x3c8], PT ;  /* 0x0000f20013007a0c */ /* 0x004fe40003f46270 */
[----:B---3--:R-:W-:Y:S02]  /*c8a0*/  ISETP.GE.AND P1, PT, R17, c[0x0][0x3c8], PT ;  /* 0x0000f20011007a0c */ /* 0x008fe40003f26270 */
[----:B----4-:R-:W-:-:S07]  /*c8b0*/  ISETP.GE.AND P0, PT, R15, c[0x0][0x3c8], PT ;  /* 0x0000f2000f007a0c */ /* 0x010fce0003f06270 */
[CC--:B------:R-:W-:Y:S02]  /*c8c0*/  @!P3 LEA R8, P4, R22.reuse, R0.reuse, 0x1 ;  /* 0x000000001608b211 */ /* 0x0c0fe400078808ff */
[----:B------:R-:W-:Y:S02]  /*c8d0*/  @!P2 LEA R6, P6, R19, R0, 0x1 ;  /* 0x000000001306a211 */ /* 0x000fe400078c08ff */
[----:B-1----:R-:W-:Y:S02]  /*c8e0*/  @!P3 LEA.HI.X R9, R22, R10, R23, 0x1, P4 ;  /* 0x0000000a1609b211 */ /* 0x002fe400020f0c17 */
        /* <DEDUP_REMOVED lines=9> */
.L_x_68:
[----:B------:R-:W-:Y:S05]  /*c980*/  BSYNC B0 ;  /* 0x0000000000007941 */ /* 0x000fea0003800000 */
.L_x_67:
[----:B------:R-:W-:Y:S05]  /*c990*/  BRA.DIV ~URZ, `(.L_x_69) ;  /* 0x00001ba27f007947 */ /* 0x000fea000b800000 */
[----:B-1----:R1:W2:Y:S02]  /*c9a0*/  SHFL.IDX PT, R10, R11, 0x2, 0x181f ;  /* 0x00581f000b0a7f89 */ /* 0x0022a400000e0000 */
.L_x_110:
[----:B------:R-:W-:Y:S05]  /*c9b0*/  BRA.DIV ~URZ, `(.L_x_70) ;  /* 0x00001bf27f007947 */ /* 0x000fea000b800000 */
[----:B----4-:R4:W1:Y:S02]  /*c9c0*/  SHFL.IDX PT, R0, R14, 0x2, 0x181f ;  /* 0x00581f000e007f89 */ /* 0x01086400000e0000 */
.L_x_111:
[----:B------:R-:W-:Y:S01]  /*c9d0*/  IADD3 R2, R13, 0x40, RZ ;  /* 0x000000400d027810 */ /* 0x000fe20007ffe0ff */
[----:B------:R-:W-:Y:S03]  /*c9e0*/  BSSY B0, `(.L_x_71) ;  /* 0x000001a000007945 */ /* 0x000fe60003800000 */
        /* <DEDUP_REMOVED lines=13> */
[CC--:B-1----:R-:W-:Y:S02]  /*cac0*/  @!P3 LEA R8, P4, R22.reuse, R0.reuse, 0x1 ;  /* 0x000000001608b211 */ /* 0x0c2fe400078808ff */
        /* <DEDUP_REMOVED lines=11> */
.L_x_72:
[----:B------:R-:W-:Y:S05]  /*cb80*/  BSYNC B0 ;  /* 0x0000000000007941 */ /* 0x000fea0003800000 */
.L_x_71:
[----:B------:R-:W-:Y:S05]  /*cb90*/  BRA.DIV ~URZ, `(.L_x_73) ;  /* 0x00001a727f007947 */ /* 0x000fea000b800000 */
[----:B--2---:R2:W3:Y:S04]  /*cba0*/  SHFL.IDX PT, R10, R11, 0x3, 0x181f ;  /* 0x00781f000b0a7f89 */ /* 0x0044e800000e0000 */
[----:B-1----:R2:W1:Y:S02]  /*cbb0*/  SHFL.IDX PT, R0, R14, 0x3, 0x181f ;  /* 0x00781f000e007f89 */ /* 0x00246400000e0000 */
.L_x_112:
[----:B------:R-:W-:-:S04]  /*cbc0*/  IADD3 R2, R13, 0x60, RZ ;  /* 0x000000600d027810 */ /* 0x000fc80007ffe0ff */
        /* <DEDUP_REMOVED lines=25> */
.L_x_53:
[----:B------:R-:W-:Y:S05]  /*cd60*/  BSYNC B1 ;  /* 0x0000000000017941 */ /* 0x000fea0003800000 */
.L_x_37:
[----:B-1--4-:R-:W4:Y:S02]  /*cd70*/  LDL R0, [R1+0x94] ;  /* 0x0000940001007983 */ /* 0x012f240000100800 */
[----:B----4-:R-:W-:-:S13]  /*cd80*/  ISETP.NE.AND P0, PT, R0, RZ, PT ;  /* 0x000000ff0000720c */ /* 0x010fda0003f05270 */
[----:B------:R-:W-:Y:S01]  /*cd90*/  @P0 WARPSYNC 0xffffffff ;  /* 0xffffffff00000948 */ /* 0x000fe20003800000 */
[----:B------:R-:W-:Y:S06]  /*cda0*/  @P0 BAR.SYNC.DEFER_BLOCKING 0x5, 0x100 ;  /* 0x0144000000000b1d */ /* 0x000fec0000010000 */
[----:B------:R-:W1:Y:S04]  /*cdb0*/  @P0 LDS.128 R4, [0x1a080] ;  /* 0x01a08000ff040984 */ /* 0x000e680000000c00 */
[----:B-1----:R1:W-:Y:S04]  /*cdc0*/  @P0 STL.64 [R1+0x48], R4 ;  /* 0x0000480401000387 */ /* 0x0023e80000100a00 */
[----:B------:R1:W-:Y:S04]  /*cdd0*/  @P0 STL.64 [R1+0x50], R6 ;  /* 0x0000500601000387 */ /* 0x0003e80000100a00 */
[----:B------:R-:W-:Y:S06]  /*cde0*/  @P0 BAR.ARV 0x4, 0x100 ;  /* 0x0104000000000b1d */ /* 0x000fec0000002000 */
[----:B------:R-:W-:Y:S05]  /*cdf0*/  @P0 BRA `(.L_x_74) ;  /* 0x00000b9000000947 */ /* 0x000fea0003800000 */
[----:B------:R-:W4:Y:S01]  /*ce00*/  S2R R0, SR_TID.X ;  /* 0x0000000000007919 */ /* 0x000f220000002100 */
[----:B-1----:R-:W-:Y:S01]  /*ce10*/  IMAD.MOV.U32 R7, RZ, RZ, RZ ;  /* 0x000000ffff077224 */ /* 0x002fe200078e00ff */
[----:B----4-:R-:W-:-:S04]  /*ce20*/  LOP3.LUT R13, R0, 0x1f, RZ, 0xc0, !PT ;  /* 0x0000001f000d7812 */ /* 0x010fc800078ec0ff */
[----:B------:R-:W-:Y:S01]  /*ce30*/  ISETP.NE.AND P6, PT, R13, 0x1f, PT ;  /* 0x0000001f0d00780c */ /* 0x000fe20003fc5270 */
[----:B------:R-:W-:Y:S10]  /*ce40*/  BRA.DIV ~URZ, `(.L_x_75) ;  /* 0x000018827f007947 */ /* 0x000ff4000b800000 */
[----:B------:R1:W4:Y:S02]  /*ce50*/  SHFL.IDX PT, R9, R131, RZ, 0x1f ;  /* 0x00001fff83097589 */ /* 0x00032400000e0000 */
.L_x_113:
[----:B------:R-:W-:Y:S05]  /*ce60*/  BRA.DIV ~URZ, `(.L_x_76) ;  /* 0x000018d27f007947 */ /* 0x000fea000b800000 */
[----:B--2---:R2:W1:Y:S02]  /*ce70*/  SHFL.IDX PT, R8, R131, 0x1, 0x1f ;  /* 0x00201f0083087f89 */ /* 0x00446400000e0000 */
.L_x_114:
[----:B------:R-:W5:Y:S01]  /*ce80*/  LDL R0, [R1+0x54] ;  /* 0x0000540001007983 */ /* 0x000f620000100800 */
[----:B------:R-:W-:Y:S02]  /*ce90*/  IMAD.MOV.U32 R6, RZ, RZ, RZ ;  /* 0x000000ffff067224 */ /* 0x000fe400078e00ff */
[----:B-----5:R-:W-:-:S05]  /*cea0*/  IMAD.IADD R0, R0, 0x1, R13 ;  /* 0x0000000100007824 */ /* 0x020fca00078e020d */
[----:B------:R-:W-:-:S13]  /*ceb0*/  ISETP.GE.OR P0, PT, R0, c[0x0][0x53c], !P6 ;  /* 0x00014f0000007a0c */ /* 0x000fda0007706670 */
[----:B------:R-:W-:Y:S01]  /*cec0*/  @!P0 IMAD.MOV.U32 R2, RZ, RZ, 0x4 ;  /* 0x00000004ff028424 */ /* 0x000fe200078e00ff */
[----:B------:R-:W-:-:S03]  /*ced0*/  @!P0 MOV R3, 0x4 ;  /* 0x0000000400038802 */ /* 0x000fc60000000f00 */
[----:B------:R-:W-:-:S04]  /*cee0*/  @!P0 IMAD.WIDE R4, R0, R2, c[0x0][0x580] ;  /* 0x0001600000048625 */ /* 0x000fc800078e0202 */
[----:B------:R-:W-:Y:S01]  /*cef0*/  @!P0 IMAD.WIDE R2, R0, R3, c[0x0][0x578] ;  /* 0x00015e0000028625 */ /* 0x000fe200078e0203 */
[----:B------:R-:W5:Y:S04]  /*cf00*/  @!P0 LDG.E R6, [R4.64] ;  /* 0x0000000604068981 */ /* 0x000f68000c1e1900 */
[----:B------:R-:W5:Y:S01]  /*cf10*/  @!P0 LDG.E R7, [R2.64] ;  /* 0x0000000602078981 */ /* 0x000f62000c1e1900 */
[C---:B------:R-:W-:Y:S02]  /*cf20*/  ISETP.GE.U32.AND P4, PT, R13.reuse, 0x10, PT ;  /* 0x000000100d00780c */ /* 0x040fe40003f86070 */
[C---:B------:R-:W-:Y:S02]  /*cf30*/  ISETP.GE.U32.AND P3, PT, R13.reuse, 0x8, PT ;  /* 0x000000080d00780c */ /* 0x040fe40003f66070 */
[----:B------:R-:W-:-:S02]  /*cf40*/  ISETP.GE.U32.AND P2, PT, R13, 0x4, PT ;  /* 0x000000040d00780c */ /* 0x000fc40003f46070 */
[C---:B------:R-:W-:Y:S02]  /*cf50*/  ISETP.GE.U32.AND P1, PT, R13.reuse, 0x2, PT ;  /* 0x000000020d00780c */ /* 0x040fe40003f26070 */
[----:B------:R-:W-:Y:S02]  /*cf60*/  ISETP.NE.AND P5, PT, R13, RZ, PT ;  /* 0x000000ff0d00720c */ /* 0x000fe40003fa5270 */
[----:B------:R-:W-:Y:S01]  /*cf70*/  MOV R11, RZ ;  /* 0x000000ff000b7202 */ /* 0x000fe20000000f00 */
[----:B-----5:R-:W-:Y:S01]  /*cf80*/  IMAD R0, R7, R6, RZ ;  /* 0x0000000607007224 */ /* 0x020fe200078e02ff */
[----:B------:R-:W-:Y:S07]  /*cf90*/  BRA.DIV ~URZ, `(.L_x_77) ;  /* 0x000018127f007947 */ /* 0x000fee000b800000 */
[----:B------:R2:W4:Y:S02]  /*cfa0*/  SHFL.UP PT, R4, R0, 0x1, RZ ;  /* 0x0420000000047989 */ /* 0x00052400000e00ff */
.L_x_115:
[----:B----4-:R-:W-:-:S04]  /*cfb0*/  SEL R4, R4, RZ, P5 ;  /* 0x000000ff04047207 */ /* 0x010fc80002800000 */
[----:B--2---:R-:W-:Y:S01]  /*cfc0*/  IADD3 R0, R0, R4, RZ ;  /* 0x0000000400007210 */ /* 0x004fe20007ffe0ff */
[----:B------:R-:W-:Y:S05]  /*cfd0*/  BRA.DIV ~URZ, `(.L_x_78) ;  /* 0x000018127f007947 */ /* 0x000fea000b800000 */
        /* <DEDUP_REMOVED lines=12> */
[----:B------:R2:W4:Y:S02]  /*d0a0*/  SHFL.IDX PT, R0, R4, 0x1f, 0x1f ;  /* 0x03e01f0004007f89 */ /* 0x00052400000e0000 */
.L_x_116:
[----:B----4-:R-:W-:Y:S01]  /*d0b0*/  IMAD R0, R0, c[0x0][0x538], RZ ;  /* 0x00014e0000007a24 */ /* 0x010fe200078e02ff */
[----:B------:R-:W-:Y:S04]  /*d0c0*/  BSSY B1, `(.L_x_79) ;  /* 0x0000083000017945 */ /* 0x000fe80003800000 */
[----:B-1----:R-:W-:-:S04]  /*d0d0*/  IADD3 R8, R0, R8, RZ ;  /* 0x0000000800087210 */ /* 0x002fc80007ffe0ff */
[----:B------:R-:W-:-:S13]  /*d0e0*/  ISETP.GT.AND P0, PT, R8, R9, PT ;  /* 0x000000090800720c */ /* 0x000fda0003f04270 */
[----:B------:R-:W-:Y:S05]  /*d0f0*/  @P0 BRA `(.L_x_80) ;  /* 0x0000025000000947 */ /* 0x000fea0003800000 */
.L_x_84:
[----:B------:R-:W4:Y:S02]  /*d100*/  LDL.LU R0, [R1+0x54] ;  /* 0x0000540001007983 */ /* 0x000f240000300800 */
[----:B----4-:R-:W-:-:S04]  /*d110*/  IADD3 R0, R0, 0x1f, RZ ;  /* 0x0000001f00007810 */ /* 0x010fc80007ffe0ff */
[----:B------:R-:W-:-:S13]  /*d120*/  ISETP.GE.AND P0, PT, R0, c[0x0][0x53c], PT ;  /* 0x00014f0000007a0c */ /* 0x000fda0003f06270 */
[----:B------:R-:W-:Y:S05]  /*d130*/  @P0 BRA `(.L_x_81) ;  /* 0x0000076000000947 */ /* 0x000fea0003800000 */
[----:B------:R1:W-:Y:S01]  /*d140*/  STL [R1+0x54], R0 ;  /* 0x0000540001007387 */ /* 0x0003e20000100800 */
[----:B------:R-:W-:Y:S01]  /*d150*/  CS2R R6, SRZ ;  /* 0x0000000000067805 */ /* 0x000fe2000001ff00 */
[----:B-1----:R-:W-:-:S04]  /*d160*/  IADD3 R0, R0, R13, RZ ;  /* 0x0000000d00007210 */ /* 0x002fc80007ffe0ff */
[----:B------:R-:W-:-:S13]  /*d170*/  ISETP.GE.OR P0, PT, R0, c[0x0][0x53c], !P6 ;  /* 0x00014f0000007a0c */ /* 0x000fda0007706670 */
[----:B------:R-:W-:Y:S02]  /*d180*/  @!P0 MOV R2, 0x4 ;  /* 0x0000000400028802 */ /* 0x000fe40000000f00 */
[----:B------:R-:W-:-:S03]  /*d190*/  @!P0 MOV R3, 0x4 ;  /* 0x0000000400038802 */ /* 0x000fc60000000f00 */
[----:B--2---:R-:W-:-:S04]  /*d1a0*/  @!P0 IMAD.WIDE R4, R0, R2, c[0x0][0x580] ;  /* 0x0001600000048625 */ /* 0x004fc800078e0202 */
[----:B------:R-:W-:Y:S01]  /*d1b0*/  @!P0 IMAD.WIDE R2, R0, R3, c[0x0][0x578] ;  /* 0x00015e0000028625 */ /* 0x000fe200078e0203 */
[----:B------:R-:W2:Y:S04]  /*d1c0*/  @!P0 LDG.E R6, [R4.64] ;  /* 0x0000000604068981 */ /* 0x000ea8000c1e1900 */
[----:B------:R-:W2:Y:S02]  /*d1d0*/  @!P0 LDG.E R7, [R2.64] ;  /* 0x0000000602078981 */ /* 0x000ea4000c1e1900 */
[----:B--2---:R-:W-:Y:S01]  /*d1e0*/  IMAD R0, R7, R6, RZ ;  /* 0x0000000607007224 */ /* 0x004fe200078e02ff */
[----:B------:R-:W-:Y:S05]  /*d1f0*/  BRA.DIV ~URZ, `(.L_x_82) ;  /* 0x000017927f007947 */ /* 0x000fea000b800000 */
[----:B------:R1:W2:Y:S02]  /*d200*/  SHFL.UP PT, R2, R0, 0x1, RZ ;  /* 0x0420000000027989 */ /* 0x0002a400000e00ff */
.L_x_117:
        /* <DEDUP_REMOVED lines=16> */
.L_x_118:
[----:B--2---:R-:W-:-:S05]  /*d310*/  IMAD R0, R0, c[0x0][0x538], RZ ;  /* 0x00014e0000007a24 */ /* 0x004fca00078e02ff */
[----:B------:R-:W-:-:S04]  /*d320*/  IADD3 R8, R0, R8, RZ ;  /* 0x0000000800087210 */ /* 0x000fc80007ffe0ff */
[----:B------:R-:W-:-:S13]  /*d330*/  ISETP.GT.AND P0, PT, R8, R9, PT ;  /* 0x000000090800720c */ /* 0x000fda0003f04270 */
[----:B-1-3--:R-:W-:Y:S05]  /*d340*/  @!P0 BRA `(.L_x_84) ;  /* 0xfffffdb000008947 */ /* 0x00afea000383ffff */
.L_x_80:
[----:B---3--:R-:W-:-:S05]  /*d350*/  IADD3 R10, -R0, R8, RZ ;  /* 0x00000008000a7210 */ /* 0x008fca0007ffe1ff */
[----:B------:R-:W-:-:S05]  /*d360*/  IMAD R0, R4, c[0x0][0x538], R10 ;  /* 0x00014e0004007a24 */ /* 0x000fca00078e020a */
[----:B------:R-:W-:Y:S01]  /*d370*/  ISETP.GT.AND P0, PT, R0, R9, PT ;  /* 0x000000090000720c */ /* 0x000fe20003f04270 */
[----:B------:R-:W-:-:S12]  /*d380*/  BRA.DIV ~URZ, `(.L_x_85) ;  /* 0x000017f27f007947 */ /* 0x000fd8000b800000 */
[----:B------:R-:W-:-:S04]  /*d390*/  VOTE.ANY R8, PT, !P0 ;  /* 0x0000000000087806 */ /* 0x000fc800040e0100 */
.L_x_119:
[----:B------:R1:W3:Y:S01]  /*d3a0*/  POPC R12, R8 ;  /* 0x00000008000c7309 */ /* 0x0002e20000000000 */
[----:B------:R-:W-:Y:S05]  /*d3b0*/  BRA.DIV ~URZ, `(.L_x_86) ;  /* 0x000018127f007947 */ /* 0x000fea000b800000 */
[----:B---3--:R3:W4:Y:S04]  /*d3c0*/  SHFL.IDX PT, R6, R6, R12, 0x1f ;  /* 0x00001f0c06067589 */ /* 0x00872800000e0000 */
[----:B------:R3:W1:Y:S02]  /*d3d0*/  SHFL.IDX PT, R7, R7, R12, 0x1f ;  /* 0x00001f0c07077589 */ /* 0x00066400000e0000 */
.L_x_120:
[----:B------:R-:W-:Y:S01]  /*d3e0*/  ISETP.NE.AND P0, PT, R8, RZ, PT ;  /* 0x000000ff0800720c */ /* 0x000fe20003f05270 */
[----:B------:R-:W-:-:S12]  /*d3f0*/  BSSY B0, `(.L_x_87) ;  /* 0x0000005000007945 */ /* 0x000fd80003800000 */
[----:B------:R-:W-:Y:S05]  /*d400*/  @!P0 BRA `(.L_x_88) ;  /* 0x0000003000008947 */ /* 0x000fea0003800000 */
[----:B------:R-:W-:Y:S01]  /*d410*/  IADD3 R3, R12, -0x1, RZ ;  /* 0xffffffff0c037810 */ /* 0x000fe20007ffe0ff */
[----:B------:R-:W-:Y:S05]  /*d420*/  BRA.DIV ~URZ, `(.L_x_89) ;  /* 0x000018727f007947 */ /* 0x000fea000b800000 */
[----:B------:R2:W3:Y:S02]  /*d430*/  SHFL.IDX PT, R11, R4, R3, 0x1f ;  /* 0x00001f03040b7589 */ /* 0x0004e400000e0000 */
.L_x_88:
[----:B------:R-:W-:Y:S05]  /*d440*/  BSYNC B0 ;  /* 0x0000000000007941 */ /* 0x000fea0003800000 */
.L_x_87:
[----:B---3--:R-:W-:Y:S01]  /*d450*/  IMAD R5, R11, c[0x0][0x538], R10 ;  /* 0x00014e000b057a24 */ /* 0x008fe200078e020a */
[----:B--2-4-:R-:W-:Y:S02]  /*d460*/  IABS R4, R6 ;  /* 0x0000000600047213 */ /* 0x014fe40000000000 */
[----:B-1----:R-:W-:Y:S01]  /*d470*/  IABS R0, R7 ;  /* 0x0000000700007213 */ /* 0x002fe20000000000 */
[----:B------:R-:W-:Y:S01]  /*d480*/  IMAD.IADD R10, R9, 0x1, -R5 ;  /* 0x00000001090a7824 */ /* 0x000fe200078e0a05 */
[----:B------:R1:W-:Y:S01]  /*d490*/  STL [R1+0x48], R5 ;  /* 0x0000480501007387 */ /* 0x0003e20000100800 */
[----:B------:R-:W2:Y:S03]  /*d4a0*/  I2F.RP R2, R4 ;  /* 0x0000000400027306 */ /* 0x000ea60000209400 */
[----:B------:R-:W3:Y:S05]  /*d4b0*/  LDL.LU R14, [R1+0x54] ;  /* 0x00005400010e7983 */ /* 0x000eea0000300800 */
[----:B--2---:R-:W2:Y:S02]  /*d4c0*/  MUFU.RCP R2, R2 ;  /* 0x0000000200027308 */ /* 0x004ea40000001000 */
[----:B--2---:R-:W-:-:S06]  /*d4d0*/  IADD3 R2, R2, 0xffffffe, RZ ;  /* 0x0ffffffe02027810 */ /* 0x004fcc0007ffe0ff */
[----:B------:R-:W2:Y:S01]  /*d4e0*/  F2I.FTZ.U32.TRUNC.NTZ R3, R2 ;  /* 0x0000000200037305 */ /* 0x000ea2000021f000 */
[----:B-1----:R-:W-:Y:S01]  /*d4f0*/  IMAD.MOV.U32 R5, RZ, RZ, R0 ;  /* 0x000000ffff057224 */ /* 0x002fe200078e0000 */
[----:B------:R-:W-:Y:S02]  /*d500*/  IABS R0, R6 ;  /* 0x0000000600007213 */ /* 0x000fe40000000000 */
[----:B------:R-:W-:-:S04]  /*d510*/  IABS R9, R10 ;  /* 0x0000000a00097213 */ /* 0x000fc80000000000 */
[----:B------:R-:W1:Y:S01]  /*d520*/  I2F.RP R11, R5 ;  /* 0x00000005000b7306 */ /* 0x000e620000209400 */
[----:B--2---:R-:W-:-:S04]  /*d530*/  IMAD.MOV R2, RZ, RZ, -R3 ;  /* 0x000000ffff027224 */ /* 0x004fc800078e0a03 */
[----:B------:R-:W-:Y:S01]  /*d540*/  IMAD R8, R2, R4, RZ ;  /* 0x0000000402087224 */ /* 0x000fe200078e02ff */
[----:B------:R-:W-:Y:S01]  /*d550*/  MOV R2, RZ ;  /* 0x000000ff00027202 */ /* 0x000fe20000000f00 */
[----:B------:R-:W-:-:S04]  /*d560*/  IMAD.MOV R0, RZ, RZ, -R0 ;  /* 0x000000ffff007224 */ /* 0x000fc800078e0a00 */
[----:B------:R-:W-:-:S04]  /*d570*/  IMAD.HI.U32 R8, R3, R8, R2 ;  /* 0x0000000803087227 */ /* 0x000fc800078e0002 */
[----:B------:R-:W-:Y:S02]  /*d580*/  IMAD.MOV.U32 R2, RZ, RZ, R9 ;  /* 0x000000ffff027224 */ /* 0x000fe400078e0009 */
[----:B------:R-:W-:Y:S02]  /*d590*/  IMAD.MOV.U32 R3, RZ, RZ, R0 ;  /* 0x000000ffff037224 */ /* 0x000fe400078e0000 */
[----:B------:R-:W-:-:S04]  /*d5a0*/  IMAD.HI.U32 R0, R8, R2, RZ ;  /* 0x0000000208007227 */ /* 0x000fc800078e00ff */
[----:B------:R-:W-:Y:S02]  /*d5b0*/  IMAD R2, R0, R3, R2 ;  /* 0x0000000300027224 */ /* 0x000fe400078e0202 */
[----:B-1----:R-:W1:Y:S03]  /*d5c0*/  MUFU.RCP R3, R11 ;  /* 0x0000000b00037308 */ /* 0x002e660000001000 */
[----:B------:R-:W-:Y:S02]  /*d5d0*/  ISETP.GT.U32.AND P0, PT, R4, R2, PT ;  /* 0x000000020400720c */ /* 0x000fe40003f04070 */
[----:B-1----:R-:W-:-:S11]  /*d5e0*/  IADD3 R3, R3, 0xffffffe, RZ ;  /* 0x0ffffffe03037810 */ /* 0x002fd60007ffe0ff */
[-C--:B------:R-:W-:Y:S01]  /*d5f0*/  @!P0 IADD3 R2, R2, -R4.reuse, RZ ;  /* 0x8000000402028210 */ /* 0x080fe20007ffe0ff */
[----:B------:R-:W1:Y:S03]  /*d600*/  F2I.FTZ.U32.TRUNC.NTZ R3, R3 ;  /* 0x0000000300037305 */ /* 0x000e66000021f000 */
[----:B------:R-:W-:Y:S02]  /*d610*/  ISETP.GE.U32.AND P2, PT, R2, R4, PT ;  /* 0x000000040200720c */ /* 0x000fe40003f46070 */
[----:B------:R-:W-:Y:S02]  /*d620*/  LOP3.LUT R2, R10, R6, RZ, 0x3c, !PT ;  /* 0x000000060a027212 */ /* 0x000fe400078e3cff */
[----:B------:R-:W-:Y:S02]  /*d630*/  @!P0 IADD3 R0, R0, 0x1, RZ ;  /* 0x0000000100008810 */ /* 0x000fe40007ffe0ff */
[----:B------:R-:W-:-:S02]  /*d640*/  ISETP.GE.AND P1, PT, R2, RZ, PT ;  /* 0x000000ff0200720c */ /* 0x000fc40003f26270 */
[----:B------:R-:W-:-:S05]  /*d650*/  ISETP.NE.AND P0, PT, R6, RZ, PT ;  /* 0x000000ff0600720c */ /* 0x000fca0003f05270 */
[----:B------:R-:W-:Y:S01]  /*d660*/  @P2 IADD3 R0, R0, 0x1, RZ ;  /* 0x0000000100002810 */ /* 0x000fe20007ffe0ff */
[----:B-1----:R-:W-:-:S04]  /*d670*/  IMAD.MOV R2, RZ, RZ, -R3 ;  /* 0x000000ffff027224 */ /* 0x002fc800078e0a03 */
[----:B------:R-:W-:Y:S01]  /*d680*/  IMAD.MOV.U32 R4, RZ, RZ, R2 ;  /* 0x000000ffff047224 */ /* 0x000fe200078e0002 */
[----:B------:R-:W-:Y:S01]  /*d690*/  IABS R2, R7 ;  /* 0x0000000700027213 */ /* 0x000fe20000000000 */
[----:B------:R-:W-:Y:S01]  /*d6a0*/  @!P1 IMAD.MOV R0, RZ, RZ, -R0 ;  /* 0x000000ffff009224 */ /* 0x000fe200078e0a00 */
[----:B------:R-:W-:Y:S01]  /*d6b0*/  @!P0 LOP3.LUT R0, RZ, R6, RZ, 0x33, !PT ;  /* 0x00000006ff008212 */ /* 0x000fe200078e33ff */
[----:B------:R-:W-:Y:S01]  /*d6c0*/  IMAD R4, R4, R5, RZ ;  /* 0x0000000504047224 */ /* 0x000fe200078e02ff */
[----:B------:R-:W-:Y:S01]  /*d6d0*/  IADD3 R8, RZ, -R2, RZ ;  /* 0x80000002ff087210 */ /* 0x000fe20007ffe0ff */
[----:B------:R-:W-:Y:S01]  /*d6e0*/  IMAD.MOV.U32 R2, RZ, RZ, RZ ;  /* 0x000000ffff027224 */ /* 0x000fe200078e00ff */
[----:B------:R-:W-:-:S03]  /*d6f0*/  IABS R9, R0 ;  /* 0x0000000000097213 */ /* 0x000fc60000000000 */
[----:B------:R-:W-:Y:S01]  /*d700*/  IMAD.HI.U32 R2, R3, R4, R2 ;  /* 0x0000000403027227 */ /* 0x000fe200078e0002 */
[----:B------:R-:W-:-:S03]  /*d710*/  MOV R4, R8 ;  /* 0x0000000800047202 */ /* 0x000fc60000000f00 */
[----:B------:R-:W-:-:S04]  /*d720*/  IMAD.MOV.U32 R3, RZ, RZ, R9 ;  /* 0x000000ffff037224 */ /* 0x000fc800078e0009 */
[----:B------:R-:W-:-:S04]  /*d730*/  IMAD.HI.U32 R2, R2, R3, RZ ;  /* 0x0000000302027227 */ /* 0x000fc800078e00ff */
[----:B------:R-:W-:-:S05]  /*d740*/  IMAD R3, R2, R4, R3 ;  /* 0x0000000402037224 */ /* 0x000fca00078e0203 */
[----:B------:R-:W-:-:S13]  /*d750*/  ISETP.GT.U32.AND P0, PT, R5, R3, PT ;  /* 0x000000030500720c */ /* 0x000fda0003f04070 */
[----:B------:R-:W-:-:S05]  /*d760*/  @!P0 IMAD.IADD R3, R3, 0x1, -R5 ;  /* 0x0000000103038824 */ /* 0x000fca00078e0a05 */
[----:B------:R-:W-:Y:S02]  /*d770*/  ISETP.GE.U32.AND P2, PT, R3, R5, PT ;  /* 0x000000050300720c */ /* 0x000fe40003f46070 */
[----:B------:R-:W-:Y:S02]  /*d780*/  LOP3.LUT R3, R0, R7, RZ, 0x3c, !PT ;  /* 0x0000000700037212 */ /* 0x000fe400078e3cff */
[----:B------:R-:W-:Y:S02]  /*d790*/  @!P0 IADD3 R2, R2, 0x1, RZ ;  /* 0x0000000102028810 */ /* 0x000fe40007ffe0ff */
[----:B------:R-:W-:Y:S02]  /*d7a0*/  ISETP.GE.AND P1, PT, R3, RZ, PT ;  /* 0x000000ff0300720c */ /* 0x000fe40003f26270 */
[----:B------:R-:W-:-:S05]  /*d7b0*/  ISETP.NE.AND P0, PT, R7, RZ, PT ;  /* 0x000000ff0700720c */ /* 0x000fca0003f05270 */
[----:B------:R-:W-:-:S06]  /*d7c0*/  @P2 IADD3 R2, R2, 0x1, RZ ;  /* 0x0000000102022810 */ /* 0x000fcc0007ffe0ff */
[----:B------:R-:W-:Y:S02]  /*d7d0*/  @!P1 IMAD.MOV R2, RZ, RZ, -R2 ;  /* 0x000000ffff029224 */ /* 0x000fe400078e0a02 */
[----:B------:R-:W-:-:S04]  /*d7e0*/  @!P0 LOP3.LUT R2, RZ, R7, RZ, 0x33, !PT ;  /* 0x00000007ff028212 */ /* 0x000fc800078e33ff */
[----:B------:R-:W-:Y:S01]  /*d7f0*/  IADD3 R3, -R2, RZ, RZ ;  /* 0x000000ff02037210 */ /* 0x000fe20007ffe1ff */
[----:B------:R-:W-:Y:S02]  /*d800*/  IMAD R6, R0, R6, RZ ;  /* 0x0000000600067224 */ /* 0x000fe400078e02ff */
[C---:B------:R-:W-:Y:S02]  /*d810*/  IMAD R2, R7.reuse, 0x1000000, R2 ;  /* 0x0100000007027824 */ /* 0x040fe400078e0202 */
[----:B------:R-:W-:Y:S01]  /*d820*/  IMAD R0, R7, R3, R0 ;  /* 0x0000000307007224 */ /* 0x000fe200078e0200 */
[----:B------:R-:W-:-:S03]  /*d830*/  IADD3 R3, R10, -R6, RZ ;  /* 0x800000060a037210 */ /* 0x000fc60007ffe0ff */
[----:B------:R-:W-:-:S05]  /*d840*/  IMAD R0, R0, 0x10000, R2 ;  /* 0x0001000000007824 */ /* 0x000fca00078e0202 */
[----:B------:R1:W-:Y:S01]  /*d850*/  STL [R1+0x50], R0 ;  /* 0x0000500001007387 */ /* 0x0003e20000100800 */
[----:B---3--:R-:W-:-:S05]  /*d860*/  IMAD.IADD R14, R12, 0x1, R14 ;  /* 0x000000010c0e7824 */ /* 0x008fca00078e020e */
[----:B------:R1:W-:Y:S04]  /*d870*/  STL [R1+0x54], R14 ;  /* 0x0000540e01007387 */ /* 0x0003e80000100800 */
[----:B------:R1:W-:Y:S01]  /*d880*/  STL [R1+0x4c], R3 ;  /* 0x00004c0301007387 */ /* 0x0003e20000100800 */
[----:B------:R-:W-:Y:S05]  /*d890*/  BRA `(.L_x_90) ;  /* 0x0000005000007947 */ /* 0x000fea0003800000 */
.L_x_81:
[----:B------:R-:W-:Y:S01]  /*d8a0*/  MOV R0, c[0x0][0x53c] ;  /* 0x00014f0000007a02 */ /* 0x000fe20000000f00 */
[----:B------:R1:W-:Y:S04]  /*d8b0*/  STL [R1+0x48], R9 ;  /* 0x0000480901007387 */ /* 0x0003e80000100800 */
[----:B------:R1:W-:Y:S04]  /*d8c0*/  STL [R1+0x4c], RZ ;  /* 0x00004cff01007387 */ /* 0x0003e80000100800 */
[----:B------:R1:W-:Y:S04]  /*d8d0*/  STL [R1+0x50], RZ ;  /* 0x000050ff01007387 */ /* 0x0003e80000100800 */
[----:B------:R1:W-:Y:S02]  /*d8e0*/  STL [R1+0x54], R0 ;  /* 0x0000540001007387 */ /* 0x0003e40000100800 */
.L_x_90:
[----:B------:R-:W-:Y:S05]  /*d8f0*/  BSYNC B1 ;  /* 0x0000000000017941 */ /* 0x000fea0003800000 */
.L_x_79:
[----:B--2---:R-:W2:Y:S04]  /*d900*/  LDL R4, [R1+0x48] ;  /* 0x0000480001047983 */ /* 0x004ea80000100800 */
[----:B------:R-:W2:Y:S04]  /*d910*/  LDL R5, [R1+0x4c] ;  /* 0x00004c0001057983 */ /* 0x000ea80000100800 */
[----:B------:R-:W2:Y:S04]  /*d920*/  LDL R6, [R1+0x50] ;  /* 0x0000500001067983 */ /* 0x000ea80000100800 */
[----:B------:R-:W2:Y:S01]  /*d930*/  LDL R7, [R1+0x54] ;  /* 0x0000540001077983 */ /* 0x000ea20000100800 */
[----:B------:R-:W-:Y:S03]  /*d940*/  WARPSYNC 0xffffffff ;  /* 0xffffffff00007948 */ /* 0x000fe60003800000 */
[----:B------:R-:W-:Y:S01]  /*d950*/  BAR.SYNC.DEFER_BLOCKING 0x4, 0x100 ;  /* 0x0104000000007b1d */ /* 0x000fe20000010000 */
[----:B------:R-:W-:-:S13]  /*d960*/  ISETP.NE.AND P0, PT, R13, RZ, PT ;  /* 0x000000ff0d00720c */ /* 0x000fda0003f05270 */
[----:B--2---:R2:W-:Y:S04]  /*d970*/  @!P0 STS.128 [0x1a080], R4 ;  /* 0x01a08004ff008388 */ /* 0x0045e80000000c00 */
[----:B------:R-:W-:Y:S06]  /*d980*/  BAR.ARV 0x5, 0x100 ;  /* 0x0144000000007b1d */ /* 0x000fec0000002000 */
.L_x_74:
[----:B-1----:R-:W4:Y:S02]  /*d990*/  LDL R0, [R1+0x54] ;  /* 0x0000540001007983 */ /* 0x002f240000100800 */
[----:B----4-:R-:W-:-:S13]  /*d9a0*/  ISETP.GE.AND P0, PT, R0, c[0x0][0x53c], PT ;  /* 0x00014f0000007a0c */ /* 0x010fda0003f06270 */
[----:B--23--:R-:W-:Y:S01]  /*d9b0*/  @P0 CALL.REL.NOINC `(.L_x_91) ;  /* 0x0000001000000944 */ /* 0x00cfe20003c00000 */
[----:B------:R-:W-:Y:S05]  /*d9c0*/  BRA `(.L_x_92) ;  /* 0xffff3a9000007947 */ /* 0x000fea000383ffff */
.L_x_91:
[----:B------:R-:W-:Y:S05]  /*d9d0*/  EXIT ;  /* 0x000000000000794d */ /* 0x000fea0003800000 */
.L_x_13:
[----:B------:R-:W-:Y:S01]  /*d9e0*/  IMAD.MOV.U32 R0, RZ, RZ, R5 ;  /* 0x000000ffff007224 */ /* 0x000fe200078e0005 */
[----:B------:R-:W-:Y:S02]  /*d9f0*/  MOV R2, 0x1 ;  /* 0x0000000100027802 */ /* 0x000fe40000000f00 */
[----:B------:R-:W-:Y:S02]  /*da00*/  MOV R3, 0xda20 ;  /* 0x0000da2000037802 */ /* 0x000fe40000000f00 */
[----:B------:R-:W-:Y:S05]  /*da10*/  CALL.REL.NOINC `($__internal_2_$__cuda_sm70_shflsync_up_p) ;  /* 0x0000138000007944 */ /* 0x000fea0003c00000 */
[----:B------:R-:W-:Y:S01]  /*da20*/  MOV R0, R4 ;  /* 0x0000000400007202 */ /* 0x000fe20000000f00 */
[----:B------:R-:W-:Y:S05]  /*da30*/  BRA `(.L_x_93) ;  /* 0xffff2a3000007947 */ /* 0x000fea000383ffff */
.L_x_14:
[----:B------:R-:W-:Y:S01]  /*da40*/  IMAD.MOV.U32 R0, RZ, RZ, R5 ;  /* 0x000000ffff007224 */ /* 0x000fe200078e0005 */
[----:B------:R-:W-:Y:S02]  /*da50*/  MOV R2, 0x2 ;  /* 0x0000000200027802 */ /* 0x000fe40000000f00 */
[----:B------:R-:W-:Y:S02]  /*da60*/  MOV R3, 0xda80 ;  /* 0x0000da8000037802 */ /* 0x000fe40000000f00 */
[----:B------:R-:W-:Y:S05]  /*da70*/  CALL.REL.NOINC `($__internal_2_$__cuda_sm70_shflsync_up_p) ;  /* 0x0000132000007944 */ /* 0x000fea0003c00000 */
[----:B------:R-:W-:Y:S01]  /*da80*/  SEL R0, R4, RZ, P4 ;  /* 0x000000ff04007207 */ /* 0x000fe20002000000 */
[----:B------:R-:W-:Y:S01]  /*da90*/  IMAD.MOV.U32 R2, RZ, RZ, 0x4 ;  /* 0x00000004ff027424 */ /* 0x000fe200078e00ff */
[----:B------:R-:W-:-:S03]  /*daa0*/  MOV R3, 0xdad0 ;  /* 0x0000dad000037802 */ /* 0x000fc60000000f00 */
[----:B------:R-:W-:Y:S02]  /*dab0*/  IMAD.IADD R0, R5, 0x1, R0 ;  /* 0x0000000105007824 */ /* 0x000fe400078e0200 */
        /* <DEDUP_REMOVED lines=14> */
[----:B------:R-:W-:Y:S01]  /*dba0*/  IMAD.IADD R4, R0, 0x1, R4 ;  /* 0x0000000100047824 */ /* 0x000fe200078e0204 */
[----:B------:R-:W-:-:S03]  /*dbb0*/  MOV R0, 0x1f ;  /* 0x0000001f00007802 */ /* 0x000fc60000000f00 */
[----:B------:R-:W-:Y:S02]  /*dbc0*/  IMAD.MOV.U32 R5, RZ, RZ, R4 ;  /* 0x000000ffff057224 */ /* 0x000fe400078e0004 */
[----:B------:R-:W-:Y:S05]  /*dbd0*/  CALL.REL.NOINC `($__internal_1_$__cuda_sm70_shflsync_idx_p) ;  /* 0x0000117000007944 */ /* 0x000fea0003c00000 */
[----:B------:R-:W-:Y:S05]  /*dbe0*/  BRA `(.L_x_94) ;  /* 0xffff298000007947 */ /* 0x000fea000383ffff */
.L_x_16:
[----:B------:R-:W-:Y:S02]  /*dbf0*/  SEL R0, RZ, 0x1, P0 ;  /* 0x00000001ff007807 */ /* 0x000fe40000000000 */
[----:B------:R-:W-:Y:S02]  /*dc00*/  MOV R2, 0xdc20 ;  /* 0x0000dc2000027802 */ /* 0x000fe40000000f00 */
[----:B------:R-:W-:Y:S05]  /*dc10*/  CALL.REL.NOINC `($__internal_3_$__cuda_sm70_votesync_ballot) ;  /* 0x000011f000007944 */ /* 0x000fea0003c00000 */
[----:B------:R-:W-:Y:S01]  /*dc20*/  MOV R6, R0 ;  /* 0x0000000000067202 */ /* 0x000fe20000000f00 */
[----:B------:R-:W-:Y:S05]  /*dc30*/  BRA `(.L_x_95) ;  /* 0xffff29c000007947 */ /* 0x000fea000383ffff */
.L_x_17:
[----:B------:R-:W-:Y:S01]  /*dc40*/  IMAD.MOV.U32 R5, RZ, RZ, R8 ;  /* 0x000000ffff057224 */ /* 0x000fe200078e0008 */
[----:B--2---:R-:W-:Y:S01]  /*dc50*/  MOV R3, R13 ;  /* 0x0000000d00037202 */ /* 0x004fe20000000f00 */
[----:B------:R-:W-:Y:S01]  /*dc60*/  IMAD.MOV.U32 R0, RZ, RZ, 0x1f ;  /* 0x0000001fff007424 */ /* 0x000fe200078e00ff */
[----:B------:R-:W-:Y:S02]  /*dc70*/  MOV R2, 0xdc90 ;  /* 0x0000dc9000027802 */ /* 0x000fe40000000f00 */
[----:B-1----:R-:W-:Y:S05]  /*dc80*/  CALL.REL.NOINC `($__internal_1_$__cuda_sm70_shflsync_idx_p) ;  /* 0x000010c000007944 */ /* 0x002fea0003c00000 */
[----:B------:R-:W-:Y:S01]  /*dc90*/  IMAD.MOV.U32 R11, RZ, RZ, R0 ;  /* 0x000000ffff0b7224 */ /* 0x000fe200078e0000 */
[----:B------:R-:W-:Y:S01]  /*dca0*/  MOV R5, R7 ;  /* 0x0000000700057202 */ /* 0x000fe20000000f00 */
[----:B------:R-:W-:Y:S01]  /*dcb0*/  IMAD.MOV.U32 R7, RZ, RZ, RZ ;  /* 0x000000ffff077224 */ /* 0x000fe200078e00ff */
[----:B------:R-:W-:Y:S01]  /*dcc0*/  MOV R3, R13 ;  /* 0x0000000d00037202 */ /* 0x000fe20000000f00 */
[----:B------:R-:W-:Y:S01]  /*dcd0*/  IMAD.MOV.U32 R0, RZ, RZ, 0x1f ;  /* 0x0000001fff007424 */ /* 0x000fe200078e00ff */
[----:B------:R-:W-:-:S02]  /*dce0*/  MOV R2, 0xdd00 ;  /* 0x0000dd0000027802 */ /* 0x000fc40000000f00 */
[----:B------:R-:W-:Y:S05]  /*dcf0*/  CALL.REL.NOINC `($__internal_1_$__cuda_sm70_shflsync_idx_p) ;  /* 0x0000105000007944 */ /* 0x000fea0003c00000 */
[----:B------:R-:W-:Y:S01]  /*dd00*/  MOV R10, R0 ;  /* 0x00000000000a7202 */ /* 0x000fe20000000f00 */
[----:B------:R-:W-:Y:S05]  /*dd10*/  BRA `(.L_x_96) ;  /* 0xffff293000007947 */ /* 0x000fea000383ffff */
.L_x_20:
[----:B------:R-:W-:Y:S01]  /*dd20*/  IMAD.MOV.U32 R5, RZ, RZ, R4 ;  /* 0x000000ffff057224 */ /* 0x000fe200078e0004 */
[----:B------:R-:W-:-:S02]  /*dd30*/  MOV R0, 0x1f ;  /* 0x0000001f00007802 */ /* 0x000fc40000000f00 */
[----:B------:R-:W-:Y:S02]  /*dd40*/  MOV R2, 0xdd60 ;  /* 0x0000dd6000027802 */ /* 0x000fe40000000f00 */
[----:B-1----:R-:W-:Y:S05]  /*dd50*/  CALL.REL.NOINC `($__internal_1_$__cuda_sm70_shflsync_idx_p) ;  /* 0x00000ff000007944 */ /* 0x002fea0003c00000 */
[----:B------:R-:W-:Y:S01]  /*dd60*/  MOV R7, R0 ;  /* 0x0000000000077202 */ /* 0x000fe20000000f00 */
[----:B------:R-:W-:Y:S05]  /*dd70*/  BRA `(.L_x_19) ;  /* 0xffff293000007947 */ /* 0x000fea000383ffff */
.L_x_34:
[----:B------:R-:W-:Y:S01]  /*dd80*/  IMAD.MOV.U32 R2, RZ, RZ, R250 ;  /* 0x000000ffff027224 */ /* 0x000fe200078e00fa */
[----:B------:R-:W-:Y:S01]  /*dd90*/  MOV R7, 0x1f ;  /* 0x0000001f00077802 */ /* 0x000fe20000000f00 */
[----:B------:R-:W-:Y:S01]  /*dda0*/  IMAD.MOV.U32 R5, RZ, RZ, 0x2 ;  /* 0x00000002ff057424 */ /* 0x000fe200078e00ff */
[----:B------:R-:W-:Y:S02]  /*ddb0*/  MOV R6, 0xffffffff ;  /* 0xffffffff00067802 */ /* 0x000fe40000000f00 */
[----:B------:R-:W-:Y:S02]  /*ddc0*/  MOV R3, 0xdde0 ;  /* 0x0000dde000037802 */ /* 0x000fe40000000f00 */
[----:B-----5:R-:W-:Y:S05]  /*ddd0*/  CALL.REL.NOINC `($__internal_0_$__cuda_sm70_shflsync_bfly_p) ;  /* 0x00000f2000007944 */ /* 0x020fea0003c00000 */
[----:B------:R-:W-:Y:S01]  /*dde0*/  FADD.FTZ R0, R250, R5 ;  /* 0x00000005fa007221 */ /* 0x000fe20000010000 */
[----:B------:R-:W-:Y:S02]  /*ddf0*/  MOV R5, 0x1 ;  /* 0x0000000100057802 */ /* 0x000fe40000000f00 */
[----:B------:R-:W-:Y:S02]  /*de00*/  MOV R3, 0xde30 ;  /* 0x0000de3000037802 */ /* 0x000fe40000000f00 */
[----:B------:R-:W-:-:S02]  /*de10*/  MOV R2, R0 ;  /* 0x0000000000027202 */ /* 0x000fc40000000f00 */
[----:B------:R-:W-:Y:S05]  /*de20*/  CALL.REL.NOINC `($__internal_0_$__cuda_sm70_shflsync_bfly_p) ;  /* 0x00000ed000007944 */ /* 0x000fea0003c00000 */
[----:B------:R1:W5:Y:S01]  /*de30*/  LDL R2, [R1] ;  /* 0x0000000001027983 */ /* 0x0003620000100800 */
[----:B------:R-:W-:Y:S01]  /*de40*/  FADD.FTZ R0, R0, R5 ;  /* 0x0000000500007221 */ /* 0x000fe20000010000 */
[----:B------:R-:W-:-:S02]  /*de50*/  MOV R5, 0x2 ;  /* 0x0000000200057802 */ /* 0x000fc40000000f00 */
[----:B------:R-:W-:Y:S02]  /*de60*/  MOV R3, 0xde80 ;  /* 0x0000de8000037802 */ /* 0x000fe40000000f00 */
[----:B-1---5:R-:W-:Y:S05]  /*de70*/  CALL.REL.NOINC `($__internal_0_$__cuda_sm70_shflsync_bfly_p) ;  /* 0x00000e8000007944 */ /* 0x022fea0003c00000 */
[----:B------:R-:W2:Y:S01]  /*de80*/  LDL.LU R2, [R1] ;  /* 0x0000000001027983 */ /* 0x000ea20000300800 */
[----:B------:R-:W-:Y:S01]  /*de90*/  MOV R3, 0xdee0 ;  /* 0x0000dee000037802 */ /* 0x000fe20000000f00 */
[----:B--2---:R-:W-:Y:S01]  /*dea0*/  FADD.FTZ R4, R2, R5 ;  /* 0x0000000502047221 */ /* 0x004fe20000010000 */
[----:B------:R-:W-:-:S04]  /*deb0*/  MOV R5, 0x1 ;  /* 0x0000000100057802 */ /* 0x000fc80000000f00 */
[----:B------:R-:W-:Y:S02]  /*dec0*/  MOV R2, R4 ;  /* 0x0000000400027202 */ /* 0x000fe40000000f00 */
[----:B------:R-:W-:Y:S05]  /*ded0*/  CALL.REL.NOINC `($__internal_0_$__cuda_sm70_shflsync_bfly_p) ;  /* 0x00000e2000007944 */ /* 0x000fea0003c00000 */
[----:B------:R-:W-:Y:S01]  /*dee0*/  MOV R3, R5 ;  /* 0x0000000500037202 */ /* 0x000fe20000000f00 */
[----:B------:R-:W-:Y:S05]  /*def0*/  BRA `(.L_x_97) ;  /* 0xffffa2f000007947 */ /* 0x000fea000383ffff */
.L_x_41:
[----:B--234-:R-:W-:Y:S01]  /*df00*/  IMAD.MOV.U32 R5, RZ, RZ, R12 ;  /* 0x000000ffff057224 */ /* 0x01cfe200078e000c */
[----:B------:R-:W-:Y:S01]  /*df10*/  MOV R3, RZ ;  /* 0x000000ff00037202 */ /* 0x000fe20000000f00 */
[----:B------:R-:W-:Y:S01]  /*df20*/  IMAD.MOV.U32 R0, RZ, RZ, 0x181f ;  /* 0x0000181fff007424 */ /* 0x000fe200078e00ff */
[----:B------:R-:W-:Y:S02]  /*df30*/  MOV R2, 0xdf50 ;  /* 0x0000df5000027802 */ /* 0x000fe40000000f00 */
[----:B-1----:R-:W-:Y:S05]  /*df40*/  CALL.REL.NOINC `($__internal_1_$__cuda_sm70_shflsync_idx_p) ;  /* 0x00000e0000007944 */ /* 0x002fea0003c00000 */
[----:B------:R-:W-:Y:S01]  /*df50*/  MOV R10, R0 ;  /* 0x00000000000a7202 */ /* 0x000fe20000000f00 */
[----:B------:R-:W-:Y:S05]  /*df60*/  BRA `(.L_x_98) ;  /* 0xffffbf9000007947 */ /* 0x000fea000383ffff */
.L_x_42:
[----:B------:R-:W-:Y:S01]  /*df70*/  IMAD.MOV.U32 R5, RZ, RZ, R14 ;  /* 0x000000ffff057224 */ /* 0x000fe200078e000e */
[----:B------:R-:W-:Y:S01]  /*df80*/  MOV R3, RZ ;  /* 0x000000ff00037202 */ /* 0x000fe20000000f00 */
[----:B------:R-:W-:Y:S01]  /*df90*/  IMAD.MOV.U32 R0, RZ, RZ, 0x181f ;  /* 0x0000181fff007424 */ /* 0x000fe200078e00ff */
[----:B------:R-:W-:Y:S02]  /*dfa0*/  MOV R2, 0xdfc0 ;  /* 0x0000dfc000027802 */ /* 0x000fe40000000f00 */
[----:B-123--:R-:W-:Y:S05]  /*dfb0*/  CALL.REL.NOINC `($__internal_1_$__cuda_sm70_shflsync_idx_p) ;  /* 0x00000d9000007944 */ /* 0x00efea0003c00000 */
[----:B------:R-:W-:Y:S05]  /*dfc0*/  BRA `(.L_x_99) ;  /* 0xffffbf5000007947 */ /* 0x000fea000383ffff */
.L_x_45:
[----:B--2---:R-:W-:Y:S01]  /*dfd0*/  IMAD.MOV.U32 R5, RZ, RZ, R12 ;  /* 0x000000ffff057224 */ /* 0x004fe200078e000c */
[----:B------:R-:W-:Y:S01]  /*dfe0*/  MOV R3, 0x1 ;  /* 0x0000000100037802 */ /* 0x000fe20000000f00 */
[----:B------:R-:W-:Y:S01]  /*dff0*/  IMAD.MOV.U32 R0, RZ, RZ, 0x181f ;  /* 0x0000181fff007424 */ /* 0x000fe200078e00ff */
[----:B------:R-:W-:-:S02]  /*e000*/  MOV R2, 0xe020 ;  /* 0x0000e02000027802 */ /* 0x000fc40000000f00 */
[----:B-1-34-:R-:W-:Y:S05]  /*e010*/  CALL.REL.NOINC `($__internal_1_$__cuda_sm70_shflsync_idx_p) ;  /* 0x00000d3000007944 */ /* 0x01afea0003c00000 */
[----:B------:R-:W-:Y:S01]  /*e020*/  IMAD.MOV.U32 R10, RZ, RZ, R0 ;  /* 0x000000ffff0a7224 */ /* 0x000fe200078e0000 */
[----:B------:R-:W-:Y:S01]  /*e030*/  MOV R3, 0x1 ;  /* 0x0000000100037802 */ /* 0x000fe20000000f00 */
[----:B------:R-:W-:Y:S01]  /*e040*/  IMAD.MOV.U32 R5, RZ, RZ, R14 ;  /* 0x000000ffff057224 */ /* 0x000fe200078e000e */
[----:B------:R-:W-:-:S02]  /*e050*/  MOV R0, 0x181f ;  /* 0x0000181f00007802 */ /* 0x000fc40000000f00 */
[----:B------:R-:W-:Y:S02]  /*e060*/  MOV R2, 0xe080 ;  /* 0x0000e08000027802 */ /* 0x000fe40000000f00 */
[----:B------:R-:W-:Y:S05]  /*e070*/  CALL.REL.NOINC `($__internal_1_$__cuda_sm70_shflsync_idx_p) ;  /* 0x00000cd000007944 */ /* 0x000fea0003c00000 */
[----:B------:R-:W-:Y:S05]  /*e080*/  BRA `(.L_x_100) ;  /* 0xffffc07000007947 */ /* 0x000fea000383ffff */
.L_x_48:
[----:B-1----:R-:W-:Y:S01]  /*e090*/  IMAD.MOV.U32 R5, RZ, RZ, R12 ;  /* 0x000000ffff057224 */ /* 0x002fe200078e000c */
[----:B------:R-:W-:Y:S01]  /*e0a0*/  MOV R3, 0x2 ;  /* 0x0000000200037802 */ /* 0x000fe20000000f00 */
[----:B--2---:R-:W-:Y:S01]  /*e0b0*/  IMAD.MOV.U32 R0, RZ, RZ, 0x181f ;  /* 0x0000181fff007424 */ /* 0x004fe200078e00ff */
[----:B------:R-:W-:Y:S02]  /*e0c0*/  MOV R2, 0xe0e0 ;  /* 0x0000e0e000027802 */ /* 0x000fe40000000f00 */
[----:B---34-:R-:W-:Y:S05]  /*e0d0*/  CALL.REL.NOINC `($__internal_1_$__cuda_sm70_shflsync_idx_p) ;  /* 0x00000c7000007944 */ /* 0x018fea0003c00000 */
[----:B------:R-:W-:Y:S01]  /*e0e0*/  MOV R10, R0 ;  /* 0x00000000000a7202 */ /* 0x000fe20000000f00 */
[----:B------:R-:W-:Y:S05]  /*e0f0*/  BRA `(.L_x_101) ;  /* 0xffffc1e000007947 */ /* 0x000fea000383ffff */
.L_x_49:
[----:B-1----:R-:W-:Y:S01]  /*e100*/  IMAD.MOV.U32 R5, RZ, RZ, R14 ;  /* 0x000000ffff057224 */ /* 0x002fe200078e000e */
[----:B------:R-:W-:Y:S01]  /*e110*/  MOV R3, 0x2 ;  /* 0x0000000200037802 */ /* 0x000fe20000000f00 */
[----:B--2---:R-:W-:Y:S01]  /*e120*/  IMAD.MOV.U32 R0, RZ, RZ, 0x181f ;  /* 0x0000181fff007424 */ /* 0x004fe200078e00ff */
[----:B------:R-:W-:Y:S02]  /*e130*/  MOV R2, 0xe150 ;  /* 0x0000e15000027802 */ /* 0x000fe40000000f00 */
[----:B---34-:R-:W-:Y:S05]  /*e140*/  CALL.REL.NOINC `($__internal_1_$__cuda_sm70_shflsync_idx_p) ;  /* 0x00000c0000007944 */ /* 0x018fea0003c00000 */
[----:B------:R-:W-:Y:S05]  /*e150*/  BRA `(.L_x_102) ;  /* 0xffffc1a000007947 */ /* 0x000fea000383ffff */
.L_x_52:
[----:B-1----:R-:W-:Y:S01]  /*e160*/  IMAD.MOV.U32 R5, RZ, RZ, R12 ;  /* 0x000000ffff057224 */ /* 0x002fe200078e000c */
[----:B------:R-:W-:Y:S01]  /*e170*/  MOV R3, 0x3 ;  /* 0x0000000300037802 */ /* 0x000fe20000000f00 */
[----:B----4-:R-:W-:Y:S01]  /*e180*/  IMAD.MOV.U32 R0, RZ, RZ, 0x181f ;  /* 0x0000181fff007424 */ /* 0x010fe200078e00ff */
[----:B------:R-:W-:-:S02]  /*e190*/  MOV R2, 0xe1b0 ;  /* 0x0000e1b000027802 */ /* 0x000fc40000000f00 */
[----:B--23--:R-:W-:Y:S05]  /*e1a0*/  CALL.REL.NOINC `($__internal_1_$__cuda_sm70_shflsync_idx_p) ;  /* 0x00000ba000007944 */ /* 0x00cfea0003c00000 */
[----:B------:R-:W-:Y:S01]  /*e1b0*/  IMAD.MOV.U32 R8, RZ, RZ, R0 ;  /* 0x000000ffff087224 */ /* 0x000fe200078e0000 */
[----:B------:R-:W-:Y:S01]  /*e1c0*/  MOV R3, 0x3 ;  /* 0x0000000300037802 */ /* 0x000fe20000000f00 */
[----:B------:R-:W-:Y:S01]  /*e1d0*/  IMAD.MOV.U32 R5, RZ, RZ, R14 ;  /* 0x000000ffff057224 */ /* 0x000fe200078e000e */
[----:B------:R-:W-:-:S02]  /*e1e0*/  MOV R0, 0x181f ;  /* 0x0000181f00007802 */ /* 0x000fc40000000f00 */
[----:B------:R-:W-:Y:S02]  /*e1f0*/  MOV R2, 0xe210 ;  /* 0x0000e21000027802 */ /* 0x000fe40000000f00 */
[----:B------:R-:W-:Y:S05]  /*e200*/  CALL.REL.NOINC `($__internal_1_$__cuda_sm70_shflsync_idx_p) ;  /* 0x00000b4000007944 */ /* 0x000fea0003c00000 */
[----:B------:R-:W-:Y:S05]  /*e210*/  BRA `(.L_x_103) ;  /* 0xffffc2d000007947 */ /* 0x000fea000383ffff */
.L_x_54:
[----:B------:R-:W-:Y:S01]  /*e220*/  IMAD.MOV.U32 R5, RZ, RZ, R12 ;  /* 0x000000ffff057224 */ /* 0x000fe200078e000c */
[----:B------:R-:W-:Y:S01]  /*e230*/  MOV R3, RZ ;  /* 0x000000ff00037202 */ /* 0x000fe20000000f00 */
[----:B------:R-:W-:Y:S01]  /*e240*/  IMAD.MOV.U32 R0, RZ, RZ, 0x1c1f ;  /* 0x00001c1fff007424 */ /* 0x000fe200078e00ff */
[----:B------:R-:W-:Y:S02]  /*e250*/  MOV R2, 0xe270 ;  /* 0x0000e27000027802 */ /* 0x000fe40000000f00 */
[----:B------:R-:W-:Y:S05]  /*e260*/  CALL.REL.NOINC `($__internal_1_$__cuda_sm70_shflsync_idx_p) ;  /* 0x00000ae000007944 */ /* 0x000fea0003c00000 */
[----:B------:R-:W-:Y:S01]  /*e270*/  MOV R4, R0 ;  /* 0x0000000000047202 */ /* 0x000fe20000000f00 */
[----:B------:R-:W-:Y:S05]  /*e280*/  BRA `(.L_x_104) ;  /* 0xffffc64000007947 */ /* 0x000fea000383ffff */
.L_x_55:
[----:B------:R-:W-:Y:S01]  /*e290*/  IMAD.MOV.U32 R5, RZ, RZ, R14 ;  /* 0x000000ffff057224 */ /* 0x000fe200078e000e */
[----:B------:R-:W-:Y:S01]  /*e2a0*/  MOV R3, RZ ;  /* 0x000000ff00037202 */ /* 0x000fe20000000f00 */
[----:B------:R-:W-:Y:S01]  /*e2b0*/  IMAD.MOV.U32 R0, RZ, RZ, 0x1c1f ;  /* 0x00001c1fff007424 */ /* 0x000fe200078e00ff */
[----:B------:R-:W-:Y:S02]  /*e2c0*/  MOV R2, 0xe2e0 ;  /* 0x0000e2e000027802 */ /* 0x000fe40000000f00 */
[----:B-12---:R-:W-:Y:S05]  /*e2d0*/  CALL.REL.NOINC `($__internal_1_$__cuda_sm70_shflsync_idx_p) ;  /* 0x00000a7000007944 */ /* 0x006fea0003c00000 */
[----:B------:R-:W-:Y:S05]  /*e2e0*/  BRA `(.L_x_105) ;  /* 0xffffc60000007947 */ /* 0x000fea000383ffff */
.L_x_58:
[----:B------:R-:W-:Y:S01]  /*e2f0*/  IMAD.MOV.U32 R5, RZ, RZ, R12 ;  /* 0x000000ffff057224 */ /* 0x000fe200078e000c */
[----:B----4-:R-:W-:Y:S01]  /*e300*/  MOV R3, 0x1 ;  /* 0x0000000100037802 */ /* 0x010fe20000000f00 */
[----:B------:R-:W-:Y:S01]  /*e310*/  IMAD.MOV.U32 R0, RZ, RZ, 0x1c1f ;  /* 0x00001c1fff007424 */ /* 0x000fe200078e00ff */
[----:B------:R-:W-:-:S02]  /*e320*/  MOV R2, 0xe340 ;  /* 0x0000e34000027802 */ /* 0x000fc40000000f00 */
[----:B-123--:R-:W-:Y:S05]  /*e330*/  CALL.REL.NOINC `($__internal_1_$__cuda_sm70_shflsync_idx_p) ;  /* 0x00000a1000007944 */ /* 0x00efea0003c00000 */
[----:B------:R-:W-:Y:S01]  /*e340*/  IMAD.MOV.U32 R4, RZ, RZ, R0 ;  /* 0x000000ffff047224 */ /* 0x000fe200078e0000 */
[----:B------:R-:W-:Y:S01]  /*e350*/  MOV R3, 0x1 ;  /* 0x0000000100037802 */ /* 0x000fe20000000f00 */
[----:B------:R-:W-:Y:S01]  /*e360*/  IMAD.MOV.U32 R5, RZ, RZ, R14 ;  /* 0x000000ffff057224 */ /* 0x000fe200078e000e */
[----:B------:R-:W-:-:S02]  /*e370*/  MOV R0, 0x1c1f ;  /* 0x00001c1f00007802 */ /* 0x000fc40000000f00 */
[----:B------:R-:W-:Y:S02]  /*e380*/  MOV R2, 0xe3a0 ;  /* 0x0000e3a000027802 */ /* 0x000fe40000000f00 */
[----:B------:R-:W-:Y:S05]  /*e390*/  CALL.REL.NOINC `($__internal_1_$__cuda_sm70_shflsync_idx_p) ;  /* 0x000009b000007944 */ /* 0x000fea0003c00000 */
[----:B------:R-:W-:Y:S05]  /*e3a0*/  BRA `(.L_x_106) ;  /* 0xffffd1a000007947 */ /* 0x000fea000383ffff */
.L_x_62:
[----:B------:R-:W-:Y:S01]  /*e3b0*/  IMAD.MOV.U32 R5, RZ, RZ, R11 ;  /* 0x000000ffff057224 */ /* 0x000fe200078e000b */
[----:B------:R-:W-:Y:S01]  /*e3c0*/  MOV R3, RZ ;  /* 0x000000ff00037202 */ /* 0x000fe20000000f00 */
[----:B------:R-:W-:Y:S01]  /*e3d0*/  IMAD.MOV.U32 R0, RZ, RZ, 0x181f ;  /* 0x0000181fff007424 */ /* 0x000fe200078e00ff */
[----:B------:R-:W-:Y:S02]  /*e3e0*/  MOV R2, 0xe400 ;  /* 0x0000e40000027802 */ /* 0x000fe40000000f00 */
[----:B------:R-:W-:Y:S05]  /*e3f0*/  CALL.REL.NOINC `($__internal_1_$__cuda_sm70_shflsync_idx_p) ;  /* 0x0000095000007944 */ /* 0x000fea0003c00000 */
[----:B------:R-:W-:Y:S01]  /*e400*/  MOV R10, R0 ;  /* 0x00000000000a7202 */ /* 0x000fe20000000f00 */
[----:B------:R-:W-:Y:S05]  /*e410*/  BRA `(.L_x_107) ;  /* 0xffffe1a000007947 */ /* 0x000fea000383ffff */
.L_x_63:
[----:B------:R-:W-:Y:S01]  /*e420*/  IMAD.MOV.U32 R5, RZ, RZ, R14 ;  /* 0x000000ffff057224 */ /* 0x000fe200078e000e */
[----:B------:R-:W-:Y:S01]  /*e430*/  MOV R3, RZ ;  /* 0x000000ff00037202 */ /* 0x000fe20000000f00 */
[----:B------:R-:W-:Y:S01]  /*e440*/  IMAD.MOV.U32 R0, RZ, RZ, 0x181f ;  /* 0x0000181fff007424 */ /* 0x000fe200078e00ff */
[----:B------:R-:W-:Y:S02]  /*e450*/  MOV R2, 0xe470 ;  /* 0x0000e47000027802 */ /* 0x000fe40000000f00 */
[----:B-12---:R-:W-:Y:S05]  /*e460*/  CALL.REL.NOINC `($__internal_1_$__cuda_sm70_shflsync_idx_p) ;  /* 0x000008e000007944 */ /* 0x006fea0003c00000 */
[----:B------:R-:W-:Y:S05]  /*e470*/  BRA `(.L_x_108) ;  /* 0xffffe16000007947 */ /* 0x000fea000383ffff */
.L_x_66:
[----:B--2---:R-:W-:Y:S01]  /*e480*/  IMAD.MOV.U32 R5, RZ, RZ, R11 ;  /* 0x000000ffff057224 */ /* 0x004fe200078e000b */
[----:B------:R-:W-:Y:S01]  /*e490*/  MOV R3, 0x1 ;  /* 0x0000000100037802 */ /* 0x000fe20000000f00 */
[----:B----4-:R-:W-:Y:S01]  /*e4a0*/  IMAD.MOV.U32 R0, RZ, RZ, 0x181f ;  /* 0x0000181fff007424 */ /* 0x010fe200078e00ff */
[----:B------:R-:W-:-:S02]  /*e4b0*/  MOV R2, 0xe4d0 ;  /* 0x0000e4d000027802 */ /* 0x000fc40000000f00 */
[----:B-1-3--:R-:W-:Y:S05]  /*e4c0*/  CALL.REL.NOINC `($__internal_1_$__cuda_sm70_shflsync_idx_p) ;  /* 0x0000088000007944 */ /* 0x00afea0003c00000 */
[----:B------:R-:W-:Y:S01]  /*e4d0*/  IMAD.MOV.U32 R10, RZ, RZ, R0 ;  /* 0x000000ffff0a7224 */ /* 0x000fe200078e0000 */
[----:B------:R-:W-:Y:S01]  /*e4e0*/  MOV R3, 0x1 ;  /* 0x0000000100037802 */ /* 0x000fe20000000f00 */
[----:B------:R-:W-:Y:S01]  /*e4f0*/  IMAD.MOV.U32 R5, RZ, RZ, R14 ;  /* 0x000000ffff057224 */ /* 0x000fe200078e000e */
[----:B------:R-:W-:-:S02]  /*e500*/  MOV R0, 0x181f ;  /* 0x0000181f00007802 */ /* 0x000fc40000000f00 */
[----:B------:R-:W-:Y:S02]  /*e510*/  MOV R2, 0xe530 ;  /* 0x0000e53000027802 */ /* 0x000fe40000000f00 */
[----:B------:R-:W-:Y:S05]  /*e520*/  CALL.REL.NOINC `($__internal_1_$__cuda_sm70_shflsync_idx_p) ;  /* 0x0000082000007944 */ /* 0x000fea0003c00000 */
[----:B------:R-:W-:Y:S05]  /*e530*/  BRA `(.L_x_109) ;  /* 0xffffe29000007947 */ /* 0x000fea000383ffff */
.L_x_69:
[----:B-1----:R-:W-:Y:S01]  /*e540*/  IMAD.MOV.U32 R5, RZ, RZ, R11 ;  /* 0x000000ffff057224 */ /* 0x002fe200078e000b */
[----:B------:R-:W-:Y:S01]  /*e550*/  MOV R3, 0x2 ;  /* 0x0000000200037802 */ /* 0x000fe20000000f00 */
[----:B----4-:R-:W-:Y:S01]  /*e560*/  IMAD.MOV.U32 R0, RZ, RZ, 0x181f ;  /* 0x0000181fff007424 */ /* 0x010fe200078e00ff */
[----:B------:R-:W-:Y:S02]  /*e570*/  MOV R2, 0xe590 ;  /* 0x0000e59000027802 */ /* 0x000fe40000000f00 */
[----:B--23--:R-:W-:Y:S05]  /*e580*/  CALL.REL.NOINC `($__internal_1_$__cuda_sm70_shflsync_idx_p) ;  /* 0x000007c000007944 */ /* 0x00cfea0003c00000 */
[----:B------:R-:W-:Y:S01]  /*e590*/  MOV R10, R0 ;  /* 0x00000000000a7202 */ /* 0x000fe20000000f00 */
[----:B------:R-:W-:Y:S05]  /*e5a0*/  BRA `(.L_x_110) ;  /* 0xffffe40000007947 */ /* 0x000fea000383ffff */
.L_x_70:
[----:B------:R-:W-:Y:S01]  /*e5b0*/  IMAD.MOV.U32 R5, RZ, RZ, R14 ;  /* 0x000000ffff057224 */ /* 0x000fe200078e000e */
[----:B------:R-:W-:Y:S01]  /*e5c0*/  MOV R3, 0x2 ;  /* 0x0000000200037802 */ /* 0x000fe20000000f00 */
[----:B----4-:R-:W-:Y:S01]  /*e5d0*/  IMAD.MOV.U32 R0, RZ, RZ, 0x181f ;  /* 0x0000181fff007424 */ /* 0x010fe200078e00ff */
[----:B------:R-:W-:Y:S02]  /*e5e0*/  MOV R2, 0xe600 ;  /* 0x0000e60000027802 */ /* 0x000fe40000000f00 */
[----:B-123--:R-:W-:Y:S05]  /*e5f0*/  CALL.REL.NOINC `($__internal_1_$__cuda_sm70_shflsync_idx_p) ;  /* 0x0000075000007944 */ /* 0x00efea0003c00000 */
[----:B------:R-:W-:Y:S05]  /*e600*/  BRA `(.L_x_111) ;  /* 0xffffe3c000007947 */ /* 0x000fea000383ffff */
.L_x_73:
[----:B-1----:R-:W-:Y:S01]  /*e610*/  IMAD.MOV.U32 R5, RZ, RZ, R11 ;  /* 0x000000ffff057224 */ /* 0x002fe200078e000b */
[----:B------:R-:W-:Y:S01]  /*e620*/  MOV R3, 0x3 ;  /* 0x0000000300037802 */ /* 0x000fe20000000f00 */
[----:B------:R-:W-:Y:S01]  /*e630*/  IMAD.MOV.U32 R0, RZ, RZ, 0x181f ;  /* 0x0000181fff007424 */ /* 0x000fe200078e00ff */
[----:B------:R-:W-:-:S02]  /*e640*/  MOV R2, 0xe660 ;  /* 0x0000e66000027802 */ /* 0x000fc40000000f00 */
[----:B--234-:R-:W-:Y:S05]  /*e650*/  CALL.REL.NOINC `($__internal_1_$__cuda_sm70_shflsync_idx_p) ;  /* 0x000006f000007944 */ /* 0x01cfea0003c00000 */
[----:B------:R-:W-:Y:S01]  /*e660*/  IMAD.MOV.U32 R10, RZ, RZ, R0 ;  /* 0x000000ffff0a7224 */ /* 0x000fe200078e0000 */
[----:B------:R-:W-:Y:S01]  /*e670*/  MOV R3, 0x3 ;  /* 0x0000000300037802 */ /* 0x000fe20000000f00 */
[----:B------:R-:W-:Y:S01]  /*e680*/  IMAD.MOV.U32 R5, RZ, RZ, R14 ;  /* 0x000000ffff057224 */ /* 0x000fe200078e000e */
[----:B------:R-:W-:-:S02]  /*e690*/  MOV R0, 0x181f ;  /* 0x0000181f00007802 */ /* 0x000fc40000000f00 */
[----:B------:R-:W-:Y:S02]  /*e6a0*/  MOV R2, 0xe6c0 ;  /* 0x0000e6c000027802 */ /* 0x000fe40000000f00 */
[----:B------:R-:W-:Y:S05]  /*e6b0*/  CALL.REL.NOINC `($__internal_1_$__cuda_sm70_shflsync_idx_p) ;  /* 0x0000069000007944 */ /* 0x000fea0003c00000 */
[----:B------:R-:W-:Y:S05]  /*e6c0*/  BRA `(.L_x_112) ;  /* 0xffffe4f000007947 */ /* 0x000fea000383ffff */
.L_x_75:
[----:B------:R-:W-:Y:S01]  /*e6d0*/  IMAD.MOV.U32 R5, RZ, RZ, R131 ;  /* 0x000000ffff057224 */ /* 0x000fe200078e0083 */
[----:B------:R-:W-:Y:S01]  /*e6e0*/  MOV R3, RZ ;  /* 0x000000ff00037202 */ /* 0x000fe20000000f00 */
[----:B------:R-:W-:Y:S01]  /*e6f0*/  IMAD.MOV.U32 R0, RZ, RZ, 0x1f ;  /* 0x0000001fff007424 */ /* 0x000fe200078e00ff */
[----:B------:R-:W-:Y:S02]  /*e700*/  MOV R2, 0xe720 ;  /* 0x0000e72000027802 */ /* 0x000fe40000000f00 */
[----:B--23--:R-:W-:Y:S05]  /*e710*/  CALL.REL.NOINC `($__internal_1_$__cuda_sm70_shflsync_idx_p) ;  /* 0x0000063000007944 */ /* 0x00cfea0003c00000 */
[----:B------:R-:W-:Y:S01]  /*e720*/  MOV R9, R0 ;  /* 0x0000000000097202 */ /* 0x000fe20000000f00 */
[----:B------:R-:W-:Y:S05]  /*e730*/  BRA `(.L_x_113) ;  /* 0xffffe72000007947 */ /* 0x000fea000383ffff */
.L_x_76:
[----:B------:R-:W-:Y:S01]  /*e740*/  IMAD.MOV.U32 R5, RZ, RZ, R131 ;  /* 0x000000ffff057224 */ /* 0x000fe200078e0083 */
[----:B------:R-:W-:Y:S01]  /*e750*/  MOV R3, 0x1 ;  /* 0x0000000100037802 */ /* 0x000fe20000000f00 */
[----:B------:R-:W-:Y:S01]  /*e760*/  IMAD.MOV.U32 R0, RZ, RZ, 0x1f ;  /* 0x0000001fff007424 */ /* 0x000fe200078e00ff */
[----:B------:R-:W-:Y:S02]  /*e770*/  MOV R2, 0xe790 ;  /* 0x0000e79000027802 */ /* 0x000fe40000000f00 */
[----:B-1234-:R-:W-:Y:S05]  /*e780*/  CALL.REL.NOINC `($__internal_1_$__cuda_sm70_shflsync_idx_p) ;  /* 0x000005c000007944 */ /* 0x01efea0003c00000 */
[----:B------:R-:W-:Y:S01]  /*e790*/  MOV R8, R0 ;  /* 0x0000000000087202 */ /* 0x000fe20000000f00 */
[----:B------:R-:W-:Y:S05]  /*e7a0*/  BRA `(.L_x_114) ;  /* 0xffffe6d000007947 */ /* 0x000fea000383ffff */
.L_x_77:
[----:B------:R-:W-:Y:S02]  /*e7b0*/  MOV R2, 0x1 ;  /* 0x0000000100027802 */ /* 0x000fe40000000f00 */
[----:B------:R-:W-:-:S02]  /*e7c0*/  MOV R3, 0xe7e0 ;  /* 0x0000e7e000037802 */ /* 0x000fc40000000f00 */
[----:B-1234-:R-:W-:Y:S05]  /*e7d0*/  CALL.REL.NOINC `($__internal_2_$__cuda_sm70_shflsync_up_p) ;  /* 0x000005c000007944 */ /* 0x01efea0003c00000 */
[----:B------:R-:W-:Y:S05]  /*e7e0*/  BRA `(.L_x_115) ;  /* 0xffffe7c000007947 */ /* 0x000fea000383ffff */
.L_x_78:
[----:B------:R-:W-:Y:S02]  /*e7f0*/  MOV R2, 0x2 ;  /* 0x0000000200027802 */ /* 0x000fe40000000f00 */
[----:B------:R-:W-:-:S02]  /*e800*/  MOV R3, 0xe820 ;  /* 0x0000e82000037802 */ /* 0x000fc40000000f00 */
[----:B-1-3--:R-:W-:Y:S05]  /*e810*/  CALL.REL.NOINC `($__internal_2_$__cuda_sm70_shflsync_up_p) ;  /* 0x0000058000007944 */ /* 0x00afea0003c00000 */
        /* <DEDUP_REMOVED lines=23> */
.L_x_82:
[----:B------:R-:W-:Y:S02]  /*e990*/  MOV R2, 0x1 ;  /* 0x0000000100027802 */ /* 0x000fe40000000f00 */
[----:B------:R-:W-:Y:S02]  /*e9a0*/  MOV R3, 0xe9c0 ;  /* 0x0000e9c000037802 */ /* 0x000fe40000000f00 */
[----:B---3--:R-:W-:Y:S05]  /*e9b0*/  CALL.REL.NOINC `($__internal_2_$__cuda_sm70_shflsync_up_p) ;  /* 0x000003e000007944 */ /* 0x008fea0003c00000 */
[----:B------:R-:W-:Y:S01]  /*e9c0*/  MOV R2, R4 ;  /* 0x0000000400027202 */ /* 0x000fe20000000f00 */
[----:B------:R-:W-:Y:S05]  /*e9d0*/  BRA `(.L_x_117) ;  /* 0xffffe83000007947 */ /* 0x000fea000383ffff */
.L_x_83:
[----:B------:R-:W-:Y:S02]  /*e9e0*/  MOV R2, 0x2 ;  /* 0x0000000200027802 */ /* 0x000fe40000000f00 */
[----:B------:R-:W-:Y:S02]  /*e9f0*/  MOV R3, 0xea10 ;  /* 0x0000ea1000037802 */ /* 0x000fe40000000f00 */
[----:B---3--:R-:W-:Y:S05]  /*ea00*/  CALL.REL.NOINC `($__internal_2_$__cuda_sm70_shflsync_up_p) ;  /* 0x0000039000007944 */ /* 0x008fea0003c00000 */
        /* <DEDUP_REMOVED lines=23> */
.L_x_85:
[----:B------:R-:W-:Y:S02]  /*eb80*/  SEL R0, RZ, 0x1, P0 ;  /* 0x00000001ff007807 */ /* 0x000fe40000000000 */
[----:B------:R-:W-:Y:S02]  /*eb90*/  MOV R2, 0xebb0 ;  /* 0x0000ebb000027802 */ /* 0x000fe40000000f00 */
[----:B--2---:R-:W-:Y:S05]  /*eba0*/  CALL.REL.NOINC `($__internal_3_$__cuda_sm70_votesync_ballot) ;  /* 0x0000026000007944 */ /* 0x004fea0003c00000 */
[----:B------:R-:W-:Y:S01]  /*ebb0*/  MOV R8, R0 ;  /* 0x0000000000087202 */ /* 0x000fe20000000f00 */
[----:B------:R-:W-:Y:S05]  /*ebc0*/  BRA `(.L_x_119) ;  /* 0xffffe7d000007947 */ /* 0x000fea000383ffff */
.L_x_86:
[----:B------:R-:W-:Y:S01]  /*ebd0*/  IMAD.MOV.U32 R5, RZ, RZ, R6 ;  /* 0x000000ffff057224 */ /* 0x000fe200078e0006 */
[----:B---3--:R-:W-:Y:S01]  /*ebe0*/  MOV R3, R12 ;  /* 0x0000000c00037202 */ /* 0x008fe20000000f00 */
[----:B------:R-:W-:Y:S01]  /*ebf0*/  IMAD.MOV.U32 R0, RZ, RZ, 0x1f ;  /* 0x0000001fff007424 */ /* 0x000fe200078e00ff */
[----:B------:R-:W-:Y:S02]  /*ec00*/  MOV R2, 0xec20 ;  /* 0x0000ec2000027802 */ /* 0x000fe40000000f00 */
[----:B-12---:R-:W-:Y:S05]  /*ec10*/  CALL.REL.NOINC `($__internal_1_$__cuda_sm70_shflsync_idx_p) ;  /* 0x0000013000007944 */ /* 0x006fea0003c00000 */
[----:B------:R-:W-:Y:S01]  /*ec20*/  IMAD.MOV.U32 R6, RZ, RZ, R0 ;  /* 0x000000ffff067224 */ /* 0x000fe200078e0000 */
[----:B------:R-:W-:Y:S01]  /*ec30*/  MOV R3, R12 ;  /* 0x0000000c00037202 */ /* 0x000fe20000000f00 */
[----:B------:R-:W-:Y:S01]  /*ec40*/  IMAD.MOV.U32 R5, RZ, RZ, R7 ;  /* 0x000000ffff057224 */ /* 0x000fe200078e0007 */
[----:B------:R-:W-:Y:S02]  /*ec50*/  MOV R0, 0x1f ;  /* 0x0000001f00007802 */ /* 0x000fe40000000f00 */
[----:B------:R-:W-:-:S02]  /*ec60*/  MOV R2, 0xec80 ;  /* 0x0000ec8000027802 */ /* 0x000fc40000000f00 */
[----:B------:R-:W-:Y:S05]  /*ec70*/  CALL.REL.NOINC `($__internal_1_$__cuda_sm70_shflsync_idx_p) ;  /* 0x000000d000007944 */ /* 0x000fea0003c00000 */
[----:B------:R-:W-:Y:S01]  /*ec80*/  MOV R7, R0 ;  /* 0x0000000000077202 */ /* 0x000fe20000000f00 */
[----:B------:R-:W-:Y:S05]  /*ec90*/  BRA `(.L_x_120) ;  /* 0xffffe74000007947 */ /* 0x000fea000383ffff */
.L_x_89:
[----:B------:R-:W-:Y:S01]  /*eca0*/  IMAD.MOV.U32 R5, RZ, RZ, R4 ;  /* 0x000000ffff057224 */ /* 0x000fe200078e0004 */
[----:B------:R-:W-:-:S02]  /*ecb0*/  MOV R0, 0x1f ;  /* 0x0000001f00007802 */ /* 0x000fc40000000f00 */
[----:B------:R-:W-:Y:S02]  /*ecc0*/  MOV R2, 0xece0 ;  /* 0x0000ece000027802 */ /* 0x000fe40000000f00 */
[----:B-1234-:R-:W-:Y:S05]  /*ecd0*/  CALL.REL.NOINC `($__internal_1_$__cuda_sm70_shflsync_idx_p) ;  /* 0x0000007000007944 */ /* 0x01efea0003c00000 */
[----:B------:R-:W-:Y:S01]  /*ece0*/  MOV R11, R0 ;  /* 0x00000000000b7202 */ /* 0x000fe20000000f00 */
[----:B------:R-:W-:Y:S05]  /*ecf0*/  BRA `(.L_x_88) ;  /* 0xffffe74000007947 */ /* 0x000fea000383ffff */
        .weak           $__internal_0_$__cuda_sm70_shflsync_bfly_p
        .type           $__internal_0_$__cuda_sm70_shflsync_bfly_p,@function
        .size           $__internal_0_$__cuda_sm70_shflsync_bfly_p,($__internal_1_$__cuda_sm70_shflsync_idx_p - $__internal_0_$__cuda_sm70_shflsync_bfly_p)
$__internal_0_$__cuda_sm70_shflsync_bfly_p:
[----:B------:R-:W-:Y:S04]  /*ed00*/  WARPSYNC R6 ;  /* 0x0000000600007348 */ /* 0x000fe80003800000 */
[----:B------:R1:W2:Y:S02]  /*ed10*/  SHFL.BFLY PT, R5, R2, R5, R7 ;  /* 0x0c00000502057389 */ /* 0x0002a400000e0007 */
[----:B-1----:R-:W-:Y:S02]  /*ed20*/  MOV R2, R3 ;  /* 0x0000000300027202 */ /* 0x002fe40000000f00 */
[----:B------:R-:W-:-:S04]  /*ed30*/  MOV R3, 0x0 ;  /* 0x0000000000037802 */ /* 0x000fc80000000f00 */
[----:B--2---:R-:W-:Y:S05]  /*ed40*/  RET.REL.NODEC R2 `(_ZN7cutlass13device_kernelIN5flash19enable_sm80_to_sm89INS1_16FlashAttnFwdSm80INS1_25CollectiveMainloopFwdSm80ILi8ELi1ELb1EN4cute5tupleIJNS5_1CILi128EEENS7_ILi48EEENS7_ILi256EEEEEELi256ENS_6half_tEfNS_4arch4Sm80ELb0ELb0ELb0ELb1ELb0ELb0ELb1ELb1EEENS1_21CollectiveEpilogueFwdINS6_IJS8_SA_S9_EEENS6_IJNS7_ILi1EEESI_SI_EEESC_SE_Li256ELb1ELb1ELb1ELb0EEENS1_36VarlenDynamicPersistentTileSchedulerILi128ELi48ELi256ELi256ELb1ELb1ELb0ELb0ELb1ELb1EEEEEEEEEvNT_6ParamsE) ;  /* 0xffff12b002007950 */ /* 0x004fea0003c3ffff */
        .weak           $__internal_1_$__cuda_sm70_shflsync_idx_p
        .type           $__internal_1_$__cuda_sm70_shflsync_idx_p,@function
        .size           $__internal_1_$__cuda_sm70_shflsync_idx_p,($__internal_2_$__cuda_sm70_shflsync_up_p - $__internal_1_$__cuda_sm70_shflsync_idx_p)
$__internal_1_$__cuda_sm70_shflsync_idx_p:
[----:B------:R-:W-:-:S04]  /*ed50*/  MOV R132, 0xffffffff ;  /* 0xffffffff00847802 */ /* 0x000fc80000000f00 */
[----:B------:R-:W-:Y:S04]  /*ed60*/  WARPSYNC R132 ;  /* 0x0000008400007348 */ /* 0x000fe80003800000 */
[----:B------:R1:W2:Y:S02]  /*ed70*/  SHFL.IDX PT, R0, R5, R3, R0 ;  /* 0x0000000305007389 */ /* 0x0002a400000e0000 */
[----:B-1----:R-:W-:-:S04]  /*ed80*/  MOV R3, 0x0 ;  /* 0x0000000000037802 */ /* 0x002fc80000000f00 */
[----:B--2---:R-:W-:Y:S05]  /*ed90*/  RET.REL.NODEC R2 `(_ZN7cutlass13device_kernelIN5flash19enable_sm80_to_sm89INS1_16FlashAttnFwdSm80INS1_25CollectiveMainloopFwdSm80ILi8ELi1ELb1EN4cute5tupleIJNS5_1CILi128EEENS7_ILi48EEENS7_ILi256EEEEEELi256ENS_6half_tEfNS_4arch4Sm80ELb0ELb0ELb0ELb1ELb0ELb0ELb1ELb1EEENS1_21CollectiveEpilogueFwdINS6_IJS8_SA_S9_EEENS6_IJNS7_ILi1EEESI_SI_EEESC_SE_Li256ELb1ELb1ELb1ELb0EEENS1_36VarlenDynamicPersistentTileSchedulerILi128ELi48ELi256ELi256ELb1ELb1ELb0ELb0ELb1ELb1EEEEEEEEEvNT_6ParamsE) ;  /* 0xffff126002007950 */ /* 0x004fea0003c3ffff */
        .weak           $__internal_2_$__cuda_sm70_shflsync_up_p
        .type           $__internal_2_$__cuda_sm70_shflsync_up_p,@function
        .size           $__internal_2_$__cuda_sm70_shflsync_up_p,($__internal_3_$__cuda_sm70_votesync_ballot - $__internal_2_$__cuda_sm70_shflsync_up_p)
$__internal_2_$__cuda_sm70_shflsync_up_p:
[----:B------:R-:W-:Y:S02]  /*eda0*/  IMAD.MOV.U32 R4, RZ, RZ, RZ ;  /* 0x000000ffff047224 */ /* 0x000fe400078e00ff */
[----:B------:R-:W-:-:S04]  /*edb0*/  IMAD.MOV.U32 R10, RZ, RZ, -0x1 ;  /* 0xffffffffff0a7424 */ /* 0x000fc800078e00ff */
[----:B------:R-:W-:Y:S04]  /*edc0*/  WARPSYNC R10 ;  /* 0x0000000a00007348 */ /* 0x000fe80003800000 */
[----:B------:R1:W2:Y:S02]  /*edd0*/  SHFL.UP PT, R4, R0, R2, R4 ;  /* 0x0400000200047389 */ /* 0x0002a400000e0004 */
[----:B-1----:R-:W-:Y:S02]  /*ede0*/  MOV R2, R3 ;  /* 0x0000000300027202 */ /* 0x002fe40000000f00 */
[----:B------:R-:W-:-:S04]  /*edf0*/  MOV R3, 0x0 ;  /* 0x0000000000037802 */ /* 0x000fc80000000f00 */
[----:B--2---:R-:W-:Y:S05]  /*ee00*/  RET.REL.NODEC R2 `(_ZN7cutlass13device_kernelIN5flash19enable_sm80_to_sm89INS1_16FlashAttnFwdSm80INS1_25CollectiveMainloopFwdSm80ILi8ELi1ELb1EN4cute5tupleIJNS5_1CILi128EEENS7_ILi48EEENS7_ILi256EEEEEELi256ENS_6half_tEfNS_4arch4Sm80ELb0ELb0ELb0ELb1ELb0ELb0ELb1ELb1EEENS1_21CollectiveEpilogueFwdINS6_IJS8_SA_S9_EEENS6_IJNS7_ILi1EEESI_SI_EEESC_SE_Li256ELb1ELb1ELb1ELb0EEENS1_36VarlenDynamicPersistentTileSchedulerILi128ELi48ELi256ELi256ELb1ELb1ELb0ELb0ELb1ELb1EEEEEEEEEvNT_6ParamsE) ;  /* 0xffff11f002007950 */ /* 0x004fea0003c3ffff */
        .weak           $__internal_3_$__cuda_sm70_votesync_ballot
        .type           $__internal_3_$__cuda_sm70_votesync_ballot,@function
        .size           $__internal_3_$__cuda_sm70_votesync_ballot,(.L_x_2558 - $__internal_3_$__cuda_sm70_votesync_ballot)
$__internal_3_$__cuda_sm70_votesync_ballot:
[----:B------:R-:W-:Y:S01]  /*ee10*/  ISETP.NE.U32.AND P0, PT, R0, 0x1, PT ;  /* 0x000000010000780c */ /* 0x000fe20003f05070 */
[----:B------:R-:W-:-:S04]  /*ee20*/  IMAD.MOV.U32 R3, RZ, RZ, -0x1 ;  /* 0xffffffffff037424 */ /* 0x000fc800078e00ff */
[----:B------:R-:W-:Y:S08]  /*ee30*/  WARPSYNC R3 ;  /* 0x0000000300007348 */ /* 0x000ff00003800000 */
[----:B------:R-:W-:-:S04]  /*ee40*/  VOTE.ANY R0, PT, !P0 ;  /* 0x0000000000007806 */ /* 0x000fc800040e0100 */
[----:B------:R-:W-:Y:S01]  /*ee50*/  LOP3.LUT R0, R0, R3, RZ, 0xc0, !PT ;  /* 0x0000000300007212 */ /* 0x000fe200078ec0ff */
[----:B------:R-:W-:-:S04]  /*ee60*/  IMAD.MOV.U32 R3, RZ, RZ, 0x0 ;  /* 0x00000000ff037424 */ /* 0x000fc800078e00ff */
[----:B------:R-:W-:Y:S05]  /*ee70*/  RET.REL.NODEC R2 `(_ZN7cutlass13device_kernelIN5flash19enable_sm80_to_sm89INS1_16FlashAttnFwdSm80INS1_25CollectiveMainloopFwdSm80ILi8ELi1ELb1EN4cute5tupleIJNS5_1CILi128EEENS7_ILi48EEENS7_ILi256EEEEEELi256ENS_6half_tEfNS_4arch4Sm80ELb0ELb0ELb0ELb1ELb0ELb0ELb1ELb1EEENS1_21CollectiveEpilogueFwdINS6_IJS8_SA_S9_EEENS6_IJNS7_ILi1EEESI_SI_EEESC_SE_Li256ELb1ELb1ELb1ELb0EEENS1_36VarlenDynamicPersistentTileSchedulerILi128ELi48ELi256ELi256ELb1ELb1ELb0ELb0ELb1ELb1EEEEEEEEEvNT_6ParamsE) ;  /* 0xffff118002007950 */ /* 0x000fea0003c3ffff */
.L_x_121:
        /* <DEDUP_REMOVED lines=16> */
.L_x_2558:


//--------------------- .text._ZN7cutlass13device_kernelIN5flash19enable_sm80_to_sm89INS1_16FlashAttnFwdSm80INS1_25CollectiveMainloopFwdSm80ILi8ELi1ELb0EN4cute5tupleIJNS5_1CILi128EEENS7_ILi32EEENS7_ILi256EEEEEELi256ENS_6half_tEfNS_4arch4Sm80ELb0ELb0ELb0ELb1ELb0ELb1ELb1ELb1EEENS1_21CollectiveEpilogueFwdINS6_IJS8_SA_S9_EEENS6_IJNS7_ILi1EEESI_SI_EEESC_SE_Li256ELb1ELb1ELb1ELb0EEENS1_36VarlenDynamicPersistentTileSchedulerILi128ELi32ELi256ELi256ELb1ELb1ELb0ELb0ELb1ELb1EEEEEEEEEvNT_6ParamsE --------------------------
	.section	.text._ZN7cutlass13device_kernelIN5flash19enable_sm80_to_sm89INS1_16FlashAttnFwdSm80INS1_25CollectiveMainloopFwdSm80ILi8ELi1ELb0EN4cute5tupleIJNS5_1CILi128EEENS7_ILi32EEENS7_ILi256EEEEEELi256ENS_6half_tEfNS_4arch4Sm80ELb0ELb0ELb0ELb1ELb0ELb1ELb1ELb1EEENS1_21CollectiveEpilogueFwdINS6_IJS8_SA_S9_EEENS6_IJNS7_ILi1EEESI_SI_EEESC_SE_Li256ELb1ELb1ELb1ELb0EEENS1_36VarlenDynamicPersistentTileSchedulerILi128ELi32ELi256ELi256ELb1ELb1ELb0ELb0ELb1ELb1EEEEEEEEEvNT_6ParamsE,"ax",@progbits
	.sectioninfo	@"SHI_REGISTERS=255"
	.align	128
.text._ZN7cutlass13device_kernelIN5flash19enable_sm80_to_sm89INS1_16FlashAttnFwdSm80INS1_25CollectiveMainloopFwdSm80ILi8ELi1ELb0EN4cute5tupleIJNS5_1CILi128EEENS7_ILi32EEENS7_ILi256EEEEEELi256ENS_6half_tEfNS_4arch4Sm80ELb0ELb0ELb0ELb1ELb0ELb1ELb1ELb1EEENS1_21CollectiveEpilogueFwdINS6_IJS8_SA_S9_EEENS6_IJNS7_ILi1EEESI_SI_EEESC_SE_Li256ELb1ELb1ELb1ELb0EEENS1_36VarlenDynamicPersistentTileSchedulerILi128ELi32ELi256ELi256ELb1ELb1ELb0ELb0ELb1ELb1EEEEEEEEEvNT_6ParamsE:
        .type           _ZN7cutlass13device_kernelIN5flash19enable_sm80_to_sm89INS1_16FlashAttnFwdSm80INS1_25CollectiveMainloopFwdSm80ILi8ELi1ELb0EN4cute5tupleIJNS5_1CILi128EEENS7_ILi32EEENS7_ILi256EEEEEELi256ENS_6half_tEfNS_4arch4Sm80ELb0ELb0ELb0ELb1ELb0ELb1ELb1ELb1EEENS1_21CollectiveEpilogueFwdINS6_IJS8_SA_S9_EEENS6_IJNS7_ILi1EEESI_SI_EEESC_SE_Li256ELb1ELb1ELb1ELb0EEENS1_36VarlenDynamicPersistentTileSchedulerILi128ELi32ELi256ELi256ELb1ELb1ELb0ELb0ELb1ELb1EEEEEEEEEvNT_6ParamsE,@function
        .size           _ZN7cutlass13device_kernelIN5flash19enable_sm80_to_sm89INS1_16FlashAttnFwdSm80INS1_25CollectiveMainloopFwdSm80ILi8ELi1ELb0EN4cute5tupleIJNS5_1CILi128EEENS7_ILi32EEENS7_ILi256EEEEEELi256ENS_6half_tEfNS_4arch4Sm80ELb0ELb0ELb0ELb1ELb0ELb1ELb1ELb1EEENS1_21CollectiveEpilogueFwdINS6_IJS8_SA_S9_EEENS6_IJNS7_ILi1EEESI_SI_EEESC_SE_Li256ELb1ELb1ELb1ELb0EEENS1_36VarlenDynamicPersistentTileSchedulerILi128ELi32ELi256ELi256ELb1ELb1ELb0ELb0ELb1ELb1EEEEEEEEEvNT_6ParamsE,(.L_x_2563 - _ZN7cutlass13device_kernelIN5flash19enable_sm80_to_sm89INS1_16FlashAttnFwdSm80INS1_25CollectiveMainloopFwdSm80ILi8ELi1ELb0EN4cute5tupleIJNS5_1CILi128EEENS7_ILi32EEENS7_ILi256EEEEEELi256ENS_6half_tEfNS_4arch4Sm80ELb0ELb0ELb0ELb1ELb0ELb1ELb1ELb1EEENS1_21CollectiveEpilogueFwdINS6_IJS8_SA_S9_EEENS6_IJNS7_ILi1EEESI_SI_EEESC_SE_Li256ELb1ELb1ELb1ELb0EEENS1_36VarlenDynamicPersistentTileSchedulerILi128ELi32ELi256ELi256ELb1ELb1ELb0ELb0ELb1ELb1EEEEEEEEEvNT_6ParamsE)
        .other          _ZN7cutlass13device_kernelIN5flash19enable_sm80_to_sm89INS1_16FlashAttnFwdSm80INS1_25CollectiveMainloopFwdSm80ILi8ELi1ELb0EN4cute5tupleIJNS5_1CILi128EEENS7_ILi32EEENS7_ILi256EEEEEELi256ENS_6half_tEfNS_4arch4Sm80ELb0ELb0ELb0ELb1ELb0ELb1ELb1ELb1EEENS1_21CollectiveEpilogueFwdINS6_IJS8_SA_S9_EEENS6_IJNS7_ILi1EEESI_SI_EEESC_SE_Li256ELb1ELb1ELb1ELb0EEENS1_36VarlenDynamicPersistentTileSchedulerILi128ELi32ELi256ELi256ELb1ELb1ELb0ELb0ELb1ELb1EEEEEEEEEvNT_6ParamsE,@"STO_CUDA_ENTRY STV_DEFAULT"
_ZN7cutlass13device_kernelIN5flash19enable_sm80_to_sm89INS1_16FlashAttnFwdSm80INS1_25CollectiveMainloopFwdSm80ILi8ELi1ELb0EN4cute5tupleIJNS5_1CILi128EEENS7_ILi32EEENS7_ILi256EEEEEELi256ENS_6half_tEfNS_4arch4Sm80ELb0ELb0ELb0ELb1ELb0ELb1ELb1ELb1EEENS1_21CollectiveEpilogueFwdINS6_IJS8_SA_S9_EEENS6_IJNS7_ILi1EEESI_SI_EEESC_SE_Li256ELb1ELb1ELb1ELb0EEENS1_36VarlenDynamicPersistentTileSchedulerILi128ELi32ELi256ELi256ELb1ELb1ELb0ELb0ELb1ELb1EEEEEEEEEvNT_6ParamsE:
[----:B------:R-:W-:-:S03]  /*0000*/  MOV R1, c[0x0][0x28] ;  /* 0x00000a0000017a02 */ /* 0x000fc60000000f00 */
[----:B------:R-:W1:Y:S01]  /*0010*/  S2R R2, SR_TID.X ;  /* 0x0000000000027919 */ /* 0x000e620000002100 */
[----:B------:R-:W-:Y:S01]  /*0020*/  IADD3 R1, R1, -0x10, RZ ;  /* 0xfffffff001017810 */ /* 0x000fe20007ffe0ff */
[----:B------:R-:W-:Y:S01]  /*0030*/  ULDC.64 UR6, c[0x0][0x118] ;  /* 0x0000460000067ab9 */ /* 0x000fe20000000a00 */
[----:B-1----:R-:W-:-:S05]  /*0040*/  SHF.R.U32.HI R0, RZ, 0x5, R2 ;  /* 0x00000005ff007819 */ /* 0x002fca0000011602 */
[----:B------:R-:W1:Y:S02]  /*0050*/  SHFL.IDX PT, R3, R0, RZ, 0x1f ;  /* 0x00001fff00037589 */ /* 0x000e6400000e0000 */
[----:B-1----:R-:W-:Y:S02]  /*0060*/  ISETP.NE.AND P0, PT, R3, RZ, PT ;  /* 0x000000ff0300720c */ /* 0x002fe40003f05270 */
[----:B------:R1:W-:Y:S11]  /*0070*/  STL [R1], R3 ;  /* 0x0000000301007387 */ /* 0x0003f60000100800 */
[----:B------:R-:W-:Y:S06]  /*0080*/  @P0 BAR.SYNC.DEFER_BLOCKING 0x5, 0x100 ;  /* 0x0144000000000b1d */ /* 0x000fec0000010000 */
[----:B------:R-:W2:Y:S04]  /*0090*/  @P0 LDS.128 R212, [0x20080] ;  /* 0x02008000ffd40984 */ /* 0x000ea80000000c00 */
[----:B------:R-:W-:Y:S06]  /*00a0*/  @P0 BAR.ARV 0x4, 0x100 ;  /* 0x0104000000000b1d */ /* 0x000fec0000002000 */
[----:B------:R-:W-:Y:S05]  /*00b0*/  @P0 BRA `(.L_x_122) ;  /* 0x00000a7000000947 */ /* 0x000fea0003800000 */
[----:B-1----:R-:W-:Y:S01]  /*00c0*/  LOP3.LUT R12, R2, 0x1f, RZ, 0xc0, !PT ;  /* 0x0000001f020c7812 */ /* 0x002fe200078ec0ff */
[----:B------:R-:W-:Y:S01]  /*00d0*/  CS2R R8, SRZ ;  /* 0x0000000000087805 */ /* 0x000fe2000001ff00 */
[----:B------:R-:W-:-:S02]  /*00e0*/  IMAD.MOV.U32 R7, RZ, RZ, RZ ;  /* 0x000000ffff077224 */ /* 0x000fc400078e00ff */
[----:B------:R-:W-:-:S04]  /*00f0*/  ISETP.NE.AND P6, PT, R12, 0x1f, PT ;  /* 0x0000001f0c00780c */ /* 0x000fc80003fc5270 */
[----:B------:R-:W-:-:S13]  /*0100*/  ISETP.GE.OR P0, PT, R12, c[0x0][0x53c], !P6 ;  /* 0x00014f000c007a0c */ /* 0x000fda0007706670 */
[----:B------:R-:W-:Y:S02]  /*0110*/  @!P0 IMAD.MOV.U32 R4, RZ, RZ, 0x4 ;  /* 0x00000004ff048424 */ /* 0x000fe400078e00ff */
[----:B------:R-:W-:Y:S02]  /*0120*/  @!P0 IMAD.MOV.U32 R2, RZ, RZ, 0x4 ;  /* 0x00000004ff028424 */ /* 0x000fe400078e00ff */
[----:B------:R-:W-:-:S04]  /*0130*/  @!P0 IMAD.WIDE.U32 R4, R12, R4, c[0x0][0x580] ;  /* 0x000160000c048625 */ /* 0x000fc800078e0004 */
[C---:B------:R-:W-:Y:S01]  /*0140*/  @!P0 IMAD.WIDE.U32 R2, R12.reuse, R2, c[0x0][0x578] ;  /* 0x00015e000c028625 */ /* 0x040fe200078e0002 */
[----:B------:R-:W3:Y:S04]  /*0150*/  @!P0 LDG.E R8, [R4.64] ;  /* 0x0000000604088981 */ /* 0x000ee8000c1e1900 */
[----:B------:R-:W3:Y:S01]  /*0160*/  @!P0 LDG.E R7, [R2.64] ;  /* 0x0000000602078981 */ /* 0x000ee2000c1e1900 */
[C---:B------:R-:W-:Y:S01]  /*0170*/  ISETP.NE.AND P5, PT, R12.reuse, RZ, PT ;  /* 0x000000ff0c00720c */ /* 0x040fe20003fa5270 */
[----:B------:R-:W1:Y:S01]  /*0180*/  S2UR UR4, SR_CTAID.X ;  /* 0x00000000000479c3 */ /* 0x000e620000002500 */
[C---:B------:R-:W-:Y:S02]  /*0190*/  ISETP.GE.U32.AND P4, PT, R12.reuse, 0x2, PT ;  /* 0x000000020c00780c */ /* 0x040fe40003f86070 */
[----:B------:R-:W-:-:S02]  /*01a0*/  ISETP.GE.U32.AND P3, PT, R12, 0x4, PT ;  /* 0x000000040c00780c */ /* 0x000fc40003f66070 */
[C---:B------:R-:W-:Y:S02]  /*01b0*/  ISETP.GE.U32.AND P2, PT, R12.reuse, 0x8, PT ;  /* 0x000000080c00780c */ /* 0x040fe40003f46070 */
[----:B------:R-:W-:Y:S01]  /*01c0*/  ISETP.GE.U32.AND P1, PT, R12, 0x10, PT ;  /* 0x000000100c00780c */ /* 0x000fe20003f26070 */
[----:B---3--:R-:W-:-:S05]  /*01d0*/  IMAD R4, R8, R7, RZ ;  /* 0x0000000708047224 */ /* 0x008fca00078e02ff */
[----:B------:R-:W3:Y:S02]  /*01e0*/  SHFL.UP PT, R0, R4, 0x1, RZ ;  /* 0x0420000004007989 */ /* 0x000ee400000e00ff */
[----:B---3--:R-:W-:-:S05]  /*01f0*/  SEL R0, R0, RZ, P5 ;  /* 0x000000ff00007207 */ /* 0x008fca0002800000 */
[----:B------:R-:W-:-:S05]  /*0200*/  IMAD.IADD R4, R4, 0x1, R0 ;  /* 0x0000000104047824 */ /* 0x000fca00078e0200 */
        /* <DEDUP_REMOVED lines=12> */
[----:B------:R-:W3:Y:S02]  /*02d0*/  SHFL.IDX PT, R6, R4, 0x1f, 0x1f ;  /* 0x03e01f0004067f89 */ /* 0x000ee400000e0000 */
[----:B---3--:R-:W-:-:S04]  /*02e0*/  IMAD R6, R6, c[0x0][0x538], RZ ;  /* 0x00014e0006067a24 */ /* 0x008fc800078e02ff */
[----:B------:R-:W-:Y:S01]  /*02f0*/  IMAD.MOV.U32 R0, RZ, RZ, R6 ;  /* 0x000000ffff007224 */ /* 0x000fe200078e0006 */
[----:B-1----:R-:W-:-:S13]  /*0300*/  ISETP.GT.AND P0, PT, R6, UR4, PT ;  /* 0x0000000406007c0c */ /* 0x002fda000bf04270 */
[----:B------:R-:W-:Y:S05]  /*0310*/  @P0 BRA `(.L_x_123) ;  /* 0x0000027000000947 */ /* 0x000fea0003800000 */
[----:B------:R-:W-:Y:S02]  /*0320*/  MOV R6, R0 ;  /* 0x0000000000067202 */ /* 0x000fe40000000f00 */
[----:B------:R-:W-:-:S04]  /*0330*/  MOV R9, RZ ;  /* 0x000000ff00097202 */ /* 0x000fc80000000f00 */
.L_x_127:
        /* <DEDUP_REMOVED lines=12> */
[----:B------:R-:W3:Y:S04]  /*0400*/  @!P0 LDG.E R8, [R4.64] ;  /* 0x0000000604088981 */ /* 0x000ee8000c1e1900 */
[----:B------:R-:W3:Y:S02]  /*0410*/  @!P0 LDG.E R7, [R2.64] ;  /* 0x0000000602078981 */ /* 0x000ee4000c1e1900 */
[----:B---3--:R-:W-:Y:S01]  /*0420*/  IMAD R5, R8, R7, RZ ;  /* 0x0000000708057224 */ /* 0x008fe200078e02ff */
[----:B------:R-:W-:Y:S05]  /*0430*/  BRA.DIV ~URZ, `(.L_x_125) ;  /* 0x000159e27f007947 */ /* 0x000fea000b800000 */
[----:B------:R1:W3:Y:S02]  /*0440*/  SHFL.UP PT, R0, R5, 0x1, RZ ;  /* 0x0420000005007989 */ /* 0x0002e400000e00ff */
.L_x_289:
[----:B---3--:R-:W-:-:S04]  /*0450*/  SEL R0, R0, RZ, P5 ;  /* 0x000000ff00007207 */ /* 0x008fc80002800000 */
        /* <DEDUP_REMOVED lines=14> */
[----:B------:R1:W3:Y:S02]  /*0540*/  SHFL.IDX PT, R0, R4, 0x1f, 0x1f ;  /* 0x03e01f0004007f89 */ /* 0x0002e400000e0000 */
.L_x_290:
[----:B---3--:R-:W-:-:S05]  /*0550*/  IMAD R0, R0, c[0x0][0x538], RZ ;  /* 0x00014e0000007a24 */ /* 0x008fca00078e02ff */
[----:B------:R-:W-:-:S04]  /*0560*/  IADD3 R6, R0, R6, RZ ;  /* 0x0000000600067210 */ /* 0x000fc80007ffe0ff */
[----:B------:R-:W-:-:S13]  /*0570*/  ISETP.GT.AND P0, PT, R6, UR4, PT ;  /* 0x0000000406007c0c */ /* 0x000fda000bf04270 */
[----:B-12---:R-:W-:Y:S05]  /*0580*/  @!P0 BRA `(.L_x_127) ;  /* 0xfffffdb000008947 */ /* 0x006fea000383ffff */
.L_x_123:
[----:B--2---:R-:W-:-:S05]  /*0590*/  IADD3 R212, -R0, R6, RZ ;  /* 0x0000000600d47210 */ /* 0x004fca0007ffe1ff */
[----:B------:R-:W-:-:S05]  /*05a0*/  IMAD R0, R4, c[0x0][0x538], R212 ;  /* 0x00014e0004007a24 */ /* 0x000fca00078e02d4 */
[----:B------:R-:W-:Y:S01]  /*05b0*/  ISETP.GT.AND P0, PT, R0, UR4, PT ;  /* 0x0000000400007c0c */ /* 0x000fe2000bf04270 */
[----:B------:R-:W-:-:S12]  /*05c0*/  BRA.DIV ~URZ, `(.L_x_128) ;  /* 0x00015a627f007947 */ /* 0x000fd8000b800000 */
[----:B------:R-:W-:-:S04]  /*05d0*/  VOTE.ANY R6, PT, !P0 ;  /* 0x0000000000067806 */ /* 0x000fc800040e0100 */
.L_x_291:
[----:B------:R1:W2:Y:S01]  /*05e0*/  POPC R215, R6 ;  /* 0x0000000600d77309 */ /* 0x0002a20000000000 */
[----:B------:R-:W-:Y:S05]  /*05f0*/  BRA.DIV ~URZ, `(.L_x_129) ;  /* 0x00015a827f007947 */ /* 0x000fea000b800000 */
[----:B--2---:R-:W2:Y:S04]  /*0600*/  SHFL.IDX PT, R11, R8, R215, 0x1f ;  /* 0x00001fd7080b7589 */ /* 0x004ea800000e0000 */
[----:B------:R3:W4:Y:S02]  /*0610*/  SHFL.IDX PT, R10, R7, R215, 0x1f ;  /* 0x00001fd7070a7589 */ /* 0x00072400000e0000 */
[----:B---3--:R-:W-:Y:S02]  /*0620*/  MOV R7, RZ ;  /* 0x000000ff00077202 */ /* 0x008fe40000000f00 */
.L_x_292:
[----:B--2-4-:R-:W-:Y:S01]  /*0630*/  ISETP.NE.AND P0, PT, R6, RZ, PT ;  /* 0x000000ff0600720c */ /* 0x014fe20003f05270 */
[----:B------:R-:W-:-:S12]  /*0640*/  BSSY B0, `(.L_x_130) ;  /* 0x0000005000007945 */ /* 0x000fd80003800000 */
[----:B------:R-:W-:Y:S05]  /*0650*/  @!P0 BRA `(.L_x_131) ;  /* 0x0000003000008947 */ /* 0x000fea0003800000 */
[----:B------:R-:W-:Y:S01]  /*0660*/  IADD3 R3, R215, -0x1, RZ ;  /* 0xffffffffd7037810 */ /* 0x000fe20007ffe0ff */
[----:B------:R-:W-:Y:S05]  /*0670*/  BRA.DIV ~URZ, `(.L_x_132) ;  /* 0x00015ae27f007947 */ /* 0x000fea000b800000 */
[----:B------:R2:W3:Y:S02]  /*0680*/  SHFL.IDX PT, R7, R4, R3, 0x1f ;  /* 0x00001f0304077589 */ /* 0x0004e400000e0000 */
.L_x_131:
[----:B------:R-:W-:Y:S05]  /*0690*/  BSYNC B0 ;  /* 0x0000000000007941 */ /* 0x000fea0003800000 */
.L_x_130:
[----:B------:R-:W-:Y:S01]  /*06a0*/  IABS R0, R11 ;  /* 0x0000000b00007213 */ /* 0x000fe20000000000 */
[----:B---3--:R-:W-:Y:S02]  /*06b0*/  IMAD R212, R7, c[0x0][0x538], R212 ;  /* 0x00014e0007d47a24 */ /* 0x008fe400078e02d4 */
[----:B------:R-:W-:Y:S02]  /*06c0*/  IMAD.IADD R215, R215, 0x1, R9 ;  /* 0x00000001d7d77824 */ /* 0x000fe400078e0209 */
[----:B------:R-:W-:Y:S01]  /*06d0*/  IMAD.MOV.U32 R5, RZ, RZ, R0 ;  /* 0x000000ffff057224 */ /* 0x000fe200078e0000 */
[----:B------:R-:W-:Y:S02]  /*06e0*/  IABS R0, R10 ;  /* 0x0000000a00007213 */ /* 0x000fe40000000000 */
[----:B------:R-:W-:Y:S01]  /*06f0*/  IADD3 R213, -R212, UR4, RZ ;  /* 0x00000004d4d57c10 */ /* 0x000fe2000fffe1ff */
[----:B------:R-:W3:Y:S02]  /*0700*/  I2F.RP R2, R5 ;  /* 0x0000000500027306 */ /* 0x000ee40000209400 */
[----:B------:R-:W-:Y:S01]  /*0710*/  IMAD.MOV.U32 R7, RZ, RZ, R0 ;  /* 0x000000ffff077224 */ /* 0x000fe200078e0000 */
[----:B-1----:R-:W-:-:S02]  /*0720*/  IABS R6, R213 ;  /* 0x000000d500067213 */ /* 0x002fc40000000000 */
[----:B------:R-:W-:-:S03]  /*0730*/  IABS R0, R11 ;  /* 0x0000000b00007213 */ /* 0x000fc60000000000 */
[----:B------:R-:W-:Y:S01]  /*0740*/  I2F.RP R8, R7 ;  /* 0x0000000700087306 */ /* 0x000fe20000209400 */
[----:B------:R-:W-:-:S07]  /*0750*/  IADD3 R0, RZ, -R0, RZ ;  /* 0x80000000ff007210 */ /* 0x000fce0007ffe0ff */
[----:B---3--:R-:W1:Y:S02]  /*0760*/  MUFU.RCP R2, R2 ;  /* 0x0000000200027308 */ /* 0x008e640000001000 */
[----:B-1----:R-:W-:-:S06]  /*0770*/  IADD3 R2, R2, 0xffffffe, RZ ;  /* 0x0ffffffe02027810 */ /* 0x002fcc0007ffe0ff */
[----:B--2---:R-:W1:Y:S02]  /*0780*/  F2I.FTZ.U32.TRUNC.NTZ R3, R2 ;  /* 0x0000000200037305 */ /* 0x004e64000021f000 */
[----:B-1----:R-:W-:-:S04]  /*0790*/  IMAD.MOV R2, RZ, RZ, -R3 ;  /* 0x000000ffff027224 */ /* 0x002fc800078e0a03 */
[----:B------:R-:W-:Y:S02]  /*07a0*/  IMAD R4, R2, R5, RZ ;  /* 0x0000000502047224 */ /* 0x000fe400078e02ff */
[----:B------:R-:W-:-:S04]  /*07b0*/  IMAD.MOV.U32 R2, RZ, RZ, RZ ;  /* 0x000000ffff027224 */ /* 0x000fc800078e00ff */
[----:B------:R-:W-:-:S04]  /*07c0*/  IMAD.HI.U32 R2, R3, R4, R2 ;  /* 0x0000000403027227 */ /* 0x000fc800078e0002 */
[----:B------:R-:W-:-:S04]  /*07d0*/  IMAD.MOV.U32 R3, RZ, RZ, R6 ;  /* 0x000000ffff037224 */ /* 0x000fc800078e0006 */
[----:B------:R-:W-:-:S04]  /*07e0*/  IMAD.HI.U32 R2, R2, R3, RZ ;  /* 0x0000000302027227 */ /* 0x000fc800078e00ff */
[----:B------:R-:W-:Y:S02]  /*07f0*/  IMAD R0, R2, R0, R3 ;  /* 0x0000000002007224 */ /* 0x000fe400078e0203 */
[----:B------:R-:W1:Y:S03]  /*0800*/  MUFU.RCP R3, R8 ;  /* 0x0000000800037308 */ /* 0x000e660000001000 */
[----:B------:R-:W-:Y:S02]  /*0810*/  ISETP.GT.U32.AND P0, PT, R5, R0, PT ;  /* 0x000000000500720c */ /* 0x000fe40003f04070 */
[----:B-1----:R-:W-:-:S11]  /*0820*/  IADD3 R3, R3, 0xffffffe, RZ ;  /* 0x0ffffffe03037810 */ /* 0x002fd60007ffe0ff */
[----:B------:R-:W-:Y:S01]  /*0830*/  @!P0 IMAD.IADD R0, R0, 0x1, -R5 ;  /* 0x0000000100008824 */ /* 0x000fe200078e0a05 */
[----:B------:R-:W-:Y:S02]  /*0840*/  @!P0 IADD3 R2, R2, 0x1, RZ ;  /* 0x0000000102028810 */ /* 0x000fe40007ffe0ff */
[----:B------:R-:W-:Y:S01]  /*0850*/  ISETP.NE.AND P0, PT, R11, RZ, PT ;  /* 0x000000ff0b00720c */ /* 0x000fe20003f05270 */
[----:B------:R-:W1:Y:S01]  /*0860*/  F2I.FTZ.U32.TRUNC.NTZ R3, R3 ;  /* 0x0000000300037305 */ /* 0x000e62000021f000 */
[----:B------:R-:W-:Y:S02]  /*0870*/  ISETP.GE.U32.AND P2, PT, R0, R5, PT ;  /* 0x000000050000720c */ /* 0x000fe40003f46070 */
[----:B------:R-:W-:-:S04]  /*0880*/  LOP3.LUT R0, R213, R11, RZ, 0x3c, !PT ;  /* 0x0000000bd5007212 */ /* 0x000fc800078e3cff */
[----:B------:R-:W-:-:S07]  /*0890*/  ISETP.GE.AND P1, PT, R0, RZ, PT ;  /* 0x000000ff0000720c */ /* 0x000fce0003f26270 */
[----:B------:R-:W-:Y:S02]  /*08a0*/  @P2 IADD3 R2, R2, 0x1, RZ ;  /* 0x0000000102022810 */ /* 0x000fe40007ffe0ff */
[----:B-1----:R-:W-:-:S03]  /*08b0*/  IADD3 R0, RZ, -R3, RZ ;  /* 0x80000003ff007210 */ /* 0x002fc60007ffe0ff */
[----:B------:R-:W-:Y:S02]  /*08c0*/  IMAD.MOV.U32 R4, RZ, RZ, R2 ;  /* 0x000000ffff047224 */ /* 0x000fe400078e0002 */
[----:B------:R-:W-:Y:S01]  /*08d0*/  IMAD.MOV.U32 R2, RZ, RZ, R0 ;  /* 0x000000ffff027224 */ /* 0x000fe200078e0000 */
[----:B------:R-:W-:Y:S01]  /*08e0*/  IABS R0, R10 ;  /* 0x0000000a00007213 */ /* 0x000fe20000000000 */
[----:B------:R-:W-:Y:S01]  /*08f0*/  @!P1 IMAD.MOV R4, RZ, RZ, -R4 ;  /* 0x000000ffff049224 */ /* 0x000fe200078e0a04 */
[----:B------:R-:W-:Y:S01]  /*0900*/  @!P0 LOP3.LUT R4, RZ, R11, RZ, 0x33, !PT ;  /* 0x0000000bff048212 */ /* 0x000fe200078e33ff */
[----:B------:R-:W-:Y:S01]  /*0910*/  IMAD R5, R2, R7, RZ ;  /* 0x0000000702057224 */ /* 0x000fe200078e02ff */
[----:B------:R-:W-:Y:S01]  /*0920*/  MOV R2, RZ ;  /* 0x000000ff00027202 */ /* 0x000fe20000000f00 */
[----:B------:R-:W-:Y:S01]  /*0930*/  IMAD.MOV R6, RZ, RZ, -R0 ;  /* 0x000000ffff067224 */ /* 0x000fe200078e0a00 */
[----:B------:R-:W-:-:S03]  /*0940*/  IABS R8, R4 ;  /* 0x0000000400087213 */ /* 0x000fc60000000000 */
        /* <DEDUP_REMOVED lines=19> */
[----:B------:R-:W-:-:S04]  /*0a80*/  IMAD R2, R10, R2, R4 ;  /* 0x000000020a027224 */ /* 0x000fc800078e0204 */
[----:B------:R-:W-:Y:S01]  /*0a90*/  IMAD R214, R2, 0x10000, R0 ;  /* 0x0001000002d67824 */ /* 0x000fe200078e0200 */
[----:B------:R-:W-:Y:S05]  /*0aa0*/  BRA `(.L_x_133) ;  /* 0x0000004000007947 */ /* 0x000fea0003800000 */
.L_x_124:
[----:B--2---:R-:W-:Y:S01]  /*0ab0*/  IMAD.MOV.U32 R213, RZ, RZ, RZ ;  /* 0x000000ffffd57224 */ /* 0x004fe200078e00ff */
[----:B------:R-:W-:Y:S01]  /*0ac0*/  MOV R214, RZ ;  /* 0x000000ff00d67202 */ /* 0x000fe20000000f00 */
[----:B------:R-:W-:Y:S01]  /*0ad0*/  IMAD.U32 R212, RZ, RZ, UR4 ;  /* 0x00000004ffd47e24 */ /* 0x000fe2000f8e00ff */
[----:B------:R-:W-:Y:S02]  /*0ae0*/  MOV R215, c[0x0][0x53c] ;  /* 0x00014f0000d77a02 */ /* 0x000fe40000000f00 */
.L_x_133:
[----:B------:R-:W-:Y:S01]  /*0af0*/  ISETP.NE.AND P0, PT, R12, RZ, PT ;  /* 0x000000ff0c00720c */ /* 0x000fe20003f05270 */
[----:B------:R-:W-:-:S12]  /*0b00*/  WARPSYNC 0xffffffff ;  /* 0xffffffff00007948 */ /* 0x000fd80003800000 */
[----:B------:R1:W-:Y:S04]  /*0b10*/  @!P0 STS.128 [0x20080], R212 ;  /* 0x020080d4ff008388 */ /* 0x0003e80000000c00 */
[----:B------:R-:W-:Y:S06]  /*0b20*/  BAR.ARV 0x5, 0x100 ;  /* 0x0144000000007b1d */ /* 0x000fec0000002000 */
.L_x_122:
[----:B-12---:R-:W-:-:S13]  /*0b30*/  ISETP.GE.AND P0, PT, R215, c[0x0][0x53c], PT ;  /* 0x00014f00d7007a0c */ /* 0x006fda0003f06270 */
[----:B------:R-:W-:Y:S05]  /*0b40*/  @P0 EXIT ;  /* 0x000000000000094d */ /* 0x000fea0003800000 */
[----:B------:R-:W1:Y:S02]  /*0b50*/  S2R R10, SR_TID.X ;  /* 0x00000000000a7919 */ /* 0x000e640000002100 */
[----:B-1----:R-:W-:-:S04]  /*0b60*/  SHF.R.S32.HI R9, RZ, 0x1f, R10 ;  /* 0x0000001fff097819 */ /* 0x002fc8000001140a */
[CC--:B------:R-:W-:Y:S02]  /*0b70*/  LEA.HI R2, R9.reuse, R10.reuse, RZ, 0x4 ;  /* 0x0000000a09027211 */ /* 0x0c0fe400078f20ff */
[----:B------:R-:W-:Y:S02]  /*0b80*/  LEA.HI R7, R9, R10, RZ, 0x2 ;  /* 0x0000000a09077211 */ /* 0x000fe400078f10ff */
[----:B------:R-:W-:Y:S02]  /*0b90*/  LOP3.LUT R0, R2, 0xfffffff0, RZ, 0xc0, !PT ;  /* 0xfffffff002007812 */ /* 0x000fe400078ec0ff */
[----:B------:R-:W-:Y:S02]  /*0ba0*/  SHF.R.S32.HI R4, RZ, 0x4, R2 ;  /* 0x00000004ff047819 */ /* 0x000fe40000011402 */
[----:B------:R-:W-:Y:S01]  /*0bb0*/  SHF.R.S32.HI R8, RZ, 0x2, R7 ;  /* 0x00000002ff087819 */ /* 0x000fe20000011407 */
[----:B------:R-:W-:Y:S01]  /*0bc0*/  IMAD.IADD R0, R10, 0x1, -R0 ;  /* 0x000000010a007824 */ /* 0x000fe200078e0a00 */
[----:B------:R-:W-:-:S02]  /*0bd0*/  LEA.HI R2, R2, R4, RZ, 0x1 ;  /* 0x0000000402027211 */ /* 0x000fc400078f08ff */
[----:B------:R-:W-:Y:S02]  /*0be0*/  SHF.R.S32.HI R5, RZ, 0x1f, R7 ;  /* 0x0000001fff057819 */ /* 0x000fe40000011407 */
[----:B------:R-:W-:Y:S02]  /*0bf0*/  SHF.R.S32.HI R6, RZ, 0x1f, R0 ;  /* 0x0000001fff067819 */ /* 0x000fe40000011400 */
[----:B------:R-:W-:Y:S02]  /*0c00*/  LOP3.LUT R3, R2, 0xfffffffe, RZ, 0xc0, !PT ;  /* 0xfffffffe02037812 */ /* 0x000fe400078ec0ff */
[----:B------:R-:W-:Y:S02]  /*0c10*/  LEA.HI R13, R6, R0, RZ, 0x3 ;  /* 0x00000000060d7211 */ /* 0x000fe400078f18ff */
[----:B------:R-:W-:Y:S01]  /*0c20*/  LEA.HI R193, R9, R10, RZ, 0x3 ;  /* 0x0000000a09c17211 */ /* 0x000fe200078f18ff */
[----:B------:R-:W-:Y:S01]  /*0c30*/  IMAD.IADD R11, R4, 0x1, -R3 ;  /* 0x00000001040b7824 */ /* 0x000fe200078e0a03 */
[----:B------:R-:W-:-:S02]  /*0c40*/  LOP3.LUT R3, R13, 0xfffffff8, RZ, 0xc0, !PT ;  /* 0xfffffff80d037812 */ /* 0x000fc400078ec0ff */
[----:B------:R-:W-:Y:S02]  /*0c50*/  LEA.HI R2, R5, R8, RZ, 0x3 ;  /* 0x0000000805027211 */ /* 0x000fe400078f18ff */
[----:B------:R-:W-:Y:S01]  /*0c60*/  LEA.HI R4, R9, R10, RZ, 0x5 ;  /* 0x0000000a09047211 */ /* 0x000fe200078f28ff */
[----:B------:R-:W-:Y:S01]  /*0c70*/  IMAD.IADD R6, R0, 0x1, -R3 ;  /* 0x0000000100067824 */ /* 0x000fe200078e0a03 */
[----:B------:R-:W-:Y:S02]  /*0c80*/  LOP3.LUT R219, R193, 0xfffffff8, RZ, 0xc0, !PT ;  /* 0xfffffff8c1db7812 */ /* 0x000fe400078ec0ff */
[----:B------:R-:W-:Y:S02]  /*0c90*/  LOP3.LUT R2, R2, 0xfffffff8, RZ, 0xc0, !PT ;  /* 0xfffffff802027812 */ /* 0x000fe400078ec0ff */
[----:B------:R-:W-:Y:S01]  /*0ca0*/  LOP3.LUT R0, R4, 0xffffffe0, RZ, 0xc0, !PT ;  /* 0xffffffe004007812 */ /* 0x000fe200078ec0ff */
[----:B------:R-:W-:Y:S01]  /*0cb0*/  IMAD.IADD R219, R10, 0x1, -R219 ;  /* 0x000000010adb7824 */ /* 0x000fe200078e0adb */
[----:B------:R-:W-:Y:S01]  /*0cc0*/  SHF.R.S32.HI R5, RZ, 0x5, R4 ;  /* 0x00000005ff057819 */ /* 0x000fe20000011404 */
[----:B------:R-:W-:Y:S01]  /*0cd0*/  IMAD.IADD R8, R8, 0x1, -R2 ;  /* 0x0000000108087824 */ /* 0x000fe200078e0a02 */
[----:B------:R-:W-:Y:S01]  /*0ce0*/  SHF.R.S32.HI R2, RZ, 0x1f, R4 ;  /* 0x0000001fff027819 */ /* 0x000fe20000011404 */
[----:B------:R-:W-:Y:S01]  /*0cf0*/  IMAD.IADD R16, R10, 0x1, -R0 ;  /* 0x000000010a107824 */ /* 0x000fe200078e0a00 */
[----:B------:R-:W-:Y:S01]  /*0d00*/  LOP3.LUT R3, R7, 0xfffffffc, RZ, 0xc0, !PT ;  /* 0xfffffffc07037812 */ /* 0x000fe200078ec0ff */
[C---:B------:R-:W-:Y:S01]  /*0d10*/  IMAD.SHL.U32 R4, R219.reuse, 0x40, RZ ;  /* 0x00000040db047824 */ /* 0x040fe200078e00ff */
[----:B------:R-:W-:Y:S01]  /*0d20*/  LEA.HI R0, R2, R5, RZ, 0x3 ;  /* 0x0000000502007211 */ /* 0x000fe200078f18ff */
[----:B------:R-:W-:Y:S01]  /*0d30*/  IMAD.SHL.U32 R138, R219, 0x4, RZ ;  /* 0x00000004db8a7824 */ /* 0x000fe200078e00ff */
[----:B------:R-:W-:Y:S01]  /*0d40*/  SHF.R.S32.HI R9, RZ, 0x1f, R16 ;  /* 0x0000001fff097819 */ /* 0x000fe20000011410 */
[----:B------:R-:W-:Y:S01]  /*0d50*/  IMAD.IADD R7, R10, 0x1, -R3 ;  /* 0x000000010a077824 */ /* 0x000fe200078e0a03 */
[----:B------:R-:W-:Y:S01]  /*0d60*/  LOP3.LUT R2, R4, 0x1c0, RZ, 0xc0, !PT ;  /* 0x000001c004027812 */ /* 0x000fe200078ec0ff */
[----:B------:R-:W-:Y:S01]  /*0d70*/  IMAD.SHL.U32 R12, R5, 0x400, RZ ;  /* 0x00000400050c7824 */ /* 0x000fe200078e00ff */
[----:B------:R-:W-:Y:S01]  /*0d80*/  LOP3.LUT R0, R0, 0xffffff8, RZ, 0xc0, !PT ;  /* 0x0ffffff800007812 */ /* 0x000fe200078ec0ff */
[----:B------:R-:W-:Y:S01]  /*0d90*/  IMAD.SHL.U32 R132, R219, 0x8, RZ ;  /* 0x00000008db847824 */ /* 0x000fe200078e00ff */
[----:B------:R-:W-:-:S02]  /*0da0*/  LEA.HI R14, R9, R16, RZ, 0x2 ;  /* 0x00000010090e7211 */ /* 0x000fc400078f10ff */
[----:B------:R-:W-:Y:S01]  /*0db0*/  LOP3.LUT R10, R2, 0x8, R193, 0xf8, !PT ;  /* 0x00000008020a7812 */ /* 0x000fe200078ef8c1 */
[----:B------:R-:W-:Y:S01]  /*0dc0*/  IMAD.IADD R3, R5, 0x1, -R0 ;  /* 0x0000000105037824 */ /* 0x000fe200078e0a00 */
[----:B------:R-:W-:Y:S01]  /*0dd0*/  SHF.R.U32.HI R9, RZ, 0x3, R2 ;  /* 0x00000003ff097819 */ /* 0x000fe20000011602 */
[C---:B------:R-:W-:Y:S01]  /*0de0*/  IMAD R5, R7.reuse, 0x2, R12 ;  /* 0x0000000207057824 */ /* 0x040fe200078e020c */
[----:B------:R-:W-:Y:S02]  /*0df0*/  LOP3.LUT R4, R8, 0x1, RZ, 0xc0, !PT ;  /* 0x0000000108047812 */ /* 0x000fe400078ec0ff */
[----:B------:R-:W-:Y:S02]  /*0e00*/  SHF.R.S32.HI R2, RZ, 0x2, R14 ;  /* 0x00000002ff027819 */ /* 0x000fe4000001140e */
[----:B------:R-:W-:Y:S02]  /*0e10*/  LEA.HI R0, R7, R7, RZ, 0x1 ;  /* 0x0000000707007211 */ /* 0x000fe400078f08ff */
[----:B------:R-:W-:Y:S01]  /*0e20*/  ISETP.NE.U32.AND P0, PT, R4, 0x1, PT ;  /* 0x000000010400780c */ /* 0x000fe20003f05070 */
[----:B------:R-:W-:Y:S01]  /*0e30*/  IMAD R15, R3, 0x10, R2 ;  /* 0x00000010030f7824 */ /* 0x000fe200078e0202 */
[----:B------:R-:W-:Y:S01]  /*0e40*/  LOP3.LUT R9, R10, R9, RZ, 0x3c, !PT ;  /* 0x000000090a097212 */ /* 0x000fe200078e3cff */
[----:B------:R-:W-:Y:S01]  /*0e50*/  IMAD.SHL.U32 R4, R6, 0x40, RZ ;  /* 0x0000004006047824 */ /* 0x000fe200078e00ff */
[----:B------:R-:W-:Y:S01]  /*0e60*/  LOP3.LUT R2, R0, 0x1ffffffe, RZ, 0xc0, !PT ;  /* 0x1ffffffe00027812 */ /* 0x000fe200078ec0ff */
[C---:B------:R-:W-:Y:S01]  /*0e70*/  IMAD.SHL.U32 R3, R8.reuse, 0x40, RZ ;  /* 0x0000004008037824 */ /* 0x040fe200078e00ff */
[----:B------:R-:W-:Y:S01]  /*0e80*/  R2P PR, R8, 0x6 ;  /* 0x0000000608007804 */ /* 0x000fe20000000000 */
[C---:B------:R-:W-:Y:S01]  /*0e90*/  IMAD R0, R11.reuse, 0x200, R9 ;  /* 0x000002000b007824 */ /* 0x040fe200078e0209 */
[C---:B------:R-:W-:Y:S01]  /*0ea0*/  LOP3.LUT P4, RZ, R6.reuse, 0x2, RZ, 0xc0, !PT ;  /* 0x0000000206ff7812 */ /* 0x040fe2000788c0ff */
[----:B------:R-:W-:Y:S01]  /*0eb0*/  STL [R1+0x4], R15 ;  /* 0x0000040f01007387 */ /* 0x000fe20000100800 */
[----:B------:R-:W-:Y:S01]  /*0ec0*/  LOP3.LUT P3, RZ, R6, 0x4, RZ, 0xc0, !PT ;  /* 0x0000000406ff7812 */ /* 0x000fe2000786c0ff */
[----:B------:R-:W-:Y:S01]  /*0ed0*/  IMAD.SHL.U32 R6, R11, 0x8, RZ ;  /* 0x000000080b067824 */ /* 0x000fe200078e00ff */
[----:B------:R-:W-:Y:S01]  /*0ee0*/  SHF.R.S32.HI R193, RZ, 0x3, R193 ;  /* 0x00000003ffc17819 */ /* 0x000fe200000114c1 */
[----:B------:R-:W-:Y:S01]  /*0ef0*/  IMAD.IADD R11, R7, 0x1, -R2 ;  /* 0x00000001070b7824 */ /* 0x000fe200078e0a02 */
[----:B------:R-:W-:-:S02]  /*0f00*/  LOP3.LUT R2, R4, 0x1c0, RZ, 0xc0, !PT ;  /* 0x000001c004027812 */ /* 0x000fc400078ec0ff */
[----:B------:R-:W-:Y:S01]  /*0f10*/  LOP3.LUT R3, R3, 0x1c0, RZ, 0xc0, !PT ;  /* 0x000001c003037812 */ /* 0x000fe200078ec0ff */
[----:B------:R-:W-:Y:S01]  /*0f20*/  IMAD R11, R11, 0x8, R15 ;  /* 0x000000080b0b7824 */ /* 0x000fe200078e020f */
[----:B------:R-:W-:Y:S01]  /*0f30*/  LOP3.LUT R4, R2, 0x8, R6, 0xf8, !PT ;  /* 0x0000000802047812 */ /* 0x000fe200078ef806 */
[----:B------:R-:W-:Y:S01]  /*0f40*/  IMAD.SHL.U32 R6, R13, 0x40, RZ ;  /* 0x000000400d067824 */ /* 0x000fe200078e00ff */
[----:B------:R-:W-:Y:S02]  /*0f50*/  SHF.R.U32.HI R2, RZ, 0x3, R2 ;  /* 0x00000003ff027819 */ /* 0x000fe40000011602 */
[----:B------:R-:W-:Y:S01]  /*0f60*/  IADD3 R17, R193, 0x60, RZ ;  /* 0x00000060c1117810 */ /* 0x000fe20007ffe0ff */
[----:B------:R1:W-:Y:S01]  /*0f70*/  STL [R1+0x8], R11 ;  /* 0x0000080b01007387 */ /* 0x0003e20000100800 */
[----:B------:R-:W-:Y:S02]  /*0f80*/  IADD3 R140, R138, 0x40, RZ ;  /* 0x000000408a8c7810 */ /* 0x000fe40007ffe0ff */
[----:B------:R-:W-:-:S02]  /*0f90*/  LEA.HI R3, R3, R3, RZ, 0x1d ;  /* 0x0000000303037211 */ /* 0x000fc400078fe8ff */
[----:B------:R-:W-:Y:S01]  /*0fa0*/  IADD3 R18, R193, 0x40, RZ ;  /* 0x00000040c1127810 */ /* 0x000fe20007ffe0ff */
[----:B------:R-:W-:Y:S01]  /*0fb0*/  IMAD.IADD R134, R138, 0x1, R140 ;  /* 0x000000018a867824 */ /* 0x000fe200078e028c */
[----:B------:R-:W-:Y:S01]  /*0fc0*/  LOP3.LUT R8, R4, R2, RZ, 0x3c, !PT ;  /* 0x0000000204087212 */ /* 0x000fe200078e3cff */
[----:B------:R-:W-:Y:S01]  /*0fd0*/  IMAD.SHL.U32 R2, R17, 0x40, RZ ;  /* 0x0000004011027824 */ /* 0x000fe200078e00ff */
[----:B------:R-:W-:Y:S01]  /*0fe0*/  SHF.R.S32.HI R4, RZ, 0x1f, R17 ;  /* 0x0000001fff047819 */ /* 0x000fe20000011411 */
[----:B------:R-:W-:Y:S01]  /*0ff0*/  IMAD.IADD R10, R5, 0x1, R3 ;  /* 0x00000001050a7824 */ /* 0x000fe200078e0203 */
[----:B------:R-:W-:Y:S01]  /*1000*/  SHF.R.S32.HI R5, RZ, 0x1f, R18 ;  /* 0x0000001fff057819 */ /* 0x000fe20000011412 */
[----:B------:R-:W-:Y:S01]  /*1010*/  IMAD.SHL.U32 R3, R18, 0x40, RZ ;  /* 0x0000004012037824 */ /* 0x000fe200078e00ff */
[----:B------:R-:W-:Y:S01]  /*1020*/  LOP3.LUT R245, R2, 0x1c0, RZ, 0xc0, !PT ;  /* 0x000001c002f57812 */ /* 0x000fe200078ec0ff */
[----:B------:R-:W-:Y:S01]  /*1030*/  IMAD.SHL.U32 R226, R10, 0x2, RZ ;  /* 0x000000020ae27824 */ /* 0x000fe200078e00ff */
[----:B------:R-:W-:Y:S01]  /*1040*/  SHF.R.S32.HI R2, RZ, 0x1f, R134 ;  /* 0x0000001fff027819 */ /* 0x000fe20000011486 */
[----:B------:R-:W-:Y:S01]  /*1050*/  IMAD.MOV.U32 R10, RZ, RZ, 0x40 ;  /* 0x00000040ff0a7424 */ /* 0x000fe200078e00ff */
[----:B------:R-:W-:-:S02]  /*1060*/  LEA.HI R5, R5, R18, RZ, 0x3 ;  /* 0x0000001205057211 */ /* 0x000fc400078f18ff */
[----:B------:R-:W-:Y:S02]  /*1070*/  LOP3.LUT R246, R3, 0x1c0, RZ, 0xc0, !PT ;  /* 0x000001c003f67812 */ /* 0x000fe400078ec0ff */
[----:B------:R-:W-:Y:S01]  /*1080*/  LEA.HI R4, R4, R17, RZ, 0x3 ;  /* 0x0000001104047211 */ /* 0x000fe200078f18ff */
[----:B------:R-:W-:Y:S01]  /*1090*/  IMAD.SHL.U32 R7, R5, 0x40, RZ ;  /* 0x0000004005077824 */ /* 0x000fe200078e00ff */
[CC--:B------:R-:W-:Y:S02]  /*10a0*/  LEA.HI R3, R2.reuse, R134.reuse, RZ, 0x6 ;  /* 0x0000008602037211 */ /* 0x0c0fe400078f30ff */
[----:B------:R-:W-:Y:S01]  /*10b0*/  LEA.HI R2, R2, R134, RZ, 0x3 ;  /* 0x0000008602027211 */ /* 0x000fe200078f18ff */
[----:B------:R-:W-:Y:S01]  /*10c0*/  IMAD.SHL.U32 R9, R4, 0x40, RZ ;  /* 0x0000004004097824 */ /* 0x000fe200078e00ff */
[----:B------:R-:W-:Y:S01]  /*10d0*/  LOP3.LUT R4, R6, 0xfffffe00, RZ, 0xc0, !PT ;  /* 0xfffffe0006047812 */ /* 0x000fe200078ec0ff */
[----:B------:R-:W-:Y:S01]  /*10e0*/  IMAD.SHL.U32 R5, R3, 0x80, RZ ;  /* 0x0000008003057824 */ /* 0x000fe200078e00ff */
[----:B------:R-:W-:-:S02]  /*10f0*/  SHF.R.U32.HI R18, RZ, 0x3, R246 ;  /* 0x00000003ff127819 */ /* 0x000fc400000116f6 */
[----:B------:R-:W-:Y:S02]  /*1100*/  SHF.R.U32.HI R17, RZ, 0x3, R245 ;  /* 0x00000003ff117819 */ /* 0x000fe400000116f5 */
[--C-:B------:R-:W-:Y:S02]  /*1110*/  LOP3.LUT R6, R246, 0x38, R2.reuse, 0xf8, !PT ;  /* 0x00000038f6067812 */ /* 0x100fe400078ef802 */
[----:B------:R-:W-:Y:S02]  /*1120*/  LOP3.LUT R3, R245, 0x38, R2, 0xf8, !PT ;  /* 0x00000038f5037812 */ /* 0x000fe400078ef802 */
[----:B------:R-:W-:Y:S02]  /*1130*/  LOP3.LUT R2, R5, 0xffffe000, RZ, 0xc0, !PT ;  /* 0xffffe00005027812 */ /* 0x000fe400078ec0ff */
[----:B------:R-:W-:Y:S02]  /*1140*/  LOP3.LUT R248, R7, 0xfffffe00, RZ, 0xc0, !PT ;  /* 0xfffffe0007f87812 */ /* 0x000fe400078ec0ff */
[----:B------:R-:W-:-:S02]  /*1150*/  LOP3.LUT R5, R6, R18, RZ, 0x3c, !PT ;  /* 0x0000001206057212 */ /* 0x000fc400078e3cff */
[----:B------:R-:W-:Y:S02]  /*1160*/  LOP3.LUT R247, R9, 0xfffffe00, RZ, 0xc0, !PT ;  /* 0xfffffe0009f77812 */ /* 0x000fe400078ec0ff */
[----:B------:R-:W-:Y:S02]  /*1170*/  LOP3.LUT R3, R3, R17, RZ, 0x3c, !PT ;  /* 0x0000001103037212 */ /* 0x000fe400078e3cff */
[-C--:B------:R-:W-:Y:S02]  /*1180*/  IADD3 R9, R5, R2.reuse, R248 ;  /* 0x0000000205097210 */ /* 0x080fe40007ffe0f8 */
[----:B------:R-:W-:Y:S02]  /*1190*/  IADD3 R7, R3, R2, R247 ;  /* 0x0000000203077210 */ /* 0x000fe40007ffe0f7 */
[----:B------:R-:W-:Y:S02]  /*11a0*/  LOP3.LUT R2, R14, 0x7ffffffc, RZ, 0xc0, !PT ;  /* 0x7ffffffc0e027812 */ /* 0x000fe400078ec0ff */
[----:B------:R-:W-:-:S02]  /*11b0*/  IADD3 R3, R8, R4, R12 ;  /* 0x0000000408037210 */ /* 0x000fc40007ffe00c */
[----:B------:R-:W-:Y:S01]  /*11c0*/  IADD3 R5, R226, 0x80, RZ ;  /* 0x00000080e2057810 */ /* 0x000fe20007ffe0ff */
[----:B------:R-:W-:Y:S01]  /*11d0*/  IMAD.IADD R2, R16, 0x1, -R2 ;  /* 0x0000000110027824 */ /* 0x000fe200078e0a02 */
[----:B------:R-:W-:Y:S01]  /*11e0*/  LOP3.LUT R4, R8, R4, RZ, 0xfc, !PT ;  /* 0x0000000408047212 */ /* 0x000fe200078efcff */
[----:B------:R-:W-:Y:S01]  /*11f0*/  IMAD.MOV.U32 R8, RZ, RZ, 0x20 ;  /* 0x00000020ff087424 */ /* 0x000fe200078e00ff */
[----:B------:R-:W-:Y:S01]  /*1200*/  IADD3 R227, R226, 0x70, RZ ;  /* 0x00000070e2e37810 */ /* 0x000fe20007ffe0ff */
[----:B------:R-:W-:Y:S01]  /*1210*/  IMAD.SHL.U32 R194, R2, 0x2, RZ ;  /* 0x0000000202c27824 */ /* 0x000fe200078e00ff */
[----:B------:R-:W-:Y:S02]  /*1220*/  @P0 IADD3 R227, R5, 0x10, RZ ;  /* 0x0000001005e30810 */ /* 0x000fe40007ffe0ff */
[----:B------:R-:W-:Y:S02]  /*1230*/  IADD3 R5, R193, 0x20, RZ ;  /* 0x00000020c1057810 */ /* 0x000fe40007ffe0ff */
[----:B------:R-:W-:-:S02]  /*1240*/  SEL R5, R8, 0xffffffe0, !P1 ;  /* 0xffffffe008057807 */ /* 0x000fc40004800000 */
[----:B------:R-:W-:Y:S02]  /*1250*/  SEL R2, R8, 0xffffffe0, !P4 ;  /* 0xffffffe008027807 */ /* 0x000fe40006000000 */
[----:B------:R-:W-:Y:S01]  /*1260*/  LEA R181, R3, 0x10080, 0x1 ;  /* 0x0001008003b57811 */ /* 0x000fe200078e08ff */
[----:B------:R-:W-:Y:S01]  /*1270*/  IMAD.IADD R229, R226, 0x1, R5 ;  /* 0x00000001e2e57824 */ /* 0x000fe200078e0205 */
[----:B------:R-:W-:Y:S01]  /*1280*/  LEA R177, R4, 0x8080, 0x1 ;  /* 0x0000808004b17811 */ /* 0x000fe200078e08ff */
[----:B------:R-:W-:Y:S01]  /*1290*/  IMAD.IADD R228, R5, 0x1, R227 ;  /* 0x0000000105e47824 */ /* 0x000fe200078e02e3 */
[----:B------:R-:W-:Y:S01]  /*12a0*/  LEA R143, R0, 0xc080, 0x1 ;  /* 0x0000c080008f7811 */ /* 0x000fe200078e08ff */
[----:B------:R-:W-:Y:S01]  /*12b0*/  IMAD.IADD R182, R181, 0x1, R2 ;  /* 0x00000001b5b67824 */ /* 0x000fe200078e0202 */
[----:B------:R-:W-:Y:S01]  /*12c0*/  IADD3 R244, R194, 0x8, RZ ;  /* 0x00000008c2f47810 */ /* 0x000fe20007ffe0ff */
[----:B------:R-:W-:Y:S01]  /*12d0*/  IMAD.IADD R178, R2, 0x1, R177 ;  /* 0x0000000102b27824 */ /* 0x000fe200078e02b1 */
[----:B------:R-:W-:-:S02]  /*12e0*/  SEL R6, R10, 0xffffffc0, !P2 ;  /* 0xffffffc00a067807 */ /* 0x000fc40005000000 */
[----:B------:R-:W-:Y:S02]  /*12f0*/  SEL R0, R10, 0xffffffc0, !P3 ;  /* 0xffffffc00a007807 */ /* 0x000fe40005800000 */
[----:B------:R-:W-:Y:S01]  /*1300*/  IADD3 R243, R194, 0x10, RZ ;  /* 0x00000010c2f37810 */ /* 0x000fe20007ffe0ff */
[--C-:B------:R-:W-:Y:S01]  /*1310*/  IMAD.IADD R233, R226, 0x1, R6.reuse ;  /* 0x00000001e2e97824 */ /* 0x100fe200078e0206 */
[----:B------:R-:W-:Y:S01]  /*1320*/  IADD3 R242, R194, 0x18, RZ ;  /* 0x00000018c2f27810 */ /* 0x000fe20007ffe0ff */
[----:B------:R-:W-:Y:S01]  /*1330*/  IMAD.IADD R232, R6, 0x1, R229 ;  /* 0x0000000106e87824 */ /* 0x000fe200078e02e5 */
[----:B------:R-:W-:Y:S01]  /*1340*/  IADD3 R241, R194, 0x20, RZ ;  /* 0x00000020c2f17810 */ /* 0x000fe20007ffe0ff */
[----:B------:R-:W-:Y:S01]  /*1350*/  IMAD.IADD R231, R6, 0x1, R227 ;  /* 0x0000000106e77824 */ /* 0x000fe200078e02e3 */
[----:B------:R-:W-:Y:S01]  /*1360*/  IADD3 R240, R194, 0x28, RZ ;  /* 0x00000028c2f07810 */ /* 0x000fe20007ffe0ff */
[----:B------:R-:W-:Y:S01]  /*1370*/  IMAD.IADD R230, R228, 0x1, R6 ;  /* 0x00000001e4e67824 */ /* 0x000fe200078e0206 */
[C---:B------:R-:W-:Y:S01]  /*1380*/  IADD3 R239, R194.reuse, 0x30, RZ ;  /* 0x00000030c2ef7810 */ /* 0x040fe20007ffe0ff */
[--C-:B------:R-:W-:Y:S01]  /*1390*/  IMAD.IADD R184, R181, 0x1, R0.reuse ;  /* 0x00000001b5b87824 */ /* 0x100fe200078e0200 */
[----:B------:R-:W-:Y:S01]  /*13a0*/  IADD3 R238, R194, 0x38, RZ ;  /* 0x00000038c2ee7810 */ /* 0x000fe20007ffe0ff */
[----:B------:R-:W-:Y:S01]  /*13b0*/  IMAD.IADD R180, R0, 0x1, R177 ;  /* 0x0000000100b47824 */ /* 0x000fe200078e02b1 */
[----:B------:R-:W-:Y:S01]  /*13c0*/  IADD3 R237, R194, 0x40, RZ ;  /* 0x00000040c2ed7810 */ /* 0x000fe20007ffe0ff */
[----:B------:R-:W-:Y:S01]  /*13d0*/  IMAD.IADD R183, R182, 0x1, R0 ;  /* 0x00000001b6b77824 */ /* 0x000fe200078e0200 */
[----:B------:R-:W-:Y:S01]  /*13e0*/  IADD3 R236, R194, 0x48, RZ ;  /* 0x00000048c2ec7810 */ /* 0x000fe20007ffe0ff */
[----:B------:R-:W-:Y:S01]  /*13f0*/  IMAD.IADD R179, R0, 0x1, R178 ;  /* 0x0000000100b37824 */ /* 0x000fe200078e02b2 */
[----:B------:R-:W-:-:S02]  /*1400*/  SHF.R.S32.HI R8, RZ, 0x1f, R244 ;  /* 0x0000001fff087819 */ /* 0x000fc400000114f4 */
[----:B-1----:R-:W-:Y:S02]  /*1410*/  SHF.R.S32.HI R11, RZ, 0x1f, R243 ;  /* 0x0000001fff0b7819 */ /* 0x002fe400000114f3 */
[----:B------:R-:W-:Y:S02]  /*1420*/  SHF.R.S32.HI R10, RZ, 0x1f, R242 ;  /* 0x0000001fff0a7819 */ /* 0x000fe400000114f2 */
[----:B------:R-:W-:Y:S02]  /*1430*/  SHF.R.S32.HI R8, RZ, 0x1f, R241 ;  /* 0x0000001fff087819 */ /* 0x000fe400000114f1 */
[C---:B------:R-:W-:Y:S02]  /*1440*/  IADD3 R142, R138.reuse, 0x20, RZ ;  /* 0x000000208a8e7810 */ /* 0x040fe40007ffe0ff */
[----:B------:R-:W-:Y:S02]  /*1450*/  IADD3 R141, R138, 0x60, RZ ;  /* 0x000000608a8d7810 */ /* 0x000fe40007ffe0ff */
[----:B------:R-:W-:-:S02]  /*1460*/  IADD3 R191, R132, 0x80, RZ ;  /* 0x0000008084bf7810 */ /* 0x000fc40007ffe0ff */
[----:B------:R-:W-:Y:S02]  /*1470*/  IADD3 R192, R132, 0xc0, RZ ;  /* 0x000000c084c07810 */ /* 0x000fe40007ffe0ff */
[----:B------:R-:W-:Y:S02]  /*1480*/  IADD3 R234, R194, 0x50, RZ ;  /* 0x00000050c2ea7810 */ /* 0x000fe40007ffe0ff */
[----:B------:R-:W-:Y:S02]  /*1490*/  SHF.R.S32.HI R11, RZ, 0x1f, R240 ;  /* 0x0000001fff0b7819 */ /* 0x000fe400000114f0 */
[----:B------:R-:W-:Y:S02]  /*14a0*/  SHF.R.S32.HI R10, RZ, 0x1f, R239 ;  /* 0x0000001fff0a7819 */ /* 0x000fe400000114ef */
[----:B------:R-:W-:Y:S02]  /*14b0*/  SHF.R.S32.HI R8, RZ, 0x1f, R238 ;  /* 0x0000001fff087819 */ /* 0x000fe400000114ee */
[----:B------:R-:W-:-:S02]  /*14c0*/  SHF.R.S32.HI R252, RZ, 0x1f, R237 ;  /* 0x0000001ffffc7819 */ /* 0x000fc400000114ed */
[----:B------:R-:W-:Y:S02]  /*14d0*/  SHF.R.S32.HI R251, RZ, 0x1f, R236 ;  /* 0x0000001ffffb7819 */ /* 0x000fe400000114ec */
[----:B------:R-:W-:Y:S02]  /*14e0*/  LEA R250, R9, 0x10080, 0x1 ;  /* 0x0001008009fa7811 */ /* 0x000fe400078e08ff */
[----:B------:R-:W-:Y:S02]  /*14f0*/  LEA R249, R7, 0x10080, 0x1 ;  /* 0x0001008007f97811 */ /* 0x000fe400078e08ff */
.L_x_288:
[----:B------:R-:W-:-:S04]  /*1500*/  IMAD.MOV.U32 R12, RZ, RZ, 0x4 ;  /* 0x00000004ff0c7424 */ /* 0x000fc800078e00ff */
[----:B------:R-:W-:-:S05]  /*1510*/  IMAD.WIDE R2, R215, R12, c[0x0][0x588] ;  /* 0x00016200d7027625 */ /* 0x000fca00078e020c */
[----:B------:R-:W2:Y:S01]  /*1520*/  LDG.E R209, [R2.64] ;  /* 0x0000000602d17981 */ /* 0x000ea2000c1e1900 */
[----:B------:R-:W-:Y:S01]  /*1530*/  ISETP.NE.U32.AND P4, PT, RZ, c[0x0][0x360], PT ;  /* 0x0000d800ff007a0c */ /* 0x000fe20003f85070 */
[----:B------:R-:W-:Y:S01]  /*1540*/  CS2R R116, SRZ ;  /* 0x0000000000747805 */ /* 0x000fe2000001ff00 */
[----:B------:R-:W-:Y:S02]  /*1550*/  ISETP.NE.U32.AND P0, PT, RZ, c[0x0][0x370], PT ;  /* 0x0000dc00ff007a0c */ /* 0x000fe40003f05070 */
[----:B------:R-:W-:Y:S02]  /*1560*/  ISETP.NE.AND.EX P4, PT, RZ, c[0x0][0x364], PT, P4 ;  /* 0x0000d900ff007a0c */ /* 0x000fe40003f85340 */
[----:B------:R-:W-:Y:S02]  /*1570*/  ISETP.NE.AND.EX P2, PT, RZ, c[0x0][0x374], PT, P0 ;  /* 0x0000dd00ff007a0c */ /* 0x000fe40003f45300 */
[----:B------:R-:W-:Y:S02]  /*1580*/  ISETP.NE.U32.AND P3, PT, RZ, c[0x0][0x348], PT ;  /* 0x0000d200ff007a0c */ /* 0x000fe40003f65070 */
[----:B------:R-:W-:-:S02]  /*1590*/  ISETP.NE.U32.AND P5, PT, RZ, c[0x0][0x358], PT ;  /* 0x0000d600ff007a0c */ /* 0x000fc40003fa5070 */
[----:B------:R-:W-:Y:S02]  /*15a0*/  ISETP.NE.AND.EX P3, PT, RZ, c[0x0][0x34c], PT, P3 ;  /* 0x0000d300ff007a0c */ /* 0x000fe40003f65330 */
[----:B------:R-:W-:Y:S01]  /*15b0*/  ISETP.NE.AND.EX P5, PT, RZ, c[0x0][0x35c], PT, P5 ;  /* 0x0000d700ff007a0c */ /* 0x000fe20003fa5350 */
[----:B------:R-:W-:Y:S02]  /*15c0*/  IMAD.MOV.U32 R126, RZ, RZ, RZ ;  /* 0x000000ffff7e7224 */ /* 0x000fe400078e00ff */
[----:B------:R-:W-:Y:S01]  /*15d0*/  IMAD.MOV.U32 R11, RZ, RZ, RZ ;  /* 0x000000ffff0b7224 */ /* 0x000fe200078e00ff */
[----:B--2---:R-:W-:Y:S02]  /*15e0*/  SHF.R.S32.HI R224, RZ, 0x1f, R209 ;  /* 0x0000001fffe07819 */ /* 0x004fe400000114d1 */
[C---:B------:R-:W-:Y:S02]  /*15f0*/  @P4 LEA R2, P0, R209.reuse, c[0x0][0x360], 0x2 ;  /* 0x0000d800d1024a11 */ /* 0x040fe400078010ff */
[----:B------:R-:W-:-:S02]  /*1600*/  @P2 LEA R4, P1, R209, c[0x0][0x370], 0x2 ;  /* 0x0000dc00d1042a11 */ /* 0x000fc400078210ff */
[C-C-:B------:R-:W-:Y:S02]  /*1610*/  @P4 LEA.HI.X R3, R209.reuse, c[0x0][0x364], R224.reuse, 0x2, P0 ;  /* 0x0000d900d1034a11 */ /* 0x140fe400000f14e0 */
[----:B------:R-:W-:Y:S02]  /*1620*/  ISETP.NE.U32.AND P0, PT, RZ, c[0x0][0x350], PT ;  /* 0x0000d400ff007a0c */ /* 0x000fe40003f05070 */
[----:B------:R-:W-:Y:S01]  /*1630*/  @P2 LEA.HI.X R5, R209, c[0x0][0x374], R224, 0x2, P1 ;  /* 0x0000dd00d1052a11 */ /* 0x000fe200008f14e0 */
[----:B------:R1:W5:Y:S01]  /*1640*/  @P4 LDG.E R127, [R2.64] ;  /* 0x00000006027f4981 */ /* 0x000362000c1e1900 */
[----:B------:R-:W-:-:S03]  /*1650*/  ISETP.NE.AND.EX P6, PT, RZ, c[0x0][0x354], PT, P0 ;  /* 0x0000d500ff007a0c */ /* 0x000fc60003fc5300 */
[----:B------:R2:W5:Y:S01]  /*1660*/  @P2 LDG.E R117, [R4.64] ;  /* 0x0000000604752981 */ /* 0x000562000c1e1900 */
[----:B------:R-:W-:-:S04]  /*1670*/  LEA R6, P2, R209, c[0x0][0x348], 0x2 ;  /* 0x0000d200d1067a11 */ /* 0x000fc800078410ff */
[----:B------:R-:W-:-:S05]  /*1680*/  LEA.HI.X R7, R209, c[0x0][0x34c], R224, 0x2, P2 ;  /* 0x0000d300d1077a11 */ /* 0x000fca00010f14e0 */
[----:B------:R3:W5:Y:S01]  /*1690*/  @P3 LDG.E R126, [R6.64] ;  /* 0x00000006067e3981 */ /* 0x000762000c1e1900 */
[C---:B-1----:R-:W-:Y:S02]  /*16a0*/  LEA R2, P0, R209.reuse, c[0x0][0x358], 0x2 ;  /* 0x0000d600d1027a11 */ /* 0x042fe400078010ff */
[C---:B--2---:R-:W-:Y:S02]  /*16b0*/  LEA R4, P1, R209.reuse, c[0x0][0x350], 0x2 ;  /* 0x0000d400d1047a11 */ /* 0x044fe400078210ff */
[C-C-:B------:R-:W-:Y:S02]  /*16c0*/  LEA.HI.X R3, R209.reuse, c[0x0][0x35c], R224.reuse, 0x2, P0 ;  /* 0x0000d700d1037a11 */ /* 0x140fe400000f14e0 */
[----:B------:R-:W-:-:S03]  /*16d0*/  LEA.HI.X R5, R209, c[0x0][0x354], R224, 0x2, P1 ;  /* 0x0000d500d1057a11 */ /* 0x000fc600008f14e0 */
[----:B------:R3:W5:Y:S04]  /*16e0*/  @P5 LDG.E R11, [R2.64] ;  /* 0x00000006020b5981 */ /* 0x000768000c1e1900 */
[----:B------:R3:W5:Y:S01]  /*16f0*/  @P6 LDG.E R116, [R4.64] ;  /* 0x0000000604746981 */ /* 0x000762000c1e1900 */
[----:B------:R-:W-:Y:S01]  /*1700*/  YIELD ;  /* 0x0000000000007946 */ /* 0x000fe20003800000 */
[----:B------:R-:W-:Y:S02]  /*1710*/  P2R R14, PR, RZ, 0x40 ;  /* 0x00000040ff0e7803 */ /* 0x000fe40000000000 */
[----:B------:R-:W-:Y:S01]  /*1720*/  LOP3.LUT R220, R214, 0xffff, RZ, 0xc0, !PT ;  /* 0x0000ffffd6dc7812 */ /* 0x000fe200078ec0ff */
[----:B------:R-:W-:Y:S05]  /*1730*/  @P4 BRA `(.L_x_134) ;  /* 0x0000005000004947 */ /* 0x000fea0003800000 */
[----:B-----5:R-:W-:Y:S01]  /*1740*/  MOV R127, c[0x0][0x168] ;  /* 0x00005a00007f7a02 */ /* 0x020fe20000000f00 */
[----:B------:R-:W-:Y:S05]  /*1750*/  @!P3 BRA `(.L_x_134) ;  /* 0x000000300000b947 */ /* 0x000fea0003800000 */
[----:B------:R-:W2:Y:S04]  /*1760*/  LDG.E R8, [R6.64] ;  /* 0x0000000606087981 */ /* 0x000ea8000c1e1900 */
[----:B------:R-:W2:Y:S02]  /*1770*/  LDG.E R0, [R6.64+0x4] ;  /* 0x0000040606007981 */ /* 0x000ea4000c1e1900 */
[----:B--2---:R-:W-:-:S02]  /*1780*/  IADD3 R127, -R8, R0, RZ ;  /* 0x00000000087f7210 */ /* 0x004fc40007ffe1ff */
.L_x_134:
[----:B------:R-:W-:-:S04]  /*1790*/  ISETP.NE.U32.AND P0, PT, RZ, c[0x0][0x368], PT ;  /* 0x0000da00ff007a0c */ /* 0x000fc80003f05070 */
[----:B------:R-:W-:-:S13]  /*17a0*/  ISETP.NE.AND.EX P0, PT, RZ, c[0x0][0x36c], PT, P0 ;  /* 0x0000db00ff007a0c */ /* 0x000fda0003f05300 */
[----:B------:R-:W-:Y:S05]  /*17b0*/  @!P0 BRA `(.L_x_135) ;  /* 0x0000004000008947 */ /* 0x000fea0003800000 */
[----:B---3--:R-:W-:-:S04]  /*17c0*/  LEA R4, P0, R209, c[0x0][0x368], 0x2 ;  /* 0x0000da00d1047a11 */ /* 0x008fc800078010ff */
[----:B------:R-:W-:-:S05]  /*17d0*/  LEA.HI.X R5, R209, c[0x0][0x36c], R224, 0x2, P0 ;  /* 0x0000db00d1057a11 */ /* 0x000fca00000f14e0 */
[----:B------:R1:W5:Y:S01]  /*17e0*/  LDG.E R9, [R4.64] ;  /* 0x0000000604097981 */ /* 0x000362000c1e1900 */
[----:B------:R-:W-:Y:S05]  /*17f0*/  BRA `(.L_x_136) ;  /* 0x0000005000007947 */ /* 0x000fea0003800000 */
.L_x_135:
[----:B------:R-:W-:Y:S01]  /*1800*/  MOV R9, c[0x0][0x1d0] ;  /* 0x0000740000097a02 */ /* 0x000fe20000000f00 */
[----:B------:R-:W-:Y:S05]  /*1810*/  @!P6 BRA `(.L_x_136) ;  /* 0x000000300000e947 */ /* 0x000fea0003800000 */
[----:B---3--:R-:W2:Y:S04]  /*1820*/  LDG.E R6, [R4.64] ;  /* 0x0000000604067981 */ /* 0x008ea8000c1e1900 */
[----:B------:R-:W2:Y:S02]  /*1830*/  LDG.E R0, [R4.64+0x4] ;  /* 0x0000040604007981 */ /* 0x000ea4000c1e1900 */
[----:B--2---:R-:W-:Y:S02]  /*1840*/  IADD3 R9, -R6, R0, RZ ;  /* 0x0000000006097210 */ /* 0x004fe40007ffe1ff */
.L_x_136:
[----:B-1-3--:R1:W2:Y:S04]  /*1850*/  @P5 LDG.E R5, [R2.64] ;  /* 0x0000000602055981 */ /* 0x00a2a8000c1e1900 */
[----:B------:R1:W2:Y:S01]  /*1860*/  @P5 LDG.E R4, [R2.64+0x4] ;  /* 0x0000040602045981 */ /* 0x0002a2000c1e1900 */
[----:B------:R-:W-:Y:S01]  /*1870*/  ISETP.NE.U32.AND P0, PT, RZ, c[0x0][0x378], PT ;  /* 0x0000de00ff007a0c */ /* 0x000fe20003f05070 */
[----:B-----5:R-:W-:-:S03]  /*1880*/  IMAD.MOV.U32 R112, RZ, RZ, R9 ;  /* 0x000000ffff707224 */ /* 0x020fc600078e0009 */
[----:B------:R-:W-:Y:S01]  /*1890*/  ISETP.NE.AND.EX P1, PT, RZ, c[0x0][0x37c], PT, P0 ;  /* 0x0000df00ff007a0c */ /* 0x000fe20003f25300 */
[----:B------:R-:W-:Y:S01]  /*18a0*/  IMAD.MOV.U32 R66, RZ, RZ, c[0x0][0x228] ;  /* 0x00008a00ff427624 */ /* 0x000fe200078e00ff */
[----:B------:R-:W-:-:S04]  /*18b0*/  LOP3.LUT R0, R214, 0xff000000, RZ, 0xc0, !PT ;  /* 0xff000000d6007812 */ /* 0x000fc800078ec0ff */
[----:B------:R-:W-:-:S07]  /*18c0*/  SHF.R.U32.HI R0, RZ, 0x8, R0 ;  /* 0x00000008ff007819 */ /* 0x000fce0000011600 */
[----:B-1----:R-:W-:-:S04]  /*18d0*/  @P1 LEA R2, P0, R209, c[0x0][0x378], 0x2 ;  /* 0x0000de00d1021a11 */ /* 0x002fc800078010ff */
[----:B------:R-:W-:-:S05]  /*18e0*/  @P1 LEA.HI.X R3, R209, c[0x0][0x37c], R224, 0x2, P0 ;  /* 0x0000df00d1031a11 */ /* 0x000fca00000f14e0 */
[----:B------:R1:W5:Y:S01]  /*18f0*/  @P1 LDG.E R112, [R2.64] ;  /* 0x0000000602701981 */ /* 0x000362000c1e1900 */
[----:B------:R-:W-:Y:S01]  /*1900*/  BSSY B0, `(.L_x_137) ;  /* 0x000002e000007945 */ /* 0x000fe20003800000 */
[----:B-1----:R-:W-:-:S04]  /*1910*/  LOP3.LUT R2, R214, 0xff0000, RZ, 0xc0, !PT ;  /* 0x00ff0000d6027812 */ /* 0x002fc800078ec0ff */
[----:B------:R-:W-:-:S04]  /*1920*/  LEA.HI R3, R2, R0, RZ, 0x10 ;  /* 0x0000000002037211 */ /* 0x000fc800078f80ff */
[----:B------:R-:W-:Y:S02]  /*1930*/  SHF.R.U32.HI R225, RZ, 0x10, R3 ;  /* 0x00000010ffe17819 */ /* 0x000fe40000011603 */
[----:B------:R-:W-:Y:S02]  /*1940*/  LOP3.LUT R235, R3, 0xff, RZ, 0xc0, !PT ;  /* 0x000000ff03eb7812 */ /* 0x000fe400078ec0ff */
[----:B------:R-:W-:-:S04]  /*1950*/  ISETP.NE.AND P1, PT, R225, RZ, PT ;  /* 0x000000ffe100720c */ /* 0x000fc80003f25270 */
[----:B------:R-:W-:Y:S01]  /*1960*/  SEL R111, R225, c[0x0][0x338], P1 ;  /* 0x0000ce00e16f7a07 */ /* 0x000fe20000800000 */
[----:B--2---:R-:W-:Y:S02]  /*1970*/  @P5 IMAD.IADD R66, R4, 0x1, -R5 ;  /* 0x0000000104425824 */ /* 0x004fe400078e0a05 */
[----:B------:R-:W-:-:S04]  /*1980*/  IMAD.IADD R5, R9, 0x1, -R117 ;  /* 0x0000000109057824 */ /* 0x000fc800078e0a75 */
[----:B------:R-:W-:-:S05]  /*1990*/  IMAD.IADD R131, R5, 0x1, R66 ;  /* 0x0000000105837824 */ /* 0x000fca00078e0242 */
[C---:B------:R-:W-:Y:S02]  /*19a0*/  ISETP.GE.AND P0, PT, R131.reuse, 0x1, PT ;  /* 0x000000018300780c */ /* 0x040fe40003f06270 */
[----:B------:R-:W-:-:S04]  /*19b0*/  IADD3 R0, R131, 0x1f, RZ ;  /* 0x0000001f83007810 */ /* 0x000fc80007ffe0ff */
[----:B------:R-:W-:-:S04]  /*19c0*/  SHF.R.S32.HI R2, RZ, 0x1f, R0 ;  /* 0x0000001fff027819 */ /* 0x000fc80000011400 */
[----:B------:R-:W-:Y:S01]  /*19d0*/  LEA.HI R2, R2, R0, RZ, 0x5 ;  /* 0x0000000002027211 */ /* 0x000fe200078f28ff */
[----:B------:R-:W-:-:S03]  /*19e0*/  IMAD.MOV.U32 R0, RZ, RZ, RZ ;  /* 0x000000ffff007224 */ /* 0x000fc600078e00ff */
[----:B------:R-:W-:Y:S01]  /*19f0*/  SHF.R.S32.HI R115, RZ, 0x5, R2 ;  /* 0x00000005ff737819 */ /* 0x000fe20000011402 */
[----:B------:R-:W-:Y:S05]  /*1a00*/  @!P0 BRA `(.L_x_138) ;  /* 0x000001d000008947 */ /* 0x000fea0003800000 */
[----:B------:R-:W-:Y:S02]  /*1a10*/  IABS R0, R111 ;  /* 0x0000006f00007213 */ /* 0x000fe40000000000 */
[----:B------:R-:W-:-:S03]  /*1a20*/  IADD3 R6, R115, -0x1, R111 ;  /* 0xffffffff73067810 */ /* 0x000fc60007ffe06f */
[----:B------:R-:W-:Y:S01]  /*1a30*/  IMAD.MOV.U32 R4, RZ, RZ, R0 ;  /* 0x000000ffff047224 */ /* 0x000fe200078e0000 */
[----:B------:R-:W-:-:S03]  /*1a40*/  IABS R10, R6 ;  /* 0x00000006000a7213 */ /* 0x000fc60000000000 */
[----:B------:R-:W1:Y:S08]  /*1a50*/  I2F.RP R2, R4 ;  /* 0x0000000400027306 */ /* 0x000e700000209400 */
[----:B-1----:R-:W1:Y:S02]  /*1a60*/  MUFU.RCP R2, R2 ;  /* 0x0000000200027308 */ /* 0x002e640000001000 */
[----:B-1----:R-:W-:-:S06]  /*1a70*/  IADD3 R2, R2, 0xffffffe, RZ ;  /* 0x0ffffffe02027810 */ /* 0x002fcc0007ffe0ff */
[----:B------:R-:W1:Y:S02]  /*1a80*/  F2I.FTZ.U32.TRUNC.NTZ R3, R2 ;  /* 0x0000000200037305 */ /* 0x000e64000021f000 */
[----:B-1----:R-:W-:-:S04]  /*1a90*/  IMAD.MOV R0, RZ, RZ, -R3 ;  /* 0x000000ffff007224 */ /* 0x002fc800078e0a03 */
[----:B------:R-:W-:Y:S01]  /*1aa0*/  IMAD.MOV.U32 R2, RZ, RZ, R0 ;  /* 0x000000ffff027224 */ /* 0x000fe200078e0000 */
[----:B------:R-:W-:-:S03]  /*1ab0*/  IABS R0, R111 ;  /* 0x0000006f00007213 */ /* 0x000fc60000000000 */
[----:B------:R-:W-:Y:S02]  /*1ac0*/  IMAD R7, R2, R4, RZ ;  /* 0x0000000402077224 */ /* 0x000fe400078e02ff */
[----:B------:R-:W-:Y:S02]  /*1ad0*/  IMAD.MOV.U32 R2, RZ, RZ, RZ ;  /* 0x000000ffff027224 */ /* 0x000fe400078e00ff */
        /* <DEDUP_REMOVED lines=16> */
.L_x_138:
[----:B------:R-:W-:Y:S05]  /*1be0*/  BSYNC B0 ;  /* 0x0000000000007941 */ /* 0x000fea0003800000 */
.L_x_137:
[----:B------:R-:W-:Y:S01]  /*1bf0*/  IMAD R2, R235, R0, RZ ;  /* 0x00000000eb027224 */ /* 0x000fe200078e02ff */
[----:B------:R-:W1:Y:S01]  /*1c00*/  S2R R6, SR_TID.X ;  /* 0x0000000000067919 */ /* 0x000e620000002100 */
[----:B------:R-:W-:Y:S02]  /*1c10*/  IMAD.SHL.U32 R4, R193, 0x40, RZ ;  /* 0x00000040c1047824 */ /* 0x000fe400078e00ff */
[C---:B------:R-:W-:Y:S02]  /*1c20*/  IMAD.IADD R0, R2.reuse, 0x1, R0 ;  /* 0x0000000102007824 */ /* 0x040fe400078e0200 */
[----:B------:R-:W-:Y:S01]  /*1c30*/  IMAD R2, R2, 0x20, -R5 ;  /* 0x0000002002027824 */ /* 0x000fe200078e0a05 */
[----:B------:R-:W-:Y:S02]  /*1c40*/  LOP3.LUT R113, R4, 0x1c0, RZ, 0xc0, !PT ;  /* 0x000001c004717812 */ /* 0x000fe400078ec0ff */
[----:B------:R-:W-:-:S02]  /*1c50*/  IMNMX R0, R115, R0, PT ;  /* 0x0000000073007217 */ /* 0x000fc40003800200 */
[----:B------:R-:W-:Y:S02]  /*1c60*/  IMNMX R2, RZ, R2, !PT ;  /* 0x00000002ff027217 */ /* 0x000fe40007800200 */
[----:B------:R-:W-:Y:S01]  /*1c70*/  SHF.R.U32.HI R135, RZ, 0x3, R113 ;  /* 0x00000003ff877819 */ /* 0x000fe20000011671 */
[----:B------:R-:W-:Y:S01]  /*1c80*/  IMAD R0, R0, 0x20, -R5 ;  /* 0x0000002000007824 */ /* 0x000fe200078e0a05 */
[----:B------:R-:W-:-:S04]  /*1c90*/  SHF.R.U32.HI R107, RZ, 0x5, R2 ;  /* 0x00000005ff6b7819 */ /* 0x000fc80000011602 */
[----:B------:R-:W-:-:S04]  /*1ca0*/  IMNMX R0, R0, R66, PT ;  /* 0x0000004200007217 */ /* 0x000fc80003800200 */
[----:B------:R-:W-:Y:S02]  /*1cb0*/  ISETP.GT.AND P0, PT, R0, R2, PT ;  /* 0x000000020000720c */ /* 0x000fe40003f04270 */
[----:B-1----:R-:W-:Y:S02]  /*1cc0*/  SHF.R.S32.HI R5, RZ, 0x1f, R6 ;  /* 0x0000001fff057819 */ /* 0x002fe40000011406 */
[----:B------:R-:W-:Y:S02]  /*1cd0*/  LOP3.LUT R2, R113, 0x38, R132, 0xf8, !PT ;  /* 0x0000003871027812 */ /* 0x000fe400078ef884 */
[----:B------:R-:W-:Y:S02]  /*1ce0*/  LEA.HI R5, R5, R6, RZ, 0x6 ;  /* 0x0000000605057211 */ /* 0x000fe400078f30ff */
[----:B------:R-:W-:-:S05]  /*1cf0*/  LOP3.LUT R130, R2, R135, RZ, 0x3c, !PT ;  /* 0x0000008702827212 */ /* 0x000fca00078e3cff */
[----:B------:R-:W-:-:S04]  /*1d00*/  @P0 IADD3 R0, R0, 0x1f, RZ ;  /* 0x0000001f00000810 */ /* 0x000fc80007ffe0ff */
[----:B------:R-:W-:-:S04]  /*1d10*/  @P0 SHF.R.S32.HI R3, RZ, 0x1f, R0 ;  /* 0x0000001fff030819 */ /* 0x000fc80000011400 */
[----:B------:R-:W-:Y:S01]  /*1d20*/  @P0 LEA.HI R4, R3, R0, RZ, 0x5 ;  /* 0x0000000003040211 */ /* 0x000fe200078f28ff */
[----:B------:R-:W-:Y:S02]  /*1d30*/  IMAD.MOV.U32 R0, RZ, RZ, R107 ;  /* 0x000000ffff007224 */ /* 0x000fe400078e006b */
[----:B------:R-:W-:Y:S01]  /*1d40*/  IMAD.SHL.U32 R3, R5, 0x8, RZ ;  /* 0x0000000805037824 */ /* 0x000fe200078e00ff */
[----:B------:R-:W-:-:S04]  /*1d50*/  @P0 SHF.R.S32.HI R0, RZ, 0x5, R4 ;  /* 0x00000005ff000819 */ /* 0x000fc80000011404 */
[----:B------:R-:W-:Y:S02]  /*1d60*/  ISETP.GT.AND P0, PT, R0, R107, PT ;  /* 0x0000006b0000720c */ /* 0x000fe40003f04270 */
[----:B------:R-:W-:-:S05]  /*1d70*/  LOP3.LUT R114, R3, 0xfffffe00, RZ, 0xc0, !PT ;  /* 0xfffffe0003727812 */ /* 0x000fca00078ec0ff */
[----:B------:R-:W-:-:S04]  /*1d80*/  IMAD.IADD R2, R114, 0x1, R130 ;  /* 0x0000000172027824 */ /* 0x000fc800078e0282 */
[----:B------:R-:W-:Y:S02]  /*1d90*/  IMAD.SHL.U32 R185, R2, 0x2, RZ ;  /* 0x0000000202b97824 */ /* 0x000fe400078e00ff */
[----:B------:R-:W-:Y:S05]  /*1da0*/  @!P0 BRA `(.L_x_139) ;  /* 0x0000384000008947 */ /* 0x000fea0003800000 */
[----:B------:R-:W-:-:S04]  /*1db0*/  ISETP.NE.U32.AND P0, PT, RZ, c[0x0][0x340], PT ;  /* 0x0000d000ff007a0c */ /* 0x000fc80003f05070 */
[----:B------:R-:W-:-:S13]  /*1dc0*/  ISETP.NE.AND.EX P2, PT, RZ, c[0x0][0x344], PT, P0 ;  /* 0x0000d100ff007a0c */ /* 0x000fda0003f45300 */
[----:B------:R-:W-:-:S05]  /*1dd0*/  @P2 IMAD.WIDE R2, R209, R12, c[0x0][0x340] ;  /* 0x0000d000d1022625 */ /* 0x000fca00078e020c */
[----:B------:R1:W2:Y:S01]  /*1de0*/  @P2 LDG.E R8, [R2.64] ;  /* 0x0000000602082981 */ /* 0x0002a2000c1e1900 */
[--C-:B------:R-:W-:Y:S01]  /*1df0*/  SHF.R.S32.HI R13, RZ, 0x1f, R193.reuse ;  /* 0x0000001fff0d7819 */ /* 0x100fe200000114c1 */
[----:B------:R-:W-:Y:S01]  /*1e00*/  IMAD.IADD R104, R66, 0x1, -R193 ;  /* 0x0000000142687824 */ /* 0x000fe200078e0ac1 */
[C---:B------:R-:W-:Y:S01]  /*1e10*/  IADD3 R105, P0, R193.reuse, R11, RZ ;  /* 0x0000000bc1697210 */ /* 0x040fe20007f1e0ff */
[----:B------:R-:W-:Y:S01]  /*1e20*/  IMAD.MOV.U32 R125, RZ, RZ, c[0x0][0x238] ;  /* 0x00008e00ff7d7624 */ /* 0x000fe200078e00ff */
[----:B------:R-:W-:Y:S01]  /*1e30*/  SHF.R.S32.HI R133, RZ, 0x1f, R132 ;  /* 0x0000001fff857819 */ /* 0x000fe20000011484 */
[----:B------:R-:W-:Y:S01]  /*1e40*/  IMAD.WIDE.U32 R128, R193, c[0x0][0x1e0], RZ ;  /* 0x00007800c1807a25 */ /* 0x000fe200078e00ff */
[----:B------:R-:W-:Y:S02]  /*1e50*/  LEA.HI.X.SX32 R108, R11, R13, 0x1, P0 ;  /* 0x0000000d0b6c7211 */ /* 0x000fe400000f0eff */
[----:B------:R-:W-:Y:S02]  /*1e60*/  IADD3 R48, R0, -0x1, RZ ;  /* 0xffffffff00307810 */ /* 0x000fe40007ffe0ff */
[----:B------:R-:W-:Y:S01]  /*1e70*/  SEL R10, R224, RZ, !P5 ;  /* 0x000000ffe00a7207 */ /* 0x000fe20006800000 */
[----:B------:R-:W-:Y:S01]  /*1e80*/  IMAD R4, R108, c[0x0][0x238], RZ ;  /* 0x00008e006c047a24 */ /* 0x000fe200078e02ff */
[----:B------:R-:W-:Y:S01]  /*1e90*/  SEL R12, R209, RZ, !P5 ;  /* 0x000000ffd10c7207 */ /* 0x000fe20006800000 */
[----:B------:R-:W-:Y:S01]  /*1ea0*/  IMAD R0, R48, -0x20, R104 ;  /* 0xffffffe030007824 */ /* 0x000fe200078e0268 */
[----:B------:R-:W-:Y:S01]  /*1eb0*/  MOV R120, 0x5 ;  /* 0x0000000500787802 */ /* 0x000fe20000000f00 */
[----:B------:R-:W-:Y:S01]  /*1ec0*/  IMAD R4, R105, c[0x0][0x23c], R4 ;  /* 0x00008f0069047a24 */ /* 0x000fe200078e0204 */
[----:B------:R-:W-:-:S02]  /*1ed0*/  ISETP.GE.AND P6, PT, R132, c[0x0][0x1d4], PT ;  /* 0x0000750084007a0c */ /* 0x000fc40003fc6270 */
[----:B------:R-:W-:Y:S01]  /*1ee0*/  ISETP.GT.AND P0, PT, R0, RZ, PT ;  /* 0x000000ff0000720c */ /* 0x000fe20003f04270 */
[----:B------:R-:W-:Y:S01]  /*1ef0*/  IMAD R0, R10, c[0x0][0x248], RZ ;  /* 0x000092000a007a24 */ /* 0x000fe200078e02ff */
[C---:B------:R-:W-:Y:S02]  /*1f00*/  SHF.L.U64.HI R121, R125.reuse, R120, c[0x0][0x23c] ;  /* 0x00008f007d797619 */ /* 0x040fe40000010278 */
[----:B------:R-:W-:Y:S01]  /*1f10*/  SHF.L.U32 R125, R125, 0x5, RZ ;  /* 0x000000057d7d7819 */ /* 0x000fe200000006ff */
[----:B-1----:R-:W-:Y:S01]  /*1f20*/  IMAD.WIDE.U32 R2, R105, c[0x0][0x238], R132 ;  /* 0x00008e0069027a25 */ /* 0x002fe200078e0084 */
[----:B------:R-:W-:Y:S02]  /*1f30*/  ISETP.GE.AND P5, PT, R134, c[0x0][0x1d4], PT ;  /* 0x0000750086007a0c */ /* 0x000fe40003fa6270 */
[----:B------:R-:W-:Y:S02]  /*1f40*/  ISETP.GE.AND P4, PT, R191, c[0x0][0x1d4], PT ;  /* 0x00007500bf007a0c */ /* 0x000fe40003f86270 */
[----:B------:R-:W-:Y:S01]  /*1f50*/  IADD3 R3, R3, R4, RZ ;  /* 0x0000000403037210 */ /* 0x000fe20007ffe0ff */
[----:B------:R-:W-:Y:S01]  /*1f60*/  IMAD R4, R12, c[0x0][0x24c], R0 ;  /* 0x000093000c047a24 */ /* 0x000fe200078e0200 */
[----:B------:R-:W-:Y:S01]  /*1f70*/  ISETP.GE.AND P3, PT, R192, c[0x0][0x1d4], PT ;  /* 0x00007500c0007a0c */ /* 0x000fe20003f66270 */
[----:B------:R-:W-:Y:S01]  /*1f80*/  IMAD.IADD R0, R9, 0x1, R116 ;  /* 0x0000000109007824 */ /* 0x000fe200078e0274 */
[----:B------:R-:W-:Y:S01]  /*1f90*/  MOV R136, c[0x0][0x27c] ;  /* 0x00009f0000887a02 */ /* 0x000fe20000000f00 */
[----:B------:R-:W-:Y:S01]  /*1fa0*/  IMAD.WIDE.U32 R2, R220, c[0x0][0x240], R2 ;  /* 0x00009000dc027a25 */ /* 0x000fe200078e0002 */
[----:B------:R-:W-:-:S02]  /*1fb0*/  SHF.R.S32.HI R139, RZ, 0x1f, R138 ;  /* 0x0000001fff8b7819 */ /* 0x000fc4000001148a */
[----:B------:R-:W-:Y:S01]  /*1fc0*/  SHF.R.S32.HI R11, RZ, 0x1f, R0 ;  /* 0x0000001fff0b7819 */ /* 0x000fe20000011400 */
[----:B------:R-:W-:Y:S01]  /*1fd0*/  IMAD R3, R220, c[0x0][0x244], R3 ;  /* 0x00009100dc037a24 */ /* 0x000fe200078e0203 */
[----:B-----5:R-:W-:Y:S01]  /*1fe0*/  SHF.R.S32.HI R20, RZ, 0x1f, R112 ;  /* 0x0000001fff147819 */ /* 0x020fe20000011470 */
[----:B------:R-:W-:-:S04]  /*1ff0*/  IMAD.WIDE.U32 R6, R0, c[0x0][0x1e0], RZ ;  /* 0x0000780000067a25 */ /* 0x000fc800078e00ff */
[----:B------:R-:W-:Y:S01]  /*2000*/  IMAD.WIDE.U32 R80, R12, c[0x0][0x248], R2 ;  /* 0x000092000c507a25 */ /* 0x000fe200078e0002 */
[----:B------:R-:W-:-:S03]  /*2010*/  @P0 SHF.R.S32.HI R3, RZ, 0x1f, R48 ;  /* 0x0000001fff030819 */ /* 0x000fc60000011430 */
[----:B------:R-:W-:Y:S01]  /*2020*/  @P0 IMAD R2, R121, R48, RZ ;  /* 0x0000003079020224 */ /* 0x000fe200078e02ff */
[----:B------:R-:W-:Y:S01]  /*2030*/  @P0 MOV R70, R80 ;  /* 0x0000005000460202 */ /* 0x000fe20000000f00 */
[----:B------:R-:W-:Y:S02]  /*2040*/  IMAD.IADD R71, R81, 0x1, R4 ;  /* 0x0000000151477824 */ /* 0x000fe400078e0204 */
[-C--:B------:R-:W-:Y:S02]  /*2050*/  @P0 IMAD R2, R3, R125.reuse, R2 ;  /* 0x0000007d03020224 */ /* 0x080fe400078e0202 */
[----:B------:R-:W-:-:S04]  /*2060*/  @P0 IMAD.WIDE.U32 R4, R48, R125, R70 ;  /* 0x0000007d30040225 */ /* 0x000fc800078e0046 */
[----:B------:R-:W-:Y:S01]  /*2070*/  @P0 IMAD.IADD R3, R5, 0x1, R2 ;  /* 0x0000000105030824 */ /* 0x000fe200078e0202 */
[----:B------:R-:W-:Y:S01]  /*2080*/  @P0 LEA R2, P1, R4, c[0x0][0x220], 0x1 ;  /* 0x0000880004020a11 */ /* 0x000fe200078208ff */
[----:B------:R-:W-:-:S03]  /*2090*/  IMAD R9, R11, c[0x0][0x1e0], RZ ;  /* 0x000078000b097a24 */ /* 0x000fc600078e02ff */
[----:B------:R-:W-:Y:S01]  /*20a0*/  @P0 LEA.HI.X R3, R4, c[0x0][0x224], R3, 0x1, P1 ;  /* 0x0000890004030a11 */ /* 0x000fe200008f0c03 */
[----:B------:R-:W-:Y:S01]  /*20b0*/  IMAD R5, R0, c[0x0][0x1e4], R9 ;  /* 0x0000790000057a24 */ /* 0x000fe200078e0209 */
[----:B------:R-:W-:Y:S01]  /*20c0*/  ISETP.GE.AND P1, PT, R132, c[0x0][0x27c], PT ;  /* 0x00009f0084007a0c */ /* 0x000fe20003f26270 */
[----:B------:R-:W-:Y:S02]  /*20d0*/  IMAD.MOV.U32 R4, RZ, RZ, R6 ;  /* 0x000000ffff047224 */ /* 0x000fe400078e0006 */
[----:B------:R-:W-:Y:S01]  /*20e0*/  @!PT LDS RZ, [RZ] ;  /* 0x00000000fffff984 */ /* 0x000fe20000000800 */
[----:B------:R-:W-:Y:S01]  /*20f0*/  @!PT LDS RZ, [RZ] ;  /* 0x00000000fffff984 */ /* 0x000fe20000000800 */
[----:B------:R-:W-:Y:S01]  /*2100*/  @!PT LDS RZ, [RZ] ;  /* 0x00000000fffff984 */ /* 0x000fe20000000800 */
[----:B------:R1:W-:Y:S01]  /*2110*/  @P0 LDGSTS.E.BYPASS.LTC128B.128 [R185+0xc080], [R2.64], !P6 ;  /* 0x0c08000002b90fae */ /* 0x0003e2000f101d46 */
[----:B------:R-:W-:-:S03]  /*2120*/  IADD3 R5, R7, R5, RZ ;  /* 0x0000000507057210 */ /* 0x000fc60007ffe0ff */
[----:B------:R1:W-:Y:S02]  /*2130*/  @P0 LDGSTS.E.BYPASS.LTC128B.128 [R185+0xd080], [R2.64+0x80], !P5 ;  /* 0x0d08008002b90fae */ /* 0x0003e4000e901d46 */
[C---:B------:R-:W-:Y:S02]  /*2140*/  IMAD.WIDE.U32 R4, R220.reuse, c[0x0][0x1e8], R4 ;  /* 0x00007a00dc047a25 */ /* 0x040fe400078e0004 */
[----:B------:R1:W-:Y:S02]  /*2150*/  @P0 LDGSTS.E.BYPASS.LTC128B.128 [R185+0xe080], [R2.64+0x100], !P4 ;  /* 0x0e08010002b90fae */ /* 0x0003e4000e101d46 */
[----:B------:R-:W-:Y:S02]  /*2160*/  IMAD R5, R220, c[0x0][0x1ec], R5 ;  /* 0x00007b00dc057a24 */ /* 0x000fe400078e0205 */
[----:B------:R1:W-:Y:S01]  /*2170*/  @P0 LDGSTS.E.BYPASS.LTC128B.128 [R185+0xf080], [R2.64+0x180], !P3 ;  /* 0x0f08018002b90fae */ /* 0x0003e2000d901d46 */
[----:B------:R-:W-:-:S03]  /*2180*/  ISETP.NE.AND P0, PT, R14, RZ, PT ;  /* 0x000000ff0e00720c */ /* 0x000fc60003f05270 */
[----:B------:R-:W0:Y:S01]  /*2190*/  LDGDEPBAR ;  /* 0x00000000000079af */ /* 0x000e220000000000 */
[----:B------:R-:W-:Y:S01]  /*21a0*/  WARPSYNC 0xffffffff ;  /* 0xffffffff00007948 */ /* 0x000fe20003800000 */
[----:B-1----:R-:W-:-:S04]  /*21b0*/  IMAD R3, R13, c[0x0][0x1e0], RZ ;  /* 0x000078000d037a24 */ /* 0x002fc800078e02ff */
[----:B------:R-:W-:-:S05]  /*21c0*/  IMAD R3, R193, c[0x0][0x1e4], R3 ;  /* 0x00007900c1037a24 */ /* 0x000fca00078e0203 */
[----:B------:R-:W-:Y:S02]  /*21d0*/  IADD3 R106, R129, R3, RZ ;  /* 0x00000003816a7210 */ /* 0x000fe40007ffe0ff */
[----:B--2---:R-:W-:Y:S01]  /*21e0*/  @P2 SHF.R.S32.HI R6, RZ, 0x1f, R8 ;  /* 0x0000001fff062819 */ /* 0x004fe20000011408 */
[----:B------:R-:W-:Y:S01]  /*21f0*/  @!P2 IMAD.MOV.U32 R8, RZ, RZ, R209 ;  /* 0x000000ffff08a224 */ /* 0x000fe200078e00d1 */
[----:B------:R-:W-:-:S04]  /*2200*/  @!P2 MOV R6, R224 ;  /* 0x000000e00006a202 */ /* 0x000fc80000000f00 */
[----:B------:R-:W-:Y:S02]  /*2210*/  SEL R9, R6, RZ, !P0 ;  /* 0x000000ff06097207 */ /* 0x000fe40004000000 */
[----:B------:R-:W-:-:S03]  /*2220*/  SEL R8, R8, RZ, !P0 ;  /* 0x000000ff08087207 */ /* 0x000fc60004000000 */
[----:B------:R-:W-:Y:S02]  /*2230*/  IMAD R2, R9, c[0x0][0x1f0], RZ ;  /* 0x00007c0009027a24 */ /* 0x000fe400078e02ff */
[----:B------:R-:W-:-:S04]  /*2240*/  IMAD.WIDE.U32 R64, R8, c[0x0][0x1f0], R4 ;  /* 0x00007c0008407a25 */ /* 0x000fc800078e0004 */
[----:B------:R-:W-:Y:S02]  /*2250*/  IMAD R2, R8, c[0x0][0x1f4], R2 ;  /* 0x00007d0008027a24 */ /* 0x000fe400078e0202 */
[----:B------:R-:W-:Y:S02]  /*2260*/  IMAD.SHL.U32 R4, R136, 0x2, RZ ;  /* 0x0000000288047824 */ /* 0x000fe400078e00ff */
[----:B------:R-:W-:Y:S02]  /*2270*/  IMAD.IADD R63, R65, 0x1, R2 ;  /* 0x00000001413f7824 */ /* 0x000fe400078e0202 */
[----:B------:R-:W-:Y:S01]  /*2280*/  IADD3 R110, P0, R193, R0, RZ ;  /* 0x00000000c16e7210 */ /* 0x000fe20007f1e0ff */
[----:B------:R-:W-:Y:S01]  /*2290*/  IMAD R0, R10, c[0x0][0x268], RZ ;  /* 0x00009a000a007a24 */ /* 0x000fe200078e02ff */
[----:B------:R-:W-:Y:S01]  /*22a0*/  IADD3 R17, -R4, c[0x0][0x1d4], RZ ;  /* 0x0000750004117a10 */ /* 0x000fe20007ffe1ff */
[----:B------:R-:W-:Y:S01]  /*22b0*/  IMAD.WIDE.U32 R2, R220, c[0x0][0x260], R132 ;  /* 0x00009800dc027a25 */ /* 0x000fe200078e0084 */
[----:B------:R-:W-:Y:S01]  /*22c0*/  SEL R15, RZ, c[0x0][0x27c], !P1 ;  /* 0x00009f00ff0f7a07 */ /* 0x000fe20004800000 */
[----:B------:R-:W-:Y:S01]  /*22d0*/  BAR.SYNC.DEFER_BLOCKING 0x0 ;  /* 0x0000000000007b1d */ /* 0x000fe20000010000 */
[-C--:B------:R-:W-:Y:S01]  /*22e0*/  SEL R16, R4, R17.reuse, !P1 ;  /* 0x0000001104107207 */ /* 0x080fe20004800000 */
[C---:B------:R-:W-:Y:S01]  /*22f0*/  IMAD.X R109, R13.reuse, 0x1, R11, P0 ;  /* 0x000000010d6d7824 */ /* 0x040fe200000e060b */
[----:B------:R-:W-:Y:S01]  /*2300*/  ISETP.GE.AND P0, PT, R134, c[0x0][0x27c], PT ;  /* 0x00009f0086007a0c */ /* 0x000fe20003f06270 */
[----:B------:R-:W-:Y:S01]  /*2310*/  IMAD R5, R220, c[0x0][0x264], R3 ;  /* 0x00009900dc057a24 */ /* 0x000fe200078e0203 */
[----:B------:R-:W-:Y:S01]  /*2320*/  ISETP.GE.AND P2, PT, R136, 0x1, PT ;  /* 0x000000018800780c */ /* 0x000fe20003f46270 */
[----:B------:R-:W-:Y:S01]  /*2330*/  IMAD R22, R12, c[0x0][0x26c], R0 ;  /* 0x00009b000c167a24 */ /* 0x000fe200078e0200 */
[----:B------:R-:W-:Y:S01]  /*2340*/  SEL R17, R4, R17, !P0 ;  /* 0x0000001104117207 */ /* 0x000fe20004000000 */
[----:B------:R-:W-:Y:S01]  /*2350*/  IMAD.MOV.U32 R4, RZ, RZ, R2 ;  /* 0x000000ffff047224 */ /* 0x000fe200078e0002 */
[----:B------:R-:W-:Y:S01]  /*2360*/  ULDC.U8 UR4, c[0x0][0x298] ;  /* 0x0000a60000047ab9 */ /* 0x000fe20000000000 */
[----:B------:R-:W-:-:S02]  /*2370*/  IMAD R0, R13, c[0x0][0x290], RZ ;  /* 0x0000a4000d007a24 */ /* 0x000fc400078e02ff */
[----:B------:R-:W-:Y:S02]  /*2380*/  IMAD R10, R13, c[0x0][0x280], RZ ;  /* 0x0000a0000d0a7a24 */ /* 0x000fe400078e02ff */
[----:B------:R-:W-:-:S04]  /*2390*/  IMAD.WIDE.U32 R84, R12, c[0x0][0x268], R4 ;  /* 0x00009a000c547a25 */ /* 0x000fc800078e0004 */
[----:B------:R-:W-:Y:S02]  /*23a0*/  IMAD R9, R9, c[0x0][0x218], RZ ;  /* 0x0000860009097a24 */ /* 0x000fe400078e02ff */
[----:B------:R-:W-:-:S04]  /*23b0*/  IMAD.WIDE.U32 R4, R193, c[0x0][0x290], R132 ;  /* 0x0000a400c1047a25 */ /* 0x000fc800078e0084 */
[C---:B------:R-:W-:Y:S02]  /*23c0*/  IMAD R0, R193.reuse, c[0x0][0x294], R0 ;  /* 0x0000a500c1007a24 */ /* 0x040fe400078e0200 */
[----:B------:R-:W-:Y:S02]  /*23d0*/  IMAD R14, R193, c[0x0][0x284], R10 ;  /* 0x0000a100c10e7a24 */ /* 0x000fe400078e020a */
[----:B------:R-:W-:-:S04]  /*23e0*/  IMAD.WIDE.U32 R6, R220, c[0x0][0x210], R132 ;  /* 0x00008400dc067a25 */ /* 0x000fc800078e0084 */
[----:B------:R-:W-:-:S04]  /*23f0*/  IMAD.WIDE.U32 R10, R193, c[0x0][0x290], R138 ;  /* 0x0000a400c10a7a25 */ /* 0x000fc800078e008a */
[----:B------:R-:W-:Y:S02]  /*2400*/  IMAD R21, R8, c[0x0][0x21c], R9 ;  /* 0x0000870008157a24 */ /* 0x000fe400078e0209 */
[----:B------:R-:W-:Y:S02]  /*2410*/  IMAD.IADD R9, R5, 0x1, R0 ;  /* 0x0000000105097824 */ /* 0x000fe400078e0200 */
[----:B------:R-:W-:Y:S02]  /*2420*/  IMAD R3, R220, c[0x0][0x214], R7 ;  /* 0x00008500dc037a24 */ /* 0x000fe400078e0207 */
[----:B------:R-:W-:Y:S02]  /*2430*/  IMAD.MOV.U32 R2, RZ, RZ, R6 ;  /* 0x000000ffff027224 */ /* 0x000fe400078e0006 */
[----:B------:R-:W-:Y:S01]  /*2440*/  IMAD.IADD R5, R0, 0x1, R11 ;  /* 0x0000000100057824 */ /* 0x000fe200078e020b */
[----:B------:R-:W-:Y:S01]  /*2450*/  SEL R0, RZ, c[0x0][0x27c], !P0 ;  /* 0x00009f00ff007a07 */ /* 0x000fe20004000000 */
[----:B------:R-:W-:Y:S01]  /*2460*/  IMAD.WIDE.U32 R6, R193, c[0x0][0x280], R132 ;  /* 0x0000a000c1067a25 */ /* 0x000fe200078e0084 */
[----:B------:R-:W-:-:S02]  /*2470*/  IADD3 R11, R132, R15, RZ ;  /* 0x0000000f840b7210 */ /* 0x000fc40007ffe0ff */
[----:B------:R-:W-:Y:S01]  /*2480*/  SHF.R.S32.HI R15, RZ, 0x1f, R17 ;  /* 0x0000001fff0f7819 */ /* 0x000fe20000011411 */
[----:B------:R-:W-:Y:S01]  /*2490*/  IMAD.WIDE.U32 R12, R193, c[0x0][0x280], R138 ;  /* 0x0000a000c10c7a25 */ /* 0x000fe200078e008a */
[----:B------:R-:W-:Y:S02]  /*24a0*/  IADD3 R103, P1, P0, R64, R128, R132 ;  /* 0x0000008040677210 */ /* 0x000fe4000783e084 */
[----:B------:R-:W-:Y:S01]  /*24b0*/  LEA.HI R15, R15, R17, RZ, 0x4 ;  /* 0x000000110f0f7211 */ /* 0x000fe200078f20ff */
[----:B------:R-:W-:Y:S01]  /*24c0*/  IMAD.WIDE.U32 R82, R8, c[0x0][0x218], R2 ;  /* 0x0000860008527a25 */ /* 0x000fe200078e0002 */
[----:B------:R-:W-:Y:S02]  /*24d0*/  IADD3.X R102, R63, R106, R133, P1, P0 ;  /* 0x0000006a3f667210 */ /* 0x000fe40000fe0485 */
[----:B------:R-:W-:Y:S01]  /*24e0*/  ISETP.NE.AND P0, PT, RZ, UR4, PT ;  /* 0x00000004ff007c0c */ /* 0x000fe2000bf05270 */
[----:B------:R-:W-:Y:S02]  /*24f0*/  IMAD.MOV.U32 R8, RZ, RZ, R4 ;  /* 0x000000ffff087224 */ /* 0x000fe400078e0004 */
[----:B------:R-:W-:Y:S01]  /*2500*/  IMAD.MOV.U32 R4, RZ, RZ, R10 ;  /* 0x000000ffff047224 */ /* 0x000fe200078e000a */
[----:B------:R-:W-:Y:S01]  /*2510*/  SHF.R.S32.HI R10, RZ, 0x1f, R11 ;  /* 0x0000001fff0a7819 */ /* 0x000fe2000001140b */
[----:B------:R-:W-:Y:S01]  /*2520*/  IMAD.IADD R0, R134, 0x1, R0 ;  /* 0x0000000186007824 */ /* 0x000fe200078e0200 */
[----:B------:R-:W-:Y:S01]  /*2530*/  P2R R101, PR, RZ, 0x1 ;  /* 0x00000001ff657803 */ /* 0x000fe20000000000 */
[----:B------:R-:W-:Y:S01]  /*2540*/  IMAD.IADD R7, R7, 0x1, R14 ;  /* 0x0000000107077824 */ /* 0x000fe200078e020e */
[-C--:B------:R-:W-:Y:S01]  /*2550*/  LEA.HI R18, R10, R11.reuse, RZ, 0x6 ;  /* 0x0000000b0a127211 */ /* 0x080fe200078f30ff */
[----:B------:R-:W-:Y:S01]  /*2560*/  IMAD.IADD R3, R14, 0x1, R13 ;  /* 0x000000010e037824 */ /* 0x000fe200078e020d */
[----:B------:R-:W-:Y:S01]  /*2570*/  SHF.R.S32.HI R14, RZ, 0x1f, R16 ;  /* 0x0000001fff0e7819 */ /* 0x000fe20000011410 */
[----:B------:R-:W-:Y:S01]  /*2580*/  IMAD.MOV.U32 R2, RZ, RZ, R12 ;  /* 0x000000ffff027224 */ /* 0x000fe200078e000c */
[----:B------:R-:W-:Y:S01]  /*2590*/  LEA.HI R12, R10, R11, RZ, 0x3 ;  /* 0x0000000b0a0c7211 */ /* 0x000fe200078f18ff */
[----:B------:R-:W-:Y:S01]  /*25a0*/  IMAD.MOV.U32 R122, RZ, RZ, c[0x0][0x290] ;  /* 0x0000a400ff7a7624 */ /* 0x000fe200078e00ff */
[----:B------:R-:W-:Y:S01]  /*25b0*/  SHF.R.S32.HI R13, RZ, 0x1f, R0 ;  /* 0x0000001fff0d7819 */ /* 0x000fe20000011400 */
[----:B------:R-:W-:Y:S01]  /*25c0*/  IMAD.MOV.U32 R123, RZ, RZ, c[0x0][0x280] ;  /* 0x0000a000ff7b7624 */ /* 0x000fe200078e00ff */
[----:B------:R-:W-:Y:S01]  /*25d0*/  LEA.HI R10, R14, R16, RZ, 0x4 ;  /* 0x000000100e0a7211 */ /* 0x000fe200078f20ff */
[----:B------:R-:W-:Y:S01]  /*25e0*/  IMAD.SHL.U32 R14, R18, 0x20, RZ ;  /* 0x00000020120e7824 */ /* 0x000fe200078e00ff */
[CC--:B------:R-:W-:Y:S01]  /*25f0*/  LEA.HI R11, R13.reuse, R0.reuse, RZ, 0x3 ;  /* 0x000000000d0b7211 */ /* 0x0c0fe200078f18ff */
[----:B------:R-:W-:Y:S01]  /*2600*/  IMAD.MOV.U32 R124, RZ, RZ, c[0x0][0x1e0] ;  /* 0x00007800ff7c7624 */ /* 0x000fe200078e00ff */
[----:B------:R-:W-:Y:S01]  /*2610*/  LEA.HI R16, R13, R0, RZ, 0x6 ;  /* 0x000000000d107211 */ /* 0x000fe200078f30ff */
[----:B------:R-:W-:Y:S01]  /*2620*/  IMAD.WIDE.U32 R72, R112, c[0x0][0x280], R2 ;  /* 0x0000a00070487a25 */ /* 0x000fe200078e0002 */
[----:B------:R-:W-:-:S02]  /*2630*/  SHF.R.S32.HI R0, RZ, 0x4, R10 ;  /* 0x00000004ff007819 */ /* 0x000fc4000001140a */
[----:B------:R-:W-:Y:S01]  /*2640*/  SHF.R.S32.HI R13, RZ, 0x4, R15 ;  /* 0x00000004ff0d7819 */ /* 0x000fe2000001140f */
[----:B------:R-:W-:Y:S01]  /*2650*/  IMAD.WIDE.U32 R78, R112, c[0x0][0x290], R8 ;  /* 0x0000a400704e7a25 */ /* 0x000fe200078e0008 */
[----:B------:R-:W-:Y:S02]  /*2660*/  LEA.HI.SX32 R10, R12, R0, 0x1d ;  /* 0x000000000c0a7211 */ /* 0x000fe400078feaff */
[----:B------:R-:W-:Y:S01]  /*2670*/  LEA.HI.SX32 R0, R11, R13, 0x1d ;  /* 0x0000000d0b007211 */ /* 0x000fe200078feaff */
[----:B------:R-:W-:Y:S01]  /*2680*/  IMAD.WIDE.U32 R76, R112, c[0x0][0x280], R6 ;  /* 0x0000a000704c7a25 */ /* 0x000fe200078e0006 */
[----:B------:R-:W-:Y:S02]  /*2690*/  LOP3.LUT R19, R14, 0x7ffff800, RZ, 0xc0, !PT ;  /* 0x7ffff8000e137812 */ /* 0x000fe400078ec0ff */
[----:B------:R-:W-:Y:S01]  /*26a0*/  SHF.R.S32.HI R14, RZ, 0x1f, R0 ;  /* 0x0000001fff0e7819 */ /* 0x000fe20000011400 */
[----:B------:R-:W-:Y:S01]  /*26b0*/  IMAD.SHL.U32 R67, R10, 0x8, RZ ;  /* 0x000000080a437824 */ /* 0x000fe200078e00ff */
[----:B------:R-:W-:Y:S01]  /*26c0*/  SHF.R.S32.HI R13, RZ, 0x1f, R10 ;  /* 0x0000001fff0d7819 */ /* 0x000fe2000001140a */
[----:B------:R-:W-:Y:S01]  /*26d0*/  IMAD.WIDE.U32 R74, R112, c[0x0][0x290], R4 ;  /* 0x0000a400704a7a25 */ /* 0x000fe200078e0004 */
[----:B------:R-:W-:-:S02]  /*26e0*/  LOP3.LUT R15, R113, 0x38, R12, 0xf8, !PT ;  /* 0x00000038710f7812 */ /* 0x000fc400078ef80c */
[----:B------:R-:W-:Y:S01]  /*26f0*/  LEA.HI R14, R14, R0, RZ, 0x3 ;  /* 0x000000000e0e7211 */ /* 0x000fe200078f18ff */
[----:B------:R-:W-:Y:S01]  /*2700*/  IMAD.IADD R100, R85, 0x1, R22 ;  /* 0x0000000155647824 */ /* 0x000fe200078e0216 */
[----:B------:R-:W-:Y:S01]  /*2710*/  LEA.HI R13, R13, R10, RZ, 0x3 ;  /* 0x0000000a0d0d7211 */ /* 0x000fe200078f18ff */
[----:B------:R-:W-:Y:S01]  /*2720*/  IMAD.IADD R99, R83, 0x1, R21 ;  /* 0x0000000153637824 */ /* 0x000fe200078e0215 */
[----:B------:R-:W-:Y:S01]  /*2730*/  LOP3.LUT R17, R15, R135, RZ, 0x3c, !PT ;  /* 0x000000870f117212 */ /* 0x000fe200078e3cff */
[----:B------:R-:W-:Y:S01]  /*2740*/  IMAD.SHL.U32 R15, R16, 0x20, RZ ;  /* 0x00000020100f7824 */ /* 0x000fe200078e00ff */
[----:B------:R-:W-:Y:S01]  /*2750*/  SHF.L.U32 R68, R0, 0x3, RZ ;  /* 0x0000000300447819 */ /* 0x000fe200000006ff */
[----:B------:R-:W-:Y:S01]  /*2760*/  IMAD.SHL.U32 R14, R14, 0x100, RZ ;  /* 0x000001000e0e7824 */ /* 0x000fe200078e00ff */
[----:B------:R-:W-:Y:S01]  /*2770*/  LOP3.LUT R10, R113, 0x38, R67, 0xf8, !PT ;  /* 0x00000038710a7812 */ /* 0x000fe200078ef843 */
[----:B------:R-:W-:Y:S01]  /*2780*/  IMAD.SHL.U32 R13, R13, 0x100, RZ ;  /* 0x000001000d0d7824 */ /* 0x000fe200078e00ff */
[----:B------:R-:W-:-:S02]  /*2790*/  LOP3.LUT R0, R113, 0x38, R68, 0xf8, !PT ;  /* 0x0000003871007812 */ /* 0x000fc400078ef844 */
[----:B------:R-:W-:Y:S02]  /*27a0*/  LOP3.LUT R18, R15, 0x7ffff800, RZ, 0xc0, !PT ;  /* 0x7ffff8000f127812 */ /* 0x000fe400078ec0ff */
[-C--:B------:R-:W-:Y:S02]  /*27b0*/  LOP3.LUT R15, R10, R135.reuse, RZ, 0x3c, !PT ;  /* 0x000000870a0f7212 */ /* 0x080fe400078e3cff */
[----:B------:R-:W-:Y:S02]  /*27c0*/  LOP3.LUT R0, R0, R135, RZ, 0x3c, !PT ;  /* 0x0000008700007212 */ /* 0x000fe400078e3cff */
[----:B------:R-:W-:Y:S02]  /*27d0*/  LOP3.LUT R10, R14, 0x7ffff800, RZ, 0xc0, !PT ;  /* 0x7ffff8000e0a7812 */ /* 0x000fe400078ec0ff */
[----:B------:R-:W-:Y:S02]  /*27e0*/  LOP3.LUT R13, R13, 0x7ffff800, RZ, 0xc0, !PT ;  /* 0x7ffff8000d0d7812 */ /* 0x000fe400078ec0ff */
[----:B------:R-:W-:-:S02]  /*27f0*/  LOP3.LUT R16, R113, 0x38, R11, 0xf8, !PT ;  /* 0x0000003871107812 */ /* 0x000fc400078ef80b */
[--C-:B------:R-:W-:Y:S01]  /*2800*/  IADD3 R14, R0, R10, R114.reuse ;  /* 0x0000000a000e7210 */ /* 0x100fe20007ffe072 */
[C---:B------:R-:W-:Y:S01]  /*2810*/  IMAD R0, R20.reuse, c[0x0][0x290], RZ ;  /* 0x0000a40014007a24 */ /* 0x040fe200078e02ff */
[----:B------:R-:W-:Y:S01]  /*2820*/  IADD3 R15, R15, R13, R114 ;  /* 0x0000000d0f0f7210 */ /* 0x000fe20007ffe072 */
[----:B------:R-:W-:Y:S01]  /*2830*/  IMAD R13, R20, c[0x0][0x280], RZ ;  /* 0x0000a000140d7a24 */ /* 0x000fe200078e02ff */
[----:B------:R-:W-:Y:S01]  /*2840*/  LOP3.LUT R16, R16, R135, RZ, 0x3c, !PT ;  /* 0x0000008710107212 */ /* 0x000fe200078e3cff */
[C---:B------:R-:W-:Y:S01]  /*2850*/  IMAD R10, R112.reuse, c[0x0][0x294], R0 ;  /* 0x0000a500700a7a24 */ /* 0x040fe200078e0200 */
[--C-:B------:R-:W-:Y:S01]  /*2860*/  IADD3 R17, R17, R19, R114.reuse ;  /* 0x0000001311117210 */ /* 0x100fe20007ffe072 */
[----:B------:R-:W-:Y:S01]  /*2870*/  IMAD R0, R112, c[0x0][0x284], R13 ;  /* 0x0000a10070007a24 */ /* 0x000fe200078e020d */
[----:B------:R-:W-:Y:S01]  /*2880*/  IADD3 R16, R16, R18, R114 ;  /* 0x0000001210107210 */ /* 0x000fe20007ffe072 */
[----:B------:R-:W-:Y:S01]  /*2890*/  IMAD.IADD R98, R79, 0x1, R10 ;  /* 0x000000014f627824 */ /* 0x000fe200078e020a */
[----:B------:R-:W-:Y:S01]  /*28a0*/  LOP3.LUT R86, R12, 0xfffffff8, RZ, 0xc0, !PT ;  /* 0xfffffff80c567812 */ /* 0x000fe200078ec0ff */
[----:B------:R-:W-:Y:S01]  /*28b0*/  IMAD.IADD R96, R10, 0x1, R75 ;  /* 0x000000010a607824 */ /* 0x000fe200078e024b */
[----:B------:R-:W-:Y:S01]  /*28c0*/  LOP3.LUT R69, R11, 0xfffffff8, RZ, 0xc0, !PT ;  /* 0xfffffff80b457812 */ /* 0x000fe200078ec0ff */
[----:B------:R-:W-:Y:S01]  /*28d0*/  IMAD.IADD R97, R77, 0x1, R0 ;  /* 0x000000014d617824 */ /* 0x000fe200078e0200 */
[CC--:B------:R-:W-:Y:S01]  /*28e0*/  SHF.L.U64.HI R118, R122.reuse, R120.reuse, c[0x0][0x294] ;  /* 0x0000a5007a767619 */ /* 0x0c0fe20000010278 */
[----:B------:R-:W-:Y:S01]  /*28f0*/  IMAD.SHL.U32 R122, R122, 0x20, RZ ;  /* 0x000000207a7a7824 */ /* 0x000fe200078e00ff */
[-C--:B------:R-:W-:Y:S01]  /*2900*/  SHF.L.U64.HI R119, R123, R120.reuse, c[0x0][0x284] ;  /* 0x0000a1007b777619 */ /* 0x080fe20000010278 */
[----:B------:R-:W-:Y:S01]  /*2910*/  IMAD.SHL.U32 R92, R17, 0x2, RZ ;  /* 0x00000002115c7824 */ /* 0x000fe200078e00ff */
[C---:B------:R-:W-:Y:S01]  /*2920*/  SHF.L.U64.HI R120, R124.reuse, R120, c[0x0][0x1e4] ;  /* 0x000079007c787619 */ /* 0x040fe20000010278 */
[----:B------:R-:W-:Y:S01]  /*2930*/  IMAD.SHL.U32 R124, R124, 0x20, RZ ;  /* 0x000000207c7c7824 */ /* 0x000fe200078e00ff */
[----:B------:R-:W-:Y:S01]  /*2940*/  SHF.L.U32 R123, R123, 0x5, RZ ;  /* 0x000000057b7b7819 */ /* 0x000fe200000006ff */
[----:B------:R-:W-:Y:S01]  /*2950*/  IMAD.SHL.U32 R91, R16, 0x2, RZ ;  /* 0x00000002105b7824 */ /* 0x000fe200078e00ff */
[----:B------:R-:W-:Y:S01]  /*2960*/  IADD3 R93, R0, R73, RZ ;  /* 0x00000049005d7210 */ /* 0x000fe20007ffe0ff */
[----:B------:R-:W-:Y:S01]  /*2970*/  IMAD.SHL.U32 R88, R15, 0x2, RZ ;  /* 0x000000020f587824 */ /* 0x000fe200078e00ff */
[----:B------:R-:W-:Y:S01]  /*2980*/  SHF.R.S32.HI R95, RZ, 0x1f, R86 ;  /* 0x0000001fff5f7819 */ /* 0x000fe20000011456 */
[----:B------:R-:W-:Y:S01]  /*2990*/  IMAD.SHL.U32 R87, R14, 0x2, RZ ;  /* 0x000000020e577824 */ /* 0x000fe200078e00ff */
[----:B------:R-:W-:-:S02]  /*29a0*/  SHF.R.S32.HI R94, RZ, 0x1f, R69 ;  /* 0x0000001fff5e7819 */ /* 0x000fc40000011445 */
[----:B------:R-:W-:Y:S02]  /*29b0*/  SHF.R.S32.HI R90, RZ, 0x1f, R67 ;  /* 0x0000001fff5a7819 */ /* 0x000fe40000011443 */
[----:B------:R-:W-:Y:S02]  /*29c0*/  SHF.R.S32.HI R89, RZ, 0x1f, R68 ;  /* 0x0000001fff597819 */ /* 0x000fe40000011444 */
.L_x_158:
[-C--:B------:R-:W-:Y:S01]  /*29d0*/  IMAD R0, R120, R48.reuse, RZ ;  /* 0x0000003078007224 */ /* 0x080fe200078e02ff */
[----:B------:R-:W-:Y:S01]  /*29e0*/  SHF.R.S32.HI R62, RZ, 0x1f, R48 ;  /* 0x0000001fff3e7819 */ /* 0x000fe20000011430 */
[----:B------:R-:W-:Y:S01]  /*29f0*/  IMAD.WIDE.U32 R10, R124, R48, RZ ;  /* 0x000000307c0a7225 */ /* 0x000fe200078e00ff */
[----:B------:R-:W-:Y:S04]  /*2a00*/  DEPBAR.LE SB0, 0x0 ;  /* 0x000080000000791a */ /* 0x000fe80000000000 */
[----:B------:R-:W-:Y:S01]  /*2a10*/  WARPSYNC 0xffffffff ;  /* 0xffffffff00007948 */ /* 0x000fe20003800000 */
[----:B------:R-:W-:Y:S01]  /*2a20*/  BAR.SYNC.DEFER_BLOCKING 0x0 ;  /* 0x0000000000007b1d */ /* 0x000fe20000010000 */
[----:B------:R-:W-:Y:S01]  /*2a30*/  ISETP.GE.AND P1, PT, R136, 0x1, PT ;  /* 0x000000018800780c */ /* 0x000fe20003f26270 */
[----:B------:R-:W-:Y:S01]  /*2a40*/  IMAD R2, R62, R124, R0 ;  /* 0x0000007c3e027224 */ /* 0x000fe200078e0200 */
[----:B------:R-:W-:Y:S03]  /*2a50*/  IADD3 R0, P0, R103, R10, RZ ;  /* 0x0000000a67007210 */ /* 0x000fe60007f1e0ff */
[----:B------:R-:W-:Y:S04]  /*2a60*/  IMAD.IADD R18, R11, 0x1, R2 ;  /* 0x000000010b127824 */ /* 0x000fe800078e0202 */
[----:B------:R-:W-:Y:S01]  /*2a70*/  IMAD.X R2, R18, 0x1, R102, P0 ;  /* 0x0000000112027824 */ /* 0x000fe200000e0666 */
[C---:B------:R-:W-:Y:S04]  /*2a80*/  LEA R38, P0, R0.reuse, c[0x0][0x1c8], 0x1 ;  /* 0x0000720000267a11 */ /* 0x040fe800078008ff */
[----:B------:R-:W-:Y:S01]  /*2a90*/  LEA.HI.X R39, R0, c[0x0][0x1cc], R2, 0x1, P0 ;  /* 0x0000730000277a11 */ /* 0x000fe200000f0c02 */
[----:B------:R-:W-:Y:S01]  /*2aa0*/  BSSY B1, `(.L_x_140) ;  /* 0x0000266000017945 */ /* 0x000fe20003800000 */
[----:B-1----:R-:W-:-:S05]  /*2ab0*/  @!P1 BRA `(.L_x_141) ;  /* 0x000024f000009947 */ /* 0x002fca0003800000 */
[-C--:B------:R-:W-:Y:S01]  /*2ac0*/  IMAD R2, R119, R48.reuse, RZ ;  /* 0x0000003077027224 */ /* 0x080fe200078e02ff */
[----:B------:R-:W-:Y:S01]  /*2ad0*/  ISETP.NE.AND P1, PT, R101, RZ, PT ;  /* 0x000000ff6500720c */ /* 0x000fe20003f25270 */
[-C--:B------:R-:W-:Y:S02]  /*2ae0*/  IMAD R0, R118, R48.reuse, RZ ;  /* 0x0000003076007224 */ /* 0x080fe400078e02ff */
[----:B------:R-:W-:Y:S02]  /*2af0*/  IMAD R4, R48, -0x20, R66 ;  /* 0xffffffe030047824 */ /* 0x000fe400078e0242 */
[-C--:B------:R-:W-:Y:S04]  /*2b00*/  IMAD.WIDE.U32 R8, R123, R48.reuse, RZ ;  /* 0x000000307b087225 */ /* 0x080fe800078e00ff */
[----:B------:R-:W-:Y:S04]  /*2b10*/  IMAD.WIDE.U32 R16, R122, R48, RZ ;  /* 0x000000307a107225 */ /* 0x000fe800078e00ff */
[C---:B------:R-:W-:Y:S02]  /*2b20*/  IMAD R3, R62.reuse, R123, R2 ;  /* 0x0000007b3e037224 */ /* 0x040fe400078e0202 */
[----:B------:R-:W-:Y:S01]  /*2b30*/  IMAD R2, R62, R122, R0 ;  /* 0x0000007a3e027224 */ /* 0x000fe200078e0200 */
[----:B------:R-:W-:Y:S02]  /*2b40*/  IMNMX R0, R4, 0x20, PT ;  /* 0x0000002004007817 */ /* 0x000fe40003800200 */
[----:B------:R-:W-:Y:S02]  /*2b50*/  IADD3 R19, R9, R3, RZ ;  /* 0x0000000309137210 */ /* 0x000fe40007ffe0ff */
[----:B------:R-:W-:Y:S01]  /*2b60*/  IADD3 R20, R17, R2, RZ ;  /* 0x0000000211147210 */ /* 0x000fe20007ffe0ff */
[----:B------:R-:W-:-:S05]  /*2b70*/  @!P1 BRA `(.L_x_142) ;  /* 0x0000124000009947 */ /* 0x000fca0003800000 */
[----:B------:R-:W-:Y:S01]  /*2b80*/  ISETP.GE.AND P1, PT, R193, R0, PT ;  /* 0x00000000c100720c */ /* 0x000fe20003f26270 */
[----:B------:R-:W-:Y:S01]  /*2b90*/  BSSY B0, `(.L_x_143) ;  /* 0x000002a000007945 */ /* 0x000fe20003800000 */
[----:B------:R-:W-:Y:S01]  /*2ba0*/  CS2R R32, SRZ ;  /* 0x0000000000207805 */ /* 0x000fe2000001ff00 */
[----:B------:R-:W-:Y:S01]  /*2bb0*/  CS2R R30, SRZ ;  /* 0x00000000001e7805 */ /* 0x000fe2000001ff00 */
[----:B------:R-:W-:Y:S01]  /*2bc0*/  CS2R R28, SRZ ;  /* 0x00000000001c7805 */ /* 0x000fe2000001ff00 */
[----:B------:R-:W-:Y:S01]  /*2bd0*/  CS2R R22, SRZ ;  /* 0x0000000000167805 */ /* 0x000fe2000001ff00 */
[----:B------:R-:W-:Y:S01]  /*2be0*/  CS2R R14, SRZ ;  /* 0x00000000000e7805 */ /* 0x000fe2000001ff00 */
[----:B------:R-:W-:Y:S01]  /*2bf0*/  CS2R R12, SRZ ;  /* 0x00000000000c7805 */ /* 0x000fe2000001ff00 */
[----:B------:R-:W-:Y:S01]  /*2c00*/  CS2R R6, SRZ ;  /* 0x0000000000067805 */ /* 0x000fe2000001ff00 */
[----:B------:R-:W-:Y:S04]  /*2c10*/  CS2R R2, SRZ ;  /* 0x0000000000027805 */ /* 0x000fe8000001ff00 */
[----:B------:R-:W-:-:S05]  /*2c20*/  @P1 BRA `(.L_x_144) ;  /* 0x0000020000001947 */ /* 0x000fca0003800000 */
[----:B------:R-:W-:Y:S01]  /*2c30*/  IADD3 R0, P0, R72, R8, RZ ;  /* 0x0000000848007210 */ /* 0x000fe20007f1e0ff */
[----:B------:R-:W-:Y:S01]  /*2c40*/  CS2R R22, SRZ ;  /* 0x0000000000167805 */ /* 0x000fe2000001ff00 */
[----:B------:R-:W-:Y:S01]  /*2c50*/  CS2R R28, SRZ ;  /* 0x00000000001c7805 */ /* 0x000fe2000001ff00 */
[----:B------:R-:W-:Y:S01]  /*2c60*/  CS2R R6, SRZ ;  /* 0x0000000000067805 */ /* 0x000fe2000001ff00 */
[----:B------:R-:W-:Y:S01]  /*2c70*/  CS2R R30, SRZ ;  /* 0x00000000001e7805 */ /* 0x000fe2000001ff00 */
[----:B------:R-:W-:Y:S01]  /*2c80*/  IMAD.X R3, R19, 0x1, R93, P0 ;  /* 0x0000000113037824 */ /* 0x000fe200000e065d */
[----:B------:R-:W-:Y:S01]  /*2c90*/  IADD3 R2, P0, R74, R16, RZ ;  /* 0x000000104a027210 */ /* 0x000fe20007f1e0ff */
[----:B------:R-:W-:Y:S01]  /*2ca0*/  CS2R R12, SRZ ;  /* 0x00000000000c7805 */ /* 0x000fe2000001ff00 */
[----:B------:R-:W-:Y:S01]  /*2cb0*/  CS2R R32, SRZ ;  /* 0x0000000000207805 */ /* 0x000fe2000001ff00 */
[----:B------:R-:W-:Y:S02]  /*2cc0*/  CS2R R14, SRZ ;  /* 0x00000000000e7805 */ /* 0x000fe4000001ff00 */
[----:B------:R-:W-:Y:S01]  /*2cd0*/  IMAD.X R5, R20, 0x1, R96, P0 ;  /* 0x0000000114057824 */ /* 0x000fe200000e0660 */
[C---:B------:R-:W-:Y:S04]  /*2ce0*/  LEA R8, P0, R0.reuse, c[0x0][0x270], 0x1 ;  /* 0x00009c0000087a11 */ /* 0x040fe800078008ff */
[----:B------:R-:W-:Y:S02]  /*2cf0*/  LEA.HI.X R9, R0, c[0x0][0x274], R3, 0x1, P0 ;  /* 0x00009d0000097a11 */ /* 0x000fe400000f0c03 */
[C---:B------:R-:W-:Y:S04]  /*2d00*/  LEA R4, P0, R2.reuse, c[0x0][0x288], 0x1 ;  /* 0x0000a20002047a11 */ /* 0x040fe800078008ff */
[----:B------:R-:W-:Y:S02]  /*2d10*/  LEA.HI.X R5, R2, c[0x0][0x28c], R5, 0x1, P0 ;  /* 0x0000a30002057a11 */ /* 0x000fe400000f0c05 */
[----:B------:R-:W-:Y:S01]  /*2d20*/  ISETP.GE.AND P0, PT, R138, c[0x0][0x27c], PT ;  /* 0x00009f008a007a0c */ /* 0x000fe20003f06270 */
[----:B------:R-:W-:Y:S11]  /*2d30*/  CS2R R2, SRZ ;  /* 0x0000000000027805 */ /* 0x000ff6000001ff00 */
[----:B------:R-:W-:Y:S01]  /*2d40*/  @!UPT UIADD3 URZ, URZ, URZ, URZ ;  /* 0x0000003f3f3ff290 */ /* 0x000fe2000fffe03f */
[----:B------:R1:W5:Y:S04]  /*2d50*/  @!P0 LDG.E.64 R22, [R8.64] ;  /* 0x0000000608168981 */ /* 0x000368000c1e1b00 */
[----:B------:R1:W5:Y:S01]  /*2d60*/  @!P0 LDG.E.64 R2, [R4.64] ;  /* 0x0000000604028981 */ /* 0x000362000c1e1b00 */
[----:B------:R-:W-:Y:S11]  /*2d70*/  ISETP.GE.AND P0, PT, R142, c[0x0][0x27c], PT ;  /* 0x00009f008e007a0c */ /* 0x000ff60003f06270 */
[----:B------:R-:W-:Y:S02]  /*2d80*/  @!UPT UIADD3 URZ, URZ, URZ, URZ ;  /* 0x0000003f3f3ff290 */ /* 0x000fe4000fffe03f */
[----:B------:R1:W5:Y:S04]  /*2d90*/  @!P0 LDG.E.64 R28, [R8.64+0x40] ;  /* 0x00004006081c8981 */ /* 0x000368000c1e1b00 */
[----:B------:R1:W5:Y:S01]  /*2da0*/  @!P0 LDG.E.64 R6, [R4.64+0x40] ;  /* 0x0000400604068981 */ /* 0x000362000c1e1b00 */
[----:B------:R-:W-:Y:S11]  /*2db0*/  ISETP.GE.AND P0, PT, R140, c[0x0][0x27c], PT ;  /* 0x00009f008c007a0c */ /* 0x000ff60003f06270 */
[----:B------:R-:W-:Y:S02]  /*2dc0*/  @!UPT UIADD3 URZ, URZ, URZ, URZ ;  /* 0x0000003f3f3ff290 */ /* 0x000fe4000fffe03f */
[----:B------:R1:W5:Y:S04]  /*2dd0*/  @!P0 LDG.E.64 R30, [R8.64+0x80] ;  /* 0x00008006081e8981 */ /* 0x000368000c1e1b00 */
[----:B------:R1:W5:Y:S01]  /*2de0*/  @!P0 LDG.E.64 R12, [R4.64+0x80] ;  /* 0x00008006040c8981 */ /* 0x000362000c1e1b00 */
[----:B------:R-:W-:Y:S11]  /*2df0*/  ISETP.GE.AND P0, PT, R141, c[0x0][0x27c], PT ;  /* 0x00009f008d007a0c */ /* 0x000ff60003f06270 */
[----:B------:R-:W-:Y:S02]  /*2e00*/  @!UPT UIADD3 URZ, URZ, URZ, URZ ;  /* 0x0000003f3f3ff290 */ /* 0x000fe4000fffe03f */
[----:B------:R1:W5:Y:S04]  /*2e10*/  @!P0 LDG.E.64 R32, [R8.64+0xc0] ;  /* 0x0000c00608208981 */ /* 0x000368000c1e1b00 */
[----:B------:R1:W5:Y:S02]  /*2e20*/  @!P0 LDG.E.64 R14, [R4.64+0xc0] ;  /* 0x0000c006040e8981 */ /* 0x000364000c1e1b00 */
.L_x_144:
[----:B------:R-:W-:Y:S05]  /*2e30*/  BSYNC B0 ;  /* 0x0000000000007941 */ /* 0x000fea0003800000 */
.L_x_143:
[----:B------:R-:W-:-:S05]  /*2e40*/  @P1 BRA `(.L_x_145) ;  /* 0x000022b000001947 */ /* 0x000fca0003800000 */
[----:B------:R-:W-:Y:S01]  /*2e50*/  ISETP.GE.AND P0, PT, R132, c[0x0][0x1d4], PT ;  /* 0x0000750084007a0c */ /* 0x000fe20003f06270 */
[----:B-1---5:R-:W-:Y:S01]  /*2e60*/  IMAD.MOV.U32 R8, RZ, RZ, R32 ;  /* 0x000000ffff087224 */ /* 0x022fe200078e0020 */
[----:B------:R-:W-:Y:S01]  /*2e70*/  MOV R0, R31 ;  /* 0x0000001f00007202 */ /* 0x000fe20000000f00 */
[----:B------:R-:W-:Y:S01]  /*2e80*/  IMAD.MOV.U32 R5, RZ, RZ, R33 ;  /* 0x000000ffff057224 */ /* 0x000fe200078e0021 */
[----:B------:R-:W-:Y:S01]  /*2e90*/  BSSY B0, `(.L_x_146) ;  /* 0x0000048000007945 */ /* 0x000fe20003800000 */
[----:B------:R-:W-:Y:S03]  /*2ea0*/  IMAD.MOV.U32 R4, RZ, RZ, R30 ;  /* 0x000000ffff047224 */ /* 0x000fe600078e001e */
[----:B------:R-:W-:Y:S01]  /*2eb0*/  PRMT R36, R8, 0x5410, R5 ;  /* 0x0000541008247816 */ /* 0x000fe20000000005 */
[----:B------:R-:W-:Y:S01]  /*2ec0*/  IMAD.MOV.U32 R8, RZ, RZ, R28 ;  /* 0x000000ffff087224 */ /* 0x000fe200078e001c */
[----:B------:R-:W-:Y:S01]  /*2ed0*/  PRMT R35, R4, 0x5410, R0 ;  /* 0x0000541004237816 */ /* 0x000fe20000000000 */
[----:B------:R-:W-:Y:S01]  /*2ee0*/  IMAD.MOV.U32 R5, RZ, RZ, R29 ;  /* 0x000000ffff057224 */ /* 0x000fe200078e001d */
[----:B------:R-:W-:Y:S01]  /*2ef0*/  MOV R4, R14 ;  /* 0x0000000e00047202 */ /* 0x000fe20000000f00 */
[----:B------:R-:W-:Y:S03]  /*2f00*/  IMAD.MOV.U32 R0, RZ, RZ, R15 ;  /* 0x000000ffff007224 */ /* 0x000fe600078e000f */
[----:B------:R-:W-:Y:S01]  /*2f10*/  PRMT R34, R8, 0x5410, R5 ;  /* 0x0000541008227816 */ /* 0x000fe20000000005 */
[----:B------:R-:W-:Y:S01]  /*2f20*/  IMAD.MOV.U32 R8, RZ, RZ, R12 ;  /* 0x000000ffff087224 */ /* 0x000fe200078e000c */
[----:B------:R-:W-:Y:S01]  /*2f30*/  PRMT R20, R4, 0x5410, R0 ;  /* 0x0000541004147816 */ /* 0x000fe20000000000 */
[----:B------:R-:W-:Y:S01]  /*2f40*/  IMAD.MOV.U32 R4, RZ, RZ, R6 ;  /* 0x000000ffff047224 */ /* 0x000fe200078e0006 */
[----:B------:R-:W-:Y:S02]  /*2f50*/  MOV R5, R13 ;  /* 0x0000000d00057202 */ /* 0x000fe40000000f00 */
[----:B------:R-:W-:Y:S02]  /*2f60*/  MOV R0, R7 ;  /* 0x0000000700007202 */ /* 0x000fe40000000f00 */
[----:B------:R-:W-:Y:S02]  /*2f70*/  PRMT R19, R8, 0x5410, R5 ;  /* 0x0000541008137816 */ /* 0x000fe40000000005 */
[----:B------:R-:W-:Y:S01]  /*2f80*/  PRMT R18, R4, 0x5410, R0 ;  /* 0x0000541004127816 */ /* 0x000fe20000000000 */
[----:B------:R-:W-:-:S05]  /*2f90*/  @P0 BRA `(.L_x_147) ;  /* 0x0000037000000947 */ /* 0x000fca0003800000 */
[----:B------:R-:W-:Y:S01]  /*2fa0*/  ISETP.GE.AND P0, PT, R138, c[0x0][0x27c], PT ;  /* 0x00009f008a007a0c */ /* 0x000fe20003f06270 */
[----:B------:R-:W1:Y:S01]  /*2fb0*/  LDS.128 R8, [R185+0xc080] ;  /* 0x00c08000b9087984 */ /* 0x000e620000000c00 */
[----:B------:R-:W-:Y:S02]  /*2fc0*/  MOV R4, R2 ;  /* 0x0000000200047202 */ /* 0x000fe40000000f00 */
[----:B------:R-:W-:Y:S02]  /*2fd0*/  MOV R24, R22 ;  /* 0x0000001600187202 */ /* 0x000fe40000000f00 */
[----:B------:R-:W-:Y:S02]  /*2fe0*/  MOV R16, R3 ;  /* 0x0000000300107202 */ /* 0x000fe40000000f00 */
[----:B------:R-:W-:Y:S05]  /*2ff0*/  MOV R26, R23 ;  /* 0x00000017001a7202 */ /* 0x000fea0000000f00 */
[--C-:B------:R-:W-:Y:S01]  /*3000*/  @!P0 SHF.R.U64 R5, R2, 0x10, R3.reuse ;  /* 0x0000001002058819 */ /* 0x100fe20000001203 */
[----:B------:R-:W-:Y:S01]  /*3010*/  @!P0 HADD2.F32 R4, -RZ, R4.H0_H0 ;  /* 0x20000004ff048230 */ /* 0x000fe20000004100 */
[----:B------:R-:W-:Y:S01]  /*3020*/  @!P0 SHF.R.U32.HI R17, RZ, 0x10, R3 ;  /* 0x00000010ff118819 */ /* 0x000fe20000011603 */
[----:B------:R-:W-:Y:S01]  /*3030*/  @!P0 HADD2.F32 R16, -RZ, R16.H0_H0 ;  /* 0x20000010ff108230 */ /* 0x000fe20000004100 */
[--C-:B------:R-:W-:Y:S01]  /*3040*/  @!P0 SHF.R.U64 R25, R22, 0x10, R23.reuse ;  /* 0x0000001016198819 */ /* 0x100fe20000001217 */
[----:B------:R-:W-:Y:S01]  /*3050*/  @!P0 HADD2.F32 R22, -RZ, R24.H0_H0 ;  /* 0x20000018ff168230 */ /* 0x000fe20000004100 */
[----:B------:R-:W-:Y:S01]  /*3060*/  @!P0 SHF.R.U32.HI R27, RZ, 0x10, R23 ;  /* 0x00000010ff1b8819 */ /* 0x000fe20000011617 */
[----:B------:R-:W-:Y:S02]  /*3070*/  @!P0 HADD2.F32 R5, -RZ, R5.H0_H0 ;  /* 0x20000005ff058230 */ /* 0x000fe40000004100 */
[----:B------:R-:W-:Y:S01]  /*3080*/  @!P0 HADD2.F32 R17, -RZ, R17.H0_H0 ;  /* 0x20000011ff118230 */ /* 0x000fe20000004100 */
[----:B-1----:R-:W-:Y:S01]  /*3090*/  @!P0 IMAD.MOV.U32 R3, RZ, RZ, R9 ;  /* 0x000000ffff038224 */ /* 0x002fe200078e0009 */
[----:B------:R-:W-:Y:S04]  /*30a0*/  @!P0 MOV R0, R8 ;  /* 0x0000000800008202 */ /* 0x000fe80000000f00 */
[--C-:B------:R-:W-:Y:S02]  /*30b0*/  @!P0 HADD2.F32 R23, -RZ, R3.reuse.H1_H1 ;  /* 0x30000003ff178230 */ /* 0x100fe40000004100 */
[--C-:B------:R-:W-:Y:S02]  /*30c0*/  @!P0 HADD2.F32 R21, -RZ, R0.reuse.H1_H1 ;  /* 0x30000000ff158230 */ /* 0x100fe40000004100 */
[----:B------:R-:W-:Y:S02]  /*30d0*/  @!P0 HADD2.F32 R2, -RZ, R0.H0_H0 ;  /* 0x20000000ff028230 */ /* 0x000fe40000004100 */
[----:B------:R-:W-:Y:S01]  /*30e0*/  @!P0 HADD2.F32 R3, -RZ, R3.H0_H0 ;  /* 0x20000003ff038230 */ /* 0x000fe20000004100 */
[-C--:B------:R-:W-:Y:S02]  /*30f0*/  @!P0 FMUL.FTZ R24, R21, R4.reuse ;  /* 0x0000000415188220 */ /* 0x080fe40000410000 */
[C---:B------:R-:W-:Y:S01]  /*3100*/  @!P0 FMUL.FTZ R0, R2.reuse, R4 ;  /* 0x0000000402008220 */ /* 0x040fe20000410000 */
[----:B------:R-:W-:Y:S01]  /*3110*/  @!P0 MOV R4, R10 ;  /* 0x0000000a00048202 */ /* 0x000fe20000000f00 */
[----:B------:R-:W-:Y:S01]  /*3120*/  @!P0 FFMA.FTZ R41, R2, R22, -R24 ;  /* 0x0000001602298223 */ /* 0x000fe20000010818 */
[----:B------:R-:W-:Y:S01]  /*3130*/  @!P0 HADD2.F32 R24, -RZ, R25.H0_H0 ;  /* 0x20000019ff188230 */ /* 0x000fe20000004100 */
[-C--:B------:R-:W-:Y:S02]  /*3140*/  @!P0 FMUL.FTZ R25, R23, R5.reuse ;  /* 0x0000000517198220 */ /* 0x080fe40000410000 */
[C---:B------:R-:W-:Y:S02]  /*3150*/  @!P0 FMUL.FTZ R2, R3.reuse, R5 ;  /* 0x0000000503028220 */ /* 0x040fe40000410000 */
[----:B------:R-:W-:Y:S01]  /*3160*/  @!P0 FFMA.FTZ R40, R3, R24, -R25 ;  /* 0x0000001803288223 */ /* 0x000fe20000010819 */
[----:B------:R-:W-:Y:S01]  /*3170*/  @!P0 MOV R3, R11 ;  /* 0x0000000b00038202 */ /* 0x000fe20000000f00 */
[----:B------:R-:W-:Y:S01]  /*3180*/  @!P0 FFMA.FTZ R0, R21, R22, R0 ;  /* 0x0000001615008223 */ /* 0x000fe20000010000 */
[--C-:B------:R-:W-:Y:S01]  /*3190*/  @!P0 HADD2.F32 R21, -RZ, R4.reuse.H1_H1 ;  /* 0x30000004ff158230 */ /* 0x100fe20000004100 */
[----:B------:R-:W-:Y:S01]  /*31a0*/  @!P0 FFMA.FTZ R2, R23, R24, R2 ;  /* 0x0000001817028223 */ /* 0x000fe20000010002 */
[----:B------:R-:W-:Y:S02]  /*31b0*/  @!P0 HADD2.F32 R4, -RZ, R4.H0_H0 ;  /* 0x20000004ff048230 */ /* 0x000fe40000004100 */
[--C-:B------:R-:W-:Y:S01]  /*31c0*/  @!P0 HADD2.F32 R5, -RZ, R3.reuse.H0_H0 ;  /* 0x20000003ff058230 */ /* 0x100fe20000004100 */
[----:B------:R-:W-:Y:S01]  /*31d0*/  @!P0 FMUL.FTZ R37, R21, R16 ;  /* 0x0000001015258220 */ /* 0x000fe20000410000 */
[----:B------:R-:W-:Y:S01]  /*31e0*/  @!P0 HADD2.F32 R22, -RZ, R26.H0_H0 ;  /* 0x2000001aff168230 */ /* 0x000fe20000004100 */
[----:B------:R-:W-:Y:S01]  /*31f0*/  @!P0 F2FP.PACK_AB R2, R2, R40 ;  /* 0x000000280202823e */ /* 0x000fe200000000ff */
[----:B------:R-:W-:Y:S01]  /*3200*/  @!P0 HADD2.F32 R25, -RZ, R3.H1_H1 ;  /* 0x30000003ff198230 */ /* 0x000fe20000004100 */
[C---:B------:R-:W-:Y:S01]  /*3210*/  @!P0 FMUL.FTZ R3, R4.reuse, R16 ;  /* 0x0000001004038220 */ /* 0x040fe20000410000 */
[----:B------:R-:W-:Y:S01]  /*3220*/  @!P0 HADD2.F32 R26, -RZ, R27.H0_H0 ;  /* 0x2000001bff1a8230 */ /* 0x000fe20000004100 */
[----:B------:R-:W-:Y:S01]  /*3230*/  @!P0 FFMA.FTZ R37, R4, R22, -R37 ;  /* 0x0000001604258223 */ /* 0x000fe20000010825 */
[----:B------:R-:W-:Y:S01]  /*3240*/  @!P0 MOV R9, R2 ;  /* 0x0000000200098202 */ /* 0x000fe20000000f00 */
[-C--:B------:R-:W-:Y:S02]  /*3250*/  @!P0 FMUL.FTZ R27, R25, R17.reuse ;  /* 0x00000011191b8220 */ /* 0x080fe40000410000 */
[----:B------:R-:W-:Y:S02]  /*3260*/  @!P0 FMUL.FTZ R4, R5, R17 ;  /* 0x0000001105048220 */ /* 0x000fe40000410000 */
[----:B------:R-:W-:Y:S02]  /*3270*/  @!P0 FFMA.FTZ R3, R21, R22, R3 ;  /* 0x0000001615038223 */ /* 0x000fe40000010003 */
[-C--:B------:R-:W-:Y:S01]  /*3280*/  @!P0 FFMA.FTZ R27, R5, R26.reuse, -R27 ;  /* 0x0000001a051b8223 */ /* 0x080fe2000001081b */
[----:B------:R-:W-:Y:S01]  /*3290*/  @!P0 F2FP.PACK_AB R5, R0, R41 ;  /* 0x000000290005823e */ /* 0x000fe200000000ff */
[----:B------:R-:W-:Y:S01]  /*32a0*/  @!P0 FFMA.FTZ R4, R25, R26, R4 ;  /* 0x0000001a19048223 */ /* 0x000fe20000010004 */
[----:B------:R-:W-:Y:S03]  /*32b0*/  @!P0 F2FP.PACK_AB R3, R3, R37 ;  /* 0x000000250303823e */ /* 0x000fe600000000ff */
[----:B------:R-:W-:Y:S01]  /*32c0*/  @!P0 IMAD.MOV.U32 R8, RZ, RZ, R5 ;  /* 0x000000ffff088224 */ /* 0x000fe200078e0005 */
[----:B------:R-:W-:Y:S02]  /*32d0*/  @!P0 F2FP.PACK_AB R0, R4, R27 ;  /* 0x0000001b0400823e */ /* 0x000fe400000000ff */
[----:B------:R-:W-:Y:S02]  /*32e0*/  @!P0 MOV R10, R3 ;  /* 0x00000003000a8202 */ /* 0x000fe40000000f00 */
[----:B------:R-:W-:Y:S05]  /*32f0*/  @!P0 MOV R11, R0 ;  /* 0x00000000000b8202 */ /* 0x000fea0000000f00 */
[----:B------:R1:W-:Y:S02]  /*3300*/  STG.E.128 [R38.64], R8 ;  /* 0x0000000826007986 */ /* 0x0003e4000c101d06 */
.L_x_147:
[----:B------:R-:W-:Y:S05]  /*3310*/  BSYNC B0 ;  /* 0x0000000000007941 */ /* 0x000fea0003800000 */
.L_x_146:
[----:B------:R-:W-:Y:S01]  /*3320*/  ISETP.GE.AND P0, PT, R134, c[0x0][0x1d4], PT ;  /* 0x0000750086007a0c */ /* 0x000fe20003f06270 */
[----:B------:R-:W-:Y:S01]  /*3330*/  @!UPT UIADD3 URZ, URZ, URZ, URZ ;  /* 0x0000003f3f3ff290 */ /* 0x000fe2000fffe03f */
[----:B------:R-:W-:Y:S11]  /*3340*/  BSSY B0, `(.L_x_148) ;  /* 0x0000036000007945 */ /* 0x000ff60003800000 */
[----:B------:R-:W-:-:S05]  /*3350*/  @P0 BRA `(.L_x_149) ;  /* 0x0000034000000947 */ /* 0x000fca0003800000 */
[----:B------:R-:W-:Y:S01]  /*3360*/  ISETP.GE.AND P0, PT, R142, c[0x0][0x27c], PT ;  /* 0x00009f008e007a0c */ /* 0x000fe20003f06270 */
[----:B-1----:R-:W1:Y:S11]  /*3370*/  LDS.128 R8, [R185+0xd080] ;  /* 0x00d08000b9087984 */ /* 0x002e760000000c00 */
[----:B------:R-:W-:Y:S01]  /*3380*/  @!UPT UIADD3 URZ, URZ, URZ, URZ ;  /* 0x0000003f3f3ff290 */ /* 0x000fe2000fffe03f */
[----:B------:R-:W-:Y:S01]  /*3390*/  @!P0 HADD2.F32 R0, -RZ, R18.H0_H0 ;  /* 0x20000012ff008230 */ /* 0x000fe20000004100 */
[----:B------:R-:W-:Y:S01]  /*33a0*/  @!P0 SHF.R.U64 R4, R6, 0x10, R7 ;  /* 0x0000001006048819 */ /* 0x000fe20000001207 */
[----:B------:R-:W-:Y:S01]  /*33b0*/  @!P0 HADD2.F32 R6, -RZ, R34.H0_H0 ;  /* 0x20000022ff068230 */ /* 0x000fe20000004100 */
[----:B------:R-:W-:Y:S02]  /*33c0*/  @!P0 SHF.R.U64 R17, R28, 0x10, R29 ;  /* 0x000000101c118819 */ /* 0x000fe4000000121d */
[----:B------:R-:W-:Y:S01]  /*33d0*/  @!P0 SHF.R.U32.HI R7, RZ, 0x10, R7 ;  /* 0x00000010ff078819 */ /* 0x000fe20000011607 */
[----:B------:R-:W-:Y:S01]  /*33e0*/  @!P0 HADD2.F32 R4, -RZ, R4.H0_H0 ;  /* 0x20000004ff048230 */ /* 0x000fe20000004100 */
[----:B------:R-:W-:Y:S01]  /*33f0*/  @!P0 SHF.R.U32.HI R23, RZ, 0x10, R29 ;  /* 0x00000010ff178819 */ /* 0x000fe2000001161d */
[----:B------:R-:W-:Y:S02]  /*3400*/  @!P0 HADD2.F32 R17, -RZ, R17.H0_H0 ;  /* 0x20000011ff118230 */ /* 0x000fe40000004100 */
[----:B------:R-:W-:Y:S02]  /*3410*/  @!P0 HADD2.F32 R7, -RZ, R7.H0_H0 ;  /* 0x20000007ff078230 */ /* 0x000fe40000004100 */
[----:B------:R-:W-:Y:S01]  /*3420*/  @!P0 HADD2.F32 R23, -RZ, R23.H0_H0 ;  /* 0x20000017ff178230 */ /* 0x000fe20000004100 */
[----:B-1----:R-:W-:Y:S02]  /*3430*/  @!P0 MOV R2, R8 ;  /* 0x0000000800028202 */ /* 0x002fe40000000f00 */
[----:B------:R-:W-:Y:S03]  /*3440*/  @!P0 MOV R3, R9 ;  /* 0x0000000900038202 */ /* 0x000fe60000000f00 */
[--C-:B------:R-:W-:Y:S02]  /*3450*/  @!P0 HADD2.F32 R5, -RZ, R2.reuse.H1_H1 ;  /* 0x30000002ff058230 */ /* 0x100fe40000004100 */
[----:B------:R-:W-:Y:S02]  /*3460*/  @!P0 HADD2.F32 R2, -RZ, R2.H0_H0 ;  /* 0x20000002ff028230 */ /* 0x000fe40000004100 */
[--C-:B------:R-:W-:Y:S01]  /*3470*/  @!P0 HADD2.F32 R16, -RZ, R3.reuse.H1_H1 ;  /* 0x30000003ff108230 */ /* 0x100fe20000004100 */
[CC--:B------:R-:W-:Y:S01]  /*3480*/  @!P0 FMUL.FTZ R21, R5.reuse, R0.reuse ;  /* 0x0000000005158220 */ /* 0x0c0fe20000410000 */
[----:B------:R-:W-:Y:S01]  /*3490*/  @!P0 HADD2.F32 R3, -RZ, R3.H0_H0 ;  /* 0x20000003ff038230 */ /* 0x000fe20000004100 */
[C---:B------:R-:W-:Y:S02]  /*34a0*/  @!P0 FMUL.FTZ R0, R2.reuse, R0 ;  /* 0x0000000002008220 */ /* 0x040fe40000410000 */
[-C--:B------:R-:W-:Y:S02]  /*34b0*/  @!P0 FFMA.FTZ R26, R2, R6.reuse, -R21 ;  /* 0x00000006021a8223 */ /* 0x080fe40000010815 */
[----:B------:R-:W-:Y:S01]  /*34c0*/  @!P0 FFMA.FTZ R0, R5, R6, R0 ;  /* 0x0000000605008223 */ /* 0x000fe20000010000 */
[----:B------:R-:W-:Y:S01]  /*34d0*/  @!P0 MOV R5, R10 ;  /* 0x0000000a00058202 */ /* 0x000fe20000000f00 */
[CC--:B------:R-:W-:Y:S02]  /*34e0*/  @!P0 FMUL.FTZ R21, R16.reuse, R4.reuse ;  /* 0x0000000410158220 */ /* 0x0c0fe40000410000 */
[C---:B------:R-:W-:Y:S01]  /*34f0*/  @!P0 FMUL.FTZ R2, R3.reuse, R4 ;  /* 0x0000000403028220 */ /* 0x040fe20000410000 */
[----:B------:R-:W-:Y:S01]  /*3500*/  @!P0 MOV R4, R11 ;  /* 0x0000000b00048202 */ /* 0x000fe20000000f00 */
[-C--:B------:R-:W-:Y:S01]  /*3510*/  @!P0 FFMA.FTZ R25, R3, R17.reuse, -R21 ;  /* 0x0000001103198223 */ /* 0x080fe20000010815 */
[----:B------:R-:W-:Y:S01]  /*3520*/  @!P0 HADD2.F32 R3, -RZ, R18.H1_H1 ;  /* 0x30000012ff038230 */ /* 0x000fe20000004100 */
[----:B------:R-:W-:Y:S01]  /*3530*/  @!P0 FFMA.FTZ R2, R16, R17, R2 ;  /* 0x0000001110028223 */ /* 0x000fe20000010002 */
[--C-:B------:R-:W-:Y:S02]  /*3540*/  @!P0 HADD2.F32 R18, -RZ, R5.reuse.H1_H1 ;  /* 0x30000005ff128230 */ /* 0x100fe40000004100 */
[----:B------:R-:W-:Y:S02]  /*3550*/  @!P0 HADD2.F32 R6, -RZ, R5.H0_H0 ;  /* 0x20000005ff068230 */ /* 0x000fe40000004100 */
[----:B------:R-:W-:Y:S01]  /*3560*/  @!P0 F2FP.PACK_AB R2, R2, R25 ;  /* 0x000000190202823e */ /* 0x000fe200000000ff */
[----:B------:R-:W-:Y:S02]  /*3570*/  @!P0 HADD2.F32 R5, -RZ, R4.H0_H0 ;  /* 0x20000004ff058230 */ /* 0x000fe40000004100 */
[----:B------:R-:W-:Y:S01]  /*3580*/  @!P0 HADD2.F32 R21, -RZ, R34.H1_H1 ;  /* 0x30000022ff158230 */ /* 0x000fe20000004100 */
[----:B------:R-:W-:Y:S01]  /*3590*/  @!P0 MOV R9, R2 ;  /* 0x0000000200098202 */ /* 0x000fe20000000f00 */
[----:B------:R-:W-:Y:S01]  /*35a0*/  @!P0 HADD2.F32 R22, -RZ, R4.H1_H1 ;  /* 0x30000004ff168230 */ /* 0x000fe20000004100 */
[-C--:B------:R-:W-:Y:S02]  /*35b0*/  @!P0 FMUL.FTZ R4, R18, R3.reuse ;  /* 0x0000000312048220 */ /* 0x080fe40000410000 */
[C---:B------:R-:W-:Y:S02]  /*35c0*/  @!P0 FMUL.FTZ R3, R6.reuse, R3 ;  /* 0x0000000306038220 */ /* 0x040fe40000410000 */
[----:B------:R-:W-:Y:S02]  /*35d0*/  @!P0 FFMA.FTZ R6, R6, R21, -R4 ;  /* 0x0000001506068223 */ /* 0x000fe40000010804 */
[CC--:B------:R-:W-:Y:S02]  /*35e0*/  @!P0 FMUL.FTZ R4, R5.reuse, R7.reuse ;  /* 0x0000000705048220 */ /* 0x0c0fe40000410000 */
[----:B------:R-:W-:Y:S02]  /*35f0*/  @!P0 FMUL.FTZ R24, R22, R7 ;  /* 0x0000000716188220 */ /* 0x000fe40000410000 */
[----:B------:R-:W-:Y:S02]  /*3600*/  @!P0 FFMA.FTZ R3, R18, R21, R3 ;  /* 0x0000001512038223 */ /* 0x000fe40000010003 */
[-C--:B------:R-:W-:Y:S01]  /*3610*/  @!P0 FFMA.FTZ R24, R5, R23.reuse, -R24 ;  /* 0x0000001705188223 */ /* 0x080fe20000010818 */
[----:B------:R-:W-:Y:S01]  /*3620*/  @!P0 F2FP.PACK_AB R5, R0, R26 ;  /* 0x0000001a0005823e */ /* 0x000fe200000000ff */
[----:B------:R-:W-:Y:S01]  /*3630*/  @!P0 FFMA.FTZ R4, R22, R23, R4 ;  /* 0x0000001716048223 */ /* 0x000fe20000010004 */
[----:B------:R-:W-:Y:S02]  /*3640*/  @!P0 F2FP.PACK_AB R3, R3, R6 ;  /* 0x000000060303823e */ /* 0x000fe400000000ff */
[----:B------:R-:W-:Y:S02]  /*3650*/  @!P0 MOV R8, R5 ;  /* 0x0000000500088202 */ /* 0x000fe40000000f00 */
[----:B------:R-:W-:Y:S02]  /*3660*/  @!P0 F2FP.PACK_AB R0, R4, R24 ;  /* 0x000000180400823e */ /* 0x000fe400000000ff */
[----:B------:R-:W-:Y:S02]  /*3670*/  @!P0 MOV R10, R3 ;  /* 0x00000003000a8202 */ /* 0x000fe40000000f00 */
[----:B------:R-:W-:Y:S05]  /*3680*/  @!P0 MOV R11, R0 ;  /* 0x00000000000b8202 */ /* 0x000fea0000000f00 */
[----:B------:R1:W-:Y:S02]  /*3690*/  STG.E.128 [R38.64+0x80], R8 ;  /* 0x0000800826007986 */ /* 0x0003e4000c101d06 */
.L_x_149:
[----:B------:R-:W-:Y:S05]  /*36a0*/  BSYNC B0 ;  /* 0x0000000000007941 */ /* 0x000fea0003800000 */
.L_x_148:
        /* <DEDUP_REMOVED lines=8> */
[--C-:B------:R-:W-:Y:S01]  /*3730*/  @!P0 SHF.R.U64 R4, R12, 0x10, R13.reuse ;  /* 0x000000100c048819 */ /* 0x100fe2000000120d */
[--C-:B------:R-:W-:Y:S01]  /*3740*/  @!P0 HADD2.F32 R6, -RZ, R35.reuse.H0_H0 ;  /* 0x20000023ff068230 */ /* 0x100fe20000004100 */
[----:B------:R-:W-:Y:S01]  /*3750*/  @!P0 SHF.R.U32.HI R7, RZ, 0x10, R13 ;  /* 0x00000010ff078819 */ /* 0x000fe2000001160d */
[----:B------:R-:W-:Y:S01]  /*3760*/  @!P0 HADD2.F32 R17, -RZ, R35.H1_H1 ;  /* 0x30000023ff118230 */ /* 0x000fe20000004100 */
[--C-:B------:R-:W-:Y:S01]  /*3770*/  @!P0 SHF.R.U64 R13, R30, 0x10, R31.reuse ;  /* 0x000000101e0d8819 */ /* 0x100fe2000000121f */
[----:B------:R-:W-:Y:S01]  /*3780*/  @!P0 HADD2.F32 R4, -RZ, R4.H0_H0 ;  /* 0x20000004ff048230 */ /* 0x000fe20000004100 */
[----:B------:R-:W-:Y:S01]  /*3790*/  @!P0 SHF.R.U32.HI R21, RZ, 0x10, R31 ;  /* 0x00000010ff158819 */ /* 0x000fe2000001161f */
        /* <DEDUP_REMOVED lines=19> */
[----:B------:R-:W-:Y:S02]  /*38d0*/  @!P0 HADD2.F32 R3, -RZ, R19.H1_H1 ;  /* 0x30000013ff038230 */ /* 0x000fe40000004100 */
[----:B------:R-:W-:Y:S02]  /*38e0*/  @!P0 HADD2.F32 R6, -RZ, R5.H0_H0 ;  /* 0x20000005ff068230 */ /* 0x000fe40000004100 */
[----:B------:R-:W-:Y:S01]  /*38f0*/  @!P0 F2FP.PACK_AB R2, R2, R22 ;  /* 0x000000160202823e */ /* 0x000fe200000000ff */
[--C-:B------:R-:W-:Y:S02]  /*3900*/  @!P0 HADD2.F32 R5, -RZ, R4.reuse.H0_H0 ;  /* 0x20000004ff058230 */ /* 0x100fe40000004100 */
[----:B------:R-:W-:Y:S01]  /*3910*/  @!P0 HADD2.F32 R18, -RZ, R4.H1_H1 ;  /* 0x30000004ff128230 */ /* 0x000fe20000004100 */
[-C--:B------:R-:W-:Y:S01]  /*3920*/  @!P0 FMUL.FTZ R4, R16, R3.reuse ;  /* 0x0000000310048220 */ /* 0x080fe20000410000 */
[----:B------:R-:W-:Y:S01]  /*3930*/  @!P0 MOV R9, R2 ;  /* 0x0000000200098202 */ /* 0x000fe20000000f00 */
[C---:B------:R-:W-:Y:S01]  /*3940*/  @!P0 FMUL.FTZ R3, R6.reuse, R3 ;  /* 0x0000000306038220 */ /* 0x040fe20000410000 */
[----:B------:R-:W-:Y:S01]  /*3950*/  @!P0 HADD2.F32 R19, -RZ, R21.H0_H0 ;  /* 0x20000015ff138230 */ /* 0x000fe20000004100 */
[----:B------:R-:W-:Y:S02]  /*3960*/  @!P0 FFMA.FTZ R6, R6, R17, -R4 ;  /* 0x0000001106068223 */ /* 0x000fe40000010804 */
[CC--:B------:R-:W-:Y:S02]  /*3970*/  @!P0 FMUL.FTZ R4, R5.reuse, R7.reuse ;  /* 0x0000000705048220 */ /* 0x0c0fe40000410000 */
[----:B------:R-:W-:Y:S02]  /*3980*/  @!P0 FMUL.FTZ R21, R18, R7 ;  /* 0x0000000712158220 */ /* 0x000fe40000410000 */
[----:B------:R-:W-:Y:S02]  /*3990*/  @!P0 FFMA.FTZ R3, R16, R17, R3 ;  /* 0x0000001110038223 */ /* 0x000fe40000010003 */
[----:B------:R-:W-:Y:S01]  /*39a0*/  @!P0 FFMA.FTZ R21, R5, R19, -R21 ;  /* 0x0000001305158223 */ /* 0x000fe20000010815 */
        /* <DEDUP_REMOVED lines=8> */
.L_x_151:
[----:B------:R-:W-:Y:S05]  /*3a30*/  BSYNC B0 ;  /* 0x0000000000007941 */ /* 0x000fea0003800000 */
.L_x_150:
[----:B------:R-:W-:Y:S11]  /*3a40*/  ISETP.GE.AND P0, PT, R192, c[0x0][0x1d4], PT ;  /* 0x00007500c0007a0c */ /* 0x000ff60003f06270 */
[----:B------:R-:W-:Y:S02]  /*3a50*/  @!UPT UIADD3 URZ, URZ, URZ, URZ ;  /* 0x0000003f3f3ff290 */ /* 0x000fe4000fffe03f */
        /* <DEDUP_REMOVED lines=12> */
[----:B------:R-:W-:Y:S02]  /*3b20*/  @!P0 HADD2.F32 R15, -RZ, R36.H1_H1 ;  /* 0x30000024ff0f8230 */ /* 0x000fe40000004100 */
        /* <DEDUP_REMOVED lines=17> */
[--C-:B------:R-:W-:Y:S01]  /*3c40*/  @!P0 HADD2.F32 R14, -RZ, R5.reuse.H1_H1 ;  /* 0x30000005ff0e8230 */ /* 0x100fe20000004100 */
        /* <DEDUP_REMOVED lines=8> */
[C---:B------:R-:W-:Y:S02]  /*3cd0*/  @!P0 FMUL.FTZ R3, R6.reuse, R3 ;  /* 0x0000000306038220 */ /* 0x040fe40000410000 */
        /* <DEDUP_REMOVED lines=12> */
[----:B------:R1:W-:Y:S01]  /*3da0*/  STG.E.128 [R38.64+0x180], R8 ;  /* 0x0001800826007986 */ /* 0x0003e2000c101d06 */
[----:B------:R-:W-:-:S05]  /*3db0*/  BRA `(.L_x_145) ;  /* 0x0000134000007947 */ /* 0x000fca0003800000 */
.L_x_142:
        /* <DEDUP_REMOVED lines=14> */
[----:B------:R-:W-:Y:S02]  /*3ea0*/  CS2R R14, SRZ ;  /* 0x00000000000e7805 */ /* 0x000fe4000001ff00 */
[----:B------:R-:W-:Y:S01]  /*3eb0*/  IMAD.X R2, R19, 0x1, R97, P0 ;  /* 0x0000000113027824 */ /* 0x000fe200000e0661 */
[----:B------:R-:W-:Y:S05]  /*3ec0*/  IADD3 R3, P0, R78, R16, RZ ;  /* 0x000000104e037210 */ /* 0x000fea0007f1e0ff */
        /* <DEDUP_REMOVED lines=8> */
[----:B------:R1:W5:Y:S04]  /*3f50*/  @!P0 LDG.E.128 R24, [R8.64] ;  /* 0x0000000608188981 */ /* 0x000368000c1e1d00 */
[----:B------:R1:W5:Y:S01]  /*3f60*/  @!P0 LDG.E.128 R4, [R2.64] ;  /* 0x0000000602048981 */ /* 0x000362000c1e1d00 */
[----:B------:R-:W-:Y:S11]  /*3f70*/  ISETP.GE.AND P0, PT, R134, c[0x0][0x27c], PT ;  /* 0x00009f0086007a0c */ /* 0x000ff60003f06270 */
[----:B------:R-:W-:Y:S02]  /*3f80*/  @!UPT UIADD3 URZ, URZ, URZ, URZ ;  /* 0x0000003f3f3ff290 */ /* 0x000fe4000fffe03f */
[----:B------:R1:W5:Y:S04]  /*3f90*/  @!P0 LDG.E.128 R36, [R8.64+0x80] ;  /* 0x0000800608248981 */ /* 0x000368000c1e1d00 */
[----:B------:R1:W5:Y:S02]  /*3fa0*/  @!P0 LDG.E.128 R12, [R2.64+0x80] ;  /* 0x00008006020c8981 */ /* 0x000364000c1e1d00 */
.L_x_153:
[----:B------:R-:W-:Y:S05]  /*3fb0*/  BSYNC B0 ;  /* 0x0000000000007941 */ /* 0x000fea0003800000 */
.L_x_152:
[----:B------:R-:W-:Y:S04]  /*3fc0*/  IADD3 R59, P0, R128, R10, RZ ;  /* 0x0000000a803b7210 */ /* 0x000fe80007f1e0ff */
[----:B------:R-:W-:Y:S01]  /*3fd0*/  IADD3.X R58, R18, R106, RZ, P0, !PT ;  /* 0x0000006a123a7210 */ /* 0x000fe200007fe4ff */
        /* <DEDUP_REMOVED lines=16> */
[----:B------:R-:W-:Y:S01]  /*40e0*/  IMAD.MOV.U32 R28, RZ, RZ, R25 ;  /* 0x000000ffff1c7224 */ /* 0x000fe200078e0019 */
[----:B------:R-:W-:Y:S01]  /*40f0*/  ISETP.GE.AND P2, PT, R67, c[0x0][0x1d4], PT ;  /* 0x0000750043007a0c */ /* 0x000fe20003f46270 */
[----:B------:R-:W1:Y:S01]  /*4100*/  LDS.128 R40, [R88+0xc080] ;  /* 0x00c0800058287984 */ /* 0x000e620000000c00 */
[CC--:B------:R-:W-:Y:S01]  /*4110*/  IADD3 R0, P1, P0, R64.reuse, R59.reuse, R86 ;  /* 0x0000003b40007210 */ /* 0x0c0fe2000783e056 */
[----:B------:R-:W-:Y:S01]  /*4120*/  IMAD.MOV.U32 R20, RZ, RZ, R7 ;  /* 0x000000ffff147224 */ /* 0x000fe200078e0007 */
[----:B------:R-:W-:Y:S01]  /*4130*/  MOV R10, R6 ;  /* 0x00000006000a7202 */ /* 0x000fe20000000f00 */
[----:B------:R-:W-:Y:S01]  /*4140*/  IMAD.MOV.U32 R44, RZ, RZ, R27 ;  /* 0x000000ffff2c7224 */ /* 0x000fe200078e001b */
[C---:B------:R-:W-:Y:S02]  /*4150*/  IADD3.X R3, R63.reuse, R58, R95, P1, P0 ;  /* 0x0000003a3f037210 */ /* 0x040fe40000fe045f */
[----:B------:R-:W-:Y:S01]  /*4160*/  MOV R33, R26 ;  /* 0x0000001a00217202 */ /* 0x000fe20000000f00 */
[----:B------:R-:W2:Y:S04]  /*4170*/  LDS.128 R16, [R92+0xc080] ;  /* 0x00c080005c107984 */ /* 0x000ea80000000c00 */
[----:B------:R-:W-:Y:S04]  /*4180*/  @!P2 IADD3 R2, P1, P0, R64, R59, R67 ;  /* 0x0000003b4002a210 */ /* 0x000fe8000783e043 */
[----:B------:R-:W-:Y:S02]  /*4190*/  @!P2 IADD3.X R8, R63, R58, R90, P1, P0 ;  /* 0x0000003a3f08a210 */ /* 0x000fe40000fe045a */
[C---:B------:R-:W-:Y:S04]  /*41a0*/  LEA R54, P0, R0.reuse, c[0x0][0x1c8], 0x1 ;  /* 0x0000720000367a11 */ /* 0x040fe800078008ff */
[----:B------:R-:W-:Y:S02]  /*41b0*/  LEA.HI.X R55, R0, c[0x0][0x1cc], R3, 0x1, P0 ;  /* 0x0000730000377a11 */ /* 0x000fe400000f0c03 */
[C---:B------:R-:W-:Y:S02]  /*41c0*/  @!P2 LEA R52, P0, R2.reuse, c[0x0][0x1c8], 0x1 ;  /* 0x000072000234aa11 */ /* 0x040fe400078008ff */
[----:B------:R-:W-:Y:S02]  /*41d0*/  MOV R0, R4 ;  /* 0x0000000400007202 */ /* 0x000fe40000000f00 */
[----:B------:R-:W-:Y:S01]  /*41e0*/  @!P2 LEA.HI.X R53, R2, c[0x0][0x1cc], R8, 0x1, P0 ;  /* 0x000073000235aa11 */ /* 0x000fe200000f0c08 */
[----:B------:R-:W-:Y:S01]  /*41f0*/  IMAD.MOV.U32 R2, RZ, RZ, R5 ;  /* 0x000000ffff027224 */ /* 0x000fe200078e0005 */
[----:B------:R-:W-:Y:S11]  /*4200*/  ISETP.GE.AND P0, PT, R132, c[0x0][0x27c], PT ;  /* 0x00009f0084007a0c */ /* 0x000ff60003f06270 */
[----:B------:R-:W-:Y:S02]  /*4210*/  @!UPT UIADD3 URZ, URZ, URZ, URZ ;  /* 0x0000003f3f3ff290 */ /* 0x000fe4000fffe03f */
[--C-:B------:R-:W-:Y:S01]  /*4220*/  @!P0 SHF.R.U32.HI R29, RZ, 0x10, R25.reuse ;  /* 0x00000010ff1d8819 */ /* 0x100fe20000011619 */
[----:B------:R-:W-:Y:S01]  /*4230*/  @!P0 HADD2.F32 R3, -RZ, R2.H0_H0 ;  /* 0x20000002ff038230 */ /* 0x000fe20000004100 */
[----:B------:R-:W-:Y:S01]  /*4240*/  @!P0 SHF.R.U64 R31, R24, 0x10, R25 ;  /* 0x00000010181f8819 */ /* 0x000fe20000001219 */
[----:B------:R-:W-:Y:S01]  /*4250*/  @!P0 HADD2.F32 R0, -RZ, R0.H0_H0 ;  /* 0x20000000ff008230 */ /* 0x000fe20000004100 */
[--C-:B------:R-:W-:Y:S01]  /*4260*/  @!P0 SHF.R.U32.HI R9, RZ, 0x10, R5.reuse ;  /* 0x00000010ff098819 */ /* 0x100fe20000011605 */
[----:B------:R-:W-:Y:S01]  /*4270*/  @!P0 HADD2.F32 R29, -RZ, R29.H0_H0 ;  /* 0x2000001dff1d8230 */ /* 0x000fe20000004100 */
[----:B-1----:R-:W-:Y:S02]  /*4280*/  @!P0 MOV R25, R41 ;  /* 0x0000002900198202 */ /* 0x002fe40000000f00 */
[----:B------:R-:W-:Y:S02]  /*4290*/  @!P0 MOV R30, R40 ;  /* 0x00000028001e8202 */ /* 0x000fe40000000f00 */
[----:B------:R-:W-:Y:S02]  /*42a0*/  @!P0 SHF.R.U64 R8, R4, 0x10, R5 ;  /* 0x0000001004088819 */ /* 0x000fe40000001205 */
[----:B--2---:R-:W-:Y:S02]  /*42b0*/  @!P0 MOV R5, R17 ;  /* 0x0000001100058202 */ /* 0x004fe40000000f00 */
[----:B------:R-:W-:Y:S01]  /*42c0*/  @!P0 SHF.R.U64 R11, R6, 0x10, R7 ;  /* 0x00000010060b8819 */ /* 0x000fe20000001207 */
[----:B------:R-:W-:Y:S01]  /*42d0*/  @!P0 IMAD.MOV.U32 R6, RZ, RZ, R16 ;  /* 0x000000ffff068224 */ /* 0x000fe200078e0010 */
[----:B------:R-:W-:Y:S02]  /*42e0*/  MOV R4, R24 ;  /* 0x0000001800047202 */ /* 0x000fe40000000f00 */
[----:B------:R-:W-:Y:S01]  /*42f0*/  @!P0 SHF.R.U64 R34, R26, 0x10, R27 ;  /* 0x000000101a228819 */ /* 0x000fe2000000121b */
[----:B------:R-:W-:Y:S01]  /*4300*/  @!P0 HADD2.F32 R26, -RZ, R25.H0_H0 ;  /* 0x20000019ff1a8230 */ /* 0x000fe20000004100 */
[----:B------:R-:W-:Y:S01]  /*4310*/  @!P0 SHF.R.U32.HI R21, RZ, 0x10, R7 ;  /* 0x00000010ff158819 */ /* 0x000fe20000011607 */
[----:B------:R-:W-:Y:S01]  /*4320*/  @!P0 HADD2.F32 R7, -RZ, R30.H0_H0 ;  /* 0x2000001eff078230 */ /* 0x000fe20000004100 */
[----:B------:R-:W-:Y:S01]  /*4330*/  @!P0 SHF.R.U32.HI R45, RZ, 0x10, R27 ;  /* 0x00000010ff2d8819 */ /* 0x000fe2000001161b */
[----:B------:R-:W-:Y:S01]  /*4340*/  @!P0 HADD2.F32 R2, -RZ, R6.H0_H0 ;  /* 0x20000006ff028230 */ /* 0x000fe20000004100 */
[----:B------:R-:W-:Y:S01]  /*4350*/  @!P0 MOV R35, R43 ;  /* 0x0000002b00238202 */ /* 0x000fe20000000f00 */
[----:B------:R-:W-:Y:S01]  /*4360*/  @!P0 HADD2.F32 R24, -RZ, R4.H0_H0 ;  /* 0x20000004ff188230 */ /* 0x000fe20000004100 */
[CC--:B------:R-:W-:Y:S01]  /*4370*/  @!P0 FMUL.FTZ R32, R7.reuse, R0.reuse ;  /* 0x0000000007208220 */ /* 0x0c0fe20000410000 */
[----:B------:R-:W-:Y:S01]  /*4380*/  @!P0 HADD2.F32 R4, -RZ, R5.H0_H0 ;  /* 0x20000005ff048230 */ /* 0x000fe20000004100 */
[----:B------:R-:W-:Y:S01]  /*4390*/  @!P0 FMUL.FTZ R0, R2, R0 ;  /* 0x0000000002008220 */ /* 0x000fe20000410000 */
[----:B------:R-:W-:Y:S01]  /*43a0*/  @!P0 HADD2.F32 R27, -RZ, R28.H0_H0 ;  /* 0x2000001cff1b8230 */ /* 0x000fe20000004100 */
[-C--:B------:R-:W-:Y:S02]  /*43b0*/  @!P0 FMUL.FTZ R28, R26, R3.reuse ;  /* 0x000000031a1c8220 */ /* 0x080fe40000410000 */
[C---:B------:R-:W-:Y:S02]  /*43c0*/  @!P0 FMUL.FTZ R3, R4.reuse, R3 ;  /* 0x0000000304038220 */ /* 0x040fe40000410000 */
[----:B------:R-:W-:Y:S01]  /*43d0*/  @!P0 FFMA.FTZ R60, R4, R27, -R28 ;  /* 0x0000001b043c8223 */ /* 0x000fe2000001081c */
[----:B------:R-:W-:Y:S01]  /*43e0*/  @!P0 HADD2.F32 R4, -RZ, R9.H0_H0 ;  /* 0x20000009ff048230 */ /* 0x000fe20000004100 */
[-C--:B------:R-:W-:Y:S01]  /*43f0*/  @!P0 FFMA.FTZ R61, R2, R24.reuse, -R32 ;  /* 0x00000018023d8223 */ /* 0x080fe20000010820 */
[----:B------:R-:W-:Y:S01]  /*4400*/  @!P0 HADD2.F32 R28, -RZ, R25.H1_H1 ;  /* 0x30000019ff1c8230 */ /* 0x000fe20000004100 */
[----:B------:R-:W-:Y:S01]  /*4410*/  @!P0 FFMA.FTZ R0, R7, R24, R0 ;  /* 0x0000001807008223 */ /* 0x000fe20000010000 */
[----:B------:R-:W-:Y:S02]  /*4420*/  @!P0 HADD2.F32 R24, -RZ, R30.H1_H1 ;  /* 0x3000001eff188230 */ /* 0x000fe40000004100 */
[----:B------:R-:W-:Y:S01]  /*4430*/  @!P0 HADD2.F32 R7, -RZ, R8.H0_H0 ;  /* 0x20000008ff078230 */ /* 0x000fe20000004100 */
[-C--:B------:R-:W-:Y:S01]  /*4440*/  @!P0 FMUL.FTZ R8, R28, R4.reuse ;  /* 0x000000041c088220 */ /* 0x080fe20000410000 */
[----:B------:R-:W-:Y:S02]  /*4450*/  @!P0 HADD2.F32 R2, -RZ, R5.H1_H1 ;  /* 0x30000005ff028230 */ /* 0x000fe40000004100 */
[----:B------:R-:W-:Y:S02]  /*4460*/  @!P0 HADD2.F32 R25, -RZ, R31.H0_H0 ;  /* 0x2000001fff198230 */ /* 0x000fe40000004100 */
[----:B------:R-:W-:Y:S01]  /*4470*/  @!P0 HADD2.F32 R5, -RZ, R6.H1_H1 ;  /* 0x30000006ff058230 */ /* 0x000fe20000004100 */
[----:B------:R-:W-:Y:S01]  /*4480*/  @!P0 FMUL.FTZ R6, R24, R7 ;  /* 0x0000000718068220 */ /* 0x000fe20000410000 */
[----:B------:R-:W-:Y:S01]  /*4490*/  @!P0 HADD2.F32 R9, -RZ, R10.H0_H0 ;  /* 0x2000000aff098230 */ /* 0x000fe20000004100 */
[C---:B------:R-:W-:Y:S01]  /*44a0*/  @!P0 FFMA.FTZ R57, R2.reuse, R29, -R8 ;  /* 0x0000001d02398223 */ /* 0x040fe20000010808 */
[----:B------:R-:W-:Y:S01]  /*44b0*/  @!P0 HADD2.F32 R31, -RZ, R33.H0_H0 ;  /* 0x20000021ff1f8230 */ /* 0x000fe20000004100 */
[----:B------:R-:W-:Y:S01]  /*44c0*/  @!P0 IMAD.MOV.U32 R8, RZ, RZ, R42 ;  /* 0x000000ffff088224 */ /* 0x000fe200078e002a */
[----:B------:R-:W-:Y:S01]  /*44d0*/  @!P0 HADD2.F32 R33, -RZ, R34.H0_H0 ;  /* 0x20000022ff218230 */ /* 0x000fe20000004100 */
[----:B------:R-:W-:Y:S01]  /*44e0*/  @!P0 FMUL.FTZ R4, R2, R4 ;  /* 0x0000000402048220 */ /* 0x000fe20000410000 */
[----:B------:R-:W-:Y:S01]  /*44f0*/  @!P0 HADD2.F32 R34, -RZ, R44.H0_H0 ;  /* 0x2000002cff228230 */ /* 0x000fe20000004100 */
[C---:B------:R-:W-:Y:S01]  /*4500*/  @!P0 FMUL.FTZ R2, R5.reuse, R7 ;  /* 0x0000000705028220 */ /* 0x040fe20000410000 */
[--C-:B------:R-:W-:Y:S01]  /*4510*/  @!P0 HADD2.F32 R32, -RZ, R8.reuse.H1_H1 ;  /* 0x30000008ff208230 */ /* 0x100fe20000004100 */
[-C--:B------:R-:W-:Y:S01]  /*4520*/  @!P0 FFMA.FTZ R56, R5, R25.reuse, -R6 ;  /* 0x0000001905388223 */ /* 0x080fe20000010806 */
[----:B------:R-:W-:Y:S01]  /*4530*/  @!P0 MOV R5, R18 ;  /* 0x0000001200058202 */ /* 0x000fe20000000f00 */
[----:B------:R-:W-:Y:S01]  /*4540*/  @!P0 FFMA.FTZ R2, R24, R25, R2 ;  /* 0x0000001918028223 */ /* 0x000fe20000010002 */
[----:B------:R-:W-:Y:S01]  /*4550*/  @!P0 HADD2.F32 R6, -RZ, R11.H0_H0 ;  /* 0x2000000bff068230 */ /* 0x000fe20000004100 */
[----:B------:R-:W-:Y:S01]  /*4560*/  @!P0 FFMA.FTZ R3, R26, R27, R3 ;  /* 0x0000001b1a038223 */ /* 0x000fe20000010003 */
[----:B------:R-:W-:Y:S01]  /*4570*/  @!P0 HADD2.F32 R30, -RZ, R8.H0_H0 ;  /* 0x20000008ff1e8230 */ /* 0x000fe20000004100 */
[----:B------:R-:W-:Y:S01]  /*4580*/  @!P0 FFMA.FTZ R4, R28, R29, R4 ;  /* 0x0000001d1c048223 */ /* 0x000fe20000010004 */
[--C-:B------:R-:W-:Y:S01]  /*4590*/  @!P0 HADD2.F32 R7, -RZ, R5.reuse.H1_H1 ;  /* 0x30000005ff078230 */ /* 0x100fe20000004100 */
[----:B------:R-:W-:Y:S01]  /*45a0*/  @!P0 FMUL.FTZ R10, R32, R6 ;  /* 0x00000006200a8220 */ /* 0x000fe20000410000 */
[----:B------:R-:W-:Y:S01]  /*45b0*/  @!P0 HADD2.F32 R8, -RZ, R5.H0_H0 ;  /* 0x20000005ff088230 */ /* 0x000fe20000004100 */
[----:B------:R-:W-:Y:S01]  /*45c0*/  @!P0 FMUL.FTZ R11, R30, R9 ;  /* 0x000000091e0b8220 */ /* 0x000fe20000410000 */
[----:B------:R-:W-:Y:S01]  /*45d0*/  @!P0 F2FP.PACK_AB R25, R57, R60 ;  /* 0x0000003c3919823e */ /* 0x000fe200000000ff */
[C---:B------:R-:W-:Y:S01]  /*45e0*/  @!P0 FMUL.FTZ R6, R7.reuse, R6 ;  /* 0x0000000607068220 */ /* 0x040fe20000410000 */
[----:B------:R-:W-:Y:S01]  /*45f0*/  @!P0 F2FP.PACK_AB R24, R56, R61 ;  /* 0x0000003d3818823e */ /* 0x000fe200000000ff */
[----:B------:R-:W-:Y:S01]  /*4600*/  @!P0 FFMA.FTZ R51, R7, R33, -R10 ;  /* 0x0000002107338223 */ /* 0x000fe2000001080a */
[----:B------:R-:W-:Y:S01]  /*4610*/  @!P0 MOV R17, R25 ;  /* 0x0000001900118202 */ /* 0x000fe20000000f00 */
[----:B------:R-:W-:Y:S01]  /*4620*/  @!P0 IMAD.MOV.U32 R7, RZ, RZ, R19 ;  /* 0x000000ffff078224 */ /* 0x000fe200078e0013 */
[----:B------:R-:W-:Y:S01]  /*4630*/  @!P0 MOV R16, R24 ;  /* 0x0000001800108202 */ /* 0x000fe20000000f00 */
[C---:B------:R-:W-:Y:S01]  /*4640*/  @!P0 FFMA.FTZ R50, R8.reuse, R31, -R11 ;  /* 0x0000001f08328223 */ /* 0x040fe2000001080b */
[----:B------:R-:W-:Y:S01]  /*4650*/  @!P0 HADD2.F32 R10, -RZ, R20.H0_H0 ;  /* 0x20000014ff0a8230 */ /* 0x000fe20000004100 */
[----:B------:R-:W-:Y:S01]  /*4660*/  @!P0 FMUL.FTZ R5, R8, R9 ;  /* 0x0000000908058220 */ /* 0x000fe20000410000 */
[----:B------:R-:W-:Y:S01]  /*4670*/  @!P0 HADD2.F32 R11, -RZ, R21.H0_H0 ;  /* 0x20000015ff0b8230 */ /* 0x000fe20000004100 */
[----:B------:R-:W-:Y:S01]  /*4680*/  @!P0 F2FP.PACK_AB R3, R4, R3 ;  /* 0x000000030403823e */ /* 0x000fe200000000ff */
[--C-:B------:R-:W-:Y:S01]  /*4690*/  @!P0 HADD2.F32 R20, -RZ, R35.reuse.H0_H0 ;  /* 0x20000023ff148230 */ /* 0x100fe20000004100 */
[----:B------:R-:W-:Y:S01]  /*46a0*/  @!P0 FFMA.FTZ R5, R30, R31, R5 ;  /* 0x0000001f1e058223 */ /* 0x000fe20000010005 */
[----:B------:R-:W-:Y:S01]  /*46b0*/  @!P0 HADD2.F32 R21, -RZ, R35.H1_H1 ;  /* 0x30000023ff158230 */ /* 0x000fe20000004100 */
[----:B------:R-:W-:Y:S01]  /*46c0*/  @!P0 FFMA.FTZ R6, R32, R33, R6 ;  /* 0x0000002120068223 */ /* 0x000fe20000010006 */
[--C-:B------:R-:W-:Y:S01]  /*46d0*/  @!P0 HADD2.F32 R9, -RZ, R7.reuse.H1_H1 ;  /* 0x30000007ff098230 */ /* 0x100fe20000004100 */
[----:B------:R-:W-:Y:S01]  /*46e0*/  @!P0 FMUL.FTZ R49, R20, R10 ;  /* 0x0000000a14318220 */ /* 0x000fe20000410000 */
[----:B------:R-:W-:Y:S01]  /*46f0*/  @!P0 HADD2.F32 R8, -RZ, R7.H0_H0 ;  /* 0x20000007ff088230 */ /* 0x000fe20000004100 */
[----:B------:R-:W-:Y:S01]  /*4700*/  @!P0 FMUL.FTZ R44, R21, R11 ;  /* 0x0000000b152c8220 */ /* 0x000fe20000410000 */
[----:B------:R-:W-:Y:S01]  /*4710*/  @!P0 HADD2.F32 R35, -RZ, R45.H0_H0 ;  /* 0x2000002dff238230 */ /* 0x000fe20000004100 */
[----:B------:R-:W-:Y:S02]  /*4720*/  @!P0 IMAD.MOV.U32 R41, RZ, RZ, R3 ;  /* 0x000000ffff298224 */ /* 0x000fe400078e0003 */
[C---:B------:R-:W-:Y:S02]  /*4730*/  @!P0 FFMA.FTZ R49, R8.reuse, R34, -R49 ;  /* 0x0000002208318223 */ /* 0x040fe40000010831 */
[C---:B------:R-:W-:Y:S02]  /*4740*/  @!P0 FFMA.FTZ R44, R9.reuse, R35, -R44 ;  /* 0x00000023092c8223 */ /* 0x040fe4000001082c */
[----:B------:R-:W-:Y:S02]  /*4750*/  @!P0 FMUL.FTZ R7, R8, R10 ;  /* 0x0000000a08078220 */ /* 0x000fe40000410000 */
[----:B------:R-:W-:Y:S01]  /*4760*/  @!P0 FMUL.FTZ R8, R9, R11 ;  /* 0x0000000b09088220 */ /* 0x000fe20000410000 */
[----:B------:R-:W-:Y:S01]  /*4770*/  @!P0 F2FP.PACK_AB R11, R51, R50 ;  /* 0x00000032330b823e */ /* 0x000fe200000000ff */
[----:B------:R-:W-:Y:S01]  /*4780*/  @!P0 FFMA.FTZ R7, R20, R34, R7 ;  /* 0x0000002214078223 */ /* 0x000fe20000010007 */
[----:B------:R-:W-:Y:S01]  /*4790*/  @!P0 F2FP.PACK_AB R10, R44, R49 ;  /* 0x000000312c0a823e */ /* 0x000fe200000000ff */
[----:B------:R-:W-:Y:S01]  /*47a0*/  @!P0 FFMA.FTZ R8, R21, R35, R8 ;  /* 0x0000002315088223 */ /* 0x000fe20000010008 */
[----:B------:R-:W-:Y:S01]  /*47b0*/  @!P0 F2FP.PACK_AB R9, R2, R0 ;  /* 0x000000000209823e */ /* 0x000fe200000000ff */
[----:B------:R-:W-:Y:S01]  /*47c0*/  @!P0 IMAD.MOV.U32 R18, RZ, RZ, R11 ;  /* 0x000000ffff128224 */ /* 0x000fe200078e000b */
[----:B------:R-:W-:Y:S02]  /*47d0*/  @!P0 MOV R19, R10 ;  /* 0x0000000a00138202 */ /* 0x000fe40000000f00 */
[----:B------:R-:W-:Y:S02]  /*47e0*/  @!P0 F2FP.PACK_AB R2, R6, R5 ;  /* 0x000000050602823e */ /* 0x000fe400000000ff */
[----:B------:R-:W-:Y:S01]  /*47f0*/  @!P0 F2FP.PACK_AB R0, R8, R7 ;  /* 0x000000070800823e */ /* 0x000fe200000000ff */
[----:B------:R1:W-:Y:S01]  /*4800*/  STG.E.128 [R54.64], R16 ;  /* 0x0000001036007986 */ /* 0x0003e2000c101d06 */
[----:B------:R-:W-:Y:S02]  /*4810*/  @!P0 MOV R40, R9 ;  /* 0x0000000900288202 */ /* 0x000fe40000000f00 */
[----:B------:R-:W-:Y:S02]  /*4820*/  @!P0 MOV R42, R2 ;  /* 0x00000002002a8202 */ /* 0x000fe40000000f00 */
[----:B------:R-:W-:Y:S05]  /*4830*/  @!P0 MOV R43, R0 ;  /* 0x00000000002b8202 */ /* 0x000fea0000000f00 */
[----:B------:R1:W-:Y:S02]  /*4840*/  @!P2 STG.E.128 [R52.64], R40 ;  /* 0x000000283400a986 */ /* 0x0003e4000c101d06 */
.L_x_155:
[----:B------:R-:W-:Y:S05]  /*4850*/  BSYNC B0 ;  /* 0x0000000000007941 */ /* 0x000fea0003800000 */
.L_x_154:
[----:B------:R-:W-:Y:S11]  /*4860*/  ISETP.GE.AND P0, PT, R134, c[0x0][0x1d4], PT ;  /* 0x0000750086007a0c */ /* 0x000ff60003f06270 */
[----:B------:R-:W-:Y:S02]  /*4870*/  @!UPT UIADD3 URZ, URZ, URZ, URZ ;  /* 0x0000003f3f3ff290 */ /* 0x000fe4000fffe03f */
[----:B------:R-:W-:-:S05]  /*4880*/  @P0 BRA `(.L_x_145) ;  /* 0x0000087000000947 */ /* 0x000fca0003800000 */
[----:B-1----:R-:W1:Y:S01]  /*4890*/  LDS.128 R40, [R87+0xc080] ;  /* 0x00c0800057287984 */ /* 0x002e620000000c00 */
[----:B------:R-:W-:Y:S04]  /*48a0*/  IADD3 R0, P1, P0, R64, R59, R69 ;  /* 0x0000003b40007210 */ /* 0x000fe8000783e045 */
[----:B------:R-:W-:Y:S02]  /*48b0*/  IADD3.X R2, R63, R58, R94, P1, P0 ;  /* 0x0000003a3f027210 */ /* 0x000fe40000fe045e */
[C---:B------:R-:W-:Y:S01]  /*48c0*/  LEA R44, P0, R0.reuse, c[0x0][0x1c8], 0x1 ;  /* 0x00007200002c7a11 */ /* 0x040fe200078008ff */
[----:B------:R-:W2:Y:S03]  /*48d0*/  LDS.128 R16, [R91+0xc080] ;  /* 0x00c080005b107984 */ /* 0x000ea60000000c00 */
[----:B------:R-:W-:Y:S02]  /*48e0*/  LEA.HI.X R45, R0, c[0x0][0x1cc], R2, 0x1, P0 ;  /* 0x00007300002d7a11 */ /* 0x000fe400000f0c02 */
[----:B------:R-:W-:Y:S11]  /*48f0*/  ISETP.GE.AND P0, PT, R134, c[0x0][0x27c], PT ;  /* 0x00009f0086007a0c */ /* 0x000ff60003f06270 */
[----:B------:R-:W-:Y:S02]  /*4900*/  @!UPT UIADD3 URZ, URZ, URZ, URZ ;  /* 0x0000003f3f3ff290 */ /* 0x000fe4000fffe03f */
[----:B------:R-:W-:Y:S01]  /*4910*/  @!P0 HADD2.F32 R3, -RZ, R22.H0_H0 ;  /* 0x20000016ff038230 */ /* 0x000fe20000004100 */
[----:B------:R-:W-:Y:S01]  /*4920*/  @!P0 SHF.R.U32.HI R4, RZ, 0x10, R13 ;  /* 0x00000010ff048819 */ /* 0x000fe2000001160d */
[----:B------:R-:W-:Y:S01]  /*4930*/  @!P0 HADD2.F32 R24, -RZ, R46.H0_H0 ;  /* 0x2000002eff188230 */ /* 0x000fe20000004100 */
[----:B------:R-:W-:Y:S01]  /*4940*/  @!P0 SHF.R.U32.HI R8, RZ, 0x10, R37 ;  /* 0x00000010ff088819 */ /* 0x000fe20000011625 */
[----:B------:R-:W-:Y:S01]  /*4950*/  @!P0 HADD2.F32 R27, -RZ, R47.H0_H0 ;  /* 0x2000002fff1b8230 */ /* 0x000fe20000004100 */
[--C-:B------:R-:W-:Y:S01]  /*4960*/  @!P0 SHF.R.U64 R11, R14, 0x10, R15.reuse ;  /* 0x000000100e0b8819 */ /* 0x100fe2000000120f */
[----:B------:R-:W-:Y:S01]  /*4970*/  @!P0 HADD2.F32 R4, -RZ, R4.H0_H0 ;  /* 0x20000004ff048230 */ /* 0x000fe20000004100 */
[----:B------:R-:W-:Y:S01]  /*4980*/  @!P0 SHF.R.U32.HI R9, RZ, 0x10, R15 ;  /* 0x00000010ff098819 */ /* 0x000fe2000001160f */
[----:B------:R-:W-:Y:S01]  /*4990*/  @!P0 HADD2.F32 R25, -RZ, R8.H0_H0 ;  /* 0x20000008ff198230 */ /* 0x000fe20000004100 */
[--C-:B------:R-:W-:Y:S01]  /*49a0*/  @!P0 SHF.R.U32.HI R29, RZ, 0x10, R39.reuse ;  /* 0x00000010ff1d8819 */ /* 0x100fe20000011627 */
[----:B------:R-:W-:Y:S01]  /*49b0*/  @!P0 HADD2.F32 R11, -RZ, R11.H0_H0 ;  /* 0x2000000bff0b8230 */ /* 0x000fe20000004100 */
[----:B------:R-:W-:Y:S01]  /*49c0*/  @!P0 SHF.R.U64 R28, R38, 0x10, R39 ;  /* 0x00000010261c8819 */ /* 0x000fe20000001227 */
[----:B------:R-:W-:Y:S01]  /*49d0*/  @!P0 HADD2.F32 R14, -RZ, R46.H1_H1 ;  /* 0x3000002eff0e8230 */ /* 0x000fe20000004100 */
[----:B------:R-:W-:Y:S01]  /*49e0*/  @!P0 SHF.R.U64 R7, R12, 0x10, R13 ;  /* 0x000000100c078819 */ /* 0x000fe2000000120d */
[----:B-1----:R-:W-:Y:S01]  /*49f0*/  @!P0 IMAD.MOV.U32 R33, RZ, RZ, R42 ;  /* 0x000000ffff218224 */ /* 0x002fe200078e002a */
[----:B------:R-:W-:Y:S01]  /*4a00*/  @!P0 MOV R5, R41 ;  /* 0x0000002900058202 */ /* 0x000fe20000000f00 */
[----:B------:R-:W-:Y:S01]  /*4a10*/  @!P0 HADD2.F32 R32, -RZ, R29.H0_H0 ;  /* 0x2000001dff208230 */ /* 0x000fe20000004100 */
[----:B------:R-:W-:Y:S01]  /*4a20*/  @!P0 MOV R10, R40 ;  /* 0x00000028000a8202 */ /* 0x000fe20000000f00 */
[----:B------:R-:W-:Y:S01]  /*4a30*/  @!P0 HADD2.F32 R30, -RZ, R47.H1_H1 ;  /* 0x3000002fff1e8230 */ /* 0x000fe20000004100 */
[----:B------:R-:W-:Y:S01]  /*4a40*/  @!P0 SHF.R.U64 R12, R36, 0x10, R37 ;  /* 0x00000010240c8819 */ /* 0x000fe20000001225 */
[----:B------:R-:W-:Y:S01]  /*4a50*/  @!P0 HADD2.F32 R21, -RZ, R5.H0_H0 ;  /* 0x20000005ff158230 */ /* 0x000fe20000004100 */
[----:B--2---:R-:W-:Y:S01]  /*4a60*/  @!P0 MOV R2, R17 ;  /* 0x0000001100028202 */ /* 0x004fe20000000f00 */
[----:B------:R-:W-:Y:S03]  /*4a70*/  @!P0 HADD2.F32 R26, -RZ, R33.H0_H0 ;  /* 0x20000021ff1a8230 */ /* 0x000fe60000004100 */
[-C--:B------:R-:W-:Y:S01]  /*4a80*/  @!P0 FMUL.FTZ R6, R21, R3.reuse ;  /* 0x0000000315068220 */ /* 0x080fe20000410000 */
[----:B------:R-:W-:Y:S02]  /*4a90*/  @!P0 HADD2.F32 R13, -RZ, R10.H0_H0 ;  /* 0x2000000aff0d8230 */ /* 0x000fe40000004100 */
[--C-:B------:R-:W-:Y:S02]  /*4aa0*/  @!P0 HADD2.F32 R0, -RZ, R2.reuse.H0_H0 ;  /* 0x20000002ff008230 */ /* 0x100fe40000004100 */
[----:B------:R-:W-:Y:S02]  /*4ab0*/  @!P0 HADD2.F32 R2, -RZ, R2.H1_H1 ;  /* 0x30000002ff028230 */ /* 0x000fe40000004100 */
[----:B------:R-:W-:Y:S01]  /*4ac0*/  @!P0 HADD2.F32 R20, -RZ, R12.H0_H0 ;  /* 0x2000000cff148230 */ /* 0x000fe20000004100 */
[C---:B------:R-:W-:Y:S01]  /*4ad0*/  @!P0 FMUL.FTZ R3, R0.reuse, R3 ;  /* 0x0000000300038220 */ /* 0x040fe20000410000 */
[----:B------:R-:W-:Y:S01]  /*4ae0*/  @!P0 HADD2.F32 R28, -RZ, R28.H0_H0 ;  /* 0x2000001cff1c8230 */ /* 0x000fe20000004100 */
[----:B------:R-:W-:Y:S01]  /*4af0*/  @!P0 FFMA.FTZ R49, R0, R24, -R6 ;  /* 0x0000001800318223 */ /* 0x000fe20000010806 */
[----:B------:R-:W-:Y:S01]  /*4b00*/  @!P0 MOV R6, R16 ;  /* 0x0000001000068202 */ /* 0x000fe20000000f00 */
[----:B------:R-:W-:Y:S02]  /*4b10*/  @!P0 HADD2.F32 R0, -RZ, R22.H1_H1 ;  /* 0x30000016ff008230 */ /* 0x000fe40000004100 */
[----:B------:R-:W-:Y:S02]  /*4b20*/  @!P0 HADD2.F32 R22, -RZ, R5.H1_H1 ;  /* 0x30000005ff168230 */ /* 0x000fe40000004100 */
[--C-:B------:R-:W-:Y:S01]  /*4b30*/  @!P0 HADD2.F32 R5, -RZ, R6.reuse.H0_H0 ;  /* 0x20000006ff058230 */ /* 0x100fe20000004100 */
[----:B------:R-:W-:Y:S01]  /*4b40*/  @!P0 FMUL.FTZ R15, R13, R0 ;  /* 0x000000000d0f8220 */ /* 0x000fe20000410000 */
[----:B------:R-:W-:Y:S01]  /*4b50*/  @!P0 HADD2.F32 R6, -RZ, R6.H1_H1 ;  /* 0x30000006ff068230 */ /* 0x000fe20000004100 */
[----:B------:R-:W-:Y:S02]  /*4b60*/  @!P0 FMUL.FTZ R8, R22, R4 ;  /* 0x0000000416088220 */ /* 0x000fe40000410000 */
[C---:B------:R-:W-:Y:S02]  /*4b70*/  @!P0 FMUL.FTZ R0, R5.reuse, R0 ;  /* 0x0000000005008220 */ /* 0x040fe40000410000 */
[C---:B------:R-:W-:Y:S01]  /*4b80*/  @!P0 FFMA.FTZ R46, R2.reuse, R25, -R8 ;  /* 0x00000019022e8223 */ /* 0x040fe20000010808 */
[----:B------:R-:W-:Y:S01]  /*4b90*/  @!P0 MOV R8, R18 ;  /* 0x0000001200088202 */ /* 0x000fe20000000f00 */
[----:B------:R-:W-:Y:S01]  /*4ba0*/  @!P0 FFMA.FTZ R39, R5, R14, -R15 ;  /* 0x0000000e05278223 */ /* 0x000fe2000001080f */
[----:B------:R-:W-:Y:S01]  /*4bb0*/  @!P0 HADD2.F32 R5, -RZ, R23.H0_H0 ;  /* 0x20000017ff058230 */ /* 0x000fe20000004100 */
[----:B------:R-:W-:Y:S01]  /*4bc0*/  @!P0 FMUL.FTZ R4, R2, R4 ;  /* 0x0000000402048220 */ /* 0x000fe20000410000 */
[----:B------:R-:W-:Y:S01]  /*4bd0*/  @!P0 HADD2.F32 R2, -RZ, R7.H0_H0 ;  /* 0x20000007ff028230 */ /* 0x000fe20000004100 */
[----:B------:R-:W-:Y:S01]  /*4be0*/  @!P0 FFMA.FTZ R0, R13, R14, R0 ;  /* 0x0000000e0d008223 */ /* 0x000fe20000010000 */
[----:B------:R-:W-:Y:S02]  /*4bf0*/  @!P0 HADD2.F32 R7, -RZ, R8.H0_H0 ;  /* 0x20000008ff078230 */ /* 0x000fe40000004100 */
[----:B------:R-:W-:Y:S01]  /*4c00*/  @!P0 HADD2.F32 R15, -RZ, R10.H1_H1 ;  /* 0x3000000aff0f8230 */ /* 0x000fe20000004100 */
[-C--:B------:R-:W-:Y:S02]  /*4c10*/  @!P0 FMUL.FTZ R10, R26, R5.reuse ;  /* 0x000000051a0a8220 */ /* 0x080fe40000410000 */
[----:B------:R-:W-:Y:S02]  /*4c20*/  @!P0 FMUL.FTZ R5, R7, R5 ;  /* 0x0000000507058220 */ /* 0x000fe40000410000 */
[-C--:B------:R-:W-:Y:S02]  /*4c30*/  @!P0 FMUL.FTZ R12, R15, R2.reuse ;  /* 0x000000020f0c8220 */ /* 0x080fe40000410000 */
[----:B------:R-:W-:Y:S01]  /*4c40*/  @!P0 FFMA.FTZ R37, R7, R27, -R10 ;  /* 0x0000001b07258223 */ /* 0x000fe2000001080a */
[----:B------:R-:W-:Y:S01]  /*4c50*/  @!P0 HADD2.F32 R7, -RZ, R23.H1_H1 ;  /* 0x30000017ff078230 */ /* 0x000fe20000004100 */
[C---:B------:R-:W-:Y:S01]  /*4c60*/  @!P0 FMUL.FTZ R2, R6.reuse, R2 ;  /* 0x0000000206028220 */ /* 0x040fe20000410000 */
[----:B------:R-:W-:Y:S01]  /*4c70*/  @!P0 MOV R23, R43 ;  /* 0x0000002b00178202 */ /* 0x000fe20000000f00 */
[-C--:B------:R-:W-:Y:S01]  /*4c80*/  @!P0 FFMA.FTZ R38, R6, R20.reuse, -R12 ;  /* 0x0000001406268223 */ /* 0x080fe2000001080c */
[----:B------:R-:W-:Y:S01]  /*4c90*/  @!P0 MOV R6, R19 ;  /* 0x0000001300068202 */ /* 0x000fe20000000f00 */
[----:B------:R-:W-:Y:S01]  /*4ca0*/  @!P0 FFMA.FTZ R2, R15, R20, R2 ;  /* 0x000000140f028223 */ /* 0x000fe20000010002 */
[----:B------:R-:W-:Y:S01]  /*4cb0*/  @!P0 HADD2.F32 R12, -RZ, R9.H0_H0 ;  /* 0x20000009ff0c8230 */ /* 0x000fe20000004100 */
[----:B------:R-:W-:Y:S01]  /*4cc0*/  @!P0 FFMA.FTZ R3, R21, R24, R3 ;  /* 0x0000001815038223 */ /* 0x000fe20000010003 */
[--C-:B------:R-:W-:Y:S01]  /*4cd0*/  @!P0 HADD2.F32 R31, -RZ, R23.reuse.H1_H1 ;  /* 0x30000017ff1f8230 */ /* 0x100fe20000004100 */
[----:B------:R-:W-:Y:S01]  /*4ce0*/  @!P0 FFMA.FTZ R4, R22, R25, R4 ;  /* 0x0000001916048223 */ /* 0x000fe20000010004 */
[----:B------:R-:W-:Y:S01]  /*4cf0*/  @!P0 HADD2.F32 R29, -RZ, R23.H0_H0 ;  /* 0x20000017ff1d8230 */ /* 0x000fe20000004100 */
[----:B------:R-:W-:Y:S01]  /*4d00*/  @!P0 FFMA.FTZ R5, R26, R27, R5 ;  /* 0x0000001b1a058223 */ /* 0x000fe20000010005 */
[----:B------:R-:W-:Y:S01]  /*4d10*/  @!P0 HADD2.F32 R23, -RZ, R33.H1_H1 ;  /* 0x30000021ff178230 */ /* 0x000fe20000004100 */
[----:B------:R-:W-:Y:S01]  /*4d20*/  @!P0 FMUL.FTZ R33, R31, R12 ;  /* 0x0000000c1f218220 */ /* 0x000fe20000410000 */
[----:B------:R-:W-:Y:S01]  /*4d30*/  @!P0 F2FP.PACK_AB R3, R4, R3 ;  /* 0x000000030403823e */ /* 0x000fe200000000ff */
[----:B------:R-:W-:Y:S01]  /*4d40*/  @!P0 HADD2.F32 R10, -RZ, R8.H1_H1 ;  /* 0x30000008ff0a8230 */ /* 0x000fe20000004100 */
[----:B------:R-:W-:Y:S01]  /*4d50*/  @!P0 FMUL.FTZ R34, R29, R7 ;  /* 0x000000071d228220 */ /* 0x000fe20000410000 */
[--C-:B------:R-:W-:Y:S01]  /*4d60*/  @!P0 HADD2.F32 R9, -RZ, R6.reuse.H0_H0 ;  /* 0x20000006ff098230 */ /* 0x100fe20000004100 */
[----:B------:R-:W-:Y:S01]  /*4d70*/  @!P0 MOV R41, R3 ;  /* 0x0000000300298202 */ /* 0x000fe20000000f00 */
[----:B------:R-:W-:Y:S01]  /*4d80*/  @!P0 HADD2.F32 R8, -RZ, R6.H1_H1 ;  /* 0x30000006ff088230 */ /* 0x000fe20000004100 */
[----:B------:R-:W-:Y:S02]  /*4d90*/  @!P0 FMUL.FTZ R35, R23, R11 ;  /* 0x0000000b17238220 */ /* 0x000fe40000410000 */
[C---:B------:R-:W-:Y:S02]  /*4da0*/  @!P0 FFMA.FTZ R34, R9.reuse, R30, -R34 ;  /* 0x0000001e09228223 */ /* 0x040fe40000010822 */
[----:B------:R-:W-:Y:S01]  /*4db0*/  @!P0 FFMA.FTZ R36, R8, R32, -R33 ;  /* 0x0000002008248223 */ /* 0x000fe20000010821 */
[----:B------:R-:W-:Y:S01]  /*4dc0*/  @!P0 F2FP.PACK_AB R33, R46, R49 ;  /* 0x000000312e21823e */ /* 0x000fe200000000ff */
[C---:B------:R-:W-:Y:S02]  /*4dd0*/  @!P0 FFMA.FTZ R35, R10.reuse, R28, -R35 ;  /* 0x0000001c0a238223 */ /* 0x040fe40000010823 */
[----:B------:R-:W-:Y:S01]  /*4de0*/  @!P0 FMUL.FTZ R6, R10, R11 ;  /* 0x0000000b0a068220 */ /* 0x000fe20000410000 */
[----:B------:R-:W-:Y:S01]  /*4df0*/  @!P0 F2FP.PACK_AB R11, R38, R39 ;  /* 0x00000027260b823e */ /* 0x000fe200000000ff */
[----:B------:R-:W-:Y:S01]  /*4e00*/  @!P0 FMUL.FTZ R7, R9, R7 ;  /* 0x0000000709078220 */ /* 0x000fe20000410000 */
[----:B------:R-:W-:Y:S01]  /*4e10*/  @!P0 F2FP.PACK_AB R10, R36, R34 ;  /* 0x00000022240a823e */ /* 0x000fe200000000ff */
[----:B------:R-:W-:Y:S01]  /*4e20*/  @!P0 FMUL.FTZ R8, R8, R12 ;  /* 0x0000000c08088220 */ /* 0x000fe20000410000 */
[----:B------:R-:W-:Y:S01]  /*4e30*/  @!P0 F2FP.PACK_AB R9, R35, R37 ;  /* 0x000000252309823e */ /* 0x000fe200000000ff */
[----:B------:R-:W-:Y:S01]  /*4e40*/  @!P0 FFMA.FTZ R6, R23, R28, R6 ;  /* 0x0000001c17068223 */ /* 0x000fe20000010006 */
[----:B------:R-:W-:Y:S01]  /*4e50*/  @!P0 MOV R17, R33 ;  /* 0x0000002100118202 */ /* 0x000fe20000000f00 */
[----:B------:R-:W-:Y:S01]  /*4e60*/  @!P0 FFMA.FTZ R7, R29, R30, R7 ;  /* 0x0000001e1d078223 */ /* 0x000fe20000010007 */
[----:B------:R-:W-:Y:S01]  /*4e70*/  @!P0 MOV R18, R9 ;  /* 0x0000000900128202 */ /* 0x000fe20000000f00 */
[----:B------:R-:W-:Y:S01]  /*4e80*/  @!P0 IMAD.MOV.U32 R16, RZ, RZ, R11 ;  /* 0x000000ffff108224 */ /* 0x000fe200078e000b */
[----:B------:R-:W-:Y:S01]  /*4e90*/  @!P0 MOV R19, R10 ;  /* 0x0000000a00138202 */ /* 0x000fe20000000f00 */
[----:B------:R-:W-:Y:S01]  /*4ea0*/  @!P0 FFMA.FTZ R8, R31, R32, R8 ;  /* 0x000000201f088223 */ /* 0x000fe20000010008 */
[----:B------:R-:W-:Y:S02]  /*4eb0*/  @!P0 F2FP.PACK_AB R9, R2, R0 ;  /* 0x000000000209823e */ /* 0x000fe400000000ff */
[----:B------:R-:W-:Y:S01]  /*4ec0*/  @!P0 F2FP.PACK_AB R2, R6, R5 ;  /* 0x000000050602823e */ /* 0x000fe200000000ff */
[----:B------:R1:W-:Y:S01]  /*4ed0*/  STG.E.128 [R44.64], R16 ;  /* 0x000000102c007986 */ /* 0x0003e2000c101d06 */
[----:B------:R-:W-:Y:S01]  /*4ee0*/  @!P0 F2FP.PACK_AB R0, R8, R7 ;  /* 0x000000070800823e */ /* 0x000fe200000000ff */
[----:B------:R-:W-:Y:S01]  /*4ef0*/  @!P0 IMAD.MOV.U32 R40, RZ, RZ, R9 ;  /* 0x000000ffff288224 */ /* 0x000fe200078e0009 */
[----:B------:R-:W-:Y:S02]  /*4f00*/  @!P0 MOV R42, R2 ;  /* 0x00000002002a8202 */ /* 0x000fe40000000f00 */
[----:B------:R-:W-:Y:S02]  /*4f10*/  @!P0 MOV R43, R0 ;  /* 0x00000000002b8202 */ /* 0x000fe40000000f00 */
[----:B------:R-:W-:Y:S11]  /*4f20*/  ISETP.GE.AND P0, PT, R68, c[0x0][0x1d4], PT ;  /* 0x0000750044007a0c */ /* 0x000ff60003f06270 */
[----:B------:R-:W-:Y:S02]  /*4f30*/  @!UPT UIADD3 URZ, URZ, URZ, URZ ;  /* 0x0000003f3f3ff290 */ /* 0x000fe4000fffe03f */
[----:B------:R-:W-:-:S05]  /*4f40*/  @P0 BRA `(.L_x_145) ;  /* 0x000001b000000947 */ /* 0x000fca0003800000 */
[----:B------:R-:W-:Y:S04]  /*4f50*/  IADD3 R0, P1, P0, R64, R59, R68 ;  /* 0x0000003b40007210 */ /* 0x000fe8000783e044 */
[----:B------:R-:W-:Y:S02]  /*4f60*/  IADD3.X R3, R63, R58, R89, P1, P0 ;  /* 0x0000003a3f037210 */ /* 0x000fe40000fe0459 */
[C---:B------:R-:W-:Y:S04]  /*4f70*/  LEA R2, P0, R0.reuse, c[0x0][0x1c8], 0x1 ;  /* 0x0000720000027a11 */ /* 0x040fe800078008ff */
[----:B------:R-:W-:Y:S05]  /*4f80*/  LEA.HI.X R3, R0, c[0x0][0x1cc], R3, 0x1, P0 ;  /* 0x0000730000037a11 */ /* 0x000fea00000f0c03 */
[----:B------:R2:W-:Y:S01]  /*4f90*/  STG.E.128 [R2.64], R40 ;  /* 0x0000002802007986 */ /* 0x0005e2000c101d06 */
[----:B------:R-:W-:-:S05]  /*4fa0*/  BRA `(.L_x_145) ;  /* 0x0000015000007947 */ /* 0x000fca0003800000 */
.L_x_141:
[----:B------:R-:W-:Y:S05]  /*4fb0*/  IMAD R0, R48, -0x20, R66 ;  /* 0xffffffe030007824 */ /* 0x000fea00078e0242 */
[----:B------:R-:W-:Y:S04]  /*4fc0*/  IMNMX R0, R0, 0x20, PT ;  /* 0x0000002000007817 */ /* 0x000fe80003800200 */
[----:B------:R-:W-:Y:S11]  /*4fd0*/  ISETP.GE.AND P0, PT, R193, R0, PT ;  /* 0x00000000c100720c */ /* 0x000ff60003f06270 */
[----:B------:R-:W-:Y:S02]  /*4fe0*/  @!UPT UIADD3 URZ, URZ, URZ, URZ ;  /* 0x0000003f3f3ff290 */ /* 0x000fe4000fffe03f */
[----:B------:R-:W-:-:S05]  /*4ff0*/  @P0 BRA `(.L_x_145) ;  /* 0x0000010000000947 */ /* 0x000fca0003800000 */
[----:B------:R-:W-:Y:S11]  /*5000*/  ISETP.GE.AND P0, PT, R132, c[0x0][0x1d4], PT ;  /* 0x0000750084007a0c */ /* 0x000ff60003f06270 */
[----:B------:R-:W-:Y:S02]  /*5010*/  @!UPT UIADD3 URZ, URZ, URZ, URZ ;  /* 0x0000003f3f3ff290 */ /* 0x000fe4000fffe03f */
[----:B------:R-:W1:Y:S04]  /*5020*/  @!P0 LDS.128 R8, [R185+0xc080] ;  /* 0x00c08000b9088984 */ /* 0x000e680000000c00 */
[----:B-1----:R-:W-:Y:S01]  /*5030*/  @!P0 STG.E.128 [R38.64], R8 ;  /* 0x0000000826008986 */ /* 0x002fe2000c101d06 */
[----:B------:R-:W-:Y:S11]  /*5040*/  ISETP.GE.AND P0, PT, R134, c[0x0][0x1d4], PT ;  /* 0x0000750086007a0c */ /* 0x000ff60003f06270 */
[----:B------:R-:W-:Y:S02]  /*5050*/  @!UPT UIADD3 URZ, URZ, URZ, URZ ;  /* 0x0000003f3f3ff290 */ /* 0x000fe4000fffe03f */
[----:B------:R-:W1:Y:S04]  /*5060*/  @!P0 LDS.128 R4, [R185+0xd080] ;  /* 0x00d08000b9048984 */ /* 0x000e680000000c00 */
[----:B-1----:R-:W-:Y:S01]  /*5070*/  @!P0 STG.E.128 [R38.64+0x80], R4 ;  /* 0x0000800426008986 */ /* 0x002fe2000c101d06 */
[----:B------:R-:W-:Y:S11]  /*5080*/  ISETP.GE.AND P0, PT, R191, c[0x0][0x1d4], PT ;  /* 0x00007500bf007a0c */ /* 0x000ff60003f06270 */
[----:B------:R-:W-:Y:S02]  /*5090*/  @!UPT UIADD3 URZ, URZ, URZ, URZ ;  /* 0x0000003f3f3ff290 */ /* 0x000fe4000fffe03f */
[----:B------:R-:W1:Y:S04]  /*50a0*/  @!P0 LDS.128 R4, [R185+0xe080] ;  /* 0x00e08000b9048984 */ /* 0x000e680000000c00 */
[----:B-1----:R-:W-:Y:S01]  /*50b0*/  @!P0 STG.E.128 [R38.64+0x100], R4 ;  /* 0x0001000426008986 */ /* 0x002fe2000c101d06 */
[----:B------:R-:W-:Y:S11]  /*50c0*/  ISETP.GE.AND P0, PT, R192, c[0x0][0x1d4], PT ;  /* 0x00007500c0007a0c */ /* 0x000ff60003f06270 */
[----:B------:R-:W-:Y:S02]  /*50d0*/  @!UPT UIADD3 URZ, URZ, URZ, URZ ;  /* 0x0000003f3f3ff290 */ /* 0x000fe4000fffe03f */
[----:B------:R-:W1:Y:S04]  /*50e0*/  @!P0 LDS.128 R4, [R185+0xf080] ;  /* 0x00f08000b9048984 */ /* 0x000e680000000c00 */
[----:B-1----:R1:W-:Y:S02]  /*50f0*/  @!P0 STG.E.128 [R38.64+0x180], R4 ;  /* 0x0001800426008986 */ /* 0x0023e4000c101d06 */
.L_x_145:
[----:B------:R-:W-:Y:S05]  /*5100*/  BSYNC B1 ;  /* 0x0000000000017941 */ /* 0x000fea0003800000 */
.L_x_140:
[----:B-1---5:R-:W-:Y:S01]  /*5110*/  IMAD.SHL.U32 R6, R48, 0x20, RZ ;  /* 0x0000002030067824 */ /* 0x022fe200078e00ff */
[----:B------:R-:W-:Y:S03]  /*5120*/  BSSY B0, `(.L_x_156) ;  /* 0x0000036000007945 */ /* 0x000fe60003800000 */
[----:B------:R-:W-:Y:S05]  /*5130*/  IMAD.IADD R0, R104, 0x1, -R6 ;  /* 0x0000000168007824 */ /* 0x000fea00078e0a06 */
[----:B------:R-:W-:Y:S11]  /*5140*/  ISETP.GE.AND P0, PT, R0, 0x1, PT ;  /* 0x000000010000780c */ /* 0x000ff60003f06270 */
[----:B------:R-:W-:Y:S02]  /*5150*/  @!UPT UIADD3 URZ, URZ, URZ, URZ ;  /* 0x0000003f3f3ff290 */ /* 0x000fe4000fffe03f */
[C---:B------:R-:W-:Y:S02]  /*5160*/  @P0 LEA R0, P1, R48.reuse, R105, 0x5 ;  /* 0x0000006930000211 */ /* 0x040fe400078228ff */
[----:B--2---:R-:W-:Y:S02]  /*5170*/  @P0 MOV R3, R100 ;  /* 0x0000006400030202 */ /* 0x004fe40000000f00 */
[----:B------:R-:W-:Y:S05]  /*5180*/  @P0 LEA.HI.X R2, R48, R108, R62, 0x5, P1 ;  /* 0x0000006c30020211 */ /* 0x000fea00008f2c3e */
[----:B------:R-:W-:Y:S02]  /*5190*/  @P0 IMAD R4, R2, c[0x0][0x258], RZ ;  /* 0x0000960002040a24 */ /* 0x000fe400078e02ff */
[----:B------:R-:W-:Y:S04]  /*51a0*/  @P0 IMAD.MOV.U32 R2, RZ, RZ, R84 ;  /* 0x000000ffff020224 */ /* 0x000fe800078e0054 */
[C---:B------:R-:W-:Y:S04]  /*51b0*/  @P0 IMAD.WIDE.U32 R2, R0.reuse, c[0x0][0x258], R2 ;  /* 0x0000960000020a25 */ /* 0x040fe800078e0002 */
[----:B------:R-:W-:Y:S01]  /*51c0*/  @P0 IMAD R0, R0, c[0x0][0x25c], R4 ;  /* 0x0000970000000a24 */ /* 0x000fe200078e0204 */
[C---:B------:R-:W-:Y:S03]  /*51d0*/  @P0 LEA R4, P1, R2.reuse, c[0x0][0x250], 0x1 ;  /* 0x0000940002040a11 */ /* 0x040fe600078208ff */
[----:B------:R-:W-:Y:S05]  /*51e0*/  @P0 IMAD.IADD R0, R3, 0x1, R0 ;  /* 0x0000000103000824 */ /* 0x000fea00078e0200 */
[----:B------:R-:W-:Y:S02]  /*51f0*/  @P0 LEA.HI.X R5, R2, c[0x0][0x254], R0, 0x1, P1 ;  /* 0x0000950002050a11 */ /* 0x000fe400008f0c00 */
[----:B------:R-:W-:Y:S03]  /*5200*/  IADD3 R0, -R6, R66, RZ ;  /* 0x0000004206007210 */ /* 0x000fe60007ffe1ff */
[----:B------:R-:W-:Y:S01]  /*5210*/  @!PT LDS RZ, [RZ] ;  /* 0x00000000fffff984 */ /* 0x000fe20000000800 */
[----:B------:R-:W-:Y:S01]  /*5220*/  @!PT LDS RZ, [RZ] ;  /* 0x00000000fffff984 */ /* 0x000fe20000000800 */
[----:B------:R-:W-:Y:S01]  /*5230*/  @!PT LDS RZ, [RZ] ;  /* 0x00000000fffff984 */ /* 0x000fe20000000800 */
[----:B------:R1:W-:Y:S01]  /*5240*/  @P0 LDGSTS.E.BYPASS.LTC128B.128 [R185+0x8080], [R4.64], !P6 ;  /* 0x0808000004b90fae */ /* 0x0003e2000f101d46 */
[----:B------:R-:W-:Y:S03]  /*5250*/  IMNMX R0, R0, 0x20, PT ;  /* 0x0000002000007817 */ /* 0x000fe60003800200 */
[----:B------:R1:W-:Y:S04]  /*5260*/  @P0 LDGSTS.E.BYPASS.LTC128B.128 [R185+0x9080], [R4.64+0x80], !P5 ;  /* 0x0908008004b90fae */ /* 0x0003e8000e901d46 */
[----:B------:R1:W-:Y:S04]  /*5270*/  @P0 LDGSTS.E.BYPASS.LTC128B.128 [R185+0xa080], [R4.64+0x100], !P4 ;  /* 0x0a08010004b90fae */ /* 0x0003e8000e101d46 */
[----:B------:R1:W-:Y:S01]  /*5280*/  @P0 LDGSTS.E.BYPASS.LTC128B.128 [R185+0xb080], [R4.64+0x180], !P3 ;  /* 0x0b08018004b90fae */ /* 0x0003e2000d901d46 */
[----:B------:R-:W-:Y:S03]  /*5290*/  ISETP.GE.AND P0, PT, R193, R0, PT ;  /* 0x00000000c100720c */ /* 0x000fe60003f06270 */
[----:B------:R-:W0:Y:S01]  /*52a0*/  LDGDEPBAR ;  /* 0x00000000000079af */ /* 0x000e220000000000 */
[----:B------:R-:W-:Y:S04]  /*52b0*/  DEPBAR.LE SB0, 0x0 ;  /* 0x000080000000791a */ /* 0x000fe80000000000 */
[----:B------:R-:W-:Y:S06]  /*52c0*/  BAR.SYNC.DEFER_BLOCKING 0x0 ;  /* 0x0000000000007b1d */ /* 0x000fec0000010000 */
[----:B------:R-:W-:-:S05]  /*52d0*/  @P0 BRA `(.L_x_157) ;  /* 0x000001a000000947 */ /* 0x000fca0003800000 */
[C---:B-1----:R-:W-:Y:S01]  /*52e0*/  LEA R0, P0, R48.reuse, R110, 0x5 ;  /* 0x0000006e30007211 */ /* 0x042fe200078028ff */
[----:B------:R-:W-:Y:S02]  /*52f0*/  IMAD.MOV.U32 R4, RZ, RZ, R82 ;  /* 0x000000ffff047224 */ /* 0x000fe400078e0052 */
[----:B------:R-:W-:Y:S01]  /*5300*/  IMAD.MOV.U32 R5, RZ, RZ, R99 ;  /* 0x000000ffff057224 */ /* 0x000fe200078e0063 */
[----:B------:R-:W-:Y:S03]  /*5310*/  LEA.HI.X R2, R48, R109, R62, 0x5, P0 ;  /* 0x0000006d30027211 */ /* 0x000fe600000f2c3e */
[----:B------:R-:W-:Y:S04]  /*5320*/  IMAD.WIDE.U32 R4, R0, c[0x0][0x208], R4 ;  /* 0x0000820000047a25 */ /* 0x000fe800078e0004 */
[----:B------:R-:W-:Y:S04]  /*5330*/  IMAD R2, R2, c[0x0][0x208], RZ ;  /* 0x0000820002027a24 */ /* 0x000fe800078e02ff */
[----:B------:R-:W-:Y:S01]  /*5340*/  IMAD R0, R0, c[0x0][0x20c], R2 ;  /* 0x0000830000007a24 */ /* 0x000fe200078e0202 */
[C---:B------:R-:W-:Y:S03]  /*5350*/  LEA R2, P0, R4.reuse, c[0x0][0x1f8], 0x1 ;  /* 0x00007e0004027a11 */ /* 0x040fe600078008ff */
[----:B------:R-:W-:Y:S05]  /*5360*/  IMAD.IADD R0, R5, 0x1, R0 ;  /* 0x0000000105007824 */ /* 0x000fea00078e0200 */
[----:B------:R-:W-:Y:S02]  /*5370*/  LEA.HI.X R3, R4, c[0x0][0x1fc], R0, 0x1, P0 ;  /* 0x00007f0004037a11 */ /* 0x000fe400000f0c00 */
        /* <DEDUP_REMOVED lines=16> */
.L_x_157:
[----:B-1----:R-:W-:Y:S05]  /*5480*/  BSYNC B0 ;  /* 0x0000000000007941 */ /* 0x002fea0003800000 */
.L_x_156:
[C---:B------:R-:W-:Y:S02]  /*5490*/  ISETP.GT.AND P0, PT, R48.reuse, R107, PT ;  /* 0x0000006b3000720c */ /* 0x040fe40003f04270 */
[----:B------:R-:W-:Y:S11]  /*54a0*/  IADD3 R48, R48, -0x1, RZ ;  /* 0xffffffff30307810 */ /* 0x000ff60007ffe0ff */
[----:B------:R-:W-:Y:S01]  /*54b0*/  @P0 SHF.R.S32.HI R4, RZ, 0x1f, R48 ;  /* 0x0000001fff040819 */ /* 0x000fe20000011430 */
[----:B------:R-:W-:Y:S01]  /*54c0*/  @P0 IMAD R0, R121, R48, RZ ;  /* 0x0000003079000224 */ /* 0x000fe200078e02ff */
[----:B------:R-:W-:Y:S01]  /*54d0*/  @P0 MOV R3, R71 ;  /* 0x0000004700030202 */ /* 0x000fe20000000f00 */
[----:B------:R-:W-:Y:S02]  /*54e0*/  @P0 IMAD.MOV.U32 R2, RZ, RZ, R80 ;  /* 0x000000ffff020224 */ /* 0x000fe400078e0050 */
[-C--:B------:R-:W-:Y:S02]  /*54f0*/  @P0 IMAD R0, R4, R125.reuse, R0 ;  /* 0x0000007d04000224 */ /* 0x080fe400078e0200 */
[----:B------:R-:W-:Y:S04]  /*5500*/  @P0 IMAD.WIDE.U32 R2, R48, R125, R2 ;  /* 0x0000007d30020225 */ /* 0x000fe800078e0002 */
[----:B------:R-:W-:Y:S01]  /*5510*/  @P0 IMAD.IADD R0, R3, 0x1, R0 ;  /* 0x0000000103000824 */ /* 0x000fe200078e0200 */
[C---:B------:R-:W-:Y:S04]  /*5520*/  @P0 LEA R4, P1, R2.reuse, c[0x0][0x220], 0x1 ;  /* 0x0000880002040a11 */ /* 0x040fe800078208ff */
[----:B------:R-:W-:Y:S05]  /*5530*/  @P0 LEA.HI.X R5, R2, c[0x0][0x224], R0, 0x1, P1 ;  /* 0x0000890002050a11 */ /* 0x000fea00008f0c00 */
[----:B------:R-:W-:Y:S01]  /*5540*/  @!PT LDS RZ, [RZ] ;  /* 0x00000000fffff984 */ /* 0x000fe20000000800 */
[----:B------:R-:W-:Y:S01]  /*5550*/  @!PT LDS RZ, [RZ] ;  /* 0x00000000fffff984 */ /* 0x000fe20000000800 */
[----:B------:R-:W-:Y:S01]  /*5560*/  @!PT LDS RZ, [RZ] ;  /* 0x00000000fffff984 */ /* 0x000fe20000000800 */
[----:B------:R1:W-:Y:S04]  /*5570*/  @P0 LDGSTS.E.BYPASS.LTC128B.128 [R185+0xc080], [R4.64], !P6 ;  /* 0x0c08000004b90fae */ /* 0x0003e8000f101d46 */
[----:B------:R1:W-:Y:S04]  /*5580*/  @P0 LDGSTS.E.BYPASS.LTC128B.128 [R185+0xd080], [R4.64+0x80], !P5 ;  /* 0x0d08008004b90fae */ /* 0x0003e8000e901d46 */
[----:B------:R1:W-:Y:S04]  /*5590*/  @P0 LDGSTS.E.BYPASS.LTC128B.128 [R185+0xe080], [R4.64+0x100], !P4 ;  /* 0x0e08010004b90fae */ /* 0x0003e8000e101d46 */
[----:B------:R1:W-:Y:S04]  /*55a0*/  @P0 LDGSTS.E.BYPASS.LTC128B.128 [R185+0xf080], [R4.64+0x180], !P3 ;  /* 0x0f08018004b90fae */ /* 0x0003e8000d901d46 */
[----:B------:R-:W0:Y:S01]  /*55b0*/  LDGDEPBAR ;  /* 0x00000000000079af */ /* 0x000e220000000000 */
[----:B------:R-:W-:-:S05]  /*55c0*/  @P0 BRA `(.L_x_158) ;  /* 0xffffd40000000947 */ /* 0x000fca000383ffff */
[----:B------:R-:W-:Y:S01]  /*55d0*/  WARPSYNC 0xffffffff ;  /* 0xffffffff00007948 */ /* 0x000fe20003800000 */
[----:B------:R-:W-:Y:S06]  /*55e0*/  BAR.SYNC.DEFER_BLOCKING 0x0 ;  /* 0x0000000000007b1d */ /* 0x000fec0000010000 */
.L_x_139:
[----:B------:R-:W-:Y:S01]  /*55f0*/  ISETP.GE.AND P0, PT, R131, 0x1, PT ;  /* 0x000000018300780c */ /* 0x000fe20003f06270 */
[----:B------:R-:W-:Y:S01]  /*5600*/  BSSY B0, `(.L_x_159) ;  /* 0x0000021000007945 */ /* 0x000fe20003800000 */
[----:B------:R-:W-:Y:S01]  /*5610*/  IMAD.IADD R9, R116, 0x1, R117 ;  /* 0x0000000174097824 */ /* 0x000fe200078e0275 */
[----:B------:R-:W-:-:S10]  /*5620*/  MOV R0, RZ ;  /* 0x000000ff00007202 */ /* 0x000fd40000000f00 */
[----:B------:R-:W-:Y:S05]  /*5630*/  @!P0 BRA `(.L_x_160) ;  /* 0x000001d000008947 */ /* 0x000fea0003800000 */
[----:B------:R-:W-:Y:S02]  /*5640*/  IABS R0, R111 ;  /* 0x0000006f00007213 */ /* 0x000fe40000000000 */
[----:B-1----:R-:W-:-:S03]  /*5650*/  IADD3 R5, R115, -0x1, R111 ;  /* 0xffffffff73057810 */ /* 0x002fc60007ffe06f */
        /* <DEDUP_REMOVED lines=27> */
.L_x_160:
[----:B------:R-:W-:Y:S05]  /*5810*/  BSYNC B0 ;  /* 0x0000000000007941 */ /* 0x000fea0003800000 */
.L_x_159:
[----:B------:R-:W-:Y:S01]  /*5820*/  IMAD R214, R235, R0, RZ ;  /* 0x00000000ebd67224 */ /* 0x000fe200078e02ff */
[----:B------:R-:W-:Y:S01]  /*5830*/  MOV R20, RZ ;  /* 0x000000ff00147202 */ /* 0x000fe20000000f00 */
[----:B------:R-:W-:Y:S01]  /*5840*/  IMAD.MOV.U32 R136, RZ, RZ, RZ ;  /* 0x000000ffff887224 */ /* 0x000fe200078e00ff */
[----:B------:R-:W-:Y:S01]  /*5850*/  CS2R R98, SRZ ;  /* 0x0000000000627805 */ /* 0x000fe2000001ff00 */
[--C-:B------:R-:W-:Y:S01]  /*5860*/  IMAD.IADD R2, R214, 0x1, R0.reuse ;  /* 0x00000001d6027824 */ /* 0x100fe200078e0200 */
[----:B------:R-:W-:Y:S01]  /*5870*/  PRMT R0, RZ, 0x7610, R0 ;  /* 0x00007610ff007816 */ /* 0x000fe20000000000 */
        /* <DEDUP_REMOVED lines=66> */
[----:B------:R-:W-:-:S04]  /*5ca0*/  ISETP.NE.U32.AND P0, PT, RZ, c[0x0][0x340], PT ;  /* 0x0000d000ff007a0c */ /* 0x000fc80003f05070 */
[----:B------:R-:W-:-:S13]  /*5cb0*/  ISETP.NE.AND.EX P0, PT, RZ, c[0x0][0x344], PT, P0 ;  /* 0x0000d100ff007a0c */ /* 0x000fda0003f05300 */
[----:B------:R-:W-:-:S04]  /*5cc0*/  @P0 IMAD.MOV.U32 R2, RZ, RZ, 0x4 ;  /* 0x00000004ff020424 */ /* 0x000fc800078e00ff */
[----:B------:R-:W-:-:S05]  /*5cd0*/  @P0 IMAD.WIDE R2, R209, R2, c[0x0][0x340] ;  /* 0x0000d000d1020625 */ /* 0x000fca00078e0202 */
[----:B------:R2:W3:Y:S01]  /*5ce0*/  @P0 LDG.E R17, [R2.64] ;  /* 0x0000000602110981 */ /* 0x0004e2000c1e1900 */
[----:B------:R-:W-:Y:S01]  /*5cf0*/  SHF.R.S32.HI R0, RZ, 0x1f, R126 ;  /* 0x0000001fff007819 */ /* 0x000fe2000001147e */
[----:B-1----:R-:W-:Y:S01]  /*5d00*/  IMAD.MOV.U32 R4, RZ, RZ, c[0x0][0x2c4] ;  /* 0x0000b100ff047624 */ /* 0x002fe200078e00ff */
[----:B------:R-:W-:Y:S01]  /*5d10*/  ISETP.NE.U32.AND P2, PT, RZ, c[0x0][0x348], PT ;  /* 0x0000d200ff007a0c */ /* 0x000fe20003f45070 */
[----:B------:R-:W-:Y:S01]  /*5d20*/  IMAD.MOV.U32 R12, RZ, RZ, R132 ;  /* 0x000000ffff0c7224 */ /* 0x000fe200078e0084 */
[----:B------:R-:W-:Y:S01]  /*5d30*/  ISETP.GE.AND P5, PT, R134, c[0x0][0x1d4], PT ;  /* 0x0000750086007a0c */ /* 0x000fe20003fa6270 */
[----:B------:R-:W-:Y:S01]  /*5d40*/  IMAD R0, R0, c[0x0][0x178], RZ ;  /* 0x00005e0000007a24 */ /* 0x000fe200078e02ff */
[----:B------:R-:W-:Y:S02]  /*5d50*/  ISETP.NE.AND P3, PT, R4, 0x1, PT ;  /* 0x000000010400780c */ /* 0x000fe40003f65270 */
[----:B------:R-:W-:Y:S01]  /*5d60*/  ISETP.NE.AND.EX P2, PT, RZ, c[0x0][0x34c], PT, P2 ;  /* 0x0000d300ff007a0c */ /* 0x000fe20003f45320 */
[----:B------:R-:W-:Y:S01]  /*5d70*/  IMAD R0, R126, c[0x0][0x17c], R0 ;  /* 0x00005f007e007a24 */ /* 0x000fe200078e0200 */
[----:B------:R-:W-:-:S02]  /*5d80*/  SHF.R.S32.HI R6, RZ, 0x1f, R193 ;  /* 0x0000001fff067819 */ /* 0x000fc400000114c1 */
[----:B------:R-:W-:Y:S02]  /*5d90*/  SEL R7, R224, RZ, !P2 ;  /* 0x000000ffe0077207 */ /* 0x000fe40005000000 */
[----:B------:R-:W-:Y:S02]  /*5da0*/  IADD3 R4, P1, R193, R9, RZ ;  /* 0x00000009c1047210 */ /* 0x000fe40007f3e0ff */
[----:B------:R-:W-:Y:S01]  /*5db0*/  ISETP.GE.AND P4, PT, R132, c[0x0][0x1d4], PT ;  /* 0x0000750084007a0c */ /* 0x000fe20003f86270 */
[----:B------:R-:W-:Y:S01]  /*5dc0*/  IMAD R7, R7, c[0x0][0x1c0], RZ ;  /* 0x0000700007077a24 */ /* 0x000fe200078e02ff */
[----:B------:R-:W-:Y:S02]  /*5dd0*/  LOP3.LUT R222, R222, 0xfffffffb, RZ, 0xc0, !PT ;  /* 0xfffffffbdede7812 */ /* 0x000fe400078ec0ff */
[----:B------:R-:W-:Y:S02]  /*5de0*/  LEA.HI.X.SX32 R6, R9, R6, 0x1, P1 ;  /* 0x0000000609067211 */ /* 0x000fe400008f0eff */
[----:B------:R-:W-:Y:S01]  /*5df0*/  @P5 LOP3.LUT R222, R222, 0x4, RZ, 0xfc, !PT ;  /* 0x00000004dede5812 */ /* 0x000fe200078efcff */
[----:B--2---:R-:W-:Y:S01]  /*5e00*/  IMAD.WIDE.U32 R2, R126, c[0x0][0x178], RZ ;  /* 0x00005e007e027a25 */ /* 0x004fe200078e00ff */
[----:B------:R-:W-:-:S02]  /*5e10*/  SEL R11, RZ, 0xffffffff, P5 ;  /* 0xffffffffff0b7807 */ /* 0x000fc40002800000 */
[----:B------:R-:W-:Y:S01]  /*5e20*/  LOP3.LUT R222, R222, 0xfffffff7, RZ, 0xc0, !PT ;  /* 0xfffffff7dede7812 */ /* 0x000fe200078ec0ff */
[----:B------:R-:W-:Y:S01]  /*5e30*/  IMAD.IADD R3, R3, 0x1, R0 ;  /* 0x0000000103037824 */ /* 0x000fe200078e0200 */
[----:B------:R-:W-:Y:S01]  /*5e40*/  LEA R0, R219, R193, 0x5 ;  /* 0x000000c1db007211 */ /* 0x000fe200078e28ff */
[----:B------:R-:W-:Y:S01]  /*5e50*/  IMAD R14, R6, c[0x0][0x208], RZ ;  /* 0x00008200060e7a24 */ /* 0x000fe200078e02ff */
[----:B------:R-:W-:Y:S01]  /*5e60*/  SHF.R.S32.HI R13, RZ, 0x1f, R132 ;  /* 0x0000001fff0d7819 */ /* 0x000fe20000011484 */
[----:B------:R-:W-:Y:S01]  /*5e70*/  IMAD.WIDE.U32 R2, R220, c[0x0][0x1b8], R2 ;  /* 0x00006e00dc027a25 */ /* 0x000fe200078e0002 */
[----:B------:R-:W-:Y:S02]  /*5e80*/  SHF.L.U32 R19, R11, 0x1, RZ ;  /* 0x000000010b137819 */ /* 0x000fe400000006ff */
[----:B------:R-:W-:Y:S01]  /*5e90*/  @P4 LOP3.LUT R222, R222, 0x8, RZ, 0xfc, !PT ;  /* 0x00000008dede4812 */ /* 0x000fe200078efcff */
[----:B------:R-:W-:Y:S01]  /*5ea0*/  IMAD R10, R213, 0x80, R0 ;  /* 0x00000080d50a7824 */ /* 0x000fe200078e0200 */
[----:B------:R-:W-:Y:S01]  /*5eb0*/  ISETP.GE.AND P1, PT, R192, c[0x0][0x1d4], PT ;  /* 0x00007500c0007a0c */ /* 0x000fe20003f26270 */
[----:B------:R-:W-:Y:S01]  /*5ec0*/  IMAD R3, R220, c[0x0][0x1bc], R3 ;  /* 0x00006f00dc037a24 */ /* 0x000fe200078e0203 */
[----:B------:R-:W-:Y:S01]  /*5ed0*/  LOP3.LUT R222, R222, 0xfffffffd, RZ, 0xc0, !PT ;  /* 0xfffffffddede7812 */ /* 0x000fe200078ec0ff */
[----:B------:R-:W-:Y:S01]  /*5ee0*/  @P3 IMAD.HI.U32 R5, R10, c[0x0][0x2c8], RZ ;  /* 0x0000b2000a053a27 */ /* 0x000fe200078e00ff */
[----:B------:R-:W-:-:S02]  /*5ef0*/  SEL R15, RZ, 0x1, P4 ;  /* 0x00000001ff0f7807 */ /* 0x000fc40002000000 */
[----:B------:R-:W-:Y:S01]  /*5f00*/  ISETP.GE.AND P5, PT, R132, c[0x0][0x198], PT ;  /* 0x0000660084007a0c */ /* 0x000fe20003fa6270 */
[----:B------:R-:W-:Y:S01]  /*5f10*/  IMAD.MOV.U32 R0, RZ, RZ, R10 ;  /* 0x000000ffff007224 */ /* 0x000fe200078e000a */
[----:B------:R-:W-:Y:S01]  /*5f20*/  @P3 SHF.R.U32.HI R0, RZ, c[0x0][0x2cc], R5 ;  /* 0x0000b300ff003a19 */ /* 0x000fe20000011605 */
[----:B------:R-:W-:Y:S01]  /*5f30*/  IMAD.WIDE.U32 R8, R4, c[0x0][0x208], R12 ;  /* 0x0000820004087a25 */ /* 0x000fe200078e000c */
[----:B------:R-:W-:Y:S02]  /*5f40*/  SEL R5, R209, RZ, !P2 ;  /* 0x000000ffd1057207 */ /* 0x000fe40005000000 */
[----:B------:R-:W-:Y:S02]  /*5f50*/  ISETP.GE.AND P2, PT, R191, c[0x0][0x1d4], PT ;  /* 0x00007500bf007a0c */ /* 0x000fe40003f46270 */
[----:B------:R-:W-:Y:S01]  /*5f60*/  SHF.R.S32.HI R11, RZ, 0x1f, R0 ;  /* 0x0000001fff0b7819 */ /* 0x000fe20000011400 */
[----:B------:R-:W-:Y:S01]  /*5f70*/  IMAD R16, R5, c[0x0][0x1c4], R7 ;  /* 0x0000710005107a24 */ /* 0x000fe200078e0207 */
[----:B------:R-:W-:Y:S01]  /*5f80*/  LOP3.LUT R15, R19, 0x2, R15, 0xe2, !PT ;  /* 0x00000002130f7812 */ /* 0x000fe200078ee20f */
[----:B------:R-:W-:Y:S01]  /*5f90*/  IMAD.WIDE.U32 R2, R5, c[0x0][0x1c0], R2 ;  /* 0x0000700005027a25 */ /* 0x000fe200078e0002 */
[----:B------:R-:W-:-:S02]  /*5fa0*/  ISETP.GE.AND P4, PT, R134, c[0x0][0x198], PT ;  /* 0x0000660086007a0c */ /* 0x000fc40003f86270 */
[----:B------:R-:W-:Y:S01]  /*5fb0*/  ISETP.GE.AND P3, PT, R191, c[0x0][0x198], PT ;  /* 0x00006600bf007a0c */ /* 0x000fe20003f66270 */
[----:B------:R-:W-:Y:S01]  /*5fc0*/  IMAD R5, R6, c[0x0][0x1e0], RZ ;  /* 0x0000780006057a24 */ /* 0x000fe200078e02ff */
[----:B------:R-:W-:Y:S01]  /*5fd0*/  IADD3 R61, R115, -0x1, RZ ;  /* 0xffffffff733d7810 */ /* 0x000fe20007ffe0ff */
[----:B------:R-:W-:Y:S02]  /*5fe0*/  IMAD.IADD R3, R3, 0x1, R16 ;  /* 0x0000000103037824 */ /* 0x000fe400078e0210 */
[----:B------:R-:W-:Y:S01]  /*5ff0*/  IMAD R18, R4, c[0x0][0x1e4], R5 ;  /* 0x0000790004127a24 */ /* 0x000fe200078e0205 */
[----:B------:R-:W-:Y:S01]  /*6000*/  @P2 LOP3.LUT R222, R222, 0x2, RZ, 0xfc, !PT ;  /* 0x00000002dede2812 */ /* 0x000fe200078efcff */
[----:B------:R-:W-:Y:S02]  /*6010*/  IMAD.MOV R5, RZ, RZ, -R0 ;  /* 0x000000ffff057224 */ /* 0x000fe400078e0a00 */
[----:B------:R-:W-:Y:S01]  /*6020*/  IMAD.WIDE.U32 R6, R4, c[0x0][0x1e0], R12 ;  /* 0x0000780004067a25 */ /* 0x000fe200078e000c */
[----:B------:R-:W-:-:S03]  /*6030*/  LOP3.LUT R222, R222, 0xfffffffe, RZ, 0xc0, !PT ;  /* 0xfffffffedede7812 */ /* 0x000fc600078ec0ff */
[----:B------:R-:W-:Y:S01]  /*6040*/  IMAD R16, R4, c[0x0][0x20c], R14 ;  /* 0x0000830004107a24 */ /* 0x000fe200078e020e */
[----:B------:R-:W-:Y:S01]  /*6050*/  IADD3 R7, R7, R18, RZ ;  /* 0x0000001207077210 */ /* 0x000fe20007ffe0ff */
[----:B------:R-:W-:Y:S01]  /*6060*/  IMAD R10, R5, c[0x0][0x2c4], R10 ;  /* 0x0000b100050a7a24 */ /* 0x000fe200078e020a */
[----:B------:R-:W-:Y:S01]  /*6070*/  @P1 LOP3.LUT R222, R222, 0x1, RZ, 0xfc, !PT ;  /* 0x00000001dede1812 */ /* 0x000fe200078efcff */
[----:B------:R-:W-:Y:S01]  /*6080*/  IMAD R4, R11, c[0x0][0x1b0], RZ ;  /* 0x00006c000b047a24 */ /* 0x000fe200078e02ff */
[----:B------:R-:W-:Y:S01]  /*6090*/  SEL R11, RZ, 0x4, P2 ;  /* 0x00000004ff0b7807 */ /* 0x000fe20001000000 */
[----:B------:R-:W-:Y:S01]  /*60a0*/  IMAD.WIDE.U32 R2, R0, c[0x0][0x1b0], R2 ;  /* 0x00006c0000027a25 */ /* 0x000fe200078e0002 */
[----:B------:R-:W-:-:S03]  /*60b0*/  ISETP.GE.AND P2, PT, R192, c[0x0][0x198], PT ;  /* 0x00006600c0007a0c */ /* 0x000fc60003f46270 */
[----:B------:R-:W-:Y:S01]  /*60c0*/  IMAD R14, R0, c[0x0][0x1b4], R4 ;  /* 0x00006d00000e7a24 */ /* 0x000fe200078e0204 */
[----:B------:R-:W-:Y:S01]  /*60d0*/  SHF.R.S32.HI R0, RZ, 0x1f, R10 ;  /* 0x0000001fff007819 */ /* 0x000fe2000001140a */
[----:B------:R-:W-:Y:S01]  /*60e0*/  IMAD.IADD R5, R9, 0x1, R16 ;  /* 0x0000000109057824 */ /* 0x000fe200078e0210 */
[----:B------:R-:W-:Y:S01]  /*60f0*/  SEL R4, RZ, 0x8, P1 ;  /* 0x00000008ff047807 */ /* 0x000fe20000800000 */
[----:B------:R-:W-:Y:S01]  /*6100*/  IMAD.IADD R3, R3, 0x1, R14 ;  /* 0x0000000103037824 */ /* 0x000fe200078e020e */
[----:B------:R-:W-:Y:S01]  /*6110*/  ISETP.NE.U32.AND P1, PT, RZ, c[0x0][0x350], PT ;  /* 0x0000d400ff007a0c */ /* 0x000fe20003f25070 */
[----:B------:R-:W-:Y:S01]  /*6120*/  IMAD R0, R0, c[0x0][0x1a8], RZ ;  /* 0x00006a0000007a24 */ /* 0x000fe200078e02ff */
[----:B------:R-:W-:Y:S01]  /*6130*/  LOP3.LUT R62, R4, R15, R11, 0xfe, !PT ;  /* 0x0000000f043e7212 */ /* 0x000fe200078efe0b */
[----:B------:R-:W-:Y:S01]  /*6140*/  IMAD.WIDE.U32 R6, R220, c[0x0][0x1e8], R6 ;  /* 0x00007a00dc067a25 */ /* 0x000fe200078e0006 */
[----:B------:R-:W-:Y:S02]  /*6150*/  MOV R4, R8 ;  /* 0x0000000800047202 */ /* 0x000fe40000000f00 */
[----:B------:R-:W-:Y:S01]  /*6160*/  ISETP.NE.AND.EX P1, PT, RZ, c[0x0][0x354], PT, P1 ;  /* 0x0000d500ff007a0c */ /* 0x000fe20003f25310 */
[----:B------:R-:W-:-:S02]  /*6170*/  IMAD R11, R10, c[0x0][0x1ac], R0 ;  /* 0x00006b000a0b7a24 */ /* 0x000fc400078e0200 */
[----:B------:R-:W-:-:S04]  /*6180*/  IMAD.WIDE.U32 R8, R10, c[0x0][0x1a8], R2 ;  /* 0x00006a000a087a25 */ /* 0x000fc800078e0002 */
[----:B------:R-:W-:Y:S01]  /*6190*/  IMAD.WIDE.U32 R2, R220, c[0x0][0x210], R4 ;  /* 0x00008400dc027a25 */ /* 0x000fe200078e0004 */
[----:B------:R-:W-:-:S03]  /*61a0*/  IADD3 R9, R9, R11, RZ ;  /* 0x0000000b09097210 */ /* 0x000fc60007ffe0ff */
[C---:B------:R-:W-:Y:S02]  /*61b0*/  IMAD R5, R220.reuse, c[0x0][0x1ec], R7 ;  /* 0x00007b00dc057a24 */ /* 0x040fe400078e0207 */
[----:B------:R-:W-:Y:S02]  /*61c0*/  IMAD R3, R220, c[0x0][0x214], R3 ;  /* 0x00008500dc037a24 */ /* 0x000fe400078e0203 */
[----:B------:R-:W-:Y:S02]  /*61d0*/  IMAD.MOV.U32 R4, RZ, RZ, R6 ;  /* 0x000000ffff047224 */ /* 0x000fe400078e0006 */
[----:B------:R-:W-:Y:S01]  /*61e0*/  IMAD R15, R213, 0x80, R193 ;  /* 0x00000080d50f7824 */ /* 0x000fe200078e02c1 */
[----:B---3--:R-:W-:Y:S01]  /*61f0*/  @P0 SHF.R.S32.HI R0, RZ, 0x1f, R17 ;  /* 0x0000001fff000819 */ /* 0x008fe20000011411 */
[----:B------:R-:W-:Y:S02]  /*6200*/  @!P0 IMAD.MOV.U32 R0, RZ, RZ, R224 ;  /* 0x000000ffff008224 */ /* 0x000fe400078e00e0 */
[----:B------:R-:W-:Y:S01]  /*6210*/  @!P0 IMAD.MOV.U32 R17, RZ, RZ, R209 ;  /* 0x000000ffff118224 */ /* 0x000fe200078e00d1 */
[----:B------:R-:W-:-:S02]  /*6220*/  LEA R21, P0, R8, c[0x0][0x160], 0x1 ;  /* 0x0000580008157a11 */ /* 0x000fc400078008ff */
[----:B------:R-:W-:Y:S02]  /*6230*/  SEL R7, R0, RZ, !P1 ;  /* 0x000000ff00077207 */ /* 0x000fe40004800000 */
[----:B------:R-:W-:Y:S02]  /*6240*/  SEL R0, R17, RZ, !P1 ;  /* 0x000000ff11007207 */ /* 0x000fe40004800000 */
[----:B------:R-:W-:Y:S01]  /*6250*/  LEA.HI.X R19, R8, c[0x0][0x164], R9, 0x1, P0 ;  /* 0x0000590008137a11 */ /* 0x000fe200000f0c09 */
[C---:B------:R-:W-:Y:S02]  /*6260*/  IMAD R6, R7.reuse, c[0x0][0x1f0], RZ ;  /* 0x00007c0007067a24 */ /* 0x040fe400078e02ff */
[----:B------:R-:W-:Y:S02]  /*6270*/  IMAD R7, R7, c[0x0][0x218], RZ ;  /* 0x0000860007077a24 */ /* 0x000fe400078e02ff */
[----:B------:R-:W-:-:S04]  /*6280*/  IMAD.WIDE.U32 R216, R0, c[0x0][0x218], R2 ;  /* 0x0000860000d87a25 */ /* 0x000fc800078e0002 */
[----:B------:R-:W-:-:S04]  /*6290*/  IMAD.WIDE.U32 R210, R0, c[0x0][0x1f0], R4 ;  /* 0x00007c0000d27a25 */ /* 0x000fc800078e0004 */
[C---:B------:R-:W-:Y:S02]  /*62a0*/  IMAD R2, R0.reuse, c[0x0][0x1f4], R6 ;  /* 0x00007d0000027a24 */ /* 0x040fe400078e0206 */
[----:B------:R-:W-:-:S03]  /*62b0*/  IMAD R0, R0, c[0x0][0x21c], R7 ;  /* 0x0000870000007a24 */ /* 0x000fc600078e0207 */
[----:B------:R-:W-:Y:S01]  /*62c0*/  IADD3 R218, R211, R2, RZ ;  /* 0x00000002d3da7210 */ /* 0x000fe20007ffe0ff */
[----:B------:R-:W-:Y:S01]  /*62d0*/  IMAD.IADD R221, R217, 0x1, R0 ;  /* 0x00000001d9dd7824 */ /* 0x000fe200078e0200 */
[----:B------:R-:W-:Y:S05]  /*62e0*/  BRA.DIV ~URZ, `(.L_x_162) ;  /* 0x0000fed27f007947 */ /* 0x000fea000b800000 */
[----:B------:R1:W2:Y:S02]  /*62f0*/  SHFL.IDX PT, R4, R19, RZ, 0x181f ;  /* 0x00181fff13047589 */ /* 0x0002a400000e0000 */
.L_x_293:
[----:B------:R-:W-:Y:S05]  /*6300*/  BRA.DIV ~URZ, `(.L_x_163) ;  /* 0x0000ff227f007947 */ /* 0x000fea000b800000 */
[----:B------:R3:W4:Y:S02]  /*6310*/  SHFL.IDX PT, R0, R21, RZ, 0x181f ;  /* 0x00181fff15007589 */ /* 0x00072400000e0000 */
.L_x_294:
[----:B------:R-:W-:Y:S01]  /*6320*/  IMAD R38, R127, c[0x0][0x2c4], RZ ;  /* 0x0000b1007f267a24 */ /* 0x000fe200078e02ff */
[----:B------:R-:W-:Y:S01]  /*6330*/  SHF.R.S32.HI R40, RZ, 0x1f, R134 ;  /* 0x0000001fff287819 */ /* 0x000fe20000011486 */
[----:B------:R-:W-:Y:S01]  /*6340*/  BSSY B0, `(.L_x_164) ;  /* 0x0000017000007945 */ /* 0x000fe20003800000 */
[----:B------:R-:W-:Y:S02]  /*6350*/  SHF.R.S32.HI R20, RZ, 0x1f, R192 ;  /* 0x0000001fff147819 */ /* 0x000fe400000114c0 */
[----:B------:R-:W-:Y:S02]  /*6360*/  ISETP.GE.AND P6, PT, R15, R38, PT ;  /* 0x000000260f00720c */ /* 0x000fe40003fc6270 */
[----:B------:R-:W-:Y:S02]  /*6370*/  LEA.HI R39, R40, R134, RZ, 0x3 ;  /* 0x0000008628277211 */ /* 0x000fe400078f18ff */
[----:B------:R-:W-:-:S02]  /*6380*/  SHF.R.S32.HI R18, RZ, 0x1f, R191 ;  /* 0x0000001fff127819 */ /* 0x000fc400000114bf */
[----:B------:R-:W-:-:S04]  /*6390*/  LOP3.LUT R14, R39, 0xfffffff8, RZ, 0xc0, !PT ;  /* 0xfffffff8270e7812 */ /* 0x000fc800078ec0ff */
[----:B------:R-:W-:-:S03]  /*63a0*/  SHF.R.S32.HI R25, RZ, 0x1f, R14 ;  /* 0x0000001fff197819 */ /* 0x000fc6000001140e */
[----:B------:R-:W-:Y:S05]  /*63b0*/  @P6 BRA `(.L_x_165) ;  /* 0x000000f000006947 */ /* 0x000fea0003800000 */
[----:B----4-:R-:W-:-:S04]  /*63c0*/  LEA R10, P0, R132, R0, 0x1 ;  /* 0x00000000840a7211 */ /* 0x010fc800078008ff */
[----:B--2---:R-:W-:Y:S02]  /*63d0*/  LEA.HI.X R11, R132, R4, R13, 0x1, P0 ;  /* 0x00000004840b7211 */ /* 0x004fe400000f0c0d */
[----:B------:R-:W-:-:S03]  /*63e0*/  LEA R8, P0, R14, R0, 0x1 ;  /* 0x000000000e087211 */ /* 0x000fc600078008ff */
[----:B------:R-:W-:Y:S01]  /*63f0*/  @!PT LDS RZ, [RZ] ;  /* 0x00000000fffff984 */ /* 0x000fe20000000800 */
[----:B------:R-:W-:Y:S01]  /*6400*/  @!PT LDS RZ, [RZ] ;  /* 0x00000000fffff984 */ /* 0x000fe20000000800 */
[----:B------:R-:W-:Y:S01]  /*6410*/  @!PT LDS RZ, [RZ] ;  /* 0x00000000fffff984 */ /* 0x000fe20000000800 */
[----:B------:R2:W-:Y:S01]  /*6420*/  LDGSTS.E.BYPASS.LTC128B.128 [R185+0x10080], [R10.64], !P5 ;  /* 0x100800000ab97fae */ /* 0x0005e2000e901d46 */
[----:B------:R-:W-:Y:S02]  /*6430*/  LEA.HI.X R9, R14, R4, R25, 0x1, P0 ;  /* 0x000000040e097211 */ /* 0x000fe400000f0c19 */
[----:B------:R-:W-:-:S03]  /*6440*/  LEA R6, P0, R191, R0, 0x1 ;  /* 0x00000000bf067211 */ /* 0x000fc600078008ff */
[----:B------:R2:W-:Y:S01]  /*6450*/  LDGSTS.E.BYPASS.LTC128B.128 [R185+0x14080], [R8.64], !P4 ;  /* 0x1408000008b97fae */ /* 0x0005e2000e101d46 */
[----:B------:R-:W-:Y:S02]  /*6460*/  LEA.HI.X R7, R191, R4, R18, 0x1, P0 ;  /* 0x00000004bf077211 */ /* 0x000fe400000f0c12 */
[----:B------:R-:W-:-:S03]  /*6470*/  LEA R2, P0, R192, R0, 0x1 ;  /* 0x00000000c0027211 */ /* 0x000fc600078008ff */
[----:B------:R2:W-:Y:S01]  /*6480*/  LDGSTS.E.BYPASS.LTC128B.128 [R185+0x18080], [R6.64], !P3 ;  /* 0x1808000006b97fae */ /* 0x0005e2000d901d46 */
[----:B------:R-:W-:-:S05]  /*6490*/  LEA.HI.X R3, R192, R4, R20, 0x1, P0 ;  /* 0x00000004c0037211 */ /* 0x000fca00000f0c14 */
[----:B------:R2:W-:Y:S04]  /*64a0*/  LDGSTS.E.BYPASS.LTC128B.128 [R185+0x1c080], [R2.64], !P2 ;  /* 0x1c08000002b97fae */ /* 0x0005e8000d101d46 */
.L_x_165:
[----:B------:R-:W-:Y:S05]  /*64b0*/  BSYNC B0 ;  /* 0x0000000000007941 */ /* 0x000fea0003800000 */
.L_x_164:
[----:B------:R-:W-:Y:S05]  /*64c0*/  BRA.DIV ~URZ, `(.L_x_166) ;  /* 0x0000fdc27f007947 */ /* 0x000fea000b800000 */
[----:B--2---:R2:W1:Y:S04]  /*64d0*/  SHFL.IDX PT, R6, R19, 0x1, 0x181f ;  /* 0x00381f0013067f89 */ /* 0x00446800000e0000 */
[----:B----4-:R2:W4:Y:S02]  /*64e0*/  SHFL.IDX PT, R0, R21, 0x1, 0x181f ;  /* 0x00381f0015007f89 */ /* 0x01052400000e0000 */
.L_x_295:
[----:B------:R-:W-:Y:S01]  /*64f0*/  IADD3 R3, R15, 0x20, RZ ;  /* 0x000000200f037810 */ /* 0x000fe20007ffe0ff */
[----:B------:R-:W-:Y:S01]  /*6500*/  BSSY B0, `(.L_x_167) ;  /* 0x0000014000007945 */ /* 0x000fe20003800000 */
[----:B------:R-:W-:Y:S02]  /*6510*/  LOP3.LUT R2, R130, R114, RZ, 0xfc, !PT ;  /* 0x0000007282027212 */ /* 0x000fe400078efcff */
[----:B------:R-:W-:Y:S02]  /*6520*/  ISETP.GE.AND P0, PT, R3, R38, PT ;  /* 0x000000260300720c */ /* 0x000fe40003f06270 */
[----:B------:R-:W-:-:S11]  /*6530*/  LEA R4, R2, 0x10080, 0x1 ;  /* 0x0001008002047811 */ /* 0x000fd600078e08ff */
[----:B------:R-:W-:Y:S05]  /*6540*/  @P0 BRA `(.L_x_168) ;  /* 0x000000f000000947 */ /* 0x000fea0003800000 */
[----:B----4-:R-:W-:-:S04]  /*6550*/  LEA R16, P0, R132, R0, 0x1 ;  /* 0x0000000084107211 */ /* 0x010fc800078008ff */
[----:B-1----:R-:W-:Y:S02]  /*6560*/  LEA.HI.X R17, R132, R6, R13, 0x1, P0 ;  /* 0x0000000684117211 */ /* 0x002fe400000f0c0d */
        /* <DEDUP_REMOVED lines=13> */
.L_x_168:
[----:B------:R-:W-:Y:S05]  /*6640*/  BSYNC B0 ;  /* 0x0000000000007941 */ /* 0x000fea0003800000 */
.L_x_167:
[----:B------:R-:W-:Y:S05]  /*6650*/  BRA.DIV ~URZ, `(.L_x_169) ;  /* 0x0000fcf27f007947 */ /* 0x000fea000b800000 */
[----:B-1----:R1:W2:Y:S02]  /*6660*/  SHFL.IDX PT, R6, R19, 0x2, 0x181f ;  /* 0x00581f0013067f89 */ /* 0x0022a400000e0000 */
.L_x_296:
[----:B------:R-:W-:Y:S05]  /*6670*/  BRA.DIV ~URZ, `(.L_x_170) ;  /* 0x0000fd427f007947 */ /* 0x000fea000b800000 */
[----:B----4-:R4:W1:Y:S02]  /*6680*/  SHFL.IDX PT, R0, R21, 0x2, 0x181f ;  /* 0x00581f0015007f89 */ /* 0x01086400000e0000 */
.L_x_297:
[----:B------:R-:W-:Y:S01]  /*6690*/  IADD3 R2, R15, 0x40, RZ ;  /* 0x000000400f027810 */ /* 0x000fe20007ffe0ff */
[----:B------:R-:W-:Y:S03]  /*66a0*/  BSSY B0, `(.L_x_171) ;  /* 0x0000012000007945 */ /* 0x000fe60003800000 */
[----:B------:R-:W-:-:S13]  /*66b0*/  ISETP.GE.AND P0, PT, R2, R38, PT ;  /* 0x000000260200720c */ /* 0x000fda0003f06270 */
[----:B------:R-:W-:Y:S05]  /*66c0*/  @P0 BRA `(.L_x_172) ;  /* 0x000000f000000947 */ /* 0x000fea0003800000 */
[----:B-1----:R-:W-:-:S04]  /*66d0*/  LEA R16, P0, R132, R0, 0x1 ;  /* 0x0000000084107211 */ /* 0x002fc800078008ff */
        /* <DEDUP_REMOVED lines=14> */
.L_x_172:
[----:B------:R-:W-:Y:S05]  /*67c0*/  BSYNC B0 ;  /* 0x0000000000007941 */ /* 0x000fea0003800000 */
.L_x_171:
[----:B------:R-:W-:Y:S05]  /*67d0*/  BRA.DIV ~URZ, `(.L_x_173) ;  /* 0x0000fc427f007947 */ /* 0x000fea000b800000 */
[----:B--2---:R2:W3:Y:S04]  /*67e0*/  SHFL.IDX PT, R6, R19, 0x3, 0x181f ;  /* 0x00781f0013067f89 */ /* 0x0044e800000e0000 */
[----:B-1----:R2:W1:Y:S02]  /*67f0*/  SHFL.IDX PT, R0, R21, 0x3, 0x181f ;  /* 0x00781f0015007f89 */ /* 0x00246400000e0000 */
.L_x_298:
[----:B------:R-:W-:Y:S02]  /*6800*/  IADD3 R2, R15, 0x60, RZ ;  /* 0x000000600f027810 */ /* 0x000fe40007ffe0ff */
[----:B------:R-:W-:Y:S02]  /*6810*/  SHF.R.S32.HI R60, RZ, 0x1f, R61 ;  /* 0x0000001fff3c7819 */ /* 0x000fe4000001143d */
[----:B------:R-:W-:-:S13]  /*6820*/  ISETP.GE.AND P0, PT, R2, R38, PT ;  /* 0x000000260200720c */ /* 0x000fda0003f06270 */
[----:B-1----:R-:W-:-:S04]  /*6830*/  @!P0 LEA R8, P1, R191, R0, 0x1 ;  /* 0x00000000bf088211 */ /* 0x002fc800078208ff */
[----:B---3--:R-:W-:Y:S02]  /*6840*/  @!P0 LEA.HI.X R9, R191, R6, R18, 0x1, P1 ;  /* 0x00000006bf098211 */ /* 0x008fe400008f0c12 */
[----:B------:R-:W-:-:S04]  /*6850*/  @!P0 LEA R16, P1, R132, R0, 0x1 ;  /* 0x0000000084108211 */ /* 0x000fc800078208ff */
[----:B------:R-:W-:Y:S02]  /*6860*/  @!P0 LEA.HI.X R17, R132, R6, R13, 0x1, P1 ;  /* 0x0000000684118211 */ /* 0x000fe400008f0c0d */
[----:B------:R-:W-:-:S03]  /*6870*/  @!P0 LEA R10, P1, R14, R0, 0x1 ;  /* 0x000000000e0a8211 */ /* 0x000fc600078208ff */
[----:B------:R-:W-:Y:S01]  /*6880*/  @!PT LDS RZ, [RZ] ;  /* 0x00000000fffff984 */ /* 0x000fe20000000800 */
[----:B------:R-:W-:Y:S01]  /*6890*/  @!PT LDS RZ, [RZ] ;  /* 0x00000000fffff984 */ /* 0x000fe20000000800 */
[----:B------:R-:W-:Y:S01]  /*68a0*/  @!PT LDS RZ, [RZ] ;  /* 0x00000000fffff984 */ /* 0x000fe20000000800 */
[----:B------:R1:W-:Y:S01]  /*68b0*/  @!P0 LDGSTS.E.BYPASS.LTC128B.128 [R4+0x3000], [R16.64], !P5 ;  /* 0x0300000010048fae */ /* 0x0003e2000e901d46 */
[----:B------:R-:W-:Y:S02]  /*68c0*/  @!P0 LEA.HI.X R11, R14, R6, R25, 0x1, P1 ;  /* 0x000000060e0b8211 */ /* 0x000fe400008f0c19 */
[----:B------:R-:W-:Y:S01]  /*68d0*/  @!P0 LEA R2, P1, R192, R0, 0x1 ;  /* 0x00000000c0028211 */ /* 0x000fe200078208ff */
[----:B------:R-:W-:Y:S01]  /*68e0*/  IMAD.IADD R0, R131, 0x1, -R193 ;  /* 0x0000000183007824 */ /* 0x000fe200078e0ac1 */
[----:B------:R-:W-:Y:S01]  /*68f0*/  LOP3.LUT P5, RZ, R222, 0x1, RZ, 0xc0, !PT ;  /* 0x00000001deff7812 */ /* 0x000fe200078ac0ff */
[----:B------:R1:W-:Y:S01]  /*6900*/  @!P0 LDGSTS.E.BYPASS.LTC128B.128 [R4+0x7000], [R10.64], !P4 ;  /* 0x070000000a048fae */ /* 0x0003e2000e101d46 */
[----:B------:R-:W-:Y:S01]  /*6910*/  @!P0 LEA.HI.X R3, R192, R6, R20, 0x1, P1 ;  /* 0x00000006c0038211 */ /* 0x000fe200008f0c14 */
[----:B------:R-:W-:Y:S01]  /*6920*/  IMAD R0, R61, -0x20, R0 ;  /* 0xffffffe03d007824 */ /* 0x000fe200078e0200 */
[----:B------:R-:W-:Y:S01]  /*6930*/  LOP3.LUT P4, RZ, R222, 0x2, RZ, 0xc0, !PT ;  /* 0x00000002deff7812 */ /* 0x000fe2000788c0ff */
[----:B------:R1:W-:Y:S04]  /*6940*/  @!P0 LDGSTS.E.BYPASS.LTC128B.128 [R4+0xb000], [R8.64], !P3 ;  /* 0x0b00000008048fae */ /* 0x0003e8000d901d46 */
[----:B------:R1:W-:Y:S01]  /*6950*/  @!P0 LDGSTS.E.BYPASS.LTC128B.128 [R4+0xf000], [R2.64], !P2 ;  /* 0x0f00000002048fae */ /* 0x0003e2000d101d46 */
[----:B------:R-:W-:-:S03]  /*6960*/  ISETP.GE.AND P0, PT, R0, 0x1, PT ;  /* 0x000000010000780c */ /* 0x000fc60003f06270 */
[----:B------:R-:W0:Y:S01]  /*6970*/  LDGDEPBAR ;  /* 0x00000000000079af */ /* 0x000e220000000000 */
[----:B------:R-:W-:Y:S01]  /*6980*/  WARPSYNC 0xffffffff ;  /* 0xffffffff00007948 */ /* 0x000fe20003800000 */
[----:B------:R-:W-:Y:S02]  /*6990*/  BSSY B0, `(.L_x_174) ;  /* 0x0000014000007945 */ /* 0x000fe40003800000 */
[----:B------:R-:W-:Y:S06]  /*69a0*/  BAR.SYNC.DEFER_BLOCKING 0x0 ;  /* 0x0000000000007b1d */ /* 0x000fec0000010000 */
[----:B------:R-:W-:Y:S05]  /*69b0*/  @!P0 BRA `(.L_x_175) ;  /* 0x0000011000008947 */ /* 0x000fea0003800000 */
[----:B------:R-:W-:Y:S01]  /*69c0*/  IMAD R0, R60, c[0x0][0x1e0], RZ ;  /* 0x000078003c007a24 */ /* 0x000fe200078e02ff */
[C---:B------:R-:W-:Y:S01]  /*69d0*/  LOP3.LUT P2, RZ, R222.reuse, 0x8, RZ, 0xc0, !PT ;  /* 0x00000008deff7812 */ /* 0x040fe2000784c0ff */
[----:B-1----:R-:W-:Y:S01]  /*69e0*/  IMAD.WIDE.U32 R4, R61, c[0x0][0x1e0], RZ ;  /* 0x000078003d047a25 */ /* 0x002fe200078e00ff */
[----:B------:R-:W-:-:S03]  /*69f0*/  LOP3.LUT P3, RZ, R222, 0x4, RZ, 0xc0, !PT ;  /* 0x00000004deff7812 */ /* 0x000fc6000786c0ff */
[----:B------:R-:W-:Y:S01]  /*6a00*/  IMAD R2, R61, c[0x0][0x1e4], R0 ;  /* 0x000079003d027a24 */ /* 0x000fe200078e0200 */
[----:B------:R-:W-:-:S03]  /*6a10*/  LEA R0, P1, R4, R210, 0x5 ;  /* 0x000000d204007211 */ /* 0x000fc600078228ff */
[----:B------:R-:W-:Y:S01]  /*6a20*/  IMAD.IADD R3, R5, 0x1, R2 ;  /* 0x0000000105037824 */ /* 0x000fe200078e0202 */
[----:B------:R-:W-:-:S04]  /*6a30*/  LEA R2, P0, R0, c[0x0][0x1c8], 0x1 ;  /* 0x0000720000027a11 */ /* 0x000fc800078008ff */
[----:B------:R-:W-:-:S04]  /*6a40*/  LEA.HI.X R3, R4, R218, R3, 0x5, P1 ;  /* 0x000000da04037211 */ /* 0x000fc800008f2c03 */
[----:B------:R-:W-:-:S05]  /*6a50*/  LEA.HI.X R3, R0, c[0x0][0x1cc], R3, 0x1, P0 ;  /* 0x0000730000037a11 */ /* 0x000fca00000f0c03 */
[----:B------:R-:W-:Y:S01]  /*6a60*/  @!PT LDS RZ, [RZ] ;  /* 0x00000000fffff984 */ /* 0x000fe20000000800 */
[----:B------:R-:W-:Y:S01]  /*6a70*/  @!PT LDS RZ, [RZ] ;  /* 0x00000000fffff984 */ /* 0x000fe20000000800 */
[----:B------:R-:W-:Y:S01]  /*6a80*/  @!PT LDS RZ, [RZ] ;  /* 0x00000000fffff984 */ /* 0x000fe20000000800 */
[----:B------:R1:W-:Y:S04]  /*6a90*/  LDGSTS.E.BYPASS.LTC128B.128 [R185+0xc080], [R2.64], !P2 ;  /* 0x0c08000002b97fae */ /* 0x0003e8000d101d46 */
[----:B------:R1:W-:Y:S04]  /*6aa0*/  LDGSTS.E.BYPASS.LTC128B.128 [R185+0xd080], [R2.64+0x80], !P3 ;  /* 0x0d08008002b97fae */ /* 0x0003e8000d901d46 */
[----:B------:R1:W-:Y:S04]  /*6ab0*/  LDGSTS.E.BYPASS.LTC128B.128 [R185+0xe080], [R2.64+0x100], !P4 ;  /* 0x0e08010002b97fae */ /* 0x0003e8000e101d46 */
[----:B------:R1:W-:Y:S02]  /*6ac0*/  LDGSTS.E.BYPASS.LTC128B.128 [R185+0xf080], [R2.64+0x180], !P5 ;  /* 0x0f08018002b97fae */ /* 0x0003e4000e901d46 */
.L_x_175:
[----:B------:R-:W-:Y:S05]  /*6ad0*/  BSYNC B0 ;  /* 0x0000000000007941 */ /* 0x000fea0003800000 */
.L_x_174:
[----:B------:R-:W-:Y:S01]  /*6ae0*/  ISETP.LT.AND P0, PT, RZ, c[0x0][0x27c], PT ;  /* 0x00009f00ff007a0c */ /* 0x000fe20003f01270 */
[----:B------:R-:W0:-:S12]  /*6af0*/  LDGDEPBAR ;  /* 0x00000000000079af */ /* 0x000e180000000000 */
[----:B------:R-:W-:Y:S05]  /*6b00*/  @P0 BRA `(.L_x_176) ;  /* 0x0000002000000947 */ /* 0x000fea0003800000 */
[----:B------:R-:W-:-:S04]  /*6b10*/  DEPBAR.LE SB0, 0x1 ;  /* 0x000080400000791a */ /* 0x000fc80000000000 */
[----:B------:R-:W-:Y:S05]  /*6b20*/  BRA `(.L_x_177) ;  /* 0x000068c000007947 */ /* 0x000fea0003800000 */
.L_x_176:
[----:B-----5:R-:W-:Y:S01]  /*6b30*/  SHF.R.S32.HI R0, RZ, 0x1f, R112 ;  /* 0x0000001fff007819 */ /* 0x020fe20000011470 */
[----:B------:R-:W-:Y:S01]  /*6b40*/  ULDC.U8 UR4, c[0x0][0x298] ;  /* 0x0000a60000047ab9 */ /* 0x000fe20000000000 */
[----:B-1----:R-:W-:Y:S01]  /*6b50*/  IMAD.WIDE.U32 R4, R112, c[0x0][0x280], RZ ;  /* 0x0000a00070047a25 */ /* 0x002fe200078e00ff */
[----:B------:R-:W-:Y:S01]  /*6b60*/  ISETP.NE.AND P1, PT, RZ, UR4, PT ;  /* 0x00000004ff007c0c */ /* 0x000fe2000bf25270 */
[----:B------:R-:W-:Y:S02]  /*6b70*/  BSSY B2, `(.L_x_177) ;  /* 0x0000687000027945 */ /* 0x000fe40003800000 */
[----:B------:R-:W-:Y:S01]  /*6b80*/  IMAD R2, R0, c[0x0][0x280], RZ ;  /* 0x0000a00000027a24 */ /* 0x000fe200078e02ff */
[----:B------:R-:W-:Y:S01]  /*6b90*/  LEA R7, P0, R4, c[0x0][0x270], 0x1 ;  /* 0x00009c0004077a11 */ /* 0x000fe200078008ff */
[----:B------:R-:W-:Y:S02]  /*6ba0*/  IMAD R0, R0, c[0x0][0x290], RZ ;  /* 0x0000a40000007a24 */ /* 0x000fe400078e02ff */
[----:B------:R-:W-:-:S05]  /*6bb0*/  IMAD R2, R112, c[0x0][0x284], R2 ;  /* 0x0000a10070027a24 */ /* 0x000fca00078e0202 */
[----:B------:R-:W-:Y:S01]  /*6bc0*/  IADD3 R6, R2, R5, RZ ;  /* 0x0000000502067210 */ /* 0x000fe20007ffe0ff */
[----:B------:R-:W-:-:S04]  /*6bd0*/  IMAD.WIDE.U32 R2, R112, c[0x0][0x290], RZ ;  /* 0x0000a40070027a25 */ /* 0x000fc800078e00ff */
[----:B------:R-:W-:Y:S01]  /*6be0*/  IMAD R5, R112, c[0x0][0x294], R0 ;  /* 0x0000a50070057a24 */ /* 0x000fe200078e0200 */
[----:B------:R-:W-:Y:S02]  /*6bf0*/  LEA.HI.X R0, R4, c[0x0][0x274], R6, 0x1, P0 ;  /* 0x00009d0004007a11 */ /* 0x000fe400000f0c06 */
[----:B------:R-:W-:Y:S02]  /*6c00*/  LEA R6, P0, R2, c[0x0][0x288], 0x1 ;  /* 0x0000a20002067a11 */ /* 0x000fe400078008ff */
[----:B------:R-:W-:-:S04]  /*6c10*/  IADD3 R3, R5, R3, RZ ;  /* 0x0000000305037210 */ /* 0x000fc80007ffe0ff */
[----:B------:R-:W-:Y:S01]  /*6c20*/  LEA.HI.X R2, R2, c[0x0][0x28c], R3, 0x1, P0 ;  /* 0x0000a30002027a11 */ /* 0x000fe200000f0c03 */
[----:B------:R-:W-:Y:S05]  /*6c30*/  @!P1 BRA `(.L_x_178) ;  /* 0x000031f000009947 */ /* 0x000fea0003800000 */
[----:B------:R-:W1:Y:S01]  /*6c40*/  SHFL.IDX PT, R3, R2, RZ, 0x181f ;  /* 0x00181fff02037589 */ /* 0x000e6200000e0000 */
[----:B------:R-:W-:Y:S01]  /*6c50*/  BSSY B0, `(.L_x_179) ;  /* 0x0000038000007945 */ /* 0x000fe20003800000 */
[----:B--2-4-:R-:W-:Y:S01]  /*6c60*/  CS2R R20, SRZ ;  /* 0x0000000000147805 */ /* 0x014fe2000001ff00 */
[----:B------:R-:W-:Y:S01]  /*6c70*/  CS2R R18, SRZ ;  /* 0x0000000000127805 */ /* 0x000fe2000001ff00 */
[----:B------:R-:W2:Y:S01]  /*6c80*/  SHFL.IDX PT, R5, R0, RZ, 0x181f ;  /* 0x00181fff00057589 */ /* 0x000ea200000e0000 */
[----:B------:R-:W-:Y:S01]  /*6c90*/  CS2R R16, SRZ ;  /* 0x0000000000107805 */ /* 0x000fe2000001ff00 */
[----:B------:R-:W-:Y:S01]  /*6ca0*/  CS2R R14, SRZ ;  /* 0x00000000000e7805 */ /* 0x000fe2000001ff00 */
[----:B------:R-:W-:Y:S01]  /*6cb0*/  CS2R R12, SRZ ;  /* 0x00000000000c7805 */ /* 0x000fe2000001ff00 */
[----:B------:R-:W3:Y:S01]  /*6cc0*/  SHFL.IDX PT, R4, R7, RZ, 0x181f ;  /* 0x00181fff07047589 */ /* 0x000ee200000e0000 */
[----:B------:R-:W-:Y:S01]  /*6cd0*/  CS2R R10, SRZ ;  /* 0x00000000000a7805 */ /* 0x000fe2000001ff00 */
[----:B------:R-:W-:-:S02]  /*6ce0*/  CS2R R8, SRZ ;  /* 0x0000000000087805 */ /* 0x000fc4000001ff00 */
[----:B------:R4:W1:Y:S02]  /*6cf0*/  SHFL.IDX PT, R2, R6, RZ, 0x181f ;  /* 0x00181fff06027589 */ /* 0x00086400000e0000 */
[----:B----4-:R-:W-:Y:S01]  /*6d00*/  CS2R R6, SRZ ;  /* 0x0000000000067805 */ /* 0x010fe2000001ff00 */
[----:B------:R-:W-:Y:S05]  /*6d10*/  @P6 BRA `(.L_x_180) ;  /* 0x000002b000006947 */ /* 0x000fea0003800000 */
[C---:B-123--:R-:W-:Y:S01]  /*6d20*/  ISETP.GE.AND P0, PT, R142.reuse, c[0x0][0x27c], PT ;  /* 0x00009f008e007a0c */ /* 0x04efe20003f06270 */
[----:B------:R-:W-:Y:S01]  /*6d30*/  IMAD.SHL.U32 R0, R142, 0x2, RZ ;  /* 0x000000028e007824 */ /* 0x000fe200078e00ff */
[----:B------:R-:W-:Y:S01]  /*6d40*/  SHF.R.S32.HI R7, RZ, 0x1f, R142 ;  /* 0x0000001fff077819 */ /* 0x000fe2000001148e */
[----:B------:R-:W-:Y:S01]  /*6d50*/  CS2R R16, SRZ ;  /* 0x0000000000107805 */ /* 0x000fe2000001ff00 */
[----:B------:R-:W-:Y:S01]  /*6d60*/  ISETP.GE.AND P2, PT, R140, c[0x0][0x27c], PT ;  /* 0x00009f008c007a0c */ /* 0x000fe20003f46270 */
[----:B------:R-:W-:Y:S01]  /*6d70*/  CS2R R8, SRZ ;  /* 0x0000000000087805 */ /* 0x000fe2000001ff00 */
[----:B------:R-:W-:-:S07]  /*6d80*/  SHF.L.U64.HI R7, R142, 0x1, R7 ;  /* 0x000000018e077819 */ /* 0x000fce0000010207 */
[----:B------:R-:W-:-:S05]  /*6d90*/  @!P0 IADD3 R10, P1, R4, R0, RZ ;  /* 0x00000000040a8210 */ /* 0x000fca0007f3e0ff */
[----:B------:R-:W-:Y:S01]  /*6da0*/  @!P0 IMAD.X R11, R5, 0x1, R7, P1 ;  /* 0x00000001050b8824 */ /* 0x000fe200008e0607 */
[----:B------:R-:W-:Y:S01]  /*6db0*/  @!P0 IADD3 R6, P1, R2, R0, RZ ;  /* 0x0000000002068210 */ /* 0x000fe20007f3e0ff */
[----:B------:R-:W-:-:S03]  /*6dc0*/  IMAD.SHL.U32 R0, R140, 0x2, RZ ;  /* 0x000000028c007824 */ /* 0x000fc600078e00ff */
[----:B------:R1:W5:Y:S01]  /*6dd0*/  @!P0 LD.E.64 R16, [R10.64] ;  /* 0x000000060a108980 */ /* 0x000362000c101b00 */
[----:B------:R-:W-:-:S05]  /*6de0*/  @!P0 IMAD.X R7, R3, 0x1, R7, P1 ;  /* 0x0000000103078824 */ /* 0x000fca00008e0607 */
[----:B------:R2:W5:Y:S01]  /*6df0*/  @!P0 LD.E.64 R8, [R6.64] ;  /* 0x0000000606088980 */ /* 0x000562000c101b00 */
[----:B------:R-:W-:Y:S02]  /*6e00*/  @!P2 IADD3 R12, P0, R4, R0, RZ ;  /* 0x00000000040ca210 */ /* 0x000fe40007f1e0ff */
[----:B------:R-:W-:Y:S02]  /*6e10*/  ISETP.GE.AND P1, PT, R138, c[0x0][0x27c], PT ;  /* 0x00009f008a007a0c */ /* 0x000fe40003f26270 */
[----:B-1----:R-:W-:-:S04]  /*6e20*/  SHF.R.S32.HI R10, RZ, 0x1f, R140 ;  /* 0x0000001fff0a7819 */ /* 0x002fc8000001148c */
[----:B--2---:R-:W-:-:S05]  /*6e30*/  SHF.L.U64.HI R6, R140, 0x1, R10 ;  /* 0x000000018c067819 */ /* 0x004fca000001020a */
[----:B------:R-:W-:Y:S01]  /*6e40*/  @!P2 IMAD.X R13, R5, 0x1, R6, P0 ;  /* 0x00000001050da824 */ /* 0x000fe200000e0606 */
[----:B------:R-:W-:-:S05]  /*6e50*/  @!P2 IADD3 R22, P0, R2, R0, RZ ;  /* 0x000000000216a210 */ /* 0x000fca0007f1e0ff */
[----:B------:R-:W-:Y:S01]  /*6e60*/  @!P2 IMAD.X R23, R3, 0x1, R6, P0 ;  /* 0x000000010317a824 */ /* 0x000fe200000e0606 */
[----:B------:R-:W-:Y:S01]  /*6e70*/  ISETP.GE.AND P0, PT, R141, c[0x0][0x27c], PT ;  /* 0x00009f008d007a0c */ /* 0x000fe20003f06270 */
[----:B------:R-:W-:Y:S01]  /*6e80*/  CS2R R14, SRZ ;  /* 0x00000000000e7805 */ /* 0x000fe2000001ff00 */
[----:B------:R-:W-:Y:S01]  /*6e90*/  CS2R R6, SRZ ;  /* 0x0000000000067805 */ /* 0x000fe2000001ff00 */
[----:B------:R-:W-:Y:S01]  /*6ea0*/  @!P1 IMAD.WIDE R18, R138, 0x2, R4 ;  /* 0x000000028a129825 */ /* 0x000fe200078e0204 */
[----:B------:R-:W-:-:S03]  /*6eb0*/  SHF.R.S32.HI R20, RZ, 0x1f, R141 ;  /* 0x0000001fff147819 */ /* 0x000fc6000001148d */
[----:B------:R-:W-:Y:S01]  /*6ec0*/  @!P1 IMAD.WIDE R10, R138, 0x2, R2 ;  /* 0x000000028a0a9825 */ /* 0x000fe200078e0202 */
[----:B------:R1:W5:Y:S03]  /*6ed0*/  @!P1 LD.E.64 R14, [R18.64] ;  /* 0x00000006120e9980 */ /* 0x000366000c101b00 */
[C---:B------:R-:W-:Y:S01]  /*6ee0*/  IMAD.SHL.U32 R0, R141.reuse, 0x2, RZ ;  /* 0x000000028d007824 */ /* 0x040fe200078e00ff */
[----:B------:R2:W5:Y:S04]  /*6ef0*/  @!P1 LD.E.64 R6, [R10.64] ;  /* 0x000000060a069980 */ /* 0x000568000c101b00 */
[----:B------:R-:W-:Y:S02]  /*6f00*/  @!P0 IADD3 R4, P1, R4, R0, RZ ;  /* 0x0000000004048210 */ /* 0x000fe40007f3e0ff */
[----:B--2---:R-:W-:Y:S01]  /*6f10*/  SHF.L.U64.HI R10, R141, 0x1, R20 ;  /* 0x000000018d0a7819 */ /* 0x004fe20000010214 */
[----:B-1----:R-:W-:-:S04]  /*6f20*/  CS2R R18, SRZ ;  /* 0x0000000000127805 */ /* 0x002fc8000001ff00 */
[----:B------:R-:W-:Y:S01]  /*6f30*/  @!P0 IMAD.X R5, R5, 0x1, R10, P1 ;  /* 0x0000000105058824 */ /* 0x000fe200008e060a */
[----:B------:R-:W-:Y:S01]  /*6f40*/  @!P0 IADD3 R2, P1, R2, R0, RZ ;  /* 0x0000000002028210 */ /* 0x000fe20007f3e0ff */
[----:B------:R1:W5:Y:S01]  /*6f50*/  @!P2 LD.E.64 R18, [R12.64] ;  /* 0x000000060c12a980 */ /* 0x000362000c101b00 */
[----:B------:R-:W-:-:S03]  /*6f60*/  CS2R R20, SRZ ;  /* 0x0000000000147805 */ /* 0x000fc6000001ff00 */
[----:B------:R-:W-:Y:S02]  /*6f70*/  @!P0 IMAD.X R3, R3, 0x1, R10, P1 ;  /* 0x0000000103038824 */ /* 0x000fe400008e060a */
[----:B------:R-:W-:Y:S01]  /*6f80*/  CS2R R10, SRZ ;  /* 0x00000000000a7805 */ /* 0x000fe2000001ff00 */
[----:B------:R2:W5:Y:S05]  /*6f90*/  @!P0 LD.E.64 R20, [R4.64] ;  /* 0x0000000604148980 */ /* 0x00056a000c101b00 */
[----:B------:R2:W5:Y:S01]  /*6fa0*/  @!P2 LD.E.64 R10, [R22.64] ;  /* 0x00000006160aa980 */ /* 0x000562000c101b00 */
[----:B-1----:R-:W-:-:S06]  /*6fb0*/  CS2R R12, SRZ ;  /* 0x00000000000c7805 */ /* 0x002fcc000001ff00 */
[----:B------:R2:W5:Y:S02]  /*6fc0*/  @!P0 LD.E.64 R12, [R2.64] ;  /* 0x00000006020c8980 */ /* 0x000564000c101b00 */
.L_x_180:
[----:B-123--:R-:W-:Y:S05]  /*6fd0*/  BSYNC B0 ;  /* 0x0000000000007941 */ /* 0x00efea0003800000 */
.L_x_179:
[----:B-----5:R-:W-:Y:S01]  /*6fe0*/  IMAD.MOV.U32 R29, RZ, RZ, R18 ;  /* 0x000000ffff1d7224 */ /* 0x020fe200078e0012 */
[----:B------:R-:W-:Y:S01]  /*6ff0*/  SHF.R.U64 R26, R18, 0x10, R19 ;  /* 0x00000010121a7819 */ /* 0x000fe20000001213 */
[----:B------:R-:W-:Y:S01]  /*7000*/  IMAD.MOV.U32 R25, RZ, RZ, R20 ;  /* 0x000000ffff197224 */ /* 0x000fe200078e0014 */
[--C-:B------:R-:W-:Y:S01]  /*7010*/  SHF.R.U64 R22, R20, 0x10, R21.reuse ;  /* 0x0000001014167819 */ /* 0x100fe20000001215 */
[----:B------:R-:W-:Y:S01]  /*7020*/  IMAD.MOV.U32 R24, RZ, RZ, R21 ;  /* 0x000000ffff187224 */ /* 0x000fe200078e0015 */
[----:B------:R-:W-:Y:S01]  /*7030*/  SHF.R.U64 R30, R16, 0x10, R17 ;  /* 0x00000010101e7819 */ /* 0x000fe20000001211 */
[----:B------:R-:W-:Y:S01]  /*7040*/  IMAD.MOV.U32 R18, RZ, RZ, R8 ;  /* 0x000000ffff127224 */ /* 0x000fe200078e0008 */
[--C-:B------:R-:W-:Y:S01]  /*7050*/  SHF.R.U64 R2, R6, 0x10, R7.reuse ;  /* 0x0000001006027819 */ /* 0x100fe20000001207 */
[----:B------:R-:W-:Y:S01]  /*7060*/  IMAD.MOV.U32 R20, RZ, RZ, R7 ;  /* 0x000000ffff147224 */ /* 0x000fe200078e0007 */
[----:B------:R-:W-:Y:S01]  /*7070*/  SHF.R.U64 R34, R14, 0x10, R15 ;  /* 0x000000100e227819 */ /* 0x000fe2000000120f */
[----:B------:R-:W-:Y:S01]  /*7080*/  IMAD.MOV.U32 R32, RZ, RZ, R17 ;  /* 0x000000ffff207224 */ /* 0x000fe200078e0011 */
[--C-:B------:R-:W-:Y:S01]  /*7090*/  SHF.R.U32.HI R23, RZ, 0x10, R19.reuse ;  /* 0x00000010ff177819 */ /* 0x100fe20000011613 */
[----:B------:R-:W-:Y:S01]  /*70a0*/  IMAD.MOV.U32 R28, RZ, RZ, R19 ;  /* 0x000000ffff1c7224 */ /* 0x000fe200078e0013 */
[----:B------:R-:W-:Y:S01]  /*70b0*/  SHF.R.U32.HI R19, RZ, 0x10, R21 ;  /* 0x00000010ff137819 */ /* 0x000fe20000011615 */
[----:B------:R-:W-:Y:S01]  /*70c0*/  IMAD.MOV.U32 R33, RZ, RZ, R16 ;  /* 0x000000ffff217224 */ /* 0x000fe200078e0010 */
[----:B------:R-:W-:Y:S01]  /*70d0*/  PRMT R24, R24, 0x5410, R30 ;  /* 0x0000541018187816 */ /* 0x000fe2000000001e */
[----:B------:R-:W-:Y:S01]  /*70e0*/  IMAD.MOV.U32 R36, RZ, RZ, R14 ;  /* 0x000000ffff247224 */ /* 0x000fe200078e000e */
[----:B------:R-:W-:Y:S01]  /*70f0*/  PRMT R18, R18, 0x5410, R2 ;  /* 0x0000541012127816 */ /* 0x000fe20000000002 */
[----:B------:R-:W-:Y:S01]  /*7100*/  IMAD R2, R213, -0x80, R38 ;  /* 0xffffff80d5027824 */ /* 0x000fe200078e0226 */
[----:B------:R-:W-:Y:S01]  /*7110*/  SHF.R.U32.HI R16, RZ, 0x10, R7 ;  /* 0x00000010ff107819 */ /* 0x000fe20000011607 */
[----:B------:R-:W-:Y:S01]  /*7120*/  IMAD.MOV.U32 R21, RZ, RZ, R6 ;  /* 0x000000ffff157224 */ /* 0x000fe200078e0006 */
[----:B------:R-:W-:Y:S01]  /*7130*/  PRMT R20, R20, 0x5410, R34 ;  /* 0x0000541014147816 */ /* 0x000fe20000000022 */
[----:B------:R-:W-:Y:S01]  /*7140*/  IMAD.MOV.U32 R35, RZ, RZ, R15 ;  /* 0x000000ffff237224 */ /* 0x000fe200078e000f */
[----:B------:R-:W-:Y:S01]  /*7150*/  PRMT R26, R26, 0x5410, R32 ;  /* 0x000054101a1a7816 */ /* 0x000fe20000000020 */
[----:B------:R-:W-:Y:S01]  /*7160*/  IMAD.MOV.U32 R6, RZ, RZ, R12 ;  /* 0x000000ffff067224 */ /* 0x000fe200078e000c */
[----:B------:R-:W-:Y:S01]  /*7170*/  PRMT R32, R19, 0x5410, R24 ;  /* 0x0000541013207816 */ /* 0x000fe20000000018 */
[----:B------:R-:W-:Y:S01]  /*7180*/  IMAD.MOV.U32 R14, RZ, RZ, R10 ;  /* 0x000000ffff0e7224 */ /* 0x000fe200078e000a */
[----:B------:R-:W-:Y:S01]  /*7190*/  PRMT R19, R16, 0x5410, R20 ;  /* 0x0000541010137816 */ /* 0x000fe20000000014 */
[----:B------:R-:W-:Y:S01]  /*71a0*/  IMAD.MOV.U32 R5, RZ, RZ, R13 ;  /* 0x000000ffff057224 */ /* 0x000fe200078e000d */
[----:B------:R-:W-:Y:S01]  /*71b0*/  IMNMX R16, R2, 0x80, PT ;  /* 0x0000008002107817 */ /* 0x000fe20003800200 */
[----:B------:R-:W-:-:S04]  /*71c0*/  DEPBAR.LE SB0, 0x1 ;  /* 0x000080400000791a */ /* 0x000fc80000000000 */
[----:B------:R-:W-:Y:S01]  /*71d0*/  ISETP.GE.AND P0, PT, R193, R16, PT ;  /* 0x00000010c100720c */ /* 0x000fe20003f06270 */
[----:B------:R-:W-:Y:S01]  /*71e0*/  BSSY B1, `(.L_x_181) ;  /* 0x00000c4000017945 */ /* 0x000fe20003800000 */
[----:B------:R-:W-:Y:S01]  /*71f0*/  SHF.R.U32.HI R27, RZ, 0x10, R17 ;  /* 0x00000010ff1b7819 */ /* 0x000fe20000011611 */
[----:B------:R-:W-:Y:S01]  /*7200*/  IMAD.MOV.U32 R17, RZ, RZ, R9 ;  /* 0x000000ffff117224 */ /* 0x000fe200078e0009 */
[----:B------:R-:W-:Y:S02]  /*7210*/  SHF.R.U32.HI R31, RZ, 0x10, R15 ;  /* 0x00000010ff1f7819 */ /* 0x000fe4000001160f */
[----:B------:R-:W-:Y:S02]  /*7220*/  PRMT R21, R21, 0x5410, R36 ;  /* 0x0000541015157816 */ /* 0x000fe40000000024 */
[--C-:B------:R-:W-:Y:S02]  /*7230*/  SHF.R.U64 R15, R8, 0x10, R9.reuse ;  /* 0x00000010080f7819 */ /* 0x100fe40000001209 */
[----:B------:R-:W-:Y:S01]  /*7240*/  SHF.R.U32.HI R8, RZ, 0x10, R9 ;  /* 0x00000010ff087819 */ /* 0x000fe20000011609 */
[----:B------:R-:W-:Y:S01]  /*7250*/  IMAD.MOV.U32 R9, RZ, RZ, R11 ;  /* 0x000000ffff097224 */ /* 0x000fe200078e000b */
[----:B------:R-:W-:-:S02]  /*7260*/  SHF.R.U64 R3, R12, 0x10, R13 ;  /* 0x000000100c037819 */ /* 0x000fc4000000120d */
[----:B------:R-:W-:Y:S02]  /*7270*/  PRMT R23, R23, 0x5410, R35 ;  /* 0x0000541017177816 */ /* 0x000fe40000000023 */
[----:B------:R-:W-:Y:S02]  /*7280*/  PRMT R22, R22, 0x5410, R31 ;  /* 0x0000541016167816 */ /* 0x000fe4000000001f */
[----:B------:R-:W-:Y:S02]  /*7290*/  PRMT R25, R25, 0x5410, R33 ;  /* 0x0000541019197816 */ /* 0x000fe40000000021 */
[----:B------:R-:W-:Y:S02]  /*72a0*/  PRMT R17, R17, 0x5410, R21 ;  /* 0x0000541011117816 */ /* 0x000fe40000000015 */
[--C-:B------:R-:W-:Y:S02]  /*72b0*/  SHF.R.U64 R7, R10, 0x10, R11.reuse ;  /* 0x000000100a077819 */ /* 0x100fe4000000120b */
[----:B------:R-:W-:-:S02]  /*72c0*/  SHF.R.U32.HI R4, RZ, 0x10, R11 ;  /* 0x00000010ff047819 */ /* 0x000fc4000001160b */
[----:B------:R-:W-:Y:S02]  /*72d0*/  SHF.R.U32.HI R0, RZ, 0x10, R13 ;  /* 0x00000010ff007819 */ /* 0x000fe4000001160d */
[----:B------:R-:W-:Y:S02]  /*72e0*/  PRMT R27, R27, 0x5410, R29 ;  /* 0x000054101b1b7816 */ /* 0x000fe4000000001d */
[----:B------:R-:W-:Y:S02]  /*72f0*/  PRMT R29, R28, 0x5410, R3 ;  /* 0x000054101c1d7816 */ /* 0x000fe40000000003 */
[----:B------:R-:W-:Y:S02]  /*7300*/  PRMT R28, R6, 0x5410, R23 ;  /* 0x00005410061c7816 */ /* 0x000fe40000000017 */
[----:B------:R-:W-:Y:S02]  /*7310*/  PRMT R31, R22, 0x5410, R25 ;  /* 0x00005410161f7816 */ /* 0x000fe40000000019 */
[----:B------:R-:W-:-:S02]  /*7320*/  PRMT R21, R17, 0x7610, R21 ;  /* 0x0000761011157816 */ /* 0x000fc40000000015 */
[----:B------:R-:W-:Y:S02]  /*7330*/  PRMT R17, R15, 0x7610, R17 ;  /* 0x000076100f117816 */ /* 0x000fe40000000011 */
[----:B------:R-:W-:Y:S02]  /*7340*/  PRMT R20, R8, 0x7610, R20 ;  /* 0x0000761008147816 */ /* 0x000fe40000000014 */
[----:B------:R-:W-:Y:S02]  /*7350*/  PRMT R22, R14, 0x7610, R22 ;  /* 0x000076100e167816 */ /* 0x000fe40000000016 */
[----:B------:R-:W-:Y:S02]  /*7360*/  PRMT R25, R9, 0x7610, R25 ;  /* 0x0000761009197816 */ /* 0x000fe40000000019 */
[----:B------:R-:W-:Y:S02]  /*7370*/  PRMT R23, R7, 0x7610, R23 ;  /* 0x0000761007177816 */ /* 0x000fe40000000017 */
[----:B------:R-:W-:-:S02]  /*7380*/  PRMT R24, R4, 0x7610, R24 ;  /* 0x0000761004187816 */ /* 0x000fc40000000018 */
[----:B------:R-:W-:Y:S01]  /*7390*/  PRMT R30, R0, 0x5410, R5 ;  /* 0x00005410001e7816 */ /* 0x000fe20000000005 */
[----:B------:R-:W-:Y:S06]  /*73a0*/  BAR.SYNC.DEFER_BLOCKING 0x0 ;  /* 0x0000000000007b1d */ /* 0x000fec0000010000 */
[----:B------:R-:W-:Y:S05]  /*73b0*/  @P0 BRA `(.L_x_182) ;  /* 0x00000a6000000947 */ /* 0x000fea0003800000 */
[----:B------:R-:W-:Y:S01]  /*73c0*/  ISETP.GE.AND P0, PT, R138, c[0x0][0x27c], PT ;  /* 0x00009f008a007a0c */ /* 0x000fe20003f06270 */
[----:B------:R-:W-:-:S12]  /*73d0*/  BSSY B0, `(.L_x_183) ;  /* 0x0000028000007945 */ /* 0x000fd80003800000 */
[----:B------:R-:W-:Y:S05]  /*73e0*/  @P0 BRA `(.L_x_184) ;  /* 0x0000026000000947 */ /* 0x000fea0003800000 */
[----:B------:R-:W1:Y:S01]  /*73f0*/  LDS.128 R4, [R185+0x10080] ;  /* 0x01008000b9047984 */ /* 0x000e620000000c00 */
[----:B------:R-:W-:Y:S02]  /*7400*/  HADD2.F32 R9, -RZ, R17.H1_H1 ;  /* 0x30000011ff097230 */ /* 0x000fe40000004100 */
[----:B------:R-:W-:Y:S02]  /*7410*/  HADD2.F32 R0, -RZ, R18.H1_H1 ;  /* 0x30000012ff007230 */ /* 0x000fe40000004100 */
[----:B------:R-:W-:Y:S02]  /*7420*/  HADD2.F32 R3, -RZ, R21.H1_H1 ;  /* 0x30000015ff037230 */ /* 0x000fe40000004100 */
[----:B------:R-:W-:Y:S02]  /*7430*/  HADD2.F32 R2, -RZ, R20.H1_H1 ;  /* 0x30000014ff027230 */ /* 0x000fe40000004100 */
[--C-:B-1----:R-:W-:Y:S02]  /*7440*/  HADD2.F32 R10, -RZ, R4.reuse.H0_H0 ;  /* 0x20000004ff0a7230 */ /* 0x102fe40000004100 */
[----:B------:R-:W-:-:S02]  /*7450*/  HADD2.F32 R8, -RZ, R4.H1_H1 ;  /* 0x30000004ff087230 */ /* 0x000fc40000004100 */
[--C-:B------:R-:W-:Y:S01]  /*7460*/  HADD2.F32 R4, -RZ, R5.reuse.H0_H0 ;  /* 0x20000005ff047230 */ /* 0x100fe20000004100 */
[-C--:B------:R-:W-:Y:S01]  /*7470*/  FMUL.FTZ R13, R10, R9.reuse ;  /* 0x000000090a0d7220 */ /* 0x080fe20000410000 */
[----:B------:R-:W-:Y:S01]  /*7480*/  HADD2.F32 R5, -RZ, R5.H1_H1 ;  /* 0x30000005ff057230 */ /* 0x000fe20000004100 */
[----:B------:R-:W-:Y:S01]  /*7490*/  FMUL.FTZ R14, R8, R9 ;  /* 0x00000009080e7220 */ /* 0x000fe20000410000 */
[--C-:B------:R-:W-:Y:S02]  /*74a0*/  HADD2.F32 R12, -RZ, R6.reuse.H0_H0 ;  /* 0x20000006ff0c7230 */ /* 0x100fe40000004100 */
[----:B------:R-:W-:Y:S01]  /*74b0*/  HADD2.F32 R11, -RZ, R6.H1_H1 ;  /* 0x30000006ff0b7230 */ /* 0x000fe20000004100 */
[-C--:B------:R-:W-:Y:S01]  /*74c0*/  FMUL.FTZ R9, R5, R0.reuse ;  /* 0x0000000005097220 */ /* 0x080fe20000410000 */
[--C-:B------:R-:W-:Y:S01]  /*74d0*/  HADD2.F32 R6, -RZ, R7.reuse.H0_H0 ;  /* 0x20000007ff067230 */ /* 0x100fe20000004100 */
[----:B------:R-:W-:Y:S01]  /*74e0*/  FMUL.FTZ R0, R4, R0 ;  /* 0x0000000004007220 */ /* 0x000fe20000410000 */
[----:B------:R-:W-:Y:S01]  /*74f0*/  HADD2.F32 R7, -RZ, R7.H1_H1 ;  /* 0x30000007ff077230 */ /* 0x000fe20000004100 */
[----:B------:R-:W-:-:S02]  /*7500*/  FFMA.FTZ R15, R10, R3, -R14 ;  /* 0x000000030a0f7223 */ /* 0x000fc4000001080e */
[----:B------:R-:W-:Y:S01]  /*7510*/  FFMA.FTZ R14, R8, R3, R13 ;  /* 0x00000003080e7223 */ /* 0x000fe2000001000d */
[----:B------:R-:W-:Y:S01]  /*7520*/  HADD2.F32 R3, -RZ, R23.H1_H1 ;  /* 0x30000017ff037230 */ /* 0x000fe20000004100 */
[-C--:B------:R-:W-:Y:S01]  /*7530*/  FFMA.FTZ R13, R4, R2.reuse, -R9 ;  /* 0x00000002040d7223 */ /* 0x080fe20000010809 */
[--C-:B------:R-:W-:Y:S01]  /*7540*/  HADD2.F32 R4, -RZ, R19.reuse.H1_H1 ;  /* 0x30000013ff047230 */ /* 0x100fe20000004100 */
[----:B------:R-:W-:Y:S01]  /*7550*/  FFMA.FTZ R10, R5, R2, R0 ;  /* 0x00000002050a7223 */ /* 0x000fe20000010000 */
[----:B------:R-:W-:Y:S02]  /*7560*/  HADD2.F32 R0, -RZ, R19.H0_H0 ;  /* 0x20000013ff007230 */ /* 0x000fe40000004100 */
[----:B------:R-:W-:Y:S01]  /*7570*/  HADD2.F32 R2, -RZ, R22.H1_H1 ;  /* 0x30000016ff027230 */ /* 0x000fe20000004100 */
[----:B------:R-:W-:Y:S02]  /*7580*/  FMUL.FTZ R9, R11, R4 ;  /* 0x000000040b097220 */ /* 0x000fe40000410000 */
[----:B------:R-:W-:-:S02]  /*7590*/  FMUL.FTZ R8, R7, R0 ;  /* 0x0000000007087220 */ /* 0x000fc40000410000 */
[----:B------:R-:W-:Y:S02]  /*75a0*/  FMUL.FTZ R4, R12, R4 ;  /* 0x000000040c047220 */ /* 0x000fe40000410000 */
[----:B------:R-:W-:Y:S02]  /*75b0*/  FMUL.FTZ R5, R6, R0 ;  /* 0x0000000006057220 */ /* 0x000fe40000410000 */
[-C--:B------:R-:W-:Y:S02]  /*75c0*/  FFMA.FTZ R9, R12, R3.reuse, -R9 ;  /* 0x000000030c097223 */ /* 0x080fe40000010809 */
[-C--:B------:R-:W-:Y:S02]  /*75d0*/  FFMA.FTZ R0, R6, R2.reuse, -R8 ;  /* 0x0000000206007223 */ /* 0x080fe40000010808 */
[----:B------:R-:W-:Y:S01]  /*75e0*/  FFMA.FTZ R3, R11, R3, R4 ;  /* 0x000000030b037223 */ /* 0x000fe20000010004 */
[----:B------:R-:W-:Y:S01]  /*75f0*/  F2FP.PACK_AB R4, R14, R15 ;  /* 0x0000000f0e04723e */ /* 0x000fe200000000ff */
[----:B------:R-:W-:Y:S01]  /*7600*/  FFMA.FTZ R2, R7, R2, R5 ;  /* 0x0000000207027223 */ /* 0x000fe20000010005 */
[----:B------:R-:W-:-:S02]  /*7610*/  F2FP.PACK_AB R5, R10, R13 ;  /* 0x0000000d0a05723e */ /* 0x000fc400000000ff */
[----:B------:R-:W-:Y:S02]  /*7620*/  F2FP.PACK_AB R6, R3, R9 ;  /* 0x000000090306723e */ /* 0x000fe400000000ff */
[----:B------:R-:W-:-:S05]  /*7630*/  F2FP.PACK_AB R7, R2, R0 ;  /* 0x000000000207723e */ /* 0x000fca00000000ff */
[----:B------:R1:W-:Y:S02]  /*7640*/  STS.128 [R185+0x10080], R4 ;  /* 0x01008004b9007388 */ /* 0x0003e40000000c00 */
.L_x_184:
[----:B------:R-:W-:Y:S05]  /*7650*/  BSYNC B0 ;  /* 0x0000000000007941 */ /* 0x000fea0003800000 */
.L_x_183:
[----:B------:R-:W-:Y:S01]  /*7660*/  ISETP.GE.AND P0, PT, R142, c[0x0][0x27c], PT ;  /* 0x00009f008e007a0c */ /* 0x000fe20003f06270 */
[----:B------:R-:W-:-:S12]  /*7670*/  BSSY B0, `(.L_x_185) ;  /* 0x0000028000007945 */ /* 0x000fd80003800000 */
[----:B------:R-:W-:Y:S05]  /*7680*/  @P0 BRA `(.L_x_186) ;  /* 0x0000026000000947 */ /* 0x000fea0003800000 */
[----:B-1----:R-:W1:Y:S01]  /*7690*/  LDS.128 R4, [R185+0x14080] ;  /* 0x01408000b9047984 */ /* 0x002e620000000c00 */
[----:B------:R-:W-:Y:S02]  /*76a0*/  HADD2.F32 R9, -RZ, R18.H0_H0 ;  /* 0x20000012ff097230 */ /* 0x000fe40000004100 */
[----:B------:R-:W-:Y:S02]  /*76b0*/  HADD2.F32 R0, -RZ, R17.H0_H0 ;  /* 0x20000011ff007230 */ /* 0x000fe40000004100 */
        /* <DEDUP_REMOVED lines=18> */
[----:B------:R-:W-:Y:S01]  /*77e0*/  HADD2.F32 R4, -RZ, R21.H0_H0 ;  /* 0x20000015ff047230 */ /* 0x000fe20000004100 */
[----:B------:R-:W-:Y:S01]  /*77f0*/  FFMA.FTZ R10, R5, R2, R0 ;  /* 0x00000002050a7223 */ /* 0x000fe20000010000 */
[----:B------:R-:W-:Y:S02]  /*7800*/  HADD2.F32 R0, -RZ, R20.H0_H0 ;  /* 0x20000014ff007230 */ /* 0x000fe40000004100 */
[----:B------:R-:W-:Y:S01]  /*7810*/  HADD2.F32 R2, -RZ, R27.H0_H0 ;  /* 0x2000001bff027230 */ /* 0x000fe20000004100 */
        /* <DEDUP_REMOVED lines=13> */
.L_x_186:
[----:B------:R-:W-:Y:S05]  /*78f0*/  BSYNC B0 ;  /* 0x0000000000007941 */ /* 0x000fea0003800000 */
.L_x_185:
[----:B------:R-:W-:Y:S01]  /*7900*/  ISETP.GE.AND P0, PT, R140, c[0x0][0x27c], PT ;  /* 0x00009f008c007a0c */ /* 0x000fe20003f06270 */
[----:B------:R-:W-:-:S12]  /*7910*/  BSSY B0, `(.L_x_187) ;  /* 0x0000028000007945 */ /* 0x000fd80003800000 */
[----:B------:R-:W-:Y:S05]  /*7920*/  @P0 BRA `(.L_x_188) ;  /* 0x0000026000000947 */ /* 0x000fea0003800000 */
[----:B-1----:R-:W1:Y:S01]  /*7930*/  LDS.128 R4, [R185+0x18080] ;  /* 0x01808000b9047984 */ /* 0x002e620000000c00 */
[----:B------:R-:W-:Y:S02]  /*7940*/  HADD2.F32 R9, -RZ, R22.H0_H0 ;  /* 0x20000016ff097230 */ /* 0x000fe40000004100 */
[----:B------:R-:W-:Y:S02]  /*7950*/  HADD2.F32 R0, -RZ, R23.H0_H0 ;  /* 0x20000017ff007230 */ /* 0x000fe40000004100 */
[----:B------:R-:W-:Y:S02]  /*7960*/  HADD2.F32 R3, -RZ, R27.H1_H1 ;  /* 0x3000001bff037230 */ /* 0x000fe40000004100 */
[----:B------:R-:W-:Y:S02]  /*7970*/  HADD2.F32 R2, -RZ, R26.H0_H0 ;  /* 0x2000001aff027230 */ /* 0x000fe40000004100 */
        /* <DEDUP_REMOVED lines=14> */
[----:B------:R-:W-:Y:S01]  /*7a60*/  HADD2.F32 R3, -RZ, R29.H0_H0 ;  /* 0x2000001dff037230 */ /* 0x000fe20000004100 */
[-C--:B------:R-:W-:Y:S01]  /*7a70*/  FFMA.FTZ R13, R4, R2.reuse, -R9 ;  /* 0x00000002040d7223 */ /* 0x080fe20000010809 */
[----:B------:R-:W-:Y:S01]  /*7a80*/  HADD2.F32 R4, -RZ, R25.H0_H0 ;  /* 0x20000019ff047230 */ /* 0x000fe20000004100 */
        /* <DEDUP_REMOVED lines=16> */
.L_x_188:
[----:B------:R-:W-:Y:S05]  /*7b90*/  BSYNC B0 ;  /* 0x0000000000007941 */ /* 0x000fea0003800000 */
.L_x_187:
[----:B------:R-:W-:-:S13]  /*7ba0*/  ISETP.GE.AND P0, PT, R141, c[0x0][0x27c], PT ;  /* 0x00009f008d007a0c */ /* 0x000fda0003f06270 */
[----:B------:R-:W-:Y:S05]  /*7bb0*/  @P0 BRA `(.L_x_182) ;  /* 0x0000026000000947 */ /* 0x000fea0003800000 */
[----:B-1----:R-:W1:Y:S01]  /*7bc0*/  LDS.128 R4, [R185+0x1c080] ;  /* 0x01c08000b9047984 */ /* 0x002e620000000c00 */
[----:B------:R-:W-:Y:S02]  /*7bd0*/  HADD2.F32 R9, -RZ, R28.H0_H0 ;  /* 0x2000001cff097230 */ /* 0x000fe40000004100 */
[----:B------:R-:W-:Y:S02]  /*7be0*/  HADD2.F32 R0, -RZ, R29.H1_H1 ;  /* 0x3000001dff007230 */ /* 0x000fe40000004100 */
[--C-:B------:R-:W-:Y:S02]  /*7bf0*/  HADD2.F32 R3, -RZ, R31.reuse.H1_H1 ;  /* 0x3000001fff037230 */ /* 0x100fe40000004100 */
        /* <DEDUP_REMOVED lines=34> */
.L_x_182:
[----:B------:R-:W-:Y:S05]  /*7e20*/  BSYNC B1 ;  /* 0x0000000000017941 */ /* 0x000fea0003800000 */
.L_x_181:
[----:B------:R-:W-:Y:S01]  /*7e30*/  IADD3 R0, R193, 0x20, RZ ;  /* 0x00000020c1007810 */ /* 0x000fe20007ffe0ff */
[----:B------:R-:W-:Y:S03]  /*7e40*/  BSSY B1, `(.L_x_189) ;  /* 0x00000a9000017945 */ /* 0x000fe60003800000 */
[----:B------:R-:W-:-:S13]  /*7e50*/  ISETP.GE.AND P0, PT, R0, R16, PT ;  /* 0x000000100000720c */ /* 0x000fda0003f06270 */
[----:B------:R-:W-:Y:S05]  /*7e60*/  @P0 BRA `(.L_x_190) ;  /* 0x00000a6000000947 */ /* 0x000fea0003800000 */
[----:B------:R-:W-:Y:S01]  /*7e70*/  ISETP.GE.AND P0, PT, R138, c[0x0][0x27c], PT ;  /* 0x00009f008a007a0c */ /* 0x000fe20003f06270 */
[----:B------:R-:W-:-:S12]  /*7e80*/  BSSY B0, `(.L_x_191) ;  /* 0x0000028000007945 */ /* 0x000fd80003800000 */
[----:B------:R-:W-:Y:S05]  /*7e90*/  @P0 BRA `(.L_x_192) ;  /* 0x0000026000000947 */ /* 0x000fea0003800000 */
[----:B-1----:R-:W1:Y:S01]  /*7ea0*/  LDS.128 R4, [R185+0x11080] ;  /* 0x01108000b9047984 */ /* 0x002e620000000c00 */
[----:B------:R-:W-:Y:S02]  /*7eb0*/  HADD2.F32 R9, -RZ, R17.H1_H1 ;  /* 0x30000011ff097230 */ /* 0x000fe40000004100 */
[----:B------:R-:W-:Y:S02]  /*7ec0*/  HADD2.F32 R0, -RZ, R18.H1_H1 ;  /* 0x30000012ff007230 */ /* 0x000fe40000004100 */
[----:B------:R-:W-:Y:S02]  /*7ed0*/  HADD2.F32 R3, -RZ, R21.H1_H1 ;  /* 0x30000015ff037230 */ /* 0x000fe40000004100 */
[----:B------:R-:W-:Y:S02]  /*7ee0*/  HADD2.F32 R2, -RZ, R20.H1_H1 ;  /* 0x30000014ff027230 */ /* 0x000fe40000004100 */
[--C-:B-1----:R-:W-:Y:S02]  /*7ef0*/  HADD2.F32 R10, -RZ, R4.reuse.H0_H0 ;  /* 0x20000004ff0a7230 */ /* 0x102fe40000004100 */
[----:B------:R-:W-:-:S02]  /*7f00*/  HADD2.F32 R8, -RZ, R4.H1_H1 ;  /* 0x30000004ff087230 */ /* 0x000fc40000004100 */
[--C-:B------:R-:W-:Y:S01]  /*7f10*/  HADD2.F32 R4, -RZ, R5.reuse.H0_H0 ;  /* 0x20000005ff047230 */ /* 0x100fe20000004100 */
[C---:B------:R-:W-:Y:S01]  /*7f20*/  FMUL.FTZ R13, R9.reuse, R10 ;  /* 0x0000000a090d7220 */ /* 0x040fe20000410000 */
[----:B------:R-:W-:Y:S01]  /*7f30*/  HADD2.F32 R5, -RZ, R5.H1_H1 ;  /* 0x30000005ff057230 */ /* 0x000fe20000004100 */
[----:B------:R-:W-:Y:S01]  /*7f40*/  FMUL.FTZ R14, R9, R8 ;  /* 0x00000008090e7220 */ /* 0x000fe20000410000 */
[--C-:B------:R-:W-:Y:S02]  /*7f50*/  HADD2.F32 R12, -RZ, R6.reuse.H0_H0 ;  /* 0x20000006ff0c7230 */ /* 0x100fe40000004100 */
[----:B------:R-:W-:Y:S01]  /*7f60*/  HADD2.F32 R11, -RZ, R6.H1_H1 ;  /* 0x30000006ff0b7230 */ /* 0x000fe20000004100 */
[C---:B------:R-:W-:Y:S01]  /*7f70*/  FMUL.FTZ R9, R0.reuse, R5 ;  /* 0x0000000500097220 */ /* 0x040fe20000410000 */
[--C-:B------:R-:W-:Y:S01]  /*7f80*/  HADD2.F32 R6, -RZ, R7.reuse.H0_H0 ;  /* 0x20000007ff067230 */ /* 0x100fe20000004100 */
[----:B------:R-:W-:Y:S01]  /*7f90*/  FMUL.FTZ R0, R0, R4 ;  /* 0x0000000400007220 */ /* 0x000fe20000410000 */
[----:B------:R-:W-:Y:S01]  /*7fa0*/  HADD2.F32 R7, -RZ, R7.H1_H1 ;  /* 0x30000007ff077230 */ /* 0x000fe20000004100 */
[----:B------:R-:W-:-:S02]  /*7fb0*/  FFMA.FTZ R15, R3, R10, -R14 ;  /* 0x0000000a030f7223 */ /* 0x000fc4000001080e */
[----:B------:R-:W-:Y:S01]  /*7fc0*/  FFMA.FTZ R14, R3, R8, R13 ;  /* 0x00000008030e7223 */ /* 0x000fe2000001000d */
[----:B------:R-:W-:Y:S01]  /*7fd0*/  HADD2.F32 R3, -RZ, R23.H1_H1 ;  /* 0x30000017ff037230 */ /* 0x000fe20000004100 */
[C---:B------:R-:W-:Y:S01]  /*7fe0*/  FFMA.FTZ R13, R2.reuse, R4, -R9 ;  /* 0x00000004020d7223 */ /* 0x040fe20000010809 */
        /* <DEDUP_REMOVED lines=8> */
[C---:B------:R-:W-:Y:S02]  /*8070*/  FFMA.FTZ R9, R3.reuse, R12, -R9 ;  /* 0x0000000c03097223 */ /* 0x040fe40000010809 */
[----:B------:R-:W-:Y:S02]  /*8080*/  FFMA.FTZ R0, R2, R6, -R8 ;  /* 0x0000000602007223 */ /* 0x000fe40000010808 */
[----:B------:R-:W-:Y:S01]  /*8090*/  FFMA.FTZ R3, R3, R11, R4 ;  /* 0x0000000b03037223 */ /* 0x000fe20000010004 */
[----:B------:R-:W-:Y:S01]  /*80a0*/  F2FP.PACK_AB R4, R14, R15 ;  /* 0x0000000f0e04723e */ /* 0x000fe200000000ff */
[----:B------:R-:W-:Y:S01]  /*80b0*/  FFMA.FTZ R2, R2, R7, R5 ;  /* 0x0000000702027223 */ /* 0x000fe20000010005 */
[----:B------:R-:W-:-:S02]  /*80c0*/  F2FP.PACK_AB R5, R10, R13 ;  /* 0x0000000d0a05723e */ /* 0x000fc400000000ff */
[----:B------:R-:W-:Y:S02]  /*80d0*/  F2FP.PACK_AB R6, R3, R9 ;  /* 0x000000090306723e */ /* 0x000fe400000000ff */
[----:B------:R-:W-:-:S05]  /*80e0*/  F2FP.PACK_AB R7, R2, R0 ;  /* 0x000000000207723e */ /* 0x000fca00000000ff */
[----:B------:R1:W-:Y:S02]  /*80f0*/  STS.128 [R185+0x11080], R4 ;  /* 0x01108004b9007388 */ /* 0x0003e40000000c00 */
.L_x_192:
[----:B------:R-:W-:Y:S05]  /*8100*/  BSYNC B0 ;  /* 0x0000000000007941 */ /* 0x000fea0003800000 */
.L_x_191:
        /* <DEDUP_REMOVED lines=41> */
.L_x_194:
[----:B------:R-:W-:Y:S05]  /*83a0*/  BSYNC B0 ;  /* 0x0000000000007941 */ /* 0x000fea0003800000 */
.L_x_193:
        /* <DEDUP_REMOVED lines=22> */
[----:B------:R-:W-:Y:S01]  /*8510*/  HADD2.F32 R3, -RZ, R29.H0_H0 ;  /* 0x2000001dff037230 */ /* 0x000fe20000004100 */
[C---:B------:R-:W-:Y:S01]  /*8520*/  FFMA.FTZ R13, R2.reuse, R4, -R9 ;  /* 0x00000004020d7223 */ /* 0x040fe20000010809 */
        /* <DEDUP_REMOVED lines=17> */
.L_x_196:
[----:B------:R-:W-:Y:S05]  /*8640*/  BSYNC B0 ;  /* 0x0000000000007941 */ /* 0x000fea0003800000 */
.L_x_195:
        /* <DEDUP_REMOVED lines=40> */
.L_x_190:
[----:B------:R-:W-:Y:S05]  /*88d0*/  BSYNC B1 ;  /* 0x0000000000017941 */ /* 0x000fea0003800000 */
.L_x_189:
        /* <DEDUP_REMOVED lines=45> */
.L_x_200:
[----:B------:R-:W-:Y:S05]  /*8bb0*/  BSYNC B0 ;  /* 0x0000000000007941 */ /* 0x000fea0003800000 */
.L_x_199:
        /* <DEDUP_REMOVED lines=41> */
.L_x_202:
[----:B------:R-:W-:Y:S05]  /*8e50*/  BSYNC B0 ;  /* 0x0000000000007941 */ /* 0x000fea0003800000 */
.L_x_201:
        /* <DEDUP_REMOVED lines=41> */
.L_x_204:
[----:B------:R-:W-:Y:S05]  /*90f0*/  BSYNC B0 ;  /* 0x0000000000007941 */ /* 0x000fea0003800000 */
.L_x_203:
        /* <DEDUP_REMOVED lines=40> */
.L_x_198:
[----:B------:R-:W-:Y:S05]  /*9380*/  BSYNC B1 ;  /* 0x0000000000017941 */ /* 0x000fea0003800000 */
.L_x_197:
[----:B------:R-:W-:-:S04]  /*9390*/  IADD3 R0, R193, 0x60, RZ ;  /* 0x00000060c1007810 */ /* 0x000fc80007ffe0ff */
        /* <DEDUP_REMOVED lines=43> */
.L_x_207:
[----:B------:R-:W-:Y:S05]  /*9650*/  BSYNC B0 ;  /* 0x0000000000007941 */ /* 0x000fea0003800000 */
.L_x_206:
        /* <DEDUP_REMOVED lines=41> */
.L_x_209:
[----:B------:R-:W-:Y:S05]  /*98f0*/  BSYNC B0 ;  /* 0x0000000000007941 */ /* 0x000fea0003800000 */
.L_x_208:
        /* <DEDUP_REMOVED lines=41> */
.L_x_211:
[----:B------:R-:W-:Y:S05]  /*9b90*/  BSYNC B0 ;  /* 0x0000000000007941 */ /* 0x000fea0003800000 */
.L_x_210:
        /* <DEDUP_REMOVED lines=39> */
[----:B------:R1:W-:Y:S01]  /*9e10*/  STS.128 [R185+0x1f080], R4 ;  /* 0x01f08004b9007388 */ /* 0x0003e20000000c00 */
[----:B------:R-:W-:Y:S05]  /*9e20*/  BRA `(.L_x_205) ;  /* 0x000035b000007947 */ /* 0x000fea0003800000 */
.L_x_178:
[----:B------:R-:W1:Y:S01]  /*9e30*/  SHFL.IDX PT, R28, R0, RZ, 0x181f ;  /* 0x00181fff001c7589 */ /* 0x000e6200000e0000 */
[----:B------:R-:W-:Y:S01]  /*9e40*/  BSSY B0, `(.L_x_212) ;  /* 0x0000023000007945 */ /* 0x000fe20003800000 */
[----:B------:R-:W-:Y:S01]  /*9e50*/  CS2R R10, SRZ ;  /* 0x00000000000a7805 */ /* 0x000fe2000001ff00 */
[----:B------:R-:W-:Y:S01]  /*9e60*/  CS2R R8, SRZ ;  /* 0x0000000000087805 */ /* 0x000fe2000001ff00 */
[----:B------:R-:W3:Y:S01]  /*9e70*/  SHFL.IDX PT, R15, R7, RZ, 0x181f ;  /* 0x00181fff070f7589 */ /* 0x000ee200000e0000 */
[----:B------:R-:W-:Y:S01]  /*9e80*/  CS2R R22, SRZ ;  /* 0x0000000000167805 */ /* 0x000fe2000001ff00 */
[----:B--2-4-:R-:W-:Y:S01]  /*9e90*/  CS2R R20, SRZ ;  /* 0x0000000000147805 */ /* 0x014fe2000001ff00 */
[----:B------:R-:W-:Y:S01]  /*9ea0*/  CS2R R4, SRZ ;  /* 0x0000000000047805 */ /* 0x000fe2000001ff00 */
[----:B------:R-:W2:Y:S01]  /*9eb0*/  SHFL.IDX PT, R27, R2, RZ, 0x181f ;  /* 0x00181fff021b7589 */ /* 0x000ea200000e0000 */
[----:B------:R-:W-:Y:S01]  /*9ec0*/  CS2R R18, SRZ ;  /* 0x0000000000127805 */ /* 0x000fe2000001ff00 */
[----:B------:R-:W-:-:S02]  /*9ed0*/  CS2R R16, SRZ ;  /* 0x0000000000107805 */ /* 0x000fc4000001ff00 */
[----:B------:R4:W1:Y:S02]  /*9ee0*/  SHFL.IDX PT, R26, R6, RZ, 0x181f ;  /* 0x00181fff061a7589 */ /* 0x00086400000e0000 */
[----:B----4-:R-:W-:Y:S01]  /*9ef0*/  CS2R R6, SRZ ;  /* 0x0000000000067805 */ /* 0x010fe2000001ff00 */
[----:B------:R-:W-:Y:S05]  /*9f00*/  @P6 BRA `(.L_x_213) ;  /* 0x0000016000006947 */ /* 0x000fea0003800000 */
[----:B-123--:R-:W-:Y:S02]  /*9f10*/  ISETP.GE.AND P1, PT, R132, c[0x0][0x27c], PT ;  /* 0x00009f0084007a0c */ /* 0x00efe40003f26270 */
[----:B------:R-:W-:-:S11]  /*9f20*/  ISETP.GE.AND P0, PT, R134, c[0x0][0x27c], PT ;  /* 0x00009f0086007a0c */ /* 0x000fd60003f06270 */
[C---:B------:R-:W-:Y:S01]  /*9f30*/  @!P1 IMAD.SHL.U32 R4, R132.reuse, 0x2, RZ ;  /* 0x0000000284049824 */ /* 0x040fe200078e00ff */
[----:B------:R-:W-:Y:S02]  /*9f40*/  @!P1 SHF.L.U64.HI R0, R132, 0x1, R13 ;  /* 0x0000000184009819 */ /* 0x000fe4000001020d */
[----:B------:R-:W-:Y:S02]  /*9f50*/  @!P0 SHF.L.U64.HI R5, R14, 0x1, R25 ;  /* 0x000000010e058819 */ /* 0x000fe40000010219 */
[----:B------:R-:W-:-:S05]  /*9f60*/  @!P1 IADD3 R2, P2, R15, R4, RZ ;  /* 0x000000040f029210 */ /* 0x000fca0007f5e0ff */
[--C-:B------:R-:W-:Y:S01]  /*9f70*/  @!P1 IMAD.X R3, R28, 0x1, R0.reuse, P2 ;  /* 0x000000011c039824 */ /* 0x100fe200010e0600 */
[----:B------:R-:W-:Y:S01]  /*9f80*/  @!P1 IADD3 R24, P2, R26, R4, RZ ;  /* 0x000000041a189210 */ /* 0x000fe20007f5e0ff */
[----:B------:R-:W-:Y:S01]  /*9f90*/  @!P0 IMAD.SHL.U32 R4, R14, 0x2, RZ ;  /* 0x000000020e048824 */ /* 0x000fe200078e00ff */
[----:B------:R-:W-:Y:S01]  /*9fa0*/  CS2R R10, SRZ ;  /* 0x00000000000a7805 */ /* 0x000fe2000001ff00 */
[----:B------:R-:W-:Y:S01]  /*9fb0*/  CS2R R8, SRZ ;  /* 0x0000000000087805 */ /* 0x000fe2000001ff00 */
[----:B------:R-:W-:Y:S01]  /*9fc0*/  CS2R R6, SRZ ;  /* 0x0000000000067805 */ /* 0x000fe2000001ff00 */
[----:B------:R-:W-:Y:S01]  /*9fd0*/  @!P1 IMAD.X R25, R27, 0x1, R0, P2 ;  /* 0x000000011b199824 */ /* 0x000fe200010e0600 */
[-C--:B------:R-:W-:Y:S01]  /*9fe0*/  @!P0 IADD3 R14, P2, R15, R4.reuse, RZ ;  /* 0x000000040f0e8210 */ /* 0x080fe20007f5e0ff */
[----:B------:R1:W5:Y:S04]  /*9ff0*/  @!P1 LD.E.128 R20, [R2.64] ;  /* 0x0000000602149980 */ /* 0x000368000c101d00 */
[--C-:B------:R-:W-:Y:S01]  /*a000*/  @!P0 IMAD.X R15, R28, 0x1, R5.reuse, P2 ;  /* 0x000000011c0f8824 */ /* 0x100fe200010e0605 */
[----:B------:R-:W-:Y:S01]  /*a010*/  @!P0 IADD3 R12, P2, R26, R4, RZ ;  /* 0x000000041a0c8210 */ /* 0x000fe20007f5e0ff */
[----:B------:R1:W5:Y:S04]  /*a020*/  @!P1 LD.E.128 R16, [R24.64] ;  /* 0x0000000618109980 */ /* 0x000368000c101d00 */
[----:B------:R-:W-:Y:S01]  /*a030*/  @!P0 IMAD.X R13, R27, 0x1, R5, P2 ;  /* 0x000000011b0d8824 */ /* 0x000fe200010e0605 */
[----:B------:R1:W5:Y:S01]  /*a040*/  @!P0 LD.E.128 R8, [R14.64] ;  /* 0x000000060e088980 */ /* 0x000362000c101d00 */
[----:B------:R-:W-:-:S06]  /*a050*/  CS2R R4, SRZ ;  /* 0x0000000000047805 */ /* 0x000fcc000001ff00 */
[----:B------:R1:W5:Y:S02]  /*a060*/  @!P0 LD.E.128 R4, [R12.64] ;  /* 0x000000060c048980 */ /* 0x000364000c101d00 */
.L_x_213:
[----:B-123--:R-:W-:Y:S05]  /*a070*/  BSYNC B0 ;  /* 0x0000000000007941 */ /* 0x00efea0003800000 */
.L_x_212:
[--C-:B-----5:R-:W-:Y:S01]  /*a080*/  IMAD.MOV.U32 R36, RZ, RZ, R21.reuse ;  /* 0x000000ffff247224 */ /* 0x120fe200078e0015 */
[--C-:B------:R-:W-:Y:S01]  /*a090*/  SHF.R.U64 R35, R20, 0x10, R21.reuse ;  /* 0x0000001014237819 */ /* 0x100fe20000001215 */
[----:B------:R-:W-:Y:S01]  /*a0a0*/  IMAD.MOV.U32 R37, RZ, RZ, R20 ;  /* 0x000000ffff257224 */ /* 0x000fe200078e0014 */
[----:B------:R-:W-:Y:S01]  /*a0b0*/  SHF.R.U32.HI R32, RZ, 0x10, R21 ;  /* 0x00000010ff207819 */ /* 0x000fe20000011615 */
[--C-:B------:R-:W-:Y:S01]  /*a0c0*/  IMAD.MOV.U32 R21, RZ, RZ, R17.reuse ;  /* 0x000000ffff157224 */ /* 0x100fe200078e0011 */
[----:B------:R-:W-:Y:S01]  /*a0d0*/  SHF.R.U32.HI R2, RZ, 0x10, R17 ;  /* 0x00000010ff027819 */ /* 0x000fe20000011611 */
[--C-:B------:R-:W-:Y:S01]  /*a0e0*/  IMAD.MOV.U32 R33, RZ, RZ, R23.reuse ;  /* 0x000000ffff217224 */ /* 0x100fe200078e0017 */
[----:B------:R-:W-:Y:S01]  /*a0f0*/  SHF.R.U64 R31, R22, 0x10, R23 ;  /* 0x00000010161f7819 */ /* 0x000fe20000001217 */
[----:B------:R-:W-:Y:S01]  /*a100*/  IMAD.MOV.U32 R29, RZ, RZ, R9 ;  /* 0x000000ffff1d7224 */ /* 0x000fe200078e0009 */
[----:B------:R-:W-:Y:S01]  /*a110*/  PRMT R43, R21, 0x5410, R2 ;  /* 0x00005410152b7816 */ /* 0x000fe20000000002 */
[----:B------:R-:W-:Y:S01]  /*a120*/  IMAD R2, R213, -0x80, R38 ;  /* 0xffffff80d5027824 */ /* 0x000fe200078e0226 */
[----:B------:R-:W-:Y:S01]  /*a130*/  SHF.R.U32.HI R28, RZ, 0x10, R23 ;  /* 0x00000010ff1c7819 */ /* 0x000fe20000011617 */
[----:B------:R-:W-:Y:S01]  /*a140*/  IMAD.MOV.U32 R25, RZ, RZ, R11 ;  /* 0x000000ffff197224 */ /* 0x000fe200078e000b */
[--C-:B------:R-:W-:Y:S01]  /*a150*/  SHF.R.U64 R27, R8, 0x10, R9.reuse ;  /* 0x00000010081b7819 */ /* 0x100fe20000001209 */
[----:B------:R-:W-:Y:S01]  /*a160*/  IMAD.MOV.U32 R12, RZ, RZ, R4 ;  /* 0x000000ffff0c7224 */ /* 0x000fe200078e0004 */
[----:B------:R-:W-:Y:S01]  /*a170*/  IMNMX R41, R2, 0x80, PT ;  /* 0x0000008002297817 */ /* 0x000fe20003800200 */
[----:B------:R-:W-:Y:S01]  /*a180*/  IMAD.MOV.U32 R34, RZ, RZ, R22 ;  /* 0x000000ffff227224 */ /* 0x000fe200078e0016 */
[----:B------:R-:W-:Y:S01]  /*a190*/  SHF.R.U32.HI R24, RZ, 0x10, R9 ;  /* 0x00000010ff187819 */ /* 0x000fe20000011609 */
[----:B------:R-:W-:Y:S01]  /*a1a0*/  IMAD.MOV.U32 R30, RZ, RZ, R8 ;  /* 0x000000ffff1e7224 */ /* 0x000fe200078e0008 */
[----:B------:R-:W-:Y:S01]  /*a1b0*/  ISETP.GE.AND P0, PT, R193, R41, PT ;  /* 0x00000029c100720c */ /* 0x000fe20003f06270 */
[----:B------:R-:W-:Y:S01]  /*a1c0*/  IMAD.MOV.U32 R26, RZ, RZ, R10 ;  /* 0x000000ffff1a7224 */ /* 0x000fe200078e000a */
[--C-:B------:R-:W-:Y:S01]  /*a1d0*/  SHF.R.U64 R23, R10, 0x10, R11.reuse ;  /* 0x000000100a177819 */ /* 0x100fe2000000120b */
[----:B------:R-:W-:Y:S01]  /*a1e0*/  IMAD.MOV.U32 R22, RZ, RZ, R16 ;  /* 0x000000ffff167224 */ /* 0x000fe200078e0010 */
[----:B------:R-:W-:Y:S01]  /*a1f0*/  SHF.R.U32.HI R20, RZ, 0x10, R11 ;  /* 0x00000010ff147819 */ /* 0x000fe2000001160b */
[--C-:B------:R-:W-:Y:S01]  /*a200*/  IMAD.MOV.U32 R11, RZ, RZ, R5.reuse ;  /* 0x000000ffff0b7224 */ /* 0x100fe200078e0005 */
[--C-:B------:R-:W-:Y:S01]  /*a210*/  SHF.R.U64 R9, R4, 0x10, R5.reuse ;  /* 0x0000001004097819 */ /* 0x100fe20000001205 */
[----:B------:R-:W-:Y:S01]  /*a220*/  IMAD.MOV.U32 R15, RZ, RZ, R18 ;  /* 0x000000ffff0f7224 */ /* 0x000fe200078e0012 */
[----:B------:R-:W-:Y:S01]  /*a230*/  SHF.R.U32.HI R4, RZ, 0x10, R5 ;  /* 0x00000010ff047819 */ /* 0x000fe20000011605 */
[----:B------:R-:W-:Y:S01]  /*a240*/  IMAD.MOV.U32 R14, RZ, RZ, R19 ;  /* 0x000000ffff0e7224 */ /* 0x000fe200078e0013 */
[----:B------:R-:W-:Y:S01]  /*a250*/  SHF.R.U64 R16, R16, 0x10, R17 ;  /* 0x0000001010107819 */ /* 0x000fe20000001211 */
[----:B------:R-:W-:Y:S01]  /*a260*/  IMAD.MOV.U32 R8, RZ, RZ, R6 ;  /* 0x000000ffff087224 */ /* 0x000fe200078e0006 */
[----:B------:R-:W-:Y:S01]  /*a270*/  SHF.R.U64 R13, R18, 0x10, R19 ;  /* 0x00000010120d7819 */ /* 0x000fe20000001213 */
[----:B------:R-:W-:Y:S01]  /*a280*/  IMAD.MOV.U32 R5, RZ, RZ, R7 ;  /* 0x000000ffff057224 */ /* 0x000fe200078e0007 */
[----:B------:R-:W-:Y:S01]  /*a290*/  SHF.R.U32.HI R10, RZ, 0x10, R19 ;  /* 0x00000010ff0a7819 */ /* 0x000fe20000011613 */
[----:B------:R-:W-:-:S04]  /*a2a0*/  DEPBAR.LE SB0, 0x1 ;  /* 0x000080400000791a */ /* 0x000fc80000000000 */
[--C-:B------:R-:W-:Y:S01]  /*a2b0*/  SHF.R.U64 R3, R6, 0x10, R7.reuse ;  /* 0x0000001006037819 */ /* 0x100fe20000001207 */
[----:B------:R-:W-:Y:S01]  /*a2c0*/  BSSY B1, `(.L_x_214) ;  /* 0x00000cf000017945 */ /* 0x000fe20003800000 */
[----:B------:R-:W-:Y:S02]  /*a2d0*/  SHF.R.U32.HI R0, RZ, 0x10, R7 ;  /* 0x00000010ff007819 */ /* 0x000fe40000011607 */
        /* <DEDUP_REMOVED lines=15> */
[----:B------:R-:W-:Y:S01]  /*a3d0*/  SHF.R.S32.HI R52, RZ, 0x3, R39 ;  /* 0x00000003ff347819 */ /* 0x000fe20000011427 */
[----:B------:R-:W-:Y:S06]  /*a3e0*/  BAR.SYNC.DEFER_BLOCKING 0x0 ;  /* 0x0000000000007b1d */ /* 0x000fec0000010000 */
[----:B------:R-:W-:Y:S05]  /*a3f0*/  @P0 BRA `(.L_x_215) ;  /* 0x00000bb000000947 */ /* 0x000fea0003800000 */
[----:B------:R-:W-:Y:S01]  /*a400*/  ISETP.GE.AND P0, PT, R132, c[0x0][0x27c], PT ;  /* 0x00009f0084007a0c */ /* 0x000fe20003f06270 */
[----:B------:R-:W-:-:S12]  /*a410*/  BSSY B0, `(.L_x_216) ;  /* 0x0000059000007945 */ /* 0x000fd80003800000 */
[----:B------:R-:W-:Y:S05]  /*a420*/  @P0 BRA `(.L_x_217) ;  /* 0x0000057000000947 */ /* 0x000fea0003800000 */
[----:B------:R-:W-:Y:S01]  /*a430*/  MOV R0, c[0x0][0x27c] ;  /* 0x00009f0000007a02 */ /* 0x000fe20000000f00 */
[----:B------:R-:W1:Y:S01]  /*a440*/  LDS.128 R4, [R185+0x10080] ;  /* 0x01008000b9047984 */ /* 0x000e620000000c00 */
[----:B------:R-:W-:Y:S02]  /*a450*/  HADD2.F32 R13, -RZ, R45.H0_H0 ;  /* 0x2000002dff0d7230 */ /* 0x000fe40000004100 */
[----:B------:R-:W-:Y:S01]  /*a460*/  LEA.HI R0, R0, R219, RZ, 0x1d ;  /* 0x000000db00007211 */ /* 0x000fe200078fe8ff */
[----:B------:R-:W-:-:S03]  /*a470*/  HADD2.F32 R12, -RZ, R46.H0_H0 ;  /* 0x2000002eff0c7230 */ /* 0x000fc60000004100 */
[----:B------:R-:W-:Y:S02]  /*a480*/  SHF.R.S32.HI R3, RZ, 0x1f, R0 ;  /* 0x0000001fff037819 */ /* 0x000fe40000011400 */
[----:B------:R-:W-:Y:S02]  /*a490*/  SHF.L.U32 R2, R0, 0x3, RZ ;  /* 0x0000000300027819 */ /* 0x000fe400000006ff */
[----:B------:R-:W-:Y:S02]  /*a4a0*/  LEA.HI R0, R3, R0, RZ, 0x3 ;  /* 0x0000000003007211 */ /* 0x000fe400078f18ff */
[----:B------:R-:W-:Y:S02]  /*a4b0*/  LOP3.LUT R2, R113, 0x38, R2, 0xf8, !PT ;  /* 0x0000003871027812 */ /* 0x000fe400078ef802 */
[----:B------:R-:W-:Y:S02]  /*a4c0*/  SHF.L.U32 R0, R0, 0xa, RZ ;  /* 0x0000000a00007819 */ /* 0x000fe400000006ff */
[----:B------:R-:W-:-:S02]  /*a4d0*/  LOP3.LUT R2, R2, R135, RZ, 0x3c, !PT ;  /* 0x0000008702027212 */ /* 0x000fc400078e3cff */
[----:B------:R-:W-:-:S04]  /*a4e0*/  LOP3.LUT R0, R0, 0x7fffe000, RZ, 0xc0, !PT ;  /* 0x7fffe00000007812 */ /* 0x000fc800078ec0ff */
[----:B------:R-:W-:Y:S01]  /*a4f0*/  IADD3 R0, R2, R0, R114 ;  /* 0x0000000002007210 */ /* 0x000fe20007ffe072 */
[----:B------:R-:W-:-:S03]  /*a500*/  HADD2.F32 R2, -RZ, R42.H0_H0 ;  /* 0x2000002aff027230 */ /* 0x000fc60000004100 */
[----:B------:R-:W-:Y:S01]  /*a510*/  SHF.L.U32 R28, R0, 0x1, RZ ;  /* 0x00000001001c7819 */ /* 0x000fe200000006ff */
[----:B------:R-:W-:-:S04]  /*a520*/  HADD2.F32 R0, -RZ, R42.H1_H1 ;  /* 0x3000002aff007230 */ /* 0x000fc80000004100 */
[----:B------:R-:W2:Y:S01]  /*a530*/  LDS.128 R8, [R28+0x10080] ;  /* 0x010080001c087984 */ /* 0x000ea20000000c00 */
[--C-:B-1----:R-:W-:Y:S02]  /*a540*/  HADD2.F32 R17, -RZ, R4.reuse.H0_H0 ;  /* 0x20000004ff117230 */ /* 0x102fe40000004100 */
[----:B------:R-:W-:Y:S02]  /*a550*/  HADD2.F32 R16, -RZ, R4.H1_H1 ;  /* 0x30000004ff107230 */ /* 0x000fe40000004100 */
[--C-:B------:R-:W-:Y:S02]  /*a560*/  HADD2.F32 R23, -RZ, R7.reuse.H0_H0 ;  /* 0x20000007ff177230 */ /* 0x100fe40000004100 */
[----:B------:R-:W-:Y:S01]  /*a570*/  HADD2.F32 R22, -RZ, R7.H1_H1 ;  /* 0x30000007ff167230 */ /* 0x000fe20000004100 */
[----:B------:R-:W-:Y:S01]  /*a580*/  FMUL.FTZ R7, R17, R2 ;  /* 0x0000000211077220 */ /* 0x000fe20000410000 */
[--C-:B------:R-:W-:Y:S02]  /*a590*/  HADD2.F32 R19, -RZ, R5.reuse.H0_H0 ;  /* 0x20000005ff137230 */ /* 0x100fe40000004100 */
[----:B------:R-:W-:-:S02]  /*a5a0*/  HADD2.F32 R18, -RZ, R5.H1_H1 ;  /* 0x30000005ff127230 */ /* 0x000fc40000004100 */
[----:B------:R-:W-:Y:S02]  /*a5b0*/  HADD2.F32 R5, -RZ, R43.H0_H0 ;  /* 0x2000002bff057230 */ /* 0x000fe40000004100 */
[--C-:B------:R-:W-:Y:S02]  /*a5c0*/  HADD2.F32 R21, -RZ, R6.reuse.H0_H0 ;  /* 0x20000006ff157230 */ /* 0x100fe40000004100 */
[----:B------:R-:W-:Y:S02]  /*a5d0*/  HADD2.F32 R20, -RZ, R6.H1_H1 ;  /* 0x30000006ff147230 */ /* 0x000fe40000004100 */
[--C-:B--2---:R-:W-:Y:S02]  /*a5e0*/  HADD2.F32 R4, -RZ, R8.reuse.H0_H0 ;  /* 0x20000008ff047230 */ /* 0x104fe40000004100 */
[----:B------:R-:W-:Y:S02]  /*a5f0*/  HADD2.F32 R3, -RZ, R8.H1_H1 ;  /* 0x30000008ff037230 */ /* 0x000fe40000004100 */
[--C-:B------:R-:W-:Y:S01]  /*a600*/  HADD2.F32 R15, -RZ, R11.reuse.H0_H0 ;  /* 0x2000000bff0f7230 */ /* 0x100fe20000004100 */
[----:B------:R-:W-:Y:S01]  /*a610*/  FMUL.FTZ R33, R4, R2 ;  /* 0x0000000204217220 */ /* 0x000fe20000410000 */
[----:B------:R-:W-:Y:S01]  /*a620*/  HADD2.F32 R14, -RZ, R11.H1_H1 ;  /* 0x3000000bff0e7230 */ /* 0x000fe20000004100 */
[----:B------:R-:W-:Y:S01]  /*a630*/  FMUL.FTZ R2, R16, R0 ;  /* 0x0000000010027220 */ /* 0x000fe20000410000 */
[----:B------:R-:W-:Y:S01]  /*a640*/  HADD2.F32 R6, -RZ, R9.H0_H0 ;  /* 0x20000009ff067230 */ /* 0x000fe20000004100 */
[----:B------:R-:W-:Y:S01]  /*a650*/  FFMA.FTZ R36, R4, R13, R7 ;  /* 0x0000000d04247223 */ /* 0x000fe20000010007 */
[----:B------:R-:W-:Y:S01]  /*a660*/  HADD2.F32 R11, -RZ, R47.H0_H0 ;  /* 0x2000002fff0b7230 */ /* 0x000fe20000004100 */
[----:B------:R-:W-:Y:S01]  /*a670*/  FFMA.FTZ R35, R3, R12, R2 ;  /* 0x0000000c03237223 */ /* 0x000fe20000010002 */
[----:B------:R-:W-:Y:S01]  /*a680*/  HADD2.F32 R2, -RZ, R43.H1_H1 ;  /* 0x3000002bff027230 */ /* 0x000fe20000004100 */
[-C--:B------:R-:W-:Y:S01]  /*a690*/  FMUL.FTZ R4, R19, R5.reuse ;  /* 0x0000000513047220 */ /* 0x080fe20000410000 */
[----:B------:R-:W-:Y:S01]  /*a6a0*/  HADD2.F32 R9, -RZ, R9.H1_H1 ;  /* 0x30000009ff097230 */ /* 0x000fe20000004100 */
[----:B------:R-:W-:Y:S01]  /*a6b0*/  FMUL.FTZ R32, R3, R0 ;  /* 0x0000000003207220 */ /* 0x000fe20000410000 */
[----:B------:R-:W-:Y:S01]  /*a6c0*/  HADD2.F32 R0, -RZ, R44.H0_H0 ;  /* 0x2000002cff007230 */ /* 0x000fe20000004100 */
[C---:B------:R-:W-:Y:S01]  /*a6d0*/  FMUL.FTZ R30, R6.reuse, R5 ;  /* 0x00000005061e7220 */ /* 0x040fe20000410000 */
[----:B------:R-:W-:Y:S01]  /*a6e0*/  HADD2.F32 R7, -RZ, R47.H1_H1 ;  /* 0x3000002fff077230 */ /* 0x000fe20000004100 */
[----:B------:R-:W-:Y:S01]  /*a6f0*/  FFMA.FTZ R34, R6, R11, R4 ;  /* 0x0000000b06227223 */ /* 0x000fe20000010004 */
[----:B------:R-:W-:Y:S01]  /*a700*/  HADD2.F32 R8, -RZ, R10.H0_H0 ;  /* 0x2000000aff087230 */ /* 0x000fe20000004100 */
[----:B------:R-:W-:Y:S01]  /*a710*/  FMUL.FTZ R5, R18, R2 ;  /* 0x0000000212057220 */ /* 0x000fe20000410000 */
[----:B------:R-:W-:Y:S01]  /*a720*/  HADD2.F32 R6, -RZ, R48.H0_H0 ;  /* 0x20000030ff067230 */ /* 0x000fe20000004100 */
[-C--:B------:R-:W-:Y:S01]  /*a730*/  FMUL.FTZ R4, R21, R0.reuse ;  /* 0x0000000015047220 */ /* 0x080fe20000410000 */
[----:B------:R-:W-:Y:S01]  /*a740*/  HADD2.F32 R3, -RZ, R44.H1_H1 ;  /* 0x3000002cff037230 */ /* 0x000fe20000004100 */
[C---:B------:R-:W-:Y:S01]  /*a750*/  FFMA.FTZ R31, R9.reuse, R7, R5 ;  /* 0x00000007091f7223 */ /* 0x040fe20000010005 */
[----:B------:R-:W-:Y:S01]  /*a760*/  HADD2.F32 R10, -RZ, R10.H1_H1 ;  /* 0x3000000aff0a7230 */ /* 0x000fe20000004100 */
[C---:B------:R-:W-:Y:S01]  /*a770*/  FMUL.FTZ R25, R8.reuse, R0 ;  /* 0x0000000008197220 */ /* 0x040fe20000410000 */
[----:B------:R-:W-:Y:S01]  /*a780*/  HADD2.F32 R5, -RZ, R48.H1_H1 ;  /* 0x30000030ff057230 */ /* 0x000fe20000004100 */
[----:B------:R-:W-:Y:S01]  /*a790*/  FFMA.FTZ R29, R8, R6, R4 ;  /* 0x00000006081d7223 */ /* 0x000fe20000010004 */
[----:B------:R-:W-:Y:S01]  /*a7a0*/  HADD2.F32 R0, -RZ, R45.H1_H1 ;  /* 0x3000002dff007230 */ /* 0x000fe20000004100 */
[----:B------:R-:W-:Y:S01]  /*a7b0*/  FMUL.FTZ R27, R9, R2 ;  /* 0x00000002091b7220 */ /* 0x000fe20000410000 */
[----:B------:R-:W-:Y:S01]  /*a7c0*/  HADD2.F32 R2, -RZ, R46.H1_H1 ;  /* 0x3000002eff027230 */ /* 0x000fe20000004100 */
[----:B------:R-:W-:-:S02]  /*a7d0*/  FMUL.FTZ R4, R20, R3 ;  /* 0x0000000314047220 */ /* 0x000fc40000410000 */
[C---:B------:R-:W-:Y:S01]  /*a7e0*/  FMUL.FTZ R24, R10.reuse, R3 ;  /* 0x000000030a187220 */ /* 0x040fe20000410000 */
[--C-:B------:R-:W-:Y:S01]  /*a7f0*/  HADD2.F32 R3, -RZ, R50.reuse.H0_H0 ;  /* 0x20000032ff037230 */ /* 0x100fe20000004100 */
[----:B------:R-:W-:Y:S01]  /*a800*/  FFMA.FTZ R26, R10, R5, R4 ;  /* 0x000000050a1a7223 */ /* 0x000fe20000010004 */
[----:B------:R-:W-:Y:S01]  /*a810*/  HADD2.F32 R4, -RZ, R50.H1_H1 ;  /* 0x30000032ff047230 */ /* 0x000fe20000004100 */
[----:B------:R-:W-:Y:S02]  /*a820*/  FMUL.FTZ R9, R22, R0 ;  /* 0x0000000016097220 */ /* 0x000fe40000410000 */
[-C--:B------:R-:W-:Y:S02]  /*a830*/  FMUL.FTZ R8, R23, R2.reuse ;  /* 0x0000000217087220 */ /* 0x080fe40000410000 */
[----:B------:R-:W-:Y:S02]  /*a840*/  FMUL.FTZ R2, R15, R2 ;  /* 0x000000020f027220 */ /* 0x000fe40000410000 */
[----:B------:R-:W-:-:S02]  /*a850*/  FMUL.FTZ R0, R14, R0 ;  /* 0x000000000e007220 */ /* 0x000fc40000410000 */
[----:B------:R-:W-:Y:S02]  /*a860*/  FFMA.FTZ R14, R14, R3, R9 ;  /* 0x000000030e0e7223 */ /* 0x000fe40000010009 */
[----:B------:R-:W-:Y:S02]  /*a870*/  FFMA.FTZ R15, R15, R4, R8 ;  /* 0x000000040f0f7223 */ /* 0x000fe40000010008 */
[----:B------:R-:W-:Y:S02]  /*a880*/  FFMA.FTZ R11, R19, R11, -R30 ;  /* 0x0000000b130b7223 */ /* 0x000fe4000001081e */
[----:B------:R-:W-:Y:S02]  /*a890*/  FFMA.FTZ R9, R18, R7, -R27 ;  /* 0x0000000712097223 */ /* 0x000fe4000001081b */
[----:B------:R-:W-:Y:S02]  /*a8a0*/  FFMA.FTZ R13, R17, R13, -R33 ;  /* 0x0000000d110d7223 */ /* 0x000fe40000010821 */
[----:B------:R-:W-:Y:S01]  /*a8b0*/  FFMA.FTZ R8, R16, R12, -R32 ;  /* 0x0000000c10087223 */ /* 0x000fe20000010820 */
[----:B------:R-:W-:Y:S01]  /*a8c0*/  F2FP.PACK_AB R9, R9, R11 ;  /* 0x0000000b0909723e */ /* 0x000fe200000000ff */
[----:B------:R-:W-:Y:S01]  /*a8d0*/  FFMA.FTZ R10, R21, R6, -R25 ;  /* 0x00000006150a7223 */ /* 0x000fe20000010819 */
[----:B------:R-:W-:Y:S01]  /*a8e0*/  F2FP.PACK_AB R6, R26, R29 ;  /* 0x0000001d1a06723e */ /* 0x000fe200000000ff */
[----:B------:R-:W-:Y:S01]  /*a8f0*/  FFMA.FTZ R7, R20, R5, -R24 ;  /* 0x0000000514077223 */ /* 0x000fe20000010818 */
[----:B------:R-:W-:Y:S01]  /*a900*/  F2FP.PACK_AB R8, R8, R13 ;  /* 0x0000000d0808723e */ /* 0x000fe200000000ff */
[----:B------:R-:W-:Y:S01]  /*a910*/  FFMA.FTZ R2, R23, R4, -R2 ;  /* 0x0000000417027223 */ /* 0x000fe20000010802 */
[----:B------:R-:W-:Y:S01]  /*a920*/  F2FP.PACK_AB R4, R35, R36 ;  /* 0x000000242304723e */ /* 0x000fe200000000ff */
[----:B------:R-:W-:Y:S01]  /*a930*/  FFMA.FTZ R0, R22, R3, -R0 ;  /* 0x0000000316007223 */ /* 0x000fe20000010800 */
[----:B------:R-:W-:-:S02]  /*a940*/  F2FP.PACK_AB R10, R7, R10 ;  /* 0x0000000a070a723e */ /* 0x000fc400000000ff */
[----:B------:R-:W-:Y:S02]  /*a950*/  F2FP.PACK_AB R5, R31, R34 ;  /* 0x000000221f05723e */ /* 0x000fe400000000ff */
[----:B------:R-:W-:Y:S02]  /*a960*/  F2FP.PACK_AB R11, R0, R2 ;  /* 0x00000002000b723e */ /* 0x000fe400000000ff */
[----:B------:R-:W-:-:S03]  /*a970*/  F2FP.PACK_AB R7, R14, R15 ;  /* 0x0000000f0e07723e */ /* 0x000fc600000000ff */
[----:B------:R1:W-:Y:S04]  /*a980*/  STS.128 [R185+0x10080], R8 ;  /* 0x01008008b9007388 */ /* 0x0003e80000000c00 */
[----:B------:R1:W-:Y:S02]  /*a990*/  STS.128 [R28+0x10080], R4 ;  /* 0x010080041c007388 */ /* 0x0003e40000000c00 */
.L_x_217:
[----:B------:R-:W-:Y:S05]  /*a9a0*/  BSYNC B0 ;  /* 0x0000000000007941 */ /* 0x000fea0003800000 */
.L_x_216:
[----:B------:R-:W-:-:S13]  /*a9b0*/  ISETP.GE.AND P0, PT, R134, c[0x0][0x27c], PT ;  /* 0x00009f0086007a0c */ /* 0x000fda0003f06270 */
[----:B------:R-:W-:Y:S05]  /*a9c0*/  @P0 BRA `(.L_x_215) ;  /* 0x000005e000000947 */ /* 0x000fea0003800000 */
[----:B------:R-:W-:Y:S01]  /*a9d0*/  MOV R0, c[0x0][0x27c] ;  /* 0x00009f0000007a02 */ /* 0x000fe20000000f00 */
[----:B------:R-:W-:Y:S01]  /*a9e0*/  HADD2.F32 R13, -RZ, R55.H0_H0 ;  /* 0x20000037ff0d7230 */ /* 0x000fe20000004100 */
[----:B------:R-:W-:Y:S01]  /*a9f0*/  LEA.HI R2, R40, R134, RZ, 0x6 ;  /* 0x0000008628027211 */ /* 0x000fe200078f30ff */
[----:B------:R-:W-:Y:S01]  /*aa00*/  HADD2.F32 R12, -RZ, R56.H0_H0 ;  /* 0x20000038ff0c7230 */ /* 0x000fe20000004100 */
[----:B------:R-:W-:Y:S02]  /*aa10*/  LEA.HI R0, R0, R52, RZ, 0x1d ;  /* 0x0000003400007211 */ /* 0x000fe400078fe8ff */
[----:B------:R-:W-:Y:S02]  /*aa20*/  LOP3.LUT R3, R113, 0x38, R39, 0xf8, !PT ;  /* 0x0000003871037812 */ /* 0x000fe400078ef827 */
[----:B------:R-:W-:Y:S02]  /*aa30*/  SHF.L.U32 R2, R2, 0x7, RZ ;  /* 0x0000000702027819 */ /* 0x000fe400000006ff */
[----:B-1----:R-:W-:-:S02]  /*aa40*/  SHF.R.S32.HI R4, RZ, 0x1f, R0 ;  /* 0x0000001fff047819 */ /* 0x002fc40000011400 */
[----:B------:R-:W-:Y:S02]  /*aa50*/  LOP3.LUT R3, R3, R135, RZ, 0x3c, !PT ;  /* 0x0000008703037212 */ /* 0x000fe400078e3cff */
[----:B------:R-:W-:Y:S02]  /*aa60*/  LOP3.LUT R2, R2, 0xffffe000, RZ, 0xc0, !PT ;  /* 0xffffe00002027812 */ /* 0x000fe400078ec0ff */
[----:B------:R-:W-:Y:S02]  /*aa70*/  SHF.L.U32 R5, R0, 0x3, RZ ;  /* 0x0000000300057819 */ /* 0x000fe400000006ff */
[----:B------:R-:W-:Y:S02]  /*aa80*/  LEA.HI R4, R4, R0, RZ, 0x3 ;  /* 0x0000000004047211 */ /* 0x000fe400078f18ff */
[----:B------:R-:W-:Y:S02]  /*aa90*/  IADD3 R0, R3, R2, R114 ;  /* 0x0000000203007210 */ /* 0x000fe40007ffe072 */
[----:B------:R-:W-:-:S02]  /*aaa0*/  LOP3.LUT R3, R113, 0x38, R5, 0xf8, !PT ;  /* 0x0000003871037812 */ /* 0x000fc400078ef805 */
[----:B------:R-:W-:Y:S02]  /*aab0*/  SHF.L.U32 R2, R4, 0xa, RZ ;  /* 0x0000000a04027819 */ /* 0x000fe400000006ff */
[----:B------:R-:W-:Y:S02]  /*aac0*/  LEA R31, R0, 0x10080, 0x1 ;  /* 0x00010080001f7811 */ /* 0x000fe400078e08ff */
[----:B------:R-:W-:Y:S02]  /*aad0*/  LOP3.LUT R3, R3, R135, RZ, 0x3c, !PT ;  /* 0x0000008703037212 */ /* 0x000fe400078e3cff */
[----:B------:R-:W-:Y:S01]  /*aae0*/  LOP3.LUT R0, R2, 0x7fffe000, RZ, 0xc0, !PT ;  /* 0x7fffe00002007812 */ /* 0x000fe200078ec0ff */
[----:B------:R-:W1:Y:S01]  /*aaf0*/  LDS.128 R4, [R31] ;  /* 0x000000001f047984 */ /* 0x000e620000000c00 */
[----:B------:R-:W-:Y:S02]  /*ab00*/  HADD2.F32 R2, -RZ, R51.H0_H0 ;  /* 0x20000033ff027230 */ /* 0x000fe40000004100 */
[----:B------:R-:W-:-:S04]  /*ab10*/  IADD3 R0, R3, R0, R114 ;  /* 0x0000000003007210 */ /* 0x000fc80007ffe072 */
        /* <DEDUP_REMOVED lines=10> */
[--C-:B--2---:R-:W-:Y:S02]  /*abc0*/  HADD2.F32 R4, -RZ, R8.reuse.H0_H0 ;  /* 0x20000008ff047230 */ /* 0x104fe40000004100 */
[----:B------:R-:W-:Y:S02]  /*abd0*/  HADD2.F32 R3, -RZ, R8.H1_H1 ;  /* 0x30000008ff037230 */ /* 0x000fe40000004100 */
[----:B------:R-:W-:Y:S01]  /*abe0*/  HADD2.F32 R5, -RZ, R53.H0_H0 ;  /* 0x20000035ff057230 */ /* 0x000fe20000004100 */
[----:B------:R-:W-:Y:S01]  /*abf0*/  FMUL.FTZ R34, R4, R2 ;  /* 0x0000000204227220 */ /* 0x000fe20000410000 */
[--C-:B------:R-:W-:Y:S01]  /*ac00*/  HADD2.F32 R21, -RZ, R6.reuse.H0_H0 ;  /* 0x20000006ff157230 */ /* 0x100fe20000004100 */
[----:B------:R-:W-:Y:S01]  /*ac10*/  FMUL.FTZ R2, R16, R0 ;  /* 0x0000000010027220 */ /* 0x000fe20000410000 */
[----:B------:R-:W-:Y:S01]  /*ac20*/  HADD2.F32 R20, -RZ, R6.H1_H1 ;  /* 0x30000006ff147230 */ /* 0x000fe20000004100 */
[----:B------:R-:W-:Y:S01]  /*ac30*/  FFMA.FTZ R37, R4, R13, R7 ;  /* 0x0000000d04257223 */ /* 0x000fe20000010007 */
[--C-:B------:R-:W-:Y:S01]  /*ac40*/  HADD2.F32 R15, -RZ, R11.reuse.H0_H0 ;  /* 0x2000000bff0f7230 */ /* 0x100fe20000004100 */
[----:B------:R-:W-:Y:S01]  /*ac50*/  FFMA.FTZ R36, R3, R12, R2 ;  /* 0x0000000c03247223 */ /* 0x000fe20000010002 */
[----:B------:R-:W-:Y:S01]  /*ac60*/  HADD2.F32 R14, -RZ, R11.H1_H1 ;  /* 0x3000000bff0e7230 */ /* 0x000fe20000004100 */
[----:B------:R-:W-:Y:S01]  /*ac70*/  FMUL.FTZ R4, R19, R5 ;  /* 0x0000000513047220 */ /* 0x000fe20000410000 */
[----:B------:R-:W-:Y:S01]  /*ac80*/  HADD2.F32 R6, -RZ, R9.H0_H0 ;  /* 0x20000009ff067230 */ /* 0x000fe20000004100 */
[----:B------:R-:W-:Y:S01]  /*ac90*/  FMUL.FTZ R33, R3, R0 ;  /* 0x0000000003217220 */ /* 0x000fe20000410000 */
[----:B------:R-:W-:Y:S01]  /*aca0*/  HADD2.F32 R11, -RZ, R57.H0_H0 ;  /* 0x20000039ff0b7230 */ /* 0x000fe20000004100 */
[----:B------:R-:W-:Y:S01]  /*acb0*/  FFMA.FTZ R13, R17, R13, -R34 ;  /* 0x0000000d110d7223 */ /* 0x000fe20000010822 */
[----:B------:R-:W-:Y:S01]  /*acc0*/  HADD2.F32 R2, -RZ, R53.H1_H1 ;  /* 0x30000035ff027230 */ /* 0x000fe20000004100 */
[C---:B------:R-:W-:Y:S01]  /*acd0*/  FMUL.FTZ R30, R6.reuse, R5 ;  /* 0x00000005061e7220 */ /* 0x040fe20000410000 */
[----:B------:R-:W-:Y:S01]  /*ace0*/  HADD2.F32 R0, -RZ, R54.H0_H0 ;  /* 0x20000036ff007230 */ /* 0x000fe20000004100 */
[----:B------:R-:W-:Y:S01]  /*acf0*/  FFMA.FTZ R35, R6, R11, R4 ;  /* 0x0000000b06237223 */ /* 0x000fe20000010004 */
[----:B------:R-:W-:Y:S01]  /*ad00*/  HADD2.F32 R9, -RZ, R9.H1_H1 ;  /* 0x30000009ff097230 */ /* 0x000fe20000004100 */
[----:B------:R-:W-:Y:S01]  /*ad10*/  FMUL.FTZ R5, R18, R2 ;  /* 0x0000000212057220 */ /* 0x000fe20000410000 */
[----:B------:R-:W-:Y:S01]  /*ad20*/  HADD2.F32 R7, -RZ, R57.H1_H1 ;  /* 0x30000039ff077230 */ /* 0x000fe20000004100 */
[----:B------:R-:W-:Y:S01]  /*ad30*/  FMUL.FTZ R4, R21, R0 ;  /* 0x0000000015047220 */ /* 0x000fe20000410000 */
[----:B------:R-:W-:Y:S01]  /*ad40*/  HADD2.F32 R8, -RZ, R10.H0_H0 ;  /* 0x2000000aff087230 */ /* 0x000fe20000004100 */
[C---:B------:R-:W-:Y:S01]  /*ad50*/  FMUL.FTZ R27, R9.reuse, R2 ;  /* 0x00000002091b7220 */ /* 0x040fe20000410000 */
[----:B------:R-:W-:Y:S01]  /*ad60*/  HADD2.F32 R6, -RZ, R58.H0_H0 ;  /* 0x2000003aff067230 */ /* 0x000fe20000004100 */
[----:B------:R-:W-:Y:S01]  /*ad70*/  FFMA.FTZ R32, R9, R7, R5 ;  /* 0x0000000709207223 */ /* 0x000fe20000010005 */
[----:B------:R-:W-:Y:S01]  /*ad80*/  HADD2.F32 R3, -RZ, R54.H1_H1 ;  /* 0x30000036ff037230 */ /* 0x000fe20000004100 */
[C---:B------:R-:W-:Y:S01]  /*ad90*/  FMUL.FTZ R25, R8.reuse, R0 ;  /* 0x0000000008197220 */ /* 0x040fe20000410000 */
[----:B------:R-:W-:Y:S01]  /*ada0*/  HADD2.F32 R10, -RZ, R10.H1_H1 ;  /* 0x3000000aff0a7230 */ /* 0x000fe20000004100 */
[----:B------:R-:W-:Y:S01]  /*adb0*/  FFMA.FTZ R29, R8, R6, R4 ;  /* 0x00000006081d7223 */ /* 0x000fe20000010004 */
[----:B------:R-:W-:Y:S01]  /*adc0*/  HADD2.F32 R5, -RZ, R58.H1_H1 ;  /* 0x3000003aff057230 */ /* 0x000fe20000004100 */
[-C--:B------:R-:W-:Y:S01]  /*add0*/  FMUL.FTZ R4, R20, R3.reuse ;  /* 0x0000000314047220 */ /* 0x080fe20000410000 */
[----:B------:R-:W-:Y:S01]  /*ade0*/  HADD2.F32 R0, -RZ, R55.H1_H1 ;  /* 0x30000037ff007230 */ /* 0x000fe20000004100 */
[C---:B------:R-:W-:Y:S01]  /*adf0*/  FMUL.FTZ R24, R10.reuse, R3 ;  /* 0x000000030a187220 */ /* 0x040fe20000410000 */
[----:B------:R-:W-:Y:S01]  /*ae00*/  HADD2.F32 R2, -RZ, R56.H1_H1 ;  /* 0x30000038ff027230 */ /* 0x000fe20000004100 */
[----:B------:R-:W-:Y:S01]  /*ae10*/  FFMA.FTZ R26, R10, R5, R4 ;  /* 0x000000050a1a7223 */ /* 0x000fe20000010004 */
[--C-:B------:R-:W-:Y:S01]  /*ae20*/  HADD2.F32 R3, -RZ, R59.reuse.H0_H0 ;  /* 0x2000003bff037230 */ /* 0x100fe20000004100 */
[----:B------:R-:W-:Y:S01]  /*ae30*/  FMUL.FTZ R9, R22, R0 ;  /* 0x0000000016097220 */ /* 0x000fe20000410000 */
[----:B------:R-:W-:Y:S01]  /*ae40*/  HADD2.F32 R4, -RZ, R59.H1_H1 ;  /* 0x3000003bff047230 */ /* 0x000fe20000004100 */
[----:B------:R-:W-:-:S02]  /*ae50*/  FMUL.FTZ R8, R23, R2 ;  /* 0x0000000217087220 */ /* 0x000fc40000410000 */
[C---:B------:R-:W-:Y:S02]  /*ae60*/  FMUL.FTZ R2, R15.reuse, R2 ;  /* 0x000000020f027220 */ /* 0x040fe40000410000 */
[C---:B------:R-:W-:Y:S02]  /*ae70*/  FMUL.FTZ R0, R14.reuse, R0 ;  /* 0x000000000e007220 */ /* 0x040fe40000410000 */
[----:B------:R-:W-:Y:S02]  /*ae80*/  FFMA.FTZ R14, R14, R3, R9 ;  /* 0x000000030e0e7223 */ /* 0x000fe40000010009 */
[----:B------:R-:W-:Y:S02]  /*ae90*/  FFMA.FTZ R15, R15, R4, R8 ;  /* 0x000000040f0f7223 */ /* 0x000fe40000010008 */
[----:B------:R-:W-:Y:S02]  /*aea0*/  FFMA.FTZ R11, R19, R11, -R30 ;  /* 0x0000000b130b7223 */ /* 0x000fe4000001081e */
[----:B------:R-:W-:-:S02]  /*aeb0*/  FFMA.FTZ R9, R18, R7, -R27 ;  /* 0x0000000712097223 */ /* 0x000fc4000001081b */
        /* <DEDUP_REMOVED lines=8> */
[----:B------:R-:W-:Y:S02]  /*af40*/  F2FP.PACK_AB R10, R7, R10 ;  /* 0x0000000a070a723e */ /* 0x000fe400000000ff */
[----:B------:R-:W-:-:S02]  /*af50*/  F2FP.PACK_AB R5, R32, R35 ;  /* 0x000000232005723e */ /* 0x000fc400000000ff */
[----:B------:R-:W-:Y:S02]  /*af60*/  F2FP.PACK_AB R11, R0, R2 ;  /* 0x00000002000b723e */ /* 0x000fe400000000ff */
[----:B------:R-:W-:Y:S02]  /*af70*/  F2FP.PACK_AB R6, R26, R29 ;  /* 0x0000001d1a06723e */ /* 0x000fe400000000ff */
[----:B------:R-:W-:Y:S01]  /*af80*/  F2FP.PACK_AB R7, R14, R15 ;  /* 0x0000000f0e07723e */ /* 0x000fe200000000ff */
[----:B------:R1:W-:Y:S04]  /*af90*/  STS.128 [R31], R8 ;  /* 0x000000081f007388 */ /* 0x0003e80000000c00 */
[----:B------:R1:W-:Y:S02]  /*afa0*/  STS.128 [R28+0x10080], R4 ;  /* 0x010080041c007388 */ /* 0x0003e40000000c00 */
.L_x_215:
[----:B------:R-:W-:Y:S05]  /*afb0*/  BSYNC B1 ;  /* 0x0000000000017941 */ /* 0x000fea0003800000 */
.L_x_214:
[----:B------:R-:W-:Y:S01]  /*afc0*/  IADD3 R3, R193, 0x20, RZ ;  /* 0x00000020c1037810 */ /* 0x000fe20007ffe0ff */
[----:B------:R-:W-:Y:S03]  /*afd0*/  BSSY B1, `(.L_x_218) ;  /* 0x00000c8000017945 */ /* 0x000fe60003800000 */
[----:B------:R-:W-:-:S13]  /*afe0*/  ISETP.GE.AND P0, PT, R3, R41, PT ;  /* 0x000000290300720c */ /* 0x000fda0003f06270 */
[----:B------:R-:W-:Y:S05]  /*aff0*/  @P0 BRA `(.L_x_219) ;  /* 0x00000c5000000947 */ /* 0x000fea0003800000 */
[----:B------:R-:W-:Y:S01]  /*b000*/  ISETP.GE.AND P0, PT, R132, c[0x0][0x27c], PT ;  /* 0x00009f0084007a0c */ /* 0x000fe20003f06270 */
[----:B------:R-:W-:Y:S01]  /*b010*/  IMAD.SHL.U32 R0, R3, 0x40, RZ ;  /* 0x0000004003007824 */ /* 0x000fe200078e00ff */
[----:B------:R-:W-:Y:S01]  /*b020*/  SHF.R.S32.HI R2, RZ, 0x1f, R3 ;  /* 0x0000001fff027819 */ /* 0x000fe20000011403 */
[----:B------:R-:W-:Y:S03]  /*b030*/  BSSY B0, `(.L_x_220) ;  /* 0x0000061000007945 */ /* 0x000fe60003800000 */
[----:B------:R-:W-:Y:S02]  /*b040*/  LEA.HI R2, R2, R3, RZ, 0x3 ;  /* 0x0000000302027211 */ /* 0x000fe400078f18ff */
[----:B------:R-:W-:-:S03]  /*b050*/  LOP3.LUT R0, R0, 0x1c0, RZ, 0xc0, !PT ;  /* 0x000001c000007812 */ /* 0x000fc600078ec0ff */
[----:B------:R-:W-:Y:S01]  /*b060*/  IMAD.SHL.U32 R2, R2, 0x40, RZ ;  /* 0x0000004002027824 */ /* 0x000fe200078e00ff */
[----:B------:R-:W-:-:S04]  /*b070*/  SHF.R.U32.HI R49, RZ, 0x3, R0 ;  /* 0x00000003ff317819 */ /* 0x000fc80000011600 */
[----:B------:R-:W-:Y:S01]  /*b080*/  LOP3.LUT R18, R2, 0xfffffe00, RZ, 0xc0, !PT ;  /* 0xfffffe0002127812 */ /* 0x000fe200078ec0ff */
[----:B------:R-:W-:Y:S05]  /*b090*/  @P0 BRA `(.L_x_221) ;  /* 0x000005a000000947 */ /* 0x000fea0003800000 */
[----:B-1----:R-:W-:Y:S01]  /*b0a0*/  MOV R5, c[0x0][0x27c] ;  /* 0x00009f0000057a02 */ /* 0x002fe20000000f00 */
[----:B------:R-:W-:Y:S01]  /*b0b0*/  HADD2.F32 R14, -RZ, R45.H0_H0 ;  /* 0x2000002dff0e7230 */ /* 0x000fe20000004100 */
[----:B------:R-:W-:Y:S02]  /*b0c0*/  LOP3.LUT R2, R0, 0x38, R132, 0xf8, !PT ;  /* 0x0000003800027812 */ /* 0x000fe400078ef884 */
[----:B------:R-:W-:-:S04]  /*b0d0*/  LEA.HI R5, R5, R219, RZ, 0x1d ;  /* 0x000000db05057211 */ /* 0x000fc800078fe8ff */
[----:B------:R-:W-:Y:S02]  /*b0e0*/  SHF.R.S32.HI R4, RZ, 0x1f, R5 ;  /* 0x0000001fff047819 */ /* 0x000fe40000011405 */
[----:B------:R-:W-:Y:S02]  /*b0f0*/  SHF.L.U32 R3, R5, 0x3, RZ ;  /* 0x0000000305037819 */ /* 0x000fe400000006ff */
[----:B------:R-:W-:Y:S02]  /*b100*/  LEA.HI R5, R4, R5, RZ, 0x3 ;  /* 0x0000000504057211 */ /* 0x000fe400078f18ff */
[----:B------:R-:W-:Y:S02]  /*b110*/  LOP3.LUT R4, R18, R2, R49, 0xf6, !PT ;  /* 0x0000000212047212 */ /* 0x000fe400078ef631 */
[----:B------:R-:W-:Y:S02]  /*b120*/  LOP3.LUT R3, R0, 0x38, R3, 0xf8, !PT ;  /* 0x0000003800037812 */ /* 0x000fe400078ef803 */
[----:B------:R-:W-:-:S02]  /*b130*/  SHF.L.U32 R2, R5, 0xa, RZ ;  /* 0x0000000a05027819 */ /* 0x000fc400000006ff */
[----:B------:R-:W-:Y:S02]  /*b140*/  LOP3.LUT R3, R3, R49, RZ, 0x3c, !PT ;  /* 0x0000003103037212 */ /* 0x000fe400078e3cff */
[----:B------:R-:W-:Y:S02]  /*b150*/  LOP3.LUT R2, R2, 0x7fffe000, RZ, 0xc0, !PT ;  /* 0x7fffe00002027812 */ /* 0x000fe400078ec0ff */
[----:B------:R-:W-:Y:S02]  /*b160*/  LEA R32, R4, 0x10080, 0x1 ;  /* 0x0001008004207811 */ /* 0x000fe400078e08ff */
[----:B------:R-:W-:Y:S01]  /*b170*/  IADD3 R2, R3, R2, R18 ;  /* 0x0000000203027210 */ /* 0x000fe20007ffe012 */
[--C-:B------:R-:W-:Y:S02]  /*b180*/  HADD2.F32 R3, -RZ, R42.reuse.H0_H0 ;  /* 0x2000002aff037230 */ /* 0x100fe40000004100 */
[----:B------:R-:W1:Y:S01]  /*b190*/  LDS.128 R4, [R32] ;  /* 0x0000000020047984 */ /* 0x000e620000000c00 */
[----:B------:R-:W-:Y:S01]  /*b1a0*/  SHF.L.U32 R29, R2, 0x1, RZ ;  /* 0x00000001021d7819 */ /* 0x000fe200000006ff */
[----:B------:R-:W-:-:S04]  /*b1b0*/  HADD2.F32 R2, -RZ, R42.H1_H1 ;  /* 0x3000002aff027230 */ /* 0x000fc80000004100 */
[----:B------:R-:W2:Y:S01]  /*b1c0*/  LDS.128 R8, [R29+0x10080] ;  /* 0x010080001d087984 */ /* 0x000ea20000000c00 */
[--C-:B-1----:R-:W-:Y:S02]  /*b1d0*/  HADD2.F32 R21, -RZ, R5.reuse.H0_H0 ;  /* 0x20000005ff157230 */ /* 0x102fe40000004100 */
[----:B------:R-:W-:Y:S02]  /*b1e0*/  HADD2.F32 R20, -RZ, R5.H1_H1 ;  /* 0x30000005ff147230 */ /* 0x000fe40000004100 */
[----:B------:R-:W-:Y:S02]  /*b1f0*/  HADD2.F32 R19, -RZ, R4.H0_H0 ;  /* 0x20000004ff137230 */ /* 0x000fe40000004100 */
[----:B--2---:R-:W-:Y:S02]  /*b200*/  HADD2.F32 R5, -RZ, R8.H0_H0 ;  /* 0x20000008ff057230 */ /* 0x004fe40000004100 */
[----:B------:R-:W-:Y:S02]  /*b210*/  HADD2.F32 R17, -RZ, R4.H1_H1 ;  /* 0x30000004ff117230 */ /* 0x000fe40000004100 */
[----:B------:R-:W-:Y:S01]  /*b220*/  HADD2.F32 R4, -RZ, R8.H1_H1 ;  /* 0x30000008ff047230 */ /* 0x000fe20000004100 */
[C---:B------:R-:W-:Y:S01]  /*b230*/  FMUL.FTZ R8, R3.reuse, R19 ;  /* 0x0000001303087220 */ /* 0x040fe20000410000 */
[--C-:B------:R-:W-:Y:S01]  /*b240*/  HADD2.F32 R16, -RZ, R11.reuse.H0_H0 ;  /* 0x2000000bff107230 */ /* 0x100fe20000004100 */
[----:B------:R-:W-:Y:S01]  /*b250*/  FMUL.FTZ R35, R3, R5 ;  /* 0x0000000503237220 */ /* 0x000fe20000410000 */
[----:B------:R-:W-:Y:S01]  /*b260*/  HADD2.F32 R15, -RZ, R11.H1_H1 ;  /* 0x3000000bff0f7230 */ /* 0x000fe20000004100 */
[----:B------:R-:W-:Y:S01]  /*b270*/  FMUL.FTZ R3, R2, R17 ;  /* 0x0000001102037220 */ /* 0x000fe20000410000 */
[--C-:B------:R-:W-:Y:S01]  /*b280*/  HADD2.F32 R23, -RZ, R6.reuse.H0_H0 ;  /* 0x20000006ff177230 */ /* 0x100fe20000004100 */
[----:B------:R-:W-:Y:S01]  /*b290*/  FFMA.FTZ R38, R14, R5, R8 ;  /* 0x000000050e267223 */ /* 0x000fe20000010008 */
[----:B------:R-:W-:Y:S01]  /*b2a0*/  HADD2.F32 R22, -RZ, R6.H1_H1 ;  /* 0x30000006ff167230 */ /* 0x000fe20000004100 */
[----:B------:R-:W-:Y:S01]  /*b2b0*/  FMUL.FTZ R34, R2, R4 ;  /* 0x0000000402227220 */ /* 0x000fe20000410000 */
[----:B------:R-:W-:Y:S01]  /*b2c0*/  HADD2.F32 R11, -RZ, R46.H0_H0 ;  /* 0x2000002eff0b7230 */ /* 0x000fe20000004100 */
[----:B------:R-:W-:Y:S01]  /*b2d0*/  FFMA.FTZ R14, R14, R19, -R35 ;  /* 0x000000130e0e7223 */ /* 0x000fe20000010823 */
[----:B------:R-:W-:-:S02]  /*b2e0*/  HADD2.F32 R6, -RZ, R43.H0_H0 ;  /* 0x2000002bff067230 */ /* 0x000fc40000004100 */
[--C-:B------:R-:W-:Y:S01]  /*b2f0*/  HADD2.F32 R25, -RZ, R7.reuse.H0_H0 ;  /* 0x20000007ff197230 */ /* 0x100fe20000004100 */
[----:B------:R-:W-:Y:S01]  /*b300*/  FFMA.FTZ R37, R11, R4, R3 ;  /* 0x000000040b257223 */ /* 0x000fe20000010003 */
[----:B------:R-:W-:Y:S01]  /*b310*/  HADD2.F32 R24, -RZ, R7.H1_H1 ;  /* 0x30000007ff187230 */ /* 0x000fe20000004100 */
[C---:B------:R-:W-:Y:S01]  /*b320*/  FMUL.FTZ R5, R6.reuse, R21 ;  /* 0x0000001506057220 */ /* 0x040fe20000410000 */
[--C-:B------:R-:W-:Y:S02]  /*b330*/  HADD2.F32 R7, -RZ, R9.reuse.H0_H0 ;  /* 0x20000009ff077230 */ /* 0x100fe40000004100 */
[----:B------:R-:W-:Y:S02]  /*b340*/  HADD2.F32 R12, -RZ, R9.H1_H1 ;  /* 0x30000009ff0c7230 */ /* 0x000fe40000004100 */
[--C-:B------:R-:W-:Y:S01]  /*b350*/  HADD2.F32 R9, -RZ, R10.reuse.H0_H0 ;  /* 0x2000000aff097230 */ /* 0x100fe20000004100 */
[----:B------:R-:W-:Y:S01]  /*b360*/  FMUL.FTZ R31, R6, R7 ;  /* 0x00000007061f7220 */ /* 0x000fe20000410000 */
[----:B------:R-:W-:-:S02]  /*b370*/  HADD2.F32 R13, -RZ, R10.H1_H1 ;  /* 0x3000000aff0d7230 */ /* 0x000fc40000004100 */
[----:B------:R-:W-:Y:S02]  /*b380*/  HADD2.F32 R10, -RZ, R47.H0_H0 ;  /* 0x2000002fff0a7230 */ /* 0x000fe40000004100 */
[----:B------:R-:W-:Y:S02]  /*b390*/  HADD2.F32 R3, -RZ, R43.H1_H1 ;  /* 0x3000002bff037230 */ /* 0x000fe40000004100 */
[----:B------:R-:W-:Y:S01]  /*b3a0*/  HADD2.F32 R2, -RZ, R44.H0_H0 ;  /* 0x2000002cff027230 */ /* 0x000fe20000004100 */
[----:B------:R-:W-:Y:S01]  /*b3b0*/  FFMA.FTZ R36, R10, R7, R5 ;  /* 0x000000070a247223 */ /* 0x000fe20000010005 */
[----:B------:R-:W-:Y:S01]  /*b3c0*/  HADD2.F32 R8, -RZ, R47.H1_H1 ;  /* 0x3000002fff087230 */ /* 0x000fe20000004100 */
[----:B------:R-:W-:Y:S01]  /*b3d0*/  FMUL.FTZ R6, R3, R20 ;  /* 0x0000001403067220 */ /* 0x000fe20000410000 */
[----:B------:R-:W-:Y:S01]  /*b3e0*/  HADD2.F32 R7, -RZ, R48.H0_H0 ;  /* 0x20000030ff077230 */ /* 0x000fe20000004100 */
[----:B------:R-:W-:Y:S01]  /*b3f0*/  FMUL.FTZ R5, R2, R23 ;  /* 0x0000001702057220 */ /* 0x000fe20000410000 */
[----:B------:R-:W-:Y:S01]  /*b400*/  HADD2.F32 R4, -RZ, R44.H1_H1 ;  /* 0x3000002cff047230 */ /* 0x000fe20000004100 */
[----:B------:R-:W-:Y:S01]  /*b410*/  FFMA.FTZ R33, R8, R12, R6 ;  /* 0x0000000c08217223 */ /* 0x000fe20000010006 */
[----:B------:R-:W-:Y:S01]  /*b420*/  HADD2.F32 R6, -RZ, R48.H1_H1 ;  /* 0x30000030ff067230 */ /* 0x000fe20000004100 */
[-C--:B------:R-:W-:Y:S01]  /*b430*/  FMUL.FTZ R27, R2, R9.reuse ;  /* 0x00000009021b7220 */ /* 0x080fe20000410000 */
[----:B------:R-:W-:Y:S01]  /*b440*/  HADD2.F32 R2, -RZ, R45.H1_H1 ;  /* 0x3000002dff027230 */ /* 0x000fe20000004100 */
[----:B------:R-:W-:-:S02]  /*b450*/  FFMA.FTZ R30, R7, R9, R5 ;  /* 0x00000009071e7223 */ /* 0x000fc40000010005 */
[----:B------:R-:W-:Y:S01]  /*b460*/  FMUL.FTZ R28, R3, R12 ;  /* 0x0000000c031c7220 */ /* 0x000fe20000410000 */
[----:B------:R-:W-:Y:S01]  /*b470*/  HADD2.F32 R3, -RZ, R46.H1_H1 ;  /* 0x3000002eff037230 */ /* 0x000fe20000004100 */
[C---:B------:R-:W-:Y:S02]  /*b480*/  FMUL.FTZ R5, R4.reuse, R22 ;  /* 0x0000001604057220 */ /* 0x040fe40000410000 */
[-C--:B------:R-:W-:Y:S01]  /*b490*/  FMUL.FTZ R26, R4, R13.reuse ;  /* 0x0000000d041a7220 */ /* 0x080fe20000410000 */
[--C-:B------:R-:W-:Y:S01]  /*b4a0*/  HADD2.F32 R4, -RZ, R50.reuse.H0_H0 ;  /* 0x20000032ff047230 */ /* 0x100fe20000004100 */
[----:B------:R-:W-:Y:S01]  /*b4b0*/  FFMA.FTZ R13, R6, R13, R5 ;  /* 0x0000000d060d7223 */ /* 0x000fe20000010005 */
[----:B------:R-:W-:Y:S01]  /*b4c0*/  HADD2.F32 R5, -RZ, R50.H1_H1 ;  /* 0x30000032ff057230 */ /* 0x000fe20000004100 */
[----:B------:R-:W-:Y:S02]  /*b4d0*/  FMUL.FTZ R12, R2, R24 ;  /* 0x00000018020c7220 */ /* 0x000fe40000410000 */
[----:B------:R-:W-:-:S02]  /*b4e0*/  FMUL.FTZ R9, R3, R25 ;  /* 0x0000001903097220 */ /* 0x000fc40000410000 */
[-C--:B------:R-:W-:Y:S02]  /*b4f0*/  FMUL.FTZ R2, R2, R15.reuse ;  /* 0x0000000f02027220 */ /* 0x080fe40000410000 */
[-C--:B------:R-:W-:Y:S02]  /*b500*/  FMUL.FTZ R3, R3, R16.reuse ;  /* 0x0000001003037220 */ /* 0x080fe40000410000 */
[----:B------:R-:W-:Y:S02]  /*b510*/  FFMA.FTZ R15, R4, R15, R12 ;  /* 0x0000000f040f7223 */ /* 0x000fe4000001000c */
[----:B------:R-:W-:Y:S02]  /*b520*/  FFMA.FTZ R12, R11, R17, -R34 ;  /* 0x000000110b0c7223 */ /* 0x000fe40000010822 */
[----:B------:R-:W-:Y:S02]  /*b530*/  FFMA.FTZ R16, R5, R16, R9 ;  /* 0x0000001005107223 */ /* 0x000fe40000010009 */
[----:B------:R-:W-:-:S02]  /*b540*/  FFMA.FTZ R11, R10, R21, -R31 ;  /* 0x000000150a0b7223 */ /* 0x000fc4000001081f */
[----:B------:R-:W-:Y:S01]  /*b550*/  FFMA.FTZ R9, R8, R20, -R28 ;  /* 0x0000001408097223 */ /* 0x000fe2000001081c */
[----:B------:R-:W-:Y:S01]  /*b560*/  F2FP.PACK_AB R8, R12, R14 ;  /* 0x0000000e0c08723e */ /* 0x000fe200000000ff */
[----:B------:R-:W-:Y:S02]  /*b570*/  FFMA.FTZ R10, R7, R23, -R27 ;  /* 0x00000017070a7223 */ /* 0x000fe4000001081b */
        /* <DEDUP_REMOVED lines=12> */
.L_x_221:
[----:B------:R-:W-:Y:S05]  /*b640*/  BSYNC B0 ;  /* 0x0000000000007941 */ /* 0x000fea0003800000 */
.L_x_220:
[----:B------:R-:W-:-:S13]  /*b650*/  ISETP.GE.AND P0, PT, R134, c[0x0][0x27c], PT ;  /* 0x00009f0086007a0c */ /* 0x000fda0003f06270 */
[----:B------:R-:W-:Y:S05]  /*b660*/  @P0 BRA `(.L_x_219) ;  /* 0x000005e000000947 */ /* 0x000fea0003800000 */
[----:B------:R-:W-:Y:S01]  /*b670*/  MOV R2, c[0x0][0x27c] ;  /* 0x00009f0000027a02 */ /* 0x000fe20000000f00 */
[----:B------:R-:W-:Y:S01]  /*b680*/  HADD2.F32 R13, -RZ, R55.H0_H0 ;  /* 0x20000037ff0d7230 */ /* 0x000fe20000004100 */
[----:B-1----:R-:W-:Y:S02]  /*b690*/  LEA.HI R4, R40, R134, RZ, 0x6 ;  /* 0x0000008628047211 */ /* 0x002fe400078f30ff */
[----:B------:R-:W-:Y:S02]  /*b6a0*/  LEA.HI R2, R2, R52, RZ, 0x1d ;  /* 0x0000003402027211 */ /* 0x000fe400078fe8ff */
[----:B------:R-:W-:Y:S02]  /*b6b0*/  SHF.L.U32 R6, R4, 0x7, RZ ;  /* 0x0000000704067819 */ /* 0x000fe400000006ff */
[----:B------:R-:W-:Y:S02]  /*b6c0*/  SHF.R.S32.HI R4, RZ, 0x1f, R2 ;  /* 0x0000001fff047819 */ /* 0x000fe40000011402 */
[----:B------:R-:W-:-:S02]  /*b6d0*/  SHF.L.U32 R5, R2, 0x3, RZ ;  /* 0x0000000302057819 */ /* 0x000fc400000006ff */
[----:B------:R-:W-:Y:S02]  /*b6e0*/  LEA.HI R4, R4, R2, RZ, 0x3 ;  /* 0x0000000204047211 */ /* 0x000fe400078f18ff */
[C---:B------:R-:W-:Y:S02]  /*b6f0*/  LOP3.LUT R3, R0.reuse, 0x38, R39, 0xf8, !PT ;  /* 0x0000003800037812 */ /* 0x040fe400078ef827 */
[----:B------:R-:W-:Y:S02]  /*b700*/  LOP3.LUT R2, R0, 0x38, R5, 0xf8, !PT ;  /* 0x0000003800027812 */ /* 0x000fe400078ef805 */
[----:B------:R-:W-:Y:S02]  /*b710*/  SHF.L.U32 R0, R4, 0xa, RZ ;  /* 0x0000000a04007819 */ /* 0x000fe400000006ff */
[----:B------:R-:W-:Y:S02]  /*b720*/  LOP3.LUT R3, R3, R49, RZ, 0x3c, !PT ;  /* 0x0000003103037212 */ /* 0x000fe400078e3cff */
[----:B------:R-:W-:-:S02]  /*b730*/  LOP3.LUT R6, R6, 0xffffe000, RZ, 0xc0, !PT ;  /* 0xffffe00006067812 */ /* 0x000fc400078ec0ff */
[----:B------:R-:W-:Y:S02]  /*b740*/  LOP3.LUT R2, R2, R49, RZ, 0x3c, !PT ;  /* 0x0000003102027212 */ /* 0x000fe400078e3cff */
[----:B------:R-:W-:Y:S02]  /*b750*/  LOP3.LUT R0, R0, 0x7fffe000, RZ, 0xc0, !PT ;  /* 0x7fffe00000007812 */ /* 0x000fe400078ec0ff */
[--C-:B------:R-:W-:Y:S02]  /*b760*/  IADD3 R3, R3, R6, R18.reuse ;  /* 0x0000000603037210 */ /* 0x100fe40007ffe012 */
[----:B------:R-:W-:Y:S01]  /*b770*/  IADD3 R0, R2, R0, R18 ;  /* 0x0000000002007210 */ /* 0x000fe20007ffe012 */
[--C-:B------:R-:W-:Y:S01]  /*b780*/  HADD2.F32 R2, -RZ, R51.reuse.H0_H0 ;  /* 0x20000033ff027230 */ /* 0x100fe20000004100 */
[----:B------:R-:W-:Y:S02]  /*b790*/  LEA R30, R3, 0x10080, 0x1 ;  /* 0x00010080031e7811 */ /* 0x000fe400078e08ff */
[----:B------:R-:W-:Y:S01]  /*b7a0*/  SHF.L.U32 R27, R0, 0x1, RZ ;  /* 0x00000001001b7819 */ /* 0x000fe200000006ff */
[----:B------:R-:W-:-:S02]  /*b7b0*/  HADD2.F32 R0, -RZ, R51.H1_H1 ;  /* 0x30000033ff007230 */ /* 0x000fc40000004100 */
[----:B------:R-:W1:Y:S04]  /*b7c0*/  LDS.128 R4, [R30] ;  /* 0x000000001e047984 */ /* 0x000e680000000c00 */
[----:B------:R-:W2:Y:S01]  /*b7d0*/  LDS.128 R8, [R27+0x10080] ;  /* 0x010080001b087984 */ /* 0x000ea20000000c00 */
[--C-:B-1----:R-:W-:Y:S02]  /*b7e0*/  HADD2.F32 R17, -RZ, R4.reuse.H0_H0 ;  /* 0x20000004ff117230 */ /* 0x102fe40000004100 */
[----:B------:R-:W-:Y:S02]  /*b7f0*/  HADD2.F32 R16, -RZ, R4.H1_H1 ;  /* 0x30000004ff107230 */ /* 0x000fe40000004100 */
[----:B--2---:R-:W-:Y:S02]  /*b800*/  HADD2.F32 R4, -RZ, R8.H0_H0 ;  /* 0x20000008ff047230 */ /* 0x004fe40000004100 */
[----:B------:R-:W-:-:S02]  /*b810*/  HADD2.F32 R23, -RZ, R7.H0_H0 ;  /* 0x20000007ff177230 */ /* 0x000fc40000004100 */
[----:B------:R-:W-:Y:S01]  /*b820*/  HADD2.F32 R22, -RZ, R7.H1_H1 ;  /* 0x30000007ff167230 */ /* 0x000fe20000004100 */
[CC--:B------:R-:W-:Y:S01]  /*b830*/  FMUL.FTZ R7, R2.reuse, R17.reuse ;  /* 0x0000001102077220 */ /* 0x0c0fe20000410000 */
[--C-:B------:R-:W-:Y:S01]  /*b840*/  HADD2.F32 R15, -RZ, R11.reuse.H0_H0 ;  /* 0x2000000bff0f7230 */ /* 0x100fe20000004100 */
[----:B------:R-:W-:Y:S01]  /*b850*/  FMUL.FTZ R33, R2, R4 ;  /* 0x0000000402217220 */ /* 0x000fe20000410000 */
[----:B------:R-:W-:Y:S01]  /*b860*/  HADD2.F32 R14, -RZ, R11.H1_H1 ;  /* 0x3000000bff0e7230 */ /* 0x000fe20000004100 */
[----:B------:R-:W-:Y:S01]  /*b870*/  FMUL.FTZ R2, R0, R16 ;  /* 0x0000001000027220 */ /* 0x000fe20000410000 */
[--C-:B------:R-:W-:Y:S01]  /*b880*/  HADD2.F32 R19, -RZ, R5.reuse.H0_H0 ;  /* 0x20000005ff137230 */ /* 0x100fe20000004100 */
[C---:B------:R-:W-:Y:S01]  /*b890*/  FFMA.FTZ R36, R13.reuse, R4, R7 ;  /* 0x000000040d247223 */ /* 0x040fe20000010007 */
[----:B------:R-:W-:Y:S01]  /*b8a0*/  HADD2.F32 R18, -RZ, R5.H1_H1 ;  /* 0x30000005ff127230 */ /* 0x000fe20000004100 */
[----:B------:R-:W-:Y:S01]  /*b8b0*/  FFMA.FTZ R13, R13, R17, -R33 ;  /* 0x000000110d0d7223 */ /* 0x000fe20000010821 */
[----:B------:R-:W-:-:S02]  /*b8c0*/  HADD2.F32 R3, -RZ, R8.H1_H1 ;  /* 0x30000008ff037230 */ /* 0x000fc40000004100 */
[----:B------:R-:W-:Y:S02]  /*b8d0*/  HADD2.F32 R11, -RZ, R56.H0_H0 ;  /* 0x20000038ff0b7230 */ /* 0x000fe40000004100 */
[----:B------:R-:W-:Y:S01]  /*b8e0*/  HADD2.F32 R5, -RZ, R53.H0_H0 ;  /* 0x20000035ff057230 */ /* 0x000fe20000004100 */
[-C--:B------:R-:W-:Y:S01]  /*b8f0*/  FMUL.FTZ R32, R0, R3.reuse ;  /* 0x0000000300207220 */ /* 0x080fe20000410000 */
[--C-:B------:R-:W-:Y:S01]  /*b900*/  HADD2.F32 R21, -RZ, R6.reuse.H0_H0 ;  /* 0x20000006ff157230 */ /* 0x100fe20000004100 */
[----:B------:R-:W-:Y:S01]  /*b910*/  FFMA.FTZ R35, R11, R3, R2 ;  /* 0x000000030b237223 */ /* 0x000fe20000010002 */
[----:B------:R-:W-:Y:S01]  /*b920*/  HADD2.F32 R20, -RZ, R6.H1_H1 ;  /* 0x30000006ff147230 */ /* 0x000fe20000004100 */
[----:B------:R-:W-:Y:S01]  /*b930*/  FMUL.FTZ R4, R5, R19 ;  /* 0x0000001305047220 */ /* 0x000fe20000410000 */
[--C-:B------:R-:W-:Y:S02]  /*b940*/  HADD2.F32 R8, -RZ, R10.reuse.H0_H0 ;  /* 0x2000000aff087230 */ /* 0x100fe40000004100 */
[----:B------:R-:W-:-:S02]  /*b950*/  HADD2.F32 R12, -RZ, R10.H1_H1 ;  /* 0x3000000aff0c7230 */ /* 0x000fc40000004100 */
[----:B------:R-:W-:Y:S02]  /*b960*/  HADD2.F32 R6, -RZ, R9.H0_H0 ;  /* 0x20000009ff067230 */ /* 0x000fe40000004100 */
[----:B------:R-:W-:Y:S02]  /*b970*/  HADD2.F32 R10, -RZ, R57.H0_H0 ;  /* 0x20000039ff0a7230 */ /* 0x000fe40000004100 */
[----:B------:R-:W-:Y:S01]  /*b980*/  HADD2.F32 R2, -RZ, R53.H1_H1 ;  /* 0x30000035ff027230 */ /* 0x000fe20000004100 */
[-C--:B------:R-:W-:Y:S01]  /*b990*/  FMUL.FTZ R29, R5, R6.reuse ;  /* 0x00000006051d7220 */ /* 0x080fe20000410000 */
[----:B------:R-:W-:Y:S01]  /*b9a0*/  HADD2.F32 R0, -RZ, R54.H0_H0 ;  /* 0x20000036ff007230 */ /* 0x000fe20000004100 */
[----:B------:R-:W-:Y:S01]  /*b9b0*/  FFMA.FTZ R34, R10, R6, R4 ;  /* 0x000000060a227223 */ /* 0x000fe20000010004 */
[----:B------:R-:W-:Y:S01]  /*b9c0*/  HADD2.F32 R9, -RZ, R9.H1_H1 ;  /* 0x30000009ff097230 */ /* 0x000fe20000004100 */
[----:B------:R-:W-:Y:S01]  /*b9d0*/  FMUL.FTZ R5, R2, R18 ;  /* 0x0000001202057220 */ /* 0x000fe20000410000 */
[----:B------:R-:W-:Y:S01]  /*b9e0*/  HADD2.F32 R7, -RZ, R57.H1_H1 ;  /* 0x30000039ff077230 */ /* 0x000fe20000004100 */
[----:B------:R-:W-:Y:S01]  /*b9f0*/  FMUL.FTZ R4, R0, R21 ;  /* 0x0000001500047220 */ /* 0x000fe20000410000 */
[----:B------:R-:W-:Y:S01]  /*ba00*/  HADD2.F32 R6, -RZ, R58.H0_H0 ;  /* 0x2000003aff067230 */ /* 0x000fe20000004100 */
[-C--:B------:R-:W-:Y:S01]  /*ba10*/  FMUL.FTZ R26, R2, R9.reuse ;  /* 0x00000009021a7220 */ /* 0x080fe20000410000 */
[----:B------:R-:W-:Y:S01]  /*ba20*/  HADD2.F32 R3, -RZ, R54.H1_H1 ;  /* 0x30000036ff037230 */ /* 0x000fe20000004100 */
[----:B------:R-:W-:Y:S01]  /*ba30*/  FFMA.FTZ R31, R7, R9, R5 ;  /* 0x00000009071f7223 */ /* 0x000fe20000010005 */
[----:B------:R-:W-:Y:S01]  /*ba40*/  HADD2.F32 R5, -RZ, R58.H1_H1 ;  /* 0x3000003aff057230 */ /* 0x000fe20000004100 */
[----:B------:R-:W-:Y:S01]  /*ba50*/  FFMA.FTZ R28, R6, R8, R4 ;  /* 0x00000008061c7223 */ /* 0x000fe20000010004 */
[----:B------:R-:W-:Y:S01]  /*ba60*/  HADD2.F32 R2, -RZ, R56.H1_H1 ;  /* 0x30000038ff027230 */ /* 0x000fe20000004100 */
[----:B------:R-:W-:-:S02]  /*ba70*/  FMUL.FTZ R4, R3, R20 ;  /* 0x0000001403047220 */ /* 0x000fc40000410000 */
[----:B------:R-:W-:Y:S01]  /*ba80*/  FMUL.FTZ R25, R0, R8 ;  /* 0x0000000800197220 */ /* 0x000fe20000410000 */
[----:B------:R-:W-:Y:S01]  /*ba90*/  HADD2.F32 R0, -RZ, R55.H1_H1 ;  /* 0x30000037ff007230 */ /* 0x000fe20000004100 */
[-C--:B------:R-:W-:Y:S01]  /*baa0*/  FMUL.FTZ R24, R3, R12.reuse ;  /* 0x0000000c03187220 */ /* 0x080fe20000410000 */
[--C-:B------:R-:W-:Y:S01]  /*bab0*/  HADD2.F32 R3, -RZ, R59.reuse.H0_H0 ;  /* 0x2000003bff037230 */ /* 0x100fe20000004100 */
[----:B------:R-:W-:Y:S01]  /*bac0*/  FFMA.FTZ R12, R5, R12, R4 ;  /* 0x0000000c050c7223 */ /* 0x000fe20000010004 */
[----:B------:R-:W-:Y:S01]  /*bad0*/  HADD2.F32 R4, -RZ, R59.H1_H1 ;  /* 0x3000003bff047230 */ /* 0x000fe20000004100 */
[----:B------:R-:W-:Y:S02]  /*bae0*/  FMUL.FTZ R8, R2, R23 ;  /* 0x0000001702087220 */ /* 0x000fe40000410000 */
[----:B------:R-:W-:Y:S02]  /*baf0*/  FMUL.FTZ R9, R0, R22 ;  /* 0x0000001600097220 */ /* 0x000fe40000410000 */
[----:B------:R-:W-:-:S02]  /*bb00*/  FMUL.FTZ R2, R2, R15 ;  /* 0x0000000f02027220 */ /* 0x000fc40000410000 */
[-C--:B------:R-:W-:Y:S02]  /*bb10*/  FMUL.FTZ R0, R0, R14.reuse ;  /* 0x0000000e00007220 */ /* 0x080fe40000410000 */
[----:B------:R-:W-:Y:S02]  /*bb20*/  FFMA.FTZ R15, R4, R15, R8 ;  /* 0x0000000f040f7223 */ /* 0x000fe40000010008 */
[----:B------:R-:W-:Y:S02]  /*bb30*/  FFMA.FTZ R14, R3, R14, R9 ;  /* 0x0000000e030e7223 */ /* 0x000fe40000010009 */
        /* <DEDUP_REMOVED lines=15> */
[----:B------:R1:W-:Y:S04]  /*bc30*/  STS.128 [R30], R8 ;  /* 0x000000081e007388 */ /* 0x0003e80000000c00 */
[----:B------:R1:W-:Y:S02]  /*bc40*/  STS.128 [R27+0x10080], R4 ;  /* 0x010080041b007388 */ /* 0x0003e40000000c00 */
.L_x_219:
[----:B------:R-:W-:Y:S05]  /*bc50*/  BSYNC B1 ;  /* 0x0000000000017941 */ /* 0x000fea0003800000 */
.L_x_218:
[----:B------:R-:W-:Y:S01]  /*bc60*/  IADD3 R0, R193, 0x40, RZ ;  /* 0x00000040c1007810 */ /* 0x000fe20007ffe0ff */
[----:B------:R-:W-:Y:S03]  /*bc70*/  BSSY B1, `(.L_x_222) ;  /* 0x00000bb000017945 */ /* 0x000fe60003800000 */
[----:B------:R-:W-:-:S13]  /*bc80*/  ISETP.GE.AND P0, PT, R0, R41, PT ;  /* 0x000000290000720c */ /* 0x000fda0003f06270 */
[----:B------:R-:W-:Y:S05]  /*bc90*/  @P0 BRA `(.L_x_223) ;  /* 0x00000b8000000947 */ /* 0x000fea0003800000 */
[----:B------:R-:W-:Y:S01]  /*bca0*/  ISETP.GE.AND P0, PT, R132, c[0x0][0x27c], PT ;  /* 0x00009f0084007a0c */ /* 0x000fe20003f06270 */
[----:B------:R-:W-:Y:S01]  /*bcb0*/  BSSY B0, `(.L_x_224) ;  /* 0x000005d000007945 */ /* 0x000fe20003800000 */
[----:B------:R-:W-:-:S11]  /*bcc0*/  SHF.R.U32.HI R37, RZ, 0x3, R246 ;  /* 0x00000003ff257819 */ /* 0x000fd600000116f6 */
[----:B------:R-:W-:Y:S05]  /*bcd0*/  @P0 BRA `(.L_x_225) ;  /* 0x000005a000000947 */ /* 0x000fea0003800000 */
[----:B------:R-:W-:Y:S01]  /*bce0*/  MOV R3, c[0x0][0x27c] ;  /* 0x00009f0000037a02 */ /* 0x000fe20000000f00 */
[----:B------:R-:W-:Y:S01]  /*bcf0*/  HADD2.F32 R13, -RZ, R45.H0_H0 ;  /* 0x2000002dff0d7230 */ /* 0x000fe20000004100 */
[----:B------:R-:W-:Y:S02]  /*bd00*/  LOP3.LUT R0, R246, 0x38, R132, 0xf8, !PT ;  /* 0x00000038f6007812 */ /* 0x000fe400078ef884 */
[----:B------:R-:W-:-:S04]  /*bd10*/  LEA.HI R3, R3, R219, RZ, 0x1d ;  /* 0x000000db03037211 */ /* 0x000fc800078fe8ff */
[----:B-1----:R-:W-:Y:S02]  /*bd20*/  SHF.R.S32.HI R4, RZ, 0x1f, R3 ;  /* 0x0000001fff047819 */ /* 0x002fe40000011403 */
        /* <DEDUP_REMOVED lines=16> */
[--C-:B------:R-:W-:Y:S02]  /*be30*/  HADD2.F32 R23, -RZ, R7.reuse.H0_H0 ;  /* 0x20000007ff177230 */ /* 0x100fe40000004100 */
[--C-:B--2---:R-:W-:Y:S02]  /*be40*/  HADD2.F32 R4, -RZ, R8.reuse.H0_H0 ;  /* 0x20000008ff047230 */ /* 0x104fe40000004100 */
        /* <DEDUP_REMOVED lines=67> */
.L_x_225:
[----:B------:R-:W-:Y:S05]  /*c280*/  BSYNC B0 ;  /* 0x0000000000007941 */ /* 0x000fea0003800000 */
.L_x_224:
[----:B------:R-:W-:-:S13]  /*c290*/  ISETP.GE.AND P0, PT, R134, c[0x0][0x27c], PT ;  /* 0x00009f0086007a0c */ /* 0x000fda0003f06270 */
[----:B------:R-:W-:Y:S05]  /*c2a0*/  @P0 BRA `(.L_x_223) ;  /* 0x0000057000000947 */ /* 0x000fea0003800000 */
[----:B------:R-:W-:Y:S01]  /*c2b0*/  MOV R0, c[0x0][0x27c] ;  /* 0x00009f0000007a02 */ /* 0x000fe20000000f00 */
[----:B-1----:R-:W1:Y:S01]  /*c2c0*/  LDS.128 R4, [R250] ;  /* 0x00000000fa047984 */ /* 0x002e620000000c00 */
[----:B------:R-:W-:Y:S02]  /*c2d0*/  HADD2.F32 R13, -RZ, R55.H0_H0 ;  /* 0x20000037ff0d7230 */ /* 0x000fe40000004100 */
[----:B------:R-:W-:-:S04]  /*c2e0*/  LEA.HI R0, R0, R52, RZ, 0x1d ;  /* 0x0000003400007211 */ /* 0x000fc800078fe8ff */
        /* <DEDUP_REMOVED lines=23> */
[--C-:B------:R-:W-:Y:S02]  /*c460*/  HADD2.F32 R15, -RZ, R11.reuse.H0_H0 ;  /* 0x2000000bff0f7230 */ /* 0x100fe40000004100 */
[----:B------:R-:W-:Y:S01]  /*c470*/  HADD2.F32 R14, -RZ, R11.H1_H1 ;  /* 0x3000000bff0e7230 */ /* 0x000fe20000004100 */
[----:B------:R-:W-:Y:S01]  /*c480*/  FMUL.FTZ R32, R2, R4 ;  /* 0x0000000402207220 */ /* 0x000fe20000410000 */
[----:B------:R-:W-:Y:S01]  /*c490*/  HADD2.F32 R3, -RZ, R8.H1_H1 ;  /* 0x30000008ff037230 */ /* 0x000fe20000004100 */
[C---:B------:R-:W-:Y:S01]  /*c4a0*/  FMUL.FTZ R2, R0.reuse, R16 ;  /* 0x0000001000027220 */ /* 0x040fe20000410000 */
[----:B------:R-:W-:Y:S01]  /*c4b0*/  HADD2.F32 R11, -RZ, R56.H0_H0 ;  /* 0x20000038ff0b7230 */ /* 0x000fe20000004100 */
[----:B------:R-:W-:Y:S01]  /*c4c0*/  FFMA.FTZ R35, R13, R4, R7 ;  /* 0x000000040d237223 */ /* 0x000fe20000010007 */
[--C-:B------:R-:W-:Y:S01]  /*c4d0*/  HADD2.F32 R8, -RZ, R10.reuse.H0_H0 ;  /* 0x2000000aff087230 */ /* 0x100fe20000004100 */
[----:B------:R-:W-:Y:S01]  /*c4e0*/  FMUL.FTZ R4, R5, R19 ;  /* 0x0000001305047220 */ /* 0x000fe20000410000 */
[----:B------:R-:W-:Y:S01]  /*c4f0*/  HADD2.F32 R12, -RZ, R10.H1_H1 ;  /* 0x3000000aff0c7230 */ /* 0x000fe20000004100 */
[-C--:B------:R-:W-:Y:S01]  /*c500*/  FFMA.FTZ R34, R11, R3.reuse, R2 ;  /* 0x000000030b227223 */ /* 0x080fe20000010002 */
[----:B------:R-:W-:Y:S01]  /*c510*/  HADD2.F32 R6, -RZ, R9.H0_H0 ;  /* 0x20000009ff067230 */ /* 0x000fe20000004100 */
[----:B------:R-:W-:Y:S01]  /*c520*/  FMUL.FTZ R31, R0, R3 ;  /* 0x00000003001f7220 */ /* 0x000fe20000410000 */
[----:B------:R-:W-:Y:S01]  /*c530*/  HADD2.F32 R10, -RZ, R57.H0_H0 ;  /* 0x20000039ff0a7230 */ /* 0x000fe20000004100 */
[----:B------:R-:W-:Y:S01]  /*c540*/  FFMA.FTZ R13, R13, R17, -R32 ;  /* 0x000000110d0d7223 */ /* 0x000fe20000010820 */
        /* <DEDUP_REMOVED lines=45> */
.L_x_223:
[----:B------:R-:W-:Y:S05]  /*c820*/  BSYNC B1 ;  /* 0x0000000000017941 */ /* 0x000fea0003800000 */
.L_x_222:
[----:B------:R-:W-:-:S04]  /*c830*/  IADD3 R0, R193, 0x60, RZ ;  /* 0x00000060c1007810 */ /* 0x000fc80007ffe0ff */
        /* <DEDUP_REMOVED lines=96> */
.L_x_227:
[----:B------:R-:W-:Y:S05]  /*ce40*/  BSYNC B0 ;  /* 0x0000000000007941 */ /* 0x000fea0003800000 */
.L_x_226:
        /* <DEDUP_REMOVED lines=89> */
.L_x_205:
[----:B------:R-:W-:Y:S05]  /*d3e0*/  BSYNC B2 ;  /* 0x0000000000027941 */ /* 0x000fea0003800000 */
.L_x_177:
[----:B------:R-:W-:-:S04]  /*d3f0*/  DEPBAR.LE SB0, 0x0 ;  /* 0x000080000000791a */ /* 0x000fc80000000000 */
[----:B------:R-:W-:Y:S01]  /*d400*/  BAR.SYNC.DEFER_BLOCKING 0x0 ;  /* 0x0000000000007b1d */ /* 0x000fe20000010000 */
[----:B------:R-:W-:Y:S01]  /*d410*/  IMAD R0, R60, c[0x0][0x208], RZ ;  /* 0x000082003c007a24 */ /* 0x000fe200078e02ff */
[----:B------:R-:W-:Y:S01]  /*d420*/  LOP3.LUT P6, RZ, R222, 0x4, RZ, 0xc0, !PT ;  /* 0x00000004deff7812 */ /* 0x000fe200078cc0ff */
[----:B-1----:R-:W-:Y:S01]  /*d430*/  IMAD.WIDE.U32 R2, R61, c[0x0][0x208], RZ ;  /* 0x000082003d027a25 */ /* 0x002fe200078e00ff */
[----:B------:R-:W-:-:S03]  /*d440*/  IADD3 R223, R115, -0x2, RZ ;  /* 0xfffffffe73df7810 */ /* 0x000fc60007ffe0ff */
[C---:B------:R-:W-:Y:S01]  /*d450*/  IMAD R4, R61.reuse, c[0x0][0x20c], R0 ;  /* 0x000083003d047a24 */ /* 0x040fe200078e0200 */
[----:B------:R-:W-:Y:S01]  /*d460*/  LEA R0, P0, R2, R216, 0x5 ;  /* 0x000000d802007211 */ /* 0x000fe200078028ff */
[----:B------:R-:W-:Y:S02]  /*d470*/  IMAD R60, R61, -0x20, R131 ;  /* 0xffffffe03d3c7824 */ /* 0x000fe400078e0283 */
[----:B------:R-:W-:-:S05]  /*d480*/  IMAD.IADD R3, R3, 0x1, R4 ;  /* 0x0000000103037824 */ /* 0x000fca00078e0204 */
[----:B------:R-:W-:Y:S02]  /*d490*/  LEA.HI.X R2, R2, R221, R3, 0x5, P0 ;  /* 0x000000dd02027211 */ /* 0x000fe400000f2c03 */
[----:B------:R-:W-:-:S04]  /*d4a0*/  LEA R4, P0, R0, c[0x0][0x1f8], 0x1 ;  /* 0x00007e0000047a11 */ /* 0x000fc800078008ff */
[----:B------:R-:W-:Y:S01]  /*d4b0*/  R2P PR, R219, 0x6 ;  /* 0x00000006db007804 */ /* 0x000fe20000000000 */
[----:B------:R-:W-:Y:S01]  /*d4c0*/  LDSM.16.M88.4 R8, [R181] ;  /* 0x00000000b508783b */ /* 0x000fe20000000200 */
[----:B------:R-:W-:Y:S01]  /*d4d0*/  LEA.HI.X R5, R0, c[0x0][0x1fc], R2, 0x1, P0 ;  /* 0x00007f0000057a11 */ /* 0x000fe200000f0c02 */
[----:B------:R-:W-:Y:S01]  /*d4e0*/  IMAD.MOV.U32 R2, RZ, RZ, 0x40 ;  /* 0x00000040ff027424 */ /* 0x000fe200078e00ff */
[----:B------:R-:W-:Y:S01]  /*d4f0*/  LOP3.LUT R0, R62, 0x1, RZ, 0xc0, !PT ;  /* 0x000000013e007812 */ /* 0x000fe200078ec0ff */
[----:B------:R-:W1:Y:S01]  /*d500*/  LDSM.16.M88.4 R28, [R143] ;  /* 0x000000008f1c783b */ /* 0x000e620000000200 */
[----:B------:R-:W-:Y:S02]  /*d510*/  ISETP.GT.AND P0, PT, R60, R193, PT ;  /* 0x000000c13c00720c */ /* 0x000fe40003f04270 */
[----:B------:R-:W-:Y:S01]  /*d520*/  LOP3.LUT P3, RZ, R62, 0x2, RZ, 0xc0, !PT ;  /* 0x000000023eff7812 */ /* 0x000fe2000786c0ff */
[----:B--2-4-:R-:W2:Y:S01]  /*d530*/  LDSM.16.M88.4 R20, [R143+0x800] ;  /* 0x000800008f14783b */ /* 0x014ea20000000200 */
[----:B------:R-:W-:-:S02]  /*d540*/  ISETP.NE.U32.OR P0, PT, R0, 0x1, !P0 ;  /* 0x000000010000780c */ /* 0x000fc40004705470 */
[C---:B------:R-:W-:Y:S01]  /*d550*/  IADD3 R0, R143.reuse, 0x20, RZ ;  /* 0x000000208f007810 */ /* 0x040fe20007ffe0ff */
[----:B------:R-:W-:Y:S01]  /*d560*/  LDSM.16.M88.4 R12, [R182] ;  /* 0x00000000b60c783b */ /* 0x000fe20000000200 */
[C---:B------:R-:W-:Y:S02]  /*d570*/  @P1 IADD3 R0, R143.reuse, -0x20, RZ ;  /* 0xffffffe08f001810 */ /* 0x040fe40007ffe0ff */
[----:B------:R-:W-:Y:S02]  /*d580*/  LOP3.LUT P1, RZ, R62, 0x4, RZ, 0xc0, !PT ;  /* 0x000000043eff7812 */ /* 0x000fe4000782c0ff */
[CC--:B------:R-:W-:Y:S01]  /*d590*/  ISETP.LE.OR P3, PT, R60.reuse, R193.reuse, !P3 ;  /* 0x000000c13c00720c */ /* 0x0c0fe20005f63670 */
[----:B------:R-:W3:Y:S01]  /*d5a0*/  LDSM.16.M88.4 R32, [R0] ;  /* 0x000000000020783b */ /* 0x000ee20000000200 */
[----:B------:R-:W-:Y:S02]  /*d5b0*/  ISETP.LE.OR P1, PT, R60, R193, !P1 ;  /* 0x000000c13c00720c */ /* 0x000fe40004f23670 */
[----:B------:R-:W-:Y:S01]  /*d5c0*/  SEL R2, R2, 0xffffffc0, !P2 ;  /* 0xffffffc002027807 */ /* 0x000fe20005000000 */
[----:B------:R-:W4:Y:S04]  /*d5d0*/  LDSM.16.M88.4 R40, [R0+0x800] ;  /* 0x000800000028783b */ /* 0x000f280000000200 */
[----:B------:R-:W-:Y:S01]  /*d5e0*/  @!PT LDS RZ, [RZ] ;  /* 0x00000000fffff984 */ /* 0x000fe20000000800 */
[----:B------:R-:W-:Y:S01]  /*d5f0*/  @!PT LDS RZ, [RZ] ;  /* 0x00000000fffff984 */ /* 0x000fe20000000800 */
[----:B------:R-:W-:Y:S01]  /*d600*/  @!PT LDS RZ, [RZ] ;  /* 0x00000000fffff984 */ /* 0x000fe20000000800 */
[----:B------:R2:W-:Y:S01]  /*d610*/  LDGSTS.E.BYPASS.LTC128B.128 [R185+0x8080], [R4.64], !P0 ;  /* 0x0808000004b97fae */ /* 0x0005e2000c101d46 */
[----:B------:R-:W-:Y:S01]  /*d620*/  LOP3.LUT P0, RZ, R62, 0x8, RZ, 0xc0, !PT ;  /* 0x000000083eff7812 */ /* 0x000fe2000780c0ff */
[----:B------:R-:W-:-:S02]  /*d630*/  IMAD.IADD R3, R143, 0x1, R2 ;  /* 0x000000018f037824 */ /* 0x000fc400078e0202 */
[----:B------:R2:W-:Y:S01]  /*d640*/  LDGSTS.E.BYPASS.LTC128B.128 [R185+0x9080], [R4.64+0x80], !P3 ;  /* 0x0908008004b97fae */ /* 0x0005e2000d901d46 */
[----:B------:R-:W-:Y:S01]  /*d650*/  ISETP.LE.OR P0, PT, R60, R193, !P0 ;  /* 0x000000c13c00720c */ /* 0x000fe20004703670 */
[----:B------:R-:W-:Y:S02]  /*d660*/  IMAD.IADD R176, R2, 0x1, R0 ;  /* 0x0000000102b07824 */ /* 0x000fe400078e0200 */
[----:B------:R3:W-:Y:S01]  /*d670*/  LDGSTS.E.BYPASS.LTC128B.128 [R185+0xa080], [R4.64+0x100], !P1 ;  /* 0x0a08010004b97fae */ /* 0x0007e2000c901d46 */
[C---:B-1----:R-:W-:Y:S09]  /*d680*/  HMMA.16816.F32 R24, R8.reuse, R28, RZ ;  /* 0x0000001c0818723c */ /* 0x042ff200000018ff */
[----:B------:R3:W-:Y:S04]  /*d690*/  LDGSTS.E.BYPASS.LTC128B.128 [R185+0xb080], [R4.64+0x180], !P0 ;  /* 0x0b08018004b97fae */ /* 0x0007e8000c101d46 */
[----:B------:R-:W-:Y:S01]  /*d6a0*/  LDSM.16.M88.4 R16, [R184] ;  /* 0x00000000b810783b */ /* 0x000fe20000000200 */
[C---:B------:R-:W-:Y:S03]  /*d6b0*/  HMMA.16816.F32 R28, R8.reuse, R30, RZ ;  /* 0x0000001e081c723c */ /* 0x040fe600000018ff */
[----:B------:R-:W1:Y:S04]  /*d6c0*/  LDSM.16.M88.4 R48, [R3] ;  /* 0x000000000330783b */ /* 0x000e680000000200 */
[----:B------:R-:W1:Y:S01]  /*d6d0*/  LDSM.16.M88.4 R44, [R3+0x800] ;  /* 0x00080000032c783b */ /* 0x000e620000000200 */
[C---:B--2---:R-:W-:Y:S03]  /*d6e0*/  HMMA.16816.F32 R36, R8.reuse, R20, RZ ;  /* 0x000000140824723c */ /* 0x044fe600000018ff */
[----:B------:R-:W-:Y:S04]  /*d6f0*/  LDSM.16.M88.4 R56, [R176] ;  /* 0x00000000b038783b */ /* 0x000fe80000000200 */
[----:B------:R-:W-:Y:S01]  /*d700*/  LDSM.16.M88.4 R52, [R143+0x1000] ;  /* 0x001000008f34783b */ /* 0x000fe20000000200 */
[----:B------:R-:W-:Y:S03]  /*d710*/  HMMA.16816.F32 R8, R8, R22, RZ ;  /* 0x000000160808723c */ /* 0x000fe600000018ff */
[----:B------:R-:W0:Y:S04]  /*d720*/  LDGDEPBAR ;  /* 0x00000000000079af */ /* 0x000e280000000000 */
[----:B---3--:R-:W2:Y:S01]  /*d730*/  LDSM.16.M88.4 R4, [R183] ;  /* 0x00000000b704783b */ /* 0x008ea20000000200 */
[C---:B------:R-:W-:Y:S08]  /*d740*/  HMMA.16816.F32 R20, R12.reuse, R32, R24 ;  /* 0x000000200c14723c */ /* 0x040ff00000001818 */
[C---:B------:R-:W-:Y:S01]  /*d750*/  HMMA.16816.F32 R24, R12.reuse, R34, R28 ;  /* 0x000000220c18723c */ /* 0x040fe2000000181c */
[----:B------:R-:W3:Y:S07]  /*d760*/  LDSM.16.M88.4 R32, [R176+0x800] ;  /* 0x00080000b020783b */ /* 0x000eee0000000200 */
[C---:B----4-:R-:W-:Y:S01]  /*d770*/  HMMA.16816.F32 R28, R12.reuse, R40, R36 ;  /* 0x000000280c1c723c */ /* 0x050fe20000001824 */
[----:B------:R-:W-:Y:S07]  /*d780*/  LDSM.16.M88.4 R36, [R143+0x1800] ;  /* 0x001800008f24783b */ /* 0x000fee0000000200 */
[----:B------:R-:W-:Y:S01]  /*d790*/  HMMA.16816.F32 R12, R12, R42, R8 ;  /* 0x0000002a0c0c723c */ /* 0x000fe20000001808 */
[----:B------:R-:W4:Y:S04]  /*d7a0*/  LDSM.16.M88.4 R8, [R181+0x4000] ;  /* 0x00400000b508783b */ /* 0x000f280000000200 */
[----:B------:R-:W-:Y:S03]  /*d7b0*/  LDSM.16.M88.4 R40, [R0+0x1000] ;  /* 0x001000000028783b */ /* 0x000fe60000000200 */
[C---:B-1----:R-:W-:Y:S08]  /*d7c0*/  HMMA.16816.F32 R20, R16.reuse, R48, R20 ;  /* 0x000000301014723c */ /* 0x042ff00000001814 */
[C---:B------:R-:W-:Y:S01]  /*d7d0*/  HMMA.16816.F32 R24, R16.reuse, R50, R24 ;  /* 0x000000321018723c */ /* 0x040fe20000001818 */
[----:B------:R-:W-:Y:S07]  /*d7e0*/  LDSM.16.M88.4 R48, [R3+0x1000] ;  /* 0x001000000330783b */ /* 0x000fee0000000200 */
[C---:B------:R-:W-:Y:S08]  /*d7f0*/  HMMA.16816.F32 R28, R16.reuse, R44, R28 ;  /* 0x0000002c101c723c */ /* 0x040ff0000000181c */
[----:B------:R-:W-:Y:S01]  /*d800*/  HMMA.16816.F32 R12, R16, R46, R12 ;  /* 0x0000002e100c723c */ /* 0x000fe2000000180c */
[----:B------:R-:W1:Y:S04]  /*d810*/  LDSM.16.M88.4 R16, [R182+0x4000] ;  /* 0x00400000b610783b */ /* 0x000e680000000200 */
[----:B------:R-:W-:Y:S03]  /*d820*/  LDSM.16.M88.4 R44, [R176+0x1000] ;  /* 0x00100000b02c783b */ /* 0x000fe60000000200 */
[C---:B--2---:R-:W-:Y:S08]  /*d830*/  HMMA.16816.F32 R20, R4.reuse, R56, R20 ;  /* 0x000000380414723c */ /* 0x044ff00000001814 */
[C---:B------:R-:W-:Y:S08]  /*d840*/  HMMA.16816.F32 R24, R4.reuse, R58, R24 ;  /* 0x0000003a0418723c */ /* 0x040ff00000001818 */
[C---:B---3--:R-:W-:Y:S08]  /*d850*/  HMMA.16816.F32 R28, R4.reuse, R32, R28 ;  /* 0x00000020041c723c */ /* 0x048ff0000000181c */
[----:B------:R-:W-:Y:S01]  /*d860*/  HMMA.16816.F32 R12, R4, R34, R12 ;  /* 0x00000022040c723c */ /* 0x000fe2000000180c */
[----:B------:R-:W2:Y:S04]  /*d870*/  LDSM.16.M88.4 R32, [R0+0x1800] ;  /* 0x001800000020783b */ /* 0x000ea80000000200 */
[----:B------:R-:W3:Y:S03]  /*d880*/  LDSM.16.M88.4 R4, [R184+0x4000] ;  /* 0x00400000b804783b */ /* 0x000ee60000000200 */
[C---:B----4-:R-:W-:Y:S08]  /*d890*/  HMMA.16816.F32 R20, R8.reuse, R52, R20 ;  /* 0x000000340814723c */ /* 0x050ff00000001814 */
[C---:B------:R-:W-:Y:S01]  /*d8a0*/  HMMA.16816.F32 R24, R8.reuse, R54, R24 ;  /* 0x000000360818723c */ /* 0x040fe20000001818 */
[----:B------:R-:W-:Y:S07]  /*d8b0*/  LDSM.16.M88.4 R52, [R0+0x2000] ;  /* 0x002000000034783b */ /* 0x000fee0000000200 */
[C---:B------:R-:W-:Y:S08]  /*d8c0*/  HMMA.16816.F32 R28, R8.reuse, R36, R28 ;  /* 0x00000024081c723c */ /* 0x040ff0000000181c */
[----:B------:R-:W-:Y:S01]  /*d8d0*/  HMMA.16816.F32 R8, R8, R38, R12 ;  /* 0x000000260808723c */ /* 0x000fe2000000180c */
[----:B------:R-:W4:Y:S04]  /*d8e0*/  LDSM.16.M88.4 R36, [R3+0x1800] ;  /* 0x001800000324783b */ /* 0x000f280000000200 */
[----:B------:R-:W4:Y:S03]  /*d8f0*/  LDSM.16.M88.4 R12, [R183+0x4000] ;  /* 0x00400000b70c783b */ /* 0x000f260000000200 */
[C---:B-1----:R-:W-:Y:S08]  /*d900*/  HMMA.16816.F32 R20, R16.reuse, R40, R20 ;  /* 0x000000281014723c */ /* 0x042ff00000001814 */
[C---:B------:R-:W-:Y:S01]  /*d910*/  HMMA.16816.F32 R24, R16.reuse, R42, R24 ;  /* 0x0000002a1018723c */ /* 0x040fe20000001818 */
[----:B------:R-:W-:Y:S07]  /*d920*/  LDSM.16.M88.4 R40, [R143+0x2000] ;  /* 0x002000008f28783b */ /* 0x000fee0000000200 */
[C---:B--2---:R-:W-:Y:S08]  /*d930*/  HMMA.16816.F32 R28, R16.reuse, R32, R28 ;  /* 0x00000020101c723c */ /* 0x044ff0000000181c */
[----:B------:R-:W-:Y:S01]  /*d940*/  HMMA.16816.F32 R8, R16, R34, R8 ;  /* 0x000000221008723c */ /* 0x000fe20000001808 */
[----:B------:R-:W1:Y:S04]  /*d950*/  LDSM.16.M88.4 R32, [R176+0x1800] ;  /* 0x00180000b020783b */ /* 0x000e680000000200 */
[----:B------:R-:W2:Y:S03]  /*d960*/  LDSM.16.M88.4 R16, [R181+0x8000] ;  /* 0x00800000b510783b */ /* 0x000ea60000000200 */
[C---:B---3--:R-:W-:Y:S08]  /*d970*/  HMMA.16816.F32 R20, R4.reuse, R48, R20 ;  /* 0x000000300414723c */ /* 0x048ff00000001814 */
[C---:B------:R-:W-:Y:S01]  /*d980*/  HMMA.16816.F32 R24, R4.reuse, R50, R24 ;  /* 0x000000320418723c */ /* 0x040fe20000001818 */
[----:B------:R-:W-:Y:S07]  /*d990*/  LDSM.16.M88.4 R48, [R3+0x2000] ;  /* 0x002000000330783b */ /* 0x000fee0000000200 */
[C---:B----4-:R-:W-:Y:S08]  /*d9a0*/  HMMA.16816.F32 R28, R4.reuse, R36, R28 ;  /* 0x00000024041c723c */ /* 0x050ff0000000181c */
[----:B------:R-:W-:Y:S01]  /*d9b0*/  HMMA.16816.F32 R4, R4, R38, R8 ;  /* 0x000000260404723c */ /* 0x000fe20000001808 */
[----:B------:R-:W3:Y:S04]  /*d9c0*/  LDSM.16.M88.4 R36, [R143+0x2800] ;  /* 0x002800008f24783b */ /* 0x000ee80000000200 */
[----:B------:R-:W4:Y:S03]  /*d9d0*/  LDSM.16.M88.4 R8, [R182+0x8000] ;  /* 0x00800000b608783b */ /* 0x000f260000000200 */
[C---:B------:R-:W-:Y:S08]  /*d9e0*/  HMMA.16816.F32 R20, R12.reuse, R44, R20 ;  /* 0x0000002c0c14723c */ /* 0x040ff00000001814 */
[C---:B------:R-:W-:Y:S01]  /*d9f0*/  HMMA.16816.F32 R24, R12.reuse, R46, R24 ;  /* 0x0000002e0c18723c */ /* 0x040fe20000001818 */
[----:B------:R-:W-:Y:S07]  /*da00*/  LDSM.16.M88.4 R44, [R176+0x2000] ;  /* 0x00200000b02c783b */ /* 0x000fee0000000200 */
[C---:B-1----:R-:W-:Y:S08]  /*da10*/  HMMA.16816.F32 R28, R12.reuse, R32, R28 ;  /* 0x000000200c1c723c */ /* 0x042ff0000000181c */
[----:B------:R-:W-:Y:S01]  /*da20*/  HMMA.16816.F32 R12, R12, R34, R4 ;  /* 0x000000220c0c723c */ /* 0x000fe20000001804 */
[----:B------:R-:W1:Y:S04]  /*da30*/  LDSM.16.M88.4 R32, [R0+0x2800] ;  /* 0x002800000020783b */ /* 0x000e680000000200 */
[----:B------:R-:W1:Y:S03]  /*da40*/  LDSM.16.M88.4 R4, [R184+0x8000] ;  /* 0x00800000b804783b */ /* 0x000e660000000200 */
[C---:B--2---:R-:W-:Y:S08]  /*da50*/  HMMA.16816.F32 R20, R16.reuse, R40, R20 ;  /* 0x000000281014723c */ /* 0x044ff00000001814 */
[C---:B------:R-:W-:Y:S01]  /*da60*/  HMMA.16816.F32 R24, R16.reuse, R42, R24 ;  /* 0x0000002a1018723c */ /* 0x040fe20000001818 */
[----:B------:R-:W2:Y:S07]  /*da70*/  LDSM.16.M88.4 R40, [R3+0x2800] ;  /* 0x002800000328783b */ /* 0x000eae0000000200 */
[C---:B---3--:R-:W-:Y:S08]  /*da80*/  HMMA.16816.F32 R28, R16.reuse, R36, R28 ;  /* 0x00000024101c723c */ /* 0x048ff0000000181c */
[----:B------:R-:W-:Y:S01]  /*da90*/  HMMA.16816.F32 R12, R16, R38, R12 ;  /* 0x00000026100c723c */ /* 0x000fe2000000180c */
[----:B------:R-:W3:Y:S04]  /*daa0*/  LDSM.16.M88.4 R16, [R183+0x8000] ;  /* 0x00800000b710783b */ /* 0x000ee80000000200 */
[----:B------:R-:W2:Y:S03]  /*dab0*/  LDSM.16.M88.4 R36, [R176+0x2800] ;  /* 0x00280000b024783b */ /* 0x000ea60000000200 */
[C---:B----4-:R-:W-:Y:S08]  /*dac0*/  HMMA.16816.F32 R20, R8.reuse, R52, R20 ;  /* 0x000000340814723c */ /* 0x050ff00000001814 */
[C---:B------:R-:W-:Y:S01]  /*dad0*/  HMMA.16816.F32 R24, R8.reuse, R54, R24 ;  /* 0x000000360818723c */ /* 0x040fe20000001818 */
[----:B------:R-:W-:Y:S07]  /*dae0*/  LDSM.16.M88.4 R52, [R143+0x3000] ;  /* 0x003000008f34783b */ /* 0x000fee0000000200 */
[C---:B-1----:R-:W-:Y:S08]  /*daf0*/  HMMA.16816.F32 R28, R8.reuse, R32, R28 ;  /* 0x00000020081c723c */ /* 0x042ff0000000181c */
[----:B------:R-:W-:Y:S01]  /*db00*/  HMMA.16816.F32 R12, R8, R34, R12 ;  /* 0x00000022080c723c */ /* 0x000fe2000000180c */
[----:B------:R-:W1:Y:S04]  /*db10*/  LDSM.16.M88.4 R8, [R181+0xc000] ;  /* 0x00c00000b508783b */ /* 0x000e680000000200 */
[----:B------:R-:W4:Y:S03]  /*db20*/  LDSM.16.M88.4 R32, [R143+0x3800] ;  /* 0x003800008f20783b */ /* 0x000f260000000200 */
[C---:B------:R-:W-:Y:S08]  /*db30*/  HMMA.16816.F32 R20, R4.reuse, R48, R20 ;  /* 0x000000300414723c */ /* 0x040ff00000001814 */
[C---:B------:R-:W-:Y:S01]  /*db40*/  HMMA.16816.F32 R24, R4.reuse, R50, R24 ;  /* 0x000000320418723c */ /* 0x040fe20000001818 */
[----:B------:R-:W-:Y:S07]  /*db50*/  LDSM.16.M88.4 R48, [R3+0x3000] ;  /* 0x003000000330783b */ /* 0x000fee0000000200 */
[C---:B--2---:R-:W-:Y:S08]  /*db60*/  HMMA.16816.F32 R28, R4.reuse, R40, R28 ;  /* 0x00000028041c723c */ /* 0x044ff0000000181c */
[----:B------:R-:W-:Y:S01]  /*db70*/  HMMA.16816.F32 R4, R4, R42, R12 ;  /* 0x0000002a0404723c */ /* 0x000fe2000000180c */
[----:B------:R-:W-:Y:S04]  /*db80*/  LDSM.16.M88.4 R12, [R182+0xc000] ;  /* 0x00c00000b60c783b */ /* 0x000fe80000000200 */
[----:B------:R-:W2:Y:S03]  /*db90*/  LDSM.16.M88.4 R40, [R0+0x3000] ;  /* 0x003000000028783b */ /* 0x000ea60000000200 */
[C---:B---3--:R-:W-:Y:S08]  /*dba0*/  HMMA.16816.F32 R20, R16.reuse, R44, R20 ;  /* 0x0000002c1014723c */ /* 0x048ff00000001814 */
[C---:B------:R-:W-:Y:S01]  /*dbb0*/  HMMA.16816.F32 R24, R16.reuse, R46, R24 ;  /* 0x0000002e1018723c */ /* 0x040fe20000001818 */
[----:B------:R3:W2:Y:S07]  /*dbc0*/  LDSM.16.M88.4 R44, [R0+0x3800] ;  /* 0x00380000002c783b */ /* 0x0006ae0000000200 */
[C---:B------:R-:W-:Y:S08]  /*dbd0*/  HMMA.16816.F32 R28, R16.reuse, R36, R28 ;  /* 0x00000024101c723c */ /* 0x040ff0000000181c */
[----:B------:R-:W-:Y:S01]  /*dbe0*/  HMMA.16816.F32 R16, R16, R38, R4 ;  /* 0x000000261010723c */ /* 0x000fe20000001804 */
[----:B------:R-:W2:Y:S04]  /*dbf0*/  LDSM.16.M88.4 R4, [R184+0xc000] ;  /* 0x00c00000b804783b */ /* 0x000ea80000000200 */
[----:B------:R-:W2:Y:S03]  /*dc00*/  LDSM.16.M88.4 R36, [R3+0x3800] ;  /* 0x003800000324783b */ /* 0x000ea60000000200 */
[----:B-1----:R-:W-:Y:S01]  /*dc10*/  HMMA.16816.F32 R20, R8, R52, R20 ;  /* 0x000000340814723c */ /* 0x002fe20000001814 */
[----:B---3--:R-:W-:-:S05]  /*dc20*/  IMAD.IADD R0, R60, 0x1, -R194 ;  /* 0x000000013c007824 */ /* 0x008fca00078e0ac2 */
[C---:B------:R-:W-:Y:S02]  /*dc30*/  ISETP.GT.AND P0, PT, R0.reuse, RZ, PT ;  /* 0x000000ff0000720c */ /* 0x040fe40003f04270 */
[----:B------:R-:W-:Y:S01]  /*dc40*/  HMMA.16816.F32 R24, R8, R54, R24 ;  /* 0x000000360818723c */ /* 0x000fe20000001818 */
[C---:B------:R-:W-:Y:S02]  /*dc50*/  ISETP.GT.AND P1, PT, R0.reuse, 0x1, PT ;  /* 0x000000010000780c */ /* 0x040fe40003f24270 */
[C---:B------:R-:W-:Y:S02]  /*dc60*/  ISETP.GT.AND P3, PT, R0.reuse, 0x8, PT ;  /* 0x000000080000780c */ /* 0x040fe40003f64270 */
[----:B------:R-:W-:-:S03]  /*dc70*/  ISETP.GT.AND P2, PT, R0, 0x10, PT ;  /* 0x000000100000780c */ /* 0x000fc60003f44270 */
[C---:B----4-:R-:W-:Y:S08]  /*dc80*/  HMMA.16816.F32 R28, R8.reuse, R32, R28 ;  /* 0x00000020081c723c */ /* 0x050ff0000000181c */
[----:B------:R-:W-:Y:S01]  /*dc90*/  HMMA.16816.F32 R16, R8, R34, R16 ;  /* 0x000000220810723c */ /* 0x000fe20000001810 */
[----:B------:R-:W-:Y:S04]  /*dca0*/  LDSM.16.M88.4 R8, [R183+0xc000] ;  /* 0x00c00000b708783b */ /* 0x000fe80000000200 */
[----:B------:R-:W-:Y:S03]  /*dcb0*/  LDSM.16.M88.4 R32, [R176+0x3800] ;  /* 0x00380000b020783b */ /* 0x000fe60000000200 */
[C---:B--2---:R-:W-:Y:S08]  /*dcc0*/  HMMA.16816.F32 R20, R12.reuse, R40, R20 ;  /* 0x000000280c14723c */ /* 0x044ff00000001814 */
[----:B------:R-:W-:Y:S01]  /*dcd0*/  HMMA.16816.F32 R24, R12, R42, R24 ;  /* 0x0000002a0c18723c */ /* 0x000fe20000001818 */
[----:B------:R-:W1:Y:S01]  /*dce0*/  LDSM.16.M88.4 R40, [R176+0x3000] ;  /* 0x00300000b028783b */ /* 0x000e620000000200 */
[----:B------:R-:W-:-:S06]  /*dcf0*/  DEPBAR.LE SB0, 0x0 ;  /* 0x000080000000791a */ /* 0x000fcc0000000000 */
[C---:B------:R-:W-:Y:S08]  /*dd00*/  HMMA.16816.F32 R28, R12.reuse, R44, R28 ;  /* 0x0000002c0c1c723c */ /* 0x040ff0000000181c */
[----:B------:R-:W-:Y:S08]  /*dd10*/  HMMA.16816.F32 R12, R12, R46, R16 ;  /* 0x0000002e0c0c723c */ /* 0x000ff00000001810 */
[C---:B------:R-:W-:Y:S08]  /*dd20*/  HMMA.16816.F32 R16, R4.reuse, R48, R20 ;  /* 0x000000300410723c */ /* 0x040ff00000001814 */
[C---:B------:R-:W-:Y:S08]  /*dd30*/  HMMA.16816.F32 R20, R4.reuse, R50, R24 ;  /* 0x000000320414723c */ /* 0x040ff00000001818 */
[C---:B------:R-:W-:Y:S08]  /*dd40*/  HMMA.16816.F32 R24, R4.reuse, R36, R28 ;  /* 0x000000240418723c */ /* 0x040ff0000000181c */
[----:B------:R-:W-:Y:S08]  /*dd50*/  HMMA.16816.F32 R4, R4, R38, R12 ;  /* 0x000000260404723c */ /* 0x000ff0000000180c */
[C---:B-1----:R-:W-:Y:S08]  /*dd60*/  HMMA.16816.F32 R12, R8.reuse, R40, R16 ;  /* 0x00000028080c723c */ /* 0x042ff00000001810 */
[C---:B------:R-:W-:Y:S08]  /*dd70*/  HMMA.16816.F32 R16, R8.reuse, R42, R20 ;  /* 0x0000002a0810723c */ /* 0x040ff00000001814 */
[C---:B------:R-:W-:Y:S08]  /*dd80*/  HMMA.16816.F32 R24, R8.reuse, R32, R24 ;  /* 0x000000200818723c */ /* 0x040ff00000001818 */
[----:B------:R-:W-:Y:S01]  /*dd90*/  HMMA.16816.F32 R20, R8, R34, R4 ;  /* 0x000000220814723c */ /* 0x000fe20000001804 */
[----:B------:R-:W-:-:S06]  /*dda0*/  FSEL R14, R14, -INF , P0 ;  /* 0xff8000000e0e7808 */ /* 0x000fcc0000000000 */
[----:B------:R-:W-:Y:S02]  /*ddb0*/  FSEL R5, R12, -INF , P0 ;  /* 0xff8000000c057808 */ /* 0x000fe40000000000 */
[----:B------:R-:W-:Y:S01]  /*ddc0*/  FSEL R6, R13, -INF , P1 ;  /* 0xff8000000d067808 */ /* 0x000fe20000800000 */
[----:B------:R-:W-:Y:S01]  /*ddd0*/  BAR.SYNC.DEFER_BLOCKING 0x0 ;  /* 0x0000000000007b1d */ /* 0x000fe20000010000 */
[----:B------:R-:W-:Y:S02]  /*dde0*/  ISETP.GT.AND P0, PT, R0, 0x9, PT ;  /* 0x000000090000780c */ /* 0x000fe40003f04270 */
[----:B------:R-:W-:Y:S02]  /*ddf0*/  FSEL R7, R16, -INF , P3 ;  /* 0xff80000010077808 */ /* 0x000fe40001800000 */
[----:B------:R-:W-:Y:S02]  /*de00*/  FMNMX.FTZ R2, R5, R6, !PT ;  /* 0x0000000605027209 */ /* 0x000fe40007810000 */
[----:B------:R-:W-:-:S02]  /*de10*/  FSEL R8, R17, -INF , P0 ;  /* 0xff80000011087808 */ /* 0x000fc40000000000 */
[----:B------:R-:W-:Y:S02]  /*de20*/  FMNMX.FTZ R2, R7, R2, !PT ;  /* 0x0000000207027209 */ /* 0x000fe40007810000 */
[----:B------:R-:W-:Y:S02]  /*de30*/  FSEL R18, R18, -INF , P3 ;  /* 0xff80000012127808 */ /* 0x000fe40001800000 */
[----:B------:R-:W-:Y:S02]  /*de40*/  ISETP.GT.AND P3, PT, R0, 0x11, PT ;  /* 0x000000110000780c */ /* 0x000fe40003f64270 */
[----:B------:R-:W-:Y:S02]  /*de50*/  FSEL R10, R24, -INF , P2 ;  /* 0xff800000180a7808 */ /* 0x000fe40001000000 */
[----:B------:R-:W-:Y:S02]  /*de60*/  FMNMX.FTZ R2, R8, R2, !PT ;  /* 0x0000000208027209 */ /* 0x000fe40007810000 */
[----:B------:R-:W-:-:S02]  /*de70*/  FSEL R16, R15, -INF , P1 ;  /* 0xff8000000f107808 */ /* 0x000fc40000800000 */
[----:B------:R-:W-:Y:S02]  /*de80*/  ISETP.GT.AND P1, PT, R0, 0x18, PT ;  /* 0x000000180000780c */ /* 0x000fe40003f24270 */
[----:B------:R-:W-:Y:S02]  /*de90*/  FSEL R11, R25, -INF , P3 ;  /* 0xff800000190b7808 */ /* 0x000fe40001800000 */
[----:B------:R-:W-:Y:S02]  /*dea0*/  FMNMX.FTZ R2, R10, R2, !PT ;  /* 0x000000020a027209 */ /* 0x000fe40007810000 */
[----:B------:R-:W-:Y:S02]  /*deb0*/  FSEL R24, R19, -INF , P0 ;  /* 0xff80000013187808 */ /* 0x000fe40000000000 */
[----:B------:R-:W-:Y:S02]  /*dec0*/  ISETP.GT.AND P0, PT, R0, 0x19, PT ;  /* 0x000000190000780c */ /* 0x000fe40003f04270 */
[----:B------:R-:W-:-:S02]  /*ded0*/  FSEL R12, R20, -INF , P1 ;  /* 0xff800000140c7808 */ /* 0x000fc40000800000 */
[----:B------:R-:W-:Y:S02]  /*dee0*/  FMNMX.FTZ R0, R11, R2, !PT ;  /* 0x000000020b007209 */ /* 0x000fe40007810000 */
[----:B------:R-:W-:Y:S02]  /*def0*/  FSEL R21, R21, -INF , P0 ;  /* 0xff80000015157808 */ /* 0x000fe40000000000 */
[----:B------:R-:W-:Y:S02]  /*df00*/  FMNMX.FTZ R0, R12, R0, !PT ;  /* 0x000000000c007209 */ /* 0x000fe40007810000 */
[----:B------:R-:W-:Y:S02]  /*df10*/  FMNMX.FTZ R3, R14, R16, !PT ;  /* 0x000000100e037209 */ /* 0x000fe40007810000 */
[----:B------:R-:W-:Y:S02]  /*df20*/  FMNMX.FTZ R0, R21, R0, !PT ;  /* 0x0000000015007209 */ /* 0x000fe40007810000 */
[----:B------:R-:W-:-:S02]  /*df30*/  FMNMX.FTZ R3, R18, R3, !PT ;  /* 0x0000000312037209 */ /* 0x000fc40007810000 */
[----:B------:R-:W-:Y:S01]  /*df40*/  FSEL R26, R26, -INF , P2 ;  /* 0xff8000001a1a7808 */ /* 0x000fe20001000000 */
[----:B------:R-:W1:Y:S01]  /*df50*/  SHFL.BFLY PT, R2, R0, 0x2, 0x1f ;  /* 0x0c401f0000027f89 */ /* 0x000e6200000e0000 */
[----:B------:R-:W-:Y:S02]  /*df60*/  FMNMX.FTZ R3, R24, R3, !PT ;  /* 0x0000000318037209 */ /* 0x000fe40007810000 */
[----:B------:R-:W-:Y:S02]  /*df70*/  FSEL R20, R27, -INF , P3 ;  /* 0xff8000001b147808 */ /* 0x000fe40001800000 */
[----:B------:R-:W-:Y:S02]  /*df80*/  FMNMX.FTZ R3, R26, R3, !PT ;  /* 0x000000031a037209 */ /* 0x000fe40007810000 */
[----:B------:R-:W-:Y:S02]  /*df90*/  FSEL R22, R22, -INF , P1 ;  /* 0xff80000016167808 */ /* 0x000fe40000800000 */
[----:B------:R-:W-:-:S02]  /*dfa0*/  FMNMX.FTZ R3, R20, R3, !PT ;  /* 0x0000000314037209 */ /* 0x000fc40007810000 */
[----:B------:R-:W-:Y:S02]  /*dfb0*/  FSEL R23, R23, -INF , P0 ;  /* 0xff80000017177808 */ /* 0x000fe40000000000 */
[----:B------:R-:W-:Y:S02]  /*dfc0*/  FMNMX.FTZ R3, R22, R3, !PT ;  /* 0x0000000316037209 */ /* 0x000fe40007810000 */
[----:B------:R-:W-:Y:S02]  /*dfd0*/  LOP3.LUT P2, RZ, R222, 0x8, RZ, 0xc0, !PT ;  /* 0x00000008deff7812 */ /* 0x000fe4000784c0ff */
[----:B------:R-:W-:-:S05]  /*dfe0*/  FMNMX.FTZ R3, R23, R3, !PT ;  /* 0x0000000317037209 */ /* 0x000fca0007810000 */
[----:B------:R-:W-:Y:S01]  /*dff0*/  SHFL.BFLY PT, R4, R3, 0x2, 0x1f ;  /* 0x0c401f0003047f89 */ /* 0x000fe200000e0000 */
[----:B-1----:R-:W-:-:S05]  /*e000*/  FMNMX.FTZ R0, R0, R2, !PT ;  /* 0x0000000200007209 */ /* 0x002fca0007810000 */
[----:B------:R-:W1:Y:S02]  /*e010*/  SHFL.BFLY PT, R2, R0, 0x1, 0x1f ;  /* 0x0c201f0000027f89 */ /* 0x000e6400000e0000 */
[----:B-1----:R-:W-:-:S04]  /*e020*/  FMNMX.FTZ R135, R0, R2, !PT ;  /* 0x0000000200877209 */ /* 0x002fc80007810000 */
[C---:B------:R-:W-:Y:S01]  /*e030*/  FSETP.NEU.FTZ.AND P0, PT, R135.reuse, -INF , PT ;  /* 0xff8000008700780b */ /* 0x040fe20003f1d000 */
[----:B------:R-:W-:-:S05]  /*e040*/  FMUL.FTZ R2, R135, c[0x0][0x2d0] ;  /* 0x0000b40087027a20 */ /* 0x000fca0000410000 */
[----:B------:R-:W-:Y:S02]  /*e050*/  FSEL R2, R2, RZ, P0 ;  /* 0x000000ff02027208 */ /* 0x000fe40000000000 */
[----:B------:R-:W-:-:S03]  /*e060*/  ISETP.GT.AND P0, PT, R61, R214, PT ;  /* 0x000000d63d00720c */ /* 0x000fc60003f04270 */
[----:B------:R-:W-:-:S04]  /*e070*/  FFMA.FTZ R0, R5, c[0x0][0x2d0], -R2 ;  /* 0x0000b40005007a23 */ /* 0x000fc80000010802 */
[----:B------:R1:W-:Y:S02]  /*e080*/  MUFU.EX2 R208, R0 ;  /* 0x0000000000d07308 */ /* 0x0003e40000000800 */
[----:B-1----:R-:W-:Y:S01]  /*e090*/  FMNMX.FTZ R0, R3, R4, !PT ;  /* 0x0000000403007209 */ /* 0x002fe20007810000 */
[----:B------:R-:W-:-:S03]  /*e0a0*/  FFMA.FTZ R3, R6, c[0x0][0x2d0], -R2 ;  /* 0x0000b40006037a23 */ /* 0x000fc60000010802 */
[----:B------:R-:W-:Y:S01]  /*e0b0*/  @P0 SHF.R.S32.HI R6, RZ, 0x1f, R223 ;  /* 0x0000001fff060819 */ /* 0x000fe200000114df */
[----:B------:R-:W-:Y:S01]  /*e0c0*/  @P0 IMAD.WIDE.U32 R4, R223, c[0x0][0x1e0], RZ ;  /* 0x00007800df040a25 */ /* 0x000fe200078e00ff */
[----:B------:R-:W1:Y:S01]  /*e0d0*/  SHFL.BFLY PT, R9, R0, 0x1, 0x1f ;  /* 0x0c201f0000097f89 */ /* 0x000e6200000e0000 */
[----:B------:R2:W-:Y:S02]  /*e0e0*/  MUFU.EX2 R205, R3 ;  /* 0x0000000300cd7308 */ /* 0x0005e40000000800 */
[----:B------:R-:W-:-:S04]  /*e0f0*/  @P0 IMAD R6, R6, c[0x0][0x1e0], RZ ;  /* 0x0000780006060a24 */ /* 0x000fc800078e02ff */
[----:B------:R-:W-:-:S04]  /*e100*/  @P0 IMAD R6, R223, c[0x0][0x1e4], R6 ;  /* 0x00007900df060a24 */ /* 0x000fc800078e0206 */
[----:B------:R-:W-:Y:S02]  /*e110*/  @P0 IMAD.IADD R5, R5, 0x1, R6 ;  /* 0x0000000105050824 */ /* 0x000fe400078e0206 */
[--C-:B--2---:R-:W-:Y:S02]  /*e120*/  FFMA.FTZ R3, R7, c[0x0][0x2d0], -R2.reuse ;  /* 0x0000b40007037a23 */ /* 0x104fe40000010802 */
[--C-:B------:R-:W-:Y:S02]  /*e130*/  FFMA.FTZ R7, R10, c[0x0][0x2d0], -R2.reuse ;  /* 0x0000b4000a077a23 */ /* 0x100fe40000010802 */
[----:B------:R2:W-:Y:S08]  /*e140*/  MUFU.EX2 R204, R3 ;  /* 0x0000000300cc7308 */ /* 0x0005f00000000800 */
[----:B------:R-:W-:Y:S01]  /*e150*/  MUFU.EX2 R206, R7 ;  /* 0x0000000700ce7308 */ /* 0x000fe20000000800 */
[--C-:B--2---:R-:W-:Y:S01]  /*e160*/  FFMA.FTZ R3, R8, c[0x0][0x2d0], -R2.reuse ;  /* 0x0000b40008037a23 */ /* 0x104fe20000010802 */
[----:B-1----:R-:W-:Y:S01]  /*e170*/  FMNMX.FTZ R8, R0, R9, !PT ;  /* 0x0000000900087209 */ /* 0x002fe20007810000 */
[----:B------:R-:W-:-:S05]  /*e180*/  FFMA.FTZ R0, R11, c[0x0][0x2d0], -R2 ;  /* 0x0000b4000b007a23 */ /* 0x000fca0000010802 */
[----:B------:R1:W2:Y:S08]  /*e190*/  MUFU.EX2 R207, R3 ;  /* 0x0000000300cf7308 */ /* 0x0002b00000000800 */
[----:B------:R3:W4:Y:S01]  /*e1a0*/  MUFU.EX2 R195, R0 ;  /* 0x0000000000c37308 */ /* 0x0007220000000800 */
[----:B-1----:R-:W-:Y:S02]  /*e1b0*/  @P0 LEA R3, P1, R4, R210, 0x5 ;  /* 0x000000d204030211 */ /* 0x002fe400078228ff */
[----:B--2---:R-:W-:-:S02]  /*e1c0*/  F2FP.PACK_AB R6, R207, R204 ;  /* 0x000000cccf06723e */ /* 0x004fc400000000ff */
[----:B------:R-:W-:Y:S02]  /*e1d0*/  @P0 LEA.HI.X R5, R4, R218, R5, 0x5, P1 ;  /* 0x000000da04050211 */ /* 0x000fe400008f2c05 */
[----:B------:R-:W-:Y:S01]  /*e1e0*/  @P0 LEA R4, P1, R3, c[0x0][0x1c8], 0x1 ;  /* 0x0000720003040a11 */ /* 0x000fe200078208ff */
[----:B---3--:R-:W-:Y:S01]  /*e1f0*/  FMUL.FTZ R0, R8, c[0x0][0x2d0] ;  /* 0x0000b40008007a20 */ /* 0x008fe20000410000 */
[----:B----4-:R-:W-:Y:S02]  /*e200*/  F2FP.PACK_AB R156, R195, R206 ;  /* 0x000000cec39c723e */ /* 0x010fe400000000ff */
[----:B------:R-:W-:Y:S01]  /*e210*/  @P0 LEA.HI.X R5, R3, c[0x0][0x1cc], R5, 0x1, P1 ;  /* 0x0000730003050a11 */ /* 0x000fe200008f0c05 */
[--C-:B------:R-:W-:Y:S01]  /*e220*/  FFMA.FTZ R3, R12, c[0x0][0x2d0], -R2.reuse ;  /* 0x0000b4000c037a23 */ /* 0x100fe20000010802 */
[----:B------:R-:W-:Y:S01]  /*e230*/  FSETP.NEU.FTZ.AND P1, PT, R8, -INF , PT ;  /* 0xff8000000800780b */ /* 0x000fe20003f3d000 */
[----:B------:R-:W-:Y:S02]  /*e240*/  FFMA.FTZ R2, R21, c[0x0][0x2d0], -R2 ;  /* 0x0000b40015027a23 */ /* 0x000fe40000010802 */
[----:B------:R1:W-:Y:S01]  /*e250*/  MUFU.EX2 R189, R3 ;  /* 0x0000000300bd7308 */ /* 0x0003e20000000800 */
[----:B------:R-:W-:Y:S01]  /*e260*/  FSEL R0, R0, RZ, P1 ;  /* 0x000000ff00007208 */ /* 0x000fe20000800000 */
[----:B------:R2:W-:Y:S04]  /*e270*/  @P0 LDGSTS.E.BYPASS.LTC128B.128 [R185+0xc080], [R4.64], !P2 ;  /* 0x0c08000004b90fae */ /* 0x0005e8000d101d46 */
[----:B------:R2:W-:Y:S02]  /*e280*/  @P0 LDGSTS.E.BYPASS.LTC128B.128 [R185+0xd080], [R4.64+0x80], !P6 ;  /* 0x0d08008004b90fae */ /* 0x0005e4000f101d46 */
[----:B------:R3:W4:Y:S02]  /*e290*/  MUFU.EX2 R190, R2 ;  /* 0x0000000200be7308 */ /* 0x0007240000000800 */
[----:B------:R2:W-:Y:S04]  /*e2a0*/  @P0 LDGSTS.E.BYPASS.LTC128B.128 [R185+0xe080], [R4.64+0x100], !P4 ;  /* 0x0e08010004b90fae */ /* 0x0005e8000e101d46 */
[----:B------:R2:W-:Y:S01]  /*e2b0*/  @P0 LDGSTS.E.BYPASS.LTC128B.128 [R185+0xf080], [R4.64+0x180], !P5 ;  /* 0x0f08018004b90fae */ /* 0x0005e2000e901d46 */
[----:B------:R-:W-:Y:S01]  /*e2c0*/  ISETP.GE.AND P0, PT, R223, R214, PT ;  /* 0x000000d6df00720c */ /* 0x000fe20003f06270 */
[----:B-1----:R-:W-:-:S02]  /*e2d0*/  FFMA.FTZ R3, R14, c[0x0][0x2d0], -R0 ;  /* 0x0000b4000e037a23 */ /* 0x002fc40000010800 */
[----:B------:R-:W-:Y:S02]  /*e2e0*/  LDSM.16.MT88.4 R12, [R177] ;  /* 0x00000000b10c783b */ /* 0x000fe40000004200 */
[----:B------:R1:W-:Y:S02]  /*e2f0*/  MUFU.EX2 R188, R3 ;  /* 0x0000000300bc7308 */ /* 0x0003e40000000800 */
[----:B------:R-:W-:Y:S01]  /*e300*/  LDSM.16.MT88.4 R32, [R180] ;  /* 0x00000000b420783b */ /* 0x000fe20000004200 */
[--C-:B---3--:R-:W-:Y:S01]  /*e310*/  FFMA.FTZ R2, R26, c[0x0][0x2d0], -R0.reuse ;  /* 0x0000b4001a027a23 */ /* 0x108fe20000010800 */
[----:B----4-:R-:W-:Y:S02]  /*e320*/  F2FP.PACK_AB R158, R190, R189 ;  /* 0x000000bdbe9e723e */ /* 0x010fe400000000ff */
[----:B------:R-:W-:Y:S02]  /*e330*/  LDSM.16.MT88.4 R148, [R177+0x800] ;  /* 0x00080000b194783b */ /* 0x000fe40000004200 */
[----:B------:R3:W-:Y:S02]  /*e340*/  MUFU.EX2 R186, R2 ;  /* 0x0000000200ba7308 */ /* 0x0007e40000000800 */
[----:B------:R-:W-:Y:S04]  /*e350*/  LDSM.16.MT88.4 R40, [R180+0x800] ;  /* 0x00080000b428783b */ /* 0x000fe80000004200 */
[----:B------:R-:W-:Y:S01]  /*e360*/  LDSM.16.MT88.4 R44, [R179] ;  /* 0x00000000b32c783b */ /* 0x000fe20000004200 */
[----:B-1----:R-:W-:-:S03]  /*e370*/  FFMA.FTZ R3, R16, c[0x0][0x2d0], -R0 ;  /* 0x0000b40010037a23 */ /* 0x002fc60000010800 */
[----:B------:R-:W-:Y:S01]  /*e380*/  LDSM.16.MT88.4 R48, [R177+0x1000] ;  /* 0x00100000b130783b */ /* 0x000fe20000004200 */
[----:B------:R1:W4:Y:S01]  /*e390*/  MUFU.EX2 R137, R3 ;  /* 0x0000000300897308 */ /* 0x0003220000000800 */
[----:B--2---:R-:W-:Y:S02]  /*e3a0*/  F2FP.PACK_AB R4, R205, R208 ;  /* 0x000000d0cd04723e */ /* 0x004fe400000000ff */
[----:B------:R-:W-:Y:S01]  /*e3b0*/  LDSM.16.MT88.4 R56, [R178+0x1000] ;  /* 0x00100000b238783b */ /* 0x000fe20000004200 */
[----:B---3--:R-:W-:-:S03]  /*e3c0*/  FFMA.FTZ R2, R20, c[0x0][0x2d0], -R0 ;  /* 0x0000b40014027a23 */ /* 0x008fc60000010800 */
[----:B------:R-:W-:Y:S01]  /*e3d0*/  LDSM.16.MT88.4 R64, [R180+0x1000] ;  /* 0x00100000b440783b */ /* 0x000fe20000004200 */
[----:B------:R2:W3:Y:S03]  /*e3e0*/  MUFU.EX2 R11, R2 ;  /* 0x00000002000b7308 */ /* 0x0004e60000000800 */
[----:B------:R-:W-:Y:S04]  /*e3f0*/  LDSM.16.MT88.4 R72, [R179+0x800] ;  /* 0x00080000b348783b */ /* 0x000fe80000004200 */
[----:B------:R-:W-:Y:S01]  /*e400*/  LDSM.16.MT88.4 R68, [R180+0x1800] ;  /* 0x00180000b444783b */ /* 0x000fe20000004200 */
[----:B-1----:R-:W-:Y:S01]  /*e410*/  FFMA.FTZ R3, R18, c[0x0][0x2d0], -R0 ;  /* 0x0000b40012037a23 */ /* 0x002fe20000010800 */
[----:B----4-:R-:W-:-:S02]  /*e420*/  F2FP.PACK_AB R5, R137, R188 ;  /* 0x000000bc8905723e */ /* 0x010fc400000000ff */
[----:B------:R-:W1:Y:S01]  /*e430*/  LDSM.16.MT88.4 R16, [R178] ;  /* 0x00000000b210783b */ /* 0x000e620000004200 */
[----:B------:R4:W-:Y:S03]  /*e440*/  MUFU.EX2 R136, R3 ;  /* 0x0000000300887308 */ /* 0x0009e60000000800 */
[----:B------:R-:W-:Y:S01]  /*e450*/  LDSM.16.MT88.4 R76, [R179+0x1000] ;  /* 0x00100000b34c783b */ /* 0x000fe20000004200 */
[--C-:B--2---:R-:W-:Y:S01]  /*e460*/  FFMA.FTZ R2, R22, c[0x0][0x2d0], -R0.reuse ;  /* 0x0000b40016027a23 */ /* 0x104fe20000010800 */
[----:B---3--:R-:W-:Y:S02]  /*e470*/  F2FP.PACK_AB R157, R11, R186 ;  /* 0x000000ba0b9d723e */ /* 0x008fe400000000ff */
[----:B------:R-:W-:Y:S01]  /*e480*/  LDSM.16.MT88.4 R88, [R178+0x2000] ;  /* 0x00200000b258783b */ /* 0x000fe20000004200 */
[----:B------:R2:W-:Y:S03]  /*e490*/  MUFU.EX2 R10, R2 ;  /* 0x00000002000a7308 */ /* 0x0005e60000000800 */
[----:B------:R-:W-:Y:S04]  /*e4a0*/  LDSM.16.MT88.4 R80, [R177+0x2000] ;  /* 0x00200000b150783b */ /* 0x000fe80000004200 */
[----:B------:R-:W-:Y:S01]  /*e4b0*/  LDSM.16.MT88.4 R92, [R179+0x1800] ;  /* 0x00180000b35c783b */ /* 0x000fe20000004200 */
[----:B----4-:R-:W-:-:S03]  /*e4c0*/  FFMA.FTZ R3, R24, c[0x0][0x2d0], -R0 ;  /* 0x0000b40018037a23 */ /* 0x010fc60000010800 */
[----:B------:R-:W3:Y:S01]  /*e4d0*/  LDSM.16.MT88.4 R24, [R178+0x800] ;  /* 0x00080000b218783b */ /* 0x000ee20000004200 */
[----:B------:R-:W-:Y:S01]  /*e4e0*/  FFMA.FTZ R0, R23, c[0x0][0x2d0], -R0 ;  /* 0x0000b40017007a23 */ /* 0x000fe20000010800 */
[----:B------:R-:W4:Y:S02]  /*e4f0*/  MUFU.EX2 R187, R3 ;  /* 0x0000000300bb7308 */ /* 0x000f240000000800 */
[----:B------:R-:W-:Y:S01]  /*e500*/  LDSM.16.MT88.4 R120, [R178+0x3000] ;  /* 0x00300000b278783b */ /* 0x000fe20000004200 */
[----:B--2---:R-:W-:-:S03]  /*e510*/  FADD.FTZ R2, R208, R205 ;  /* 0x000000cdd0027221 */ /* 0x004fc60000010000 */
[----:B------:R-:W-:Y:S02]  /*e520*/  LDSM.16.MT88.4 R96, [R180+0x2000] ;  /* 0x00200000b460783b */ /* 0x000fe40000004200 */
[----:B------:R-:W2:Y:S02]  /*e530*/  MUFU.EX2 R9, R0 ;  /* 0x0000000000097308 */ /* 0x000ea40000000800 */
[----:B------:R-:W-:Y:S04]  /*e540*/  LDSM.16.MT88.4 R104, [R179+0x2000] ;  /* 0x00200000b368783b */ /* 0x000fe80000004200 */
[----:B------:R-:W-:Y:S01]  /*e550*/  LDSM.16.MT88.4 R124, [R177+0x3000] ;  /* 0x00300000b17c783b */ /* 0x000fe20000004200 */
[----:B----4-:R-:W-:Y:S01]  /*e560*/  F2FP.PACK_AB R7, R187, R136 ;  /* 0x00000088bb07723e */ /* 0x010fe200000000ff */
[----:B------:R-:W-:-:S02]  /*e570*/  FADD.FTZ R3, R204, R2 ;  /* 0x00000002cc037221 */ /* 0x000fc40000010000 */
[----:B------:R-:W-:Y:S04]  /*e580*/  LDSM.16.MT88.4 R116, [R180+0x3000] ;  /* 0x00300000b474783b */ /* 0x000fe80000004200 */
[----:B-----5:R-:W-:Y:S01]  /*e590*/  LDSM.16.MT88.4 R112, [R179+0x3000] ;  /* 0x00300000b370783b */ /* 0x020fe20000004200 */
[C---:B-1----:R-:W-:Y:S01]  /*e5a0*/  HMMA.16816.F32 R20, R4.reuse, R16, RZ ;  /* 0x000000100414723c */ /* 0x042fe200000018ff */
[----:B--2---:R-:W-:Y:S01]  /*e5b0*/  F2FP.PACK_AB R159, R9, R10 ;  /* 0x0000000a099f723e */ /* 0x004fe200000000ff */
[----:B------:R-:W-:Y:S01]  /*e5c0*/  FADD.FTZ R0, R188, R137 ;  /* 0x00000089bc007221 */ /* 0x000fe20000010000 */
[----:B------:R-:W-:Y:S03]  /*e5d0*/  LDSM.16.MT88.4 R160, [R180+0x2800] ;  /* 0x00280000b4a0783b */ /* 0x000fe60000004200 */
[----:B------:R-:W-:Y:S01]  /*e5e0*/  FADD.FTZ R2, R136, R0 ;  /* 0x0000000088027221 */ /* 0x000fe20000010000 */
[----:B------:R-:W-:Y:S01]  /*e5f0*/  LDSM.16.MT88.4 R196, [R179+0x2800] ;  /* 0x00280000b3c4783b */ /* 0x000fe20000004200 */
[----:B------:R-:W-:Y:S01]  /*e600*/  HMMA.16816.F32 R144, R4, R12, RZ ;  /* 0x0000000c0490723c */ /* 0x000fe200000018ff */
[----:B------:R-:W-:-:S02]  /*e610*/  FADD.FTZ R0, R207, R3 ;  /* 0x00000003cf007221 */ /* 0x000fc40000010000 */
[----:B------:R-:W-:Y:S01]  /*e620*/  LDSM.16.MT88.4 R200, [R177+0x3800] ;  /* 0x00380000b1c8783b */ /* 0x000fe20000004200 */
[----:B------:R-:W-:Y:S02]  /*e630*/  FADD.FTZ R2, R187, R2 ;  /* 0x00000002bb027221 */ /* 0x000fe40000010000 */
[----:B------:R-:W-:Y:S01]  /*e640*/  FADD.FTZ R0, R206, R0 ;  /* 0x00000000ce007221 */ /* 0x000fe20000010000 */
[----:B------:R-:W0:Y:S01]  /*e650*/  LDGDEPBAR ;  /* 0x00000000000079af */ /* 0x000e220000000000 */
[----:B------:R-:W-:Y:S01]  /*e660*/  HMMA.16816.F32 R16, R4, R18, RZ ;  /* 0x000000120410723c */ /* 0x000fe200000018ff */
[----:B------:R-:W-:Y:S02]  /*e670*/  FADD.FTZ R2, R186, R2 ;  /* 0x00000002ba027221 */ /* 0x000fe40000010000 */
[----:B------:R-:W-:Y:S02]  /*e680*/  FADD.FTZ R0, R195, R0 ;  /* 0x00000000c3007221 */ /* 0x000fe40000010000 */
[----:B------:R-:W-:-:S02]  /*e690*/  FADD.FTZ R2, R11, R2 ;  /* 0x000000020b027221 */ /* 0x000fc40000010000 */
[----:B------:R-:W-:Y:S01]  /*e6a0*/  FADD.FTZ R0, R189, R0 ;  /* 0x00000000bd007221 */ /* 0x000fe20000010000 */
[----:B------:R-:W-:Y:S01]  /*e6b0*/  HMMA.16816.F32 R12, R4, R14, RZ ;  /* 0x0000000e040c723c */ /* 0x000fe200000018ff */
[----:B------:R-:W-:Y:S02]  /*e6c0*/  FADD.FTZ R2, R10, R2 ;  /* 0x000000020a027221 */ /* 0x000fe40000010000 */
[----:B------:R-:W-:Y:S02]  /*e6d0*/  FADD.FTZ R190, R190, R0 ;  /* 0x00000000bebe7221 */ /* 0x000fe40000010000 */
[----:B------:R-:W-:-:S03]  /*e6e0*/  FADD.FTZ R189, R9, R2 ;  /* 0x0000000209bd7221 */ /* 0x000fc60000010000 */
[C---:B------:R-:W-:Y:S08]  /*e6f0*/  HMMA.16816.F32 R28, R4.reuse, R32, RZ ;  /* 0x00000020041c723c */ /* 0x040ff000000018ff */
[----:B------:R-:W-:Y:S08]  /*e700*/  HMMA.16816.F32 R32, R4, R34, RZ ;  /* 0x000000220420723c */ /* 0x000ff000000018ff */
[C---:B---3--:R-:W-:Y:S08]  /*e710*/  HMMA.16816.F32 R20, R156.reuse, R24, R20 ;  /* 0x000000189c14723c */ /* 0x048ff00000001814 */
[C---:B------:R-:W-:Y:S08]  /*e720*/  HMMA.16816.F32 R144, R156.reuse, R148, R144 ;  /* 0x000000949c90723c */ /* 0x040ff00000001890 */
[C---:B------:R-:W-:Y:S01]  /*e730*/  HMMA.16816.F32 R24, R156.reuse, R26, R16 ;  /* 0x0000001a9c18723c */ /* 0x040fe20000001810 */
[----:B------:R-:W1:Y:S07]  /*e740*/  LDSM.16.MT88.4 R16, [R177+0x1800] ;  /* 0x00180000b110783b */ /* 0x000e6e0000004200 */
[C---:B------:R-:W-:Y:S01]  /*e750*/  HMMA.16816.F32 R148, R156.reuse, R150, R12 ;  /* 0x000000969c94723c */ /* 0x040fe2000000180c */
[----:B------:R-:W2:Y:S07]  /*e760*/  LDSM.16.MT88.4 R12, [R178+0x1800] ;  /* 0x00180000b20c783b */ /* 0x000eae0000004200 */
[C---:B------:R-:W-:Y:S08]  /*e770*/  HMMA.16816.F32 R28, R156.reuse, R40, R28 ;  /* 0x000000289c1c723c */ /* 0x040ff0000000181c */
[----:B------:R-:W-:Y:S08]  /*e780*/  HMMA.16816.F32 R32, R156, R42, R32 ;  /* 0x0000002a9c20723c */ /* 0x000ff00000001820 */
[C---:B------:R-:W-:Y:S08]  /*e790*/  HMMA.16816.F32 R36, R4.reuse, R44, RZ ;  /* 0x0000002c0424723c */ /* 0x040ff000000018ff */
[C---:B------:R-:W-:Y:S08]  /*e7a0*/  HMMA.16816.F32 R40, R4.reuse, R46, RZ ;  /* 0x0000002e0428723c */ /* 0x040ff000000018ff */
[C---:B------:R-:W-:Y:S08]  /*e7b0*/  HMMA.16816.F32 R44, R4.reuse, R48, RZ ;  /* 0x00000030042c723c */ /* 0x040ff000000018ff */
[C---:B------:R-:W-:Y:S08]  /*e7c0*/  HMMA.16816.F32 R48, R4.reuse, R50, RZ ;  /* 0x000000320430723c */ /* 0x040ff000000018ff */
[C---:B------:R-:W-:Y:S08]  /*e7d0*/  HMMA.16816.F32 R52, R4.reuse, R56, RZ ;  /* 0x000000380434723c */ /* 0x040ff000000018ff */
[C---:B------:R-:W-:Y:S08]  /*e7e0*/  HMMA.16816.F32 R56, R4.reuse, R58, RZ ;  /* 0x0000003a0438723c */ /* 0x040ff000000018ff */
[C---:B------:R-:W-:Y:S08]  /*e7f0*/  HMMA.16816.F32 R60, R4.reuse, R64, RZ ;  /* 0x00000040043c723c */ /* 0x040ff000000018ff */
[----:B------:R-:W-:Y:S08]  /*e800*/  HMMA.16816.F32 R64, R4, R66, RZ ;  /* 0x000000420440723c */ /* 0x000ff000000018ff */
[C---:B-1----:R-:W-:Y:S08]  /*e810*/  HMMA.16816.F32 R44, R156.reuse, R16, R44 ;  /* 0x000000109c2c723c */ /* 0x042ff0000000182c */
[C---:B------:R-:W-:Y:S01]  /*e820*/  HMMA.16816.F32 R48, R156.reuse, R18, R48 ;  /* 0x000000129c30723c */ /* 0x040fe20000001830 */
[----:B------:R-:W1:Y:S07]  /*e830*/  LDSM.16.MT88.4 R16, [R178+0x2800] ;  /* 0x00280000b210783b */ /* 0x000e6e0000004200 */
[C---:B--2---:R-:W-:Y:S08]  /*e840*/  HMMA.16816.F32 R52, R156.reuse, R12, R52 ;  /* 0x0000000c9c34723c */ /* 0x044ff00000001834 */
[C---:B------:R-:W-:Y:S01]  /*e850*/  HMMA.16816.F32 R56, R156.reuse, R14, R56 ;  /* 0x0000000e9c38723c */ /* 0x040fe20000001838 */
[----:B------:R-:W2:Y:S07]  /*e860*/  LDSM.16.MT88.4 R12, [R177+0x2800] ;  /* 0x00280000b10c783b */ /* 0x000eae0000004200 */
[C---:B------:R-:W-:Y:S08]  /*e870*/  HMMA.16816.F32 R36, R156.reuse, R72, R36 ;  /* 0x000000489c24723c */ /* 0x040ff00000001824 */
[C---:B------:R-:W-:Y:S08]  /*e880*/  HMMA.16816.F32 R40, R156.reuse, R74, R40 ;  /* 0x0000004a9c28723c */ /* 0x040ff00000001828 */
[C---:B------:R-:W-:Y:S08]  /*e890*/  HMMA.16816.F32 R60, R156.reuse, R68, R60 ;  /* 0x000000449c3c723c */ /* 0x040ff0000000183c */
[----:B------:R-:W-:Y:S08]  /*e8a0*/  HMMA.16816.F32 R64, R156, R70, R64 ;  /* 0x000000469c40723c */ /* 0x000ff00000001840 */
[C---:B------:R-:W-:Y:S08]  /*e8b0*/  HMMA.16816.F32 R68, R4.reuse, R76, RZ ;  /* 0x0000004c0444723c */ /* 0x040ff000000018ff */
[C---:B------:R-:W-:Y:S08]  /*e8c0*/  HMMA.16816.F32 R72, R4.reuse, R78, RZ ;  /* 0x0000004e0448723c */ /* 0x040ff000000018ff */
[C---:B------:R-:W-:Y:S08]  /*e8d0*/  HMMA.16816.F32 R84, R4.reuse, R88, RZ ;  /* 0x000000580454723c */ /* 0x040ff000000018ff */
[C---:B------:R-:W-:Y:S08]  /*e8e0*/  HMMA.16816.F32 R76, R4.reuse, R80, RZ ;  /* 0x00000050044c723c */ /* 0x040ff000000018ff */
[C---:B------:R-:W-:Y:S08]  /*e8f0*/  HMMA.16816.F32 R88, R4.reuse, R90, RZ ;  /* 0x0000005a0458723c */ /* 0x040ff000000018ff */
[----:B------:R-:W-:Y:S08]  /*e900*/  HMMA.16816.F32 R80, R4, R82, RZ ;  /* 0x000000520450723c */ /* 0x000ff000000018ff */
[C---:B-1----:R-:W-:Y:S08]  /*e910*/  HMMA.16816.F32 R84, R156.reuse, R16, R84 ;  /* 0x000000109c54723c */ /* 0x042ff00000001854 */
[C---:B------:R-:W-:Y:S08]  /*e920*/  HMMA.16816.F32 R88, R156.reuse, R18, R88 ;  /* 0x000000129c58723c */ /* 0x040ff00000001858 */
[C---:B------:R-:W-:Y:S08]  /*e930*/  HMMA.16816.F32 R68, R156.reuse, R92, R68 ;  /* 0x0000005c9c44723c */ /* 0x040ff00000001844 */
[C---:B------:R-:W-:Y:S08]  /*e940*/  HMMA.16816.F32 R72, R156.reuse, R94, R72 ;  /* 0x0000005e9c48723c */ /* 0x040ff00000001848 */
[C---:B--2---:R-:W-:Y:S08]  /*e950*/  HMMA.16816.F32 R76, R156.reuse, R12, R76 ;  /* 0x0000000c9c4c723c */ /* 0x044ff0000000184c */
[----:B------:R-:W-:Y:S08]  /*e960*/  HMMA.16816.F32 R80, R156, R14, R80 ;  /* 0x0000000e9c50723c */ /* 0x000ff00000001850 */
[C---:B------:R-:W-:Y:S08]  /*e970*/  HMMA.16816.F32 R16, R4.reuse, R120, RZ ;  /* 0x000000780410723c */ /* 0x040ff000000018ff */
[C---:B------:R-:W-:Y:S01]  /*e980*/  HMMA.16816.F32 R128, R4.reuse, R122, RZ ;  /* 0x0000007a0480723c */ /* 0x040fe200000018ff */
[----:B------:R-:W1:Y:S07]  /*e990*/  LDSM.16.MT88.4 R120, [R178+0x3800] ;  /* 0x00380000b278783b */ /* 0x000e6e0000004200 */
[C---:B------:R-:W-:Y:S08]  /*e9a0*/  HMMA.16816.F32 R92, R4.reuse, R96, RZ ;  /* 0x00000060045c723c */ /* 0x040ff000000018ff */
[C---:B------:R-:W-:Y:S08]  /*e9b0*/  HMMA.16816.F32 R100, R4.reuse, R104, RZ ;  /* 0x000000680464723c */ /* 0x040ff000000018ff */
[C---:B------:R-:W-:Y:S08]  /*e9c0*/  HMMA.16816.F32 R108, R4.reuse, R124, RZ ;  /* 0x0000007c046c723c */ /* 0x040ff000000018ff */
[C---:B------:R-:W-:Y:S01]  /*e9d0*/  HMMA.16816.F32 R12, R4.reuse, R126, RZ ;  /* 0x0000007e040c723c */ /* 0x040fe200000018ff */
[----:B------:R-:W2:Y:S07]  /*e9e0*/  LDSM.16.MT88.4 R124, [R180+0x3800] ;  /* 0x00380000b47c783b */ /* 0x000eae0000004200 */
[C---:B------:R-:W-:Y:S08]  /*e9f0*/  HMMA.16816.F32 R96, R4.reuse, R98, RZ ;  /* 0x000000620460723c */ /* 0x040ff000000018ff */
[C---:B------:R-:W-:Y:S08]  /*ea00*/  HMMA.16816.F32 R104, R4.reuse, R106, RZ ;  /* 0x0000006a0468723c */ /* 0x040ff000000018ff */
[C---:B------:R-:W-:Y:S08]  /*ea10*/  HMMA.16816.F32 R152, R4.reuse, R116, RZ ;  /* 0x000000740498723c */ /* 0x040ff000000018ff */
[C---:B------:R-:W-:Y:S08]  /*ea20*/  HMMA.16816.F32 R164, R4.reuse, R118, RZ ;  /* 0x0000007604a4723c */ /* 0x040ff000000018ff */
[C---:B------:R-:W-:Y:S08]  /*ea30*/  HMMA.16816.F32 R168, R4.reuse, R112, RZ ;  /* 0x0000007004a8723c */ /* 0x040ff000000018ff */
[----:B------:R-:W-:Y:S01]  /*ea40*/  HMMA.16816.F32 R172, R4, R114, RZ ;  /* 0x0000007204ac723c */ /* 0x000fe200000018ff */
[----:B------:R-:W3:Y:S07]  /*ea50*/  LDSM.16.MT88.4 R4, [R179+0x3800] ;  /* 0x00380000b304783b */ /* 0x000eee0000004200 */
[C---:B-1----:R-:W-:Y:S08]  /*ea60*/  HMMA.16816.F32 R116, R156.reuse, R120, R16 ;  /* 0x000000789c74723c */ /* 0x042ff00000001810 */
[C---:B------:R-:W-:Y:S08]  /*ea70*/  HMMA.16816.F32 R120, R156.reuse, R122, R128 ;  /* 0x0000007a9c78723c */ /* 0x040ff00000001880 */
[C---:B--2---:R-:W-:Y:S08]  /*ea80*/  HMMA.16816.F32 R152, R156.reuse, R124, R152 ;  /* 0x0000007c9c98723c */ /* 0x044ff00000001898 */
[C---:B------:R-:W-:Y:S08]  /*ea90*/  HMMA.16816.F32 R92, R156.reuse, R160, R92 ;  /* 0x000000a09c5c723c */ /* 0x040ff0000000185c */
[C---:B------:R-:W-:Y:S08]  /*eaa0*/  HMMA.16816.F32 R96, R156.reuse, R162, R96 ;  /* 0x000000a29c60723c */ /* 0x040ff00000001860 */
[C---:B------:R-:W-:Y:S08]  /*eab0*/  HMMA.16816.F32 R100, R156.reuse, R196, R100 ;  /* 0x000000c49c64723c */ /* 0x040ff00000001864 */
[C---:B------:R-:W-:Y:S08]  /*eac0*/  HMMA.16816.F32 R104, R156.reuse, R198, R104 ;  /* 0x000000c69c68723c */ /* 0x040ff00000001868 */
[C---:B------:R-:W-:Y:S08]  /*ead0*/  HMMA.16816.F32 R108, R156.reuse, R200, R108 ;  /* 0x000000c89c6c723c */ /* 0x040ff0000000186c */
[C---:B------:R-:W-:Y:S08]  /*eae0*/  HMMA.16816.F32 R112, R156.reuse, R202, R12 ;  /* 0x000000ca9c70723c */ /* 0x040ff0000000180c */
[C---:B------:R-:W-:Y:S08]  /*eaf0*/  HMMA.16816.F32 R124, R156.reuse, R126, R164 ;  /* 0x0000007e9c7c723c */ /* 0x040ff000000018a4 */
[C---:B---3--:R-:W-:Y:S08]  /*eb00*/  HMMA.16816.F32 R128, R156.reuse, R4, R168 ;  /* 0x000000049c80723c */ /* 0x048ff000000018a8 */
[----:B------:R-:W-:Y:S01]  /*eb10*/  HMMA.16816.F32 R156, R156, R6, R172 ;  /* 0x000000069c9c723c */ /* 0x000fe200000018ac */
[----:B------:R-:W-:Y:S07]  /*eb20*/  @!UPT UIADD3 URZ, URZ, URZ, URZ ;  /* 0x0000003f3f3ff290 */ /* 0x000fee000fffe03f */
[----:B------:R-:W-:Y:S11]  /*eb30*/  @!P0 BRA `(.L_x_228) ;  /* 0x00001de000008947 */ /* 0x000ff60003800000 */
[----:B------:R-:W-:Y:S02]  /*eb40*/  MOV R188, R223 ;  /* 0x000000df00bc7202 */ /* 0x000fe40000000f00 */
[----:B------:R-:W-:-:S02]  /*eb50*/  MOV R137, R8 ;  /* 0x0000000800897202 */ /* 0x000fc40000000f00 */
[----:B------:R-:W-:Y:S02]  /*eb60*/  MOV R136, R135 ;  /* 0x0000008700887202 */ /* 0x000fe40000000f00 */
.L_x_229:
[----:B------:R-:W-:Y:S04]  /*eb70*/  DEPBAR.LE SB0, 0x0 ;  /* 0x000080000000791a */ /* 0x000fe80000000000 */
[----:B------:R-:W-:Y:S01]  /*eb80*/  WARPSYNC 0xffffffff ;  /* 0xffffffff00007948 */ /* 0x000fe20003800000 */
[----:B------:R-:W-:Y:S01]  /*eb90*/  BAR.SYNC.DEFER_BLOCKING 0x0 ;  /* 0x0000000000007b1d */ /* 0x000fe20000010000 */
[----:B------:R-:W-:Y:S02]  /*eba0*/  R2P PR, R219, 0x6 ;  /* 0x00000006db007804 */ /* 0x000fe40000000000 */
[----:B------:R-:W-:Y:S02]  /*ebb0*/  SHF.R.S32.HI R2, RZ, 0x1f, R188 ;  /* 0x0000001fff027819 */ /* 0x000fe400000114bc */
[----:B------:R-:W-:Y:S02]  /*ebc0*/  IADD3 R0, R143, 0x20, RZ ;  /* 0x000000208f007810 */ /* 0x000fe40007ffe0ff */
[----:B------:R-:W-:Y:S01]  /*ebd0*/  ISETP.GE.AND P3, PT, R132, c[0x0][0x1d4], PT ;  /* 0x0000750084007a0c */ /* 0x000fe20003f66270 */
[----:B------:R-:W-:Y:S01]  /*ebe0*/  IMAD R3, R2, c[0x0][0x208], RZ ;  /* 0x0000820002037a24 */ /* 0x000fe200078e02ff */
[----:B------:R-:W-:Y:S02]  /*ebf0*/  ISETP.GE.AND P4, PT, R134, c[0x0][0x1d4], PT ;  /* 0x0000750086007a0c */ /* 0x000fe40003f86270 */
[----:B------:R-:W-:Y:S01]  /*ec00*/  ISETP.GE.AND P5, PT, R191, c[0x0][0x1d4], PT ;  /* 0x00007500bf007a0c */ /* 0x000fe20003fa6270 */
[----:B------:R-:W-:Y:S01]  /*ec10*/  IMAD R3, R188, c[0x0][0x20c], R3 ;  /* 0x00008300bc037a24 */ /* 0x000fe200078e0203 */
[----:B------:R-:W-:Y:S02]  /*ec20*/  ISETP.GE.AND P6, PT, R192, c[0x0][0x1d4], PT ;  /* 0x00007500c0007a0c */ /* 0x000fe40003fc6270 */
[----:B------:R-:W-:Y:S01]  /*ec30*/  @P1 IADD3 R0, R143, -0x20, RZ ;  /* 0xffffffe08f001810 */ /* 0x000fe20007ffe0ff */
[----:B------:R-:W-:Y:S07]  /*ec40*/  LDSM.16.M88.4 R16, [R181] ;  /* 0x00000000b510783b */ /* 0x000fee0000000200 */
[----:B------:R-:W1:Y:S07]  /*ec50*/  LDSM.16.M88.4 R8, [R143] ;  /* 0x000000008f08783b */ /* 0x000e6e0000000200 */
[----:B------:R-:W2:Y:S07]  /*ec60*/  LDSM.16.M88.4 R160, [R143+0x800] ;  /* 0x000800008fa0783b */ /* 0x000eae0000000200 */
[----:B------:R-:W-:Y:S07]  /*ec70*/  LDSM.16.M88.4 R164, [R182] ;  /* 0x00000000b6a4783b */ /* 0x000fee0000000200 */
[----:B------:R-:W3:Y:S07]  /*ec80*/  LDSM.16.M88.4 R168, [R0] ;  /* 0x0000000000a8783b */ /* 0x000eee0000000200 */
[----:B------:R-:W4:Y:S01]  /*ec90*/  LDSM.16.M88.4 R172, [R0+0x800] ;  /* 0x0008000000ac783b */ /* 0x000f220000000200 */
[C---:B-1----:R-:W-:Y:S08]  /*eca0*/  HMMA.16816.F32 R4, R16.reuse, R8, RZ ;  /* 0x000000081004723c */ /* 0x042ff000000018ff */
[C---:B------:R-:W-:Y:S08]  /*ecb0*/  HMMA.16816.F32 R8, R16.reuse, R10, RZ ;  /* 0x0000000a1008723c */ /* 0x040ff000000018ff */
[C---:B--2---:R-:W-:Y:S07]  /*ecc0*/  HMMA.16816.F32 R12, R16.reuse, R160, RZ ;  /* 0x000000a0100c723c */ /* 0x044fee00000018ff */
[----:B------:R-:W-:Y:S01]  /*ecd0*/  IMAD.WIDE.U32 R160, R188, c[0x0][0x208], RZ ;  /* 0x00008200bca07a25 */ /* 0x000fe200078e00ff */
[----:B------:R-:W-:Y:S04]  /*ece0*/  HMMA.16816.F32 R16, R16, R162, RZ ;  /* 0x000000a21010723c */ /* 0x000fe800000018ff */
[C---:B------:R-:W-:Y:S02]  /*ecf0*/  LEA R2, P0, R160.reuse, R216, 0x5 ;  /* 0x000000d8a0027211 */ /* 0x040fe400078028ff */
[----:B------:R-:W-:Y:S02]  /*ed00*/  IADD3 R3, R161, R3, RZ ;  /* 0x00000003a1037210 */ /* 0x000fe40007ffe0ff */
[C---:B---3--:R-:W-:Y:S05]  /*ed10*/  HMMA.16816.F32 R4, R164.reuse, R168, R4 ;  /* 0x000000a8a404723c */ /* 0x048fea0000001804 */
[----:B------:R-:W-:Y:S02]  /*ed20*/  LEA.HI.X R3, R160, R221, R3, 0x5, P0 ;  /* 0x000000dda0037211 */ /* 0x000fe400000f2c03 */
[C---:B------:R-:W-:Y:S01]  /*ed30*/  LEA R186, P0, R2.reuse, c[0x0][0x1f8], 0x1 ;  /* 0x00007e0002ba7a11 */ /* 0x040fe200078008ff */
[C---:B------:R-:W-:Y:S04]  /*ed40*/  HMMA.16816.F32 R8, R164.reuse, R170, R8 ;  /* 0x000000aaa408723c */ /* 0x040fe80000001808 */
[----:B------:R-:W-:Y:S02]  /*ed50*/  LEA.HI.X R187, R2, c[0x0][0x1fc], R3, 0x1, P0 ;  /* 0x00007f0002bb7a11 */ /* 0x000fe400000f0c03 */
[C---:B------:R-:W-:Y:S02]  /*ed60*/  IADD3 R2, R143.reuse, 0x40, RZ ;  /* 0x000000408f027810 */ /* 0x040fe40007ffe0ff */
[C---:B----4-:R-:W-:Y:S01]  /*ed70*/  HMMA.16816.F32 R12, R164.reuse, R172, R12 ;  /* 0x000000aca40c723c */ /* 0x050fe2000000180c */
[----:B------:R-:W-:Y:S01]  /*ed80*/  @!PT LDS RZ, [RZ] ;  /* 0x00000000fffff984 */ /* 0x000fe20000000800 */
[----:B------:R-:W-:Y:S01]  /*ed90*/  @!PT LDS RZ, [RZ] ;  /* 0x00000000fffff984 */ /* 0x000fe20000000800 */
[----:B------:R-:W-:Y:S01]  /*eda0*/  @!PT LDS RZ, [RZ] ;  /* 0x00000000fffff984 */ /* 0x000fe20000000800 */
[----:B------:R1:W-:Y:S02]  /*edb0*/  LDGSTS.E.BYPASS.LTC128B.128 [R185+0x8080], [R186.64], !P3 ;  /* 0x08080000bab97fae */ /* 0x0003e4000d901d46 */
[C---:B------:R-:W-:Y:S02]  /*edc0*/  ISETP.GT.AND P0, PT, R188.reuse, R214, PT ;  /* 0x000000d6bc00720c */ /* 0x040fe40003f04270 */
[----:B------:R-:W-:Y:S02]  /*edd0*/  @P2 IADD3 R2, R143, -0x40, RZ ;  /* 0xffffffc08f022810 */ /* 0x000fe40007ffe0ff */
[----:B------:R-:W-:Y:S01]  /*ede0*/  IADD3 R188, R188, -0x1, RZ ;  /* 0xffffffffbcbc7810 */ /* 0x000fe20007ffe0ff */
[----:B------:R-:W-:Y:S01]  /*edf0*/  HMMA.16816.F32 R16, R164, R174, R16 ;  /* 0x000000aea410723c */ /* 0x000fe20000001810 */
[----:B------:R1:W-:Y:S07]  /*ee00*/  LDGSTS.E.BYPASS.LTC128B.128 [R185+0x9080], [R186.64+0x80], !P4 ;  /* 0x09080080bab97fae */ /* 0x0003ee000e101d46 */
[----:B------:R1:W-:Y:S07]  /*ee10*/  LDGSTS.E.BYPASS.LTC128B.128 [R185+0xa080], [R186.64+0x100], !P5 ;  /* 0x0a080100bab97fae */ /* 0x0003ee000e901d46 */
[----:B------:R1:W-:Y:S07]  /*ee20*/  LDGSTS.E.BYPASS.LTC128B.128 [R185+0xb080], [R186.64+0x180], !P6 ;  /* 0x0b080180bab97fae */ /* 0x0003ee000f101d46 */
[----:B------:R-:W-:Y:S07]  /*ee30*/  LDSM.16.M88.4 R160, [R184] ;  /* 0x00000000b8a0783b */ /* 0x000fee0000000200 */
[----:B------:R-:W2:Y:S07]  /*ee40*/  LDSM.16.M88.4 R168, [R2] ;  /* 0x0000000002a8783b */ /* 0x000eae0000000200 */
[----:B------:R-:W3:Y:S07]  /*ee50*/  LDSM.16.M88.4 R164, [R2+0x800] ;  /* 0x0008000002a4783b */ /* 0x000eee0000000200 */
[----:B------:R-:W0:Y:S07]  /*ee60*/  LDGDEPBAR ;  /* 0x00000000000079af */ /* 0x000e2e0000000000 */
[----:B------:R-:W-:Y:S01]  /*ee70*/  LDSM.16.M88.4 R172, [R176] ;  /* 0x00000000b0ac783b */ /* 0x000fe20000000200 */
[C---:B--2---:R-:W-:Y:S08]  /*ee80*/  HMMA.16816.F32 R4, R160.reuse, R168, R4 ;  /* 0x000000a8a004723c */ /* 0x044ff00000001804 */
[C---:B------:R-:W-:Y:S01]  /*ee90*/  HMMA.16816.F32 R8, R160.reuse, R170, R8 ;  /* 0x000000aaa008723c */ /* 0x040fe20000001808 */
[----:B------:R-:W2:Y:S07]  /*eea0*/  LDSM.16.M88.4 R168, [R183] ;  /* 0x00000000b7a8783b */ /* 0x000eae0000000200 */
[C---:B---3--:R-:W-:Y:S08]  /*eeb0*/  HMMA.16816.F32 R12, R160.reuse, R164, R12 ;  /* 0x000000a4a00c723c */ /* 0x048ff0000000180c */
[----:B------:R-:W-:Y:S01]  /*eec0*/  HMMA.16816.F32 R16, R160, R166, R16 ;  /* 0x000000a6a010723c */ /* 0x000fe20000001810 */
[----:B------:R-:W3:Y:S07]  /*eed0*/  LDSM.16.M88.4 R160, [R176+0x800] ;  /* 0x00080000b0a0783b */ /* 0x000eee0000000200 */
[----:B------:R-:W-:Y:S01]  /*eee0*/  LDSM.16.M88.4 R164, [R181+0x4000] ;  /* 0x00400000b5a4783b */ /* 0x000fe20000000200 */
[C---:B--2---:R-:W-:Y:S08]  /*eef0*/  HMMA.16816.F32 R4, R168.reuse, R172, R4 ;  /* 0x000000aca804723c */ /* 0x044ff00000001804 */
[C---:B------:R-:W-:Y:S01]  /*ef00*/  HMMA.16816.F32 R8, R168.reuse, R174, R8 ;  /* 0x000000aea808723c */ /* 0x040fe20000001808 */
[----:B------:R-:W2:Y:S07]  /*ef10*/  LDSM.16.M88.4 R172, [R143+0x1000] ;  /* 0x001000008fac783b */ /* 0x000eae0000000200 */
        /* <DEDUP_REMOVED lines=79> */
[----:B------:R-:W3:Y:S01]  /*f410*/  LDSM.16.M88.4 R160, [R176+0x3800] ;  /* 0x00380000b0a0783b */ /* 0x000ee20000000200 */
[----:B------:R-:W-:Y:S06]  /*f420*/  DEPBAR.LE SB0, 0x0 ;  /* 0x000080000000791a */ /* 0x000fec0000000000 */
[----:B------:R-:W-:Y:S01]  /*f430*/  BAR.SYNC.DEFER_BLOCKING 0x0 ;  /* 0x0000000000007b1d */ /* 0x000fe20000010000 */
[C---:B--2---:R-:W-:Y:S08]  /*f440*/  HMMA.16816.F32 R4, R168.reuse, R172, R4 ;  /* 0x000000aca804723c */ /* 0x044ff00000001804 */
[C---:B------:R-:W-:Y:S08]  /*f450*/  HMMA.16816.F32 R8, R168.reuse, R174, R8 ;  /* 0x000000aea808723c */ /* 0x040ff00000001808 */
[C---:B---3--:R-:W-:Y:S08]  /*f460*/  HMMA.16816.F32 R12, R168.reuse, R160, R12 ;  /* 0x000000a0a80c723c */ /* 0x048ff0000000180c */
[----:B------:R-:W-:Y:S04]  /*f470*/  HMMA.16816.F32 R16, R168, R162, R16 ;  /* 0x000000a2a810723c */ /* 0x000fe80000001810 */
[----:B------:R-:W-:Y:S02]  /*f480*/  FMNMX.FTZ R0, R4, R136, !PT ;  /* 0x0000008804007209 */ /* 0x000fe40007810000 */
[----:B------:R-:W-:Y:S02]  /*f490*/  FMNMX.FTZ R2, R6, R137, !PT ;  /* 0x0000008906027209 */ /* 0x000fe40007810000 */
[----:B------:R-:W-:Y:S04]  /*f4a0*/  FMNMX.FTZ R0, R5, R0, !PT ;  /* 0x0000000005007209 */ /* 0x000fe80007810000 */
[----:B------:R-:W-:Y:S02]  /*f4b0*/  FMNMX.FTZ R0, R8, R0, !PT ;  /* 0x0000000008007209 */ /* 0x000fe40007810000 */
        /* <DEDUP_REMOVED lines=10> */
[----:B------:R-:W-:Y:S03]  /*f560*/  FMNMX.FTZ R0, R18, R0, !PT ;  /* 0x0000000012007209 */ /* 0x000fe60007810000 */
[----:B------:R-:W2:Y:S01]  /*f570*/  SHFL.BFLY PT, R135, R3, 0x2, 0x1f ;  /* 0x0c401f0003877f89 */ /* 0x000ea200000e0000 */
[----:B------:R-:W-:Y:S06]  /*f580*/  FMNMX.FTZ R0, R19, R0, !PT ;  /* 0x0000000013007209 */ /* 0x000fec0007810000 */
[----:B------:R-:W3:Y:S01]  /*f590*/  SHFL.BFLY PT, R2, R0, 0x2, 0x1f ;  /* 0x0c401f0000027f89 */ /* 0x000ee200000e0000 */
[----:B--2---:R-:W-:Y:S06]  /*f5a0*/  FMNMX.FTZ R135, R3, R135, !PT ;  /* 0x0000008703877209 */ /* 0x004fec0007810000 */
[----:B------:R-:W2:Y:S01]  /*f5b0*/  SHFL.BFLY PT, R160, R135, 0x1, 0x1f ;  /* 0x0c201f0087a07f89 */ /* 0x000ea200000e0000 */
[----:B---3--:R-:W-:Y:S06]  /*f5c0*/  FMNMX.FTZ R0, R0, R2, !PT ;  /* 0x0000000200007209 */ /* 0x008fec0007810000 */
[----:B------:R-:W3:Y:S01]  /*f5d0*/  SHFL.BFLY PT, R3, R0, 0x1, 0x1f ;  /* 0x0c201f0000037f89 */ /* 0x000ee200000e0000 */
[----:B--2---:R-:W-:Y:S05]  /*f5e0*/  FMNMX.FTZ R135, R135, R160, !PT ;  /* 0x000000a087877209 */ /* 0x004fea0007810000 */
[----:B------:R-:W-:Y:S01]  /*f5f0*/  FADD.FTZ R2, -R135, R136 ;  /* 0x0000008887027221 */ /* 0x000fe20000010100 */
[----:B---3--:R-:W-:Y:S03]  /*f600*/  FMNMX.FTZ R3, R0, R3, !PT ;  /* 0x0000000300037209 */ /* 0x008fe60007810000 */
[----:B------:R-:W-:Y:S04]  /*f610*/  FMUL.FTZ R0, R2, c[0x0][0x2d0] ;  /* 0x0000b40002007a20 */ /* 0x000fe80000410000 */
[----:B------:R2:W3:Y:S02]  /*f620*/  MUFU.EX2 R2, R0 ;  /* 0x0000000000027308 */ /* 0x0004e40000000800 */
[----:B--2---:R-:W-:Y:S02]  /*f630*/  FADD.FTZ R0, -R3, R137 ;  /* 0x0000008903007221 */ /* 0x004fe40000010100 */
[----:B------:R-:W-:Y:S02]  /*f640*/  FMUL.FTZ R137, R135, c[0x0][0x2d0] ;  /* 0x0000b40087897a20 */ /* 0x000fe40000410000 */
[----:B------:R-:W-:Y:S02]  /*f650*/  FMUL.FTZ R0, R0, c[0x0][0x2d0] ;  /* 0x0000b40000007a20 */ /* 0x000fe40000410000 */
[--C-:B------:R-:W-:Y:S02]  /*f660*/  FFMA.FTZ R5, R5, c[0x0][0x2d0], -R137.reuse ;  /* 0x0000b40005057a23 */ /* 0x100fe40000010889 */
[--C-:B------:R-:W-:Y:S02]  /*f670*/  FFMA.FTZ R4, R4, c[0x0][0x2d0], -R137.reuse ;  /* 0x0000b40004047a23 */ /* 0x100fe40000010889 */
[----:B-1----:R1:W-:Y:S01]  /*f680*/  MUFU.EX2 R186, R5 ;  /* 0x0000000500ba7308 */ /* 0x0023e20000000800 */
[--C-:B------:R-:W-:Y:S02]  /*f690*/  FFMA.FTZ R9, R9, c[0x0][0x2d0], -R137.reuse ;  /* 0x0000b40009097a23 */ /* 0x100fe40000010889 */
[C---:B---3--:R-:W-:Y:S02]  /*f6a0*/  FMUL.FTZ R20, R2.reuse, R20 ;  /* 0x0000001402147220 */ /* 0x048fe40000410000 */
[C---:B------:R-:W-:Y:S02]  /*f6b0*/  FMUL.FTZ R21, R2.reuse, R21 ;  /* 0x0000001502157220 */ /* 0x040fe40000410000 */
[C---:B------:R-:W-:Y:S02]  /*f6c0*/  FMUL.FTZ R24, R2.reuse, R24 ;  /* 0x0000001802187220 */ /* 0x040fe40000410000 */
[C---:B------:R-:W-:Y:S01]  /*f6d0*/  FMUL.FTZ R25, R2.reuse, R25 ;  /* 0x0000001902197220 */ /* 0x040fe20000410000 */
[----:B------:R2:W-:Y:S01]  /*f6e0*/  MUFU.EX2 R187, R4 ;  /* 0x0000000400bb7308 */ /* 0x0005e20000000800 */
[C---:B------:R-:W-:Y:S02]  /*f6f0*/  FMUL.FTZ R28, R2.reuse, R28 ;  /* 0x0000001c021c7220 */ /* 0x040fe40000410000 */
[C---:B------:R-:W-:Y:S02]  /*f700*/  FMUL.FTZ R29, R2.reuse, R29 ;  /* 0x0000001d021d7220 */ /* 0x040fe40000410000 */
[C---:B------:R-:W-:Y:S02]  /*f710*/  FMUL.FTZ R32, R2.reuse, R32 ;  /* 0x0000002002207220 */ /* 0x040fe40000410000 */
[C---:B------:R-:W-:Y:S02]  /*f720*/  FMUL.FTZ R33, R2.reuse, R33 ;  /* 0x0000002102217220 */ /* 0x040fe40000410000 */
[C---:B------:R-:W-:Y:S01]  /*f730*/  FMUL.FTZ R36, R2.reuse, R36 ;  /* 0x0000002402247220 */ /* 0x040fe20000410000 */
[----:B------:R-:W3:Y:S01]  /*f740*/  MUFU.EX2 R0, R0 ;  /* 0x0000000000007308 */ /* 0x000ee20000000800 */
[C---:B------:R-:W-:Y:S02]  /*f750*/  FMUL.FTZ R37, R2.reuse, R37 ;  /* 0x0000002502257220 */ /* 0x040fe40000410000 */
[----:B------:R-:W-:Y:S02]  /*f760*/  FMUL.FTZ R40, R2, R40 ;  /* 0x0000002802287220 */ /* 0x000fe40000410000 */
[----:B-1----:R-:W-:Y:S02]  /*f770*/  FFMA.FTZ R5, R8, c[0x0][0x2d0], -R137 ;  /* 0x0000b40008057a23 */ /* 0x002fe40000010889 */
[C---:B------:R-:W-:Y:S02]  /*f780*/  FMUL.FTZ R41, R2.reuse, R41 ;  /* 0x0000002902297220 */ /* 0x040fe40000410000 */
[C---:B------:R-:W-:Y:S01]  /*f790*/  FMUL.FTZ R44, R2.reuse, R44 ;  /* 0x0000002c022c7220 */ /* 0x040fe20000410000 */
[----:B------:R1:W-:Y:S01]  /*f7a0*/  MUFU.EX2 R175, R5 ;  /* 0x0000000500af7308 */ /* 0x0003e20000000800 */
[C---:B------:R-:W-:Y:S02]  /*f7b0*/  FMUL.FTZ R45, R2.reuse, R45 ;  /* 0x0000002d022d7220 */ /* 0x040fe40000410000 */
[C---:B------:R-:W-:Y:S01]  /*f7c0*/  FMUL.FTZ R48, R2.reuse, R48 ;  /* 0x0000003002307220 */ /* 0x040fe20000410000 */
[----:B--2---:R-:W-:Y:S01]  /*f7d0*/  @P0 SHF.R.S32.HI R4, RZ, 0x1f, R188 ;  /* 0x0000001fff040819 */ /* 0x004fe200000114bc */
[C---:B------:R-:W-:Y:S02]  /*f7e0*/  FMUL.FTZ R49, R2.reuse, R49 ;  /* 0x0000003102317220 */ /* 0x040fe40000410000 */
[----:B------:R-:W-:Y:S02]  /*f7f0*/  FMUL.FTZ R52, R2, R52 ;  /* 0x0000003402347220 */ /* 0x000fe40000410000 */
[----:B------:R-:W-:Y:S01]  /*f800*/  @P0 IMAD R8, R4, c[0x0][0x1e0], RZ ;  /* 0x0000780004080a24 */ /* 0x000fe200078e02ff */
[----:B------:R2:W-:Y:S01]  /*f810*/  MUFU.EX2 R174, R9 ;  /* 0x0000000900ae7308 */ /* 0x0005e20000000800 */
[----:B------:R-:W-:Y:S02]  /*f820*/  FMUL.FTZ R53, R2, R53 ;  /* 0x0000003502357220 */ /* 0x000fe40000410000 */
[----:B------:R-:W-:Y:S02]  /*f830*/  @P0 IMAD R136, R188, c[0x0][0x1e4], R8 ;  /* 0x00007900bc880a24 */ /* 0x000fe400078e0208 */
[C---:B---3--:R-:W-:Y:S02]  /*f840*/  FMUL.FTZ R22, R0.reuse, R22 ;  /* 0x0000001600167220 */ /* 0x048fe40000410000 */
[C---:B------:R-:W-:Y:S02]  /*f850*/  FMUL.FTZ R23, R0.reuse, R23 ;  /* 0x0000001700177220 */ /* 0x040fe40000410000 */
[C---:B------:R-:W-:Y:S02]  /*f860*/  FMUL.FTZ R26, R0.reuse, R26 ;  /* 0x0000001a001a7220 */ /* 0x040fe40000410000 */
[C---:B------:R-:W-:Y:S02]  /*f870*/  FMUL.FTZ R27, R0.reuse, R27 ;  /* 0x0000001b001b7220 */ /* 0x040fe40000410000 */
[----:B------:R-:W-:Y:S02]  /*f880*/  FMUL.FTZ R30, R0, R30 ;  /* 0x0000001e001e7220 */ /* 0x000fe40000410000 */
[----:B-1----:R-:W-:Y:S04]  /*f890*/  @P0 IMAD.WIDE.U32 R4, R188, c[0x0][0x1e0], RZ ;  /* 0x00007800bc040a25 */ /* 0x002fe800078e00ff */
[----:B------:R-:W-:Y:S01]  /*f8a0*/  FMUL.FTZ R31, R0, R31 ;  /* 0x0000001f001f7220 */ /* 0x000fe20000410000 */
[----:B------:R-:W-:Y:S01]  /*f8b0*/  @P0 LEA R8, P1, R4, R210, 0x5 ;  /* 0x000000d204080211 */ /* 0x000fe200078228ff */
[----:B------:R-:W-:Y:S01]  /*f8c0*/  FMUL.FTZ R34, R0, R34 ;  /* 0x0000002200227220 */ /* 0x000fe20000410000 */
[----:B------:R-:W-:Y:S01]  /*f8d0*/  @P0 IADD3 R5, R5, R136, RZ ;  /* 0x0000008805050210 */ /* 0x000fe20007ffe0ff */
[----:B------:R-:W-:Y:S02]  /*f8e0*/  FMUL.FTZ R136, R3, c[0x0][0x2d0] ;  /* 0x0000b40003887a20 */ /* 0x000fe40000410000 */
[----:B--2---:R-:W-:Y:S01]  /*f8f0*/  FMUL.FTZ R9, R2, R149 ;  /* 0x0000009502097220 */ /* 0x004fe20000410000 */
[----:B------:R-:W-:Y:S01]  /*f900*/  @P0 LEA.HI.X R5, R4, R218, R5, 0x5, P1 ;  /* 0x000000da04050211 */ /* 0x000fe200008f2c05 */
[--C-:B------:R-:W-:Y:S01]  /*f910*/  FFMA.FTZ R6, R6, c[0x0][0x2d0], -R136.reuse ;  /* 0x0000b40006067a23 */ /* 0x100fe20000010888 */
[C---:B------:R-:W-:Y:S01]  /*f920*/  @P0 LEA R4, P1, R8.reuse, c[0x0][0x1c8], 0x1 ;  /* 0x0000720008040a11 */ /* 0x040fe200078208ff */
[--C-:B------:R-:W-:Y:S02]  /*f930*/  FFMA.FTZ R7, R7, c[0x0][0x2d0], -R136.reuse ;  /* 0x0000b40007077a23 */ /* 0x100fe40000010888 */
[----:B------:R1:W-:Y:S01]  /*f940*/  MUFU.EX2 R171, R6 ;  /* 0x0000000600ab7308 */ /* 0x0003e20000000800 */
[----:B------:R-:W-:Y:S01]  /*f950*/  @P0 LEA.HI.X R5, R8, c[0x0][0x1cc], R5, 0x1, P1 ;  /* 0x0000730008050a11 */ /* 0x000fe200008f0c05 */
[----:B------:R-:W-:Y:S02]  /*f960*/  FMUL.FTZ R8, R2, R148 ;  /* 0x0000009402087220 */ /* 0x000fe40000410000 */
[C---:B------:R-:W-:Y:S02]  /*f970*/  FMUL.FTZ R35, R0.reuse, R35 ;  /* 0x0000002300237220 */ /* 0x040fe40000410000 */
[----:B------:R2:W-:Y:S01]  /*f980*/  @P0 LDGSTS.E.BYPASS.LTC128B.128 [R185+0xc080], [R4.64], !P3 ;  /* 0x0c08000004b90fae */ /* 0x0005e2000d901d46 */
[C---:B------:R-:W-:Y:S02]  /*f990*/  FMUL.FTZ R38, R0.reuse, R38 ;  /* 0x0000002600267220 */ /* 0x040fe40000410000 */
[C---:B------:R-:W-:Y:S01]  /*f9a0*/  FMUL.FTZ R39, R0.reuse, R39 ;  /* 0x0000002700277220 */ /* 0x040fe20000410000 */
[----:B------:R3:W4:Y:S01]  /*f9b0*/  MUFU.EX2 R170, R7 ;  /* 0x0000000700aa7308 */ /* 0x0007220000000800 */
[C---:B------:R-:W-:Y:S02]  /*f9c0*/  FMUL.FTZ R42, R0.reuse, R42 ;  /* 0x0000002a002a7220 */ /* 0x040fe40000410000 */
[----:B------:R2:W-:Y:S01]  /*f9d0*/  @P0 LDGSTS.E.BYPASS.LTC128B.128 [R185+0xd080], [R4.64+0x80], !P4 ;  /* 0x0d08008004b90fae */ /* 0x0005e2000e101d46 */
[C---:B------:R-:W-:Y:S02]  /*f9e0*/  FMUL.FTZ R43, R0.reuse, R43 ;  /* 0x0000002b002b7220 */ /* 0x040fe40000410000 */
[C---:B------:R-:W-:Y:S02]  /*f9f0*/  FMUL.FTZ R46, R0.reuse, R46 ;  /* 0x0000002e002e7220 */ /* 0x040fe40000410000 */
[C---:B------:R-:W-:Y:S02]  /*fa00*/  FMUL.FTZ R47, R0.reuse, R47 ;  /* 0x0000002f002f7220 */ /* 0x040fe40000410000 */
[----:B------:R2:W-:Y:S01]  /*fa10*/  @P0 LDGSTS.E.BYPASS.LTC128B.128 [R185+0xe080], [R4.64+0x100], !P5 ;  /* 0x0e08010004b90fae */ /* 0x0005e2000e901d46 */
[C---:B------:R-:W-:Y:S02]  /*fa20*/  FMUL.FTZ R50, R0.reuse, R50 ;  /* 0x0000003200327220 */ /* 0x040fe40000410000 */
[----:B------:R-:W-:Y:S02]  /*fa30*/  FMUL.FTZ R51, R0, R51 ;  /* 0x0000003300337220 */ /* 0x000fe40000410000 */
[--C-:B-1----:R-:W-:Y:S02]  /*fa40*/  FFMA.FTZ R6, R10, c[0x0][0x2d0], -R136.reuse ;  /* 0x0000b4000a067a23 */ /* 0x102fe40000010888 */
[----:B------:R2:W-:Y:S01]  /*fa50*/  @P0 LDGSTS.E.BYPASS.LTC128B.128 [R185+0xf080], [R4.64+0x180], !P6 ;  /* 0x0f08018004b90fae */ /* 0x0005e2000f101d46 */
[C---:B------:R-:W-:Y:S01]  /*fa60*/  FMUL.FTZ R10, R0.reuse, R150 ;  /* 0x00000096000a7220 */ /* 0x040fe20000410000 */
[----:B------:R1:W-:Y:S01]  /*fa70*/  MUFU.EX2 R169, R6 ;  /* 0x0000000600a97308 */ /* 0x0003e20000000800 */
[C---:B------:R-:W-:Y:S02]  /*fa80*/  FMUL.FTZ R54, R0.reuse, R54 ;  /* 0x0000003600367220 */ /* 0x040fe40000410000 */
[C---:B------:R-:W-:Y:S02]  /*fa90*/  FMUL.FTZ R55, R0.reuse, R55 ;  /* 0x0000003700377220 */ /* 0x040fe40000410000 */
[----:B------:R-:W5:Y:S01]  /*faa0*/  LDSM.16.MT88.4 R160, [R177] ;  /* 0x00000000b1a0783b */ /* 0x000f620000004200 */
[----:B---3--:R-:W-:Y:S02]  /*fab0*/  FMUL.FTZ R7, R0, R147 ;  /* 0x0000009300077220 */ /* 0x008fe40000410000 */
[C---:B------:R-:W-:Y:S02]  /*fac0*/  FMUL.FTZ R56, R2.reuse, R56 ;  /* 0x0000003802387220 */ /* 0x040fe40000410000 */
[----:B------:R-:W-:Y:S02]  /*fad0*/  FMUL.FTZ R57, R2, R57 ;  /* 0x0000003902397220 */ /* 0x000fe40000410000 */
[----:B------:R-:W3:Y:S01]  /*fae0*/  LDSM.16.MT88.4 R164, [R178] ;  /* 0x00000000b2a4783b */ /* 0x000ee20000004200 */
[C---:B------:R-:W-:Y:S02]  /*faf0*/  FMUL.FTZ R58, R0.reuse, R58 ;  /* 0x0000003a003a7220 */ /* 0x040fe40000410000 */
[----:B------:R-:W-:Y:S02]  /*fb00*/  FMUL.FTZ R59, R0, R59 ;  /* 0x0000003b003b7220 */ /* 0x000fe40000410000 */
[C---:B------:R-:W-:Y:S02]  /*fb10*/  FMUL.FTZ R60, R2.reuse, R60 ;  /* 0x0000003c023c7220 */ /* 0x040fe40000410000 */
[----:B------:R-:W-:Y:S01]  /*fb20*/  FMUL.FTZ R61, R2, R61 ;  /* 0x0000003d023d7220 */ /* 0x000fe20000410000 */
[----:B------:R-:W0:Y:S01]  /*fb30*/  LDGDEPBAR ;  /* 0x00000000000079af */ /* 0x000e220000000000 */
[C---:B------:R-:W-:Y:S02]  /*fb40*/  FMUL.FTZ R62, R0.reuse, R62 ;  /* 0x0000003e003e7220 */ /* 0x040fe40000410000 */
[C---:B------:R-:W-:Y:S02]  /*fb50*/  FMUL.FTZ R63, R0.reuse, R63 ;  /* 0x0000003f003f7220 */ /* 0x040fe40000410000 */
[--C-:B--2---:R-:W-:Y:S02]  /*fb60*/  FFMA.FTZ R4, R11, c[0x0][0x2d0], -R136.reuse ;  /* 0x0000b4000b047a23 */ /* 0x104fe40000010888 */
[----:B------:R-:W-:Y:S02]  /*fb70*/  FMUL.FTZ R11, R0, R151 ;  /* 0x00000097000b7220 */ /* 0x000fe40000410000 */
[----:B------:R2:W2:Y:S01]  /*fb80*/  MUFU.EX2 R168, R4 ;  /* 0x0000000400a87308 */ /* 0x0004a20000000800 */
[----:B------:R-:W3:Y:S01]  /*fb90*/  LDSM.16.MT88.4 R148, [R180] ;  /* 0x00000000b494783b */ /* 0x000ee20000004200 */
[----:B------:R-:W-:Y:S01]  /*fba0*/  FMUL.FTZ R5, R2, R145 ;  /* 0x0000009102057220 */ /* 0x000fe20000410000 */
[----:B----4-:R-:W-:Y:S01]  /*fbb0*/  F2FP.PACK_AB R145, R170, R171 ;  /* 0x000000abaa91723e */ /* 0x010fe200000000ff */
[----:B-1----:R-:W-:Y:S01]  /*fbc0*/  FMUL.FTZ R6, R0, R146 ;  /* 0x0000009200067220 */ /* 0x002fe20000410000 */
[----:B------:R-:W-:Y:S01]  /*fbd0*/  F2FP.PACK_AB R146, R174, R175 ;  /* 0x000000afae92723e */ /* 0x000fe200000000ff */
[C---:B------:R-:W-:Y:S02]  /*fbe0*/  FMUL.FTZ R64, R2.reuse, R64 ;  /* 0x0000004002407220 */ /* 0x040fe40000410000 */
[----:B------:R-:W-:Y:S02]  /*fbf0*/  FMUL.FTZ R65, R2, R65 ;  /* 0x0000004102417220 */ /* 0x000fe40000410000 */
[C---:B------:R-:W-:Y:S02]  /*fc00*/  FMUL.FTZ R66, R0.reuse, R66 ;  /* 0x0000004200427220 */ /* 0x040fe40000410000 */
[----:B------:R-:W-:Y:S02]  /*fc10*/  FMUL.FTZ R67, R0, R67 ;  /* 0x0000004300437220 */ /* 0x000fe40000410000 */
[C---:B------:R-:W-:Y:S02]  /*fc20*/  FMUL.FTZ R68, R2.reuse, R68 ;  /* 0x0000004402447220 */ /* 0x040fe40000410000 */
[----:B------:R-:W-:Y:S02]  /*fc30*/  FMUL.FTZ R69, R2, R69 ;  /* 0x0000004502457220 */ /* 0x000fe40000410000 */
[C---:B------:R-:W-:Y:S02]  /*fc40*/  FMUL.FTZ R70, R0.reuse, R70 ;  /* 0x0000004600467220 */ /* 0x040fe40000410000 */
[----:B------:R-:W-:Y:S02]  /*fc50*/  FMUL.FTZ R71, R0, R71 ;  /* 0x0000004700477220 */ /* 0x000fe40000410000 */
[C---:B------:R-:W-:Y:S02]  /*fc60*/  FMUL.FTZ R72, R2.reuse, R72 ;  /* 0x0000004802487220 */ /* 0x040fe40000410000 */
[----:B--2---:R-:W-:Y:S01]  /*fc70*/  FMUL.FTZ R4, R2, R144 ;  /* 0x0000009002047220 */ /* 0x004fe20000410000 */
[----:B------:R-:W-:Y:S01]  /*fc80*/  F2FP.PACK_AB R144, R186, R187 ;  /* 0x000000bbba90723e */ /* 0x000fe200000000ff */
[----:B------:R-:W-:Y:S01]  /*fc90*/  FMUL.FTZ R73, R2, R73 ;  /* 0x0000004902497220 */ /* 0x000fe20000410000 */
[----:B------:R-:W-:Y:S01]  /*fca0*/  F2FP.PACK_AB R147, R168, R169 ;  /* 0x000000a9a893723e */ /* 0x000fe200000000ff */
[C---:B------:R-:W-:Y:S02]  /*fcb0*/  FMUL.FTZ R74, R0.reuse, R74 ;  /* 0x0000004a004a7220 */ /* 0x040fe40000410000 */
[----:B------:R-:W-:Y:S02]  /*fcc0*/  FMUL.FTZ R75, R0, R75 ;  /* 0x0000004b004b7220 */ /* 0x000fe40000410000 */
[C---:B------:R-:W-:Y:S02]  /*fcd0*/  FMUL.FTZ R76, R2.reuse, R76 ;  /* 0x0000004c024c7220 */ /* 0x040fe40000410000 */
[C---:B-----5:R-:W-:Y:S05]  /*fce0*/  HMMA.16816.F32 R4, R144.reuse, R160, R4 ;  /* 0x000000a09004723c */ /* 0x060fea0000001804 */
[----:B------:R-:W-:Y:S02]  /*fcf0*/  FMUL.FTZ R77, R2, R77 ;  /* 0x0000004d024d7220 */ /* 0x000fe40000410000 */
[C---:B------:R-:W-:Y:S01]  /*fd00*/  FMUL.FTZ R78, R0.reuse, R78 ;  /* 0x0000004e004e7220 */ /* 0x040fe20000410000 */
[C---:B------:R-:W-:Y:S01]  /*fd10*/  HMMA.16816.F32 R8, R144.reuse, R162, R8 ;  /* 0x000000a29008723c */ /* 0x040fe20000001808 */
[----:B------:R-:W1:Y:S03]  /*fd20*/  LDSM.16.MT88.4 R160, [R179] ;  /* 0x00000000b3a0783b */ /* 0x000e660000004200 */
[----:B------:R-:W-:Y:S02]  /*fd30*/  FMUL.FTZ R79, R0, R79 ;  /* 0x0000004f004f7220 */ /* 0x000fe40000410000 */
[C---:B------:R-:W-:Y:S02]  /*fd40*/  FMUL.FTZ R80, R2.reuse, R80 ;  /* 0x0000005002507220 */ /* 0x040fe40000410000 */
[C---:B---3--:R-:W-:Y:S04]  /*fd50*/  HMMA.16816.F32 R20, R144.reuse, R164, R20 ;  /* 0x000000a49014723c */ /* 0x048fe80000001814 */
[----:B------:R-:W-:Y:S02]  /*fd60*/  FMUL.FTZ R81, R2, R81 ;  /* 0x0000005102517220 */ /* 0x000fe40000410000 */
[C---:B------:R-:W-:Y:S02]  /*fd70*/  FMUL.FTZ R82, R0.reuse, R82 ;  /* 0x0000005200527220 */ /* 0x040fe40000410000 */
[C---:B------:R-:W-:Y:S04]  /*fd80*/  HMMA.16816.F32 R24, R144.reuse, R166, R24 ;  /* 0x000000a69018723c */ /* 0x040fe80000001818 */
[----:B------:R-:W-:Y:S02]  /*fd90*/  FMUL.FTZ R83, R0, R83 ;  /* 0x0000005300537220 */ /* 0x000fe40000410000 */
[C---:B------:R-:W-:Y:S02]  /*fda0*/  FMUL.FTZ R84, R2.reuse, R84 ;  /* 0x0000005402547220 */ /* 0x040fe40000410000 */
[C---:B------:R-:W-:Y:S04]  /*fdb0*/  HMMA.16816.F32 R28, R144.reuse, R148, R28 ;  /* 0x00000094901c723c */ /* 0x040fe8000000181c */
[----:B------:R-:W-:Y:S02]  /*fdc0*/  FMUL.FTZ R85, R2, R85 ;  /* 0x0000005502557220 */ /* 0x000fe40000410000 */
[C---:B------:R-:W-:Y:S02]  /*fdd0*/  FMUL.FTZ R86, R0.reuse, R86 ;  /* 0x0000005600567220 */ /* 0x040fe40000410000 */
[C---:B------:R-:W-:Y:S01]  /*fde0*/  HMMA.16816.F32 R32, R144.reuse, R150, R32 ;  /* 0x000000969020723c */ /* 0x040fe20000001820 */
[----:B------:R-:W2:Y:S03]  /*fdf0*/  LDSM.16.MT88.4 R148, [R177+0x1000] ;  /* 0x00100000b194783b */ /* 0x000ea60000004200 */
[----:B------:R-:W-:Y:S02]  /*fe00*/  FMUL.FTZ R87, R0, R87 ;  /* 0x0000005700577220 */ /* 0x000fe40000410000 */
[C---:B------:R-:W-:Y:S02]  /*fe10*/  FMUL.FTZ R88, R2.reuse, R88 ;  /* 0x0000005802587220 */ /* 0x040fe40000410000 */
[----:B------:R-:W-:Y:S01]  /*fe20*/  FMUL.FTZ R89, R2, R89 ;  /* 0x0000005902597220 */ /* 0x000fe20000410000 */
[C---:B-1----:R-:W-:Y:S03]  /*fe30*/  HMMA.16816.F32 R36, R144.reuse, R160, R36 ;  /* 0x000000a09024723c */ /* 0x042fe60000001824 */
[C---:B------:R-:W-:Y:S02]  /*fe40*/  FMUL.FTZ R90, R0.reuse, R90 ;  /* 0x0000005a005a7220 */ /* 0x040fe40000410000 */
[----:B------:R-:W-:Y:S02]  /*fe50*/  FMUL.FTZ R91, R0, R91 ;  /* 0x0000005b005b7220 */ /* 0x000fe40000410000 */
[C---:B------:R-:W-:Y:S01]  /*fe60*/  FMUL.FTZ R92, R2.reuse, R92 ;  /* 0x0000005c025c7220 */ /* 0x040fe20000410000 */
[C---:B------:R-:W-:Y:S01]  /*fe70*/  HMMA.16816.F32 R40, R144.reuse, R162, R40 ;  /* 0x000000a29028723c */ /* 0x040fe20000001828 */
[----:B------:R-:W1:Y:S03]  /*fe80*/  LDSM.16.MT88.4 R160, [R178+0x1000] ;  /* 0x00100000b2a0783b */ /* 0x000e660000004200 */
[----:B------:R-:W-:Y:S02]  /*fe90*/  FMUL.FTZ R93, R2, R93 ;  /* 0x0000005d025d7220 */ /* 0x000fe40000410000 */
[C---:B------:R-:W-:Y:S02]  /*fea0*/  FMUL.FTZ R94, R0.reuse, R94 ;  /* 0x0000005e005e7220 */ /* 0x040fe40000410000 */
[----:B------:R-:W-:Y:S04]  /*feb0*/  FMUL.FTZ R95, R0, R95 ;  /* 0x0000005f005f7220 */ /* 0x000fe80000410000 */
[C---:B------:R-:W-:Y:S02]  /*fec0*/  FMUL.FTZ R96, R2.reuse, R96 ;  /* 0x0000006002607220 */ /* 0x040fe40000410000 */
[----:B------:R-:W-:Y:S02]  /*fed0*/  FMUL.FTZ R97, R2, R97 ;  /* 0x0000006102617220 */ /* 0x000fe40000410000 */
[C---:B------:R-:W-:Y:S02]  /*fee0*/  FMUL.FTZ R98, R0.reuse, R98 ;  /* 0x0000006200627220 */ /* 0x040fe40000410000 */
[----:B------:R-:W-:Y:S02]  /*fef0*/  FMUL.FTZ R99, R0, R99 ;  /* 0x0000006300637220 */ /* 0x000fe40000410000 */
[C---:B------:R-:W-:Y:S02]  /*ff00*/  FMUL.FTZ R100, R2.reuse, R100 ;  /* 0x0000006402647220 */ /* 0x040fe40000410000 */
[----:B------:R-:W-:Y:S01]  /*ff10*/  FMUL.FTZ R101, R2, R101 ;  /* 0x0000006502657220 */ /* 0x000fe20000410000 */
[C---:B--2---:R-:W-:Y:S03]  /*ff20*/  HMMA.16816.F32 R44, R144.reuse, R148, R44 ;  /* 0x00000094902c723c */ /* 0x044fe6000000182c */
[C---:B------:R-:W-:Y:S02]  /*ff30*/  FMUL.FTZ R102, R0.reuse, R102 ;  /* 0x0000006600667220 */ /* 0x040fe40000410000 */
[----:B------:R-:W-:Y:S02]  /*ff40*/  FMUL.FTZ R103, R0, R103 ;  /* 0x0000006700677220 */ /* 0x000fe40000410000 */
[C---:B------:R-:W-:Y:S01]  /*ff50*/  FMUL.FTZ R104, R2.reuse, R104 ;  /* 0x0000006802687220 */ /* 0x040fe20000410000 */
        /* <DEDUP_REMOVED lines=16> */
[--C-:B------:R-:W-:Y:S02]  /*10060*/  FFMA.FTZ R13, R13, c[0x0][0x2d0], -R137.reuse ;  /* 0x0000b4000d0d7a23 */ /* 0x100fe40000010889 */
[--C-:B------:R-:W-:Y:S02]  /*10070*/  FFMA.FTZ R14, R14, c[0x0][0x2d0], -R136.reuse ;  /* 0x0000b4000e0e7a23 */ /* 0x100fe40000010888 */
[--C-:B------:R-:W-:Y:S01]  /*10080*/  FFMA.FTZ R15, R15, c[0x0][0x2d0], -R136.reuse ;  /* 0x0000b4000f0f7a23 */ /* 0x100fe20000010888 */
[----:B------:R3:W-:Y:S01]  /*10090*/  MUFU.EX2 R172, R13 ;  /* 0x0000000d00ac7308 */ /* 0x0007e20000000800 */
[C---:B------:R-:W-:Y:S01]  /*100a0*/  FMUL.FTZ R116, R2.reuse, R116 ;  /* 0x0000007402747220 */ /* 0x040fe20000410000 */
[C---:B--2---:R-:W-:Y:S03]  /*100b0*/  HMMA.16816.F32 R60, R144.reuse, R148, R60 ;  /* 0x00000094903c723c */ /* 0x044fe6000000183c */
[----:B------:R-:W-:Y:S02]  /*100c0*/  FMUL.FTZ R117, R2, R117 ;  /* 0x0000007502757220 */ /* 0x000fe40000410000 */
[C---:B------:R-:W-:Y:S03]  /*100d0*/  FMUL.FTZ R118, R0.reuse, R118 ;  /* 0x0000007600767220 */ /* 0x040fe60000410000 */
[----:B------:R2:W-:Y:S01]  /*100e0*/  MUFU.EX2 R165, R14 ;  /* 0x0000000e00a57308 */ /* 0x0005e20000000800 */
[C---:B------:R-:W-:Y:S01]  /*100f0*/  HMMA.16816.F32 R64, R144.reuse, R150, R64 ;  /* 0x000000969040723c */ /* 0x040fe20000001840 */
[----:B------:R-:W4:Y:S02]  /*10100*/  LDSM.16.MT88.4 R148, [R177+0x2000] ;  /* 0x00200000b194783b */ /* 0x000f240000004200 */
[----:B------:R-:W-:Y:S02]  /*10110*/  FMUL.FTZ R119, R0, R119 ;  /* 0x0000007700777220 */ /* 0x000fe40000410000 */
[C---:B------:R-:W-:Y:S02]  /*10120*/  FMUL.FTZ R120, R2.reuse, R120 ;  /* 0x0000007802787220 */ /* 0x040fe40000410000 */
[----:B------:R-:W-:Y:S01]  /*10130*/  FMUL.FTZ R121, R2, R121 ;  /* 0x0000007902797220 */ /* 0x000fe20000410000 */
[C---:B-1----:R-:W-:Y:S01]  /*10140*/  HMMA.16816.F32 R68, R144.reuse, R160, R68 ;  /* 0x000000a09044723c */ /* 0x042fe20000001844 */
[----:B------:R1:W-:Y:S03]  /*10150*/  MUFU.EX2 R164, R15 ;  /* 0x0000000f00a47308 */ /* 0x0003e60000000800 */
[----:B------:R-:W-:Y:S02]  /*10160*/  FMUL.FTZ R122, R0, R122 ;  /* 0x0000007a007a7220 */ /* 0x000fe40000410000 */
[----:B---3--:R-:W-:Y:S02]  /*10170*/  FMUL.FTZ R13, R2, R153 ;  /* 0x00000099020d7220 */ /* 0x008fe40000410000 */
[----:B------:R-:W-:Y:S01]  /*10180*/  FMUL.FTZ R123, R0, R123 ;  /* 0x0000007b007b7220 */ /* 0x000fe20000410000 */
[C---:B------:R-:W-:Y:S01]  /*10190*/  HMMA.16816.F32 R72, R144.reuse, R162, R72 ;  /* 0x000000a29048723c */ /* 0x040fe20000001848 */
[----:B------:R-:W3:Y:S02]  /*101a0*/  LDSM.16.MT88.4 R160, [R178+0x2000] ;  /* 0x00200000b2a0783b */ /* 0x000ee40000004200 */
[----:B------:R-:W-:Y:S02]  /*101b0*/  FMUL.FTZ R124, R2, R124 ;  /* 0x0000007c027c7220 */ /* 0x000fe40000410000 */
[----:B--2---:R-:W-:Y:S02]  /*101c0*/  FMUL.FTZ R14, R0, R154 ;  /* 0x0000009a000e7220 */ /* 0x004fe40000410000 */
[----:B------:R-:W-:Y:S02]  /*101d0*/  FMUL.FTZ R125, R2, R125 ;  /* 0x0000007d027d7220 */ /* 0x000fe40000410000 */
[C---:B------:R-:W-:Y:S03]  /*101e0*/  FMUL.FTZ R126, R0.reuse, R126 ;  /* 0x0000007e007e7220 */ /* 0x040fe60000410000 */
[----:B------:R-:W-:Y:S02]  /*101f0*/  FMUL.FTZ R127, R0, R127 ;  /* 0x0000007f007f7220 */ /* 0x000fe40000410000 */
[--C-:B------:R-:W-:Y:S02]  /*10200*/  FFMA.FTZ R12, R12, c[0x0][0x2d0], -R137.reuse ;  /* 0x0000b4000c0c7a23 */ /* 0x100fe40000010889 */
[----:B-1----:R-:W-:Y:S02]  /*10210*/  FMUL.FTZ R15, R0, R155 ;  /* 0x0000009b000f7220 */ /* 0x002fe40000410000 */
[----:B------:R1:W2:Y:S01]  /*10220*/  MUFU.EX2 R173, R12 ;  /* 0x0000000c00ad7308 */ /* 0x0002a20000000800 */
[C---:B------:R-:W-:Y:S02]  /*10230*/  FMUL.FTZ R128, R2.reuse, R128 ;  /* 0x0000008002807220 */ /* 0x040fe40000410000 */
[----:B------:R-:W-:Y:S01]  /*10240*/  FMUL.FTZ R129, R2, R129 ;  /* 0x0000008102817220 */ /* 0x000fe20000410000 */
[C---:B----4-:R-:W-:Y:S03]  /*10250*/  HMMA.16816.F32 R76, R144.reuse, R148, R76 ;  /* 0x00000094904c723c */ /* 0x050fe6000000184c */
[C---:B------:R-:W-:Y:S02]  /*10260*/  FMUL.FTZ R130, R0.reuse, R130 ;  /* 0x0000008200827220 */ /* 0x040fe40000410000 */
[----:B------:R-:W-:Y:S02]  /*10270*/  FMUL.FTZ R131, R0, R131 ;  /* 0x0000008300837220 */ /* 0x000fe40000410000 */
[--C-:B------:R-:W-:Y:S01]  /*10280*/  FFMA.FTZ R17, R17, c[0x0][0x2d0], -R137.reuse ;  /* 0x0000b40011117a23 */ /* 0x100fe20000010889 */
[C---:B------:R-:W-:Y:S01]  /*10290*/  HMMA.16816.F32 R80, R144.reuse, R150, R80 ;  /* 0x000000969050723c */ /* 0x040fe20000001850 */
[----:B------:R-:W4:Y:S02]  /*102a0*/  LDSM.16.MT88.4 R148, [R180+0x2000] ;  /* 0x00200000b494783b */ /* 0x000f240000004200 */
[----:B------:R5:W-:Y:S01]  /*102b0*/  MUFU.EX2 R166, R17 ;  /* 0x0000001100a67308 */ /* 0x000be20000000800 */
[--C-:B------:R-:W-:Y:S02]  /*102c0*/  FFMA.FTZ R18, R18, c[0x0][0x2d0], -R136.reuse ;  /* 0x0000b40012127a23 */ /* 0x100fe40000010888 */
[----:B------:R-:W-:Y:S02]  /*102d0*/  FFMA.FTZ R136, R19, c[0x0][0x2d0], -R136 ;  /* 0x0000b40013887a23 */ /* 0x000fe40000010888 */
[----:B------:R-:W-:Y:S01]  /*102e0*/  FMUL.FTZ R19, R0, R159 ;  /* 0x0000009f00137220 */ /* 0x000fe20000410000 */
[C---:B---3--:R-:W-:Y:S03]  /*102f0*/  HMMA.16816.F32 R84, R144.reuse, R160, R84 ;  /* 0x000000a09054723c */ /* 0x048fe60000001854 */
[----:B-1----:R-:W-:Y:S01]  /*10300*/  FFMA.FTZ R12, R16, c[0x0][0x2d0], -R137 ;  /* 0x0000b400100c7a23 */ /* 0x002fe20000010889 */
[----:B------:R-:W-:Y:S01]  /*10310*/  MUFU.EX2 R136, R136 ;  /* 0x0000008800887308 */ /* 0x000fe20000000800 */
[----:B------:R-:W-:Y:S01]  /*10320*/  FMUL.FTZ R16, R2, R156 ;  /* 0x0000009c02107220 */ /* 0x000fe20000410000 */
[----:B--2---:R-:W-:Y:S02]  /*10330*/  F2FP.PACK_AB R156, R172, R173 ;  /* 0x000000adac9c723e */ /* 0x004fe400000000ff */
[C---:B------:R-:W-:Y:S01]  /*10340*/  HMMA.16816.F32 R88, R144.reuse, R162, R88 ;  /* 0x000000a29058723c */ /* 0x040fe20000001858 */
[----:B------:R-:W1:Y:S05]  /*10350*/  LDSM.16.MT88.4 R160, [R179+0x2000] ;  /* 0x00200000b3a0783b */ /* 0x000e6a0000004200 */
[----:B------:R2:W-:Y:S01]  /*10360*/  MUFU.EX2 R167, R12 ;  /* 0x0000000c00a77308 */ /* 0x0005e20000000800 */
[----:B-----5:R-:W-:Y:S01]  /*10370*/  FMUL.FTZ R17, R2, R157 ;  /* 0x0000009d02117220 */ /* 0x020fe20000410000 */
[----:B------:R-:W-:Y:S08]  /*10380*/  F2FP.PACK_AB R157, R164, R165 ;  /* 0x000000a5a49d723e */ /* 0x000ff000000000ff */
[----:B------:R-:W3:Y:S01]  /*10390*/  MUFU.EX2 R137, R18 ;  /* 0x0000001200897308 */ /* 0x000ee20000000800 */
[C---:B----4-:R-:W-:Y:S03]  /*103a0*/  HMMA.16816.F32 R92, R144.reuse, R148, R92 ;  /* 0x00000094905c723c */ /* 0x050fe6000000185c */
[C---:B--2---:R-:W-:Y:S05]  /*103b0*/  FMUL.FTZ R12, R2.reuse, R152 ;  /* 0x00000098020c7220 */ /* 0x044fea0000410000 */
[C---:B------:R-:W-:Y:S01]  /*103c0*/  HMMA.16816.F32 R96, R144.reuse, R150, R96 ;  /* 0x000000969060723c */ /* 0x040fe20000001860 */
[----:B------:R-:W2:Y:S03]  /*103d0*/  LDSM.16.MT88.4 R148, [R177+0x3000] ;  /* 0x00300000b194783b */ /* 0x000ea60000004200 */
[----:B------:R-:W-:Y:S04]  /*103e0*/  FFMA.FTZ R2, R2, R190, R187 ;  /* 0x000000be02027223 */ /* 0x000fe800000100bb */
[----:B------:R-:W-:Y:S01]  /*103f0*/  LDSM.16.MT88.4 R152, [R178+0x800] ;  /* 0x00080000b298783b */ /* 0x000fe20000004200 */
[C---:B-1----:R-:W-:Y:S03]  /*10400*/  HMMA.16816.F32 R100, R144.reuse, R160, R100 ;  /* 0x000000a09064723c */ /* 0x042fe60000001864 */
[----:B---3--:R-:W-:Y:S01]  /*10410*/  F2FP.PACK_AB R159, R136, R137 ;  /* 0x00000089889f723e */ /* 0x008fe200000000ff */
[----:B------:R-:W-:Y:S01]  /*10420*/  FMUL.FTZ R18, R0, R158 ;  /* 0x0000009e00127220 */ /* 0x000fe20000410000 */
[----:B------:R-:W-:Y:S01]  /*10430*/  F2FP.PACK_AB R158, R166, R167 ;  /* 0x000000a7a69e723e */ /* 0x000fe200000000ff */
[----:B------:R-:W-:Y:S02]  /*10440*/  FFMA.FTZ R0, R0, R189, R171 ;  /* 0x000000bd00007223 */ /* 0x000fe400000100ab */
[C---:B------:R-:W-:Y:S01]  /*10450*/  HMMA.16816.F32 R104, R144.reuse, R162, R104 ;  /* 0x000000a29068723c */ /* 0x040fe20000001868 */
[----:B------:R-:W1:Y:S03]  /*10460*/  LDSM.16.MT88.4 R160, [R178+0x3000] ;  /* 0x00300000b2a0783b */ /* 0x000e660000004200 */
[----:B------:R-:W-:Y:S02]  /*10470*/  FADD.FTZ R2, R186, R2 ;  /* 0x00000002ba027221 */ /* 0x000fe40000010000 */
[----:B------:R-:W-:Y:S02]  /*10480*/  FADD.FTZ R0, R170, R0 ;  /* 0x00000000aa007221 */ /* 0x000fe40000010000 */
[----:B------:R-:W-:Y:S04]  /*10490*/  FADD.FTZ R2, R175, R2 ;  /* 0x00000002af027221 */ /* 0x000fe80000010000 */
[----:B------:R-:W-:Y:S01]  /*104a0*/  FADD.FTZ R0, R169, R0 ;  /* 0x00000000a9007221 */ /* 0x000fe20000010000 */
        /* <DEDUP_REMOVED lines=10> */
[----:B------:R-:W-:Y:S08]  /*10550*/  HMMA.16816.F32 R16, R144, R162, R16 ;  /* 0x000000a29010723c */ /* 0x000ff00000001810 */
[C---:B--2---:R-:W-:Y:S01]  /*10560*/  HMMA.16816.F32 R144, R156.reuse, R148, R4 ;  /* 0x000000949c90723c */ /* 0x044fe20000001804 */
[----:B------:R-:W1:Y:S07]  /*10570*/  LDSM.16.MT88.4 R4, [R180+0x800] ;  /* 0x00080000b404783b */ /* 0x000e6e0000004200 */
[C---:B------:R-:W-:Y:S01]  /*10580*/  HMMA.16816.F32 R148, R156.reuse, R150, R8 ;  /* 0x000000969c94723c */ /* 0x040fe20000001808 */
[----:B------:R-:W2:Y:S07]  /*10590*/  LDSM.16.MT88.4 R8, [R179+0x800] ;  /* 0x00080000b308783b */ /* 0x000eae0000004200 */
[C---:B------:R-:W-:Y:S08]  /*105a0*/  HMMA.16816.F32 R20, R156.reuse, R152, R20 ;  /* 0x000000989c14723c */ /* 0x040ff00000001814 */
[C---:B------:R-:W-:Y:S01]  /*105b0*/  HMMA.16816.F32 R24, R156.reuse, R154, R24 ;  /* 0x0000009a9c18723c */ /* 0x040fe20000001818 */
[----:B------:R-:W3:Y:S07]  /*105c0*/  LDSM.16.MT88.4 R152, [R177+0x1800] ;  /* 0x00180000b198783b */ /* 0x000eee0000004200 */
[C---:B-1----:R-:W-:Y:S08]  /*105d0*/  HMMA.16816.F32 R28, R156.reuse, R4, R28 ;  /* 0x000000049c1c723c */ /* 0x042ff0000000181c */
[C---:B------:R-:W-:Y:S01]  /*105e0*/  HMMA.16816.F32 R32, R156.reuse, R6, R32 ;  /* 0x000000069c20723c */ /* 0x040fe20000001820 */
[----:B------:R-:W1:Y:S07]  /*105f0*/  LDSM.16.MT88.4 R4, [R178+0x1800] ;  /* 0x00180000b204783b */ /* 0x000e6e0000004200 */
[C---:B--2---:R-:W-:Y:S08]  /*10600*/  HMMA.16816.F32 R36, R156.reuse, R8, R36 ;  /* 0x000000089c24723c */ /* 0x044ff00000001824 */
[C---:B------:R-:W-:Y:S01]  /*10610*/  HMMA.16816.F32 R40, R156.reuse, R10, R40 ;  /* 0x0000000a9c28723c */ /* 0x040fe20000001828 */
[----:B------:R-:W2:Y:S07]  /*10620*/  LDSM.16.MT88.4 R8, [R180+0x1800] ;  /* 0x00180000b408783b */ /* 0x000eae0000004200 */
[C---:B---3--:R-:W-:Y:S08]  /*10630*/  HMMA.16816.F32 R44, R156.reuse, R152, R44 ;  /* 0x000000989c2c723c */ /* 0x048ff0000000182c */
        /* <DEDUP_REMOVED lines=27> */
[C---:B------:R-:W-:Y:S08]  /*107f0*/  HMMA.16816.F32 R120, R156.reuse, R154, R120 ;  /* 0x0000009a9c78723c */ /* 0x040ff00000001878 */
[C---:B-1----:R-:W-:Y:S07]  /*10800*/  HMMA.16816.F32 R152, R156.reuse, R4, R12 ;  /* 0x000000049c98723c */ /* 0x042fee000000180c */
[----:B------:R-:W-:Y:S01]  /*10810*/  FADD.FTZ R4, R174, R2 ;  /* 0x00000002ae047221 */ /* 0x000fe20000010000 */
[C---:B------:R-:W-:Y:S04]  /*10820*/  HMMA.16816.F32 R124, R156.reuse, R6, R124 ;  /* 0x000000069c7c723c */ /* 0x040fe8000000187c */
[----:B------:R-:W-:Y:S02]  /*10830*/  FADD.FTZ R2, R168, R0 ;  /* 0x00000000a8027221 */ /* 0x000fe40000010000 */
[----:B------:R-:W-:Y:S02]  /*10840*/  FADD.FTZ R0, R173, R4 ;  /* 0x00000004ad007221 */ /* 0x000fe40000010000 */
[C---:B--2---:R-:W-:Y:S04]  /*10850*/  HMMA.16816.F32 R128, R156.reuse, R8, R128 ;  /* 0x000000089c80723c */ /* 0x044fe80000001880 */
[----:B------:R-:W-:Y:S02]  /*10860*/  FADD.FTZ R2, R165, R2 ;  /* 0x00000002a5027221 */ /* 0x000fe40000010000 */
[----:B------:R-:W-:Y:S01]  /*10870*/  FADD.FTZ R0, R172, R0 ;  /* 0x00000000ac007221 */ /* 0x000fe20000010000 */
[-C--:B------:R-:W-:Y:S01]  /*10880*/  MOV R8, R3.reuse ;  /* 0x0000000300087202 */ /* 0x080fe20000000f00 */
[----:B------:R-:W-:Y:S01]  /*10890*/  FADD.FTZ R4, R164, R2 ;  /* 0x00000002a4047221 */ /* 0x000fe20000010000 */
[----:B------:R-:W-:Y:S03]  /*108a0*/  HMMA.16816.F32 R156, R156, R10, R16 ;  /* 0x0000000a9c9c723c */ /* 0x000fe60000001810 */
[----:B------:R-:W-:Y:S02]  /*108b0*/  FADD.FTZ R2, R167, R0 ;  /* 0x00000000a7027221 */ /* 0x000fe40000010000 */
[----:B------:R-:W-:Y:S01]  /*108c0*/  FADD.FTZ R0, R137, R4 ;  /* 0x0000000489007221 */ /* 0x000fe20000010000 */
[----:B------:R-:W-:Y:S01]  /*108d0*/  MOV R137, R3 ;  /* 0x0000000300897202 */ /* 0x000fe20000000f00 */
[----:B------:R-:W-:Y:S02]  /*108e0*/  FADD.FTZ R190, R166, R2 ;  /* 0x00000002a6be7221 */ /* 0x000fe40000010000 */
[----:B------:R-:W-:Y:S03]  /*108f0*/  FADD.FTZ R189, R136, R0 ;  /* 0x0000000088bd7221 */ /* 0x000fe60000010000 */
[----:B------:R-:W-:Y:S01]  /*10900*/  MOV R136, R135 ;  /* 0x0000008700887202 */ /* 0x000fe20000000f00 */
[----:B------:R-:W-:-:S05]  /*10910*/  @P0 BRA `(.L_x_229) ;  /* 0xffffe25000000947 */ /* 0x000fca000383ffff */
.L_x_228:
[----:B------:R-:W-:Y:S01]  /*10920*/  @!UPT UIADD3 URZ, URZ, URZ, URZ ;  /* 0x0000003f3f3ff290 */ /* 0x000fe2000fffe03f */
[----:B------:R-:W-:Y:S05]  /*10930*/  BRA.DIV ~URZ, `(.L_x_230) ;  /* 0x00005ba27f007947 */ /* 0x000fea000b800000 */
[----:B------:R-:W1:Y:S04]  /*10940*/  SHFL.BFLY PT, R0, R190, 0x2, 0x1f ;  /* 0x0c401f00be007f89 */ /* 0x000e6800000e0000 */
[----:B------:R-:W2:Y:S01]  /*10950*/  SHFL.BFLY PT, R2, R189, 0x2, 0x1f ;  /* 0x0c401f00bd027f89 */ /* 0x000ea200000e0000 */
[----:B-1----:R-:W-:-:S02]  /*10960*/  FADD.FTZ R0, R0, R190 ;  /* 0x000000be00007221 */ /* 0x002fc40000010000 */
[----:B--2---:R-:W-:-:S03]  /*10970*/  FADD.FTZ R4, R2, R189 ;  /* 0x000000bd02047221 */ /* 0x004fc60000010000 */
[----:B------:R-:W1:Y:S04]  /*10980*/  SHFL.BFLY PT, R5, R0, 0x1, 0x1f ;  /* 0x0c201f0000057f89 */ /* 0x000e6800000e0000 */
[----:B------:R2:W3:Y:S01]  /*10990*/  SHFL.BFLY PT, R3, R4, 0x1, 0x1f ;  /* 0x0c201f0004037f89 */ /* 0x0004e200000e0000 */
[----:B-1----:R-:W-:-:S05]  /*109a0*/  FADD.FTZ R0, R0, R5 ;  /* 0x0000000500007221 */ /* 0x002fca0000010000 */
.L_x_299:
[----:B------:R-:W-:Y:S01]  /*109b0*/  FSETP.NE.FTZ.AND P1, PT, R0, RZ, PT ;  /* 0x000000ff0000720b */ /* 0x000fe20003f35000 */
[----:B---3--:R-:W-:Y:S01]  /*109c0*/  FADD.FTZ R3, R3, R4 ;  /* 0x0000000403037221 */ /* 0x008fe20000010000 */
[----:B------:R-:W-:Y:S02]  /*109d0*/  MOV R2, RZ ;  /* 0x000000ff00027202 */ /* 0x000fe40000000f00 */
[----:B------:R-:W-:Y:S02]  /*109e0*/  MOV R136, 0xff800000 ;  /* 0xff80000000887802 */ /* 0x000fe40000000f00 */
[----:B------:R-:W-:-:S07]  /*109f0*/  FSETP.NE.FTZ.AND P0, PT, R3, RZ, PT ;  /* 0x000000ff0300720b */ /* 0x000fce0003f15000 */
[----:B------:R-:W1:Y:S01]  /*10a00*/  @P1 MUFU.RCP R2, R0 ;  /* 0x0000000000021308 */ /* 0x000e620000001000 */
[----:B--2---:R-:W-:-:S05]  /*10a10*/  @P1 MOV R4, 0x3f317218 ;  /* 0x3f31721800041802 */ /* 0x004fca0000000f00 */
[----:B------:R-:W-:Y:S02]  /*10a20*/  @P1 FMUL.FTZ R4, R4, c[0x0][0x2d0] ;  /* 0x0000b40004041a20 */ /* 0x000fe40000410000 */
[----:B------:R2:W-:Y:S01]  /*10a30*/  @P1 MUFU.LG2 R5, R0 ;  /* 0x0000000000051308 */ /* 0x0005e20000000c00 */
[C---:B-1----:R-:W-:Y:S02]  /*10a40*/  FMUL.FTZ R162, R2.reuse, R40 ;  /* 0x0000002802a27220 */ /* 0x042fe40000410000 */
[C---:B------:R-:W-:Y:S02]  /*10a50*/  FMUL.FTZ R163, R2.reuse, R41 ;  /* 0x0000002902a37220 */ /* 0x040fe40000410000 */
[C---:B------:R-:W-:Y:S02]  /*10a60*/  FMUL.FTZ R40, R2.reuse, R48 ;  /* 0x0000003002287220 */ /* 0x040fe40000410000 */
[C---:B------:R-:W-:Y:S01]  /*10a70*/  FMUL.FTZ R41, R2.reuse, R49 ;  /* 0x0000003102297220 */ /* 0x040fe20000410000 */
[----:B--2---:R-:W-:Y:S01]  /*10a80*/  MOV R0, RZ ;  /* 0x000000ff00007202 */ /* 0x004fe20000000f00 */
        /* <DEDUP_REMOVED lines=23> */
[C---:B------:R-:W-:Y:S01]  /*10c00*/  FMUL.FTZ R148, R2.reuse, R20 ;  /* 0x0000001402947220 */ /* 0x040fe20000410000 */
[----:B------:R-:W-:Y:S01]  /*10c10*/  MOV R20, 0xff800000 ;  /* 0xff80000000147802 */ /* 0x000fe20000000f00 */
        /* <DEDUP_REMOVED lines=37> */
[----:B------:R2:W3:Y:S01]  /*10e70*/  @P0 MUFU.LG2 R2, R3 ;  /* 0x0000000300020308 */ /* 0x0004e20000000c00 */
[----:B-1----:R-:W-:-:S02]  /*10e80*/  FMUL.FTZ R128, R0, R146 ;  /* 0x0000009200807220 */ /* 0x002fc40000410000 */
[C---:B------:R-:W-:Y:S02]  /*10e90*/  FMUL.FTZ R129, R0.reuse, R147 ;  /* 0x0000009300817220 */ /* 0x040fe40000410000 */
[C---:B------:R-:W-:Y:S02]  /*10ea0*/  FMUL.FTZ R146, R0.reuse, R22 ;  /* 0x0000001600927220 */ /* 0x040fe40000410000 */
[C---:B------:R-:W-:Y:S02]  /*10eb0*/  FMUL.FTZ R147, R0.reuse, R23 ;  /* 0x0000001700937220 */ /* 0x040fe40000410000 */
[C---:B------:R-:W-:Y:S02]  /*10ec0*/  FMUL.FTZ R156, R0.reuse, R30 ;  /* 0x0000001e009c7220 */ /* 0x040fe40000410000 */
[C---:B------:R-:W-:Y:S02]  /*10ed0*/  FMUL.FTZ R157, R0.reuse, R31 ;  /* 0x0000001f009d7220 */ /* 0x040fe40000410000 */
[----:B------:R-:W-:-:S02]  /*10ee0*/  FMUL.FTZ R22, R0, R38 ;  /* 0x0000002600167220 */ /* 0x000fc40000410000 */
[C---:B------:R-:W-:Y:S01]  /*10ef0*/  FMUL.FTZ R23, R0.reuse, R39 ;  /* 0x0000002700177220 */ /* 0x040fe20000410000 */
[----:B--2---:R-:W-:Y:S01]  /*10f00*/  @P0 MOV R3, 0x3f317218 ;  /* 0x3f31721800030802 */ /* 0x004fe20000000f00 */
[----:B------:R-:W-:Y:S02]  /*10f10*/  @P1 FMUL.FTZ R5, R5, 0.69314718246459960938 ;  /* 0x3f31721805051820 */ /* 0x000fe40000410000 */
        /* <DEDUP_REMOVED lines=16> */
[----:B------:R-:W-:Y:S01]  /*11020*/  @P1 FFMA.FTZ R136, R4, R135, R5 ;  /* 0x0000008704881223 */ /* 0x000fe20000010005 */
[----:B------:R-:W-:Y:S01]  /*11030*/  MOV R4, 0x1 ;  /* 0x0000000100047802 */ /* 0x000fe20000000f00 */
[C---:B------:R-:W-:Y:S02]  /*11040*/  FMUL.FTZ R66, R0.reuse, R70 ;  /* 0x0000004600427220 */ /* 0x040fe40000410000 */
[C---:B------:R-:W-:Y:S02]  /*11050*/  FMUL.FTZ R67, R0.reuse, R71 ;  /* 0x0000004700437220 */ /* 0x040fe40000410000 */
[C---:B------:R-:W-:Y:S02]  /*11060*/  FMUL.FTZ R74, R0.reuse, R78 ;  /* 0x0000004e004a7220 */ /* 0x040fe40000410000 */
[C---:B------:R-:W-:Y:S02]  /*11070*/  FMUL.FTZ R75, R0.reuse, R79 ;  /* 0x0000004f004b7220 */ /* 0x040fe40000410000 */
[----:B------:R-:W-:-:S02]  /*11080*/  FMUL.FTZ R70, R0, R82 ;  /* 0x0000005200467220 */ /* 0x000fc40000410000 */
[C---:B------:R-:W-:Y:S02]  /*11090*/  FMUL.FTZ R71, R0.reuse, R83 ;  /* 0x0000005300477220 */ /* 0x040fe40000410000 */
[C---:B------:R-:W-:Y:S02]  /*110a0*/  FMUL.FTZ R78, R0.reuse, R90 ;  /* 0x0000005a004e7220 */ /* 0x040fe40000410000 */
[----:B------:R-:W-:Y:S02]  /*110b0*/  FMUL.FTZ R79, R0, R91 ;  /* 0x0000005b004f7220 */ /* 0x000fe40000410000 */
[----:B---3--:R-:W-:Y:S02]  /*110c0*/  @P0 FMUL.FTZ R2, R2, 0.69314718246459960938 ;  /* 0x3f31721802020820 */ /* 0x008fe40000410000 */
[----:B------:R-:W-:Y:S02]  /*110d0*/  @P0 FMUL.FTZ R3, R3, c[0x0][0x2d0] ;  /* 0x0000b40003030a20 */ /* 0x000fe40000410000 */
        /* <DEDUP_REMOVED lines=34> */
.L_x_161:
[----:B------:R-:W2:Y:S01]  /*11300*/  S2R R2, SR_TID.X ;  /* 0x0000000000027919 */ /* 0x000ea20000002100 */
[----:B------:R-:W-:Y:S01]  /*11310*/  BSSY B0, `(.L_x_231) ;  /* 0x0000010000007945 */ /* 0x000fe20003800000 */
[----:B--2---:R-:W-:-:S13]  /*11320*/  LOP3.LUT P0, RZ, R2, 0xff, RZ, 0xc0, !PT ;  /* 0x000000ff02ff7812 */ /* 0x004fda000780c0ff */
[----:B------:R-:W-:Y:S05]  /*11330*/  @P0 BRA `(.L_x_232) ;  /* 0x000000d000000947 */ /* 0x000fea0003800000 */
[----:B-1----:R-:W1:Y:S01]  /*11340*/  S2R R4, SR_LANEID ;  /* 0x0000000000047919 */ /* 0x002e620000000000 */
[----:B------:R-:W-:Y:S01]  /*11350*/  VOTEU.ANY UR4, UPT, PT ;  /* 0x0000000000047886 */ /* 0x000fe200038e0100 */
[----:B------:R-:W-:Y:S01]  /*11360*/  IMAD.MOV.U32 R5, RZ, RZ, c[0x0][0x564] ;  /* 0x00015900ff057624 */ /* 0x000fe200078e00ff */
[----:B------:R-:W1:Y:S08]  /*11370*/  FLO.U32 R3, UR4 ;  /* 0x0000000400037d00 */ /* 0x000e7000080e0000 */
[----:B------:R-:W2:Y:S01]  /*11380*/  POPC R2, UR4 ;  /* 0x0000000400027d09 */ /* 0x000ea20008000000 */
[----:B-1----:R-:W-:Y:S01]  /*11390*/  ISETP.EQ.U32.AND P0, PT, R3, R4, PT ;  /* 0x000000040300720c */ /* 0x002fe20003f02070 */
[----:B------:R-:W-:-:S12]  /*113a0*/  IMAD.MOV.U32 R4, RZ, RZ, c[0x0][0x560] ;  /* 0x00015800ff047624 */ /* 0x000fd800078e00ff */
[----:B--2---:R1:W2:Y:S04]  /*113b0*/  @P0 ATOMG.E.ADD.STRONG.GPU PT, R2, [R4.64], R2 ;  /* 0x00000002040209a8 */ /* 0x0042a800081ee1c6 */
[----:B-1----:R-:W1:Y:S04]  /*113c0*/  S2R R4, SR_LTMASK ;  /* 0x0000000000047919 */ /* 0x002e680000003900 */
[----:B--2---:R1:W2:Y:S02]  /*113d0*/  SHFL.IDX PT, R3, R2, R3, 0x1f ;  /* 0x00001f0302037589 */ /* 0x0042a400000e0000 */
[----:B-1----:R-:W-:-:S06]  /*113e0*/  LOP3.LUT R2, R4, UR4, RZ, 0xc0, !PT ;  /* 0x0000000404027c12 */ /* 0x002fcc000f8ec0ff */
[----:B------:R-:W2:Y:S02]  /*113f0*/  POPC R2, R2 ;  /* 0x0000000200027309 */ /* 0x000ea40000000000 */
[----:B--2---:R-:W-:-:S06]  /*11400*/  IADD3 R212, R3, c[0x0][0xc], R2 ;  /* 0x0000030003d47a10 */ /* 0x004fcc0007ffe002 */
.L_x_232:
[----:B------:R-:W-:Y:S05]  /*11410*/  BSYNC B0 ;  /* 0x0000000000007941 */ /* 0x000fea0003800000 */
.L_x_231:
[----:B------:R-:W-:Y:S01]  /*11420*/  PRMT R0, R0, 0x9910, RZ ;  /* 0x0000991000007816 */ /* 0x000fe200000000ff */
[----:B------:R-:W-:Y:S01]  /*11430*/  BSSY B1, `(.L_x_233) ;  /* 0x00003e5000017945 */ /* 0x000fe20003800000 */
[----:B------:R-:W-:Y:S02]  /*11440*/  IMAD.MOV.U32 R21, RZ, RZ, R212 ;  /* 0x000000ffff157224 */ /* 0x000fe400078e00d4 */
[----:B------:R-:W-:-:S13]  /*11450*/  ISETP.NE.AND P0, PT, R0, RZ, PT ;  /* 0x000000ff0000720c */ /* 0x000fda0003f05270 */
[----:B------:R-:W-:Y:S05]  /*11460*/  @!P0 BRA `(.L_x_234) ;  /* 0x000030e000008947 */ /* 0x000fea0003800000 */
[----:B------:R-:W-:Y:S01]  /*11470*/  WARPSYNC 0xffffffff ;  /* 0xffffffff00007948 */ /* 0x000fe20003800000 */
[----:B------:R-:W-:Y:S01]  /*11480*/  BAR.SYNC.DEFER_BLOCKING 0x1, 0x100 ;  /* 0x0044000000007b1d */ /* 0x000fe20000010000 */
[----:B------:R-:W-:Y:S01]  /*11490*/  F2FP.PACK_AB R0, R161, R160 ;  /* 0x000000a0a100723e */ /* 0x000fe200000000ff */
[----:B------:R-:W-:Y:S01]  /*114a0*/  IMAD.MOV.U32 R6, RZ, RZ, 0x4 ;  /* 0x00000004ff067424 */ /* 0x000fe200078e00ff */
[----:B------:R-:W-:Y:S01]  /*114b0*/  F2FP.PACK_AB R2, R129, R128 ;  /* 0x000000808102723e */ /* 0x000fe200000000ff */
[----:B------:R-:W-:Y:S01]  /*114c0*/  IMAD.MOV.U32 R13, RZ, RZ, c[0x0][0x388] ;  /* 0x0000e200ff0d7624 */ /* 0x000fe200078e00ff */
[----:B------:R-:W-:Y:S01]  /*114d0*/  F2FP.PACK_AB R3, R145, R144 ;  /* 0x000000909103723e */ /* 0x000fe200000000ff */
[----:B------:R-:W-:Y:S01]  /*114e0*/  IMAD.WIDE R6, R209, R6, c[0x0][0x500] ;  /* 0x00014000d1067625 */ /* 0x000fe200078e0206 */
[----:B-1----:R-:W-:Y:S02]  /*114f0*/  F2FP.PACK_AB R4, R105, R104 ;  /* 0x000000686904723e */ /* 0x002fe400000000ff */
[----:B------:R-:W-:-:S02]  /*11500*/  ISETP.NE.U32.AND P0, PT, RZ, c[0x0][0x508], PT ;  /* 0x00014200ff007a0c */ /* 0x000fc40003f05070 */
[----:B------:R-:W-:Y:S02]  /*11510*/  ISETP.NE.U32.AND P2, PT, RZ, c[0x0][0x500], PT ;  /* 0x00014000ff007a0c */ /* 0x000fe40003f45070 */
[----:B------:R-:W-:Y:S02]  /*11520*/  ISETP.NE.AND.EX P1, PT, RZ, c[0x0][0x50c], PT, P0 ;  /* 0x00014300ff007a0c */ /* 0x000fe40003f25300 */
[----:B------:R-:W-:Y:S01]  /*11530*/  ISETP.NE.AND.EX P2, PT, RZ, c[0x0][0x504], PT, P2 ;  /* 0x00014100ff007a0c */ /* 0x000fe20003f45320 */
[----:B------:R1:W-:Y:S04]  /*11540*/  STS [R226+0x80], R0 ;  /* 0x00008000e2007388 */ /* 0x0003e80000000800 */
[----:B------:R2:W-:Y:S04]  /*11550*/  STS [R226+0x480], R2 ;  /* 0x00048002e2007388 */ /* 0x0005e80000000800 */
[----:B------:R3:W-:Y:S01]  /*11560*/  STS [R227], R3 ;  /* 0x00000003e3007388 */ /* 0x0007e20000000800 */
[----:B-1----:R-:W-:-:S02]  /*11570*/  F2FP.PACK_AB R0, R151, R150 ;  /* 0x000000969700723e */ /* 0x002fc400000000ff */
[----:B--2---:R-:W-:-:S03]  /*11580*/  F2FP.PACK_AB R2, R149, R148 ;  /* 0x000000949502723e */ /* 0x004fc600000000ff */
[----:B------:R1:W-:Y:S01]  /*11590*/  STS [R227+0x400], R0 ;  /* 0x00040000e3007388 */ /* 0x0003e20000000800 */
[----:B---3--:R-:W-:-:S03]  /*115a0*/  F2FP.PACK_AB R3, R147, R146 ;  /* 0x000000929303723e */ /* 0x008fc600000000ff */
[----:B------:R2:W-:Y:S04]  /*115b0*/  STS [R229+0x80], R2 ;  /* 0x00008002e5007388 */ /* 0x0005e80000000800 */
[----:B------:R3:W-:Y:S01]  /*115c0*/  STS [R229+0x480], R3 ;  /* 0x00048003e5007388 */ /* 0x0007e20000000800 */
[----:B-1----:R-:W-:Y:S02]  /*115d0*/  F2FP.PACK_AB R0, R25, R24 ;  /* 0x000000181900723e */ /* 0x002fe400000000ff */
[----:B--2---:R-:W-:-:S03]  /*115e0*/  F2FP.PACK_AB R2, R27, R26 ;  /* 0x0000001a1b02723e */ /* 0x004fc600000000ff */
[----:B------:R1:W-:Y:S01]  /*115f0*/  STS [R228], R0 ;  /* 0x00000000e4007388 */ /* 0x0003e20000000800 */
[----:B---3--:R-:W-:-:S03]  /*11600*/  F2FP.PACK_AB R3, R29, R28 ;  /* 0x0000001c1d03723e */ /* 0x008fc600000000ff */
[----:B------:R2:W-:Y:S04]  /*11610*/  STS [R228+0x400], R2 ;  /* 0x00040002e4007388 */ /* 0x0005e80000000800 */
[----:B------:R3:W-:Y:S01]  /*11620*/  STS [R233+0x80], R3 ;  /* 0x00008003e9007388 */ /* 0x0007e20000000800 */
        /* <DEDUP_REMOVED lines=8> */
[----:B------:R1:W-:Y:S01]  /*116b0*/  STS [R232+0x80], R0 ;  /* 0x00008000e8007388 */ /* 0x0003e20000000800 */
        /* <DEDUP_REMOVED lines=80> */
[----:B------:R3:W-:Y:S04]  /*11bc0*/  STS [R229+0xc480], R4 ;  /* 0x00c48004e5007388 */ /* 0x0007e80000000800 */
[----:B------:R4:W-:Y:S01]  /*11bd0*/  STS [R228+0xc000], R2 ;  /* 0x00c00002e4007388 */ /* 0x0009e20000000800 */
[----:B-1----:R-:W-:Y:S02]  /*11be0*/  F2FP.PACK_AB R0, R123, R122 ;  /* 0x0000007a7b00723e */ /* 0x002fe400000000ff */
[----:B--2---:R-:W-:-:S03]  /*11bf0*/  F2FP.PACK_AB R3, R153, R152 ;  /* 0x000000989903723e */ /* 0x004fc600000000ff */
[----:B------:R1:W-:Y:S01]  /*11c00*/  STS [R228+0xc400], R0 ;  /* 0x00c40000e4007388 */ /* 0x0003e20000000800 */
[----:B---3--:R-:W-:-:S03]  /*11c10*/  @P1 LEA R4, P0, R209, c[0x0][0x508], 0x2 ;  /* 0x00014200d1041a11 */ /* 0x008fc600078010ff */
[----:B------:R2:W-:Y:S01]  /*11c20*/  STS [R233+0xc080], R3 ;  /* 0x00c08003e9007388 */ /* 0x0005e20000000800 */
[----:B----4-:R-:W-:Y:S02]  /*11c30*/  F2FP.PACK_AB R2, R119, R118 ;  /* 0x000000767702723e */ /* 0x010fe400000000ff */
[----:B------:R-:W-:-:S03]  /*11c40*/  @P1 LEA.HI.X R5, R209, c[0x0][0x50c], R224, 0x2, P0 ;  /* 0x00014300d1051a11 */ /* 0x000fc600000f14e0 */
[----:B------:R3:W-:Y:S01]  /*11c50*/  STS [R233+0xc480], R2 ;  /* 0x00c48002e9007388 */ /* 0x0007e20000000800 */
[----:B-1----:R-:W-:Y:S02]  /*11c60*/  F2FP.PACK_AB R0, R125, R124 ;  /* 0x0000007c7d00723e */ /* 0x002fe400000000ff */
[----:B--2---:R-:W-:-:S03]  /*11c70*/  F2FP.PACK_AB R3, R111, R110 ;  /* 0x0000006e6f03723e */ /* 0x004fc600000000ff */
[----:B------:R1:W-:Y:S04]  /*11c80*/  STS [R231+0xc000], R0 ;  /* 0x00c00000e7007388 */ /* 0x0003e80000000800 */
[----:B------:R2:W-:Y:S01]  /*11c90*/  STS [R231+0xc400], R3 ;  /* 0x00c40003e7007388 */ /* 0x0005e20000000800 */
[----:B---3--:R-:W-:-:S05]  /*11ca0*/  F2FP.PACK_AB R2, R121, R120 ;  /* 0x000000787902723e */ /* 0x008fca00000000ff */
[----:B------:R3:W-:Y:S01]  /*11cb0*/  STS [R232+0xc080], R2 ;  /* 0x00c08002e8007388 */ /* 0x0007e20000000800 */
[----:B-1----:R-:W-:Y:S02]  /*11cc0*/  F2FP.PACK_AB R0, R107, R106 ;  /* 0x0000006a6b00723e */ /* 0x002fe400000000ff */
[----:B--2---:R-:W-:-:S03]  /*11cd0*/  F2FP.PACK_AB R3, R117, R116 ;  /* 0x000000747503723e */ /* 0x004fc600000000ff */
[----:B------:R1:W-:Y:S04]  /*11ce0*/  STS [R232+0xc480], R0 ;  /* 0x00c48000e8007388 */ /* 0x0003e80000000800 */
[----:B------:R2:W-:Y:S01]  /*11cf0*/  STS [R230+0xc000], R3 ;  /* 0x00c00003e6007388 */ /* 0x0005e20000000800 */
[----:B---3--:R-:W-:Y:S01]  /*11d00*/  IMAD.MOV.U32 R2, RZ, RZ, RZ ;  /* 0x000000ffff027224 */ /* 0x008fe200078e00ff */
[----:B-1----:R-:W-:-:S05]  /*11d10*/  F2FP.PACK_AB R0, R99, R98 ;  /* 0x000000626300723e */ /* 0x002fca00000000ff */
[----:B------:R1:W-:Y:S04]  /*11d20*/  STS [R230+0xc400], R0 ;  /* 0x00c40000e6007388 */ /* 0x0003e80000000800 */
[----:B------:R-:W-:Y:S06]  /*11d30*/  BAR.SYNC.DEFER_BLOCKING 0x1, 0x100 ;  /* 0x0044000000007b1d */ /* 0x000fec0000010000 */
[----:B------:R1:W5:Y:S04]  /*11d40*/  @P1 LDG.E R13, [R4.64] ;  /* 0x00000006040d1981 */ /* 0x000368000c1e1900 */
[----:B------:R1:W5:Y:S01]  /*11d50*/  @P2 LDG.E R2, [R6.64] ;  /* 0x0000000606022981 */ /* 0x000362000c1e1900 */
[----:B------:R-:W-:-:S04]  /*11d60*/  ISETP.NE.AND P0, PT, R225, RZ, PT ;  /* 0x000000ffe100720c */ /* 0x000fc80003f05270 */
[----:B--2---:R-:W-:Y:S01]  /*11d70*/  SEL R3, R225, c[0x0][0x3d4], P0 ;  /* 0x0000f500e1037a07 */ /* 0x004fe20000000000 */
[----:B------:R-:W-:Y:S05]  /*11d80*/  @P1 BRA `(.L_x_235) ;  /* 0x0000004000001947 */ /* 0x000fea0003800000 */
[----:B------:R-:W-:Y:S05]  /*11d90*/  @!P2 BRA `(.L_x_235) ;  /* 0x000000300000a947 */ /* 0x000fea0003800000 */
[----:B-1----:R1:W2:Y:S04]  /*11da0*/  LDG.E R0, [R6.64] ;  /* 0x0000000606007981 */ /* 0x0022a8000c1e1900 */
[----:B-1----:R-:W2:Y:S02]  /*11db0*/  LDG.E R6, [R6.64+0x4] ;  /* 0x0000040606067981 */ /* 0x002ea4000c1e1900 */
[----:B--2--5:R-:W-:Y:S02]  /*11dc0*/  IADD3 R13, -R0, R6, RZ ;  /* 0x00000006000d7210 */ /* 0x024fe40007ffe1ff */
.L_x_235:
[----:B-1----:R-:W2:Y:S01]  /*11dd0*/  LDL R4, [R1+0x8] ;  /* 0x0000080001047983 */ /* 0x002ea20000100800 */
[----:B------:R-:W-:Y:S01]  /*11de0*/  IMAD.MOV.U32 R11, RZ, RZ, 0x368 ;  /* 0x00000368ff0b7424 */ /* 0x000fe200078e00ff */
[----:B------:R-:W-:Y:S01]  /*11df0*/  ISETP.GT.AND P2, PT, R3, 0x1, PT ;  /* 0x000000010300780c */ /* 0x000fe20003f44270 */
[----:B------:R-:W-:Y:S01]  /*11e00*/  IMAD.MOV.U32 R0, RZ, RZ, c[0x0][0x4e8] ;  /* 0x00013a00ff007624 */ /* 0x000fe200078e00ff */
[----:B------:R-:W3:Y:S01]  /*11e10*/  LDL R113, [R1+0x4] ;  /* 0x0000040001717983 */ /* 0x000ee20000100800 */
[----:B------:R-:W-:-:S02]  /*11e20*/  ISETP.NE.U32.AND P0, PT, RZ, c[0x0][0x500], PT ;  /* 0x00014000ff007a0c */ /* 0x000fc40003f05070 */
[----:B------:R-:W-:Y:S02]  /*11e30*/  SEL R11, R11, 0x328, P2 ;  /* 0x000003280b0b7807 */ /* 0x000fe40001000000 */
[----:B------:R-:W-:Y:S02]  /*11e40*/  ISETP.NE.AND P3, PT, R0, 0x1, PT ;  /* 0x000000010000780c */ /* 0x000fe40003f65270 */
[----:B------:R-:W1:Y:S01]  /*11e50*/  LDC.64 R6, c[0x0][R11+0x170] ;  /* 0x00005c000b067b82 */ /* 0x000e620000000a00 */
[----:B------:R-:W-:-:S04]  /*11e60*/  ISETP.NE.AND.EX P0, PT, RZ, c[0x0][0x504], PT, P0 ;  /* 0x00014100ff007a0c */ /* 0x000fc80003f05300 */
[----:B------:R-:W-:-:S03]  /*11e70*/  SEL R0, R209, RZ, !P0 ;  /* 0x000000ffd1007207 */ /* 0x000fc60004000000 */
[----:B------:R-:W4:Y:S08]  /*11e80*/  LDC.64 R14, c[0x0][R11+0x168] ;  /* 0x00005a000b0e7b82 */ /* 0x000f300000000a00 */
[----:B------:R1:W2:Y:S08]  /*11e90*/  LDC.64 R16, c[0x0][R11+0x178] ;  /* 0x00005e000b107b82 */ /* 0x0002b00000000a00 */
[----:B------:R1:W2:Y:S01]  /*11ea0*/  LDC.64 R18, c[0x0][R11+0x160] ;  /* 0x000058000b127b82 */ /* 0x0002a20000000a00 */
[----:B------:R-:W4:Y:S01]  /*11eb0*/  S2R R114, SR_TID.X ;  /* 0x0000000000727919 */ /* 0x000f220000002100 */
[----:B-1----:R-:W-:-:S02]  /*11ec0*/  IMAD R3, R7, R0, RZ ;  /* 0x0000000007037224 */ /* 0x002fc400078e02ff */
[----:B----4-:R-:W-:Y:S01]  /*11ed0*/  IMAD R10, R15, R220, RZ ;  /* 0x000000dc0f0a7224 */ /* 0x010fe200078e02ff */
[----:B-----5:R-:W-:-:S04]  /*11ee0*/  SHF.R.S32.HI R112, RZ, 0x1f, R114 ;  /* 0x0000001fff707819 */ /* 0x020fc80000011472 */
[----:B------:R-:W-:-:S04]  /*11ef0*/  LEA.HI R112, R112, R114, RZ, 0x5 ;  /* 0x0000007270707211 */ /* 0x000fc800078f28ff */
[----:B------:R-:W-:Y:S01]  /*11f00*/  LOP3.LUT R112, R112, 0xffffffe0, RZ, 0xc0, !PT ;  /* 0xffffffe070707812 */ /* 0x000fe200078ec0ff */
[----:B------:R-:W-:-:S04]  /*11f10*/  IMAD R13, R13, c[0x0][0x4e8], RZ ;  /* 0x00013a000d0d7a24 */ /* 0x000fc800078e02ff */
[----:B------:R-:W-:Y:S01]  /*11f20*/  IMAD.IADD R112, R114, 0x1, -R112 ;  /* 0x0000000172707824 */ /* 0x000fe200078e0a70 */
[----:B------:R-:W-:Y:S01]  /*11f30*/  LOP3.LUT R222, R222, 0xfffffffd, RZ, 0xc0, !PT ;  /* 0xfffffffddede7812 */ /* 0x000fe200078ec0ff */
[----:B--2---:R-:W-:Y:S01]  /*11f40*/  IMAD R8, R213, 0x80, R4 ;  /* 0x00000080d5087824 */ /* 0x004fe200078e0204 */
[----:B------:R-:W-:-:S03]  /*11f50*/  SEL R4, R224, RZ, !P0 ;  /* 0x000000ffe0047207 */ /* 0x000fc60004000000 */
[----:B------:R-:W-:-:S04]  /*11f60*/  @P3 IMAD.HI.U32 R9, R8, c[0x0][0x4ec], RZ ;  /* 0x00013b0008093a27 */ /* 0x000fc800078e00ff */
[C---:B------:R-:W-:Y:S02]  /*11f70*/  IMAD R11, R6.reuse, R4, R3 ;  /* 0x00000004060b7224 */ /* 0x040fe400078e0203 */
[----:B------:R-:W-:-:S04]  /*11f80*/  IMAD.WIDE.U32 R4, R6, R0, RZ ;  /* 0x0000000006047225 */ /* 0x000fc800078e00ff */
[----:B------:R-:W-:-:S04]  /*11f90*/  IMAD.WIDE.U32 R6, R14, R220, RZ ;  /* 0x000000dc0e067225 */ /* 0x000fc800078e00ff */
[----:B------:R-:W-:Y:S01]  /*11fa0*/  IMAD.MOV.U32 R3, RZ, RZ, R8 ;  /* 0x000000ffff037224 */ /* 0x000fe200078e0008 */
[----:B------:R-:W-:Y:S02]  /*11fb0*/  @P3 SHF.R.U32.HI R3, RZ, c[0x0][0x4f0], R9 ;  /* 0x00013c00ff033a19 */ /* 0x000fe40000011609 */
[----:B------:R-:W-:Y:S01]  /*11fc0*/  SEL R9, R235, RZ, P2 ;  /* 0x000000ffeb097207 */ /* 0x000fe20001000000 */
[----:B------:R-:W-:Y:S01]  /*11fd0*/  IMAD.IADD R12, R5, 0x1, R11 ;  /* 0x00000001050c7824 */ /* 0x000fe200078e020b */
[----:B------:R-:W-:Y:S01]  /*11fe0*/  IADD3 R14, P1, P0, R4, R6, R2 ;  /* 0x00000006040e7210 */ /* 0x000fe2000783e002 */
[----:B------:R-:W-:Y:S01]  /*11ff0*/  IMAD.IADD R4, R7, 0x1, R10 ;  /* 0x0000000107047824 */ /* 0x000fe200078e020a */
[----:B------:R-:W-:Y:S01]  /*12000*/  SHF.R.S32.HI R10, RZ, 0x1f, R2 ;  /* 0x0000001fff0a7819 */ /* 0x000fe20000011402 */
[----:B------:R-:W-:Y:S02]  /*12010*/  IMAD R11, R17, R9, RZ ;  /* 0x00000009110b7224 */ /* 0x000fe400078e02ff */
[----:B------:R-:W-:-:S02]  /*12020*/  IMAD.MOV R5, RZ, RZ, -R3 ;  /* 0x000000ffff057224 */ /* 0x000fc400078e0a03 */
        /* <DEDUP_REMOVED lines=13> */
[----:B------:R-:W-:Y:S02]  /*12100*/  IMAD.MOV.U32 R7, RZ, RZ, c[0x0][0x4ac] ;  /* 0x00012b00ff077624 */ /* 0x000fe400078e00ff */
[----:B------:R-:W-:Y:S01]  /*12110*/  IMAD.IADD R5, R5, 0x1, R3 ;  /* 0x0000000105057824 */ /* 0x000fe200078e0203 */
[----:B------:R-:W-:Y:S02]  /*12120*/  LEA R3, P0, R4, R6, 0x2 ;  /* 0x0000000604037211 */ /* 0x000fe400078010ff */
[----:B------:R-:W-:-:S04]  /*12130*/  SEL R7, R7, c[0x0][0x454], P2 ;  /* 0x0001150007077a07 */ /* 0x000fc80001000000 */
[----:B------:R-:W-:Y:S01]  /*12140*/  LEA.HI.X R5, R4, R7, R5, 0x2, P0 ;  /* 0x0000000704057211 */ /* 0x000fe200000f1405 */
[----:B------:R-:W-:Y:S04]  /*12150*/  SHFL.IDX PT, R6, R3, RZ, 0x1c1f ;  /* 0x001c1fff03067589 */ /* 0x000fe800000e0000 */
[----:B------:R-:W1:Y:S01]  /*12160*/  SHFL.IDX PT, R7, R5, RZ, 0x1c1f ;  /* 0x001c1fff05077589 */ /* 0x000e6200000e0000 */
[----:B------:R-:W-:-:S03]  /*12170*/  LOP3.LUT P0, RZ, R112, 0x3, RZ, 0xc0, !PT ;  /* 0x0000000370ff7812 */ /* 0x000fc6000780c0ff */
[----:B------:R3:W-:Y:S04]  /*12180*/  SHFL.IDX PT, R4, R3, 0x1, 0x1c1f ;  /* 0x003c1f0003047f89 */ /* 0x0007e800000e0000 */
[----:B------:R-:W2:Y:S01]  /*12190*/  SHFL.IDX PT, R5, R5, 0x1, 0x1c1f ;  /* 0x003c1f0005057f89 */ /* 0x000ea200000e0000 */
[----:B---3--:R-:W-:-:S05]  /*121a0*/  IMAD R3, R213, 0x80, R113 ;  /* 0x00000080d5037824 */ /* 0x008fca00078e0271 */
[C---:B------:R-:W-:Y:S02]  /*121b0*/  ISETP.GE.OR P1, PT, R3.reuse, R13, P0 ;  /* 0x0000000d0300720c */ /* 0x040fe40000726670 */
[----:B------:R-:W-:-:S04]  /*121c0*/  IADD3 R9, R3, 0x8, RZ ;  /* 0x0000000803097810 */ /* 0x000fc80007ffe0ff */
[----:B------:R-:W-:-:S07]  /*121d0*/  ISETP.GE.OR P0, PT, R9, R13, P0 ;  /* 0x0000000d0900720c */ /* 0x000fce0000706670 */
[----:B-1----:R1:W-:Y:S01]  /*121e0*/  @!P1 ST.E [R6.64], R136 ;  /* 0x0000008806009985 */ /* 0x0023e2000c101906 */
[----:B------:R-:W-:-:S05]  /*121f0*/  ISETP.GE.AND P1, PT, R9, R13, PT ;  /* 0x0000000d0900720c */ /* 0x000fca0003f26270 */
[----:B--2---:R1:W-:Y:S01]  /*12200*/  @!P0 ST.E [R4.64], R20 ;  /* 0x0000001404008985 */ /* 0x0043e2000c101906 */
[----:B------:R-:W-:-:S07]  /*12210*/  ISETP.GE.AND P0, PT, R3, R13, PT ;  /* 0x0000000d0300720c */ /* 0x000fce0003f06270 */
[----:B------:R-:W-:Y:S01]  /*12220*/  @P1 LOP3.LUT R222, R222, 0x2, RZ, 0xfc, !PT ;  /* 0x00000002dede1812 */ /* 0x000fe200078efcff */
[----:B------:R-:W-:Y:S05]  /*12230*/  @P2 BRA `(.L_x_236) ;  /* 0x0000098000002947 */ /* 0x000fea0003800000 */
[----:B------:R-:W-:Y:S01]  /*12240*/  IMAD R10, R10, c[0x0][0x3a0], RZ ;  /* 0x0000e8000a0a7a24 */ /* 0x000fe200078e02ff */
[-C--:B-1----:R-:W-:Y:S01]  /*12250*/  LEA R6, R219, R193.reuse, 0x5 ;  /* 0x000000c1db067211 */ /* 0x082fe200078e28ff */
[C---:B------:R-:W-:Y:S01]  /*12260*/  IMAD.WIDE.U32 R4, R2.reuse, c[0x0][0x3a0], RZ ;  /* 0x0000e80002047a25 */ /* 0x040fe200078e00ff */
[----:B------:R-:W-:Y:S01]  /*12270*/  SHF.R.S32.HI R7, RZ, 0x1f, R0 ;  /* 0x0000001fff077819 */ /* 0x000fe20000011400 */
[----:B------:R1:W2:Y:S01]  /*12280*/  LDS.128 R36, [R185+0x80] ;  /* 0x00008000b9247984 */ /* 0x0002a20000000c00 */
[C---:B------:R-:W-:Y:S01]  /*12290*/  LEA R6, R213.reuse, R6, 0x7 ;  /* 0x00000006d5067211 */ /* 0x040fe200078e38ff */
[----:B------:R-:W-:Y:S01]  /*122a0*/  IMAD R2, R2, c[0x0][0x3a4], R10 ;  /* 0x0000e90002027a24 */ /* 0x000fe200078e020a */
[----:B------:R-:W-:Y:S01]  /*122b0*/  LEA R14, R213, R193, 0x7 ;  /* 0x000000c1d50e7211 */ /* 0x000fe200078e38ff */
[----:B------:R1:W3:Y:S03]  /*122c0*/  LDS.128 R52, [R185+0x1080] ;  /* 0x00108000b9347984 */ /* 0x0002e60000000c00 */
[----:B------:R-:W-:Y:S01]  /*122d0*/  IADD3 R3, R5, R2, RZ ;  /* 0x0000000205037210 */ /* 0x000fe20007ffe0ff */
[----:B------:R1:W4:Y:S01]  /*122e0*/  LDS.128 R68, [R185+0x2080] ;  /* 0x00208000b9447984 */ /* 0x0003220000000c00 */
[----:B------:R-:W-:-:S03]  /*122f0*/  MOV R2, R4 ;  /* 0x0000000400027202 */ /* 0x000fc60000000f00 */
[----:B------:R1:W1:Y:S02]  /*12300*/  LDS.128 R84, [R185+0x3080] ;  /* 0x00308000b9547984 */ /* 0x0002640000000c00 */
[----:B------:R-:W-:Y:S01]  /*12310*/  IMAD.WIDE.U32 R4, R220, c[0x0][0x3e8], R2 ;  /* 0x0000fa00dc047a25 */ /* 0x000fe200078e0002 */
[----:B------:R-:W-:Y:S01]  /*12320*/  MOV R2, R6 ;  /* 0x0000000600027202 */ /* 0x000fe20000000f00 */
[----:B------:R1:W1:Y:S02]  /*12330*/  LDS.128 R32, [R185+0x4080] ;  /* 0x00408000b9207984 */ /* 0x0002640000000c00 */
[----:B------:R-:W-:Y:S02]  /*12340*/  IMAD R3, R7, c[0x0][0x3f0], RZ ;  /* 0x0000fc0007037a24 */ /* 0x000fe400078e02ff */
[----:B------:R-:W-:Y:S01]  /*12350*/  @P3 IMAD.HI.U32 R7, R6, c[0x0][0x4ec], RZ ;  /* 0x00013b0006073a27 */ /* 0x000fe200078e00ff */
[----:B------:R1:W1:Y:S03]  /*12360*/  LDS.128 R48, [R185+0x5080] ;  /* 0x00508000b9307984 */ /* 0x0002660000000c00 */
[----:B------:R-:W-:Y:S01]  /*12370*/  IMAD R5, R220, c[0x0][0x3ec], R5 ;  /* 0x0000fb00dc057a24 */ /* 0x000fe200078e0205 */
[----:B------:R1:W1:Y:S01]  /*12380*/  LDS.128 R64, [R185+0x6080] ;  /* 0x00608000b9407984 */ /* 0x0002620000000c00 */
[----:B------:R-:W-:Y:S01]  /*12390*/  @P3 SHF.R.U32.HI R2, RZ, c[0x0][0x4f0], R7 ;  /* 0x00013c00ff023a19 */ /* 0x000fe20000011607 */
[----:B------:R-:W-:-:S02]  /*123a0*/  IMAD R8, R0, c[0x0][0x3f4], R3 ;  /* 0x0000fd0000087a24 */ /* 0x000fc400078e0203 */
[----:B------:R1:W1:Y:S01]  /*123b0*/  LDS.128 R80, [R185+0x7080] ;  /* 0x00708000b9507984 */ /* 0x0002620000000c00 */
[----:B------:R-:W-:Y:S01]  /*123c0*/  IMAD.WIDE.U32 R4, R0, c[0x0][0x3f0], R4 ;  /* 0x0000fc0000047a25 */ /* 0x000fe200078e0004 */
[----:B------:R-:W-:Y:S02]  /*123d0*/  SHF.R.S32.HI R3, RZ, 0x1f, R2 ;  /* 0x0000001fff037819 */ /* 0x000fe40000011402 */
[----:B------:R1:W1:Y:S01]  /*123e0*/  LDS.128 R28, [R185+0x8080] ;  /* 0x00808000b91c7984 */ /* 0x0002620000000c00 */
[----:B------:R-:W-:Y:S02]  /*123f0*/  IADD3 R0, -R2, RZ, RZ ;  /* 0x000000ff02007210 */ /* 0x000fe40007ffe1ff */
[----:B------:R-:W-:Y:S01]  /*12400*/  IADD3 R5, R5, R8, RZ ;  /* 0x0000000805057210 */ /* 0x000fe20007ffe0ff */
[----:B------:R1:W1:Y:S01]  /*12410*/  LDS.128 R44, [R185+0x9080] ;  /* 0x00908000b92c7984 */ /* 0x0002620000000c00 */
[----:B------:R-:W-:Y:S02]  /*12420*/  IMAD R3, R3, c[0x0][0x3e0], RZ ;  /* 0x0000f80003037a24 */ /* 0x000fe400078e02ff */
[----:B------:R-:W-:Y:S01]  /*12430*/  IMAD R0, R0, c[0x0][0x4e8], R6 ;  /* 0x00013a0000007a24 */ /* 0x000fe200078e0206 */
[----:B------:R1:W1:Y:S01]  /*12440*/  LDS.128 R60, [R185+0xa080] ;  /* 0x00a08000b93c7984 */ /* 0x0002620000000c00 */
[----:B------:R-:W-:-:S02]  /*12450*/  IMAD R6, R2, c[0x0][0x3e4], R3 ;  /* 0x0000f90002067a24 */ /* 0x000fc400078e0203 */
[----:B------:R-:W-:Y:S01]  /*12460*/  IMAD.WIDE.U32 R2, R2, c[0x0][0x3e0], R4 ;  /* 0x0000f80002027a25 */ /* 0x000fe200078e0004 */
[----:B------:R1:W1:Y:S01]  /*12470*/  LDS.128 R76, [R185+0xb080] ;  /* 0x00b08000b94c7984 */ /* 0x0002620000000c00 */
[----:B------:R-:W-:-:S03]  /*12480*/  SHF.R.S32.HI R4, RZ, 0x1f, R0 ;  /* 0x0000001fff047819 */ /* 0x000fc60000011400 */
[----:B------:R1:W1:Y:S01]  /*12490*/  LDS.128 R24, [R185+0xc080] ;  /* 0x00c08000b9187984 */ /* 0x0002620000000c00 */
[----:B------:R-:W-:Y:S01]  /*124a0*/  IADD3 R3, R3, R6, RZ ;  /* 0x0000000603037210 */ /* 0x000fe20007ffe0ff */
[----:B------:R-:W-:Y:S02]  /*124b0*/  IMAD R4, R4, c[0x0][0x3d8], RZ ;  /* 0x0000f60004047a24 */ /* 0x000fe400078e02ff */
[----:B------:R1:W1:Y:S02]  /*124c0*/  LDS.128 R40, [R185+0xd080] ;  /* 0x00d08000b9287984 */ /* 0x0002640000000c00 */
[C---:B------:R-:W-:Y:S02]  /*124d0*/  IMAD.WIDE.U32 R2, R0.reuse, c[0x0][0x3d8], R2 ;  /* 0x0000f60000027a25 */ /* 0x040fe400078e0002 */
[----:B------:R1:W1:Y:S02]  /*124e0*/  LDS.128 R56, [R185+0xe080] ;  /* 0x00e08000b9387984 */ /* 0x0002640000000c00 */
[----:B------:R-:W-:Y:S01]  /*124f0*/  IMAD R0, R0, c[0x0][0x3dc], R4 ;  /* 0x0000f70000007a24 */ /* 0x000fe200078e0204 */
[----:B------:R-:W-:Y:S01]  /*12500*/  LEA R16, P0, R2, c[0x0][0x380], 0x1 ;  /* 0x0000e00002107a11 */ /* 0x000fe200078008ff */
[----:B------:R1:W1:Y:S03]  /*12510*/  LDS.128 R72, [R185+0xf080] ;  /* 0x00f08000b9487984 */ /* 0x0002660000000c00 */
[----:B------:R-:W-:-:S04]  /*12520*/  IADD3 R0, R3, R0, RZ ;  /* 0x0000000003007210 */ /* 0x000fc80007ffe0ff */
[----:B------:R-:W-:Y:S01]  /*12530*/  LEA.HI.X R15, R2, c[0x0][0x384], R0, 0x1, P0 ;  /* 0x0000e100020f7a11 */ /* 0x000fe200000f0c00 */
[----:B------:R-:W-:Y:S05]  /*12540*/  BRA.DIV ~URZ, `(.L_x_237) ;  /* 0x000041027f007947 */ /* 0x000fea000b800000 */
[----:B--234-:R2:W3:Y:S02]  /*12550*/  SHFL.IDX PT, R12, R15, RZ, 0x181f ;  /* 0x00181fff0f0c7589 */ /* 0x01c4e400000e0000 */
.L_x_300:
[----:B------:R-:W-:Y:S05]  /*12560*/  BRA.DIV ~URZ, `(.L_x_238) ;  /* 0x000041527f007947 */ /* 0x000fea000b800000 */
[----:B------:R4:W2:Y:S02]  /*12570*/  SHFL.IDX PT, R0, R16, RZ, 0x181f ;  /* 0x00181fff10007589 */ /* 0x0008a400000e0000 */
.L_x_301:
[----:B------:R-:W-:Y:S01]  /*12580*/  ISETP.GE.AND P0, PT, R14, R13, PT ;  /* 0x0000000d0e00720c */ /* 0x000fe20003f06270 */
[----:B------:R-:W-:Y:S01]  /*12590*/  BSSY B0, `(.L_x_239) ;  /* 0x0000019000007945 */ /* 0x000fe20003800000 */
[----:B------:R-:W-:Y:S02]  /*125a0*/  SHF.R.S32.HI R2, RZ, 0x1f, R134 ;  /* 0x0000001fff027819 */ /* 0x000fe40000011486 */
[----:B------:R-:W-:Y:S02]  /*125b0*/  SHF.R.S32.HI R18, RZ, 0x1f, R191 ;  /* 0x0000001fff127819 */ /* 0x000fe400000114bf */
[----:B------:R-:W-:Y:S02]  /*125c0*/  LEA.HI R2, R2, R134, RZ, 0x3 ;  /* 0x0000008602027211 */ /* 0x000fe400078f18ff */
[----:B------:R-:W-:Y:S02]  /*125d0*/  SHF.R.S32.HI R20, RZ, 0x1f, R192 ;  /* 0x0000001fff147819 */ /* 0x000fe400000114c0 */
[----:B------:R-:W-:-:S02]  /*125e0*/  LOP3.LUT R4, R2, 0xfffffff8, RZ, 0xc0, !PT ;  /* 0xfffffff802047812 */ /* 0x000fc400078ec0ff */
[----:B------:R-:W-:Y:S02]  /*125f0*/  SHF.R.S32.HI R17, RZ, 0x1f, R132 ;  /* 0x0000001fff117819 */ /* 0x000fe40000011484 */
[----:B------:R-:W-:Y:S01]  /*12600*/  SHF.R.S32.HI R19, RZ, 0x1f, R4 ;  /* 0x0000001fff137819 */ /* 0x000fe20000011404 */
[----:B------:R-:W-:Y:S05]  /*12610*/  @P0 BRA `(.L_x_240) ;  /* 0x0000010000000947 */ /* 0x000fea0003800000 */
[----:B------:R-:W-:Y:S02]  /*12620*/  ISETP.GE.AND P3, PT, R132, c[0x0][0x3c8], PT ;  /* 0x0000f20084007a0c */ /* 0x000fe40003f66270 */
[----:B------:R-:W-:Y:S02]  /*12630*/  ISETP.GE.AND P2, PT, R134, c[0x0][0x3c8], PT ;  /* 0x0000f20086007a0c */ /* 0x000fe40003f46270 */
[----:B------:R-:W-:Y:S02]  /*12640*/  ISETP.GE.AND P1, PT, R191, c[0x0][0x3c8], PT ;  /* 0x0000f200bf007a0c */ /* 0x000fe40003f26270 */
[----:B------:R-:W-:-:S07]  /*12650*/  ISETP.GE.AND P0, PT, R192, c[0x0][0x3c8], PT ;  /* 0x0000f200c0007a0c */ /* 0x000fce0003f06270 */
[-C--:B--2---:R-:W-:Y:S02]  /*12660*/  @!P3 LEA R10, P4, R132, R0.reuse, 0x1 ;  /* 0x00000000840ab211 */ /* 0x084fe400078808ff */
[-C--:B------:R-:W-:Y:S02]  /*12670*/  @!P2 LEA R8, P6, R4, R0.reuse, 0x1 ;  /* 0x000000000408a211 */ /* 0x080fe400078c08ff */
[C---:B------:R-:W-:Y:S02]  /*12680*/  @!P1 LEA R6, P5, R191.reuse, R0, 0x1 ;  /* 0x00000000bf069211 */ /* 0x040fe400078a08ff */
[----:B---3--:R-:W-:Y:S02]  /*12690*/  @!P3 LEA.HI.X R11, R132, R12, R17, 0x1, P4 ;  /* 0x0000000c840bb211 */ /* 0x008fe400020f0c11 */
[----:B------:R-:W-:Y:S02]  /*126a0*/  @!P0 LEA R2, P4, R192, R0, 0x1 ;  /* 0x00000000c0028211 */ /* 0x000fe400078808ff */
[-C--:B------:R-:W-:Y:S01]  /*126b0*/  @!P2 LEA.HI.X R9, R4, R12.reuse, R19, 0x1, P6 ;  /* 0x0000000c0409a211 */ /* 0x080fe200030f0c13 */
[----:B------:R2:W-:Y:S01]  /*126c0*/  @!P3 ST.E.128 [R10.64], R36 ;  /* 0x000000240a00b985 */ /* 0x0005e2000c101d06 */
[----:B------:R-:W-:-:S02]  /*126d0*/  @!P1 LEA.HI.X R7, R191, R12, R18, 0x1, P5 ;  /* 0x0000000cbf079211 */ /* 0x000fc400028f0c12 */
[----:B------:R-:W-:Y:S01]  /*126e0*/  @!P0 LEA.HI.X R3, R192, R12, R20, 0x1, P4 ;  /* 0x0000000cc0038211 */ /* 0x000fe200020f0c14 */
[----:B-1----:R2:W-:Y:S04]  /*126f0*/  @!P2 ST.E.128 [R8.64], R32 ;  /* 0x000000200800a985 */ /* 0x0025e8000c101d06 */
[----:B------:R2:W-:Y:S04]  /*12700*/  @!P1 ST.E.128 [R6.64], R28 ;  /* 0x0000001c06009985 */ /* 0x0005e8000c101d06 */
[----:B------:R2:W-:Y:S02]  /*12710*/  @!P0 ST.E.128 [R2.64], R24 ;  /* 0x0000001802008985 */ /* 0x0005e4000c101d06 */
.L_x_240:
[----:B------:R-:W-:Y:S05]  /*12720*/  BSYNC B0 ;  /* 0x0000000000007941 */ /* 0x000fea0003800000 */
.L_x_239:
[----:B------:R-:W-:Y:S05]  /*12730*/  BRA.DIV ~URZ, `(.L_x_241) ;  /* 0x00003fe27f007947 */ /* 0x000fea000b800000 */
[----:B---3--:R3:W4:Y:S04]  /*12740*/  SHFL.IDX PT, R12, R15, 0x1, 0x181f ;  /* 0x00381f000f0c7f89 */ /* 0x00872800000e0000 */
[----:B--2---:R3:W2:Y:S02]  /*12750*/  SHFL.IDX PT, R0, R16, 0x1, 0x181f ;  /* 0x00381f0010007f89 */ /* 0x0046a400000e0000 */
.L_x_302:
[----:B------:R-:W-:Y:S01]  /*12760*/  IADD3 R2, R14, 0x20, RZ ;  /* 0x000000200e027810 */ /* 0x000fe20007ffe0ff */
[----:B------:R-:W-:Y:S03]  /*12770*/  BSSY B0, `(.L_x_242) ;  /* 0x0000013000007945 */ /* 0x000fe60003800000 */
[----:B------:R-:W-:-:S13]  /*12780*/  ISETP.GE.AND P0, PT, R2, R13, PT ;  /* 0x0000000d0200720c */ /* 0x000fda0003f06270 */
        /* <DEDUP_REMOVED lines=8> */
[----:B----4-:R-:W-:Y:S02]  /*12810*/  @!P3 LEA.HI.X R11, R132, R12, R17, 0x1, P4 ;  /* 0x0000000c840bb211 */ /* 0x010fe400020f0c11 */
        /* <DEDUP_REMOVED lines=8> */
.L_x_243:
[----:B------:R-:W-:Y:S05]  /*128a0*/  BSYNC B0 ;  /* 0x0000000000007941 */ /* 0x000fea0003800000 */
.L_x_242:
[----:B------:R-:W-:Y:S05]  /*128b0*/  BRA.DIV ~URZ, `(.L_x_244) ;  /* 0x00003f227f007947 */ /* 0x000fea000b800000 */
[----:B----4-:R4:W3:Y:S02]  /*128c0*/  SHFL.IDX PT, R12, R15, 0x2, 0x181f ;  /* 0x00581f000f0c7f89 */ /* 0x0108e400000e0000 */
.L_x_303:
[----:B------:R-:W-:Y:S05]  /*128d0*/  BRA.DIV ~URZ, `(.L_x_245) ;  /* 0x00003f727f007947 */ /* 0x000fea000b800000 */
[----:B--2---:R2:W4:Y:S02]  /*128e0*/  SHFL.IDX PT, R0, R16, 0x2, 0x181f ;  /* 0x00581f0010007f89 */ /* 0x00452400000e0000 */
.L_x_304:
        /* <DEDUP_REMOVED lines=8> */
[-C--:B----4-:R-:W-:Y:S02]  /*12970*/  @!P3 LEA R10, P4, R132, R0.reuse, 0x1 ;  /* 0x00000000840ab211 */ /* 0x090fe400078808ff */
        /* <DEDUP_REMOVED lines=11> */
.L_x_247:
[----:B------:R-:W-:Y:S05]  /*12a30*/  BSYNC B0 ;  /* 0x0000000000007941 */ /* 0x000fea0003800000 */
.L_x_246:
[----:B------:R-:W-:Y:S05]  /*12a40*/  BRA.DIV ~URZ, `(.L_x_248) ;  /* 0x00003e627f007947 */ /* 0x000fea000b800000 */
[----:B---3--:R3:W2:Y:S04]  /*12a50*/  SHFL.IDX PT, R10, R15, 0x3, 0x181f ;  /* 0x00781f000f0a7f89 */ /* 0x0086a800000e0000 */
[----:B----4-:R3:W4:Y:S02]  /*12a60*/  SHFL.IDX PT, R0, R16, 0x3, 0x181f ;  /* 0x00781f0010007f89 */ /* 0x01072400000e0000 */
.L_x_305:
[----:B------:R-:W-:-:S04]  /*12a70*/  IADD3 R2, R14, 0x60, RZ ;  /* 0x000000600e027810 */ /* 0x000fc80007ffe0ff */
[----:B------:R-:W-:-:S13]  /*12a80*/  ISETP.GE.AND P0, PT, R2, R13, PT ;  /* 0x0000000d0200720c */ /* 0x000fda0003f06270 */
[----:B------:R-:W-:Y:S05]  /*12a90*/  @P0 BRA `(.L_x_249) ;  /* 0x000027e000000947 */ /* 0x000fea0003800000 */
[----:B------:R-:W-:Y:S02]  /*12aa0*/  ISETP.GE.AND P2, PT, R132, c[0x0][0x3c8], PT ;  /* 0x0000f20084007a0c */ /* 0x000fe40003f46270 */
[----:B------:R-:W-:Y:S02]  /*12ab0*/  ISETP.GE.AND P1, PT, R134, c[0x0][0x3c8], PT ;  /* 0x0000f20086007a0c */ /* 0x000fe40003f26270 */
[----:B------:R-:W-:-:S09]  /*12ac0*/  ISETP.GE.AND P0, PT, R191, c[0x0][0x3c8], PT ;  /* 0x0000f200bf007a0c */ /* 0x000fd20003f06270 */
[-C--:B----4-:R-:W-:Y:S02]  /*12ad0*/  @!P2 LEA R8, P5, R132, R0.reuse, 0x1 ;  /* 0x000000008408a211 */ /* 0x090fe400078a08ff */
[-C--:B------:R-:W-:Y:S02]  /*12ae0*/  @!P1 LEA R6, P4, R4, R0.reuse, 0x1 ;  /* 0x0000000004069211 */ /* 0x080fe400078808ff */
[C---:B------:R-:W-:Y:S02]  /*12af0*/  @!P0 LEA R2, P3, R191.reuse, R0, 0x1 ;  /* 0x00000000bf028211 */ /* 0x040fe400078608ff */
[-C--:B--2---:R-:W-:Y:S02]  /*12b00*/  @!P2 LEA.HI.X R9, R132, R10.reuse, R17, 0x1, P5 ;  /* 0x0000000a8409a211 */ /* 0x084fe400028f0c11 */
[-C--:B------:R-:W-:Y:S02]  /*12b10*/  @!P1 LEA.HI.X R7, R4, R10.reuse, R19, 0x1, P4 ;  /* 0x0000000a04079211 */ /* 0x080fe400020f0c13 */
[----:B------:R-:W-:Y:S01]  /*12b20*/  @!P0 LEA.HI.X R3, R191, R10, R18, 0x1, P3 ;  /* 0x0000000abf038211 */ /* 0x000fe200018f0c12 */
[----:B-1----:R1:W-:Y:S04]  /*12b30*/  @!P2 ST.E.128 [R8.64], R84 ;  /* 0x000000540800a985 */ /* 0x0023e8000c101d06 */
[----:B------:R1:W-:Y:S04]  /*12b40*/  @!P1 ST.E.128 [R6.64], R80 ;  /* 0x0000005006009985 */ /* 0x0003e8000c101d06 */
[----:B------:R1:W-:Y:S01]  /*12b50*/  @!P0 ST.E.128 [R2.64], R76 ;  /* 0x0000004c02008985 */ /* 0x0003e2000c101d06 */
[----:B------:R-:W-:-:S13]  /*12b60*/  ISETP.GE.AND P0, PT, R192, c[0x0][0x3c8], PT ;  /* 0x0000f200c0007a0c */ /* 0x000fda0003f06270 */
[----:B------:R-:W-:Y:S05]  /*12b70*/  @P0 BRA `(.L_x_249) ;  /* 0x0000270000000947 */ /* 0x000fea0003800000 */
[----:B-1----:R-:W-:-:S04]  /*12b80*/  LEA R2, P0, R192, R0, 0x1 ;  /* 0x00000000c0027211 */ /* 0x002fc800078008ff */
[----:B------:R-:W-:-:S05]  /*12b90*/  LEA.HI.X R3, R192, R10, R20, 0x1, P0 ;  /* 0x0000000ac0037211 */ /* 0x000fca00000f0c14 */
[----:B------:R1:W-:Y:S01]  /*12ba0*/  ST.E.128 [R2.64], R72 ;  /* 0x0000004802007985 */ /* 0x0003e2000c101d06 */
[----:B------:R-:W-:Y:S05]  /*12bb0*/  BRA `(.L_x_249) ;  /* 0x000026c000007947 */ /* 0x000fea0003800000 */
.L_x_236:
[----:B------:R-:W-:Y:S02]  /*12bc0*/  IMAD R10, R10, c[0x0][0x408], RZ ;  /* 0x000102000a0a7a24 */ /* 0x000fe400078e02ff */
[----:B-1----:R-:W-:-:S04]  /*12bd0*/  IMAD.WIDE.U32 R4, R2, c[0x0][0x408], RZ ;  /* 0x0001020002047a25 */ /* 0x002fc800078e00ff */
[----:B------:R-:W-:-:S05]  /*12be0*/  IMAD R2, R2, c[0x0][0x40c], R10 ;  /* 0x0001030002027a24 */ /* 0x000fca00078e020a */
[----:B------:R-:W-:Y:S02]  /*12bf0*/  IADD3 R3, R5, R2, RZ ;  /* 0x0000000205037210 */ /* 0x000fe40007ffe0ff */
[----:B------:R-:W-:Y:S02]  /*12c00*/  MOV R2, R4 ;  /* 0x0000000400027202 */ /* 0x000fe40000000f00 */
[----:B------:R-:W-:-:S03]  /*12c10*/  SHF.R.S32.HI R5, RZ, 0x1f, R0 ;  /* 0x0000001fff057819 */ /* 0x000fc60000011400 */
[----:B------:R-:W-:-:S04]  /*12c20*/  IMAD.WIDE.U32 R2, R220, c[0x0][0x438], R2 ;  /* 0x00010e00dc027a25 */ /* 0x000fc800078e0002 */
[----:B------:R-:W-:Y:S02]  /*12c30*/  IMAD R4, R5, c[0x0][0x440], RZ ;  /* 0x0001100005047a24 */ /* 0x000fe400078e02ff */
[----:B------:R-:W-:Y:S02]  /*12c40*/  IMAD R3, R220, c[0x0][0x43c], R3 ;  /* 0x00010f00dc037a24 */ /* 0x000fe400078e0203 */
[----:B------:R-:W-:-:S04]  /*12c50*/  @P3 IMAD.HI.U32 R5, R8, c[0x0][0x4ec], RZ ;  /* 0x00013b0008053a27 */ /* 0x000fc800078e00ff */
[C---:B------:R-:W-:Y:S02]  /*12c60*/  IMAD R4, R0.reuse, c[0x0][0x444], R4 ;  /* 0x0001110000047a24 */ /* 0x040fe400078e0204 */
[----:B------:R-:W-:Y:S01]  /*12c70*/  IMAD.WIDE.U32 R2, R0, c[0x0][0x440], R2 ;  /* 0x0001100000027a25 */ /* 0x000fe200078e0002 */
[----:B------:R-:W-:Y:S02]  /*12c80*/  MOV R0, R8 ;  /* 0x0000000800007202 */ /* 0x000fe40000000f00 */
[----:B------:R-:W-:Y:S02]  /*12c90*/  @P3 SHF.R.U32.HI R0, RZ, c[0x0][0x4f0], R5 ;  /* 0x00013c00ff003a19 */ /* 0x000fe40000011605 */
[----:B------:R-:W-:Y:S02]  /*12ca0*/  IADD3 R3, R3, R4, RZ ;  /* 0x0000000403037210 */ /* 0x000fe40007ffe0ff */
[----:B------:R-:W-:Y:S02]  /*12cb0*/  SHF.R.S32.HI R5, RZ, 0x1f, R0 ;  /* 0x0000001fff057819 */ /* 0x000fe40000011400 */
[----:B------:R-:W-:Y:S01]  /*12cc0*/  IADD3 R4, -R0, RZ, RZ ;  /* 0x000000ff00047210 */ /* 0x000fe20007ffe1ff */
[----:B------:R-:W-:-:S04]  /*12cd0*/  IMAD.WIDE.U32 R2, R235, c[0x0][0x448], R2 ;  /* 0x00011200eb027a25 */ /* 0x000fc800078e0002 */
        /* <DEDUP_REMOVED lines=15> */
.L_x_306:
[----:B------:R-:W-:Y:S05]  /*12dd0*/  BRA.DIV ~URZ, `(.L_x_251) ;  /* 0x00003c027f007947 */ /* 0x000fea000b800000 */
[----:B------:R3:W4:Y:S02]  /*12de0*/  SHFL.IDX PT, R0, R17, RZ, 0x1c1f ;  /* 0x001c1fff11007589 */ /* 0x00072400000e0000 */
.L_x_307:
[----:B------:R-:W-:Y:S01]  /*12df0*/  BSSY B0, `(.L_x_252) ;  /* 0x00000b6000007945 */ /* 0x000fe20003800000 */
[----:B------:R-:W-:Y:S05]  /*12e00*/  @P0 BRA `(.L_x_253) ;  /* 0x00000b4000000947 */ /* 0x000fea0003800000 */
[----:B------:R-:W-:Y:S02]  /*12e10*/  ISETP.GE.AND P2, PT, R194, c[0x0][0x3c8], PT ;  /* 0x0000f200c2007a0c */ /* 0x000fe40003f46270 */
[----:B------:R-:W-:Y:S02]  /*12e20*/  ISETP.GE.AND P1, PT, R244, c[0x0][0x3c8], PT ;  /* 0x0000f200f4007a0c */ /* 0x000fe40003f26270 */
[----:B------:R-:W-:Y:S02]  /*12e30*/  ISETP.GE.AND P0, PT, R243, c[0x0][0x3c8], PT ;  /* 0x0000f200f3007a0c */ /* 0x000fe40003f06270 */
[----:B------:R-:W-:Y:S02]  /*12e40*/  ISETP.GE.AND P6, PT, R242, c[0x0][0x3c8], PT ;  /* 0x0000f200f2007a0c */ /* 0x000fe40003fc6270 */
[----:B------:R-:W-:-:S02]  /*12e50*/  ISETP.GE.AND P5, PT, R241, c[0x0][0x3c8], PT ;  /* 0x0000f200f1007a0c */ /* 0x000fc40003fa6270 */
[----:B------:R-:W-:Y:S02]  /*12e60*/  SHF.R.S32.HI R8, RZ, 0x1f, R244 ;  /* 0x0000001fff087819 */ /* 0x000fe400000114f4 */
[----:B------:R-:W-:Y:S01]  /*12e70*/  SHF.R.S32.HI R5, RZ, 0x1f, R243 ;  /* 0x0000001fff057819 */ /* 0x000fe200000114f3 */
[----:B----4-:R-:W-:Y:S01]  /*12e80*/  @!P2 IMAD.MOV.U32 R2, RZ, RZ, R0 ;  /* 0x000000ffff02a224 */ /* 0x010fe200078e0000 */
[----:B------:R-:W-:Y:S01]  /*12e90*/  ISETP.GE.AND P4, PT, R240, c[0x0][0x3c8], PT ;  /* 0x0000f200f0007a0c */ /* 0x000fe20003f86270 */
[----:B--2---:R-:W-:Y:S01]  /*12ea0*/  @!P2 IMAD.MOV.U32 R3, RZ, RZ, R4 ;  /* 0x000000ffff03a224 */ /* 0x004fe200078e0004 */
[----:B------:R-:W-:-:S03]  /*12eb0*/  SHF.R.S32.HI R10, RZ, 0x1f, R242 ;  /* 0x0000001fff0a7819 */ /* 0x000fc600000114f2 */
[----:B------:R-:W-:Y:S01]  /*12ec0*/  @!P2 IMAD.WIDE R6, R194, 0x4, R2 ;  /* 0x00000004c206a825 */ /* 0x000fe200078e0202 */
[----:B------:R-:W-:-:S04]  /*12ed0*/  @!P1 LEA R2, P3, R244, R0, 0x2 ;  /* 0x00000000f4029211 */ /* 0x000fc800078610ff */
[----:B------:R2:W-:Y:S01]  /*12ee0*/  @!P2 ST.E.64 [R6.64], R160 ;  /* 0x000000a00600a985 */ /* 0x0005e2000c101b06 */
[----:B------:R-:W-:Y:S02]  /*12ef0*/  @!P1 LEA.HI.X R3, R244, R4, R8, 0x2, P3 ;  /* 0x00000004f4039211 */ /* 0x000fe400018f1408 */
[----:B------:R-:W-:-:S03]  /*12f00*/  ISETP.GE.AND P3, PT, R239, c[0x0][0x3c8], PT ;  /* 0x0000f200ef007a0c */ /* 0x000fc60003f66270 */
[----:B------:R4:W-:Y:S01]  /*12f10*/  @!P1 ST.E.64 [R2.64], R144 ;  /* 0x0000009002009985 */ /* 0x0009e2000c101b06 */
[----:B--2---:R-:W-:-:S04]  /*12f20*/  @!P0 LEA R6, P2, R243, R0, 0x2 ;  /* 0x00000000f3068211 */ /* 0x004fc800078410ff */
[----:B------:R-:W-:Y:S02]  /*12f30*/  @!P0 LEA.HI.X R7, R243, R4, R5, 0x2, P2 ;  /* 0x00000004f3078211 */ /* 0x000fe400010f1405 */
[-C--:B----4-:R-:W-:Y:S02]  /*12f40*/  @!P6 LEA R2, P1, R242, R0.reuse, 0x2 ;  /* 0x00000000f202e211 */ /* 0x090fe400078210ff */
[----:B------:R-:W-:Y:S01]  /*12f50*/  SHF.R.S32.HI R5, RZ, 0x1f, R241 ;  /* 0x0000001fff057819 */ /* 0x000fe200000114f1 */
[----:B------:R2:W-:Y:S01]  /*12f60*/  @!P0 ST.E.64 [R6.64], R148 ;  /* 0x0000009406008985 */ /* 0x0005e2000c101b06 */
[----:B------:R-:W-:Y:S02]  /*12f70*/  @!P5 LEA R8, P0, R241, R0, 0x2 ;  /* 0x00000000f108d211 */ /* 0x000fe400078010ff */
[----:B------:R-:W-:Y:S02]  /*12f80*/  ISETP.GE.AND P2, PT, R238, c[0x0][0x3c8], PT ;  /* 0x0000f200ee007a0c */ /* 0x000fe40003f46270 */
[----:B------:R-:W-:-:S02]  /*12f90*/  @!P6 LEA.HI.X R3, R242, R4, R10, 0x2, P1 ;  /* 0x00000004f203e211 */ /* 0x000fc400008f140a */
[----:B------:R-:W-:Y:S02]  /*12fa0*/  @!P5 LEA.HI.X R9, R241, R4, R5, 0x2, P0 ;  /* 0x00000004f109d211 */ /* 0x000fe400000f1405 */
[----:B------:R-:W-:Y:S01]  /*12fb0*/  SHF.R.S32.HI R10, RZ, 0x1f, R240 ;  /* 0x0000001fff0a7819 */ /* 0x000fe200000114f0 */
[----:B------:R4:W-:Y:S01]  /*12fc0*/  @!P6 ST.E.64 [R2.64], R24 ;  /* 0x000000180200e985 */ /* 0x0009e2000c101b06 */
[----:B------:R-:W-:Y:S02]  /*12fd0*/  SHF.R.S32.HI R5, RZ, 0x1f, R239 ;  /* 0x0000001fff057819 */ /* 0x000fe400000114ef */
[----:B------:R-:W-:Y:S01]  /*12fe0*/  ISETP.GE.AND P1, PT, R237, c[0x0][0x3c8], PT ;  /* 0x0000f200ed007a0c */ /* 0x000fe20003f26270 */
[----:B------:R5:W-:Y:S01]  /*12ff0*/  @!P5 ST.E.64 [R8.64], R28 ;  /* 0x0000001c0800d985 */ /* 0x000be2000c101b06 */
[----:B------:R-:W-:Y:S02]  /*13000*/  ISETP.GE.AND P6, PT, R234, c[0x0][0x3c8], PT ;  /* 0x0000f200ea007a0c */ /* 0x000fe40003fc6270 */
[----:B--2---:R-:W-:-:S04]  /*13010*/  @!P4 LEA R6, P0, R240, R0, 0x2 ;  /* 0x00000000f006c211 */ /* 0x004fc800078010ff */
[----:B------:R-:W-:Y:S02]  /*13020*/  @!P4 LEA.HI.X R7, R240, R4, R10, 0x2, P0 ;  /* 0x00000004f007c211 */ /* 0x000fe400000f140a */
[----:B------:R-:W-:-:S03]  /*13030*/  ISETP.GE.AND P0, PT, R236, c[0x0][0x3c8], PT ;  /* 0x0000f200ec007a0c */ /* 0x000fc60003f06270 */
[----:B------:R2:W-:Y:S01]  /*13040*/  @!P4 ST.E.64 [R6.64], R32 ;  /* 0x000000200600c985 */ /* 0x0005e2000c101b06 */
[CC--:B----4-:R-:W-:Y:S02]  /*13050*/  @!P3 LEA R2, P5, R239.reuse, R0.reuse, 0x2 ;  /* 0x00000000ef02b211 */ /* 0x0d0fe400078a10ff */
[----:B------:R-:W-:Y:S02]  /*13060*/  @!P2 LEA R10, P4, R238, R0, 0x2 ;  /* 0x00000000ee0aa211 */ /* 0x000fe400078810ff */
[----:B------:R-:W-:Y:S02]  /*13070*/  @!P3 LEA.HI.X R3, R239, R4, R5, 0x2, P5 ;  /* 0x00000004ef03b211 */ /* 0x000fe400028f1405 */
[----:B------:R-:W-:-:S03]  /*13080*/  SHF.R.S32.HI R5, RZ, 0x1f, R238 ;  /* 0x0000001fff057819 */ /* 0x000fc600000114ee */
[----:B------:R4:W-:Y:S01]  /*13090*/  @!P3 ST.E.64 [R2.64], R36 ;  /* 0x000000240200b985 */ /* 0x0009e2000c101b06 */
[----:B------:R-:W-:Y:S02]  /*130a0*/  @!P2 LEA.HI.X R11, R238, R4, R5, 0x2, P4 ;  /* 0x00000004ee0ba211 */ /* 0x000fe400020f1405 */
[----:B-----5:R-:W-:Y:S02]  /*130b0*/  @!P0 LEA R8, P4, R236, R0, 0x2 ;  /* 0x00000000ec088211 */ /* 0x020fe400078810ff */
[----:B------:R-:W-:Y:S01]  /*130c0*/  IADD3 R5, R194, 0x70, RZ ;  /* 0x00000070c2057810 */ /* 0x000fe20007ffe0ff */
[----:B------:R5:W-:Y:S01]  /*130d0*/  @!P2 ST.E.64 [R10.64], R162 ;  /* 0x000000a20a00a985 */ /* 0x000be2000c101b06 */
[----:B------:R-:W-:Y:S02]  /*130e0*/  @!P0 LEA.HI.X R9, R236, R4, R251, 0x2, P4 ;  /* 0x00000004ec098211 */ /* 0x000fe400020f14fb */
[----:B------:R-:W-:Y:S02]  /*130f0*/  ISETP.GE.AND P4, PT, R5, c[0x0][0x3c8], PT ;  /* 0x0000f20005007a0c */ /* 0x000fe40003f86270 */
[----:B--2---:R-:W-:-:S04]  /*13100*/  @!P1 LEA R6, P3, R237, R0, 0x2 ;  /* 0x00000000ed069211 */ /* 0x004fc800078610ff */
[----:B------:R-:W-:-:S05]  /*13110*/  @!P1 LEA.HI.X R7, R237, R4, R252, 0x2, P3 ;  /* 0x00000004ed079211 */ /* 0x000fca00018f14fc */
[----:B------:R2:W-:Y:S01]  /*13120*/  @!P1 ST.E.64 [R6.64], R44 ;  /* 0x0000002c06009985 */ /* 0x0005e2000c101b06 */
[C---:B----4-:R-:W-:Y:S02]  /*13130*/  IADD3 R3, R194.reuse, 0x58, RZ ;  /* 0x00000058c2037810 */ /* 0x050fe40007ffe0ff */
[----:B------:R-:W-:Y:S01]  /*13140*/  IADD3 R2, R194, 0x60, RZ ;  /* 0x00000060c2027810 */ /* 0x000fe20007ffe0ff */
[----:B------:R4:W-:Y:S01]  /*13150*/  @!P0 ST.E.64 [R8.64], R40 ;  /* 0x0000002808008985 */ /* 0x0009e2000c101b06 */
[----:B------:R-:W-:Y:S02]  /*13160*/  ISETP.GE.AND P2, PT, R3, c[0x0][0x3c8], PT ;  /* 0x0000f20003007a0c */ /* 0x000fe40003f46270 */
[----:B------:R-:W-:Y:S02]  /*13170*/  ISETP.GE.AND P5, PT, R2, c[0x0][0x3c8], PT ;  /* 0x0000f20002007a0c */ /* 0x000fe40003fa6270 */
[----:B-----5:R-:W-:Y:S02]  /*13180*/  @!P6 LEA R10, P0, R234, R0, 0x2 ;  /* 0x00000000ea0ae211 */ /* 0x020fe400078010ff */
[----:B------:R-:W-:-:S02]  /*13190*/  SHF.R.S32.HI R13, RZ, 0x1f, R2 ;  /* 0x0000001fff0d7819 */ /* 0x000fc40000011402 */
[----:B--2---:R-:W-:Y:S02]  /*131a0*/  IADD3 R6, R194, 0x68, RZ ;  /* 0x00000068c2067810 */ /* 0x004fe40007ffe0ff */
[----:B------:R-:W-:Y:S02]  /*131b0*/  SHF.R.S32.HI R7, RZ, 0x1f, R234 ;  /* 0x0000001fff077819 */ /* 0x000fe400000114ea */
[----:B------:R-:W-:Y:S02]  /*131c0*/  ISETP.GE.AND P3, PT, R6, c[0x0][0x3c8], PT ;  /* 0x0000f20006007a0c */ /* 0x000fe40003f66270 */
[----:B----4-:R-:W-:Y:S02]  /*131d0*/  SHF.R.S32.HI R9, RZ, 0x1f, R3 ;  /* 0x0000001fff097819 */ /* 0x010fe40000011403 */
[----:B------:R-:W-:Y:S02]  /*131e0*/  @!P2 LEA R8, P1, R3, R0, 0x2 ;  /* 0x000000000308a211 */ /* 0x000fe400078210ff */
[----:B------:R-:W-:-:S02]  /*131f0*/  @!P6 LEA.HI.X R11, R234, R4, R7, 0x2, P0 ;  /* 0x00000004ea0be211 */ /* 0x000fc400000f1407 */
[----:B------:R-:W-:Y:S02]  /*13200*/  @!P2 LEA.HI.X R9, R3, R4, R9, 0x2, P1 ;  /* 0x000000040309a211 */ /* 0x000fe400008f1409 */
[----:B------:R-:W-:Y:S01]  /*13210*/  IADD3 R3, R194, 0x78, RZ ;  /* 0x00000078c2037810 */ /* 0x000fe20007ffe0ff */
[----:B------:R2:W-:Y:S01]  /*13220*/  @!P6 ST.E.64 [R10.64], R52 ;  /* 0x000000340a00e985 */ /* 0x0005e2000c101b06 */
[C---:B------:R-:W-:Y:S02]  /*13230*/  @!P5 LEA R12, P0, R2.reuse, R0, 0x2 ;  /* 0x00000000020cd211 */ /* 0x040fe400078010ff */
[----:B------:R-:W-:Y:S01]  /*13240*/  SHF.R.S32.HI R7, RZ, 0x1f, R5 ;  /* 0x0000001fff077819 */ /* 0x000fe20000011405 */
[----:B------:R4:W-:Y:S01]  /*13250*/  @!P2 ST.E.64 [R8.64], R48 ;  /* 0x000000300800a985 */ /* 0x0009e2000c101b06 */
[----:B------:R-:W-:Y:S02]  /*13260*/  ISETP.GE.AND P2, PT, R3, c[0x0][0x3c8], PT ;  /* 0x0000f20003007a0c */ /* 0x000fe40003f46270 */
[----:B------:R-:W-:-:S02]  /*13270*/  @!P5 LEA.HI.X R13, R2, R4, R13, 0x2, P0 ;  /* 0x00000004020dd211 */ /* 0x000fc400000f140d */
[----:B------:R-:W-:-:S03]  /*13280*/  IADD3 R2, R194, 0x80, RZ ;  /* 0x00000080c2027810 */ /* 0x000fc60007ffe0ff */
[----:B------:R5:W-:Y:S01]  /*13290*/  @!P5 ST.E.64 [R12.64], R60 ;  /* 0x0000003c0c00d985 */ /* 0x000be2000c101b06 */
[----:B------:R-:W-:Y:S02]  /*132a0*/  ISETP.GE.AND P5, PT, R2, c[0x0][0x3c8], PT ;  /* 0x0000f20002007a0c */ /* 0x000fe40003fa6270 */
[CC--:B--2---:R-:W-:Y:S02]  /*132b0*/  @!P4 LEA R10, P0, R5.reuse, R0.reuse, 0x2 ;  /* 0x00000000050ac211 */ /* 0x0c4fe400078010ff */
[----:B----4-:R-:W-:Y:S02]  /*132c0*/  SHF.R.S32.HI R9, RZ, 0x1f, R6 ;  /* 0x0000001fff097819 */ /* 0x010fe40000011406 */
[C---:B------:R-:W-:Y:S02]  /*132d0*/  @!P3 LEA R8, P1, R6.reuse, R0, 0x2 ;  /* 0x000000000608b211 */ /* 0x040fe400078210ff */
[-C--:B------:R-:W-:Y:S02]  /*132e0*/  @!P4 LEA.HI.X R11, R5, R4.reuse, R7, 0x2, P0 ;  /* 0x00000004050bc211 */ /* 0x080fe400000f1407 */
[----:B------:R-:W-:-:S02]  /*132f0*/  @!P3 LEA.HI.X R9, R6, R4, R9, 0x2, P1 ;  /* 0x000000040609b211 */ /* 0x000fc400008f1409 */
[C---:B------:R-:W-:Y:S02]  /*13300*/  IADD3 R6, R194.reuse, 0x88, RZ ;  /* 0x00000088c2067810 */ /* 0x040fe40007ffe0ff */
[----:B------:R-:W-:Y:S01]  /*13310*/  SHF.R.S32.HI R7, RZ, 0x1f, R3 ;  /* 0x0000001fff077819 */ /* 0x000fe20000011403 */
[----:B------:R2:W-:Y:S01]  /*13320*/  @!P3 ST.E.64 [R8.64], R56 ;  /* 0x000000380800b985 */ /* 0x0005e2000c101b06 */
[----:B------:R-:W-:Y:S02]  /*13330*/  IADD3 R5, R194, 0x90, RZ ;  /* 0x00000090c2057810 */ /* 0x000fe40007ffe0ff */
[----:B------:R-:W-:Y:S01]  /*13340*/  ISETP.GE.AND P3, PT, R6, c[0x0][0x3c8], PT ;  /* 0x0000f20006007a0c */ /* 0x000fe20003f66270 */
[----:B------:R4:W-:Y:S01]  /*13350*/  @!P4 ST.E.64 [R10.64], R68 ;  /* 0x000000440a00c985 */ /* 0x0009e2000c101b06 */
[----:B------:R-:W-:Y:S02]  /*13360*/  ISETP.GE.AND P6, PT, R5, c[0x0][0x3c8], PT ;  /* 0x0000f20005007a0c */ /* 0x000fe40003fc6270 */
[----:B------:R-:W-:-:S02]  /*13370*/  ISETP.GE.AND P4, PT, R2, c[0x0][0x3c8], PT ;  /* 0x0000f20002007a0c */ /* 0x000fc40003f86270 */
[----:B-----5:R-:W-:Y:S02]  /*13380*/  SHF.R.S32.HI R13, RZ, 0x1f, R2 ;  /* 0x0000001fff0d7819 */ /* 0x020fe40000011402 */
[----:B------:R-:W-:-:S04]  /*13390*/  @!P5 LEA R12, P0, R2, R0, 0x2 ;  /* 0x00000000020cd211 */ /* 0x000fc800078010ff */
[----:B------:R-:W-:Y:S02]  /*133a0*/  @!P5 LEA.HI.X R13, R2, R4, R13, 0x2, P0 ;  /* 0x00000004020dd211 */ /* 0x000fe400000f140d */
[----:B------:R-:W-:Y:S02]  /*133b0*/  IADD3 R2, R194, 0xb0, RZ ;  /* 0x000000b0c2027810 */ /* 0x000fe40007ffe0ff */
[-C--:B------:R-:W-:Y:S02]  /*133c0*/  @!P6 LEA R14, P0, R5, R0.reuse, 0x2 ;  /* 0x00000000050ee211 */ /* 0x080fe400078010ff */
[----:B--2---:R-:W-:-:S04]  /*133d0*/  @!P2 LEA R8, P1, R3, R0, 0x2 ;  /* 0x000000000308a211 */ /* 0x004fc800078210ff */
[----:B------:R-:W-:Y:S02]  /*133e0*/  @!P2 LEA.HI.X R9, R3, R4, R7, 0x2, P1 ;  /* 0x000000040309a211 */ /* 0x000fe400008f1407 */
[----:B------:R-:W-:Y:S02]  /*133f0*/  IADD3 R7, R194, 0x98, RZ ;  /* 0x00000098c2077810 */ /* 0x000fe40007ffe0ff */
[----:B----4-:R-:W-:Y:S01]  /*13400*/  @!P3 LEA R10, P1, R6, R0, 0x2 ;  /* 0x00000000060ab211 */ /* 0x010fe200078210ff */
[----:B------:R2:W-:Y:S01]  /*13410*/  @!P2 ST.E.64 [R8.64], R64 ;  /* 0x000000400800a985 */ /* 0x0005e2000c101b06 */
[----:B------:R-:W-:Y:S02]  /*13420*/  ISETP.GE.AND P2, PT, R7, c[0x0][0x3c8], PT ;  /* 0x0000f20007007a0c */ /* 0x000fe40003f46270 */
[----:B------:R-:W-:Y:S01]  /*13430*/  SHF.R.S32.HI R3, RZ, 0x1f, R5 ;  /* 0x0000001fff037819 */ /* 0x000fe20000011405 */
[----:B------:R4:W-:Y:S03]  /*13440*/  @!P4 ST.E.64 [R12.64], R76 ;  /* 0x0000004c0c00c985 */ /* 0x0009e6000c101b06 */
[----:B------:R-:W-:-:S02]  /*13450*/  @!P6 LEA.HI.X R15, R5, R4, R3, 0x2, P0 ;  /* 0x00000004050fe211 */ /* 0x000fc400000f1403 */
[C---:B------:R-:W-:Y:S02]  /*13460*/  IADD3 R3, R194.reuse, 0xa8, RZ ;  /* 0x000000a8c2037810 */ /* 0x040fe40007ffe0ff */
[----:B------:R-:W-:Y:S02]  /*13470*/  SHF.R.S32.HI R5, RZ, 0x1f, R7 ;  /* 0x0000001fff057819 */ /* 0x000fe40000011407 */
[----:B--2---:R-:W-:Y:S02]  /*13480*/  SHF.R.S32.HI R9, RZ, 0x1f, R6 ;  /* 0x0000001fff097819 */ /* 0x004fe40000011406 */
[----:B------:R-:W-:Y:S02]  /*13490*/  IADD3 R8, R194, 0xa0, RZ ;  /* 0x000000a0c2087810 */ /* 0x000fe40007ffe0ff */
[----:B------:R-:W-:Y:S02]  /*134a0*/  @!P3 LEA.HI.X R11, R6, R4, R9, 0x2, P1 ;  /* 0x00000004060bb211 */ /* 0x000fe400008f1409 */
[----:B------:R-:W-:-:S02]  /*134b0*/  ISETP.GE.AND P5, PT, R8, c[0x0][0x3c8], PT ;  /* 0x0000f20008007a0c */ /* 0x000fc40003fa6270 */
[----:B------:R-:W-:Y:S01]  /*134c0*/  @!P2 LEA R6, P1, R7, R0, 0x2 ;  /* 0x000000000706a211 */ /* 0x000fe200078210ff */
[----:B------:R2:W-:Y:S01]  /*134d0*/  @!P3 ST.E.64 [R10.64], R72 ;  /* 0x000000480a00b985 */ /* 0x0005e2000c101b06 */
[----:B------:R-:W-:Y:S02]  /*134e0*/  ISETP.GE.AND P3, PT, R3, c[0x0][0x3c8], PT ;  /* 0x0000f20003007a0c */ /* 0x000fe40003f66270 */
[----:B------:R-:W-:Y:S01]  /*134f0*/  @!P2 LEA.HI.X R7, R7, R4, R5, 0x2, P1 ;  /* 0x000000040707a211 */ /* 0x000fe200008f1405 */
[----:B------:R-:W-:Y:S01]  /*13500*/  @!P6 ST.E.64 [R14.64], R84 ;  /* 0x000000540e00e985 */ /* 0x000fe2000c101b06 */
[----:B------:R-:W-:Y:S02]  /*13510*/  ISETP.GE.AND P6, PT, R2, c[0x0][0x3c8], PT ;  /* 0x0000f20002007a0c */ /* 0x000fe40003fc6270 */
[----:B------:R-:W-:Y:S01]  /*13520*/  IADD3 R5, R194, 0xc0, RZ ;  /* 0x000000c0c2057810 */ /* 0x000fe20007ffe0ff */
[----:B------:R5:W-:Y:S01]  /*13530*/  @!P2 ST.E.64 [R6.64], R80 ;  /* 0x000000500600a985 */ /* 0x000be2000c101b06 */
[----:B------:R-:W-:-:S02]  /*13540*/  SHF.R.S32.HI R9, RZ, 0x1f, R8 ;  /* 0x0000001fff097819 */ /* 0x000fc40000011408 */
[C---:B----4-:R-:W-:Y:S02]  /*13550*/  @!P5 LEA R12, P0, R8.reuse, R0, 0x2 ;  /* 0x00000000080cd211 */ /* 0x050fe400078010ff */
[----:B------:R-:W-:Y:S02]  /*13560*/  ISETP.GE.AND P4, PT, R5, c[0x0][0x3c8], PT ;  /* 0x0000f20005007a0c */ /* 0x000fe40003f86270 */
[----:B------:R-:W-:Y:S02]  /*13570*/  @!P5 LEA.HI.X R13, R8, R4, R9, 0x2, P0 ;  /* 0x00000004080dd211 */ /* 0x000fe400000f1409 */
[----:B------:R-:W-:Y:S02]  /*13580*/  SHF.R.S32.HI R9, RZ, 0x1f, R3 ;  /* 0x0000001fff097819 */ /* 0x000fe40000011403 */
[C---:B------:R-:W-:Y:S01]  /*13590*/  @!P3 LEA R8, P1, R3.reuse, R0, 0x2 ;  /* 0x000000000308b211 */ /* 0x040fe200078210ff */
[----:B------:R4:W-:Y:S03]  /*135a0*/  @!P5 ST.E.64 [R12.64], R92 ;  /* 0x0000005c0c00d985 */ /* 0x0009e6000c101b06 */
[----:B------:R-:W-:-:S02]  /*135b0*/  @!P3 LEA.HI.X R9, R3, R4, R9, 0x2, P1 ;  /* 0x000000040309b211 */ /* 0x000fc400008f1409 */
[----:B------:R-:W-:-:S03]  /*135c0*/  IADD3 R3, R194, 0xc8, RZ ;  /* 0x000000c8c2037810 */ /* 0x000fc60007ffe0ff */
[----:B------:R1:W-:Y:S01]  /*135d0*/  @!P3 ST.E.64 [R8.64], R88 ;  /* 0x000000580800b985 */ /* 0x0003e2000c101b06 */
[----:B--2---:R-:W-:Y:S02]  /*135e0*/  @!P6 LEA R10, P0, R2, R0, 0x2 ;  /* 0x00000000020ae211 */ /* 0x004fe400078010ff */
[----:B------:R-:W-:Y:S02]  /*135f0*/  ISETP.GE.AND P1, PT, R3, c[0x0][0x3c8], PT ;  /* 0x0000f20003007a0c */ /* 0x000fe40003f26270 */
[----:B-----5:R-:W-:Y:S02]  /*13600*/  IADD3 R6, R194, 0xb8, RZ ;  /* 0x000000b8c2067810 */ /* 0x020fe40007ffe0ff */
[----:B------:R-:W-:Y:S02]  /*13610*/  SHF.R.S32.HI R7, RZ, 0x1f, R2 ;  /* 0x0000001fff077819 */ /* 0x000fe40000011402 */
[----:B------:R-:W-:Y:S02]  /*13620*/  ISETP.GE.AND P2, PT, R6, c[0x0][0x3c8], PT ;  /* 0x0000f20006007a0c */ /* 0x000fe40003f46270 */
[----:B------:R-:W-:-:S02]  /*13630*/  @!P6 LEA.HI.X R11, R2, R4, R7, 0x2, P0 ;  /* 0x00000004020be211 */ /* 0x000fc400000f1407 */
[----:B------:R-:W-:Y:S02]  /*13640*/  IADD3 R2, R194, 0xd0, RZ ;  /* 0x000000d0c2027810 */ /* 0x000fe40007ffe0ff */
[----:B------:R-:W-:Y:S01]  /*13650*/  SHF.R.S32.HI R7, RZ, 0x1f, R5 ;  /* 0x0000001fff077819 */ /* 0x000fe20000011405 */
[----:B------:R2:W-:Y:S01]  /*13660*/  @!P6 ST.E.64 [R10.64], R100 ;  /* 0x000000640a00e985 */ /* 0x0005e2000c101b06 */
[C---:B----4-:R-:W-:Y:S02]  /*13670*/  @!P4 LEA R12, P0, R5.reuse, R0, 0x2 ;  /* 0x00000000050cc211 */ /* 0x050fe400078010ff */
[----:B------:R-:W-:Y:S02]  /*13680*/  ISETP.GE.AND P5, PT, R2, c[0x0][0x3c8], PT ;  /* 0x0000f20002007a0c */ /* 0x000fe40003fa6270 */
[----:B------:R-:W-:Y:S02]  /*13690*/  @!P4 LEA.HI.X R13, R5, R4, R7, 0x2, P0 ;  /* 0x00000004050dc211 */ /* 0x000fe400000f1407 */
[----:B------:R-:W-:-:S02]  /*136a0*/  IADD3 R7, R194, 0xe0, RZ ;  /* 0x000000e0c2077810 */ /* 0x000fc40007ffe0ff */
[----:B-1----:R-:W-:Y:S02]  /*136b0*/  SHF.R.S32.HI R9, RZ, 0x1f, R6 ;  /* 0x0000001fff097819 */ /* 0x002fe40000011406 */
[C---:B------:R-:W-:Y:S02]  /*136c0*/  @!P2 LEA R8, P3, R6.reuse, R0, 0x2 ;  /* 0x000000000608a211 */ /* 0x040fe400078610ff */
[----:B------:R-:W-:Y:S02]  /*136d0*/  SHF.R.S32.HI R5, RZ, 0x1f, R2 ;  /* 0x0000001fff057819 */ /* 0x000fe40000011402 */
[----:B------:R-:W-:Y:S02]  /*136e0*/  @!P2 LEA.HI.X R9, R6, R4, R9, 0x2, P3 ;  /* 0x000000040609a211 */ /* 0x000fe400018f1409 */
[----:B------:R-:W-:Y:S02]  /*136f0*/  IADD3 R6, R194, 0xd8, RZ ;  /* 0x000000d8c2067810 */ /* 0x000fe40007ffe0ff */
[----:B------:R-:W-:Y:S01]  /*13700*/  ISETP.GE.AND P6, PT, R7, c[0x0][0x3c8], PT ;  /* 0x0000f20007007a0c */ /* 0x000fe20003fc6270 */
[----:B------:R1:W-:Y:S04]  /*13710*/  @!P2 ST.E.64 [R8.64], R96 ;  /* 0x000000600800a985 */ /* 0x0003e8000c101b06 */
[----:B------:R4:W-:Y:S01]  /*13720*/  @!P4 ST.E.64 [R12.64], R108 ;  /* 0x0000006c0c00c985 */ /* 0x0009e2000c101b06 */
[----:B------:R-:W-:-:S02]  /*13730*/  ISETP.GE.AND P4, PT, R6, c[0x0][0x3c8], PT ;  /* 0x0000f20006007a0c */ /* 0x000fc40003f86270 */
[----:B--2---:R-:W-:-:S04]  /*13740*/  @!P5 LEA R10, P0, R2, R0, 0x2 ;  /* 0x00000000020ad211 */ /* 0x004fc800078010ff */
[----:B------:R-:W-:Y:S02]  /*13750*/  @!P5 LEA.HI.X R11, R2, R4, R5, 0x2, P0 ;  /* 0x00000004020bd211 */ /* 0x000fe400000f1405 */
[----:B------:R-:W-:Y:S02]  /*13760*/  IADD3 R5, R194, 0xe8, RZ ;  /* 0x000000e8c2057810 */ /* 0x000fe40007ffe0ff */
[----:B------:R-:W-:Y:S02]  /*13770*/  SHF.R.S32.HI R2, RZ, 0x1f, R6 ;  /* 0x0000001fff027819 */ /* 0x000fe40000011406 */
[----:B------:R-:W-:Y:S02]  /*13780*/  ISETP.GE.AND P3, PT, R5, c[0x0][0x3c8], PT ;  /* 0x0000f20005007a0c */ /* 0x000fe40003f66270 */
[----:B-1----:R-:W-:Y:S02]  /*13790*/  SHF.R.S32.HI R9, RZ, 0x1f, R3 ;  /* 0x0000001fff097819 */ /* 0x002fe40000011403 */
[----:B------:R-:W-:-:S02]  /*137a0*/  @!P1 LEA R8, P2, R3, R0, 0x2 ;  /* 0x0000000003089211 */ /* 0x000fc400078410ff */
[----:B----4-:R-:W-:Y:S02]  /*137b0*/  @!P6 LEA R12, P0, R7, R0, 0x2 ;  /* 0x00000000070ce211 */ /* 0x010fe400078010ff */
[----:B------:R-:W-:Y:S02]  /*137c0*/  @!P1 LEA.HI.X R9, R3, R4, R9, 0x2, P2 ;  /* 0x0000000403099211 */ /* 0x000fe400010f1409 */
[----:B------:R-:W-:-:S03]  /*137d0*/  IADD3 R3, R194, 0xf0, RZ ;  /* 0x000000f0c2037810 */ /* 0x000fc60007ffe0ff */
[----:B------:R1:W-:Y:S01]  /*137e0*/  @!P1 ST.E.64 [R8.64], R104 ;  /* 0x0000006808009985 */ /* 0x0003e2000c101b06 */
[C---:B------:R-:W-:Y:S02]  /*137f0*/  @!P4 LEA R14, P1, R6.reuse, R0, 0x2 ;  /* 0x00000000060ec211 */ /* 0x040fe400078210ff */
[----:B------:R-:W-:Y:S01]  /*13800*/  ISETP.GE.AND P2, PT, R3, c[0x0][0x3c8], PT ;  /* 0x0000f20003007a0c */ /* 0x000fe20003f46270 */
[----:B------:R2:W-:Y:S01]  /*13810*/  @!P5 ST.E.64 [R10.64], R164 ;  /* 0x000000a40a00d985 */ /* 0x0005e2000c101b06 */
[----:B------:R-:W-:Y:S02]  /*13820*/  @!P4 LEA.HI.X R15, R6, R4, R2, 0x2, P1 ;  /* 0x00000004060fc211 */ /* 0x000fe400008f1402 */
[----:B------:R-:W-:Y:S02]  /*13830*/  IADD3 R2, R194, 0xf8, RZ ;  /* 0x000000f8c2027810 */ /* 0x000fe40007ffe0ff */
[----:B------:R-:W-:Y:S01]  /*13840*/  SHF.R.S32.HI R6, RZ, 0x1f, R5 ;  /* 0x0000001fff067819 */ /* 0x000fe20000011405 */
[----:B------:R4:W-:Y:S01]  /*13850*/  @!P4 ST.E.64 [R14.64], R166 ;  /* 0x000000a60e00c985 */ /* 0x0009e2000c101b06 */
[----:B------:R-:W-:-:S02]  /*13860*/  ISETP.GE.AND P1, PT, R2, c[0x0][0x3c8], PT ;  /* 0x0000f20002007a0c */ /* 0x000fc40003f26270 */
[----:B-1----:R-:W-:-:S04]  /*13870*/  SHF.R.S32.HI R8, RZ, 0x1f, R7 ;  /* 0x0000001fff087819 */ /* 0x002fc80000011407 */
[----:B------:R-:W-:Y:S02]  /*13880*/  @!P6 LEA.HI.X R13, R7, R4, R8, 0x2, P0 ;  /* 0x00000004070de211 */ /* 0x000fe400000f1408 */
[----:B--2---:R-:W-:-:S03]  /*13890*/  @!P3 LEA R10, P0, R5, R0, 0x2 ;  /* 0x00000000050ab211 */ /* 0x004fc600078010ff */
[----:B------:R4:W-:Y:S01]  /*138a0*/  @!P6 ST.E.64 [R12.64], R152 ;  /* 0x000000980c00e985 */ /* 0x0009e2000c101b06 */
[----:B------:R-:W-:Y:S02]  /*138b0*/  @!P3 LEA.HI.X R11, R5, R4, R6, 0x2, P0 ;  /* 0x00000004050bb211 */ /* 0x000fe400000f1406 */
[----:B------:R-:W-:Y:S02]  /*138c0*/  SHF.R.S32.HI R5, RZ, 0x1f, R3 ;  /* 0x0000001fff057819 */ /* 0x000fe40000011403 */
[C---:B------:R-:W-:Y:S01]  /*138d0*/  @!P2 LEA R8, P0, R3.reuse, R0, 0x2 ;  /* 0x000000000308a211 */ /* 0x040fe200078010ff */
[----:B------:R4:W-:Y:S03]  /*138e0*/  @!P3 ST.E.64 [R10.64], R124 ;  /* 0x0000007c0a00b985 */ /* 0x0009e6000c101b06 */
[----:B------:R-:W-:Y:S02]  /*138f0*/  @!P2 LEA.HI.X R9, R3, R4, R5, 0x2, P0 ;  /* 0x000000040309a211 */ /* 0x000fe400000f1405 */
[----:B------:R-:W-:-:S02]  /*13900*/  SHF.R.S32.HI R3, RZ, 0x1f, R2 ;  /* 0x0000001fff037819 */ /* 0x000fc40000011402 */
[C---:B------:R-:W-:Y:S01]  /*13910*/  @!P1 LEA R6, P0, R2.reuse, R0, 0x2 ;  /* 0x0000000002069211 */ /* 0x040fe200078010ff */
[----:B------:R4:W-:Y:S03]  /*13920*/  @!P2 ST.E.64 [R8.64], R120 ;  /* 0x000000780800a985 */ /* 0x0009e6000c101b06 */
[----:B------:R-:W-:-:S05]  /*13930*/  @!P1 LEA.HI.X R7, R2, R4, R3, 0x2, P0 ;  /* 0x0000000402079211 */ /* 0x000fca00000f1403 */
[----:B------:R4:W-:Y:S04]  /*13940*/  @!P1 ST.E.64 [R6.64], R116 ;  /* 0x0000007406009985 */ /* 0x0009e8000c101b06 */
.L_x_253:
[----:B------:R-:W-:Y:S05]  /*13950*/  BSYNC B0 ;  /* 0x0000000000007941 */ /* 0x000fea0003800000 */
.L_x_252:
[----:B------:R-:W-:Y:S05]  /*13960*/  BRA.DIV ~URZ, `(.L_x_254) ;  /* 0x000030d27f007947 */ /* 0x000fea000b800000 */
[----:B--2---:R2:W1:Y:S04]  /*13970*/  SHFL.IDX PT, R4, R16, 0x1, 0x1c1f ;  /* 0x003c1f0010047f89 */ /* 0x00446800000e0000 */
[----:B----4-:R2:W4:Y:S02]  /*13980*/  SHFL.IDX PT, R0, R17, 0x1, 0x1c1f ;  /* 0x003c1f0011007f89 */ /* 0x01052400000e0000 */
.L_x_308:
[----:B------:R-:W-:-:S13]  /*13990*/  LOP3.LUT P0, RZ, R222, 0x2, RZ, 0xc0, !PT ;  /* 0x00000002deff7812 */ /* 0x000fda000780c0ff */
[----:B------:R-:W-:Y:S05]  /*139a0*/  @P0 BRA `(.L_x_249) ;  /* 0x000018d000000947 */ /* 0x000fea0003800000 */
[----:B------:R-:W-:Y:S02]  /*139b0*/  ISETP.GE.AND P2, PT, R194, c[0x0][0x3c8], PT ;  /* 0x0000f200c2007a0c */ /* 0x000fe40003f46270 */
[----:B------:R-:W-:Y:S02]  /*139c0*/  ISETP.GE.AND P1, PT, R244, c[0x0][0x3c8], PT ;  /* 0x0000f200f4007a0c */ /* 0x000fe40003f26270 */
[----:B------:R-:W-:Y:S02]  /*139d0*/  ISETP.GE.AND P0, PT, R243, c[0x0][0x3c8], PT ;  /* 0x0000f200f3007a0c */ /* 0x000fe40003f06270 */
[----:B------:R-:W-:Y:S02]  /*139e0*/  ISETP.GE.AND P3, PT, R242, c[0x0][0x3c8], PT ;  /* 0x0000f200f2007a0c */ /* 0x000fe40003f66270 */
[----:B------:R-:W-:Y:S02]  /*139f0*/  ISETP.GE.AND P5, PT, R241, c[0x0][0x3c8], PT ;  /* 0x0000f200f1007a0c */ /* 0x000fe40003fa6270 */
[----:B------:R-:W-:-:S02]  /*13a00*/  SHF.R.S32.HI R5, RZ, 0x1f, R244 ;  /* 0x0000001fff057819 */ /* 0x000fc400000114f4 */
[----:B------:R-:W-:Y:S01]  /*13a10*/  SHF.R.S32.HI R10, RZ, 0x1f, R243 ;  /* 0x0000001fff0a7819 */ /* 0x000fe200000114f3 */
[----:B----4-:R-:W-:Y:S01]  /*13a20*/  @!P2 IMAD.MOV.U32 R2, RZ, RZ, R0 ;  /* 0x000000ffff02a224 */ /* 0x010fe200078e0000 */
[----:B------:R-:W-:Y:S01]  /*13a30*/  SHF.R.S32.HI R12, RZ, 0x1f, R240 ;  /* 0x0000001fff0c7819 */ /* 0x000fe200000114f0 */
[----:B-1----:R-:W-:Y:S01]  /*13a40*/  @!P2 IMAD.MOV.U32 R3, RZ, RZ, R4 ;  /* 0x000000ffff03a224 */ /* 0x002fe200078e0004 */
[----:B------:R-:W-:-:S03]  /*13a50*/  @!P1 LEA R8, P4, R244, R0, 0x2 ;  /* 0x00000000f4089211 */ /* 0x000fc600078810ff */
[----:B------:R-:W-:Y:S01]  /*13a60*/  @!P2 IMAD.WIDE R2, R194, 0x4, R2 ;  /* 0x00000004c202a825 */ /* 0x000fe200078e0202 */
[----:B------:R-:W-:Y:S02]  /*13a70*/  @!P1 LEA.HI.X R9, R244, R4, R5, 0x2, P4 ;  /* 0x00000004f4099211 */ /* 0x000fe400020f1405 */
[----:B------:R-:W-:Y:S02]  /*13a80*/  SHF.R.S32.HI R5, RZ, 0x1f, R242 ;  /* 0x0000001fff057819 */ /* 0x000fe400000114f2 */
[----:B------:R1:W-:Y:S01]  /*13a90*/  @!P2 ST.E.64 [R2.64], R128 ;  /* 0x000000800200a985 */ /* 0x0003e2000c101b06 */
[C---:B------:R-:W-:Y:S02]  /*13aa0*/  @!P0 LEA R6, P2, R243.reuse, R0, 0x2 ;  /* 0x00000000f3068211 */ /* 0x040fe400078410ff */
[----:B------:R-:W-:Y:S01]  /*13ab0*/  ISETP.GE.AND P4, PT, R240, c[0x0][0x3c8], PT ;  /* 0x0000f200f0007a0c */ /* 0x000fe20003f86270 */
[----:B------:R4:W-:Y:S01]  /*13ac0*/  @!P1 ST.E.64 [R8.64], R150 ;  /* 0x0000009608009985 */ /* 0x0009e2000c101b06 */
[----:B------:R-:W-:-:S02]  /*13ad0*/  @!P0 LEA.HI.X R7, R243, R4, R10, 0x2, P2 ;  /* 0x00000004f3078211 */ /* 0x000fc400010f140a */
[----:B------:R-:W-:-:S03]  /*13ae0*/  ISETP.GE.AND P2, PT, R239, c[0x0][0x3c8], PT ;  /* 0x0000f200ef007a0c */ /* 0x000fc60003f46270 */
[----:B------:R5:W-:Y:S01]  /*13af0*/  @!P0 ST.E.64 [R6.64], R146 ;  /* 0x0000009206008985 */ /* 0x000be2000c101b06 */
[-C--:B------:R-:W-:Y:S02]  /*13b00*/  @!P5 LEA R10, P0, R241, R0.reuse, 0x2 ;  /* 0x00000000f10ad211 */ /* 0x080fe400078010ff */
[----:B-1----:R-:W-:-:S04]  /*13b10*/  @!P3 LEA R2, P6, R242, R0, 0x2 ;  /* 0x00000000f202b211 */ /* 0x002fc800078c10ff */
[----:B------:R-:W-:Y:S02]  /*13b20*/  @!P3 LEA.HI.X R3, R242, R4, R5, 0x2, P6 ;  /* 0x00000004f203b211 */ /* 0x000fe400030f1405 */
[----:B------:R-:W-:Y:S02]  /*13b30*/  SHF.R.S32.HI R5, RZ, 0x1f, R241 ;  /* 0x0000001fff057819 */ /* 0x000fe400000114f1 */
[----:B----4-:R-:W-:Y:S01]  /*13b40*/  @!P4 LEA R8, P1, R240, R0, 0x2 ;  /* 0x00000000f008c211 */ /* 0x010fe200078210ff */
[----:B------:R1:W-:Y:S01]  /*13b50*/  @!P3 ST.E.64 [R2.64], R26 ;  /* 0x0000001a0200b985 */ /* 0x0003e2000c101b06 */
[----:B------:R-:W-:Y:S02]  /*13b60*/  @!P5 LEA.HI.X R11, R241, R4, R5, 0x2, P0 ;  /* 0x00000004f10bd211 */ /* 0x000fe400000f1405 */
[----:B-----5:R-:W-:Y:S02]  /*13b70*/  @!P2 LEA R6, P0, R239, R0, 0x2 ;  /* 0x00000000ef06a211 */ /* 0x020fe400078010ff */
[----:B------:R-:W-:Y:S01]  /*13b80*/  SHF.R.S32.HI R5, RZ, 0x1f, R239 ;  /* 0x0000001fff057819 */ /* 0x000fe200000114ef */
[----:B------:R4:W-:Y:S01]  /*13b90*/  @!P5 ST.E.64 [R10.64], R156 ;  /* 0x0000009c0a00d985 */ /* 0x0009e2000c101b06 */
[----:B------:R-:W-:-:S02]  /*13ba0*/  ISETP.GE.AND P5, PT, R238, c[0x0][0x3c8], PT ;  /* 0x0000f200ee007a0c */ /* 0x000fc40003fa6270 */
[-C--:B------:R-:W-:Y:S02]  /*13bb0*/  @!P4 LEA.HI.X R9, R240, R4.reuse, R12, 0x2, P1 ;  /* 0x00000004f009c211 */ /* 0x080fe400008f140c */
[----:B------:R-:W-:Y:S02]  /*13bc0*/  @!P2 LEA.HI.X R7, R239, R4, R5, 0x2, P0 ;  /* 0x00000004ef07a211 */ /* 0x000fe400000f1405 */
[----:B------:R-:W-:Y:S01]  /*13bd0*/  ISETP.GE.AND P6, PT, R237, c[0x0][0x3c8], PT ;  /* 0x0000f200ed007a0c */ /* 0x000fe20003fc6270 */
[----:B------:R5:W-:Y:S01]  /*13be0*/  @!P4 ST.E.64 [R8.64], R30 ;  /* 0x0000001e0800c985 */ /* 0x000be2000c101b06 */
[----:B------:R-:W-:Y:S02]  /*13bf0*/  SHF.R.S32.HI R5, RZ, 0x1f, R238 ;  /* 0x0000001fff057819 */ /* 0x000fe400000114ee */
[----:B------:R-:W-:Y:S01]  /*13c00*/  ISETP.GE.AND P0, PT, R236, c[0x0][0x3c8], PT ;  /* 0x0000f200ec007a0c */ /* 0x000fe20003f06270 */
[----:B------:R2:W-:Y:S01]  /*13c10*/  @!P2 ST.E.64 [R6.64], R22 ;  /* 0x000000160600a985 */ /* 0x0005e2000c101b06 */
[----:B------:R-:W-:-:S02]  /*13c20*/  ISETP.GE.AND P4, PT, R234, c[0x0][0x3c8], PT ;  /* 0x0000f200ea007a0c */ /* 0x000fc40003f86270 */
[----:B------:R-:W-:-:S04]  /*13c30*/  @!P5 LEA R12, P1, R238, R0, 0x2 ;  /* 0x00000000ee0cd211 */ /* 0x000fc800078210ff */
[----:B------:R-:W-:Y:S02]  /*13c40*/  @!P5 LEA.HI.X R13, R238, R4, R5, 0x2, P1 ;  /* 0x00000004ee0dd211 */ /* 0x000fe400008f1405 */
[C---:B------:R-:W-:Y:S02]  /*13c50*/  IADD3 R5, R194.reuse, 0x68, RZ ;  /* 0x00000068c2057810 */ /* 0x040fe40007ffe0ff */
[----:B-1----:R-:W-:Y:S01]  /*13c60*/  IADD3 R2, R194, 0x58, RZ ;  /* 0x00000058c2027810 */ /* 0x002fe20007ffe0ff */
[----:B------:R-:W-:Y:S03]  /*13c70*/  @!P5 ST.E.64 [R12.64], R42 ;  /* 0x0000002a0c00d985 */ /* 0x000fe6000c101b06 */
[----:B------:R-:W-:Y:S02]  /*13c80*/  ISETP.GE.AND P3, PT, R2, c[0x0][0x3c8], PT ;  /* 0x0000f20002007a0c */ /* 0x000fe40003f66270 */
[----:B------:R-:W-:-:S02]  /*13c90*/  SHF.R.S32.HI R3, RZ, 0x1f, R2 ;  /* 0x0000001fff037819 */ /* 0x000fc40000011402 */
[----:B----4-:R-:W-:-:S04]  /*13ca0*/  @!P6 LEA R10, P2, R237, R0, 0x2 ;  /* 0x00000000ed0ae211 */ /* 0x010fc800078410ff */
[----:B------:R-:W-:Y:S02]  /*13cb0*/  @!P6 LEA.HI.X R11, R237, R4, R252, 0x2, P2 ;  /* 0x00000004ed0be211 */ /* 0x000fe400010f14fc */
[----:B-----5:R-:W-:-:S03]  /*13cc0*/  @!P0 LEA R8, P2, R236, R0, 0x2 ;  /* 0x00000000ec088211 */ /* 0x020fc600078410ff */
[----:B------:R-:W-:Y:S01]  /*13cd0*/  @!P3 LEA R14, P1, R2, R0, 0x2 ;  /* 0x00000000020eb211 */ /* 0x000fe200078210ff */
[----:B------:R1:W-:Y:S01]  /*13ce0*/  @!P6 ST.E.64 [R10.64], R38 ;  /* 0x000000260a00e985 */ /* 0x0003e2000c101b06 */
[----:B--2---:R-:W-:Y:S02]  /*13cf0*/  IADD3 R6, R194, 0x60, RZ ;  /* 0x00000060c2067810 */ /* 0x004fe40007ffe0ff */
[-C--:B------:R-:W-:Y:S02]  /*13d00*/  @!P3 LEA.HI.X R15, R2, R4.reuse, R3, 0x2, P1 ;  /* 0x00000004020fb211 */ /* 0x080fe400008f1403 */
[----:B------:R-:W-:Y:S02]  /*13d10*/  ISETP.GE.AND P3, PT, R6, c[0x0][0x3c8], PT ;  /* 0x0000f20006007a0c */ /* 0x000fe40003f66270 */
[----:B------:R-:W-:Y:S02]  /*13d20*/  @!P0 LEA.HI.X R9, R236, R4, R251, 0x2, P2 ;  /* 0x00000004ec098211 */ /* 0x000fe400010f14fb */
[----:B------:R-:W-:-:S02]  /*13d30*/  ISETP.GE.AND P2, PT, R5, c[0x0][0x3c8], PT ;  /* 0x0000f20005007a0c */ /* 0x000fc40003f46270 */
[C---:B------:R-:W-:Y:S01]  /*13d40*/  IADD3 R3, R194.reuse, 0x70, RZ ;  /* 0x00000070c2037810 */ /* 0x040fe20007ffe0ff */
[----:B------:R2:W-:Y:S01]  /*13d50*/  @!P0 ST.E.64 [R8.64], R34 ;  /* 0x0000002208008985 */ /* 0x0005e2000c101b06 */
[----:B------:R-:W-:Y:S02]  /*13d60*/  IADD3 R7, R194, 0x78, RZ ;  /* 0x00000078c2077810 */ /* 0x000fe40007ffe0ff */
[----:B------:R-:W-:Y:S02]  /*13d70*/  ISETP.GE.AND P6, PT, R3, c[0x0][0x3c8], PT ;  /* 0x0000f20003007a0c */ /* 0x000fe40003fc6270 */
[----:B------:R-:W-:Y:S02]  /*13d80*/  ISETP.GE.AND P5, PT, R7, c[0x0][0x3c8], PT ;  /* 0x0000f20007007a0c */ /* 0x000fe40003fa6270 */
[----:B------:R-:W-:Y:S02]  /*13d90*/  @!P3 LEA R16, P1, R6, R0, 0x2 ;  /* 0x000000000610b211 */ /* 0x000fe400078210ff */
[----:B-1----:R-:W-:-:S02]  /*13da0*/  SHF.R.S32.HI R11, RZ, 0x1f, R6 ;  /* 0x0000001fff0b7819 */ /* 0x002fc40000011406 */
[----:B------:R-:W-:Y:S02]  /*13db0*/  SHF.R.S32.HI R10, RZ, 0x1f, R5 ;  /* 0x0000001fff0a7819 */ /* 0x000fe40000011405 */
[----:B---3--:R-:W-:Y:S02]  /*13dc0*/  @!P3 LEA.HI.X R17, R6, R4, R11, 0x2, P1 ;  /* 0x000000040611b211 */ /* 0x008fe400008f140b */
[----:B------:R-:W-:Y:S02]  /*13dd0*/  ISETP.GE.AND P1, PT, R2, c[0x0][0x3c8], PT ;  /* 0x0000f20002007a0c */ /* 0x000fe40003f26270 */
[----:B------:R-:W-:Y:S02]  /*13de0*/  IADD3 R2, R194, 0x80, RZ ;  /* 0x00000080c2027810 */ /* 0x000fe40007ffe0ff */
[----:B------:R-:W-:Y:S02]  /*13df0*/  SHF.R.S32.HI R6, RZ, 0x1f, R7 ;  /* 0x0000001fff067819 */ /* 0x000fe40000011407 */
[----:B--2---:R-:W-:-:S02]  /*13e00*/  SHF.R.S32.HI R9, RZ, 0x1f, R234 ;  /* 0x0000001fff097819 */ /* 0x004fc400000114ea */
[----:B------:R-:W-:-:S04]  /*13e10*/  @!P4 LEA R8, P0, R234, R0, 0x2 ;  /* 0x00000000ea08c211 */ /* 0x000fc800078010ff */
[----:B------:R-:W-:Y:S02]  /*13e20*/  @!P4 LEA.HI.X R9, R234, R4, R9, 0x2, P0 ;  /* 0x00000004ea09c211 */ /* 0x000fe400000f1409 */
[----:B------:R-:W-:-:S03]  /*13e30*/  @!P2 LEA R12, P0, R5, R0, 0x2 ;  /* 0x00000000050ca211 */ /* 0x000fc600078010ff */
[----:B------:R1:W-:Y:S01]  /*13e40*/  @!P4 ST.E.64 [R8.64], R50 ;  /* 0x000000320800c985 */ /* 0x0003e2000c101b06 */
[----:B------:R-:W-:Y:S02]  /*13e50*/  @!P2 LEA.HI.X R13, R5, R4, R10, 0x2, P0 ;  /* 0x00000004050da211 */ /* 0x000fe400000f140a */
[----:B------:R-:W-:Y:S01]  /*13e60*/  IADD3 R5, R194, 0x88, RZ ;  /* 0x00000088c2057810 */ /* 0x000fe20007ffe0ff */
[----:B------:R-:W-:Y:S01]  /*13e70*/  @!P1 ST.E.64 [R14.64], R46 ;  /* 0x0000002e0e009985 */ /* 0x000fe2000c101b06 */
[----:B------:R-:W-:-:S03]  /*13e80*/  @!P6 LEA R10, P1, R3, R0, 0x2 ;  /* 0x00000000030ae211 */ /* 0x000fc600078210ff */
[----:B------:R-:W-:Y:S01]  /*13e90*/  @!P3 ST.E.64 [R16.64], R58 ;  /* 0x0000003a1000b985 */ /* 0x000fe2000c101b06 */
[----:B------:R-:W-:-:S03]  /*13ea0*/  ISETP.GE.AND P3, PT, R2, c[0x0][0x3c8], PT ;  /* 0x0000f20002007a0c */ /* 0x000fc60003f66270 */
[----:B------:R2:W-:Y:S01]  /*13eb0*/  @!P2 ST.E.64 [R12.64], R54 ;  /* 0x000000360c00a985 */ /* 0x0005e2000c101b06 */
[----:B------:R-:W-:Y:S02]  /*13ec0*/  ISETP.GE.AND P2, PT, R3, c[0x0][0x3c8], PT ;  /* 0x0000f20003007a0c */ /* 0x000fe40003f46270 */
[----:B-1----:R-:W-:Y:S02]  /*13ed0*/  SHF.R.S32.HI R9, RZ, 0x1f, R3 ;  /* 0x0000001fff097819 */ /* 0x002fe40000011403 */
[----:B------:R-:W-:Y:S02]  /*13ee0*/  @!P5 LEA R8, P0, R7, R0, 0x2 ;  /* 0x000000000708d211 */ /* 0x000fe400078010ff */
[-C--:B------:R-:W-:Y:S02]  /*13ef0*/  @!P6 LEA.HI.X R11, R3, R4.reuse, R9, 0x2, P1 ;  /* 0x00000004030be211 */ /* 0x080fe400008f1409 */
[----:B------:R-:W-:Y:S02]  /*13f00*/  ISETP.GE.AND P6, PT, R5, c[0x0][0x3c8], PT ;  /* 0x0000f20005007a0c */ /* 0x000fe40003fc6270 */
[----:B------:R-:W-:-:S03]  /*13f10*/  @!P5 LEA.HI.X R9, R7, R4, R6, 0x2, P0 ;  /* 0x000000040709d211 */ /* 0x000fc600000f1406 */
[----:B------:R1:W-:Y:S01]  /*13f20*/  @!P2 ST.E.64 [R10.64], R66 ;  /* 0x000000420a00a985 */ /* 0x0003e2000c101b06 */
[----:B------:R-:W-:Y:S02]  /*13f30*/  IADD3 R6, R194, 0x90, RZ ;  /* 0x00000090c2067810 */ /* 0x000fe40007ffe0ff */
[----:B--2---:R-:W-:Y:S01]  /*13f40*/  SHF.R.S32.HI R13, RZ, 0x1f, R2 ;  /* 0x0000001fff0d7819 */ /* 0x004fe20000011402 */
[----:B------:R2:W-:Y:S01]  /*13f50*/  @!P5 ST.E.64 [R8.64], R62 ;  /* 0x0000003e0800d985 */ /* 0x0005e2000c101b06 */
[----:B------:R-:W-:Y:S02]  /*13f60*/  ISETP.GE.AND P4, PT, R6, c[0x0][0x3c8], PT ;  /* 0x0000f20006007a0c */ /* 0x000fe40003f86270 */
[-C--:B------:R-:W-:Y:S02]  /*13f70*/  @!P3 LEA R14, P1, R2, R0.reuse, 0x2 ;  /* 0x00000000020eb211 */ /* 0x080fe400078210ff */
[----:B------:R-:W-:Y:S02]  /*13f80*/  SHF.R.S32.HI R16, RZ, 0x1f, R5 ;  /* 0x0000001fff107819 */ /* 0x000fe40000011405 */
[----:B------:R-:W-:-:S02]  /*13f90*/  @!P6 LEA R12, P0, R5, R0, 0x2 ;  /* 0x00000000050ce211 */ /* 0x000fc400078010ff */
[-C--:B------:R-:W-:Y:S02]  /*13fa0*/  @!P3 LEA.HI.X R15, R2, R4.reuse, R13, 0x2, P1 ;  /* 0x00000004020fb211 */ /* 0x080fe400008f140d */
[C---:B------:R-:W-:Y:S02]  /*13fb0*/  IADD3 R7, R194.reuse, 0x98, RZ ;  /* 0x00000098c2077810 */ /* 0x040fe40007ffe0ff */
[----:B------:R-:W-:Y:S02]  /*13fc0*/  @!P6 LEA.HI.X R13, R5, R4, R16, 0x2, P0 ;  /* 0x00000004050de211 */ /* 0x000fe400000f1410 */
[----:B------:R-:W-:Y:S02]  /*13fd0*/  ISETP.GE.AND P3, PT, R7, c[0x0][0x3c8], PT ;  /* 0x0000f20007007a0c */ /* 0x000fe40003f66270 */
[C---:B------:R-:W-:Y:S02]  /*13fe0*/  IADD3 R5, R194.reuse, 0xa0, RZ ;  /* 0x000000a0c2057810 */ /* 0x040fe40007ffe0ff */
[----:B------:R-:W-:-:S02]  /*13ff0*/  IADD3 R3, R194, 0xa8, RZ ;  /* 0x000000a8c2037810 */ /* 0x000fc40007ffe0ff */
[----:B------:R-:W-:Y:S02]  /*14000*/  ISETP.GE.AND P2, PT, R5, c[0x0][0x3c8], PT ;  /* 0x0000f20005007a0c */ /* 0x000fe40003f46270 */
[----:B------:R-:W-:Y:S02]  /*14010*/  ISETP.GE.AND P1, PT, R3, c[0x0][0x3c8], PT ;  /* 0x0000f20003007a0c */ /* 0x000fe40003f26270 */
[----:B-1----:R-:W-:Y:S02]  /*14020*/  SHF.R.S32.HI R11, RZ, 0x1f, R6 ;  /* 0x0000001fff0b7819 */ /* 0x002fe40000011406 */
[C---:B------:R-:W-:Y:S02]  /*14030*/  @!P4 LEA R10, P0, R6.reuse, R0, 0x2 ;  /* 0x00000000060ac211 */ /* 0x040fe400078010ff */
[----:B--2---:R-:W-:Y:S02]  /*14040*/  SHF.R.S32.HI R9, RZ, 0x1f, R7 ;  /* 0x0000001fff097819 */ /* 0x004fe40000011407 */
[----:B------:R-:W-:-:S02]  /*14050*/  @!P4 LEA.HI.X R11, R6, R4, R11, 0x2, P0 ;  /* 0x00000004060bc211 */ /* 0x000fc400000f140b */
[----:B------:R-:W-:Y:S02]  /*14060*/  ISETP.GE.AND P0, PT, R2, c[0x0][0x3c8], PT ;  /* 0x0000f20002007a0c */ /* 0x000fe40003f06270 */
[C---:B------:R-:W-:Y:S02]  /*14070*/  @!P3 LEA R8, P5, R7.reuse, R0, 0x2 ;  /* 0x000000000708b211 */ /* 0x040fe400078a10ff */
[C---:B------:R-:W-:Y:S02]  /*14080*/  IADD3 R6, R194.reuse, 0xb0, RZ ;  /* 0x000000b0c2067810 */ /* 0x040fe40007ffe0ff */
[----:B------:R-:W-:Y:S02]  /*14090*/  @!P3 LEA.HI.X R9, R7, R4, R9, 0x2, P5 ;  /* 0x000000040709b211 */ /* 0x000fe400028f1409 */
[----:B------:R-:W-:Y:S02]  /*140a0*/  IADD3 R7, R194, 0xb8, RZ ;  /* 0x000000b8c2077810 */ /* 0x000fe40007ffe0ff */
[----:B------:R-:W-:-:S02]  /*140b0*/  ISETP.GE.AND P5, PT, R6, c[0x0][0x3c8], PT ;  /* 0x0000f20006007a0c */ /* 0x000fc40003fa6270 */
[----:B------:R-:W-:Y:S01]  /*140c0*/  SHF.R.S32.HI R2, RZ, 0x1f, R3 ;  /* 0x0000001fff027819 */ /* 0x000fe20000011403 */
[----:B------:R1:W-:Y:S01]  /*140d0*/  @!P0 ST.E.64 [R14.64], R74 ;  /* 0x0000004a0e008985 */ /* 0x0003e2000c101b06 */
[----:B------:R-:W-:-:S03]  /*140e0*/  @!P2 LEA R16, P0, R5, R0, 0x2 ;  /* 0x000000000510a211 */ /* 0x000fc600078010ff */
[----:B------:R2:W-:Y:S04]  /*140f0*/  @!P6 ST.E.64 [R12.64], R70 ;  /* 0x000000460c00e985 */ /* 0x0005e8000c101b06 */
[----:B------:R-:W-:Y:S04]  /*14100*/  @!P4 ST.E.64 [R10.64], R82 ;  /* 0x000000520a00c985 */ /* 0x000fe8000c101b06 */
[----:B------:R3:W-:Y:S01]  /*14110*/  @!P3 ST.E.64 [R8.64], R78 ;  /* 0x0000004e0800b985 */ /* 0x0007e2000c101b06 */
[----:B-1----:R-:W-:Y:S02]  /*14120*/  @!P1 LEA R14, P6, R3, R0, 0x2 ;  /* 0x00000000030e9211 */ /* 0x002fe400078c10ff */
[----:B--2---:R-:W-:-:S02]  /*14130*/  SHF.R.S32.HI R12, RZ, 0x1f, R5 ;  /* 0x0000001fff0c7819 */ /* 0x004fc40000011405 */
[-C--:B------:R-:W-:Y:S02]  /*14140*/  @!P1 LEA.HI.X R15, R3, R4.reuse, R2, 0x2, P6 ;  /* 0x00000004030f9211 */ /* 0x080fe400030f1402 */
[----:B------:R-:W-:Y:S02]  /*14150*/  @!P2 LEA.HI.X R17, R5, R4, R12, 0x2, P0 ;  /* 0x000000040511a211 */ /* 0x000fe400000f140c */
[----:B------:R-:W-:Y:S02]  /*14160*/  ISETP.GE.AND P0, PT, R7, c[0x0][0x3c8], PT ;  /* 0x0000f20007007a0c */ /* 0x000fe40003f06270 */
[----:B------:R-:W-:Y:S01]  /*14170*/  SHF.R.S32.HI R5, RZ, 0x1f, R6 ;  /* 0x0000001fff057819 */ /* 0x000fe20000011406 */
[----:B------:R1:W-:Y:S01]  /*14180*/  @!P2 ST.E.64 [R16.64], R90 ;  /* 0x0000005a1000a985 */ /* 0x0003e2000c101b06 */
[----:B------:R-:W-:Y:S02]  /*14190*/  @!P5 LEA R12, P4, R6, R0, 0x2 ;  /* 0x00000000060cd211 */ /* 0x000fe400078810ff */
[----:B------:R-:W-:Y:S01]  /*141a0*/  IADD3 R3, R194, 0xc0, RZ ;  /* 0x000000c0c2037810 */ /* 0x000fe20007ffe0ff */
[----:B------:R2:W-:Y:S01]  /*141b0*/  @!P1 ST.E.64 [R14.64], R86 ;  /* 0x000000560e009985 */ /* 0x0005e2000c101b06 */
[----:B---3--:R-:W-:-:S02]  /*141c0*/  SHF.R.S32.HI R9, RZ, 0x1f, R7 ;  /* 0x0000001fff097819 */ /* 0x008fc40000011407 */
[----:B------:R-:W-:Y:S02]  /*141d0*/  IADD3 R2, R194, 0xc8, RZ ;  /* 0x000000c8c2027810 */ /* 0x000fe40007ffe0ff */
[----:B------:R-:W-:Y:S02]  /*141e0*/  @!P5 LEA.HI.X R13, R6, R4, R5, 0x2, P4 ;  /* 0x00000004060dd211 */ /* 0x000fe400020f1405 */
[----:B------:R-:W-:Y:S02]  /*141f0*/  @!P0 LEA R8, P3, R7, R0, 0x2 ;  /* 0x0000000007088211 */ /* 0x000fe400078610ff */
[----:B------:R-:W-:Y:S01]  /*14200*/  ISETP.GE.AND P4, PT, R3, c[0x0][0x3c8], PT ;  /* 0x0000f20003007a0c */ /* 0x000fe20003f86270 */
[----:B------:R-:W-:Y:S01]  /*14210*/  @!P5 ST.E.64 [R12.64], R102 ;  /* 0x000000660c00d985 */ /* 0x000fe2000c101b06 */
[----:B------:R-:W-:Y:S02]  /*14220*/  @!P0 LEA.HI.X R9, R7, R4, R9, 0x2, P3 ;  /* 0x0000000407098211 */ /* 0x000fe400018f1409 */
[----:B------:R-:W-:-:S02]  /*14230*/  ISETP.GE.AND P3, PT, R2, c[0x0][0x3c8], PT ;  /* 0x0000f20002007a0c */ /* 0x000fc40003f66270 */
[C---:B------:R-:W-:Y:S01]  /*14240*/  IADD3 R5, R194.reuse, 0xd0, RZ ;  /* 0x000000d0c2057810 */ /* 0x040fe20007ffe0ff */
[----:B------:R3:W-:Y:S01]  /*14250*/  @!P0 ST.E.64 [R8.64], R94 ;  /* 0x0000005e08008985 */ /* 0x0007e2000c101b06 */
[----:B------:R-:W-:Y:S02]  /*14260*/  SHF.R.S32.HI R11, RZ, 0x1f, R3 ;  /* 0x0000001fff0b7819 */ /* 0x000fe40000011403 */
[----:B------:R-:W-:Y:S02]  /*14270*/  IADD3 R7, R194, 0xd8, RZ ;  /* 0x000000d8c2077810 */ /* 0x000fe40007ffe0ff */
[----:B------:R-:W-:Y:S02]  /*14280*/  SHF.R.S32.HI R6, RZ, 0x1f, R2 ;  /* 0x0000001fff067819 */ /* 0x000fe40000011402 */
[----:B------:R-:W-:Y:S02]  /*14290*/  @!P4 LEA R10, P2, R3, R0, 0x2 ;  /* 0x00000000030ac211 */ /* 0x000fe400078410ff */
[----:B------:R-:W-:-:S02]  /*142a0*/  ISETP.GE.AND P6, PT, R5, c[0x0][0x3c8], PT ;  /* 0x0000f20005007a0c */ /* 0x000fc40003fc6270 */
[C---:B-1----:R-:W-:Y:S02]  /*142b0*/  @!P3 LEA R16, P1, R2.reuse, R0, 0x2 ;  /* 0x000000000210b211 */ /* 0x042fe400078210ff */
[-C--:B------:R-:W-:Y:S02]  /*142c0*/  @!P4 LEA.HI.X R11, R3, R4.reuse, R11, 0x2, P2 ;  /* 0x00000004030bc211 */ /* 0x080fe400010f140b */
[----:B------:R-:W-:Y:S02]  /*142d0*/  ISETP.GE.AND P4, PT, R7, c[0x0][0x3c8], PT ;  /* 0x0000f20007007a0c */ /* 0x000fe40003f86270 */
[----:B------:R-:W-:Y:S02]  /*142e0*/  @!P3 LEA.HI.X R17, R2, R4, R6, 0x2, P1 ;  /* 0x000000040211b211 */ /* 0x000fe400008f1406 */
[----:B------:R-:W-:Y:S02]  /*142f0*/  IADD3 R6, R194, 0xe0, RZ ;  /* 0x000000e0c2067810 */ /* 0x000fe40007ffe0ff */
[----:B------:R-:W-:-:S02]  /*14300*/  ISETP.GE.AND P5, PT, R3, c[0x0][0x3c8], PT ;  /* 0x0000f20003007a0c */ /* 0x000fc40003fa6270 */
[----:B------:R-:W-:Y:S02]  /*14310*/  ISETP.GE.AND P3, PT, R6, c[0x0][0x3c8], PT ;  /* 0x0000f20006007a0c */ /* 0x000fe40003f66270 */
[----:B--2---:R-:W-:Y:S02]  /*14320*/  @!P6 LEA R14, P1, R5, R0, 0x2 ;  /* 0x00000000050ee211 */ /* 0x004fe400078210ff */
[C---:B------:R-:W-:Y:S02]  /*14330*/  IADD3 R3, R194.reuse, 0xf0, RZ ;  /* 0x000000f0c2037810 */ /* 0x040fe40007ffe0ff */
[----:B---3--:R-:W-:Y:S02]  /*14340*/  IADD3 R8, R194, 0xe8, RZ ;  /* 0x000000e8c2087810 */ /* 0x008fe40007ffe0ff */
[----:B------:R-:W-:Y:S02]  /*14350*/  SHF.R.S32.HI R9, RZ, 0x1f, R5 ;  /* 0x0000001fff097819 */ /* 0x000fe40000011405 */
[----:B------:R-:W-:Y:S01]  /*14360*/  ISETP.GE.AND P2, PT, R8, c[0x0][0x3c8], PT ;  /* 0x0000f20008007a0c */ /* 0x000fe20003f46270 */
[----:B------:R1:W-:Y:S01]  /*14370*/  @!P5 ST.E.64 [R10.64], R168 ;  /* 0x000000a80a00d985 */ /* 0x0003e2000c101b06 */
[----:B------:R-:W-:-:S02]  /*14380*/  SHF.R.S32.HI R13, RZ, 0x1f, R7 ;  /* 0x0000001fff0d7819 */ /* 0x000fc40000011407 */
[----:B------:R-:W-:Y:S02]  /*14390*/  @!P4 LEA R12, P0, R7, R0, 0x2 ;  /* 0x00000000070cc211 */ /* 0x000fe400078010ff */
[-C--:B------:R-:W-:Y:S02]  /*143a0*/  @!P6 LEA.HI.X R15, R5, R4.reuse, R9, 0x2, P1 ;  /* 0x00000004050fe211 */ /* 0x080fe400008f1409 */
[----:B------:R-:W-:Y:S02]  /*143b0*/  ISETP.GE.AND P1, PT, R3, c[0x0][0x3c8], PT ;  /* 0x0000f20003007a0c */ /* 0x000fe40003f26270 */
[----:B------:R-:W-:Y:S02]  /*143c0*/  @!P4 LEA.HI.X R13, R7, R4, R13, 0x2, P0 ;  /* 0x00000004070dc211 */ /* 0x000fe400000f140d */
[----:B------:R-:W-:Y:S02]  /*143d0*/  SHF.R.S32.HI R5, RZ, 0x1f, R6 ;  /* 0x0000001fff057819 */ /* 0x000fe40000011406 */
[----:B------:R-:W-:-:S13]  /*143e0*/  ISETP.GE.AND P5, PT, R2, c[0x0][0x3c8], PT ;  /* 0x0000f20002007a0c */ /* 0x000fda0003fa6270 */
[----:B------:R-:W-:Y:S01]  /*143f0*/  @!P5 ST.E.64 [R16.64], R172 ;  /* 0x000000ac1000d985 */ /* 0x000fe2000c101b06 */
[----:B-1----:R-:W-:-:S03]  /*14400*/  @!P3 LEA R10, P0, R6, R0, 0x2 ;  /* 0x00000000060ab211 */ /* 0x002fc600078010ff */
[----:B------:R-:W-:Y:S01]  /*14410*/  @!P6 ST.E.64 [R14.64], R170 ;  /* 0x000000aa0e00e985 */ /* 0x000fe2000c101b06 */
[----:B------:R-:W-:-:S03]  /*14420*/  @!P3 LEA.HI.X R11, R6, R4, R5, 0x2, P0 ;  /* 0x00000004060bb211 */ /* 0x000fc600000f1405 */
[----:B------:R-:W-:Y:S01]  /*14430*/  @!P4 ST.E.64 [R12.64], R122 ;  /* 0x0000007a0c00c985 */ /* 0x000fe2000c101b06 */
[----:B------:R-:W-:Y:S02]  /*14440*/  SHF.R.S32.HI R5, RZ, 0x1f, R8 ;  /* 0x0000001fff057819 */ /* 0x000fe40000011408 */
[C---:B------:R-:W-:Y:S01]  /*14450*/  @!P2 LEA R6, P0, R8.reuse, R0, 0x2 ;  /* 0x000000000806a211 */ /* 0x040fe200078010ff */
[----:B------:R-:W-:Y:S03]  /*14460*/  @!P3 ST.E.64 [R10.64], R118 ;  /* 0x000000760a00b985 */ /* 0x000fe6000c101b06 */
[----:B------:R-:W-:Y:S02]  /*14470*/  @!P2 LEA.HI.X R7, R8, R4, R5, 0x2, P0 ;  /* 0x000000040807a211 */ /* 0x000fe400000f1405 */
[----:B------:R-:W-:Y:S02]  /*14480*/  SHF.R.S32.HI R5, RZ, 0x1f, R3 ;  /* 0x0000001fff057819 */ /* 0x000fe40000011403 */
[C---:B------:R-:W-:Y:S01]  /*14490*/  @!P1 LEA R2, P0, R3.reuse, R0, 0x2 ;  /* 0x0000000003029211 */ /* 0x040fe200078010ff */
[----:B------:R-:W-:Y:S03]  /*144a0*/  @!P2 ST.E.64 [R6.64], R110 ;  /* 0x0000006e0600a985 */ /* 0x000fe6000c101b06 */
[----:B------:R-:W-:-:S05]  /*144b0*/  @!P1 LEA.HI.X R3, R3, R4, R5, 0x2, P0 ;  /* 0x0000000403039211 */ /* 0x000fca00000f1405 */
[----:B------:R1:W-:Y:S02]  /*144c0*/  @!P1 ST.E.64 [R2.64], R106 ;  /* 0x0000006a02009985 */ /* 0x0003e4000c101b06 */
[----:B-1----:R-:W-:-:S04]  /*144d0*/  IADD3 R2, R194, 0xf8, RZ ;  /* 0x000000f8c2027810 */ /* 0x002fc80007ffe0ff */
[----:B------:R-:W-:-:S13]  /*144e0*/  ISETP.GE.AND P0, PT, R2, c[0x0][0x3c8], PT ;  /* 0x0000f20002007a0c */ /* 0x000fda0003f06270 */
[----:B------:R-:W-:Y:S05]  /*144f0*/  @P0 BRA `(.L_x_249) ;  /* 0x00000d8000000947 */ /* 0x000fea0003800000 */
[----:B------:R-:W-:Y:S02]  /*14500*/  LEA R6, P0, R2, R0, 0x2 ;  /* 0x0000000002067211 */ /* 0x000fe400078010ff */
[----:B------:R-:W-:-:S04]  /*14510*/  SHF.R.S32.HI R0, RZ, 0x1f, R2 ;  /* 0x0000001fff007819 */ /* 0x000fc80000011402 */
[----:B------:R-:W-:-:S05]  /*14520*/  LEA.HI.X R7, R2, R4, R0, 0x2, P0 ;  /* 0x0000000402077211 */ /* 0x000fca00000f1400 */
[----:B------:R1:W-:Y:S01]  /*14530*/  ST.E.64 [R6.64], R98 ;  /* 0x0000006206007985 */ /* 0x0003e2000c101b06 */
[----:B------:R-:W-:Y:S05]  /*14540*/  BRA `(.L_x_249) ;  /* 0x00000d3000007947 */ /* 0x000fea0003800000 */
.L_x_234:
[----:B------:R-:W-:Y:S01]  /*14550*/  ISETP.NE.U32.AND P0, PT, RZ, c[0x0][0x508], PT ;  /* 0x00014200ff007a0c */ /* 0x000fe20003f05070 */
[----:B-1----:R-:W-:Y:S01]  /*14560*/  IMAD.MOV.U32 R4, RZ, RZ, 0x4 ;  /* 0x00000004ff047424 */ /* 0x002fe200078e00ff */
[----:B------:R-:W-:Y:S01]  /*14570*/  ISETP.NE.U32.AND P2, PT, RZ, c[0x0][0x500], PT ;  /* 0x00014000ff007a0c */ /* 0x000fe20003f45070 */
[----:B------:R-:W-:Y:S01]  /*14580*/  IMAD.MOV.U32 R6, RZ, RZ, RZ ;  /* 0x000000ffff067224 */ /* 0x000fe200078e00ff */
[----:B------:R-:W-:Y:S01]  /*14590*/  ISETP.NE.AND.EX P1, PT, RZ, c[0x0][0x50c], PT, P0 ;  /* 0x00014300ff007a0c */ /* 0x000fe20003f25300 */
[----:B------:R-:W-:Y:S01]  /*145a0*/  IMAD.MOV.U32 R19, RZ, RZ, c[0x0][0x388] ;  /* 0x0000e200ff137624 */ /* 0x000fe200078e00ff */
[----:B------:R-:W-:Y:S01]  /*145b0*/  ISETP.NE.AND.EX P2, PT, RZ, c[0x0][0x504], PT, P2 ;  /* 0x00014100ff007a0c */ /* 0x000fe20003f45320 */
[----:B------:R-:W-:-:S10]  /*145c0*/  IMAD.WIDE R4, R209, R4, c[0x0][0x500] ;  /* 0x00014000d1047625 */ /* 0x000fd400078e0204 */
[C---:B------:R-:W-:Y:S02]  /*145d0*/  @P1 LEA R2, P0, R209.reuse, c[0x0][0x508], 0x2 ;  /* 0x00014200d1021a11 */ /* 0x040fe400078010ff */
[----:B------:R1:W5:Y:S02]  /*145e0*/  @P2 LDG.E R6, [R4.64] ;  /* 0x0000000604062981 */ /* 0x000364000c1e1900 */
[----:B------:R-:W-:-:S05]  /*145f0*/  @P1 LEA.HI.X R3, R209, c[0x0][0x50c], R224, 0x2, P0 ;  /* 0x00014300d1031a11 */ /* 0x000fca00000f14e0 */
[----:B------:R1:W5:Y:S01]  /*14600*/  @P1 LDG.E R19, [R2.64] ;  /* 0x0000000602131981 */ /* 0x000362000c1e1900 */
[----:B------:R-:W-:-:S04]  /*14610*/  ISETP.NE.AND P0, PT, R225, RZ, PT ;  /* 0x000000ffe100720c */ /* 0x000fc80003f05270 */
[----:B------:R-:W-:Y:S01]  /*14620*/  SEL R18, R225, c[0x0][0x3d4], P0 ;  /* 0x0000f500e1127a07 */ /* 0x000fe20000000000 */
[----:B------:R-:W-:Y:S05]  /*14630*/  @P1 BRA `(.L_x_255) ;  /* 0x0000004000001947 */ /* 0x000fea0003800000 */
[----:B------:R-:W-:Y:S05]  /*14640*/  @!P2 BRA `(.L_x_255) ;  /* 0x000000300000a947 */ /* 0x000fea0003800000 */
[----:B------:R2:W3:Y:S04]  /*14650*/  LDG.E R0, [R4.64] ;  /* 0x0000000604007981 */ /* 0x0004e8000c1e1900 */
[----:B-12---:R-:W3:Y:S02]  /*14660*/  LDG.E R4, [R4.64+0x4] ;  /* 0x0000040604047981 */ /* 0x006ee4000c1e1900 */
[----:B---3-5:R-:W-:Y:S02]  /*14670*/  IADD3 R19, -R0, R4, RZ ;  /* 0x0000000400137210 */ /* 0x028fe40007ffe1ff */
.L_x_255:
[----:B-1----:R-:W1:Y:S01]  /*14680*/  S2R R2, SR_TID.X ;  /* 0x0000000000027919 */ /* 0x002e620000002100 */
[----:B------:R-:W-:Y:S01]  /*14690*/  BSSY B0, `(.L_x_256) ;  /* 0x0000035000007945 */ /* 0x000fe20003800000 */
[----:B------:R-:W-:Y:S02]  /*146a0*/  SEL R12, R209, RZ, !P2 ;  /* 0x000000ffd10c7207 */ /* 0x000fe40005000000 */
[----:B------:R-:W-:-:S02]  /*146b0*/  SEL R20, R224, RZ, !P2 ;  /* 0x000000ffe0147207 */ /* 0x000fc40005000000 */
[----:B-----5:R-:W-:Y:S02]  /*146c0*/  SHF.R.S32.HI R17, RZ, 0x1f, R6 ;  /* 0x0000001fff117819 */ /* 0x020fe40000011406 */
[----:B-1----:R-:W-:-:S13]  /*146d0*/  ISETP.GT.AND P0, PT, R2, 0x7f, PT ;  /* 0x0000007f0200780c */ /* 0x002fda0003f04270 */
[----:B------:R-:W-:Y:S05]  /*146e0*/  @P0 BRA `(.L_x_257) ;  /* 0x000002f000000947 */ /* 0x000fea0003800000 */
[----:B------:R-:W-:Y:S01]  /*146f0*/  IMAD R0, R19, c[0x0][0x4e8], RZ ;  /* 0x00013a0013007a24 */ /* 0x000fe200078e02ff */
[----:B------:R-:W-:-:S04]  /*14700*/  LEA R13, R213, R2, 0x7 ;  /* 0x00000002d50d7211 */ /* 0x000fc800078e38ff */
[----:B------:R-:W-:-:S13]  /*14710*/  ISETP.GE.AND P0, PT, R13, R0, PT ;  /* 0x000000000d00720c */ /* 0x000fda0003f06270 */
[----:B------:R-:W-:Y:S05]  /*14720*/  @P0 BRA `(.L_x_257) ;  /* 0x000002b000000947 */ /* 0x000fea0003800000 */
[----:B------:R-:W-:Y:S01]  /*14730*/  IMAD.MOV.U32 R0, RZ, RZ, 0x368 ;  /* 0x00000368ff007424 */ /* 0x000fe200078e00ff */
[----:B------:R-:W-:-:S04]  /*14740*/  ISETP.GT.AND P2, PT, R18, 0x1, PT ;  /* 0x000000011200780c */ /* 0x000fc80003f44270 */
[----:B------:R-:W-:-:S04]  /*14750*/  SEL R0, R0, 0x328, P2 ;  /* 0x0000032800007807 */ /* 0x000fc80001000000 */
[----:B------:R1:W2:Y:S08]  /*14760*/  LDC.64 R8, c[0x0][R0+0x170] ;  /* 0x00005c0000087b82 */ /* 0x0002b00000000a00 */
[----:B------:R1:W3:Y:S08]  /*14770*/  LDC.64 R4, c[0x0][R0+0x168] ;  /* 0x00005a0000047b82 */ /* 0x0002f00000000a00 */
[----:B------:R1:W4:Y:S08]  /*14780*/  LDC.64 R14, c[0x0][R0+0x178] ;  /* 0x00005e00000e7b82 */ /* 0x0003300000000a00 */
[----:B------:R1:W5:Y:S02]  /*14790*/  LDC.64 R10, c[0x0][R0+0x160] ;  /* 0x00005800000a7b82 */ /* 0x0003640000000a00 */
[----:B-1----:R-:W-:-:S02]  /*147a0*/  IMAD.MOV.U32 R0, RZ, RZ, c[0x0][0x4e8] ;  /* 0x00013a00ff007624 */ /* 0x002fc400078e00ff */
[-C--:B--2---:R-:W-:Y:S02]  /*147b0*/  IMAD R7, R9, R12.reuse, RZ ;  /* 0x0000000c09077224 */ /* 0x084fe400078e02ff */
[----:B------:R-:W-:Y:S01]  /*147c0*/  IMAD.WIDE.U32 R2, R8, R12, RZ ;  /* 0x0000000c08027225 */ /* 0x000fe200078e00ff */
[----:B------:R-:W-:Y:S02]  /*147d0*/  ISETP.NE.AND P0, PT, R0, 0x1, PT ;  /* 0x000000010000780c */ /* 0x000fe40003f05270 */
[----:B------:R-:W-:Y:S01]  /*147e0*/  MOV R0, R13 ;  /* 0x0000000d00007202 */ /* 0x000fe20000000f00 */
[----:B------:R-:W-:Y:S01]  /*147f0*/  IMAD R8, R8, R20, R7 ;  /* 0x0000001408087224 */ /* 0x000fe200078e0207 */
[----:B------:R-:W-:Y:S01]  /*14800*/  SEL R7, R235, RZ, P2 ;  /* 0x000000ffeb077207 */ /* 0x000fe20001000000 */
[-C--:B---3--:R-:W-:Y:S02]  /*14810*/  IMAD R9, R5, R220.reuse, RZ ;  /* 0x000000dc05097224 */ /* 0x088fe400078e02ff */
[----:B------:R-:W-:Y:S01]  /*14820*/  IMAD.WIDE.U32 R4, R4, R220, RZ ;  /* 0x000000dc04047225 */ /* 0x000fe200078e00ff */
[----:B------:R-:W-:-:S03]  /*14830*/  IADD3 R3, R3, R8, RZ ;  /* 0x0000000803037210 */ /* 0x000fc60007ffe0ff */
[----:B------:R-:W-:Y:S02]  /*14840*/  IMAD.IADD R9, R5, 0x1, R9 ;  /* 0x0000000105097824 */ /* 0x000fe400078e0209 */
[----:B------:R-:W-:-:S04]  /*14850*/  @P0 IMAD.HI.U32 R16, R13, c[0x0][0x4ec], RZ ;  /* 0x00013b000d100a27 */ /* 0x000fc800078e00ff */
[-C--:B----4-:R-:W-:Y:S01]  /*14860*/  IMAD R8, R15, R7.reuse, RZ ;  /* 0x000000070f087224 */ /* 0x090fe200078e02ff */
[----:B------:R-:W-:Y:S02]  /*14870*/  @P0 SHF.R.U32.HI R0, RZ, c[0x0][0x4f0], R16 ;  /* 0x00013c00ff000a19 */ /* 0x000fe40000011610 */
[----:B------:R-:W-:Y:S01]  /*14880*/  IADD3 R16, P1, P0, R2, R4, R6 ;  /* 0x0000000402107210 */ /* 0x000fe2000783e006 */
[----:B------:R-:W-:-:S03]  /*14890*/  IMAD.WIDE.U32 R4, R14, R7, RZ ;  /* 0x000000070e047225 */ /* 0x000fc600078e00ff */
[----:B------:R-:W-:Y:S01]  /*148a0*/  IADD3.X R9, R3, R9, R17, P1, P0 ;  /* 0x0000000903097210 */ /* 0x000fe20000fe0411 */
[----:B------:R-:W-:Y:S01]  /*148b0*/  IMAD.MOV R2, RZ, RZ, -R0 ;  /* 0x000000ffff027224 */ /* 0x000fe200078e0a00 */
[----:B------:R-:W-:Y:S01]  /*148c0*/  IADD3 R5, R5, R8, RZ ;  /* 0x0000000805057210 */ /* 0x000fe20007ffe0ff */
[----:B------:R-:W-:Y:S01]  /*148d0*/  IMAD.MOV.U32 R8, RZ, RZ, c[0x0][0x4a8] ;  /* 0x00012a00ff087624 */ /* 0x000fe200078e00ff */
[----:B------:R-:W-:Y:S01]  /*148e0*/  IADD3 R4, P1, P0, R0, R16, R4 ;  /* 0x0000001000047210 */ /* 0x000fe2000783e004 */
[----:B------:R-:W-:Y:S01]  /*148f0*/  IMAD R2, R2, c[0x0][0x4e8], R13 ;  /* 0x00013a0002027a24 */ /* 0x000fe200078e020d */
[----:B------:R-:W-:-:S03]  /*14900*/  SHF.R.S32.HI R3, RZ, 0x1f, R0 ;  /* 0x0000001fff037819 */ /* 0x000fc60000011400 */
[----:B-----5:R-:W-:Y:S01]  /*14910*/  IMAD R0, R11, R2, RZ ;  /* 0x000000020b007224 */ /* 0x020fe200078e02ff */
        /* <DEDUP_REMOVED lines=12> */
.L_x_257:
[----:B------:R-:W-:Y:S05]  /*149e0*/  BSYNC B0 ;  /* 0x0000000000007941 */ /* 0x000fea0003800000 */
.L_x_256:
[----:B------:R-:W-:-:S13]  /*149f0*/  ISETP.GT.AND P0, PT, R18, 0x1, PT ;  /* 0x000000011200780c */ /* 0x000fda0003f04270 */
[----:B------:R-:W-:Y:S05]  /*14a00*/  @P0 BRA `(.L_x_249) ;  /* 0x0000087000000947 */ /* 0x000fea0003800000 */
[----:B------:R-:W-:Y:S01]  /*14a10*/  MOV R2, c[0x0][0x4e8] ;  /* 0x00013a0000027a02 */ /* 0x000fe20000000f00 */
[----:B-1----:R-:W-:Y:S01]  /*14a20*/  IMAD R0, R17, c[0x0][0x3a0], RZ ;  /* 0x0000e80011007a24 */ /* 0x002fe200078e02ff */
[-C--:B------:R-:W-:Y:S01]  /*14a30*/  LEA R4, R219, R193.reuse, 0x5 ;  /* 0x000000c1db047211 */ /* 0x080fe200078e28ff */
[----:B------:R-:W-:Y:S01]  /*14a40*/  IMAD R5, R20, c[0x0][0x3f0], RZ ;  /* 0x0000fc0014057a24 */ /* 0x000fe200078e02ff */
[----:B------:R-:W-:Y:S01]  /*14a50*/  ISETP.NE.AND P0, PT, R2, 0x1, PT ;  /* 0x000000010200780c */ /* 0x000fe20003f05270 */
[C---:B------:R-:W-:Y:S01]  /*14a60*/  IMAD.WIDE.U32 R2, R6.reuse, c[0x0][0x3a0], RZ ;  /* 0x0000e80006027a25 */ /* 0x040fe200078e00ff */
[C---:B------:R-:W-:Y:S02]  /*14a70*/  LEA R4, R213.reuse, R4, 0x7 ;  /* 0x00000004d5047211 */ /* 0x040fe400078e38ff */
[----:B------:R-:W-:Y:S01]  /*14a80*/  LEA R15, R213, R193, 0x7 ;  /* 0x000000c1d50f7211 */ /* 0x000fe200078e38ff */
[----:B------:R-:W-:Y:S01]  /*14a90*/  IMAD R6, R6, c[0x0][0x3a4], R0 ;  /* 0x0000e90006067a24 */ /* 0x000fe200078e0200 */
[----:B------:R-:W-:Y:S01]  /*14aa0*/  MOV R0, R4 ;  /* 0x0000000400007202 */ /* 0x000fe20000000f00 */
[----:B------:R-:W-:-:S03]  /*14ab0*/  IMAD R7, R12, c[0x0][0x3f4], R5 ;  /* 0x0000fd000c077a24 */ /* 0x000fc600078e0205 */
[----:B------:R-:W-:-:S03]  /*14ac0*/  IADD3 R3, R3, R6, RZ ;  /* 0x0000000603037210 */ /* 0x000fc60007ffe0ff */
[----:B------:R-:W-:-:S04]  /*14ad0*/  @P0 IMAD.HI.U32 R6, R4, c[0x0][0x4ec], RZ ;  /* 0x00013b0004060a27 */ /* 0x000fc800078e00ff */
[----:B------:R-:W-:Y:S01]  /*14ae0*/  IMAD.WIDE.U32 R2, R220, c[0x0][0x3e8], R2 ;  /* 0x0000fa00dc027a25 */ /* 0x000fe200078e0002 */
[----:B------:R-:W-:-:S03]  /*14af0*/  @P0 SHF.R.U32.HI R0, RZ, c[0x0][0x4f0], R6 ;  /* 0x00013c00ff000a19 */ /* 0x000fc60000011606 */
[----:B------:R-:W-:Y:S01]  /*14b00*/  IMAD R3, R220, c[0x0][0x3ec], R3 ;  /* 0x0000fb00dc037a24 */ /* 0x000fe200078e0203 */
[----:B------:R-:W-:Y:S02]  /*14b10*/  SHF.R.S32.HI R6, RZ, 0x1f, R0 ;  /* 0x0000001fff067819 */ /* 0x000fe40000011400 */
[----:B------:R-:W-:Y:S01]  /*14b20*/  IADD3 R5, -R0, RZ, RZ ;  /* 0x000000ff00057210 */ /* 0x000fe20007ffe1ff */
[----:B------:R-:W-:-:S04]  /*14b30*/  IMAD.WIDE.U32 R2, R12, c[0x0][0x3f0], R2 ;  /* 0x0000fc000c027a25 */ /* 0x000fc800078e0002 */
[----:B------:R-:W-:Y:S01]  /*14b40*/  IMAD R6, R6, c[0x0][0x3e0], RZ ;  /* 0x0000f80006067a24 */ /* 0x000fe200078e02ff */
[----:B------:R-:W-:Y:S01]  /*14b50*/  IADD3 R3, R3, R7, RZ ;  /* 0x0000000703037210 */ /* 0x000fe20007ffe0ff */
        /* <DEDUP_REMOVED lines=13> */
.L_x_309:
[----:B------:R-:W-:Y:S05]  /*14c30*/  BRA.DIV ~URZ, `(.L_x_259) ;  /* 0x00001f327f007947 */ /* 0x000fea000b800000 */
[----:B------:R3:W4:Y:S02]  /*14c40*/  SHFL.IDX PT, R0, R16, RZ, 0x181f ;  /* 0x00181fff10007589 */ /* 0x00072400000e0000 */
.L_x_310:
[----:B------:R-:W-:Y:S01]  /*14c50*/  IMAD R14, R19, c[0x0][0x4e8], RZ ;  /* 0x00013a00130e7a24 */ /* 0x000fe200078e02ff */
[----:B------:R-:W-:Y:S01]  /*14c60*/  SHF.R.S32.HI R4, RZ, 0x1f, R134 ;  /* 0x0000001fff047819 */ /* 0x000fe20000011486 */
[----:B------:R-:W-:Y:S01]  /*14c70*/  BSSY B0, `(.L_x_260) ;  /* 0x0000019000007945 */ /* 0x000fe20003800000 */
[----:B------:R-:W-:Y:S02]  /*14c80*/  SHF.R.S32.HI R17, RZ, 0x1f, R132 ;  /* 0x0000001fff117819 */ /* 0x000fe40000011484 */
[----:B------:R-:W-:Y:S02]  /*14c90*/  ISETP.GE.AND P0, PT, R15, R14, PT ;  /* 0x0000000e0f00720c */ /* 0x000fe40003f06270 */
[----:B------:R-:W-:Y:S02]  /*14ca0*/  LEA.HI R4, R4, R134, RZ, 0x3 ;  /* 0x0000008604047211 */ /* 0x000fe400078f18ff */
[----:B------:R-:W-:-:S02]  /*14cb0*/  SHF.R.S32.HI R19, RZ, 0x1f, R191 ;  /* 0x0000001fff137819 */ /* 0x000fc400000114bf */
[----:B------:R-:W-:Y:S02]  /*14cc0*/  LOP3.LUT R4, R4, 0xfffffff8, RZ, 0xc0, !PT ;  /* 0xfffffff804047812 */ /* 0x000fe400078ec0ff */
[----:B------:R-:W-:Y:S02]  /*14cd0*/  SHF.R.S32.HI R18, RZ, 0x1f, R192 ;  /* 0x0000001fff127819 */ /* 0x000fe400000114c0 */
[----:B------:R-:W-:-:S03]  /*14ce0*/  SHF.R.S32.HI R20, RZ, 0x1f, R4 ;  /* 0x0000001fff147819 */ /* 0x000fc60000011404 */
        /* <DEDUP_REMOVED lines=8> */
[----:B--2---:R-:W-:Y:S02]  /*14d70*/  @!P3 LEA.HI.X R11, R132, R12, R17, 0x1, P4 ;  /* 0x0000000c840bb211 */ /* 0x004fe400020f0c11 */
[----:B------:R-:W-:Y:S02]  /*14d80*/  @!P0 LEA R2, P4, R192, R0, 0x1 ;  /* 0x00000000c0028211 */ /* 0x000fe400078808ff */
[-C--:B------:R-:W-:Y:S01]  /*14d90*/  @!P2 LEA.HI.X R9, R4, R12.reuse, R20, 0x1, P6 ;  /* 0x0000000c0409a211 */ /* 0x080fe200030f0c14 */
[----:B------:R2:W-:Y:S01]  /*14da0*/  @!P3 ST.E.128 [R10.64], RZ ;  /* 0x000000ff0a00b985 */ /* 0x0005e2000c101d06 */
[----:B------:R-:W-:-:S02]  /*14db0*/  @!P1 LEA.HI.X R7, R191, R12, R19, 0x1, P5 ;  /* 0x0000000cbf079211 */ /* 0x000fc400028f0c13 */
[----:B------:R-:W-:Y:S01]  /*14dc0*/  @!P0 LEA.HI.X R3, R192, R12, R18, 0x1, P4 ;  /* 0x0000000cc0038211 */ /* 0x000fe200020f0c12 */
[----:B------:R2:W-:Y:S04]  /*14dd0*/  @!P2 ST.E.128 [R8.64], RZ ;  /* 0x000000ff0800a985 */ /* 0x0005e8000c101d06 */
[----:B------:R2:W-:Y:S04]  /*14de0*/  @!P1 ST.E.128 [R6.64], RZ ;  /* 0x000000ff06009985 */ /* 0x0005e8000c101d06 */
[----:B------:R2:W-:Y:S02]  /*14df0*/  @!P0 ST.E.128 [R2.64], RZ ;  /* 0x000000ff02008985 */ /* 0x0005e4000c101d06 */
.L_x_261:
[----:B------:R-:W-:Y:S05]  /*14e00*/  BSYNC B0 ;  /* 0x0000000000007941 */ /* 0x000fea0003800000 */
.L_x_260:
[----:B------:R-:W-:Y:S05]  /*14e10*/  BRA.DIV ~URZ, `(.L_x_262) ;  /* 0x00001db27f007947 */ /* 0x000fea000b800000 */
[----:B--2---:R2:W1:Y:S04]  /*14e20*/  SHFL.IDX PT, R12, R13, 0x1, 0x181f ;  /* 0x00381f000d0c7f89 */ /* 0x00446800000e0000 */
[----:B----4-:R2:W4:Y:S02]  /*14e30*/  SHFL.IDX PT, R0, R16, 0x1, 0x181f ;  /* 0x00381f0010007f89 */ /* 0x01052400000e0000 */
.L_x_311:
        /* <DEDUP_REMOVED lines=11> */
[----:B-1----:R-:W-:Y:S02]  /*14ef0*/  @!P3 LEA.HI.X R11, R132, R12, R17, 0x1, P4 ;  /* 0x0000000c840bb211 */ /* 0x002fe400020f0c11 */
        /* <DEDUP_REMOVED lines=8> */
.L_x_264:
[----:B------:R-:W-:Y:S05]  /*14f80*/  BSYNC B0 ;  /* 0x0000000000007941 */ /* 0x000fea0003800000 */
.L_x_263:
[----:B------:R-:W-:Y:S05]  /*14f90*/  BRA.DIV ~URZ, `(.L_x_265) ;  /* 0x00001cf27f007947 */ /* 0x000fea000b800000 */
[----:B-1----:R1:W2:Y:S02]  /*14fa0*/  SHFL.IDX PT, R12, R13, 0x2, 0x181f ;  /* 0x00581f000d0c7f89 */ /* 0x0022a400000e0000 */
.L_x_312:
[----:B------:R-:W-:Y:S05]  /*14fb0*/  BRA.DIV ~URZ, `(.L_x_266) ;  /* 0x00001d427f007947 */ /* 0x000fea000b800000 */
[----:B----4-:R4:W1:Y:S02]  /*14fc0*/  SHFL.IDX PT, R0, R16, 0x2, 0x181f ;  /* 0x00581f0010007f89 */ /* 0x01086400000e0000 */
.L_x_313:
        /* <DEDUP_REMOVED lines=8> */
[-C--:B-1----:R-:W-:Y:S02]  /*15050*/  @!P3 LEA R10, P4, R132, R0.reuse, 0x1 ;  /* 0x00000000840ab211 */ /* 0x082fe400078808ff */
        /* <DEDUP_REMOVED lines=11> */
.L_x_268:
[----:B------:R-:W-:Y:S05]  /*15110*/  BSYNC B0 ;  /* 0x0000000000007941 */ /* 0x000fea0003800000 */
.L_x_267:
[----:B------:R-:W-:Y:S05]  /*15120*/  BRA.DIV ~URZ, `(.L_x_269) ;  /* 0x00001c327f007947 */ /* 0x000fea000b800000 */
[----:B--2---:R2:W3:Y:S04]  /*15130*/  SHFL.IDX PT, R12, R13, 0x3, 0x181f ;  /* 0x00781f000d0c7f89 */ /* 0x0044e800000e0000 */
[----:B-1----:R2:W1:Y:S02]  /*15140*/  SHFL.IDX PT, R0, R16, 0x3, 0x181f ;  /* 0x00781f0010007f89 */ /* 0x00246400000e0000 */
.L_x_314:
[----:B------:R-:W-:-:S04]  /*15150*/  IADD3 R2, R15, 0x60, RZ ;  /* 0x000000600f027810 */ /* 0x000fc80007ffe0ff */
        /* <DEDUP_REMOVED lines=9> */
[----:B---3--:R-:W-:Y:S02]  /*151f0*/  @!P3 LEA.HI.X R11, R132, R12, R17, 0x1, P4 ;  /* 0x0000000c840bb211 */ /* 0x008fe400020f0c11 */
        /* <DEDUP_REMOVED lines=8> */
.L_x_249:
[----:B------:R-:W-:Y:S05]  /*15280*/  BSYNC B1 ;  /* 0x0000000000017941 */ /* 0x000fea0003800000 */
.L_x_233:
[----:B-1--4-:R-:W4:Y:S02]  /*15290*/  LDL R0, [R1] ;  /* 0x0000000001007983 */ /* 0x012f240000100800 */
[----:B----4-:R-:W-:-:S13]  /*152a0*/  ISETP.NE.AND P0, PT, R0, RZ, PT ;  /* 0x000000ff0000720c */ /* 0x010fda0003f05270 */
[----:B------:R-:W-:Y:S01]  /*152b0*/  @P0 WARPSYNC 0xffffffff ;  /* 0xffffffff00000948 */ /* 0x000fe20003800000 */
[----:B------:R-:W-:Y:S06]  /*152c0*/  @P0 BAR.SYNC.DEFER_BLOCKING 0x5, 0x100 ;  /* 0x0144000000000b1d */ /* 0x000fec0000010000 */
[----:B------:R-:W1:Y:S04]  /*152d0*/  @P0 LDS.128 R212, [0x20080] ;  /* 0x02008000ffd40984 */ /* 0x000e680000000c00 */
[----:B------:R-:W-:Y:S06]  /*152e0*/  @P0 BAR.ARV 0x4, 0x100 ;  /* 0x0104000000000b1d */ /* 0x000fec0000002000 */
[----:B------:R-:W-:Y:S05]  /*152f0*/  @P0 BRA `(.L_x_270) ;  /* 0x00000ae000000947 */ /* 0x000fea0003800000 */
[----:B------:R-:W4:Y:S01]  /*15300*/  S2R R0, SR_TID.X ;  /* 0x0000000000007919 */ /* 0x000f220000002100 */
[----:B------:R-:W-:Y:S01]  /*15310*/  IMAD.MOV.U32 R7, RZ, RZ, RZ ;  /* 0x000000ffff077224 */ /* 0x000fe200078e00ff */
[----:B--2-4-:R-:W-:-:S04]  /*15320*/  LOP3.LUT R13, R0, 0x1f, RZ, 0xc0, !PT ;  /* 0x0000001f000d7812 */ /* 0x014fc800078ec0ff */
[----:B------:R-:W-:Y:S01]  /*15330*/  ISETP.NE.AND P6, PT, R13, 0x1f, PT ;  /* 0x0000001f0d00780c */ /* 0x000fe20003fc5270 */
[----:B------:R-:W-:Y:S10]  /*15340*/  BRA.DIV ~URZ, `(.L_x_271) ;  /* 0x00001ad27f007947 */ /* 0x000ff4000b800000 */
[----:B------:R2:W4:Y:S02]  /*15350*/  SHFL.IDX PT, R9, R21, RZ, 0x1f ;  /* 0x00001fff15097589 */ /* 0x00052400000e0000 */
.L_x_315:
[----:B------:R-:W-:Y:S05]  /*15360*/  BRA.DIV ~URZ, `(.L_x_272) ;  /* 0x00001b227f007947 */ /* 0x000fea000b800000 */
[----:B------:R2:W4:Y:S02]  /*15370*/  SHFL.IDX PT, R8, R21, 0x1, 0x1f ;  /* 0x00201f0015087f89 */ /* 0x00052400000e0000 */
.L_x_316:
[----:B-1----:R-:W-:Y:S02]  /*15380*/  IMAD.IADD R0, R215, 0x1, R13 ;  /* 0x00000001d7007824 */ /* 0x002fe400078e020d */
[----:B------:R-:W-:-:S03]  /*15390*/  IMAD.MOV.U32 R6, RZ, RZ, RZ ;  /* 0x000000ffff067224 */ /* 0x000fc600078e00ff */
[----:B------:R-:W-:-:S13]  /*153a0*/  ISETP.GE.OR P0, PT, R0, c[0x0][0x53c], !P6 ;  /* 0x00014f0000007a0c */ /* 0x000fda0007706670 */
[----:B------:R-:W-:Y:S01]  /*153b0*/  @!P0 MOV R2, 0x4 ;  /* 0x0000000400028802 */ /* 0x000fe20000000f00 */
[----:B------:R-:W-:-:S04]  /*153c0*/  @!P0 IMAD.MOV.U32 R4, RZ, RZ, 0x4 ;  /* 0x00000004ff048424 */ /* 0x000fc800078e00ff */
        /* <DEDUP_REMOVED lines=9> */
[----:B---3--:R-:W-:Y:S01]  /*15460*/  MOV R12, RZ ;  /* 0x000000ff000c7202 */ /* 0x008fe20000000f00 */
[----:B-----5:R-:W-:Y:S01]  /*15470*/  IMAD R0, R7, R6, RZ ;  /* 0x0000000607007224 */ /* 0x020fe200078e02ff */
[----:B------:R-:W-:Y:S07]  /*15480*/  BRA.DIV ~URZ, `(.L_x_273) ;  /* 0x00001a727f007947 */ /* 0x000fee000b800000 */
[----:B------:R1:W3:Y:S02]  /*15490*/  SHFL.UP PT, R4, R0, 0x1, RZ ;  /* 0x0420000000047989 */ /* 0x0002e400000e00ff */
.L_x_317:
        /* <DEDUP_REMOVED lines=16> */
.L_x_318:
[----:B---3--:R-:W-:Y:S01]  /*155a0*/  IMAD R0, R0, c[0x0][0x538], RZ ;  /* 0x00014e0000007a24 */ /* 0x008fe200078e02ff */
[----:B------:R-:W-:Y:S04]  /*155b0*/  BSSY B1, `(.L_x_275) ;  /* 0x000007d000017945 */ /* 0x000fe80003800000 */
[----:B----4-:R-:W-:-:S04]  /*155c0*/  IADD3 R8, R0, R8, RZ ;  /* 0x0000000800087210 */ /* 0x010fc80007ffe0ff */
[----:B------:R-:W-:-:S13]  /*155d0*/  ISETP.GT.AND P0, PT, R8, R9, PT ;  /* 0x000000090800720c */ /* 0x000fda0003f04270 */
[----:B------:R-:W-:Y:S05]  /*155e0*/  @P0 BRA `(.L_x_276) ;  /* 0x0000024000000947 */ /* 0x000fea0003800000 */
.L_x_280:
[----:B------:R-:W-:-:S04]  /*155f0*/  IADD3 R0, R215, 0x1f, RZ ;  /* 0x0000001fd7007810 */ /* 0x000fc80007ffe0ff */
[----:B------:R-:W-:-:S13]  /*15600*/  ISETP.GE.AND P0, PT, R0, c[0x0][0x53c], PT ;  /* 0x00014f0000007a0c */ /* 0x000fda0003f06270 */
[----:B------:R-:W-:Y:S05]  /*15610*/  @P0 BRA `(.L_x_277) ;  /* 0x0000072000000947 */ /* 0x000fea0003800000 */
[----:B------:R-:W-:Y:S01]  /*15620*/  MOV R215, R0 ;  /* 0x0000000000d77202 */ /* 0x000fe20000000f00 */
[----:B------:R-:W-:-:S03]  /*15630*/  CS2R R6, SRZ ;  /* 0x0000000000067805 */ /* 0x000fc6000001ff00 */
[----:B------:R-:W-:-:S04]  /*15640*/  IADD3 R0, R215, R13, RZ ;  /* 0x0000000dd7007210 */ /* 0x000fc80007ffe0ff */
[----:B------:R-:W-:-:S13]  /*15650*/  ISETP.GE.OR P0, PT, R0, c[0x0][0x53c], !P6 ;  /* 0x00014f0000007a0c */ /* 0x000fda0007706670 */
[----:B-1----:R-:W-:Y:S02]  /*15660*/  @!P0 MOV R4, 0x4 ;  /* 0x0000000400048802 */ /* 0x002fe40000000f00 */
[----:B------:R-:W-:-:S03]  /*15670*/  @!P0 MOV R2, 0x4 ;  /* 0x0000000400028802 */ /* 0x000fc60000000f00 */
[----:B------:R-:W-:-:S04]  /*15680*/  @!P0 IMAD.WIDE R4, R0, R4, c[0x0][0x580] ;  /* 0x0001600000048625 */ /* 0x000fc800078e0204 */
[----:B------:R-:W-:Y:S01]  /*15690*/  @!P0 IMAD.WIDE R2, R0, R2, c[0x0][0x578] ;  /* 0x00015e0000028625 */ /* 0x000fe200078e0202 */
[----:B------:R-:W3:Y:S04]  /*156a0*/  @!P0 LDG.E R6, [R4.64] ;  /* 0x0000000604068981 */ /* 0x000ee8000c1e1900 */
[----:B------:R-:W3:Y:S02]  /*156b0*/  @!P0 LDG.E R7, [R2.64] ;  /* 0x0000000602078981 */ /* 0x000ee4000c1e1900 */
[----:B---3--:R-:W-:Y:S01]  /*156c0*/  IMAD R0, R7, R6, RZ ;  /* 0x0000000607007224 */ /* 0x008fe200078e02ff */
[----:B------:R-:W-:Y:S05]  /*156d0*/  BRA.DIV ~URZ, `(.L_x_278) ;  /* 0x00001a027f007947 */ /* 0x000fea000b800000 */
[----:B------:R1:W3:Y:S02]  /*156e0*/  SHFL.UP PT, R2, R0, 0x1, RZ ;  /* 0x0420000000027989 */ /* 0x0002e400000e00ff */
.L_x_319:
        /* <DEDUP_REMOVED lines=16> */
.L_x_320:
[----:B---3--:R-:W-:-:S05]  /*157f0*/  IMAD R0, R0, c[0x0][0x538], RZ ;  /* 0x00014e0000007a24 */ /* 0x008fca00078e02ff */
[----:B------:R-:W-:-:S04]  /*15800*/  IADD3 R8, R0, R8, RZ ;  /* 0x0000000800087210 */ /* 0x000fc80007ffe0ff */
[----:B------:R-:W-:-:S13]  /*15810*/  ISETP.GT.AND P0, PT, R8, R9, PT ;  /* 0x000000090800720c */ /* 0x000fda0003f04270 */
[----:B-12---:R-:W-:Y:S05]  /*15820*/  @!P0 BRA `(.L_x_280) ;  /* 0xfffffdc000008947 */ /* 0x006fea000383ffff */
.L_x_276:
[----:B------:R-:W-:-:S05]  /*15830*/  IADD3 R10, -R0, R8, RZ ;  /* 0x00000008000a7210 */ /* 0x000fca0007ffe1ff */
[----:B------:R-:W-:-:S05]  /*15840*/  IMAD R0, R4, c[0x0][0x538], R10 ;  /* 0x00014e0004007a24 */ /* 0x000fca00078e020a */
[----:B------:R-:W-:Y:S01]  /*15850*/  ISETP.GT.AND P0, PT, R0, R9, PT ;  /* 0x000000090000720c */ /* 0x000fe20003f04270 */
[----:B------:R-:W-:-:S12]  /*15860*/  BRA.DIV ~URZ, `(.L_x_281) ;  /* 0x00001a627f007947 */ /* 0x000fd8000b800000 */
[----:B------:R-:W-:-:S04]  /*15870*/  VOTE.ANY R8, PT, !P0 ;  /* 0x0000000000087806 */ /* 0x000fc800040e0100 */
.L_x_321:
[----:B------:R3:W4:Y:S01]  /*15880*/  POPC R11, R8 ;  /* 0x00000008000b7309 */ /* 0x0007220000000000 */
[----:B------:R-:W-:Y:S05]  /*15890*/  BRA.DIV ~URZ, `(.L_x_282) ;  /* 0x00001a827f007947 */ /* 0x000fea000b800000 */
[----:B----4-:R4:W1:Y:S04]  /*158a0*/  SHFL.IDX PT, R6, R6, R11, 0x1f ;  /* 0x00001f0b06067589 */ /* 0x01086800000e0000 */
[----:B------:R4:W2:Y:S02]  /*158b0*/  SHFL.IDX PT, R7, R7, R11, 0x1f ;  /* 0x00001f0b07077589 */ /* 0x0008a400000e0000 */
.L_x_322:
[----:B------:R-:W-:Y:S01]  /*158c0*/  ISETP.NE.AND P0, PT, R8, RZ, PT ;  /* 0x000000ff0800720c */ /* 0x000fe20003f05270 */
[----:B------:R-:W-:-:S12]  /*158d0*/  BSSY B0, `(.L_x_283) ;  /* 0x0000005000007945 */ /* 0x000fd80003800000 */
[----:B------:R-:W-:Y:S05]  /*158e0*/  @!P0 BRA `(.L_x_284) ;  /* 0x0000003000008947 */ /* 0x000fea0003800000 */
[----:B------:R-:W-:Y:S01]  /*158f0*/  IADD3 R3, R11, -0x1, RZ ;  /* 0xffffffff0b037810 */ /* 0x000fe20007ffe0ff */
[----:B------:R-:W-:Y:S05]  /*15900*/  BRA.DIV ~URZ, `(.L_x_285) ;  /* 0x00001ae27f007947 */ /* 0x000fea000b800000 */
[----:B------:R3:W4:Y:S02]  /*15910*/  SHFL.IDX PT, R12, R4, R3, 0x1f ;  /* 0x00001f03040c7589 */ /* 0x00072400000e0000 */
.L_x_284:
[----:B------:R-:W-:Y:S05]  /*15920*/  BSYNC B0 ;  /* 0x0000000000007941 */ /* 0x000fea0003800000 */
.L_x_283:
[----:B-1-3--:R-:W-:Y:S01]  /*15930*/  IABS R4, R6 ;  /* 0x0000000600047213 */ /* 0x00afe20000000000 */
[----:B----4-:R-:W-:Y:S02]  /*15940*/  IMAD R212, R12, c[0x0][0x538], R10 ;  /* 0x00014e000cd47a24 */ /* 0x010fe400078e020a */
[----:B------:R-:W-:Y:S01]  /*15950*/  IMAD.IADD R215, R11, 0x1, R215 ;  /* 0x000000010bd77824 */ /* 0x000fe200078e02d7 */
[----:B------:R-:W1:Y:S01]  /*15960*/  I2F.RP R2, R4 ;  /* 0x0000000400027306 */ /* 0x000e620000209400 */
[----:B------:R-:W-:-:S07]  /*15970*/  IMAD.IADD R8, R9, 0x1, -R212 ;  /* 0x0000000109087824 */ /* 0x000fce00078e0ad4 */
[----:B-1----:R-:W1:Y:S02]  /*15980*/  MUFU.RCP R2, R2 ;  /* 0x0000000200027308 */ /* 0x002e640000001000 */
[----:B-1----:R-:W-:-:S06]  /*15990*/  IADD3 R2, R2, 0xffffffe, RZ ;  /* 0x0ffffffe02027810 */ /* 0x002fcc0007ffe0ff */
[----:B------:R1:W3:Y:S02]  /*159a0*/  F2I.FTZ.U32.TRUNC.NTZ R3, R2 ;  /* 0x0000000200037305 */ /* 0x0002e4000021f000 */
[----:B-12---:R-:W-:Y:S01]  /*159b0*/  IABS R2, R7 ;  /* 0x0000000700027213 */ /* 0x006fe20000000000 */
[----:B---3--:R-:W-:-:S03]  /*159c0*/  IMAD.MOV R0, RZ, RZ, -R3 ;  /* 0x000000ffff007224 */ /* 0x008fc600078e0a03 */
[----:B------:R-:W-:Y:S01]  /*159d0*/  MOV R5, R2 ;  /* 0x0000000200057202 */ /* 0x000fe20000000f00 */
[----:B------:R-:W-:Y:S01]  /*159e0*/  IMAD.MOV.U32 R10, RZ, RZ, R0 ;  /* 0x000000ffff0a7224 */ /* 0x000fe200078e0000 */
[----:B------:R-:W-:Y:S01]  /*159f0*/  IABS R0, R6 ;  /* 0x0000000600007213 */ /* 0x000fe20000000000 */
[----:B------:R-:W-:Y:S01]  /*15a00*/  IMAD.MOV.U32 R2, RZ, RZ, RZ ;  /* 0x000000ffff027224 */ /* 0x000fe200078e00ff */
[----:B------:R-:W1:Y:S01]  /*15a10*/  I2F.RP R12, R5 ;  /* 0x00000005000c7306 */ /* 0x000e620000209400 */
[----:B------:R-:W-:Y:S01]  /*15a20*/  IMAD R9, R10, R4, RZ ;  /* 0x000000040a097224 */ /* 0x000fe200078e02ff */
[----:B------:R-:W-:Y:S01]  /*15a30*/  IABS R10, R8 ;  /* 0x00000008000a7213 */ /* 0x000fe20000000000 */
[----:B------:R-:W-:Y:S02]  /*15a40*/  IMAD.MOV R0, RZ, RZ, -R0 ;  /* 0x000000ffff007224 */ /* 0x000fe400078e0a00 */
[----:B------:R-:W-:-:S03]  /*15a50*/  IMAD.HI.U32 R9, R3, R9, R2 ;  /* 0x0000000903097227 */ /* 0x000fc600078e0002 */
[----:B------:R-:W-:Y:S01]  /*15a60*/  MOV R3, R0 ;  /* 0x0000000000037202 */ /* 0x000fe20000000f00 */
[----:B------:R-:W-:-:S04]  /*15a70*/  IMAD.MOV.U32 R2, RZ, RZ, R10 ;  /* 0x000000ffff027224 */ /* 0x000fc800078e000a */
[----:B------:R-:W-:-:S04]  /*15a80*/  IMAD.HI.U32 R0, R9, R2, RZ ;  /* 0x0000000209007227 */ /* 0x000fc800078e00ff */
[----:B------:R-:W-:Y:S02]  /*15a90*/  IMAD R2, R0, R3, R2 ;  /* 0x0000000300027224 */ /* 0x000fe400078e0202 */
[----:B-1----:R-:W1:Y:S03]  /*15aa0*/  MUFU.RCP R3, R12 ;  /* 0x0000000c00037308 */ /* 0x002e660000001000 */
        /* <DEDUP_REMOVED lines=9> */
[----:B------:R-:W-:Y:S01]  /*15b40*/  @P2 IADD3 R0, R0, 0x1, RZ ;  /* 0x0000000100002810 */ /* 0x000fe20007ffe0ff */
[----:B-1----:R-:W-:-:S05]  /*15b50*/  IMAD.MOV R2, RZ, RZ, -R3 ;  /* 0x000000ffff027224 */ /* 0x002fca00078e0a03 */
[----:B------:R-:W-:Y:S01]  /*15b60*/  @!P1 IMAD.MOV R0, RZ, RZ, -R0 ;  /* 0x000000ffff009224 */ /* 0x000fe200078e0a00 */
[----:B------:R-:W-:Y:S02]  /*15b70*/  MOV R4, R2 ;  /* 0x0000000200047202 */ /* 0x000fe40000000f00 */
[----:B------:R-:W-:Y:S02]  /*15b80*/  IABS R2, R7 ;  /* 0x0000000700027213 */ /* 0x000fe40000000000 */
[----:B------:R-:W-:Y:S01]  /*15b90*/  @!P0 LOP3.LUT R0, RZ, R6, RZ, 0x33, !PT ;  /* 0x00000006ff008212 */ /* 0x000fe200078e33ff */
[----:B------:R-:W-:Y:S02]  /*15ba0*/  IMAD R4, R4, R5, RZ ;  /* 0x0000000504047224 */ /* 0x000fe400078e02ff */
[----:B------:R-:W-:Y:S01]  /*15bb0*/  IMAD.MOV R9, RZ, RZ, -R2 ;  /* 0x000000ffff097224 */ /* 0x000fe200078e0a02 */
[----:B------:R-:W-:Y:S01]  /*15bc0*/  IABS R10, R0 ;  /* 0x00000000000a7213 */ /* 0x000fe20000000000 */
[----:B------:R-:W-:-:S02]  /*15bd0*/  IMAD.MOV.U32 R2, RZ, RZ, RZ ;  /* 0x000000ffff027224 */ /* 0x000fc400078e00ff */
[----:B------:R-:W-:Y:S02]  /*15be0*/  IMAD R6, R0, R6, RZ ;  /* 0x0000000600067224 */ /* 0x000fe400078e02ff */
[----:B------:R-:W-:Y:S01]  /*15bf0*/  IMAD.HI.U32 R2, R3, R4, R2 ;  /* 0x0000000403027227 */ /* 0x000fe200078e0002 */
[----:B------:R-:W-:Y:S02]  /*15c00*/  MOV R4, R9 ;  /* 0x0000000900047202 */ /* 0x000fe40000000f00 */
[----:B------:R-:W-:Y:S01]  /*15c10*/  IADD3 R213, R8, -R6, RZ ;  /* 0x8000000608d57210 */ /* 0x000fe20007ffe0ff */
[----:B------:R-:W-:-:S04]  /*15c20*/  IMAD.MOV.U32 R3, RZ, RZ, R10 ;  /* 0x000000ffff037224 */ /* 0x000fc800078e000a */
        /* <DEDUP_REMOVED lines=11> */
[----:B------:R-:W-:-:S04]  /*15ce0*/  @!P0 LOP3.LUT R2, RZ, R7, RZ, 0x33, !PT ;  /* 0x00000007ff028212 */ /* 0x000fc800078e33ff */
[----:B------:R-:W-:Y:S01]  /*15cf0*/  IADD3 R3, -R2, RZ, RZ ;  /* 0x000000ff02037210 */ /* 0x000fe20007ffe1ff */
[----:B------:R-:W-:-:S04]  /*15d00*/  IMAD R2, R7, 0x1000000, R2 ;  /* 0x0100000007027824 */ /* 0x000fc800078e0202 */
[----:B------:R-:W-:-:S04]  /*15d10*/  IMAD R0, R7, R3, R0 ;  /* 0x0000000307007224 */ /* 0x000fc800078e0200 */
[----:B------:R-:W-:Y:S01]  /*15d20*/  IMAD R214, R0, 0x10000, R2 ;  /* 0x0001000000d67824 */ /* 0x000fe200078e0202 */
[----:B------:R-:W-:Y:S05]  /*15d30*/  BRA `(.L_x_286) ;  /* 0x0000004000007947 */ /* 0x000fea0003800000 */
.L_x_277:
[----:B------:R-:W-:Y:S01]  /*15d40*/  IMAD.MOV.U32 R212, RZ, RZ, R9 ;  /* 0x000000ffffd47224 */ /* 0x000fe200078e0009 */
[----:B------:R-:W-:Y:S01]  /*15d50*/  MOV R214, RZ ;  /* 0x000000ff00d67202 */ /* 0x000fe20000000f00 */
[----:B------:R-:W-:Y:S01]  /*15d60*/  IMAD.MOV.U32 R213, RZ, RZ, RZ ;  /* 0x000000ffffd57224 */ /* 0x000fe200078e00ff */
[----:B------:R-:W-:Y:S02]  /*15d70*/  MOV R215, c[0x0][0x53c] ;  /* 0x00014f0000d77a02 */ /* 0x000fe40000000f00 */
.L_x_286:
[----:B------:R-:W-:Y:S05]  /*15d80*/  BSYNC B1 ;  /* 0x0000000000017941 */ /* 0x000fea0003800000 */
.L_x_275:
[----:B------:R-:W-:Y:S01]  /*15d90*/  WARPSYNC 0xffffffff ;  /* 0xffffffff00007948 */ /* 0x000fe20003800000 */
[----:B------:R-:W-:Y:S01]  /*15da0*/  BAR.SYNC.DEFER_BLOCKING 0x4, 0x100 ;  /* 0x0104000000007b1d */ /* 0x000fe20000010000 */
[----:B------:R-:W-:-:S13]  /*15db0*/  ISETP.NE.AND P0, PT, R13, RZ, PT ;  /* 0x000000ff0d00720c */ /* 0x000fda0003f05270 */
[----:B------:R3:W-:Y:S04]  /*15dc0*/  @!P0 STS.128 [0x20080], R212 ;  /* 0x020080d4ff008388 */ /* 0x0007e80000000c00 */
[----:B------:R-:W-:Y:S06]  /*15dd0*/  BAR.ARV 0x5, 0x100 ;  /* 0x0144000000007b1d */ /* 0x000fec0000002000 */
.L_x_270:
[----:B-1----:R-:W-:-:S13]  /*15de0*/  ISETP.GE.AND P0, PT, R215, c[0x0][0x53c], PT ;  /* 0x00014f00d7007a0c */ /* 0x002fda0003f06270 */
[----:B--23--:R-:W-:Y:S01]  /*15df0*/  @P0 CALL.REL.NOINC `(.L_x_287) ;  /* 0x0000001000000944 */ /* 0x00cfe20003c00000 */
[----:B------:R-:W-:Y:S05]  /*15e00*/  BRA `(.L_x_288) ;  /* 0xfffeb6f000007947 */ /* 0x000fea000383ffff */
.L_x_287:
[----:B------:R-:W-:Y:S05]  /*15e10*/  EXIT ;  /* 0x000000000000794d */ /* 0x000fea0003800000 */
.L_x_125:
[----:B------:R-:W-:Y:S01]  /*15e20*/  IMAD.MOV.U32 R0, RZ, RZ, R5 ;  /* 0x000000ffff007224 */ /* 0x000fe200078e0005 */
[----:B------:R-:W-:Y:S02]  /*15e30*/  MOV R2, 0x1 ;  /* 0x0000000100027802 */ /* 0x000fe40000000f00 */
[----:B------:R-:W-:Y:S02]  /*15e40*/  MOV R3, 0x15e60 ;  /* 0x00015e6000037802 */ /* 0x000fe40000000f00 */
[----:B--2---:R-:W-:Y:S05]  /*15e50*/  CALL.REL.NOINC `($__internal_6_$__cuda_sm70_shflsync_up_p) ;  /* 0x0000169000007944 */ /* 0x004fea0003c00000 */
[----:B------:R-:W-:Y:S01]  /*15e60*/  MOV R0, R4 ;  /* 0x0000000400007202 */ /* 0x000fe20000000f00 */
[----:B------:R-:W-:Y:S05]  /*15e70*/  BRA `(.L_x_289) ;  /* 0xfffea5d000007947 */ /* 0x000fea000383ffff */
.L_x_126:
[----:B------:R-:W-:Y:S01]  /*15e80*/  IMAD.MOV.U32 R0, RZ, RZ, R5 ;  /* 0x000000ffff007224 */ /* 0x000fe200078e0005 */
[----:B------:R-:W-:Y:S02]  /*15e90*/  MOV R2, 0x2 ;  /* 0x0000000200027802 */ /* 0x000fe40000000f00 */
[----:B------:R-:W-:Y:S02]  /*15ea0*/  MOV R3, 0x15ec0 ;  /* 0x00015ec000037802 */ /* 0x000fe40000000f00 */
[----:B--2---:R-:W-:Y:S05]  /*15eb0*/  CALL.REL.NOINC `($__internal_6_$__cuda_sm70_shflsync_up_p) ;  /* 0x0000163000007944 */ /* 0x004fea0003c00000 */
[----:B------:R-:W-:Y:S01]  /*15ec0*/  SEL R0, R4, RZ, P4 ;  /* 0x000000ff04007207 */ /* 0x000fe20002000000 */
[----:B------:R-:W-:Y:S01]  /*15ed0*/  IMAD.MOV.U32 R2, RZ, RZ, 0x4 ;  /* 0x00000004ff027424 */ /* 0x000fe200078e00ff */
[----:B------:R-:W-:-:S03]  /*15ee0*/  MOV R3, 0x15f10 ;  /* 0x00015f1000037802 */ /* 0x000fc60000000f00 */
[----:B------:R-:W-:Y:S02]  /*15ef0*/  IMAD.IADD R0, R5, 0x1, R0 ;  /* 0x0000000105007824 */ /* 0x000fe400078e0200 */
[----:B------:R-:W-:Y:S05]  /*15f00*/  CALL.REL.NOINC `($__internal_6_$__cuda_sm70_shflsync_up_p) ;  /* 0x000015e000007944 */ /* 0x000fea0003c00000 */
        /* <DEDUP_REMOVED lines=13> */
[----:B------:R-:W-:Y:S01]  /*15fe0*/  IMAD.IADD R4, R0, 0x1, R4 ;  /* 0x0000000100047824 */ /* 0x000fe200078e0204 */
[----:B------:R-:W-:-:S03]  /*15ff0*/  MOV R0, 0x1f ;  /* 0x0000001f00007802 */ /* 0x000fc60000000f00 */
[----:B------:R-:W-:Y:S02]  /*16000*/  IMAD.MOV.U32 R5, RZ, RZ, R4 ;  /* 0x000000ffff057224 */ /* 0x000fe400078e0004 */
[----:B------:R-:W-:Y:S05]  /*16010*/  CALL.REL.NOINC `($__internal_5_$__cuda_sm70_shflsync_idx_p) ;  /* 0x0000148000007944 */ /* 0x000fea0003c00000 */
[----:B------:R-:W-:Y:S05]  /*16020*/  BRA `(.L_x_290) ;  /* 0xfffea52000007947 */ /* 0x000fea000383ffff */
.L_x_128:
[----:B------:R-:W-:Y:S02]  /*16030*/  SEL R0, RZ, 0x1, P0 ;  /* 0x00000001ff007807 */ /* 0x000fe40000000000 */
[----:B------:R-:W-:Y:S02]  /*16040*/  MOV R2, 0x16060 ;  /* 0x0001606000027802 */ /* 0x000fe40000000f00 */
[----:B------:R-:W-:Y:S05]  /*16050*/  CALL.REL.NOINC `($__internal_7_$__cuda_sm70_votesync_ballot) ;  /* 0x0000150000007944 */ /* 0x000fea0003c00000 */
[----:B------:R-:W-:Y:S01]  /*16060*/  MOV R6, R0 ;  /* 0x0000000000067202 */ /* 0x000fe20000000f00 */
[----:B------:R-:W-:Y:S05]  /*16070*/  BRA `(.L_x_291) ;  /* 0xfffea56000007947 */ /* 0x000fea000383ffff */
.L_x_129:
[----:B------:R-:W-:Y:S01]  /*16080*/  IMAD.MOV.U32 R5, RZ, RZ, R8 ;  /* 0x000000ffff057224 */ /* 0x000fe200078e0008 */
[----:B--2---:R-:W-:Y:S01]  /*16090*/  MOV R3, R215 ;  /* 0x000000d700037202 */ /* 0x004fe20000000f00 */
[----:B------:R-:W-:Y:S01]  /*160a0*/  IMAD.MOV.U32 R0, RZ, RZ, 0x1f ;  /* 0x0000001fff007424 */ /* 0x000fe200078e00ff */
[----:B------:R-:W-:Y:S02]  /*160b0*/  MOV R2, 0x160d0 ;  /* 0x000160d000027802 */ /* 0x000fe40000000f00 */
[----:B-1----:R-:W-:Y:S05]  /*160c0*/  CALL.REL.NOINC `($__internal_5_$__cuda_sm70_shflsync_idx_p) ;  /* 0x000013d000007944 */ /* 0x002fea0003c00000 */
[----:B------:R-:W-:Y:S01]  /*160d0*/  IMAD.MOV.U32 R11, RZ, RZ, R0 ;  /* 0x000000ffff0b7224 */ /* 0x000fe200078e0000 */
[----:B------:R-:W-:Y:S01]  /*160e0*/  MOV R5, R7 ;  /* 0x0000000700057202 */ /* 0x000fe20000000f00 */
[----:B------:R-:W-:Y:S01]  /*160f0*/  IMAD.MOV.U32 R7, RZ, RZ, RZ ;  /* 0x000000ffff077224 */ /* 0x000fe200078e00ff */
[----:B------:R-:W-:Y:S01]  /*16100*/  MOV R3, R215 ;  /* 0x000000d700037202 */ /* 0x000fe20000000f00 */
[----:B------:R-:W-:Y:S01]  /*16110*/  IMAD.MOV.U32 R0, RZ, RZ, 0x1f ;  /* 0x0000001fff007424 */ /* 0x000fe200078e00ff */
[----:B------:R-:W-:-:S02]  /*16120*/  MOV R2, 0x16140 ;  /* 0x0001614000027802 */ /* 0x000fc40000000f00 */
[----:B------:R-:W-:Y:S05]  /*16130*/  CALL.REL.NOINC `($__internal_5_$__cuda_sm70_shflsync_idx_p) ;  /* 0x0000136000007944 */ /* 0x000fea0003c00000 */
[----:B------:R-:W-:Y:S01]  /*16140*/  MOV R10, R0 ;  /* 0x00000000000a7202 */ /* 0x000fe20000000f00 */
[----:B------:R-:W-:Y:S05]  /*16150*/  BRA `(.L_x_292) ;  /* 0xfffea4d000007947 */ /* 0x000fea000383ffff */
.L_x_132:
[----:B------:R-:W-:Y:S01]  /*16160*/  IMAD.MOV.U32 R5, RZ, RZ, R4 ;  /* 0x000000ffff057224 */ /* 0x000fe200078e0004 */
[----:B------:R-:W-:-:S02]  /*16170*/  MOV R0, 0x1f ;  /* 0x0000001f00007802 */ /* 0x000fc40000000f00 */
[----:B------:R-:W-:Y:S02]  /*16180*/  MOV R2, 0x161a0 ;  /* 0x000161a000027802 */ /* 0x000fe40000000f00 */
[----:B-1----:R-:W-:Y:S05]  /*16190*/  CALL.REL.NOINC `($__internal_5_$__cuda_sm70_shflsync_idx_p) ;  /* 0x0000130000007944 */ /* 0x002fea0003c00000 */
[----:B------:R-:W-:Y:S01]  /*161a0*/  MOV R7, R0 ;  /* 0x0000000000077202 */ /* 0x000fe20000000f00 */
[----:B------:R-:W-:Y:S05]  /*161b0*/  BRA `(.L_x_131) ;  /* 0xfffea4d000007947 */ /* 0x000fea000383ffff */
.L_x_162:
[----:B------:R-:W-:Y:S01]  /*161c0*/  IMAD.MOV.U32 R5, RZ, RZ, R19 ;  /* 0x000000ffff057224 */ /* 0x000fe200078e0013 */
[----:B------:R-:W-:Y:S01]  /*161d0*/  MOV R3, RZ ;  /* 0x000000ff00037202 */ /* 0x000fe20000000f00 */
[----:B------:R-:W-:Y:S01]  /*161e0*/  IMAD.MOV.U32 R0, RZ, RZ, 0x181f ;  /* 0x0000181fff007424 */ /* 0x000fe200078e00ff */
[----:B------:R-:W-:Y:S02]  /*161f0*/  MOV R2, 0x16210 ;  /* 0x0001621000027802 */ /* 0x000fe40000000f00 */
[----:B-----5:R-:W-:Y:S05]  /*16200*/  CALL.REL.NOINC `($__internal_5_$__cuda_sm70_shflsync_idx_p) ;  /* 0x0000129000007944 */ /* 0x020fea0003c00000 */
[----:B------:R-:W-:Y:S01]  /*16210*/  MOV R4, R0 ;  /* 0x0000000000047202 */ /* 0x000fe20000000f00 */
[----:B------:R-:W-:Y:S05]  /*16220*/  BRA `(.L_x_293) ;  /* 0xffff00d000007947 */ /* 0x000fea000383ffff */
.L_x_163:
[----:B------:R-:W-:Y:S01]  /*16230*/  IMAD.MOV.U32 R5, RZ, RZ, R21 ;  /* 0x000000ffff057224 */ /* 0x000fe200078e0015 */
[----:B------:R-:W-:Y:S01]  /*16240*/  MOV R3, RZ ;  /* 0x000000ff00037202 */ /* 0x000fe20000000f00 */
[----:B------:R-:W-:Y:S01]  /*16250*/  IMAD.MOV.U32 R0, RZ, RZ, 0x181f ;  /* 0x0000181fff007424 */ /* 0x000fe200078e00ff */
[----:B------:R-:W-:Y:S02]  /*16260*/  MOV R2, 0x16280 ;  /* 0x0001628000027802 */ /* 0x000fe40000000f00 */
[----:B-12--5:R-:W-:Y:S05]  /*16270*/  CALL.REL.NOINC `($__internal_5_$__cuda_sm70_shflsync_idx_p) ;  /* 0x0000122000007944 */ /* 0x026fea0003c00000 */
[----:B------:R-:W-:Y:S05]  /*16280*/  BRA `(.L_x_294) ;  /* 0xffff009000007947 */ /* 0x000fea000383ffff */
.L_x_166:
[----:B------:R-:W-:Y:S01]  /*16290*/  IMAD.MOV.U32 R5, RZ, RZ, R19 ;  /* 0x000000ffff057224 */ /* 0x000fe200078e0013 */
[----:B--2---:R-:W-:Y:S01]  /*162a0*/  MOV R3, 0x1 ;  /* 0x0000000100037802 */ /* 0x004fe20000000f00 */
[----:B----4-:R-:W-:Y:S01]  /*162b0*/  IMAD.MOV.U32 R0, RZ, RZ, 0x181f ;  /* 0x0000181fff007424 */ /* 0x010fe200078e00ff */
[----:B------:R-:W-:-:S02]  /*162c0*/  MOV R2, 0x162e0 ;  /* 0x000162e000027802 */ /* 0x000fc40000000f00 */
[----:B-1-3-5:R-:W-:Y:S05]  /*162d0*/  CALL.REL.NOINC `($__internal_5_$__cuda_sm70_shflsync_idx_p) ;  /* 0x000011c000007944 */ /* 0x02afea0003c00000 */
[----:B------:R-:W-:Y:S01]  /*162e0*/  IMAD.MOV.U32 R6, RZ, RZ, R0 ;  /* 0x000000ffff067224 */ /* 0x000fe200078e0000 */
[----:B------:R-:W-:Y:S01]  /*162f0*/  MOV R3, 0x1 ;  /* 0x0000000100037802 */ /* 0x000fe20000000f00 */
[----:B------:R-:W-:Y:S01]  /*16300*/  IMAD.MOV.U32 R5, RZ, RZ, R21 ;  /* 0x000000ffff057224 */ /* 0x000fe200078e0015 */
[----:B------:R-:W-:-:S02]  /*16310*/  MOV R0, 0x181f ;  /* 0x0000181f00007802 */ /* 0x000fc40000000f00 */
[----:B------:R-:W-:Y:S02]  /*16320*/  MOV R2, 0x16340 ;  /* 0x0001634000027802 */ /* 0x000fe40000000f00 */
[----:B------:R-:W-:Y:S05]  /*16330*/  CALL.REL.NOINC `($__internal_5_$__cuda_sm70_shflsync_idx_p) ;  /* 0x0000116000007944 */ /* 0x000fea0003c00000 */
[----:B------:R-:W-:Y:S05]  /*16340*/  BRA `(.L_x_295) ;  /* 0xffff01a000007947 */ /* 0x000fea000383ffff */
.L_x_169:
[----:B------:R-:W-:Y:S01]  /*16350*/  IMAD.MOV.U32 R5, RZ, RZ, R19 ;  /* 0x000000ffff057224 */ /* 0x000fe200078e0013 */
[----:B-1----:R-:W-:Y:S01]  /*16360*/  MOV R3, 0x2 ;  /* 0x0000000200037802 */ /* 0x002fe20000000f00 */
[----:B----4-:R-:W-:Y:S01]  /*16370*/  IMAD.MOV.U32 R0, RZ, RZ, 0x181f ;  /* 0x0000181fff007424 */ /* 0x010fe200078e00ff */
[----:B------:R-:W-:Y:S02]  /*16380*/  MOV R2, 0x163a0 ;  /* 0x000163a000027802 */ /* 0x000fe40000000f00 */
[----:B--23-5:R-:W-:Y:S05]  /*16390*/  CALL.REL.NOINC `($__internal_5_$__cuda_sm70_shflsync_idx_p) ;  /* 0x0000110000007944 */ /* 0x02cfea0003c00000 */
[----:B------:R-:W-:Y:S01]  /*163a0*/  MOV R6, R0 ;  /* 0x0000000000067202 */ /* 0x000fe20000000f00 */
[----:B------:R-:W-:Y:S05]  /*163b0*/  BRA `(.L_x_296) ;  /* 0xffff02b000007947 */ /* 0x000fea000383ffff */
.L_x_170:
[----:B------:R-:W-:Y:S01]  /*163c0*/  IMAD.MOV.U32 R5, RZ, RZ, R21 ;  /* 0x000000ffff057224 */ /* 0x000fe200078e0015 */
[----:B------:R-:W-:Y:S01]  /*163d0*/  MOV R3, 0x2 ;  /* 0x0000000200037802 */ /* 0x000fe20000000f00 */
[----:B----4-:R-:W-:Y:S01]  /*163e0*/  IMAD.MOV.U32 R0, RZ, RZ, 0x181f ;  /* 0x0000181fff007424 */ /* 0x010fe200078e00ff */
[----:B------:R-:W-:Y:S02]  /*163f0*/  MOV R2, 0x16410 ;  /* 0x0001641000027802 */ /* 0x000fe40000000f00 */
[----:B-123-5:R-:W-:Y:S05]  /*16400*/  CALL.REL.NOINC `($__internal_5_$__cuda_sm70_shflsync_idx_p) ;  /* 0x0000109000007944 */ /* 0x02efea0003c00000 */
[----:B------:R-:W-:Y:S05]  /*16410*/  BRA `(.L_x_297) ;  /* 0xffff027000007947 */ /* 0x000fea000383ffff */
.L_x_173:
[----:B------:R-:W-:Y:S01]  /*16420*/  IMAD.MOV.U32 R5, RZ, RZ, R19 ;  /* 0x000000ffff057224 */ /* 0x000fe200078e0013 */
[----:B-1----:R-:W-:Y:S01]  /*16430*/  MOV R3, 0x3 ;  /* 0x0000000300037802 */ /* 0x002fe20000000f00 */
[----:B------:R-:W-:Y:S01]  /*16440*/  IMAD.MOV.U32 R0, RZ, RZ, 0x181f ;  /* 0x0000181fff007424 */ /* 0x000fe200078e00ff */
[----:B------:R-:W-:-:S02]  /*16450*/  MOV R2, 0x16470 ;  /* 0x0001647000027802 */ /* 0x000fc40000000f00 */
[----:B--2345:R-:W-:Y:S05]  /*16460*/  CALL.REL.NOINC `($__internal_5_$__cuda_sm70_shflsync_idx_p) ;  /* 0x0000103000007944 */ /* 0x03cfea0003c00000 */
[----:B------:R-:W-:Y:S01]  /*16470*/  IMAD.MOV.U32 R6, RZ, RZ, R0 ;  /* 0x000000ffff067224 */ /* 0x000fe200078e0000 */
[----:B------:R-:W-:Y:S01]  /*16480*/  MOV R3, 0x3 ;  /* 0x0000000300037802 */ /* 0x000fe20000000f00 */
[----:B------:R-:W-:Y:S01]  /*16490*/  IMAD.MOV.U32 R5, RZ, RZ, R21 ;  /* 0x000000ffff057224 */ /* 0x000fe200078e0015 */
[----:B------:R-:W-:-:S02]  /*164a0*/  MOV R0, 0x181f ;  /* 0x0000181f00007802 */ /* 0x000fc40000000f00 */
[----:B------:R-:W-:Y:S02]  /*164b0*/  MOV R2, 0x164d0 ;  /* 0x000164d000027802 */ /* 0x000fe40000000f00 */
[----:B------:R-:W-:Y:S05]  /*164c0*/  CALL.REL.NOINC `($__internal_5_$__cuda_sm70_shflsync_idx_p) ;  /* 0x00000fd000007944 */ /* 0x000fea0003c00000 */
[----:B------:R-:W-:Y:S05]  /*164d0*/  BRA `(.L_x_298) ;  /* 0xffff032000007947 */ /* 0x000fea000383ffff */
.L_x_230:
[----:B------:R-:W-:Y:S01]  /*164e0*/  IMAD.MOV.U32 R2, RZ, RZ, R190 ;  /* 0x000000ffff027224 */ /* 0x000fe200078e00be */
[----:B------:R-:W-:Y:S01]  /*164f0*/  MOV R7, 0x1f ;  /* 0x0000001f00077802 */ /* 0x000fe20000000f00 */
[----:B------:R-:W-:Y:S01]  /*16500*/  IMAD.MOV.U32 R5, RZ, RZ, 0x2 ;  /* 0x00000002ff057424 */ /* 0x000fe200078e00ff */
[----:B------:R-:W-:Y:S02]  /*16510*/  MOV R6, 0xffffffff ;  /* 0xffffffff00067802 */ /* 0x000fe40000000f00 */
[----:B------:R-:W-:Y:S02]  /*16520*/  MOV R3, 0x16540 ;  /* 0x0001654000037802 */ /* 0x000fe40000000f00 */
[----:B------:R-:W-:Y:S05]  /*16530*/  CALL.REL.NOINC `($__internal_4_$__cuda_sm70_shflsync_bfly_p) ;  /* 0x00000f1000007944 */ /* 0x000fea0003c00000 */
[----:B------:R-:W-:Y:S01]  /*16540*/  FADD.FTZ R0, R190, R5 ;  /* 0x00000005be007221 */ /* 0x000fe20000010000 */
[----:B------:R-:W-:Y:S02]  /*16550*/  MOV R5, 0x1 ;  /* 0x0000000100057802 */ /* 0x000fe40000000f00 */
[----:B------:R-:W-:Y:S02]  /*16560*/  MOV R3, 0x16590 ;  /* 0x0001659000037802 */ /* 0x000fe40000000f00 */
[----:B------:R-:W-:-:S02]  /*16570*/  MOV R2, R0 ;  /* 0x0000000000027202 */ /* 0x000fc40000000f00 */
[----:B------:R-:W-:Y:S05]  /*16580*/  CALL.REL.NOINC `($__internal_4_$__cuda_sm70_shflsync_bfly_p) ;  /* 0x00000ec000007944 */ /* 0x000fea0003c00000 */
[----:B------:R-:W-:Y:S01]  /*16590*/  FADD.FTZ R0, R0, R5 ;  /* 0x0000000500007221 */ /* 0x000fe20000010000 */
[----:B------:R-:W-:-:S02]  /*165a0*/  MOV R2, R189 ;  /* 0x000000bd00027202 */ /* 0x000fc40000000f00 */
[----:B------:R-:W-:Y:S02]  /*165b0*/  MOV R5, 0x2 ;  /* 0x0000000200057802 */ /* 0x000fe40000000f00 */
[----:B------:R-:W-:Y:S02]  /*165c0*/  MOV R3, 0x165e0 ;  /* 0x000165e000037802 */ /* 0x000fe40000000f00 */
[----:B------:R-:W-:Y:S05]  /*165d0*/  CALL.REL.NOINC `($__internal_4_$__cuda_sm70_shflsync_bfly_p) ;  /* 0x00000e7000007944 */ /* 0x000fea0003c00000 */
[----:B------:R-:W-:Y:S01]  /*165e0*/  FADD.FTZ R4, R189, R5 ;  /* 0x00000005bd047221 */ /* 0x000fe20000010000 */
[----:B------:R-:W-:Y:S02]  /*165f0*/  MOV R5, 0x1 ;  /* 0x0000000100057802 */ /* 0x000fe40000000f00 */
[----:B------:R-:W-:Y:S02]  /*16600*/  MOV R3, 0x16630 ;  /* 0x0001663000037802 */ /* 0x000fe40000000f00 */
[----:B------:R-:W-:Y:S02]  /*16610*/  MOV R2, R4 ;  /* 0x0000000400027202 */ /* 0x000fe40000000f00 */
[----:B------:R-:W-:Y:S05]  /*16620*/  CALL.REL.NOINC `($__internal_4_$__cuda_sm70_shflsync_bfly_p) ;  /* 0x00000e2000007944 */ /* 0x000fea0003c00000 */
[----:B------:R-:W-:Y:S01]  /*16630*/  MOV R3, R5 ;  /* 0x0000000500037202 */ /* 0x000fe20000000f00 */
[----:B------:R-:W-:Y:S05]  /*16640*/  BRA `(.L_x_299) ;  /* 0xffffa36000007947 */ /* 0x000fea000383ffff */
.L_x_237:
[----:B--234-:R-:W-:Y:S01]  /*16650*/  IMAD.MOV.U32 R5, RZ, RZ, R15 ;  /* 0x000000ffff057224 */ /* 0x01cfe200078e000f */
[----:B------:R-:W-:Y:S01]  /*16660*/  MOV R3, RZ ;  /* 0x000000ff00037202 */ /* 0x000fe20000000f00 */
[----:B------:R-:W-:Y:S01]  /*16670*/  IMAD.MOV.U32 R0, RZ, RZ, 0x181f ;  /* 0x0000181fff007424 */ /* 0x000fe200078e00ff */
[----:B------:R-:W-:-:S02]  /*16680*/  MOV R2, 0x166a0 ;  /* 0x000166a000027802 */ /* 0x000fc40000000f00 */
[----:B-1----:R-:W-:Y:S05]  /*16690*/  CALL.REL.NOINC `($__internal_5_$__cuda_sm70_shflsync_idx_p) ;  /* 0x00000e0000007944 */ /* 0x002fea0003c00000 */
[----:B------:R-:W-:Y:S01]  /*166a0*/  MOV R12, R0 ;  /* 0x00000000000c7202 */ /* 0x000fe20000000f00 */
[----:B------:R-:W-:Y:S05]  /*166b0*/  BRA `(.L_x_300) ;  /* 0xffffbea000007947 */ /* 0x000fea000383ffff */
.L_x_238:
[----:B------:R-:W-:Y:S01]  /*166c0*/  IMAD.MOV.U32 R5, RZ, RZ, R16 ;  /* 0x000000ffff057224 */ /* 0x000fe200078e0010 */
[----:B------:R-:W-:Y:S01]  /*166d0*/  MOV R3, RZ ;  /* 0x000000ff00037202 */ /* 0x000fe20000000f00 */
[----:B------:R-:W-:Y:S01]  /*166e0*/  IMAD.MOV.U32 R0, RZ, RZ, 0x181f ;  /* 0x0000181fff007424 */ /* 0x000fe200078e00ff */
[----:B------:R-:W-:-:S02]  /*166f0*/  MOV R2, 0x16710 ;  /* 0x0001671000027802 */ /* 0x000fc40000000f00 */
[----:B-123--:R-:W-:Y:S05]  /*16700*/  CALL.REL.NOINC `($__internal_5_$__cuda_sm70_shflsync_idx_p) ;  /* 0x00000d9000007944 */ /* 0x00efea0003c00000 */
[----:B------:R-:W-:Y:S05]  /*16710*/  BRA `(.L_x_301) ;  /* 0xffffbe6000007947 */ /* 0x000fea000383ffff */
.L_x_241:
[----:B------:R-:W-:Y:S01]  /*16720*/  IMAD.MOV.U32 R5, RZ, RZ, R15 ;  /* 0x000000ffff057224 */ /* 0x000fe200078e000f */
[----:B--2---:R-:W-:Y:S01]  /*16730*/  MOV R3, 0x1 ;  /* 0x0000000100037802 */ /* 0x004fe20000000f00 */
[----:B------:R-:W-:Y:S01]  /*16740*/  IMAD.MOV.U32 R0, RZ, RZ, 0x181f ;  /* 0x0000181fff007424 */ /* 0x000fe200078e00ff */
[----:B------:R-:W-:-:S02]  /*16750*/  MOV R2, 0x16770 ;  /* 0x0001677000027802 */ /* 0x000fc40000000f00 */
[----:B-1-34-:R-:W-:Y:S05]  /*16760*/  CALL.REL.NOINC `($__internal_5_$__cuda_sm70_shflsync_idx_p) ;  /* 0x00000d3000007944 */ /* 0x01afea0003c00000 */
[----:B------:R-:W-:Y:S01]  /*16770*/  IMAD.MOV.U32 R12, RZ, RZ, R0 ;  /* 0x000000ffff0c7224 */ /* 0x000fe200078e0000 */
[----:B------:R-:W-:Y:S01]  /*16780*/  MOV R3, 0x1 ;  /* 0x0000000100037802 */ /* 0x000fe20000000f00 */
[----:B------:R-:W-:Y:S01]  /*16790*/  IMAD.MOV.U32 R5, RZ, RZ, R16 ;  /* 0x000000ffff057224 */ /* 0x000fe200078e0010 */
[----:B------:R-:W-:-:S02]  /*167a0*/  MOV R0, 0x181f ;  /* 0x0000181f00007802 */ /* 0x000fc40000000f00 */
[----:B------:R-:W-:Y:S02]  /*167b0*/  MOV R2, 0x167d0 ;  /* 0x000167d000027802 */ /* 0x000fe40000000f00 */
[----:B------:R-:W-:Y:S05]  /*167c0*/  CALL.REL.NOINC `($__internal_5_$__cuda_sm70_shflsync_idx_p) ;  /* 0x00000cd000007944 */ /* 0x000fea0003c00000 */
[----:B------:R-:W-:Y:S05]  /*167d0*/  BRA `(.L_x_302) ;  /* 0xffffbf8000007947 */ /* 0x000fea000383ffff */
.L_x_244:
[----:B------:R-:W-:Y:S01]  /*167e0*/  IMAD.MOV.U32 R5, RZ, RZ, R15 ;  /* 0x000000ffff057224 */ /* 0x000fe200078e000f */
[----:B--2---:R-:W-:Y:S01]  /*167f0*/  MOV R3, 0x2 ;  /* 0x0000000200037802 */ /* 0x004fe20000000f00 */
[----:B------:R-:W-:Y:S01]  /*16800*/  IMAD.MOV.U32 R0, RZ, RZ, 0x181f ;  /* 0x0000181fff007424 */ /* 0x000fe200078e00ff */
[----:B------:R-:W-:Y:S02]  /*16810*/  MOV R2, 0x16830 ;  /* 0x0001683000027802 */ /* 0x000fe40000000f00 */
[----:B-1-34-:R-:W-:Y:S05]  /*16820*/  CALL.REL.NOINC `($__internal_5_$__cuda_sm70_shflsync_idx_p) ;  /* 0x00000c7000007944 */ /* 0x01afea0003c00000 */
[----:B------:R-:W-:Y:S01]  /*16830*/  MOV R12, R0 ;  /* 0x00000000000c7202 */ /* 0x000fe20000000f00 */
[----:B------:R-:W-:Y:S05]  /*16840*/  BRA `(.L_x_303) ;  /* 0xffffc08000007947 */ /* 0x000fea000383ffff */
.L_x_245:
[----:B------:R-:W-:Y:S01]  /*16850*/  IMAD.MOV.U32 R5, RZ, RZ, R16 ;  /* 0x000000ffff057224 */ /* 0x000fe200078e0010 */
[----:B--2---:R-:W-:Y:S01]  /*16860*/  MOV R3, 0x2 ;  /* 0x0000000200037802 */ /* 0x004fe20000000f00 */
[----:B------:R-:W-:Y:S01]  /*16870*/  IMAD.MOV.U32 R0, RZ, RZ, 0x181f ;  /* 0x0000181fff007424 */ /* 0x000fe200078e00ff */
[----:B------:R-:W-:Y:S02]  /*16880*/  MOV R2, 0x168a0 ;  /* 0x000168a000027802 */ /* 0x000fe40000000f00 */
[----:B-1-34-:R-:W-:Y:S05]  /*16890*/  CALL.REL.NOINC `($__internal_5_$__cuda_sm70_shflsync_idx_p) ;  /* 0x00000c0000007944 */ /* 0x01afea0003c00000 */
[----:B------:R-:W-:Y:S05]  /*168a0*/  BRA `(.L_x_304) ;  /* 0xffffc04000007947 */ /* 0x000fea000383ffff */
.L_x_248:
[----:B------:R-:W-:Y:S01]  /*168b0*/  IMAD.MOV.U32 R5, RZ, RZ, R15 ;  /* 0x000000ffff057224 */ /* 0x000fe200078e000f */
[----:B---3--:R-:W-:Y:S01]  /*168c0*/  MOV R3, 0x3 ;  /* 0x0000000300037802 */ /* 0x008fe20000000f00 */
[----:B----4-:R-:W-:Y:S01]  /*168d0*/  IMAD.MOV.U32 R0, RZ, RZ, 0x181f ;  /* 0x0000181fff007424 */ /* 0x010fe200078e00ff */
[----:B------:R-:W-:-:S02]  /*168e0*/  MOV R2, 0x16900 ;  /* 0x0001690000027802 */ /* 0x000fc40000000f00 */
[----:B-12---:R-:W-:Y:S05]  /*168f0*/  CALL.REL.NOINC `($__internal_5_$__cuda_sm70_shflsync_idx_p) ;  /* 0x00000ba000007944 */ /* 0x006fea0003c00000 */
[----:B------:R-:W-:Y:S01]  /*16900*/  IMAD.MOV.U32 R10, RZ, RZ, R0 ;  /* 0x000000ffff0a7224 */ /* 0x000fe200078e0000 */
[----:B------:R-:W-:Y:S01]  /*16910*/  MOV R3, 0x3 ;  /* 0x0000000300037802 */ /* 0x000fe20000000f00 */
[----:B------:R-:W-:Y:S01]  /*16920*/  IMAD.MOV.U32 R5, RZ, RZ, R16 ;  /* 0x000000ffff057224 */ /* 0x000fe200078e0010 */
[----:B------:R-:W-:-:S02]  /*16930*/  MOV R0, 0x181f ;  /* 0x0000181f00007802 */ /* 0x000fc40000000f00 */
[----:B------:R-:W-:Y:S02]  /*16940*/  MOV R2, 0x16960 ;  /* 0x0001696000027802 */ /* 0x000fe40000000f00 */
[----:B------:R-:W-:Y:S05]  /*16950*/  CALL.REL.NOINC `($__internal_5_$__cuda_sm70_shflsync_idx_p) ;  /* 0x00000b4000007944 */ /* 0x000fea0003c00000 */
[----:B------:R-:W-:Y:S05]  /*16960*/  BRA `(.L_x_305) ;  /* 0xffffc10000007947 */ /* 0x000fea000383ffff */
.L_x_250:
[----:B------:R-:W-:Y:S01]  /*16970*/  IMAD.MOV.U32 R5, RZ, RZ, R16 ;  /* 0x000000ffff057224 */ /* 0x000fe200078e0010 */
[----:B------:R-:W-:Y:S01]  /*16980*/  MOV R3, RZ ;  /* 0x000000ff00037202 */ /* 0x000fe20000000f00 */
[----:B------:R-:W-:Y:S01]  /*16990*/  IMAD.MOV.U32 R0, RZ, RZ, 0x1c1f ;  /* 0x00001c1fff007424 */ /* 0x000fe200078e00ff */
[----:B------:R-:W-:Y:S02]  /*169a0*/  MOV R2, 0x169c0 ;  /* 0x000169c000027802 */ /* 0x000fe40000000f00 */
[----:B------:R-:W-:Y:S05]  /*169b0*/  CALL.REL.NOINC `($__internal_5_$__cuda_sm70_shflsync_idx_p) ;  /* 0x00000ae000007944 */ /* 0x000fea0003c00000 */
[----:B------:R-:W-:Y:S01]  /*169c0*/  MOV R4, R0 ;  /* 0x0000000000047202 */ /* 0x000fe20000000f00 */
[----:B------:R-:W-:Y:S05]  /*169d0*/  BRA `(.L_x_306) ;  /* 0xffffc3f000007947 */ /* 0x000fea000383ffff */
.L_x_251:
[----:B------:R-:W-:Y:S01]  /*169e0*/  IMAD.MOV.U32 R5, RZ, RZ, R17 ;  /* 0x000000ffff057224 */ /* 0x000fe200078e0011 */
[----:B------:R-:W-:Y:S01]  /*169f0*/  MOV R3, RZ ;  /* 0x000000ff00037202 */ /* 0x000fe20000000f00 */
[----:B------:R-:W-:Y:S01]  /*16a00*/  IMAD.MOV.U32 R0, RZ, RZ, 0x1c1f ;  /* 0x00001c1fff007424 */ /* 0x000fe200078e00ff */
[----:B------:R-:W-:Y:S02]  /*16a10*/  MOV R2, 0x16a30 ;  /* 0x00016a3000027802 */ /* 0x000fe40000000f00 */
[----:B-12---:R-:W-:Y:S05]  /*16a20*/  CALL.REL.NOINC `($__internal_5_$__cuda_sm70_shflsync_idx_p) ;  /* 0x00000a7000007944 */ /* 0x006fea0003c00000 */
[----:B------:R-:W-:Y:S05]  /*16a30*/  BRA `(.L_x_307) ;  /* 0xffffc3b000007947 */ /* 0x000fea000383ffff */
.L_x_254:
[----:B------:R-:W-:Y:S01]  /*16a40*/  IMAD.MOV.U32 R5, RZ, RZ, R16 ;  /* 0x000000ffff057224 */ /* 0x000fe200078e0010 */
[----:B------:R-:W-:Y:S01]  /*16a50*/  MOV R3, 0x1 ;  /* 0x0000000100037802 */ /* 0x000fe20000000f00 */
[----:B----4-:R-:W-:Y:S01]  /*16a60*/  IMAD.MOV.U32 R0, RZ, RZ, 0x1c1f ;  /* 0x00001c1fff007424 */ /* 0x010fe200078e00ff */
[----:B------:R-:W-:-:S02]  /*16a70*/  MOV R2, 0x16a90 ;  /* 0x00016a9000027802 */ /* 0x000fc40000000f00 */
[----:B-123--:R-:W-:Y:S05]  /*16a80*/  CALL.REL.NOINC `($__internal_5_$__cuda_sm70_shflsync_idx_p) ;  /* 0x00000a1000007944 */ /* 0x00efea0003c00000 */
[----:B------:R-:W-:Y:S01]  /*16a90*/  IMAD.MOV.U32 R4, RZ, RZ, R0 ;  /* 0x000000ffff047224 */ /* 0x000fe200078e0000 */
[----:B------:R-:W-:Y:S01]  /*16aa0*/  MOV R3, 0x1 ;  /* 0x0000000100037802 */ /* 0x000fe20000000f00 */
[----:B------:R-:W-:Y:S01]  /*16ab0*/  IMAD.MOV.U32 R5, RZ, RZ, R17 ;  /* 0x000000ffff057224 */ /* 0x000fe200078e0011 */
[----:B------:R-:W-:-:S02]  /*16ac0*/  MOV R0, 0x1c1f ;  /* 0x00001c1f00007802 */ /* 0x000fc40000000f00 */
[----:B------:R-:W-:Y:S02]  /*16ad0*/  MOV R2, 0x16af0 ;  /* 0x00016af000027802 */ /* 0x000fe40000000f00 */
[----:B------:R-:W-:Y:S05]  /*16ae0*/  CALL.REL.NOINC `($__internal_5_$__cuda_sm70_shflsync_idx_p) ;  /* 0x000009b000007944 */ /* 0x000fea0003c00000 */
[----:B------:R-:W-:Y:S05]  /*16af0*/  BRA `(.L_x_308) ;  /* 0xffffce9000007947 */ /* 0x000fea000383ffff */
.L_x_258:
[----:B------:R-:W-:Y:S01]  /*16b00*/  IMAD.MOV.U32 R5, RZ, RZ, R13 ;  /* 0x000000ffff057224 */ /* 0x000fe200078e000d */
[----:B------:R-:W-:Y:S01]  /*16b10*/  MOV R3, RZ ;  /* 0x000000ff00037202 */ /* 0x000fe20000000f00 */
[----:B------:R-:W-:Y:S01]  /*16b20*/  IMAD.MOV.U32 R0, RZ, RZ, 0x181f ;  /* 0x0000181fff007424 */ /* 0x000fe200078e00ff */
[----:B------:R-:W-:Y:S02]  /*16b30*/  MOV R2, 0x16b50 ;  /* 0x00016b5000027802 */ /* 0x000fe40000000f00 */
[----:B------:R-:W-:Y:S05]  /*16b40*/  CALL.REL.NOINC `($__internal_5_$__cuda_sm70_shflsync_idx_p) ;  /* 0x0000095000007944 */ /* 0x000fea0003c00000 */
[----:B------:R-:W-:Y:S01]  /*16b50*/  MOV R12, R0 ;  /* 0x00000000000c7202 */ /* 0x000fe20000000f00 */
[----:B------:R-:W-:Y:S05]  /*16b60*/  BRA `(.L_x_309) ;  /* 0xffffe0c000007947 */ /* 0x000fea000383ffff */
.L_x_259:
[----:B------:R-:W-:Y:S01]  /*16b70*/  IMAD.MOV.U32 R5, RZ, RZ, R16 ;  /* 0x000000ffff057224 */ /* 0x000fe200078e0010 */
[----:B------:R-:W-:Y:S01]  /*16b80*/  MOV R3, RZ ;  /* 0x000000ff00037202 */ /* 0x000fe20000000f00 */
[----:B------:R-:W-:Y:S01]  /*16b90*/  IMAD.MOV.U32 R0, RZ, RZ, 0x181f ;  /* 0x0000181fff007424 */ /* 0x000fe200078e00ff */
[----:B------:R-:W-:Y:S02]  /*16ba0*/  MOV R2, 0x16bc0 ;  /* 0x00016bc000027802 */ /* 0x000fe40000000f00 */
[----:B-12---:R-:W-:Y:S05]  /*16bb0*/  CALL.REL.NOINC `($__internal_5_$__cuda_sm70_shflsync_idx_p) ;  /* 0x000008e000007944 */ /* 0x006fea0003c00000 */
[----:B------:R-:W-:Y:S05]  /*16bc0*/  BRA `(.L_x_310) ;  /* 0xffffe08000007947 */ /* 0x000fea000383ffff */
.L_x_262:
[----:B------:R-:W-:Y:S01]  /*16bd0*/  IMAD.MOV.U32 R5, RZ, RZ, R13 ;  /* 0x000000ffff057224 */ /* 0x000fe200078e000d */
[----:B--2---:R-:W-:Y:S01]  /*16be0*/  MOV R3, 0x1 ;  /* 0x0000000100037802 */ /* 0x004fe20000000f00 */
[----:B----4-:R-:W-:Y:S01]  /*16bf0*/  IMAD.MOV.U32 R0, RZ, RZ, 0x181f ;  /* 0x0000181fff007424 */ /* 0x010fe200078e00ff */
[----:B------:R-:W-:-:S02]  /*16c00*/  MOV R2, 0x16c20 ;  /* 0x00016c2000027802 */ /* 0x000fc40000000f00 */
[----:B-1-3--:R-:W-:Y:S05]  /*16c10*/  CALL.REL.NOINC `($__internal_5_$__cuda_sm70_shflsync_idx_p) ;  /* 0x0000088000007944 */ /* 0x00afea0003c00000 */
[----:B------:R-:W-:Y:S01]  /*16c20*/  IMAD.MOV.U32 R12, RZ, RZ, R0 ;  /* 0x000000ffff0c7224 */ /* 0x000fe200078e0000 */
[----:B------:R-:W-:Y:S01]  /*16c30*/  MOV R3, 0x1 ;  /* 0x0000000100037802 */ /* 0x000fe20000000f00 */
[----:B------:R-:W-:Y:S01]  /*16c40*/  IMAD.MOV.U32 R5, RZ, RZ, R16 ;  /* 0x000000ffff057224 */ /* 0x000fe200078e0010 */
[----:B------:R-:W-:-:S02]  /*16c50*/  MOV R0, 0x181f ;  /* 0x0000181f00007802 */ /* 0x000fc40000000f00 */
[----:B------:R-:W-:Y:S02]  /*16c60*/  MOV R2, 0x16c80 ;  /* 0x00016c8000027802 */ /* 0x000fe40000000f00 */
[----:B------:R-:W-:Y:S05]  /*16c70*/  CALL.REL.NOINC `($__internal_5_$__cuda_sm70_shflsync_idx_p) ;  /* 0x0000082000007944 */ /* 0x000fea0003c00000 */
[----:B------:R-:W-:Y:S05]  /*16c80*/  BRA `(.L_x_311) ;  /* 0xffffe1b000007947 */ /* 0x000fea000383ffff */
.L_x_265:
[----:B------:R-:W-:Y:S01]  /*16c90*/  IMAD.MOV.U32 R5, RZ, RZ, R13 ;  /* 0x000000ffff057224 */ /* 0x000fe200078e000d */
[----:B-1----:R-:W-:Y:S01]  /*16ca0*/  MOV R3, 0x2 ;  /* 0x0000000200037802 */ /* 0x002fe20000000f00 */
[----:B----4-:R-:W-:Y:S01]  /*16cb0*/  IMAD.MOV.U32 R0, RZ, RZ, 0x181f ;  /* 0x0000181fff007424 */ /* 0x010fe200078e00ff */
[----:B------:R-:W-:Y:S02]  /*16cc0*/  MOV R2, 0x16ce0 ;  /* 0x00016ce000027802 */ /* 0x000fe40000000f00 */
[----:B--23--:R-:W-:Y:S05]  /*16cd0*/  CALL.REL.NOINC `($__internal_5_$__cuda_sm70_shflsync_idx_p) ;  /* 0x000007c000007944 */ /* 0x00cfea0003c00000 */
[----:B------:R-:W-:Y:S01]  /*16ce0*/  MOV R12, R0 ;  /* 0x00000000000c7202 */ /* 0x000fe20000000f00 */
[----:B------:R-:W-:Y:S05]  /*16cf0*/  BRA `(.L_x_312) ;  /* 0xffffe2b000007947 */ /* 0x000fea000383ffff */
.L_x_266:
[----:B------:R-:W-:Y:S01]  /*16d00*/  IMAD.MOV.U32 R5, RZ, RZ, R16 ;  /* 0x000000ffff057224 */ /* 0x000fe200078e0010 */
[----:B------:R-:W-:Y:S01]  /*16d10*/  MOV R3, 0x2 ;  /* 0x0000000200037802 */ /* 0x000fe20000000f00 */
[----:B----4-:R-:W-:Y:S01]  /*16d20*/  IMAD.MOV.U32 R0, RZ, RZ, 0x181f ;  /* 0x0000181fff007424 */ /* 0x010fe200078e00ff */
[----:B------:R-:W-:Y:S02]  /*16d30*/  MOV R2, 0x16d50 ;  /* 0x00016d5000027802 */ /* 0x000fe40000000f00 */
[----:B-123--:R-:W-:Y:S05]  /*16d40*/  CALL.REL.NOINC `($__internal_5_$__cuda_sm70_shflsync_idx_p) ;  /* 0x0000075000007944 */ /* 0x00efea0003c00000 */
[----:B------:R-:W-:Y:S05]  /*16d50*/  BRA `(.L_x_313) ;  /* 0xffffe27000007947 */ /* 0x000fea000383ffff */
.L_x_269:
[----:B------:R-:W-:Y:S01]  /*16d60*/  IMAD.MOV.U32 R5, RZ, RZ, R13 ;  /* 0x000000ffff057224 */ /* 0x000fe200078e000d */
[----:B-1----:R-:W-:Y:S01]  /*16d70*/  MOV R3, 0x3 ;  /* 0x0000000300037802 */ /* 0x002fe20000000f00 */
[----:B------:R-:W-:Y:S01]  /*16d80*/  IMAD.MOV.U32 R0, RZ, RZ, 0x181f ;  /* 0x0000181fff007424 */ /* 0x000fe200078e00ff */
[----:B------:R-:W-:-:S02]  /*16d90*/  MOV R2, 0x16db0 ;  /* 0x00016db000027802 */ /* 0x000fc40000000f00 */
[----:B--234-:R-:W-:Y:S05]  /*16da0*/  CALL.REL.NOINC `($__internal_5_$__cuda_sm70_shflsync_idx_p) ;  /* 0x000006f000007944 */ /* 0x01cfea0003c00000 */
[----:B------:R-:W-:Y:S01]  /*16db0*/  IMAD.MOV.U32 R12, RZ, RZ, R0 ;  /* 0x000000ffff0c7224 */ /* 0x000fe200078e0000 */
[----:B------:R-:W-:Y:S01]  /*16dc0*/  MOV R3, 0x3 ;  /* 0x0000000300037802 */ /* 0x000fe20000000f00 */
[----:B------:R-:W-:Y:S01]  /*16dd0*/  IMAD.MOV.U32 R5, RZ, RZ, R16 ;  /* 0x000000ffff057224 */ /* 0x000fe200078e0010 */
[----:B------:R-:W-:-:S02]  /*16de0*/  MOV R0, 0x181f ;  /* 0x0000181f00007802 */ /* 0x000fc40000000f00 */
[----:B------:R-:W-:Y:S02]  /*16df0*/  MOV R2, 0x16e10 ;  /* 0x00016e1000027802 */ /* 0x000fe40000000f00 */
[----:B------:R-:W-:Y:S05]  /*16e00*/  CALL.REL.NOINC `($__internal_5_$__cuda_sm70_shflsync_idx_p) ;  /* 0x0000069000007944 */ /* 0x000fea0003c00000 */
[----:B------:R-:W-:Y:S05]  /*16e10*/  BRA `(.L_x_314) ;  /* 0xffffe33000007947 */ /* 0x000fea000383ffff */
.L_x_271:
[----:B------:R-:W-:Y:S01]  /*16e20*/  IMAD.MOV.U32 R5, RZ, RZ, R21 ;  /* 0x000000ffff057224 */ /* 0x000fe200078e0015 */
[----:B------:R-:W-:Y:S01]  /*16e30*/  MOV R3, RZ ;  /* 0x000000ff00037202 */ /* 0x000fe20000000f00 */
[----:B------:R-:W-:Y:S01]  /*16e40*/  IMAD.MOV.U32 R0, RZ, RZ, 0x1f ;  /* 0x0000001fff007424 */ /* 0x000fe200078e00ff */
[----:B------:R-:W-:Y:S02]  /*16e50*/  MOV R2, 0x16e70 ;  /* 0x00016e7000027802 */ /* 0x000fe40000000f00 */
[----:B-1-3--:R-:W-:Y:S05]  /*16e60*/  CALL.REL.NOINC `($__internal_5_$__cuda_sm70_shflsync_idx_p) ;  /* 0x0000063000007944 */ /* 0x00afea0003c00000 */
[----:B------:R-:W-:Y:S01]  /*16e70*/  MOV R9, R0 ;  /* 0x0000000000097202 */ /* 0x000fe20000000f00 */
[----:B------:R-:W-:Y:S05]  /*16e80*/  BRA `(.L_x_315) ;  /* 0xffffe4d000007947 */ /* 0x000fea000383ffff */
.L_x_272:
[----:B------:R-:W-:Y:S01]  /*16e90*/  IMAD.MOV.U32 R5, RZ, RZ, R21 ;  /* 0x000000ffff057224 */ /* 0x000fe200078e0015 */
[----:B------:R-:W-:Y:S01]  /*16ea0*/  MOV R3, 0x1 ;  /* 0x0000000100037802 */ /* 0x000fe20000000f00 */
[----:B------:R-:W-:Y:S01]  /*16eb0*/  IMAD.MOV.U32 R0, RZ, RZ, 0x1f ;  /* 0x0000001fff007424 */ /* 0x000fe200078e00ff */
[----:B------:R-:W-:Y:S02]  /*16ec0*/  MOV R2, 0x16ee0 ;  /* 0x00016ee000027802 */ /* 0x000fe40000000f00 */
[----:B-1234-:R-:W-:Y:S05]  /*16ed0*/  CALL.REL.NOINC `($__internal_5_$__cuda_sm70_shflsync_idx_p) ;  /* 0x000005c000007944 */ /* 0x01efea0003c00000 */
[----:B------:R-:W-:Y:S01]  /*16ee0*/  MOV R8, R0 ;  /* 0x0000000000087202 */ /* 0x000fe20000000f00 */
[----:B------:R-:W-:Y:S05]  /*16ef0*/  BRA `(.L_x_316) ;  /* 0xffffe48000007947 */ /* 0x000fea000383ffff */
.L_x_273:
[----:B------:R-:W-:Y:S02]  /*16f00*/  MOV R2, 0x1 ;  /* 0x0000000100027802 */ /* 0x000fe40000000f00 */
[----:B------:R-:W-:-:S02]  /*16f10*/  MOV R3, 0x16f30 ;  /* 0x00016f3000037802 */ /* 0x000fc40000000f00 */
[----:B--2-4-:R-:W-:Y:S05]  /*16f20*/  CALL.REL.NOINC `($__internal_6_$__cuda_sm70_shflsync_up_p) ;  /* 0x000005c000007944 */ /* 0x014fea0003c00000 */
[----:B------:R-:W-:Y:S05]  /*16f30*/  BRA `(.L_x_317) ;  /* 0xffffe56000007947 */ /* 0x000fea000383ffff */
.L_x_274:
[----:B------:R-:W-:Y:S02]  /*16f40*/  MOV R2, 0x2 ;  /* 0x0000000200027802 */ /* 0x000fe40000000f00 */
[----:B------:R-:W-:-:S02]  /*16f50*/  MOV R3, 0x16f70 ;  /* 0x00016f7000037802 */ /* 0x000fc40000000f00 */
[----:B--2-4-:R-:W-:Y:S05]  /*16f60*/  CALL.REL.NOINC `($__internal_6_$__cuda_sm70_shflsync_up_p) ;  /* 0x0000058000007944 */ /* 0x014fea0003c00000 */
        /* <DEDUP_REMOVED lines=23> */
.L_x_278:
[----:B------:R-:W-:Y:S02]  /*170e0*/  MOV R2, 0x1 ;  /* 0x0000000100027802 */ /* 0x000fe40000000f00 */
[----:B------:R-:W-:Y:S02]  /*170f0*/  MOV R3, 0x17110 ;  /* 0x0001711000037802 */ /* 0x000fe40000000f00 */
[----:B--2---:R-:W-:Y:S05]  /*17100*/  CALL.REL.NOINC `($__internal_6_$__cuda_sm70_shflsync_up_p) ;  /* 0x000003e000007944 */ /* 0x004fea0003c00000 */
[----:B------:R-:W-:Y:S01]  /*17110*/  MOV R2, R4 ;  /* 0x0000000400027202 */ /* 0x000fe20000000f00 */
[----:B------:R-:W-:Y:S05]  /*17120*/  BRA `(.L_x_319) ;  /* 0xffffe5c000007947 */ /* 0x000fea000383ffff */
.L_x_279:
        /* <DEDUP_REMOVED lines=26> */
.L_x_281:
[----:B------:R-:W-:Y:S02]  /*172d0*/  SEL R0, RZ, 0x1, P0 ;  /* 0x00000001ff007807 */ /* 0x000fe40000000000 */
[----:B------:R-:W-:Y:S02]  /*172e0*/  MOV R2, 0x17300 ;  /* 0x0001730000027802 */ /* 0x000fe40000000f00 */
[----:B-12---:R-:W-:Y:S05]  /*172f0*/  CALL.REL.NOINC `($__internal_7_$__cuda_sm70_votesync_ballot) ;  /* 0x0000026000007944 */ /* 0x006fea0003c00000 */
[----:B------:R-:W-:Y:S01]  /*17300*/  MOV R8, R0 ;  /* 0x0000000000087202 */ /* 0x000fe20000000f00 */
[----:B------:R-:W-:Y:S05]  /*17310*/  BRA `(.L_x_321) ;  /* 0xffffe56000007947 */ /* 0x000fea000383ffff */
.L_x_282:
[----:B------:R-:W-:Y:S01]  /*17320*/  IMAD.MOV.U32 R5, RZ, RZ, R6 ;  /* 0x000000ffff057224 */ /* 0x000fe200078e0006 */
[----:B----4-:R-:W-:Y:S01]  /*17330*/  MOV R3, R11 ;  /* 0x0000000b00037202 */ /* 0x010fe20000000f00 */
[----:B------:R-:W-:Y:S01]  /*17340*/  IMAD.MOV.U32 R0, RZ, RZ, 0x1f ;  /* 0x0000001fff007424 */ /* 0x000fe200078e00ff */
[----:B------:R-:W-:Y:S02]  /*17350*/  MOV R2, 0x17370 ;  /* 0x0001737000027802 */ /* 0x000fe40000000f00 */
[----:B-123--:R-:W-:Y:S05]  /*17360*/  CALL.REL.NOINC `($__internal_5_$__cuda_sm70_shflsync_idx_p) ;  /* 0x0000013000007944 */ /* 0x00efea0003c00000 */
[----:B------:R-:W-:Y:S01]  /*17370*/  IMAD.MOV.U32 R6, RZ, RZ, R0 ;  /* 0x000000ffff067224 */ /* 0x000fe200078e0000 */
[----:B------:R-:W-:Y:S01]  /*17380*/  MOV R3, R11 ;  /* 0x0000000b00037202 */ /* 0x000fe20000000f00 */
[----:B------:R-:W-:Y:S01]  /*17390*/  IMAD.MOV.U32 R5, RZ, RZ, R7 ;  /* 0x000000ffff057224 */ /* 0x000fe200078e0007 */
[----:B------:R-:W-:Y:S02]  /*173a0*/  MOV R0, 0x1f ;  /* 0x0000001f00007802 */ /* 0x000fe40000000f00 */
[----:B------:R-:W-:-:S02]  /*173b0*/  MOV R2, 0x173d0 ;  /* 0x000173d000027802 */ /* 0x000fc40000000f00 */
[----:B------:R-:W-:Y:S05]  /*173c0*/  CALL.REL.NOINC `($__internal_5_$__cuda_sm70_shflsync_idx_p) ;  /* 0x000000d000007944 */ /* 0x000fea0003c00000 */
[----:B------:R-:W-:Y:S01]  /*173d0*/  MOV R7, R0 ;  /* 0x0000000000077202 */ /* 0x000fe20000000f00 */
[----:B------:R-:W-:Y:S05]  /*173e0*/  BRA `(.L_x_322) ;  /* 0xffffe4d000007947 */ /* 0x000fea000383ffff */
.L_x_285:
[----:B------:R-:W-:Y:S01]  /*173f0*/  IMAD.MOV.U32 R5, RZ, RZ, R4 ;  /* 0x000000ffff057224 */ /* 0x000fe200078e0004 */
[----:B------:R-:W-:-:S02]  /*17400*/  MOV R0, 0x1f ;  /* 0x0000001f00007802 */ /* 0x000fc40000000f00 */
[----:B------:R-:W-:Y:S02]  /*17410*/  MOV R2, 0x17430 ;  /* 0x0001743000027802 */ /* 0x000fe40000000f00 */
[----:B-1234-:R-:W-:Y:S05]  /*17420*/  CALL.REL.NOINC `($__internal_5_$__cuda_sm70_shflsync_idx_p) ;  /* 0x0000007000007944 */ /* 0x01efea0003c00000 */
[----:B------:R-:W-:Y:S01]  /*17430*/  MOV R12, R0 ;  /* 0x00000000000c7202 */ /* 0x000fe20000000f00 */
[----:B------:R-:W-:Y:S05]  /*17440*/  BRA `(.L_x_284) ;  /* 0xffffe4d000007947 */ /* 0x000fea000383ffff */
        .weak           $__internal_4_$__cuda_sm70_shflsync_bfly_p
        .type           $__internal_4_$__cuda_sm70_shflsync_bfly_p,@function
        .size           $__internal_4_$__cuda_sm70_shflsync_bfly_p,($__internal_5_$__cuda_sm70_shflsync_idx_p - $__internal_4_$__cuda_sm70_shflsync_bfly_p)
$__internal_4_$__cuda_sm70_shflsync_bfly_p:
[----:B------:R-:W-:Y:S04]  /*17450*/  WARPSYNC R6 ;  /* 0x0000000600007348 */ /* 0x000fe80003800000 */
[----:B------:R1:W2:Y:S02]  /*17460*/  SHFL.BFLY PT, R5, R2, R5, R7 ;  /* 0x0c00000502057389 */ /* 0x0002a400000e0007 */
[----:B-1----:R-:W-:Y:S02]  /*17470*/  MOV R2, R3 ;  /* 0x0000000300027202 */ /* 0x002fe40000000f00 */
[----:B------:R-:W-:-:S04]  /*17480*/  MOV R3, 0x0 ;  /* 0x0000000000037802 */ /* 0x000fc80000000f00 */
[----:B--2---:R-:W-:Y:S05]  /*17490*/  RET.REL.NODEC R2 `(_ZN7cutlass13device_kernelIN5flash19enable_sm80_to_sm89INS1_16FlashAttnFwdSm80INS1_25CollectiveMainloopFwdSm80ILi8ELi1ELb0EN4cute5tupleIJNS5_1CILi128EEENS7_ILi32EEENS7_ILi256EEEEEELi256ENS_6half_tEfNS_4arch4Sm80ELb0ELb0ELb0ELb1ELb0ELb1ELb1ELb1EEENS1_21CollectiveEpilogueFwdINS6_IJS8_SA_S9_EEENS6_IJNS7_ILi1EEESI_SI_EEESC_SE_Li256ELb1ELb1ELb1ELb0EEENS1_36VarlenDynamicPersistentTileSchedulerILi128ELi32ELi256ELi256ELb1ELb1ELb0ELb0ELb1ELb1EEEEEEEEEvNT_6ParamsE) ;  /* 0xfffe8b6002007950 */ /* 0x004fea0003c3ffff */
        .weak           $__internal_5_$__cuda_sm70_shflsync_idx_p
        .type           $__internal_5_$__cuda_sm70_shflsync_idx_p,@function
        .size           $__internal_5_$__cuda_sm70_shflsync_idx_p,($__internal_6_$__cuda_sm70_shflsync_up_p - $__internal_5_$__cuda_sm70_shflsync_idx_p)
$__internal_5_$__cuda_sm70_shflsync_idx_p:
[----:B------:R-:W-:-:S04]  /*174a0*/  MOV R126, 0xffffffff ;  /* 0xffffffff007e7802 */ /* 0x000fc80000000f00 */
[----:B------:R-:W-:Y:S04]  /*174b0*/  WARPSYNC R126 ;  /* 0x0000007e00007348 */ /* 0x000fe80003800000 */
[----:B------:R1:W2:Y:S02]  /*174c0*/  SHFL.IDX PT, R0, R5, R3, R0 ;  /* 0x0000000305007389 */ /* 0x0002a400000e0000 */
[----:B-1----:R-:W-:-:S04]  /*174d0*/  MOV R3, 0x0 ;  /* 0x0000000000037802 */ /* 0x002fc80000000f00 */
[----:B--2---:R-:W-:Y:S05]  /*174e0*/  RET.REL.NODEC R2 `(_ZN7cutlass13device_kernelIN5flash19enable_sm80_to_sm89INS1_16FlashAttnFwdSm80INS1_25CollectiveMainloopFwdSm80ILi8ELi1ELb0EN4cute5tupleIJNS5_1CILi128EEENS7_ILi32EEENS7_ILi256EEEEEELi256ENS_6half_tEfNS_4arch4Sm80ELb0ELb0ELb0ELb1ELb0ELb1ELb1ELb1EEENS1_21CollectiveEpilogueFwdINS6_IJS8_SA_S9_EEENS6_IJNS7_ILi1EEESI_SI_EEESC_SE_Li256ELb1ELb1ELb1ELb0EEENS1_36VarlenDynamicPersistentTileSchedulerILi128ELi32ELi256ELi256ELb1ELb1ELb0ELb0ELb1ELb1EEEEEEEEEvNT_6ParamsE) ;  /* 0xfffe8b1002007950 */ /* 0x004fea0003c3ffff */
        .weak           $__internal_6_$__cuda_sm70_shflsync_up_p
        .type           $__internal_6_$__cuda_sm70_shflsync_up_p,@function
        .size           $__internal_6_$__cuda_sm70_shflsync_up_p,($__internal_7_$__cuda_sm70_votesync_ballot - $__internal_6_$__cuda_sm70_shflsync_up_p)
$__internal_6_$__cuda_sm70_shflsync_up_p:
[----:B------:R-:W-:Y:S02]  /*174f0*/  IMAD.MOV.U32 R4, RZ, RZ, RZ ;  /* 0x000000ffff047224 */ /* 0x000fe400078e00ff */
[----:B------:R-:W-:-:S04]  /*17500*/  IMAD.MOV.U32 R10, RZ, RZ, -0x1 ;  /* 0xffffffffff0a7424 */ /* 0x000fc800078e00ff */
[----:B------:R-:W-:Y:S04]  /*17510*/  WARPSYNC R10 ;  /* 0x0000000a00007348 */ /* 0x000fe80003800000 */
[----:B------:R1:W2:Y:S02]  /*17520*/  SHFL.UP PT, R4, R0, R2, R4 ;  /* 0x0400000200047389 */ /* 0x0002a400000e0004 */
[----:B-1----:R-:W-:Y:S02]  /*17530*/  MOV R2, R3 ;  /* 0x0000000300027202 */ /* 0x002fe40000000f00 */
[----:B------:R-:W-:-:S04]  /*17540*/  MOV R3, 0x0 ;  /* 0x0000000000037802 */ /* 0x000fc80000000f00 */
[----:B--2---:R-:W-:Y:S05]  /*17550*/  RET.REL.NODEC R2 `(_ZN7cutlass13device_kernelIN5flash19enable_sm80_to_sm89INS1_16FlashAttnFwdSm80INS1_25CollectiveMainloopFwdSm80ILi8ELi1ELb0EN4cute5tupleIJNS5_1CILi128EEENS7_ILi32EEENS7_ILi256EEEEEELi256ENS_6half_tEfNS_4arch4Sm80ELb0ELb0ELb0ELb1ELb0ELb1ELb1ELb1EEENS1_21CollectiveEpilogueFwdINS6_IJS8_SA_S9_EEENS6_IJNS7_ILi1EEESI_SI_EEESC_SE_Li256ELb1ELb1ELb1ELb0EEENS1_36VarlenDynamicPersistentTileSchedulerILi128ELi32ELi256ELi256ELb1ELb1ELb0ELb0ELb1ELb1EEEEEEEEEvNT_6ParamsE) ;  /* 0xfffe8aa002007950 */ /* 0x004fea0003c3ffff */
        .weak           $__internal_7_$__cuda_sm70_votesync_ballot
        .type           $__internal_7_$__cuda_sm70_votesync_ballot,@function
        .size           $__internal_7_$__cuda_sm70_votesync_ballot,(.L_x_2563 - $__internal_7_$__cuda_sm70_votesync_ballot)
$__internal_7_$__cuda_sm70_votesync_ballot:
[----:B------:R-:W-:Y:S01]  /*17560*/  ISETP.NE.U32.AND P0, PT, R0, 0x1, PT ;  /* 0x000000010000780c */ /* 0x000fe20003f05070 */
[----:B------:R-:W-:-:S04]  /*17570*/  IMAD.MOV.U32 R3, RZ, RZ, -0x1 ;  /* 0xffffffffff037424 */ /* 0x000fc800078e00ff */
[----:B------:R-:W-:Y:S08]  /*17580*/  WARPSYNC R3 ;  /* 0x0000000300007348 */ /* 0x000ff00003800000 */
[----:B------:R-:W-:-:S04]  /*17590*/  VOTE.ANY R0, PT, !P0 ;  /* 0x0000000000007806 */ /* 0x000fc800040e0100 */
[----:B------:R-:W-:Y:S01]  /*175a0*/  LOP3.LUT R0, R0, R3, RZ, 0xc0, !PT ;  /* 0x0000000300007212 */ /* 0x000fe200078ec0ff */
[----:B------:R-:W-:-:S04]  /*175b0*/  IMAD.MOV.U32 R3, RZ, RZ, 0x0 ;  /* 0x00000000ff037424 */ /* 0x000fc800078e00ff */
[----:B------:R-:W-:Y:S05]  /*175c0*/  RET.REL.NODEC R2 `(_ZN7cutlass13device_kernelIN5flash19enable_sm80_to_sm89INS1_16FlashAttnFwdSm80INS1_25CollectiveMainloopFwdSm80ILi8ELi1ELb0EN4cute5tupleIJNS5_1CILi128EEENS7_ILi32EEENS7_ILi256EEEEEELi256ENS_6half_tEfNS_4arch4Sm80ELb0ELb0ELb0ELb1ELb0ELb1ELb1ELb1EEENS1_21CollectiveEpilogueFwdINS6_IJS8_SA_S9_EEENS6_IJNS7_ILi1EEESI_SI_EEESC_SE_Li256ELb1ELb1ELb1ELb0EEENS1_36VarlenDynamicPersistentTileSchedulerILi128ELi32ELi256ELi256ELb1ELb1ELb0ELb0ELb1ELb1EEEEEEEEEvNT_6ParamsE) ;  /* 0xfffe8a3002007950 */ /* 0x000fea0003c3ffff */
.L_x_323:
        /* <DEDUP_REMOVED lines=11> */
.L_x_2563:


//--------------------- .text._ZN7cutlass13device_kernelIN5flash19enable_sm80_to_sm89INS1_16FlashAttnFwdSm80INS1_25CollectiveMainloopFwdSm80ILi8ELi1ELb1EN4cute5tupleIJNS5_1CILi128EEENS7_ILi48EEENS7_ILi256EEEEEELi256ENS_6half_tEfNS_4arch4Sm80ELb0ELb1ELb0ELb0ELb0ELb0ELb1ELb1EEENS1_21CollectiveEpilogueFwdINS6_IJS8_SA_S9_EEENS6_IJNS7_ILi1EEESI_SI_EEESC_SE_Li256ELb0ELb1ELb1ELb0EEENS1_19SingleTileSchedulerILb0ELb1ELb1ELi128EEEEEEEEEvNT_6ParamsE --------------------------
	.section	.text._ZN7cutlass13device_kernelIN5flash19enable_sm80_to_sm89INS1_16FlashAttnFwdSm80INS1_25CollectiveMainloopFwdSm80ILi8ELi1ELb1EN4cute5tupleIJNS5_1CILi128EEENS7_ILi48EEENS7_ILi256EEEEEELi256ENS_6half_tEfNS_4arch4Sm80ELb0ELb1ELb0ELb0ELb0ELb0ELb1ELb1EEENS1_21CollectiveEpilogueFwdINS6_IJS8_SA_S9_EEENS6_IJNS7_ILi1EEESI_SI_EEESC_SE_Li256ELb0ELb1ELb1ELb0EEENS1_19SingleTileSchedulerILb0ELb1ELb1ELi128EEEEEEEEEvNT_6ParamsE,"ax",@progbits
	.sectioninfo	@"SHI_REGISTERS=255"
	.align	128
.text._ZN7cutlass13device_kernelIN5flash19enable_sm80_to_sm89INS1_16FlashAttnFwdSm80INS1_25CollectiveMainloopFwdSm80ILi8ELi1ELb1EN4cute5tupleIJNS5_1CILi128EEENS7_ILi48EEENS7_ILi256EEEEEELi256ENS_6half_tEfNS_4arch4Sm80ELb0ELb1ELb0ELb0ELb0ELb0ELb1ELb1EEENS1_21CollectiveEpilogueFwdINS6_IJS8_SA_S9_EEENS6_IJNS7_ILi1EEESI_SI_EEESC_SE_Li256ELb0ELb1ELb1ELb0EEENS1_19SingleTileSchedulerILb0ELb1ELb1ELi128EEEEEEEEEvNT_6ParamsE:
        .type           _ZN7cutlass13device_kernelIN5flash19enable_sm80_to_sm89INS1_16FlashAttnFwdSm80INS1_25CollectiveMainloopFwdSm80ILi8ELi1ELb1EN4cute5tupleIJNS5_1CILi128EEENS7_ILi48EEENS7_ILi256EEEEEELi256ENS_6half_tEfNS_4arch4Sm80ELb0ELb1ELb0ELb0ELb0ELb0ELb1ELb1EEENS1_21CollectiveEpilogueFwdINS6_IJS8_SA_S9_EEENS6_IJNS7_ILi1EEESI_SI_EEESC_SE_Li256ELb0ELb1ELb1ELb0EEENS1_19SingleTileSchedulerILb0ELb1ELb1ELi128EEEEEEEEEvNT_6ParamsE,@function
        .size           _ZN7cutlass13device_kernelIN5flash19enable_sm80_to_sm89INS1_16FlashAttnFwdSm80INS1_25CollectiveMainloopFwdSm80ILi8ELi1ELb1EN4cute5tupleIJNS5_1CILi128EEENS7_ILi48EEENS7_ILi256EEEEEELi256ENS_6half_tEfNS_4arch4Sm80ELb0ELb1ELb0ELb0ELb0ELb0ELb1ELb1EEENS1_21CollectiveEpilogueFwdINS6_IJS8_SA_S9_EEENS6_IJNS7_ILi1EEESI_SI_EEESC_SE_Li256ELb0ELb1ELb1ELb0EEENS1_19SingleTileSchedulerILb0ELb1ELb1ELi128EEEEEEEEEvNT_6ParamsE,(.L_x_2568 - _ZN7cutlass13device_kernelIN5flash19enable_sm80_to_sm89INS1_16FlashAttnFwdSm80INS1_25CollectiveMainloopFwdSm80ILi8ELi1ELb1EN4cute5tupleIJNS5_1CILi128EEENS7_ILi48EEENS7_ILi256EEEEEELi256ENS_6half_tEfNS_4arch4Sm80ELb0ELb1ELb0ELb0ELb0ELb0ELb1ELb1EEENS1_21CollectiveEpilogueFwdINS6_IJS8_SA_S9_EEENS6_IJNS7_ILi1EEESI_SI_EEESC_SE_Li256ELb0ELb1ELb1ELb0EEENS1_19SingleTileSchedulerILb0ELb1ELb1ELi128EEEEEEEEEvNT_6ParamsE)
        .other          _ZN7cutlass13device_kernelIN5flash19enable_sm80_to_sm89INS1_16FlashAttnFwdSm80INS1_25CollectiveMainloopFwdSm80ILi8ELi1ELb1EN4cute5tupleIJNS5_1CILi128EEENS7_ILi48EEENS7_ILi256EEEEEELi256ENS_6half_tEfNS_4arch4Sm80ELb0ELb1ELb0ELb0ELb0ELb0ELb1ELb1EEENS1_21CollectiveEpilogueFwdINS6_IJS8_SA_S9_EEENS6_IJNS7_ILi1EEESI_SI_EEESC_SE_Li256ELb0ELb1ELb1ELb0EEENS1_19SingleTileSchedulerILb0ELb1ELb1ELi128EEEEEEEEEvNT_6ParamsE,@"STO_CUDA_ENTRY STV_DEFAULT"
_ZN7cutlass13device_kernelIN5flash19enable_sm80_to_sm89INS1_16FlashAttnFwdSm80INS1_25CollectiveMainloopFwdSm80ILi8ELi1ELb1EN4cute5tupleIJNS5_1CILi128EEENS7_ILi48EEENS7_ILi256EEEEEELi256ENS_6half_tEfNS_4arch4Sm80ELb0ELb1ELb0ELb0ELb0ELb0ELb1ELb1EEENS1_21CollectiveEpilogueFwdINS6_IJS8_SA_S9_EEENS6_IJNS7_ILi1EEESI_SI_EEESC_SE_Li256ELb0ELb1ELb1ELb0EEENS1_19SingleTileSchedulerILb0ELb1ELb1ELi128EEEEEEEEEvNT_6ParamsE:
        /* <DEDUP_REMOVED lines=18> */
.L_x_324:
[----:B---3--:R-:W-:Y:S02]  /*0120*/  ULDC.64 UR4, c[0x0][0x550] ;  /* 0x0001540000047ab9 */ /* 0x008fe40000000a00 */
[----:B------:R-:W-:Y:S02]  /*0130*/  UISETP.NE.AND UP0, UPT, UR4, 0x1, UPT ;  /* 0x000000010400788c */ /* 0x000fe4000bf05270 */
[----:B------:R-:W-:-:S02]  /*0140*/  UIMAD.WIDE.U32 UR8, UR6, UR5, URZ ;  /* 0x00000005060872a5 */ /* 0x000fc4000f8e003f */
[----:B------:R-:W-:Y:S02]  /*0150*/  ULDC UR4, c[0x0][0x558] ;  /* 0x0001560000047ab9 */ /* 0x000fe40000000800 */
[----:B------:R-:W-:-:S05]  /*0160*/  UMOV UR12, UR6 ;  /* 0x00000006000c7c82 */ /* 0x000fca0008000000 */
[----:B------:R-:W-:-:S03]  /*0170*/  @UP0 USHF.R.U32.HI UR12, URZ, UR4, UR9 ;  /* 0x000000043f0c0299 */ /* 0x000fc60008011609 */
.L_x_325:
[----:B------:R-:W-:Y:S01]  /*0180*/  ISETP.GE.AND P0, PT, R11, RZ, PT ;  /* 0x000000ff0b00720c */ /* 0x000fe20003f06270 */
[----:B------:R-:W-:Y:S02]  /*0190*/  UIADD3 UR5, -UR12, URZ, URZ ;  /* 0x0000003f0c057290 */ /* 0x000fe4000fffe13f */
[----:B------:R-:W-:Y:S02]  /*01a0*/  ULDC UR4, c[0x0][0x550] ;  /* 0x0001540000047ab9 */ /* 0x000fe40000000800 */
[----:B------:R-:W-:-:S08]  /*01b0*/  UIMAD UR6, UR5, UR4, UR6 ;  /* 0x00000004050672a4 */ /* 0x000fd0000f8e0206 */
[----:B------:R-:W-:Y:S05]  /*01c0*/  @!P0 EXIT ;  /* 0x000000000000894d */ /* 0x000fea0003800000 */
[----:B------:R-:W1:Y:S01]  /*01d0*/  S2UR UR11, SR_CTAID.X ;  /* 0x00000000000b79c3 */ /* 0x000e620000002500 */
[----:B------:R-:W-:Y:S02]  /*01e0*/  ULDC UR7, c[0x0][0x2c4] ;  /* 0x0000b10000077ab9 */ /* 0x000fe40000000800 */
[----:B------:R-:W-:Y:S02]  /*01f0*/  UISETP.NE.AND UP1, UPT, UR7, 0x1, UPT ;  /* 0x000000010700788c */ /* 0x000fe4000bf25270 */
[----:B------:R-:W-:Y:S02]  /*0200*/  UMOV UR10, 0x1 ;  /* 0x00000001000a7882 */ /* 0x000fe40000000000 */
[----:B------:R-:W-:Y:S02]  /*0210*/  ULDC.64 UR4, c[0x0][0x328] ;  /* 0x0000ca0000047ab9 */ /* 0x000fe40000000a00 */
[----:B------:R-:W-:Y:S02]  /*0220*/  UISETP.LE.AND UP0, UPT, UR10, UR5, UPT ;  /* 0x000000050a00728c */ /* 0x000fe4000bf03270 */
[----:B------:R-:W-:-:S02]  /*0230*/  ULDC.64 UR8, c[0x0][0x2c8] ;  /* 0x0000b20000087ab9 */ /* 0x000fc40000000a00 */
[----:B------:R-:W-:Y:S02]  /*0240*/  ULDC UR13, c[0x0][0x168] ;  /* 0x00005a00000d7ab9 */ /* 0x000fe40000000800 */
[----:B------:R-:W-:Y:S01]  /*0250*/  PLOP3.LUT P0, PT, PT, PT, UP0, 0x40, 0x0 ;  /* 0x000000000000781c */ /* 0x000fe20003f0e808 */
[----:B------:R-:W-:Y:S02]  /*0260*/  ULDC UR5, c[0x0][0x1d0] ;  /* 0x0000740000057ab9 */ /* 0x000fe40000000800 */
[----:B------:R-:W-:Y:S02]  /*0270*/  UP2UR UR14, UPR, URZ, 0x2 ;  /* 0x000000023f0e7883 */ /* 0x000fe40008000000 */
[----:B-1----:R-:W-:-:S04]  /*0280*/  USHF.L.U32 UR11, UR11, 0x7, URZ ;  /* 0x000000070b0b7899 */ /* 0x002fc8000800063f */
[----:B------:R-:W-:Y:S02]  /*0290*/  @UP1 UIADD3 UR16, UR11, 0x7f, URZ ;  /* 0x0000007f0b101890 */ /* 0x000fe4000fffe03f */
[----:B------:R-:W-:Y:S02]  /*02a0*/  UIADD3 UR15, UR11, 0x7f, URZ ;  /* 0x0000007f0b0f7890 */ /* 0x000fe4000fffe03f */
[----:B------:R-:W-:Y:S02]  /*02b0*/  UIMAD.WIDE.U32 UR16, UR16, UR8, URZ ;  /* 0x00000008101072a5 */ /* 0x000fe4000f8e003f */
[----:B------:R-:W-:Y:S02]  /*02c0*/  UIADD3 UR8, UR10, -UR13, URZ ;  /* 0x8000000d0a087290 */ /* 0x000fe4000fffe03f */
[----:B------:R-:W-:Y:S02]  /*02d0*/  @UP1 USHF.R.U32.HI UR15, URZ, UR9, UR17 ;  /* 0x000000093f0f1299 */ /* 0x000fe40008011611 */
[----:B------:R-:W-:-:S02]  /*02e0*/  UP2UR UR13, UPR, URZ, 0x1 ;  /* 0x000000013f0d7883 */ /* 0x000fc40008000000 */
[----:B------:R-:W-:-:S04]  /*02f0*/  UIADD3 UR5, UR15, UR5, UR8 ;  /* 0x000000050f057290 */ /* 0x000fc8000fffe008 */
[----:B------:R-:W-:Y:S01]  /*0300*/  UIADD3 UR8, UR5, UR4, URZ ;  /* 0x0000000405087290 */ /* 0x000fe2000fffe03f */
[----:B------:R-:W-:Y:S05]  /*0310*/  @P0 BRA `(.L_x_326) ;  /* 0x0000014000000947 */ /* 0x000fea0003800000 */
[----:B------:R-:W-:Y:S01]  /*0320*/  ISETP.LT.AND P0, PT, RZ, UR5, PT ;  /* 0x00000005ff007c0c */ /* 0x000fe2000bf01270 */
[----:B------:R-:W-:-:S12]  /*0330*/  UIADD3 UR9, UR5, -0x1, URZ ;  /* 0xffffffff05097890 */ /* 0x000fd8000fffe03f */
[----:B------:R-:W-:Y:S05]  /*0340*/  @P0 BRA `(.L_x_327) ;  /* 0x0000008000000947 */ /* 0x000fea0003800000 */
[----:B------:R-:W-:Y:S02]  /*0350*/  ULDC UR4, c[0x0][0x32c] ;  /* 0x0000cb0000047ab9 */ /* 0x000fe40000000800 */
[----:B------:R-:W-:Y:S02]  /*0360*/  UISETP.NE.AND UP0, UPT, UR10, UR4, UPT ;  /* 0x000000040a00728c */ /* 0x000fe4000bf05270 */
[----:B------:R-:W-:-:S03]  /*0370*/  UIADD3 UR9, -UR5, URZ, URZ ;  /* 0x0000003f05097290 */ /* 0x000fc6000fffe13f */
[----:B------:R-:W-:Y:S02]  /*0380*/  ULDC.64 UR4, c[0x0][0x330] ;  /* 0x0000cc0000047ab9 */ /* 0x000fe40000000a00 */
[----:B------:R-:W-:-:S04]  /*0390*/  UIMAD.WIDE.U32 UR16, UR9, UR4, URZ ;  /* 0x00000004091072a5 */ /* 0x000fc8000f8e003f */
[----:B------:R-:W-:-:S04]  /*03a0*/  @UP0 USHF.R.U32.HI UR9, URZ, UR5, UR17 ;  /* 0x000000053f090299 */ /* 0x000fc80008011611 */
[----:B------:R-:W-:Y:S01]  /*03b0*/  ULOP3.LUT UR9, URZ, UR9, URZ, 0x33, !UPT ;  /* 0x000000093f097292 */ /* 0x000fe2000f8e333f */
[----:B------:R-:W-:Y:S05]  /*03c0*/  BRA `(.L_x_328) ;  /* 0x0000005000007947 */ /* 0x000fea0003800000 */
.L_x_327:
[----:B------:R-:W-:Y:S02]  /*03d0*/  ULDC UR4, c[0x0][0x32c] ;  /* 0x0000cb0000047ab9 */ /* 0x000fe40000000800 */
[----:B------:R-:W-:-:S03]  /*03e0*/  UISETP.NE.AND UP0, UPT, UR10, UR4, UPT ;  /* 0x000000040a00728c */ /* 0x000fc6000bf05270 */
[----:B------:R-:W-:Y:S02]  /*03f0*/  ULDC.64 UR4, c[0x0][0x330] ;  /* 0x0000cc0000047ab9 */ /* 0x000fe40000000a00 */
[----:B------:R-:W-:-:S06]  /*0400*/  UIMAD.WIDE.U32 UR16, UR9, UR4, URZ ;  /* 0x00000004091072a5 */ /* 0x000fcc000f8e003f */
[----:B------:R-:W-:Y:S02]  /*0410*/  @UP0 USHF.R.U32.HI UR9, URZ, UR5, UR17 ;  /* 0x000000053f090299 */ /* 0x000fe40008011611 */
.L_x_328:
[----:B------:R-:W-:Y:S02]  /*0420*/  ULDC UR4, c[0x0][0x32c] ;  /* 0x0000cb0000047ab9 */ /* 0x000fe40000000800 */
[----:B------:R-:W-:-:S04]  /*0430*/  UIMAD UR4, UR9, UR4, UR4 ;  /* 0x00000004090472a4 */ /* 0x000fc8000f8e0204 */
[----:B------:R-:W-:-:S04]  /*0440*/  UISETP.LT.AND UP0, UPT, UR8, UR4, UPT ;  /* 0x000000040800728c */ /* 0x000fc8000bf01270 */
[----:B------:R-:W-:Y:S02]  /*0450*/  USEL UR8, UR8, UR4, UP0 ;  /* 0x0000000408087287 */ /* 0x000fe40008000000 */
.L_x_326:
[----:B------:R-:W-:Y:S02]  /*0460*/  UMOV UR18, 0x2f ;  /* 0x0000002f00127882 */ /* 0x000fe40000000000 */
[----:B------:R-:W-:Y:S02]  /*0470*/  ULDC UR10, c[0x0][0x1d0] ;  /* 0x00007400000a7ab9 */ /* 0x000fe40000000800 */
[----:B------:R-:W-:Y:S02]  /*0480*/  UISETP.NE.AND UP0, UPT, UR7, 0x1, UPT ;  /* 0x000000010700788c */ /* 0x000fe4000bf05270 */
[----:B------:R-:W-:Y:S02]  /*0490*/  UIADD3 UR18, UR18, UR10, URZ ;  /* 0x0000000a12127290 */ /* 0x000fe4000fffe03f */
[----:B------:R-:W-:Y:S02]  /*04a0*/  ULDC.64 UR4, c[0x0][0x2c8] ;  /* 0x0000b20000047ab9 */ /* 0x000fe40000000a00 */
[----:B------:R-:W-:-:S02]  /*04b0*/  UIMAD.WIDE.U32 UR16, UR11, UR4, URZ ;  /* 0x000000040b1072a5 */ /* 0x000fc4000f8e003f */
[----:B------:R-:W-:Y:S02]  /*04c0*/  UIMAD.WIDE UR18, UR18, 0x2aaaaaab, URZ ;  /* 0x2aaaaaab121278a5 */ /* 0x000fe4000f8e023f */
[----:B------:R-:W-:Y:S02]  /*04d0*/  UIADD3 UR8, UR8, 0x2f, URZ ;  /* 0x0000002f08087890 */ /* 0x000fe4000fffe03f */
[----:B------:R-:W-:Y:S02]  /*04e0*/  UISETP.NE.AND UP1, UPT, UR13, URZ, UPT ;  /* 0x0000003f0d00728c */ /* 0x000fe4000bf25270 */
[----:B------:R-:W-:Y:S02]  /*04f0*/  UIMAD.WIDE UR8, UR8, 0x2aaaaaab, URZ ;  /* 0x2aaaaaab080878a5 */ /* 0x000fe4000f8e023f */
[----:B------:R-:W-:Y:S02]  /*0500*/  @UP0 UMOV UR15, UR17 ;  /* 0x00000011000f0c82 */ /* 0x000fe40008000000 */
[----:B------:R-:W-:Y:S01]  /*0510*/  UMOV UR4, UR11 ;  /* 0x0000000b00047c82 */ /* 0x000fe20008000000 */
[----:B------:R-:W-:Y:S01]  /*0520*/  PLOP3.LUT P0, PT, PT, PT, UP1, 0x40, 0x0 ;  /* 0x000000000000781c */ /* 0x000fe20003f0e818 */
[----:B------:R-:W-:-:S02]  /*0530*/  UMOV UR17, UR19 ;  /* 0x0000001300117c82 */ /* 0x000fc40008000000 */
[----:B------:R-:W-:Y:S02]  /*0540*/  @UP0 USHF.R.U32.HI UR4, URZ, UR5, UR15 ;  /* 0x000000053f040299 */ /* 0x000fe4000801160f */
[----:B------:R-:W-:Y:S02]  /*0550*/  USHF.R.U32.HI UR8, URZ, 0x1f, UR9 ;  /* 0x0000001f3f087899 */ /* 0x000fe40008011609 */
[----:B------:R-:W-:Y:S02]  /*0560*/  USHF.R.U32.HI UR15, URZ, 0x1f, UR17 ;  /* 0x0000001f3f0f7899 */ /* 0x000fe40008011611 */
[----:B------:R-:W-:Y:S02]  /*0570*/  ULDC UR16, c[0x0][0x168] ;  /* 0x00005a0000107ab9 */ /* 0x000fe40000000800 */
[----:B------:R-:W-:Y:S02]  /*0580*/  UIADD3 UR10, UR10, -UR16, URZ ;  /* 0x800000100a0a7290 */ /* 0x000fe4000fffe03f */
[----:B------:R-:W-:-:S02]  /*0590*/  ULEA.HI.SX32 UR8, UR9, UR8, 0x1d ;  /* 0x0000000809087291 */ /* 0x000fc4000f8fea3f */
[----:B------:R-:W-:Y:S02]  /*05a0*/  ULEA.HI.SX32 UR15, UR17, UR15, 0x1d ;  /* 0x0000000f110f7291 */ /* 0x000fe4000f8fea3f */
[----:B------:R-:W-:Y:S02]  /*05b0*/  UIADD3 UR4, UR10, UR4, URZ ;  /* 0x000000040a047290 */ /* 0x000fe4000fffe03f */
[----:B------:R-:W-:Y:S02]  /*05c0*/  UISETP.LT.AND UP0, UPT, UR15, UR8, UPT ;  /* 0x000000080f00728c */ /* 0x000fe4000bf01270 */
[----:B------:R-:W-:Y:S02]  /*05d0*/  ULDC UR5, c[0x0][0x324] ;  /* 0x0000c90000057ab9 */ /* 0x000fe40000000800 */
[----:B------:R-:W-:Y:S02]  /*05e0*/  UIADD3 UR9, UR4, -UR5, URZ ;  /* 0x8000000504097290 */ /* 0x000fe4000fffe03f */
[----:B------:R-:W-:Y:S01]  /*05f0*/  USEL UR8, UR15, UR8, UP0 ;  /* 0x000000080f087287 */ /* 0x000fe20008000000 */
[----:B------:R-:W-:Y:S05]  /*0600*/  @P0 BRA `(.L_x_329) ;  /* 0x0000015000000947 */ /* 0x000fea0003800000 */
[----:B------:R-:W-:Y:S02]  /*0610*/  UMOV UR15, UR4 ;  /* 0x00000004000f7c82 */ /* 0x000fe40008000000 */
[----:B------:R-:W-:-:S06]  /*0620*/  UISETP.GT.AND UP0, UPT, UR15, -0x1, UPT ;  /* 0xffffffff0f00788c */ /* 0x000fcc000bf04270 */
[----:B------:R-:W-:-:S13]  /*0630*/  PLOP3.LUT P0, PT, PT, PT, UP0, 0x80, 0x0 ;  /* 0x000000000000781c */ /* 0x000fda0003f0f008 */
[----:B------:R-:W-:Y:S05]  /*0640*/  @P0 BRA `(.L_x_330) ;  /* 0x0000008000000947 */ /* 0x000fea0003800000 */
[----:B------:R-:W-:Y:S02]  /*0650*/  ULDC UR4, c[0x0][0x32c] ;  /* 0x0000cb0000047ab9 */ /* 0x000fe40000000800 */
[----:B------:R-:W-:Y:S02]  /*0660*/  UISETP.NE.AND UP0, UPT, UR4, 0x1, UPT ;  /* 0x000000010400788c */ /* 0x000fe4000bf05270 */
[----:B------:R-:W-:Y:S02]  /*0670*/  ULOP3.LUT UR15, URZ, UR15, URZ, 0x33, !UPT ;  /* 0x0000000f3f0f7292 */ /* 0x000fe4000f8e333f */
[----:B------:R-:W-:Y:S02]  /*0680*/  ULDC.64 UR4, c[0x0][0x330] ;  /* 0x0000cc0000047ab9 */ /* 0x000fe40000000a00 */
[----:B------:R-:W-:-:S05]  /*0690*/  UIMAD.WIDE.U32 UR16, UR15, UR4, URZ ;  /* 0x000000040f1072a5 */ /* 0x000fca000f8e003f */
[----:B------:R-:W-:-:S04]  /*06a0*/  @UP0 USHF.R.U32.HI UR15, URZ, UR5, UR17 ;  /* 0x000000053f0f0299 */ /* 0x000fc80008011611 */
[----:B------:R-:W-:Y:S01]  /*06b0*/  ULOP3.LUT UR15, URZ, UR15, URZ, 0x33, !UPT ;  /* 0x0000000f3f0f7292 */ /* 0x000fe2000f8e333f */
[----:B------:R-:W-:Y:S05]  /*06c0*/  BRA `(.L_x_331) ;  /* 0x0000005000007947 */ /* 0x000fea0003800000 */
.L_x_330:
[----:B------:R-:W-:Y:S02]  /*06d0*/  ULDC UR4, c[0x0][0x32c] ;  /* 0x0000cb0000047ab9 */ /* 0x000fe40000000800 */
[----:B------:R-:W-:-:S03]  /*06e0*/  UISETP.NE.AND UP0, UPT, UR4, 0x1, UPT ;  /* 0x000000010400788c */ /* 0x000fc6000bf05270 */
[----:B------:R-:W-:Y:S02]  /*06f0*/  ULDC.64 UR4, c[0x0][0x330] ;  /* 0x0000cc0000047ab9 */ /* 0x000fe40000000a00 */
[----:B------:R-:W-:-:S06]  /*0700*/  UIMAD.WIDE.U32 UR16, UR15, UR4, URZ ;  /* 0x000000040f1072a5 */ /* 0x000fcc000f8e003f */
[----:B------:R-:W-:Y:S02]  /*0710*/  @UP0 USHF.R.U32.HI UR15, URZ, UR5, UR17 ;  /* 0x000000053f0f0299 */ /* 0x000fe40008011611 */
.L_x_331:
[----:B------:R-:W-:Y:S02]  /*0720*/  ULDC UR4, c[0x0][0x32c] ;  /* 0x0000cb0000047ab9 */ /* 0x000fe40000000800 */
[----:B------:R-:W-:-:S04]  /*0730*/  UIMAD UR4, UR15, UR4, URZ ;  /* 0x000000040f0472a4 */ /* 0x000fc8000f8e023f */
[----:B------:R-:W-:-:S04]  /*0740*/  UISETP.LT.AND UP0, UPT, UR9, UR4, UPT ;  /* 0x000000040900728c */ /* 0x000fc8000bf01270 */
[----:B------:R-:W-:-:S04]  /*0750*/  USEL UR9, UR9, UR4, !UP0 ;  /* 0x0000000409097287 */ /* 0x000fc8000c000000 */
.L_x_329:
[----:B------:R-:W-:-:S04]  /*0760*/  UIMAD.WIDE UR4, UR9, 0x2aaaaaab, URZ ;  /* 0x2aaaaaab090478a5 */ /* 0x000fc8000f8e023f */
[----:B------:R-:W-:-:S04]  /*0770*/  USHF.R.U32.HI UR4, URZ, 0x1f, UR5 ;  /* 0x0000001f3f047899 */ /* 0x000fc80008011605 */
[----:B------:R-:W-:-:S03]  /*0780*/  ULEA.HI.SX32 UR4, UR5, UR4, 0x1d ;  /* 0x0000000405047291 */ /* 0x000fc6000f8fea3f */
[----:B------:R-:W-:Y:S02]  /*0790*/  ULDC UR5, c[0x0][0x338] ;  /* 0x0000ce0000057ab9 */ /* 0x000fe40000000800 */
[----:B------:R-:W-:-:S04]  /*07a0*/  UISETP.LT.AND UP0, UPT, URZ, UR4, UPT ;  /* 0x000000043f00728c */ /* 0x000fc8000bf01270 */
[----:B------:R-:W-:Y:S02]  /*07b0*/  USEL UR9, URZ, UR4, !UP0 ;  /* 0x000000043f097287 */ /* 0x000fe4000c000000 */
[----:B------:R-:W-:Y:S02]  /*07c0*/  USHF.R.U32.HI UR4, URZ, 0x10, UR6 ;  /* 0x000000103f047899 */ /* 0x000fe40008011606 */
[----:B------:R-:W-:Y:S02]  /*07d0*/  UISETP.GT.AND UP0, UPT, UR8, UR9, UPT ;  /* 0x000000090800728c */ /* 0x000fe4000bf04270 */
[----:B------:R-:W-:-:S04]  /*07e0*/  UISETP.NE.AND UP1, UPT, UR4, URZ, UPT ;  /* 0x0000003f0400728c */ /* 0x000fc8000bf25270 */
[----:B------:R-:W-:Y:S01]  /*07f0*/  PLOP3.LUT P0, PT, PT, PT, UP0, 0x80, 0x0 ;  /* 0x000000000000781c */ /* 0x000fe20003f0f008 */
[----:B------:R-:W-:-:S03]  /*0800*/  USEL UR5, UR4, UR5, UP1 ;  /* 0x0000000504057287 */ /* 0x000fc60008800000 */
[----:B------:R-:W-:-:S09]  /*0810*/  UMOV UR4, URZ ;  /* 0x0000003f00047c82 */ /* 0x000fd20008000000 */
[----:B------:R-:W-:Y:S05]  /*0820*/  @!P0 BRA `(.L_x_332) ;  /* 0x0000021000008947 */ /* 0x000fea0003800000 */
[----:B------:R-:W-:Y:S01]  /*0830*/  IMAD.U32 R3, RZ, RZ, UR5 ;  /* 0x00000005ff037e24 */ /* 0x000fe2000f8e00ff */
[----:B------:R-:W-:Y:S02]  /*0840*/  UIADD3 UR18, UR5, -0x1, UR8 ;  /* 0xffffffff05127890 */ /* 0x000fe4000fffe008 */
[----:B------:R-:W-:Y:S02]  /*0850*/  UMOV UR20, URZ ;  /* 0x0000003f00147c82 */ /* 0x000fe40008000000 */
[----:B------:R-:W-:Y:S01]  /*0860*/  IABS R0, R3 ;  /* 0x0000000300007213 */ /* 0x000fe20000000000 */
[----:B------:R-:W-:-:S03]  /*0870*/  UIADD3 UR18, -UR9, UR18, URZ ;  /* 0x0000001209127290 */ /* 0x000fc6000fffe13f */
        /* <DEDUP_REMOVED lines=10> */
[----:B------:R-:W-:Y:S01]  /*0920*/  UIMAD UR4, UR4, UR17, URZ ;  /* 0x00000011040472a4 */ /* 0x000fe2000f8e023f */
[----:B------:R-:W-:-:S02]  /*0930*/  IABS R0, R3 ;  /* 0x0000000300007213 */ /* 0x000fc40000000000 */
[----:B------:R-:W1:Y:S01]  /*0940*/  R2UR UR16, R2 ;  /* 0x00000000021073c2 */ /* 0x000e6200000e0000 */
[----:B------:R-:W-:Y:S02]  /*0950*/  UIMAD.WIDE.U32 UR20, UR21, UR4, UR20 ;  /* 0x00000004151472a5 */ /* 0x000fe4000f8e0014 */
[----:B------:R-:W-:-:S05]  /*0960*/  IMAD.MOV R0, RZ, RZ, -R0 ;  /* 0x000000ffff007224 */ /* 0x000fca00078e0a00 */
        /* <DEDUP_REMOVED lines=9> */
[----:B------:R-:W-:-:S05]  /*0a00*/  UISETP.NE.AND UP1, UPT, UR5, URZ, UPT ;  /* 0x0000003f0500728c */ /* 0x000fca000bf25270 */
[----:B------:R-:W-:Y:S02]  /*0a10*/  UMOV UR4, UR21 ;  /* 0x0000001500047c82 */ /* 0x000fe40008000000 */
[----:B------:R-:W-:-:S04]  /*0a20*/  @!UP0 UIADD3 UR4, -UR4, URZ, URZ ;  /* 0x0000003f04048290 */ /* 0x000fc8000fffe13f */
[----:B------:R-:W-:Y:S02]  /*0a30*/  @!UP1 ULOP3.LUT UR4, URZ, UR5, URZ, 0x33, !UPT ;  /* 0x000000053f049292 */ /* 0x000fe4000f8e333f */
.L_x_332:
[----:B------:R-:W-:Y:S01]  /*0a40*/  ULOP3.LUT UR6, UR6, 0xffff, URZ, 0xc0, !UPT ;  /* 0x0000ffff06067892 */ /* 0x000fe2000f8ec03f */
[----:B------:R-:W-:Y:S01]  /*0a50*/  PLOP3.LUT P2, PT, PT, PT, PT, 0x80, 0x0 ;  /* 0x000000000000781c */ /* 0x000fe20003f4f070 */
[----:B------:R-:W-:Y:S01]  /*0a60*/  ULDC.64 UR16, c[0x0][0x118] ;  /* 0x0000460000107ab9 */ /* 0x000fe20000000a00 */
[----:B------:R-:W-:Y:S01]  /*0a70*/  CS2R R16, SRZ ;  /* 0x0000000000107805 */ /* 0x000fe2000001ff00 */
[----:B------:R-:W-:Y:S01]  /*0a80*/  UIMAD UR9, UR6, UR4, UR9 ;  /* 0x00000004060972a4 */ /* 0x000fe2000f8e0209 */
        /* <DEDUP_REMOVED lines=71> */
[----:B------:R-:W2:Y:S01]  /*0f00*/  LDL.LU R133, [R1+0x1c] ;  /* 0x00001c0001857983 */ /* 0x000ea20000300800 */
[----:B------:R-:W-:Y:S01]  /*0f10*/  SHF.R.S32.HI R67, RZ, 0x1f, R132 ;  /* 0x0000001fff437819 */ /* 0x000fe20000011484 */
[----:B------:R-:W-:Y:S01]  /*0f20*/  UISETP.NE.AND UP0, UPT, UR14, URZ, UPT ;  /* 0x0000003f0e00728c */ /* 0x000fe2000bf05270 */
[----:B------:R-:W-:Y:S01]  /*0f30*/  ISETP.NE.AND.EX P3, PT, RZ, c[0x0][0x344], PT, P0 ;  /* 0x0000d100ff007a0c */ /* 0x000fe20003f65300 */
[----:B------:R-:W-:-:S02]  /*0f40*/  USHF.R.S32.HI UR6, URZ, 0x1f, UR12 ;  /* 0x0000001f3f067899 */ /* 0x000fc4000801140c */
[----:B------:R-:W-:-:S10]  /*0f50*/  ULDC.64 UR4, c[0x0][0x1b8] ;  /* 0x00006e0000047ab9 */ /* 0x000fd40000000a00 */
[----:B------:R-:W-:-:S04]  /*0f60*/  @P3 IMAD.MOV.U32 R2, RZ, RZ, 0x4 ;  /* 0x00000004ff023424 */ /* 0x000fc800078e00ff */
[----:B------:R-:W-:-:S05]  /*0f70*/  @P3 IMAD.WIDE R2, R11, R2, c[0x0][0x340] ;  /* 0x0000d0000b023625 */ /* 0x000fca00078e0202 */
[----:B------:R1:W3:Y:S01]  /*0f80*/  @P3 LDG.E R8, [R2.64] ;  /* 0x0000001002083981 */ /* 0x0002e2000c1e1900 */
[----:B------:R-:W-:Y:S01]  /*0f90*/  PLOP3.LUT P1, PT, PT, PT, UP0, 0x80, 0x0 ;  /* 0x000000000000781c */ /* 0x000fe20003f2f008 */
[----:B------:R-:W-:Y:S01]  /*0fa0*/  UIMAD.WIDE.U32 UR18, UR12, UR4, URZ ;  /* 0x000000040c1272a5 */ /* 0x000fe2000f8e003f */
[----:B------:R-:W-:Y:S01]  /*0fb0*/  PLOP3.LUT P0, PT, PT, PT, UP0, 0x80, 0x0 ;  /* 0x000000000000781c */ /* 0x000fe20003f0f008 */
[----:B------:R-:W-:Y:S01]  /*0fc0*/  UIMAD UR4, UR6, UR4, URZ ;  /* 0x00000004060472a4 */ /* 0x000fe2000f8e023f */
[----:B------:R-:W-:Y:S01]  /*0fd0*/  SHF.R.S32.HI R10, RZ, 0x1f, R11 ;  /* 0x0000001fff0a7819 */ /* 0x000fe2000001140b */
[----:B------:R-:W-:Y:S01]  /*0fe0*/  UMOV UR21, 0x30 ;  /* 0x0000003000157882 */ /* 0x000fe20000000000 */
[-C--:B------:R-:W-:Y:S01]  /*0ff0*/  LEA.HI R66, R67, R132.reuse, RZ, 0x5 ;  /* 0x0000008443427211 */ /* 0x080fe200078f28ff */
[----:B------:R-:W-:Y:S02]  /*1000*/  UIMAD UR4, UR12, UR5, UR4 ;  /* 0x000000050c0472a4 */ /* 0x000fe4000f8e0204 */
[----:B------:R-:W-:Y:S01]  /*1010*/  IMAD R6, R10, c[0x0][0x1c0], RZ ;  /* 0x000070000a067a24 */ /* 0x000fe200078e02ff */
[----:B------:R-:W-:Y:S01]  /*1020*/  UIADD3 UR20, UR8, -0x1, URZ ;  /* 0xffffffff08147890 */ /* 0x000fe2000fffe03f */
[----:B------:R-:W-:Y:S01]  /*1030*/  SHF.R.S32.HI R65, RZ, 0x5, R66 ;  /* 0x00000005ff417819 */ /* 0x000fe20000011442 */
[----:B------:R-:W-:Y:S01]  /*1040*/  UIADD3 UR4, UR19, UR4, URZ ;  /* 0x0000000413047290 */ /* 0x000fe2000fffe03f */
[----:B------:R-:W-:Y:S01]  /*1050*/  IMAD R6, R11, c[0x0][0x1c4], R6 ;  /* 0x000071000b067a24 */ /* 0x000fe200078e0206 */
[----:B-1----:R-:W-:Y:S01]  /*1060*/  LEA.HI R2, R67, R132, RZ, 0x3 ;  /* 0x0000008443027211 */ /* 0x002fe200078f18ff */
[----:B------:R-:W-:Y:S01]  /*1070*/  IMAD.U32 R3, RZ, RZ, UR19 ;  /* 0x00000013ff037e24 */ /* 0x000fe2000f8e00ff */
[----:B------:R-:W-:-:S02]  /*1080*/  UIMAD UR19, UR8, -0x30, UR21 ;  /* 0xffffffd0081378a4 */ /* 0x000fc4000f8e0215 */
[----:B------:R-:W-:Y:S01]  /*1090*/  IMAD.U32 R3, RZ, RZ, UR4 ;  /* 0x00000004ff037e24 */ /* 0x000fe2000f8e00ff */
[----:B------:R-:W-:Y:S01]  /*10a0*/  LOP3.LUT R0, R2, 0xfffffff8, RZ, 0xc0, !PT ;  /* 0xfffffff802007812 */ /* 0x000fe200078ec0ff */
[----:B------:R-:W-:Y:S01]  /*10b0*/  ULDC UR4, c[0x0][0x168] ;  /* 0x00005a0000047ab9 */ /* 0x000fe20000000800 */
[----:B------:R-:W-:Y:S01]  /*10c0*/  SHF.R.S32.HI R69, RZ, 0x3, R2 ;  /* 0x00000003ff457819 */ /* 0x000fe20000011402 */
[----:B------:R-:W-:Y:S01]  /*10d0*/  IMAD.U32 R2, RZ, RZ, UR18 ;  /* 0x00000012ff027e24 */ /* 0x000fe2000f8e00ff */
[----:B------:R-:W-:Y:S01]  /*10e0*/  UIMAD UR4, UR7, UR4, URZ ;  /* 0x00000004070472a4 */ /* 0x000fe2000f8e023f */
[----:B------:R-:W-:Y:S01]  /*10f0*/  IMAD.IADD R21, R132, 0x1, -R0 ;  /* 0x0000000184157824 */ /* 0x000fe200078e0a00 */
[----:B------:R-:W-:Y:S01]  /*1100*/  IADD3 R18, R69, UR11, RZ ;  /* 0x0000000b45127c10 */ /* 0x000fe2000fffe0ff */
[----:B------:R-:W-:Y:S01]  /*1110*/  IMAD.WIDE.U32 R2, R11, c[0x0][0x1c0], R2 ;  /* 0x000070000b027a25 */ /* 0x000fe200078e0002 */
[----:B------:R-:W-:Y:S02]  /*1120*/  ULDC UR18, c[0x0][0x1d0] ;  /* 0x0000740000127ab9 */ /* 0x000fe40000000800 */
[----:B------:R-:W-:Y:S01]  /*1130*/  UIADD3 UR18, UR19, UR18, URZ ;  /* 0x0000001213127290 */ /* 0x000fe2000fffe03f */
[----:B------:R-:W-:-:S02]  /*1140*/  IMAD R0, R21, 0x20, R69 ;  /* 0x0000002015007824 */ /* 0x000fc400078e0245 */
[----:B------:R-:W-:Y:S01]  /*1150*/  IMAD.IADD R3, R3, 0x1, R6 ;  /* 0x0000000103037824 */ /* 0x000fe200078e0206 */
[----:B------:R-:W-:Y:S01]  /*1160*/  LEA.HI R6, R67, R132, RZ, 0x6 ;  /* 0x0000008443067211 */ /* 0x000fe200078f30ff */
[----:B------:R-:W-:Y:S01]  /*1170*/  UISETP.LT.AND UP0, UPT, UR18, 0x30, UPT ;  /* 0x000000301200788c */ /* 0x000fe2000bf01270 */
[----:B------:R-:W-:Y:S01]  /*1180*/  IADD3 R4, R0, UR11, RZ ;  /* 0x0000000b00047c10 */ /* 0x000fe2000fffe0ff */
[----:B------:R-:W-:Y:S02]  /*1190*/  IMAD.U32 R64, RZ, RZ, UR19 ;  /* 0x00000013ff407e24 */ /* 0x000fe4000f8e00ff */
[----:B------:R-:W-:Y:S02]  /*11a0*/  USEL UR23, UR18, 0x30, UP0 ;  /* 0x0000003012177887 */ /* 0x000fe40008000000 */
[----:B------:R-:W-:Y:S01]  /*11b0*/  @P1 IMAD.HI.U32 R5, R4, c[0x0][0x2c8], RZ ;  /* 0x0000b20004051a27 */ /* 0x000fe200078e00ff */
[----:B------:R-:W-:-:S03]  /*11c0*/  UISETP.GT.AND UP0, UPT, UR20, UR9, UPT ;  /* 0x000000091400728c */ /* 0x000fc6000bf04270 */
[----:B------:R-:W-:Y:S01]  /*11d0*/  IMAD.MOV.U32 R0, RZ, RZ, R4 ;  /* 0x000000ffff007224 */ /* 0x000fe200078e0004 */
[----:B------:R-:W-:-:S04]  /*11e0*/  @P0 SHF.R.U32.HI R0, RZ, c[0x0][0x2cc], R5 ;  /* 0x0000b300ff000a19 */ /* 0x000fc80000011605 */
[--C-:B------:R-:W-:Y:S01]  /*11f0*/  SHF.R.S32.HI R7, RZ, 0x1f, R0.reuse ;  /* 0x0000001fff077819 */ /* 0x100fe20000011400 */
[----:B------:R-:W-:Y:S02]  /*1200*/  IMAD.MOV R5, RZ, RZ, -R0 ;  /* 0x000000ffff057224 */ /* 0x000fe400078e0a00 */
[----:B------:R-:W-:-:S04]  /*1210*/  IMAD.WIDE.U32 R2, R0, c[0x0][0x1b0], R2 ;  /* 0x00006c0000027a25 */ /* 0x000fc800078e0002 */
[----:B------:R-:W-:Y:S02]  /*1220*/  IMAD R5, R5, c[0x0][0x2c4], R4 ;  /* 0x0000b10005057a24 */ /* 0x000fe400078e0204 */
[----:B------:R-:W-:-:S03]  /*1230*/  IMAD R7, R7, c[0x0][0x1b0], RZ ;  /* 0x00006c0007077a24 */ /* 0x000fc600078e02ff */
[----:B------:R-:W-:Y:S01]  /*1240*/  SHF.R.S32.HI R4, RZ, 0x1f, R5 ;  /* 0x0000001fff047819 */ /* 0x000fe20000011405 */
[----:B------:R-:W-:Y:S01]  /*1250*/  IMAD R0, R0, c[0x0][0x1b4], R7 ;  /* 0x00006d0000007a24 */ /* 0x000fe200078e0207 */
[----:B------:R-:W-:-:S03]  /*1260*/  IADD3 R7, R18, 0x20, RZ ;  /* 0x0000002012077810 */ /* 0x000fc60007ffe0ff */
[----:B------:R-:W-:Y:S01]  /*1270*/  IMAD.IADD R3, R3, 0x1, R0 ;  /* 0x0000000103037824 */ /* 0x000fe200078e0200 */
[----:B------:R-:W-:Y:S01]  /*1280*/  BAR.SYNC.DEFER_BLOCKING 0x0 ;  /* 0x0000000000007b1d */ /* 0x000fe20000010000 */
[----:B------:R-:W-:Y:S01]  /*1290*/  IMAD R0, R4, c[0x0][0x1a8], RZ ;  /* 0x00006a0004007a24 */ /* 0x000fe200078e02ff */
[----:B------:R-:W-:Y:S01]  /*12a0*/  ISETP.GE.AND P2, PT, R7, UR4, PT ;  /* 0x0000000407007c0c */ /* 0x000fe2000bf46270 */
[----:B------:R-:W-:-:S04]  /*12b0*/  IMAD.WIDE.U32 R2, R5, c[0x0][0x1a8], R2 ;  /* 0x00006a0005027a25 */ /* 0x000fc800078e0002 */
[----:B------:R-:W-:Y:S01]  /*12c0*/  IMAD R0, R5, c[0x0][0x1ac], R0 ;  /* 0x00006b0005007a24 */ /* 0x000fe200078e0200 */
[----:B------:R-:W-:-:S03]  /*12d0*/  LEA R19, P0, R2, c[0x0][0x160], 0x1 ;  /* 0x0000580002137a11 */ /* 0x000fc600078008ff */
[----:B------:R-:W-:Y:S02]  /*12e0*/  IMAD.IADD R0, R3, 0x1, R0 ;  /* 0x0000000103007824 */ /* 0x000fe400078e0200 */
[----:B------:R-:W-:Y:S01]  /*12f0*/  IMAD.SHL.U32 R3, R69, 0x40, RZ ;  /* 0x0000004045037824 */ /* 0x000fe200078e00ff */
[----:B------:R-:W-:Y:S02]  /*1300*/  SHFL.IDX PT, R4, R19, RZ, 0x181f ;  /* 0x00181fff13047589 */ /* 0x000fe400000e0000 */
[----:B------:R-:W-:Y:S01]  /*1310*/  LEA.HI.X R20, R2, c[0x0][0x164], R0, 0x1, P0 ;  /* 0x0000590002147a11 */ /* 0x000fe200000f0c00 */
[----:B------:R-:W-:Y:S01]  /*1320*/  IMAD.SHL.U32 R2, R21, 0x8, RZ ;  /* 0x0000000815027824 */ /* 0x000fe200078e00ff */
[----:B------:R-:W-:Y:S02]  /*1330*/  LOP3.LUT R0, R3, 0x1c0, RZ, 0xc0, !PT ;  /* 0x000001c003007812 */ /* 0x000fe400078ec0ff */
[----:B------:R-:W-:Y:S01]  /*1340*/  ISETP.GE.AND P0, PT, R18, UR4, PT ;  /* 0x0000000412007c0c */ /* 0x000fe2000bf06270 */
[----:B------:R-:W1:Y:S01]  /*1350*/  SHFL.IDX PT, R5, R20, RZ, 0x181f ;  /* 0x00181fff14057589 */ /* 0x000e6200000e0000 */
[----:B------:R-:W-:-:S02]  /*1360*/  SHF.R.U32.HI R3, RZ, 0x3, R0 ;  /* 0x00000003ff037819 */ /* 0x000fc40000011600 */
[----:B------:R-:W-:Y:S02]  /*1370*/  LOP3.LUT R0, R0, 0x38, R2, 0xf8, !PT ;  /* 0x0000003800007812 */ /* 0x000fe400078ef802 */
[----:B------:R-:W-:Y:S02]  /*1380*/  IADD3 R12, R2, 0x40, RZ ;  /* 0x00000040020c7810 */ /* 0x000fe40007ffe0ff */
[----:B------:R-:W-:Y:S01]  /*1390*/  LOP3.LUT R0, R0, R3, RZ, 0x3c, !PT ;  /* 0x0000000300007212 */ /* 0x000fe200078e3cff */
[----:B------:R-:W-:Y:S01]  /*13a0*/  IMAD.SHL.U32 R3, R6, 0x8, RZ ;  /* 0x0000000806037824 */ /* 0x000fe200078e00ff */
[----:B------:R-:W-:Y:S02]  /*13b0*/  IADD3 R6, R18, 0x40, RZ ;  /* 0x0000004012067810 */ /* 0x000fe40007ffe0ff */
[----:B------:R-:W-:Y:S02]  /*13c0*/  IADD3 R22, R2, 0xc0, RZ ;  /* 0x000000c002167810 */ /* 0x000fe40007ffe0ff */
[----:B------:R-:W-:-:S02]  /*13d0*/  LOP3.LUT R14, R0, 0xfffffe00, R3, 0xf8, !PT ;  /* 0xfffffe00000e7812 */ /* 0x000fc400078ef803 */
[----:B------:R-:W-:Y:S02]  /*13e0*/  IADD3 R0, R2, 0x80, RZ ;  /* 0x0000008002007810 */ /* 0x000fe40007ffe0ff */
[----:B------:R-:W-:Y:S01]  /*13f0*/  @!P0 SHF.R.S32.HI R13, RZ, 0x1f, R12 ;  /* 0x0000001fff0d8819 */ /* 0x000fe2000001140c */
[----:B------:R-:W-:Y:S01]  /*1400*/  IMAD.SHL.U32 R68, R14, 0x2, RZ ;  /* 0x000000020e447824 */ /* 0x000fe200078e00ff */
[----:B------:R-:W-:Y:S02]  /*1410*/  ISETP.GE.AND P1, PT, R6, UR4, PT ;  /* 0x0000000406007c0c */ /* 0x000fe4000bf26270 */
[----:B------:R-:W-:Y:S02]  /*1420*/  @!P0 SHF.R.S32.HI R7, RZ, 0x1f, R0 ;  /* 0x0000001fff078819 */ /* 0x000fe40000011400 */
[----:B------:R-:W-:Y:S01]  /*1430*/  @!P0 SHF.R.S32.HI R6, RZ, 0x1f, R22 ;  /* 0x0000001fff068819 */ /* 0x000fe20000011416 */
[----:B------:R-:W-:Y:S01]  /*1440*/  STL [R1+0x4], R68 ;  /* 0x0000044401007387 */ /* 0x000fe20000100800 */
[----:B------:R-:W-:-:S02]  /*1450*/  SHF.R.S32.HI R3, RZ, 0x1f, R2 ;  /* 0x0000001fff037819 */ /* 0x000fc40000011402 */
[----:B------:R-:W-:Y:S02]  /*1460*/  @!P0 LEA.HI R16, R13, R12, RZ, 0x3 ;  /* 0x0000000c0d108211 */ /* 0x000fe400078f18ff */
[----:B------:R-:W-:Y:S02]  /*1470*/  @!P0 LEA.HI R13, R7, R0, RZ, 0x3 ;  /* 0x00000000070d8211 */ /* 0x000fe400078f18ff */
[----:B------:R-:W-:Y:S02]  /*1480*/  @!P0 LEA.HI R7, R6, R22, RZ, 0x3 ;  /* 0x0000001606078211 */ /* 0x000fe400078f18ff */
[----:B------:R-:W-:Y:S01]  /*1490*/  ISETP.GE.AND P5, PT, R12, c[0x0][0x198], PT ;  /* 0x000066000c007a0c */ /* 0x000fe20003fa6270 */
[----:B------:R-:W4:Y:S01]  /*14a0*/  SHFL.IDX PT, R6, R19, 0x1, 0x181f ;  /* 0x00381f0013067f89 */ /* 0x000f2200000e0000 */
[----:B------:R-:W-:Y:S02]  /*14b0*/  ISETP.GE.AND P6, PT, R0, c[0x0][0x198], PT ;  /* 0x0000660000007a0c */ /* 0x000fe40003fc6270 */
[----:B------:R-:W-:-:S02]  /*14c0*/  @!P0 LOP3.LUT R16, R16, 0xfffffff8, RZ, 0xc0, !PT ;  /* 0xfffffff810108812 */ /* 0x000fc400078ec0ff */
[----:B------:R-:W-:Y:S02]  /*14d0*/  @!P0 LOP3.LUT R14, R13, 0xfffffff8, RZ, 0xc0, !PT ;  /* 0xfffffff80d0e8812 */ /* 0x000fe400078ec0ff */
[----:B------:R-:W-:Y:S01]  /*14e0*/  @!P0 LOP3.LUT R13, R7, 0xfffffff8, RZ, 0xc0, !PT ;  /* 0xfffffff8070d8812 */ /* 0x000fe200078ec0ff */
[--C-:B-1----:R-:W-:Y:S01]  /*14f0*/  @!P0 IMAD.WIDE R16, R16, 0x2, R4.reuse ;  /* 0x0000000210108825 */ /* 0x102fe200078e0204 */
[----:B------:R-:W1:Y:S01]  /*1500*/  SHFL.IDX PT, R7, R20, 0x1, 0x181f ;  /* 0x00381f0014077f89 */ /* 0x000e6200000e0000 */
[----:B------:R-:W-:Y:S02]  /*1510*/  IADD3 R18, R18, 0x60, RZ ;  /* 0x0000006012127810 */ /* 0x000fe40007ffe0ff */
[----:B------:R-:W-:Y:S01]  /*1520*/  @!P0 IMAD.WIDE R14, R14, 0x2, R4 ;  /* 0x000000020e0e8825 */ /* 0x000fe200078e0204 */
[----:B--2---:R-:W-:Y:S02]  /*1530*/  LOP3.LUT R133, R133, 0xfffffffe, RZ, 0xc0, !PT ;  /* 0xfffffffe85857812 */ /* 0x004fe400078ec0ff */
[----:B---3--:R-:W-:Y:S01]  /*1540*/  @P3 SHF.R.S32.HI R9, RZ, 0x1f, R8 ;  /* 0x0000001fff093819 */ /* 0x008fe20000011408 */
[----:B------:R-:W-:Y:S01]  /*1550*/  @!P3 IMAD.MOV.U32 R9, RZ, RZ, R10 ;  /* 0x000000ffff09b224 */ /* 0x000fe200078e000a */
[C---:B------:R-:W-:Y:S01]  /*1560*/  @!P0 LEA R10, P4, R2.reuse, R4, 0x1 ;  /* 0x00000004020a8211 */ /* 0x040fe200078808ff */
[----:B------:R-:W-:Y:S01]  /*1570*/  @!P3 IMAD.MOV.U32 R8, RZ, RZ, R11 ;  /* 0x000000ffff08b224 */ /* 0x000fe200078e000b */
[----:B------:R-:W-:-:S02]  /*1580*/  ISETP.GE.AND P3, PT, R2, c[0x0][0x198], PT ;  /* 0x0000660002007a0c */ /* 0x000fc40003f66270 */
[----:B------:R-:W-:Y:S01]  /*1590*/  @!P0 LEA.HI.X R11, R2, R5, R3, 0x1, P4 ;  /* 0x00000005020b8211 */ /* 0x000fe200020f0c03 */
[----:B------:R-:W-:Y:S01]  /*15a0*/  @!P0 IMAD.WIDE R4, R13, 0x2, R4 ;  /* 0x000000020d048825 */ /* 0x000fe200078e0204 */
[----:B------:R-:W-:-:S09]  /*15b0*/  ISETP.GE.AND P4, PT, R22, c[0x0][0x198], PT ;  /* 0x0000660016007a0c */ /* 0x000fd20003f86270 */
[----:B------:R2:W-:Y:S04]  /*15c0*/  @!P0 LDGSTS.E.BYPASS.LTC128B.128 [R68+0x100], [R10.64], !P3 ;  /* 0x001000000a448fae */ /* 0x0005e8000d901d50 */
[----:B------:R3:W-:Y:S04]  /*15d0*/  @!P0 LDGSTS.E.BYPASS.LTC128B.128 [R68+0x4100], [R16.64], !P5 ;  /* 0x0410000010448fae */ /* 0x0007e8000e901d50 */
[----:B------:R5:W-:Y:S04]  /*15e0*/  @!P0 LDGSTS.E.BYPASS.LTC128B.128 [R68+0x8100], [R14.64], !P6 ;  /* 0x081000000e448fae */ /* 0x000be8000f101d50 */
[----:B------:R1:W-:Y:S01]  /*15f0*/  @!P0 LDGSTS.E.BYPASS.LTC128B.128 [R68+0xc100], [R4.64], !P4 ;  /* 0x0c10000004448fae */ /* 0x0003e2000e101d50 */
[----:B--2---:R-:W-:-:S04]  /*1600*/  @!P2 SHF.R.S32.HI R10, RZ, 0x1f, R12 ;  /* 0x0000001fff0aa819 */ /* 0x004fc8000001140c */
[----:B------:R-:W-:-:S04]  /*1610*/  @!P2 LEA.HI R10, R10, R12, RZ, 0x3 ;  /* 0x0000000c0a0aa211 */ /* 0x000fc800078f18ff */
[----:B---3--:R-:W-:Y:S02]  /*1620*/  @!P2 LOP3.LUT R16, R10, 0xfffffff8, RZ, 0xc0, !PT ;  /* 0xfffffff80a10a812 */ /* 0x008fe400078ec0ff */
[----:B----4-:R-:W-:Y:S02]  /*1630*/  @!P2 LEA R10, P0, R2, R6, 0x1 ;  /* 0x00000006020aa211 */ /* 0x010fe400078008ff */
[----:B-1----:R-:W-:Y:S01]  /*1640*/  @!P2 SHF.R.S32.HI R5, RZ, 0x1f, R0 ;  /* 0x0000001fff05a819 */ /* 0x002fe20000011400 */
[----:B------:R-:W-:Y:S01]  /*1650*/  @!P2 IMAD.WIDE R16, R16, 0x2, R6 ;  /* 0x000000021010a825 */ /* 0x000fe200078e0206 */
[----:B------:R-:W-:Y:S02]  /*1660*/  @!P2 SHF.R.S32.HI R4, RZ, 0x1f, R22 ;  /* 0x0000001fff04a819 */ /* 0x000fe40000011416 */
[----:B-----5:R-:W-:Y:S02]  /*1670*/  @!P2 LEA.HI R14, R5, R0, RZ, 0x3 ;  /* 0x00000000050ea211 */ /* 0x020fe400078f18ff */
[----:B------:R-:W-:-:S02]  /*1680*/  @!P2 LEA.HI R5, R4, R22, RZ, 0x3 ;  /* 0x000000160405a211 */ /* 0x000fc400078f18ff */
[----:B------:R-:W-:Y:S01]  /*1690*/  SHFL.IDX PT, R4, R19, 0x2, 0x181f ;  /* 0x00581f0013047f89 */ /* 0x000fe200000e0000 */
[----:B------:R-:W-:Y:S02]  /*16a0*/  @!P2 LOP3.LUT R14, R14, 0xfffffff8, RZ, 0xc0, !PT ;  /* 0xfffffff80e0ea812 */ /* 0x000fe400078ec0ff */
[----:B------:R-:W-:Y:S02]  /*16b0*/  @!P2 LOP3.LUT R13, R5, 0xfffffff8, RZ, 0xc0, !PT ;  /* 0xfffffff8050da812 */ /* 0x000fe400078ec0ff */
[----:B------:R-:W1:Y:S01]  /*16c0*/  SHFL.IDX PT, R5, R20, 0x2, 0x181f ;  /* 0x00581f0014057f89 */ /* 0x000e6200000e0000 */
[----:B------:R-:W-:Y:S01]  /*16d0*/  @!P2 LEA.HI.X R11, R2, R7, R3, 0x1, P0 ;  /* 0x00000007020ba211 */ /* 0x000fe200000f0c03 */
[--C-:B------:R-:W-:Y:S01]  /*16e0*/  @!P2 IMAD.WIDE R14, R14, 0x2, R6.reuse ;  /* 0x000000020e0ea825 */ /* 0x100fe200078e0206 */
[----:B------:R-:W-:Y:S01]  /*16f0*/  ISETP.GE.AND P0, PT, R18, UR4, PT ;  /* 0x0000000412007c0c */ /* 0x000fe2000bf06270 */
[----:B------:R-:W-:Y:S02]  /*1700*/  ULDC.64 UR4, c[0x0][0x1e8] ;  /* 0x00007a0000047ab9 */ /* 0x000fe40000000a00 */
[----:B------:R-:W-:Y:S01]  /*1710*/  @!P2 IMAD.WIDE R6, R13, 0x2, R6 ;  /* 0x000000020d06a825 */ /* 0x000fe200078e0206 */
[----:B------:R2:W-:Y:S01]  /*1720*/  @!P2 LDGSTS.E.BYPASS.LTC128B.128 [R68+0x1100], [R10.64], !P3 ;  /* 0x011000000a44afae */ /* 0x0005e2000d901d50 */
[----:B------:R-:W-:Y:S01]  /*1730*/  @!P1 SHF.R.S32.HI R13, RZ, 0x1f, R0 ;  /* 0x0000001fff0d9819 */ /* 0x000fe20000011400 */
[----:B------:R-:W-:-:S02]  /*1740*/  UIMAD UR4, UR6, UR4, URZ ;  /* 0x00000004060472a4 */ /* 0x000fc4000f8e023f */
[----:B------:R3:W-:Y:S01]  /*1750*/  @!P2 LDGSTS.E.BYPASS.LTC128B.128 [R68+0x5100], [R16.64], !P5 ;  /* 0x051000001044afae */ /* 0x0007e2000e901d50 */
[----:B------:R-:W-:Y:S01]  /*1760*/  @!P1 LEA.HI R13, R13, R0, RZ, 0x3 ;  /* 0x000000000d0d9211 */ /* 0x000fe200078f18ff */
[----:B------:R-:W-:Y:S02]  /*1770*/  UIMAD UR15, UR12, UR5, UR4 ;  /* 0x000000050c0f72a4 */ /* 0x000fe4000f8e0204 */
[----:B------:R4:W-:Y:S01]  /*1780*/  @!P2 LDGSTS.E.BYPASS.LTC128B.128 [R68+0x9100], [R14.64], !P6 ;  /* 0x091000000e44afae */ /* 0x0009e2000f101d50 */
[----:B------:R-:W-:Y:S01]  /*1790*/  ISETP.GE.AND P6, PT, R2, c[0x0][0x1d4], PT ;  /* 0x0000750002007a0c */ /* 0x000fe20003fc6270 */
[----:B------:R-:W-:Y:S02]  /*17a0*/  ULDC.64 UR4, c[0x0][0x210] ;  /* 0x0000840000047ab9 */ /* 0x000fe40000000a00 */
[----:B------:R5:W-:Y:S01]  /*17b0*/  @!P2 LDGSTS.E.BYPASS.LTC128B.128 [R68+0xd100], [R6.64], !P4 ;  /* 0x0d1000000644afae */ /* 0x000be2000e101d50 */
[----:B------:R-:W-:-:S03]  /*17c0*/  UIMAD UR4, UR6, UR4, URZ ;  /* 0x00000004060472a4 */ /* 0x000fc6000f8e023f */
[----:B------:R-:W-:Y:S02]  /*17d0*/  ULDC.64 UR6, c[0x0][0x1e0] ;  /* 0x0000780000067ab9 */ /* 0x000fe40000000a00 */
[----:B------:R-:W-:Y:S02]  /*17e0*/  UIMAD.WIDE.U32 UR26, UR21, UR6, URZ ;  /* 0x00000006151a72a5 */ /* 0x000fe4000f8e003f */
[----:B------:R-:W-:Y:S02]  /*17f0*/  UIMAD UR21, UR21, UR7, URZ ;  /* 0x00000007151572a4 */ /* 0x000fe4000f8e023f */
[----:B------:R-:W-:Y:S02]  /*1800*/  UIMAD UR22, UR12, UR5, UR4 ;  /* 0x000000050c1672a4 */ /* 0x000fe4000f8e0204 */
[----:B------:R-:W-:Y:S02]  /*1810*/  UIADD3 UR21, UR27, UR21, URZ ;  /* 0x000000151b157290 */ /* 0x000fe4000fffe03f */
[----:B------:R-:W-:Y:S01]  /*1820*/  ULDC.64 UR4, c[0x0][0x208] ;  /* 0x0000820000047ab9 */ /* 0x000fe20000000a00 */
[----:B--2---:R-:W2:Y:S01]  /*1830*/  SHFL.IDX PT, R10, R19, 0x3, 0x181f ;  /* 0x00781f00130a7f89 */ /* 0x004ea200000e0000 */
[----:B------:R-:W-:-:S03]  /*1840*/  UIMAD.WIDE.U32 UR24, UR20, UR4, URZ ;  /* 0x00000004141872a5 */ /* 0x000fc6000f8e003f */
[----:B------:R-:W2:Y:S01]  /*1850*/  SHFL.IDX PT, R11, R20, 0x3, 0x181f ;  /* 0x00781f00140b7f89 */ /* 0x000ea200000e0000 */
[----:B----4-:R-:W-:Y:S02]  /*1860*/  @!P1 LOP3.LUT R14, R13, 0xfffffff8, RZ, 0xc0, !PT ;  /* 0xfffffff80d0e9812 */ /* 0x010fe400078ec0ff */
[----:B-----5:R-:W-:-:S03]  /*1870*/  @!P1 SHF.R.S32.HI R6, RZ, 0x1f, R12 ;  /* 0x0000001fff069819 */ /* 0x020fc6000001140c */
[----:B-1----:R-:W-:Y:S01]  /*1880*/  @!P1 IMAD.WIDE R14, R14, 0x2, R4 ;  /* 0x000000020e0e9825 */ /* 0x002fe200078e0204 */
[----:B------:R-:W-:Y:S02]  /*1890*/  @!P1 SHF.R.S32.HI R7, RZ, 0x1f, R22 ;  /* 0x0000001fff079819 */ /* 0x000fe40000011416 */
[----:B------:R-:W-:Y:S02]  /*18a0*/  @!P1 LEA.HI R6, R6, R12, RZ, 0x3 ;  /* 0x0000000c06069211 */ /* 0x000fe400078f18ff */
[----:B------:R-:W-:Y:S02]  /*18b0*/  @!P1 LEA.HI R7, R7, R22, RZ, 0x3 ;  /* 0x0000001607079211 */ /* 0x000fe400078f18ff */
[----:B---3--:R-:W-:Y:S02]  /*18c0*/  @!P1 LOP3.LUT R16, R6, 0xfffffff8, RZ, 0xc0, !PT ;  /* 0xfffffff806109812 */ /* 0x008fe400078ec0ff */
[----:B------:R-:W-:Y:S02]  /*18d0*/  @!P1 LEA R6, P2, R2, R4, 0x1 ;  /* 0x0000000402069211 */ /* 0x000fe400078408ff */
[----:B------:R-:W-:Y:S01]  /*18e0*/  @!P1 LOP3.LUT R13, R7, 0xfffffff8, RZ, 0xc0, !PT ;  /* 0xfffffff8070d9812 */ /* 0x000fe200078ec0ff */
[----:B------:R-:W-:Y:S01]  /*18f0*/  @!P1 IMAD.WIDE R16, R16, 0x2, R4 ;  /* 0x0000000210109825 */ /* 0x000fe200078e0204 */
[----:B------:R-:W-:-:S02]  /*1900*/  @!P1 LEA.HI.X R7, R2, R5, R3, 0x1, P2 ;  /* 0x0000000502079211 */ /* 0x000fc400010f0c03 */
[----:B------:R-:W-:Y:S01]  /*1910*/  ISETP.GE.AND P2, PT, R0, c[0x0][0x198], PT ;  /* 0x0000660000007a0c */ /* 0x000fe20003f46270 */
[----:B------:R-:W-:Y:S01]  /*1920*/  @!P1 IMAD.WIDE R4, R13, 0x2, R4 ;  /* 0x000000020d049825 */ /* 0x000fe200078e0204 */
[----:B------:R-:W-:Y:S01]  /*1930*/  SHF.R.S32.HI R13, RZ, 0x1f, R69 ;  /* 0x0000001fff0d7819 */ /* 0x000fe20000011445 */
[----:B------:R1:W-:Y:S04]  /*1940*/  @!P1 LDGSTS.E.BYPASS.LTC128B.128 [R68+0x2100], [R6.64], !P3 ;  /* 0x0210000006449fae */ /* 0x0003e8000d901d50 */
[----:B------:R3:W-:Y:S01]  /*1950*/  @!P1 LDGSTS.E.BYPASS.LTC128B.128 [R68+0x6100], [R16.64], !P5 ;  /* 0x0610000010449fae */ /* 0x0007e2000e901d50 */
[----:B------:R-:W-:-:S05]  /*1960*/  ISETP.GE.AND P5, PT, R12, c[0x0][0x1d4], PT ;  /* 0x000075000c007a0c */ /* 0x000fca0003fa6270 */
[----:B------:R4:W-:Y:S04]  /*1970*/  @!P1 LDGSTS.E.BYPASS.LTC128B.128 [R68+0xa100], [R14.64], !P2 ;  /* 0x0a1000000e449fae */ /* 0x0009e8000d101d50 */
[----:B------:R2:W-:Y:S04]  /*1980*/  @!P1 LDGSTS.E.BYPASS.LTC128B.128 [R68+0xe100], [R4.64], !P4 ;  /* 0x0e10000004449fae */ /* 0x0005e8000e101d50 */
[----:B------:R-:W-:Y:S02]  /*1990*/  @P5 LOP3.LUT R133, R133, 0x1, RZ, 0xfc, !PT ;  /* 0x0000000185855812 */ /* 0x000fe400078efcff */
[----:B------:R-:W-:-:S03]  /*19a0*/  ISETP.GE.AND P5, PT, R0, c[0x0][0x1d4], PT ;  /* 0x0000750000007a0c */ /* 0x000fc60003fa6270 */
[----:B------:R-:W-:Y:S01]  /*19b0*/  STL [R1+0x1c], R133 ;  /* 0x00001c8501007387 */ /* 0x000fe20000100800 */
[----:B-1----:R-:W-:Y:S01]  /*19c0*/  @!P0 SHF.R.S32.HI R6, RZ, 0x1f, R12 ;  /* 0x0000001fff068819 */ /* 0x002fe2000001140c */
[----:B------:R-:W-:-:S04]  /*19d0*/  IMAD R7, R13, c[0x0][0x1e0], RZ ;  /* 0x000078000d077a24 */ /* 0x000fc800078e02ff */
[----:B------:R-:W-:Y:S01]  /*19e0*/  IMAD R7, R69, c[0x0][0x1e4], R7 ;  /* 0x0000790045077a24 */ /* 0x000fe200078e0207 */
[----:B----4-:R-:W-:Y:S01]  /*19f0*/  @!P0 LEA.HI R14, R6, R12, RZ, 0x3 ;  /* 0x0000000c060e8211 */ /* 0x010fe200078f18ff */
[----:B------:R-:W-:Y:S01]  /*1a00*/  IMAD R6, R13, c[0x0][0x208], RZ ;  /* 0x000082000d067a24 */ /* 0x000fe200078e02ff */
[----:B--2---:R-:W-:-:S03]  /*1a10*/  @!P0 LEA R4, P1, R2, R10, 0x1 ;  /* 0x0000000a02048211 */ /* 0x004fc600078208ff */
[----:B------:R-:W-:Y:S01]  /*1a20*/  IMAD R13, R69, c[0x0][0x20c], R6 ;  /* 0x00008300450d7a24 */ /* 0x000fe200078e0206 */
[----:B------:R-:W-:Y:S02]  /*1a30*/  @!P0 SHF.R.S32.HI R6, RZ, 0x1f, R0 ;  /* 0x0000001fff068819 */ /* 0x000fe40000011400 */
[----:B------:R-:W-:Y:S02]  /*1a40*/  @!P0 LEA.HI.X R5, R2, R11, R3, 0x1, P1 ;  /* 0x0000000b02058211 */ /* 0x000fe400008f0c03 */
[----:B------:R-:W-:Y:S01]  /*1a50*/  @!P0 LEA.HI R6, R6, R0, RZ, 0x3 ;  /* 0x0000000006068211 */ /* 0x000fe200078f18ff */
[----:B------:R-:W-:Y:S01]  /*1a60*/  IMAD.U32 R0, RZ, RZ, UR12 ;  /* 0x0000000cff007e24 */ /* 0x000fe2000f8e00ff */
[----:B------:R-:W-:Y:S01]  /*1a70*/  ISETP.GE.AND P1, PT, R12, c[0x0][0x198], PT ;  /* 0x000066000c007a0c */ /* 0x000fe20003f26270 */
[----:B------:R1:W-:Y:S01]  /*1a80*/  @!P0 LDGSTS.E.BYPASS.LTC128B.128 [R68+0x3100], [R4.64], !P3 ;  /* 0x0310000004448fae */ /* 0x0003e2000d901d50 */
[----:B------:R-:W-:Y:S02]  /*1a90*/  @!P0 LOP3.LUT R14, R14, 0xfffffff8, RZ, 0xc0, !PT ;  /* 0xfffffff80e0e8812 */ /* 0x000fe400078ec0ff */
[----:B------:R-:W-:-:S02]  /*1aa0*/  @!P0 LOP3.LUT R6, R6, 0xfffffff8, RZ, 0xc0, !PT ;  /* 0xfffffff806068812 */ /* 0x000fc400078ec0ff */
[----:B------:R-:W-:Y:S01]  /*1ab0*/  LOP3.LUT P3, RZ, R133, 0x1, RZ, 0xc0, !PT ;  /* 0x0000000185ff7812 */ /* 0x000fe2000786c0ff */
[----:B------:R-:W-:-:S06]  /*1ac0*/  @!P0 IMAD.WIDE R14, R14, 0x2, R10 ;  /* 0x000000020e0e8825 */ /* 0x000fcc00078e020a */
[----:B------:R2:W-:Y:S01]  /*1ad0*/  @!P0 LDGSTS.E.BYPASS.LTC128B.128 [R68+0x7100], [R14.64], !P1 ;  /* 0x071000000e448fae */ /* 0x0005e2000c901d50 */
[----:B-1----:R-:W-:-:S04]  /*1ae0*/  IMAD.WIDE.U32 R4, R69, c[0x0][0x1e0], R2 ;  /* 0x0000780045047a25 */ /* 0x002fc800078e0002 */
[----:B------:R-:W-:-:S04]  /*1af0*/  IMAD.WIDE.U32 R2, R69, c[0x0][0x208], R2 ;  /* 0x0000820045027a25 */ /* 0x000fc800078e0002 */
[----:B------:R-:W-:Y:S02]  /*1b00*/  IMAD.IADD R5, R5, 0x1, R7 ;  /* 0x0000000105057824 */ /* 0x000fe400078e0207 */
[----:B------:R-:W-:Y:S02]  /*1b10*/  IMAD.IADD R3, R3, 0x1, R13 ;  /* 0x0000000103037824 */ /* 0x000fe400078e020d */
[----:B------:R-:W-:-:S04]  /*1b20*/  @!P0 IMAD.WIDE R6, R6, 0x2, R10 ;  /* 0x0000000206068825 */ /* 0x000fc800078e020a */
[C---:B------:R-:W-:Y:S01]  /*1b30*/  IMAD.WIDE.U32 R4, R0.reuse, c[0x0][0x1e8], R4 ;  /* 0x00007a0000047a25 */ /* 0x040fe200078e0004 */
[----:B------:R1:W-:Y:S03]  /*1b40*/  @!P0 LDGSTS.E.BYPASS.LTC128B.128 [R68+0xb100], [R6.64], !P2 ;  /* 0x0b10000006448fae */ /* 0x0003e6000d101d50 */
[----:B------:R-:W-:Y:S01]  /*1b50*/  IMAD.WIDE.U32 R2, R0, c[0x0][0x210], R2 ;  /* 0x0000840000027a25 */ /* 0x000fe200078e0002 */
[----:B------:R-:W-:Y:S02]  /*1b60*/  IADD3 R0, -R69, UR23, RZ ;  /* 0x0000001745007c10 */ /* 0x000fe4000fffe1ff */
[----:B------:R-:W-:Y:S01]  /*1b70*/  IADD3 R5, R5, UR15, RZ ;  /* 0x0000000f05057c10 */ /* 0x000fe2000fffe0ff */
[----:B------:R-:W-:Y:S01]  /*1b80*/  USHF.R.S32.HI UR15, URZ, 0x1f, UR20 ;  /* 0x0000001f3f0f7899 */ /* 0x000fe20008011414 */
[C---:B------:R-:W-:Y:S02]  /*1b90*/  ISETP.GE.AND P2, PT, R0.reuse, 0x1, PT ;  /* 0x000000010000780c */ /* 0x040fe40003f46270 */
[----:B------:R-:W-:Y:S01]  /*1ba0*/  ISETP.GE.AND P1, PT, R0, 0x21, PT ;  /* 0x000000210000780c */ /* 0x000fe20003f26270 */
[----:B------:R-:W-:Y:S01]  /*1bb0*/  IMAD.WIDE.U32 R72, R8, c[0x0][0x1f0], R4 ;  /* 0x00007c0008487a25 */ /* 0x000fe200078e0004 */
[----:B------:R-:W-:Y:S01]  /*1bc0*/  IADD3 R3, R3, UR22, RZ ;  /* 0x0000001603037c10 */ /* 0x000fe2000fffe0ff */
[----:B------:R-:W-:-:S02]  /*1bd0*/  UIMAD UR22, UR21, UR20, URZ ;  /* 0x00000014151672a4 */ /* 0x000fc4000f8e023f */
[----:B------:R-:W-:Y:S01]  /*1be0*/  IMAD.U32 R4, RZ, RZ, UR26 ;  /* 0x0000001aff047e24 */ /* 0x000fe2000f8e00ff */
[----:B------:R-:W-:Y:S01]  /*1bf0*/  UIMAD UR4, UR15, UR4, URZ ;  /* 0x000000040f0472a4 */ /* 0x000fe2000f8e023f */
[----:B------:R-:W-:Y:S01]  /*1c00*/  IMAD.MOV.U32 R70, RZ, RZ, R72 ;  /* 0x000000ffff467224 */ /* 0x000fe200078e0048 */
[----:B------:R-:W-:Y:S01]  /*1c10*/  UIMAD UR22, UR15, UR26, UR22 ;  /* 0x0000001a0f1672a4 */ /* 0x000fe2000f8e0216 */
[----:B------:R-:W-:Y:S01]  /*1c20*/  IMAD.U32 R5, RZ, RZ, UR27 ;  /* 0x0000001bff057e24 */ /* 0x000fe2000f8e00ff */
[----:B------:R-:W-:Y:S01]  /*1c30*/  USHF.L.U32 UR15, UR6, 0x5, URZ ;  /* 0x00000005060f7899 */ /* 0x000fe2000800063f */
[----:B------:R-:W-:Y:S01]  /*1c40*/  IMAD.WIDE.U32 R26, R8, c[0x0][0x218], R2 ;  /* 0x00008600081a7a25 */ /* 0x000fe200078e0002 */
[----:B------:R-:W-:Y:S01]  /*1c50*/  UIMAD UR4, UR20, UR5, UR4 ;  /* 0x00000005140472a4 */ /* 0x000fe2000f8e0204 */
[----:B------:R-:W-:Y:S02]  /*1c60*/  STL.64 [R1+0x30], R72 ;  /* 0x0000304801007387 */ /* 0x000fe40000100a00 */
[----:B------:R-:W-:Y:S01]  /*1c70*/  UMOV UR5, 0x5 ;  /* 0x0000000500057882 */ /* 0x000fe20000000000 */
[----:B------:R-:W-:Y:S01]  /*1c80*/  IMAD.MOV.U32 R24, RZ, RZ, R26 ;  /* 0x000000ffff187224 */ /* 0x000fe200078e001a */
[----:B-1----:R-:W-:Y:S01]  /*1c90*/  @!P0 SHF.R.S32.HI R6, RZ, 0x1f, R22 ;  /* 0x0000001fff068819 */ /* 0x002fe20000011416 */
[----:B------:R-:W-:Y:S01]  /*1ca0*/  USHF.L.U64.HI UR6, UR6, UR5, UR7 ;  /* 0x0000000506067299 */ /* 0x000fe20008010207 */
[----:B------:R-:W-:Y:S01]  /*1cb0*/  IMAD.U32 R7, RZ, RZ, UR25 ;  /* 0x00000019ff077e24 */ /* 0x000fe2000f8e00ff */
[----:B------:R-:W-:Y:S01]  /*1cc0*/  UIADD3 UR4, UR25, UR4, URZ ;  /* 0x0000000419047290 */ /* 0x000fe2000fffe03f */
[----:B------:R-:W-:Y:S01]  /*1cd0*/  @!P0 LEA.HI R0, R6, R22, RZ, 0x3 ;  /* 0x0000001606008211 */ /* 0x000fe200078f18ff */
[----:B------:R-:W-:-:S02]  /*1ce0*/  IMAD R6, R9, c[0x0][0x1f0], RZ ;  /* 0x00007c0009067a24 */ /* 0x000fc400078e02ff */
[----:B------:R-:W-:Y:S01]  /*1cf0*/  UIMAD UR4, UR4, 0x30, URZ ;  /* 0x00000030040478a4 */ /* 0x000fe2000f8e023f */
[----:B------:R-:W-:Y:S01]  /*1d00*/  @!P0 LOP3.LUT R0, R0, 0xfffffff8, RZ, 0xc0, !PT ;  /* 0xfffffff800008812 */ /* 0x000fe200078ec0ff */
[----:B------:R-:W-:-:S04]  /*1d10*/  IMAD R6, R8, c[0x0][0x1f4], R6 ;  /* 0x00007d0008067a24 */ /* 0x000fc800078e0206 */
[----:B------:R-:W-:-:S04]  /*1d20*/  @!P0 IMAD.WIDE R10, R0, 0x2, R10 ;  /* 0x00000002000a8825 */ /* 0x000fc800078e020a */
[----:B------:R-:W-:Y:S01]  /*1d30*/  IMAD R0, R9, c[0x0][0x218], RZ ;  /* 0x0000860009007a24 */ /* 0x000fe200078e02ff */
[----:B------:R1:W-:Y:S01]  /*1d40*/  @!P0 LDGSTS.E.BYPASS.LTC128B.128 [R68+0xf100], [R10.64], !P4 ;  /* 0x0f1000000a448fae */ /* 0x0003e2000e101d50 */
[----:B------:R-:W-:Y:S01]  /*1d50*/  IMAD.IADD R71, R73, 0x1, R6 ;  /* 0x0000000149477824 */ /* 0x000fe200078e0206 */
[----:B------:R-:W-:Y:S01]  /*1d60*/  ISETP.GE.AND P4, PT, R22, c[0x0][0x1d4], PT ;  /* 0x0000750016007a0c */ /* 0x000fe20003f86270 */
[----:B------:R-:W-:Y:S01]  /*1d70*/  IMAD R0, R8, c[0x0][0x21c], R0 ;  /* 0x0000870008007a24 */ /* 0x000fe200078e0200 */
[----:B------:R-:W0:Y:S01]  /*1d80*/  LDGDEPBAR ;  /* 0x00000000000079af */ /* 0x000e220000000000 */
[----:B------:R-:W-:-:S03]  /*1d90*/  IMAD.WIDE.U32 R4, R4, UR20, R70 ;  /* 0x0000001404047c25 */ /* 0x000fc6000f8e0046 */
[----:B------:R-:W-:Y:S01]  /*1da0*/  STL.64 [R1+0x28], R70 ;  /* 0x0000284601007387 */ /* 0x000fe20000100a00 */
[----:B------:R-:W-:Y:S01]  /*1db0*/  IMAD.IADD R25, R27, 0x1, R0 ;  /* 0x000000011b197824 */ /* 0x000fe200078e0200 */
[----:B------:R-:W-:Y:S01]  /*1dc0*/  IADD3 R0, R5, UR22, RZ ;  /* 0x0000001605007c10 */ /* 0x000fe2000fffe0ff */
[----:B------:R-:W-:Y:S01]  /*1dd0*/  IMAD.U32 R6, RZ, RZ, UR24 ;  /* 0x00000018ff067e24 */ /* 0x000fe2000f8e00ff */
[----:B------:R-:W-:Y:S01]  /*1de0*/  @P2 LEA R2, P0, R4, c[0x0][0x1c8], 0x1 ;  /* 0x0000720004022a11 */ /* 0x000fe200078008ff */
[----:B------:R-:W-:Y:S02]  /*1df0*/  STL.64 [R1+0x40], R26 ;  /* 0x0000401a01007387 */ /* 0x000fe40000100a00 */
[----:B------:R-:W-:Y:S01]  /*1e00*/  IMAD.WIDE.U32 R6, R6, 0x30, R24 ;  /* 0x0000003006067825 */ /* 0x000fe200078e0018 */
[C---:B------:R-:W-:Y:S01]  /*1e10*/  @P2 LEA.HI.X R3, R4.reuse, c[0x0][0x1cc], R0, 0x1, P0 ;  /* 0x0000730004032a11 */ /* 0x040fe200000f0c00 */
[----:B------:R-:W-:Y:S01]  /*1e20*/  STL.64 [R1+0x38], R24 ;  /* 0x0000381801007387 */ /* 0x000fe20000100a00 */
[----:B------:R-:W-:-:S03]  /*1e30*/  @P1 IADD3 R4, P0, R4, UR15, RZ ;  /* 0x0000000f04041c10 */ /* 0x000fc6000ff1e0ff */
[----:B------:R4:W-:Y:S01]  /*1e40*/  @P2 LDGSTS.E.BYPASS.LTC128B.128 [R68+0x10100], [R2.64], !P6 ;  /* 0x1010000002442fae */ /* 0x0009e2000f101d50 */
[----:B------:R-:W-:Y:S02]  /*1e50*/  @P1 IADD3.X R0, R0, UR6, RZ, P0, !PT ;  /* 0x0000000600001c10 */ /* 0x000fe400087fe4ff */
[----:B------:R-:W-:Y:S01]  /*1e60*/  @P1 LEA R8, P0, R4, c[0x0][0x1c8], 0x1 ;  /* 0x0000720004081a11 */ /* 0x000fe200078008ff */
[----:B------:R4:W-:Y:S01]  /*1e70*/  @P2 LDGSTS.E.BYPASS.LTC128B.128 [R68+0x11900], [R2.64+0x80], !P3 ;  /* 0x1190008002442fae */ /* 0x0009e2000d901d50 */
[----:B------:R-:W-:Y:S02]  /*1e80*/  ISETP.GT.AND P3, PT, R132, 0x7f, PT ;  /* 0x0000007f8400780c */ /* 0x000fe40003f64270 */
[----:B-1----:R-:W-:Y:S01]  /*1e90*/  LEA.HI R10, R67, R132, RZ, 0x4 ;  /* 0x00000084430a7211 */ /* 0x002fe200078f20ff */
[----:B------:R4:W-:Y:S01]  /*1ea0*/  @P2 LDGSTS.E.BYPASS.LTC128B.128 [R68+0x13100], [R2.64+0x100], !P5 ;  /* 0x1310010002442fae */ /* 0x0009e2000e901d50 */
[----:B------:R-:W-:Y:S02]  /*1eb0*/  @P1 LEA.HI.X R9, R4, c[0x0][0x1cc], R0, 0x1, P0 ;  /* 0x0000730004091a11 */ /* 0x000fe400000f0c00 */
[----:B------:R-:W-:Y:S01]  /*1ec0*/  IADD3 R0, R7, UR4, RZ ;  /* 0x0000000407007c10 */ /* 0x000fe2000fffe0ff */
[----:B------:R4:W-:Y:S01]  /*1ed0*/  @P2 LDGSTS.E.BYPASS.LTC128B.128 [R68+0x14900], [R2.64+0x180], !P4 ;  /* 0x1490018002442fae */ /* 0x0009e2000e101d50 */
[----:B------:R-:W-:-:S02]  /*1ee0*/  LEA R12, P0, R6, c[0x0][0x1f8], 0x1 ;  /* 0x00007e00060c7a11 */ /* 0x000fc400078008ff */
[----:B------:R-:W-:Y:S01]  /*1ef0*/  LOP3.LUT P2, RZ, R133, 0x1, RZ, 0xc0, !PT ;  /* 0x0000000185ff7812 */ /* 0x000fe2000784c0ff */
[----:B------:R1:W-:Y:S01]  /*1f00*/  @P1 LDGSTS.E.BYPASS.LTC128B.128 [R68+0x11100], [R8.64], !P6 ;  /* 0x1110000008441fae */ /* 0x0003e2000f101d50 */
[----:B------:R-:W-:Y:S01]  /*1f10*/  LEA.HI.X R13, R6, c[0x0][0x1fc], R0, 0x1, P0 ;  /* 0x00007f00060d7a11 */ /* 0x000fe200000f0c00 */
[----:B------:R-:W-:Y:S02]  /*1f20*/  IMAD.SHL.U32 R6, R69, 0x8, RZ ;  /* 0x0000000845067824 */ /* 0x000fe400078e00ff */
[----:B------:R-:W-:Y:S02]  /*1f30*/  @!P3 IMAD.MOV.U32 R7, RZ, RZ, c[0x0][0x208] ;  /* 0x00008200ff07b624 */ /* 0x000fe400078e00ff */
[----:B------:R-:W-:-:S03]  /*1f40*/  @!P3 IMAD.MOV.U32 R11, RZ, RZ, c[0x0][0x20c] ;  /* 0x00008300ff0bb624 */ /* 0x000fc600078e00ff */
[----:B--2---:R-:W-:-:S03]  /*1f50*/  @!P3 LEA R14, P0, R7, R12, 0x6 ;  /* 0x0000000c070eb211 */ /* 0x004fc600078030ff */
[----:B------:R1:W-:Y:S01]  /*1f60*/  @P1 LDGSTS.E.BYPASS.LTC128B.128 [R68+0x12900], [R8.64+0x80], !P2 ;  /* 0x1290008008441fae */ /* 0x0003e2000d101d50 */
[----:B------:R-:W-:Y:S02]  /*1f70*/  @!P3 LEA.HI.X R15, R7, R13, R11, 0x6, P0 ;  /* 0x0000000d070fb211 */ /* 0x000fe400000f340b */
[----:B------:R-:W-:Y:S01]  /*1f80*/  LOP3.LUT P0, RZ, R21, 0x2, RZ, 0xc0, !PT ;  /* 0x0000000215ff7812 */ /* 0x000fe2000780c0ff */
[----:B------:R1:W-:Y:S01]  /*1f90*/  @P1 LDGSTS.E.BYPASS.LTC128B.128 [R68+0x14100], [R8.64+0x100], !P5 ;  /* 0x1410010008441fae */ /* 0x0003e2000e901d50 */
[----:B------:R-:W-:Y:S02]  /*1fa0*/  SEL R7, RZ, 0x1, P6 ;  /* 0x00000001ff077807 */ /* 0x000fe40003000000 */
[----:B------:R-:W-:Y:S01]  /*1fb0*/  P2R R11, PR, RZ, 0x8 ;  /* 0x00000008ff0b7803 */ /* 0x000fe20000000000 */
[----:B------:R1:W-:Y:S01]  /*1fc0*/  @P1 LDGSTS.E.BYPASS.LTC128B.128 [R68+0x15900], [R8.64+0x180], !P4 ;  /* 0x1590018008441fae */ /* 0x0003e2000e101d50 */
[----:B----4-:R-:W-:-:S03]  /*1fd0*/  LOP3.LUT R2, R10, 0xfffffff0, RZ, 0xc0, !PT ;  /* 0xfffffff00a027812 */ /* 0x010fc600078ec0ff */
[----:B------:R-:W0:Y:S01]  /*1fe0*/  LDGDEPBAR ;  /* 0x00000000000079af */ /* 0x000e220000000000 */
[----:B------:R-:W-:Y:S01]  /*1ff0*/  SHF.R.S32.HI R3, RZ, 0x4, R10 ;  /* 0x00000004ff037819 */ /* 0x000fe2000001140a */
[----:B------:R-:W-:-:S03]  /*2000*/  IMAD.IADD R0, R132, 0x1, -R2 ;  /* 0x0000000184007824 */ /* 0x000fc600078e0a02 */
[----:B------:R-:W-:Y:S01]  /*2010*/  LEA.HI R4, R10, R3, RZ, 0x1 ;  /* 0x000000030a047211 */ /* 0x000fe200078f08ff */
[----:B------:R-:W-:Y:S01]  /*2020*/  IMAD.SHL.U32 R2, R21, 0x40, RZ ;  /* 0x0000004015027824 */ /* 0x000fe200078e00ff */
[----:B------:R-:W-:-:S04]  /*2030*/  SHF.R.S32.HI R5, RZ, 0x1f, R0 ;  /* 0x0000001fff057819 */ /* 0x000fc80000011400 */
[----:B------:R-:W-:Y:S02]  /*2040*/  LOP3.LUT R2, R2, 0x1c0, RZ, 0xc0, !PT ;  /* 0x000001c002027812 */ /* 0x000fe400078ec0ff */
[----:B------:R-:W-:Y:S02]  /*2050*/  LEA.HI R10, R5, R0, RZ, 0x3 ;  /* 0x00000000050a7211 */ /* 0x000fe400078f18ff */
[----:B------:R-:W-:Y:S02]  /*2060*/  LOP3.LUT R4, R4, 0xfffffffe, RZ, 0xc0, !PT ;  /* 0xfffffffe04047812 */ /* 0x000fe400078ec0ff */
[----:B------:R-:W-:Y:S02]  /*2070*/  LOP3.LUT R5, R10, 0xfffffff8, RZ, 0xc0, !PT ;  /* 0xfffffff80a057812 */ /* 0x000fe400078ec0ff */
[----:B------:R-:W-:Y:S01]  /*2080*/  LOP3.LUT R6, R2, 0x8, R6, 0xf8, !PT ;  /* 0x0000000802067812 */ /* 0x000fe200078ef806 */
[----:B------:R-:W-:Y:S01]  /*2090*/  IMAD.IADD R3, R3, 0x1, -R4 ;  /* 0x0000000103037824 */ /* 0x000fe200078e0a04 */
[----:B------:R-:W-:Y:S01]  /*20a0*/  SHF.R.U32.HI R2, RZ, 0x3, R2 ;  /* 0x00000003ff027819 */ /* 0x000fe20000011602 */
[----:B------:R-:W-:Y:S01]  /*20b0*/  IMAD.IADD R4, R0, 0x1, -R5 ;  /* 0x0000000100047824 */ /* 0x000fe200078e0a05 */
[----:B------:R-:W-:Y:S01]  /*20c0*/  SEL R5, RZ, 0x4, P5 ;  /* 0x00000004ff057807 */ /* 0x000fe20002800000 */
[----:B------:R-:W-:-:S04]  /*20d0*/  DEPBAR.LE SB0, 0x1 ;  /* 0x000080400000791a */ /* 0x000fc80000000000 */
[----:B------:R-:W-:Y:S01]  /*20e0*/  LOP3.LUT R0, R6, R2, RZ, 0x3c, !PT ;  /* 0x0000000206007212 */ /* 0x000fe200078e3cff */
[C---:B------:R-:W-:Y:S01]  /*20f0*/  IMAD.SHL.U32 R2, R4.reuse, 0x40, RZ ;  /* 0x0000004004027824 */ /* 0x040fe200078e00ff */
[----:B------:R-:W-:Y:S01]  /*2100*/  SEL R6, RZ, 0x2, P2 ;  /* 0x00000002ff067807 */ /* 0x000fe20001000000 */
[----:B------:R-:W-:Y:S01]  /*2110*/  BAR.SYNC.DEFER_BLOCKING 0x0 ;  /* 0x0000000000007b1d */ /* 0x000fe20000010000 */
[----:B------:R-:W-:Y:S01]  /*2120*/  LOP3.LUT P1, RZ, R4, 0x4, RZ, 0xc0, !PT ;  /* 0x0000000404ff7812 */ /* 0x000fe2000782c0ff */
[C---:B------:R-:W-:Y:S01]  /*2130*/  IMAD R0, R3.reuse, 0x200, R0 ;  /* 0x0000020003007824 */ /* 0x040fe200078e0200 */
[----:B------:R-:W-:Y:S01]  /*2140*/  LOP3.LUT R2, R2, 0x1c0, RZ, 0xc0, !PT ;  /* 0x000001c002027812 */ /* 0x000fe200078ec0ff */
[----:B------:R-:W-:Y:S01]  /*2150*/  IMAD.SHL.U32 R3, R3, 0x8, RZ ;  /* 0x0000000803037824 */ /* 0x000fe200078e00ff */
[----:B------:R-:W-:Y:S01]  /*2160*/  IADD3 R5, R5, R6, R7 ;  /* 0x0000000605057210 */ /* 0x000fe20007ffe007 */
[----:B------:R-:W-:Y:S01]  /*2170*/  IMAD.SHL.U32 R135, R0, 0x2, RZ ;  /* 0x0000000200877824 */ /* 0x000fe200078e00ff */
[----:B------:R-:W-:-:S02]  /*2180*/  P2R R7, PR, RZ, 0x40 ;  /* 0x00000040ff077803 */ /* 0x000fc40000000000 */
[----:B------:R-:W-:Y:S02]  /*2190*/  LOP3.LUT R3, R2, 0x8, R3, 0xf8, !PT ;  /* 0x0000000802037812 */ /* 0x000fe400078ef803 */
[----:B------:R-:W-:Y:S02]  /*21a0*/  SHF.R.U32.HI R2, RZ, 0x3, R2 ;  /* 0x00000003ff027819 */ /* 0x000fe40000011602 */
[----:B------:R-:W-:Y:S02]  /*21b0*/  IADD3 R0, R135, 0x10100, RZ ;  /* 0x0001010087007810 */ /* 0x000fe40007ffe0ff */
[----:B------:R-:W-:Y:S01]  /*21c0*/  LOP3.LUT R2, R3, R2, RZ, 0x3c, !PT ;  /* 0x0000000203027212 */ /* 0x000fe200078e3cff */
[----:B------:R-:W-:Y:S01]  /*21d0*/  IMAD.SHL.U32 R3, R10, 0x40, RZ ;  /* 0x000000400a037824 */ /* 0x000fe200078e00ff */
[----:B------:R-:W-:Y:S02]  /*21e0*/  IADD3 R242, R135, 0x10120, RZ ;  /* 0x0001012087f27810 */ /* 0x000fe40007ffe0ff */
[----:B------:R-:W-:-:S02]  /*21f0*/  @P0 IADD3 R242, R0, -0x20, RZ ;  /* 0xffffffe000f20810 */ /* 0x000fc40007ffe0ff */
[----:B------:R-:W-:Y:S01]  /*2200*/  LOP3.LUT R3, R2, 0xfffffe00, R3, 0xf8, !PT ;  /* 0xfffffe0002037812 */ /* 0x000fe200078ef803 */
[----:B------:R-:W-:Y:S01]  /*2210*/  IMAD.MOV.U32 R2, RZ, RZ, 0x40 ;  /* 0x00000040ff027424 */ /* 0x000fe200078e00ff */
[----:B------:R-:W-:Y:S02]  /*2220*/  SEL R0, RZ, 0x8, P4 ;  /* 0x00000008ff007807 */ /* 0x000fe40002000000 */
[----:B------:R-:W-:Y:S01]  /*2230*/  LOP3.LUT P0, RZ, R4, 0x2, RZ, 0xc0, !PT ;  /* 0x0000000204ff7812 */ /* 0x000fe2000780c0ff */
[----:B------:R-:W-:Y:S01]  /*2240*/  IMAD.MOV.U32 R4, RZ, RZ, 0x10 ;  /* 0x00000010ff047424 */ /* 0x000fe200078e00ff */
[C---:B------:R-:W-:Y:S01]  /*2250*/  IADD3 R252, R242.reuse, 0x1000, RZ ;  /* 0x00001000f2fc7810 */ /* 0x040fe20007ffe0ff */
[----:B------:R-:W-:Y:S01]  /*2260*/  IMAD R220, R65, 0x400, R3 ;  /* 0x0000040041dc7824 */ /* 0x000fe200078e0203 */
[----:B------:R-:W-:Y:S01]  /*2270*/  IADD3 R251, R242, 0x1800, RZ ;  /* 0x00001800f2fb7810 */ /* 0x000fe20007ffe0ff */
[----:B------:R-:W-:Y:S01]  /*2280*/  IMAD.IADD R6, R0, 0x1, R5 ;  /* 0x0000000100067824 */ /* 0x000fe200078e0205 */
[----:B------:R-:W-:Y:S01]  /*2290*/  SEL R4, R4, 0xfffffff0, !P0 ;  /* 0xfffffff004047807 */ /* 0x000fe20004000000 */
[----:B------:R-:W-:Y:S01]  /*22a0*/  IMAD.MOV.U32 R0, RZ, RZ, 0x20 ;  /* 0x00000020ff007424 */ /* 0x000fe200078e00ff */
[C---:B------:R-:W-:Y:S01]  /*22b0*/  LEA R228, R220.reuse, 0x100, 0x1 ;  /* 0x00000100dce47811 */ /* 0x040fe200078e08ff */
[----:B------:R-:W-:Y:S01]  /*22c0*/  IMAD.SHL.U32 R220, R220, 0x2, RZ ;  /* 0x00000002dcdc7824 */ /* 0x000fe200078e00ff */
[----:B------:R-:W-:-:S02]  /*22d0*/  IADD3 R5, R64, c[0x0][0x1d0], -R69 ;  /* 0x0000740040057a10 */ /* 0x000fc40007ffe845 */
[----:B------:R-:W-:Y:S01]  /*22e0*/  SEL R0, R0, 0xffffffe0, !P1 ;  /* 0xffffffe000007807 */ /* 0x000fe20004800000 */
[--C-:B------:R-:W-:Y:S01]  /*22f0*/  IMAD R224, R4, 0x2, R228.reuse ;  /* 0x0000000204e07824 */ /* 0x100fe200078e02e4 */
[----:B------:R-:W-:Y:S01]  /*2300*/  LDSM.16.M88.4 R160, [R220+0x100] ;  /* 0x00010000dca0783b */ /* 0x000fe20000000200 */
[----:B------:R-:W-:Y:S02]  /*2310*/  LOP3.LUT P6, RZ, R6, 0x1, RZ, 0xc0, !PT ;  /* 0x0000000106ff7812 */ /* 0x000fe400078cc0ff */
[C---:B------:R-:W-:Y:S01]  /*2320*/  IMAD R228, R0.reuse, 0x2, R228 ;  /* 0x0000000200e47824 */ /* 0x040fe200078e02e4 */
[----:B------:R-:W-:Y:S01]  /*2330*/  LDSM.16.M88.4 R188, [R220+0x4100] ;  /* 0x00410000dcbc783b */ /* 0x000fe20000000200 */
[----:B------:R-:W-:Y:S01]  /*2340*/  IMAD R232, R0, 0x2, R224 ;  /* 0x0000000200e87824 */ /* 0x000fe200078e02e0 */
[----:B------:R-:W-:Y:S02]  /*2350*/  ISETP.LT.OR P0, PT, R5, 0x1, !P6 ;  /* 0x000000010500780c */ /* 0x000fe40007701670 */
[----:B------:R-:W-:Y:S01]  /*2360*/  LDSM.16.M88.4 R204, [R220+0x8100] ;  /* 0x00810000dccc783b */ /* 0x000fe20000000200 */
[----:B------:R-:W-:-:S02]  /*2370*/  LOP3.LUT P2, RZ, R6, 0x2, RZ, 0xc0, !PT ;  /* 0x0000000206ff7812 */ /* 0x000fc4000784c0ff */
[----:B------:R-:W-:Y:S01]  /*2380*/  LOP3.LUT P1, RZ, R6, 0x4, RZ, 0xc0, !PT ;  /* 0x0000000406ff7812 */ /* 0x000fe2000782c0ff */
[----:B------:R-:W-:Y:S01]  /*2390*/  LDSM.16.M88.4 R164, [R224] ;  /* 0x00000000e0a4783b */ /* 0x000fe20000000200 */
[C---:B------:R-:W-:Y:S02]  /*23a0*/  IADD3 R250, R242.reuse, 0x2000, RZ ;  /* 0x00002000f2fa7810 */ /* 0x040fe40007ffe0ff */
[C---:B------:R-:W-:Y:S01]  /*23b0*/  IADD3 R249, R242.reuse, 0x2800, RZ ;  /* 0x00002800f2f97810 */ /* 0x040fe20007ffe0ff */
[----:B------:R-:W-:Y:S01]  /*23c0*/  LDSM.16.M88.4 R192, [R224+0x4000] ;  /* 0x00400000e0c0783b */ /* 0x000fe20000000200 */
[C---:B------:R-:W-:Y:S02]  /*23d0*/  IADD3 R248, R242.reuse, 0x3000, RZ ;  /* 0x00003000f2f87810 */ /* 0x040fe40007ffe0ff */
[C---:B------:R-:W-:Y:S01]  /*23e0*/  IADD3 R247, R242.reuse, 0x3800, RZ ;  /* 0x00003800f2f77810 */ /* 0x040fe20007ffe0ff */
[----:B------:R-:W-:Y:S01]  /*23f0*/  LDSM.16.M88.4 R208, [R224+0x8000] ;  /* 0x00800000e0d0783b */ /* 0x000fe20000000200 */
[----:B------:R-:W-:-:S02]  /*2400*/  IADD3 R246, R242, 0x4000, RZ ;  /* 0x00004000f2f67810 */ /* 0x000fc40007ffe0ff */
[C---:B------:R-:W-:Y:S01]  /*2410*/  IADD3 R245, R242.reuse, 0x4800, RZ ;  /* 0x00004800f2f57810 */ /* 0x040fe20007ffe0ff */
[----:B------:R-:W-:Y:S01]  /*2420*/  LDSM.16.M88.4 R180, [R228] ;  /* 0x00000000e4b4783b */ /* 0x000fe20000000200 */
[C---:B------:R-:W-:Y:S02]  /*2430*/  IADD3 R244, R242.reuse, 0x5000, RZ ;  /* 0x00005000f2f47810 */ /* 0x040fe40007ffe0ff */
[----:B------:R-:W-:Y:S01]  /*2440*/  IADD3 R243, R242, 0x5800, RZ ;  /* 0x00005800f2f37810 */ /* 0x000fe20007ffe0ff */
        /* <DEDUP_REMOVED lines=10> */
[----:B------:R-:W-:-:S04]  /*24f0*/  DEPBAR.LE SB0, 0x0 ;  /* 0x000080000000791a */ /* 0x000fc80000000000 */
[----:B------:R-:W-:Y:S06]  /*2500*/  BAR.SYNC.DEFER_BLOCKING 0x0 ;  /* 0x0000000000007b1d */ /* 0x000fec0000010000 */
[----:B---3--:R-:W-:Y:S04]  /*2510*/  LDSM.16.M88.4 R16, [R135+0x10100] ;  /* 0x010100008710783b */ /* 0x008fe80000000200 */
[----:B------:R-:W2:Y:S04]  /*2520*/  LDSM.16.M88.4 R24, [R135+0x10900] ;  /* 0x010900008718783b */ /* 0x000ea80000000200 */
[----:B------:R-:W3:Y:S04]  /*2530*/  LDSM.16.M88.4 R28, [R135+0x11100] ;  /* 0x01110000871c783b */ /* 0x000ee80000000200 */
[----:B------:R-:W-:Y:S04]  /*2540*/  LDSM.16.M88.4 R36, [R242] ;  /* 0x00000000f224783b */ /* 0x000fe80000000200 */
[----:B------:R-:W4:Y:S04]  /*2550*/  LDSM.16.M88.4 R44, [R242+0x800] ;  /* 0x00080000f22c783b */ /* 0x000f280000000200 */
[----:B------:R-:W5:Y:S04]  /*2560*/  LDSM.16.M88.4 R52, [R242+0x1000] ;  /* 0x00100000f234783b */ /* 0x000f680000000200 */
[----:B------:R-:W-:Y:S01]  /*2570*/  @!PT LDS RZ, [RZ] ;  /* 0x00000000fffff984 */ /* 0x000fe20000000800 */
[----:B------:R-:W-:Y:S01]  /*2580*/  @!PT LDS RZ, [RZ] ;  /* 0x00000000fffff984 */ /* 0x000fe20000000800 */
[----:B------:R-:W-:Y:S01]  /*2590*/  @!PT LDS RZ, [RZ] ;  /* 0x00000000fffff984 */ /* 0x000fe20000000800 */
[----:B------:R1:W-:Y:S01]  /*25a0*/  LDGSTS.E.BYPASS.LTC128B.128 [R68+0x100], [R12.64], !P0 ;  /* 0x001000000c447fae */ /* 0x0003e2000c101d50 */
[----:B------:R-:W-:-:S04]  /*25b0*/  LOP3.LUT P0, RZ, R21, 0x4, RZ, 0xc0, !PT ;  /* 0x0000000415ff7812 */ /* 0x000fc8000780c0ff */
[----:B------:R-:W-:Y:S02]  /*25c0*/  SEL R2, R2, 0xffffffc0, !P0 ;  /* 0xffffffc002027807 */ /* 0x000fe40004000000 */
[----:B------:R-:W-:-:S03]  /*25d0*/  ISETP.LT.OR P0, PT, R5, 0x1, !P2 ;  /* 0x000000010500780c */ /* 0x000fc60005701670 */
[--C-:B------:R-:W-:Y:S02]  /*25e0*/  IMAD.IADD R241, R135, 0x1, R2.reuse ;  /* 0x0000000187f17824 */ /* 0x100fe400078e0202 */
[C---:B------:R-:W-:Y:S01]  /*25f0*/  IMAD.IADD R238, R242.reuse, 0x1, R2 ;  /* 0x00000001f2ee7824 */ /* 0x040fe200078e0202 */
[----:B------:R-:W-:-:S05]  /*2600*/  IADD3 R2, R242, 0x800, RZ ;  /* 0x00000800f2027810 */ /* 0x000fca0007ffe0ff */
[----:B------:R-:W-:Y:S01]  /*2610*/  STL [R1], R2 ;  /* 0x0000000201007387 */ /* 0x000fe20000100800 */
[----:B--2---:R-:W-:Y:S03]  /*2620*/  HMMA.16816.F32 R20, R160, R24, RZ ;  /* 0x00000018a014723c */ /* 0x004fe600000018ff */
[----:B------:R2:W-:Y:S01]  /*2630*/  LDGSTS.E.BYPASS.LTC128B.128 [R68+0x1900], [R12.64+0x80], !P0 ;  /* 0x019000800c447fae */ /* 0x0005e2000c101d50 */
[----:B------:R-:W-:-:S04]  /*2640*/  ISETP.LT.OR P0, PT, R5, 0x1, !P1 ;  /* 0x000000010500780c */ /* 0x000fc80004f01670 */
[C---:B------:R-:W-:Y:S09]  /*2650*/  HMMA.16816.F32 R24, R160.reuse, R26, RZ ;  /* 0x0000001aa018723c */ /* 0x040ff200000018ff */
[----:B------:R2:W-:Y:S01]  /*2660*/  LDGSTS.E.BYPASS.LTC128B.128 [R68+0x3100], [R12.64+0x100], !P0 ;  /* 0x031001000c447fae */ /* 0x0005e2000c101d50 */
[----:B------:R-:W-:Y:S01]  /*2670*/  LOP3.LUT P0, RZ, R6, 0x8, RZ, 0xc0, !PT ;  /* 0x0000000806ff7812 */ /* 0x000fe2000780c0ff */
[----:B---3--:R-:W-:Y:S03]  /*2680*/  HMMA.16816.F32 R32, R160, R28, RZ ;  /* 0x0000001ca020723c */ /* 0x008fe600000018ff */
[----:B------:R-:W-:-:S05]  /*2690*/  ISETP.LT.OR P3, PT, R5, 0x1, !P0 ;  /* 0x000000010500780c */ /* 0x000fca0004761670 */
[----:B------:R-:W-:Y:S08]  /*26a0*/  HMMA.16816.F32 R40, R160, R30, RZ ;  /* 0x0000001ea028723c */ /* 0x000ff000000018ff */
[----:B------:R2:W-:Y:S01]  /*26b0*/  LDGSTS.E.BYPASS.LTC128B.128 [R68+0x4900], [R12.64+0x180], !P3 ;  /* 0x049001800c447fae */ /* 0x0005e2000d901d50 */
[----:B------:R-:W-:Y:S01]  /*26c0*/  ISETP.NE.AND P3, PT, R11, RZ, PT ;  /* 0x000000ff0b00720c */ /* 0x000fe20003f65270 */
[----:B----4-:R-:W-:Y:S08]  /*26d0*/  HMMA.16816.F32 R20, R164, R44, R20 ;  /* 0x0000002ca414723c */ /* 0x010ff00000001814 */
[----:B-1----:R-:W-:Y:S04]  /*26e0*/  HMMA.16816.F32 R8, R160, R16, RZ ;  /* 0x00000010a008723c */ /* 0x002fe800000018ff */
[----:B------:R-:W-:-:S02]  /*26f0*/  @!P3 ISETP.LT.OR P6, PT, R5, 0x21, !P6 ;  /* 0x000000210500b80c */ /* 0x000fc400077c1670 */
[C---:B------:R-:W-:Y:S02]  /*2700*/  @!P3 ISETP.LT.OR P2, PT, R5.reuse, 0x21, !P2 ;  /* 0x000000210500b80c */ /* 0x040fe40005741670 */
[C---:B------:R-:W-:Y:S01]  /*2710*/  @!P3 ISETP.LT.OR P1, PT, R5.reuse, 0x21, !P1 ;  /* 0x000000210500b80c */ /* 0x040fe20004f21670 */
[----:B------:R-:W-:Y:S01]  /*2720*/  HMMA.16816.F32 R16, R160, R18, RZ ;  /* 0x00000012a010723c */ /* 0x000fe200000018ff */
[----:B------:R-:W-:-:S07]  /*2730*/  @!P3 ISETP.LT.OR P0, PT, R5, 0x21, !P0 ;  /* 0x000000210500b80c */ /* 0x000fce0004701670 */
[----:B------:R2:W-:Y:S01]  /*2740*/  @!P3 LDGSTS.E.BYPASS.LTC128B.128 [R68+0x1100], [R14.64], !P6 ;  /* 0x011000000e44bfae */ /* 0x0005e2000f101d50 */
[C---:B------:R-:W-:Y:S01]  /*2750*/  HMMA.16816.F32 R24, R164.reuse, R46, R24 ;  /* 0x0000002ea418723c */ /* 0x040fe20000001818 */
[----:B------:R-:W-:Y:S02]  /*2760*/  ISETP.NE.AND P6, PT, R7, RZ, PT ;  /* 0x000000ff0700720c */ /* 0x000fe40003fc5270 */
[----:B------:R2:W-:Y:S04]  /*2770*/  @!P3 LDGSTS.E.BYPASS.LTC128B.128 [R68+0x2900], [R14.64+0x80], !P2 ;  /* 0x029000800e44bfae */ /* 0x0005e8000d101d50 */
[----:B------:R2:W-:Y:S01]  /*2780*/  @!P3 LDGSTS.E.BYPASS.LTC128B.128 [R68+0x4100], [R14.64+0x100], !P1 ;  /* 0x041001000e44bfae */ /* 0x0005e2000c901d50 */
[----:B------:R-:W-:Y:S03]  /*2790*/  HMMA.16816.F32 R8, R164, R36, R8 ;  /* 0x00000024a408723c */ /* 0x000fe60000001808 */
[----:B------:R2:W-:Y:S01]  /*27a0*/  @!P3 LDGSTS.E.BYPASS.LTC128B.128 [R68+0x5900], [R14.64+0x180], !P0 ;  /* 0x059001800e44bfae */ /* 0x0005e2000c101d50 */
[----:B------:R-:W-:-:S03]  /*27b0*/  PLOP3.LUT P0, PT, PT, PT, UP0, 0x40, 0x0 ;  /* 0x000000000000781c */ /* 0x000fc60003f0e808 */
[----:B------:R-:W1:Y:S01]  /*27c0*/  LDSM.16.M88.4 R48, [R241+0x10100] ;  /* 0x01010000f130783b */ /* 0x000e620000000200 */
[C---:B------:R-:W-:Y:S03]  /*27d0*/  HMMA.16816.F32 R16, R164.reuse, R38, R16 ;  /* 0x00000026a410723c */ /* 0x040fe60000001810 */
[----:B------:R-:W3:Y:S04]  /*27e0*/  LDSM.16.M88.4 R56, [R241+0x10900] ;  /* 0x01090000f138783b */ /* 0x000ee80000000200 */
[----:B------:R-:W4:Y:S01]  /*27f0*/  LDSM.16.M88.4 R60, [R241+0x11100] ;  /* 0x01110000f13c783b */ /* 0x000f220000000200 */
[C---:B-----5:R-:W-:Y:S03]  /*2800*/  HMMA.16816.F32 R28, R164.reuse, R52, R32 ;  /* 0x00000034a41c723c */ /* 0x060fe60000001820 */
[----:B------:R-:W-:Y:S04]  /*2810*/  LDSM.16.M88.4 R36, [R135+0x11900] ;  /* 0x011900008724783b */ /* 0x000fe80000000200 */
[----:B------:R-:W-:Y:S01]  /*2820*/  LDSM.16.M88.4 R44, [R135+0x12100] ;  /* 0x01210000872c783b */ /* 0x000fe20000000200 */
[----:B------:R-:W-:Y:S03]  /*2830*/  HMMA.16816.F32 R32, R164, R54, R40 ;  /* 0x00000036a420723c */ /* 0x000fe60000001828 */
[----:B------:R-:W-:Y:S04]  /*2840*/  LDSM.16.M88.4 R40, [R238+0x800] ;  /* 0x00080000ee28783b */ /* 0x000fe80000000200 */
[----:B--2---:R-:W2:Y:S04]  /*2850*/  LDSM.16.M88.4 R12, [R238] ;  /* 0x00000000ee0c783b */ /* 0x004ea80000000200 */
[----:B------:R-:W5:Y:S04]  /*2860*/  LDSM.16.M88.4 R52, [R238+0x1000] ;  /* 0x00100000ee34783b */ /* 0x000f680000000200 */
[----:B------:R-:W0:Y:S01]  /*2870*/  LDGDEPBAR ;  /* 0x00000000000079af */ /* 0x000e220000000000 */
[C---:B-1----:R-:W-:Y:S08]  /*2880*/  HMMA.16816.F32 R8, R180.reuse, R48, R8 ;  /* 0x00000030b408723c */ /* 0x042ff00000001808 */
[C---:B------:R-:W-:Y:S01]  /*2890*/  HMMA.16816.F32 R16, R180.reuse, R50, R16 ;  /* 0x00000032b410723c */ /* 0x040fe20000001810 */
[----:B------:R-:W-:Y:S07]  /*28a0*/  LDSM.16.M88.4 R48, [R242+0x2800] ;  /* 0x00280000f230783b */ /* 0x000fee0000000200 */
[C---:B---3--:R-:W-:Y:S08]  /*28b0*/  HMMA.16816.F32 R20, R180.reuse, R56, R20 ;  /* 0x00000038b414723c */ /* 0x048ff00000001814 */
[C---:B------:R-:W-:Y:S01]  /*28c0*/  HMMA.16816.F32 R24, R180.reuse, R58, R24 ;  /* 0x0000003ab418723c */ /* 0x040fe20000001818 */
[----:B------:R-:W1:Y:S07]  /*28d0*/  LDSM.16.M88.4 R56, [R135+0x12900] ;  /* 0x012900008738783b */ /* 0x000e6e0000000200 */
[C---:B----4-:R-:W-:Y:S08]  /*28e0*/  HMMA.16816.F32 R28, R180.reuse, R60, R28 ;  /* 0x0000003cb41c723c */ /* 0x050ff0000000181c */
[----:B------:R-:W-:Y:S01]  /*28f0*/  HMMA.16816.F32 R32, R180, R62, R32 ;  /* 0x0000003eb420723c */ /* 0x000fe20000001820 */
[----:B------:R-:W-:Y:S07]  /*2900*/  LDSM.16.M88.4 R60, [R135+0x15900] ;  /* 0x01590000873c783b */ /* 0x000fee0000000200 */
[C---:B--2---:R-:W-:Y:S08]  /*2910*/  HMMA.16816.F32 R8, R184.reuse, R12, R8 ;  /* 0x0000000cb808723c */ /* 0x044ff00000001808 */
[C---:B------:R-:W-:Y:S01]  /*2920*/  HMMA.16816.F32 R16, R184.reuse, R14, R16 ;  /* 0x0000000eb810723c */ /* 0x040fe20000001810 */
[----:B------:R-:W2:Y:S07]  /*2930*/  LDSM.16.M88.4 R12, [R242+0x1800] ;  /* 0x00180000f20c783b */ /* 0x000eae0000000200 */
[C---:B------:R-:W-:Y:S08]  /*2940*/  HMMA.16816.F32 R20, R184.reuse, R40, R20 ;  /* 0x00000028b814723c */ /* 0x040ff00000001814 */
[C---:B------:R-:W-:Y:S01]  /*2950*/  HMMA.16816.F32 R24, R184.reuse, R42, R24 ;  /* 0x0000002ab818723c */ /* 0x040fe20000001818 */
[----:B------:R-:W3:Y:S07]  /*2960*/  LDSM.16.M88.4 R40, [R242+0x2000] ;  /* 0x00200000f228783b */ /* 0x000eee0000000200 */
[C---:B-----5:R-:W-:Y:S08]  /*2970*/  HMMA.16816.F32 R28, R184.reuse, R52, R28 ;  /* 0x00000034b81c723c */ /* 0x060ff0000000181c */
[----:B------:R-:W-:Y:S01]  /*2980*/  HMMA.16816.F32 R32, R184, R54, R32 ;  /* 0x00000036b820723c */ /* 0x000fe20000001820 */
[----:B------:R-:W-:Y:S07]  /*2990*/  LDSM.16.M88.4 R52, [R238+0x2800] ;  /* 0x00280000ee34783b */ /* 0x000fee0000000200 */
[C---:B------:R-:W-:Y:S08]  /*29a0*/  HMMA.16816.F32 R8, R188.reuse, R36, R8 ;  /* 0x00000024bc08723c */ /* 0x040ff00000001808 */
[C---:B------:R-:W-:Y:S01]  /*29b0*/  HMMA.16816.F32 R16, R188.reuse, R38, R16 ;  /* 0x00000026bc10723c */ /* 0x040fe20000001810 */
[----:B------:R-:W4:Y:S07]  /*29c0*/  LDSM.16.M88.4 R36, [R241+0x11900] ;  /* 0x01190000f124783b */ /* 0x000f2e0000000200 */
[C---:B------:R-:W-:Y:S08]  /*29d0*/  HMMA.16816.F32 R20, R188.reuse, R44, R20 ;  /* 0x0000002cbc14723c */ /* 0x040ff00000001814 */
[C---:B------:R-:W-:Y:S01]  /*29e0*/  HMMA.16816.F32 R24, R188.reuse, R46, R24 ;  /* 0x0000002ebc18723c */ /* 0x040fe20000001818 */
[----:B------:R-:W5:Y:S07]  /*29f0*/  LDSM.16.M88.4 R44, [R241+0x12100] ;  /* 0x01210000f12c783b */ /* 0x000f6e0000000200 */
[C---:B-1----:R-:W-:Y:S08]  /*2a00*/  HMMA.16816.F32 R28, R188.reuse, R56, R28 ;  /* 0x00000038bc1c723c */ /* 0x042ff0000000181c */
[----:B------:R-:W-:Y:S01]  /*2a10*/  HMMA.16816.F32 R32, R188, R58, R32 ;  /* 0x0000003abc20723c */ /* 0x000fe20000001820 */
[----:B------:R-:W1:Y:S07]  /*2a20*/  LDSM.16.M88.4 R56, [R241+0x12900] ;  /* 0x01290000f138783b */ /* 0x000e6e0000000200 */
[C---:B--2---:R-:W-:Y:S08]  /*2a30*/  HMMA.16816.F32 R8, R192.reuse, R12, R8 ;  /* 0x0000000cc008723c */ /* 0x044ff00000001808 */
[C---:B------:R-:W-:Y:S01]  /*2a40*/  HMMA.16816.F32 R16, R192.reuse, R14, R16 ;  /* 0x0000000ec010723c */ /* 0x040fe20000001810 */
[----:B------:R-:W2:Y:S07]  /*2a50*/  LDSM.16.M88.4 R12, [R238+0x1800] ;  /* 0x00180000ee0c783b */ /* 0x000eae0000000200 */
[C---:B---3--:R-:W-:Y:S08]  /*2a60*/  HMMA.16816.F32 R20, R192.reuse, R40, R20 ;  /* 0x00000028c014723c */ /* 0x048ff00000001814 */
[C---:B------:R-:W-:Y:S01]  /*2a70*/  HMMA.16816.F32 R24, R192.reuse, R42, R24 ;  /* 0x0000002ac018723c */ /* 0x040fe20000001818 */
[----:B------:R-:W3:Y:S07]  /*2a80*/  LDSM.16.M88.4 R40, [R238+0x2000] ;  /* 0x00200000ee28783b */ /* 0x000eee0000000200 */
[C---:B------:R-:W-:Y:S08]  /*2a90*/  HMMA.16816.F32 R28, R192.reuse, R48, R28 ;  /* 0x00000030c01c723c */ /* 0x040ff0000000181c */
[----:B------:R-:W-:Y:S01]  /*2aa0*/  HMMA.16816.F32 R32, R192, R50, R32 ;  /* 0x00000032c020723c */ /* 0x000fe20000001820 */
[----:B------:R-:W-:Y:S07]  /*2ab0*/  LDSM.16.M88.4 R48, [R135+0x13900] ;  /* 0x013900008730783b */ /* 0x000fee0000000200 */
[C---:B----4-:R-:W-:Y:S08]  /*2ac0*/  HMMA.16816.F32 R8, R196.reuse, R36, R8 ;  /* 0x00000024c408723c */ /* 0x050ff00000001808 */
[C---:B------:R-:W-:Y:S01]  /*2ad0*/  HMMA.16816.F32 R16, R196.reuse, R38, R16 ;  /* 0x00000026c410723c */ /* 0x040fe20000001810 */
[----:B------:R-:W4:Y:S07]  /*2ae0*/  LDSM.16.M88.4 R36, [R135+0x13100] ;  /* 0x013100008724783b */ /* 0x000f2e0000000200 */
[C---:B-----5:R-:W-:Y:S08]  /*2af0*/  HMMA.16816.F32 R20, R196.reuse, R44, R20 ;  /* 0x0000002cc414723c */ /* 0x060ff00000001814 */
[C---:B------:R-:W-:Y:S01]  /*2b00*/  HMMA.16816.F32 R24, R196.reuse, R46, R24 ;  /* 0x0000002ec418723c */ /* 0x040fe20000001818 */
[----:B------:R-:W-:Y:S07]  /*2b10*/  LDSM.16.M88.4 R44, [R242+0x3800] ;  /* 0x00380000f22c783b */ /* 0x000fee0000000200 */
        /* <DEDUP_REMOVED lines=8> */
[----:B------:R-:W-:Y:S07]  /*2ba0*/  LDSM.16.M88.4 R40, [R241+0x13100] ;  /* 0x01310000f128783b */ /* 0x000fee0000000200 */
[C---:B------:R-:W-:Y:S08]  /*2bb0*/  HMMA.16816.F32 R28, R200.reuse, R52, R28 ;  /* 0x00000034c81c723c */ /* 0x040ff0000000181c */
[----:B------:R-:W-:Y:S01]  /*2bc0*/  HMMA.16816.F32 R32, R200, R54, R32 ;  /* 0x00000036c820723c */ /* 0x000fe20000001820 */
[----:B------:R-:W3:Y:S07]  /*2bd0*/  LDSM.16.M88.4 R52, [R242+0x4000] ;  /* 0x00400000f234783b */ /* 0x000eee0000000200 */
[C---:B----4-:R-:W-:Y:S08]  /*2be0*/  HMMA.16816.F32 R8, R204.reuse, R36, R8 ;  /* 0x00000024cc08723c */ /* 0x050ff00000001808 */
[C---:B------:R-:W-:Y:S01]  /*2bf0*/  HMMA.16816.F32 R16, R204.reuse, R38, R16 ;  /* 0x00000026cc10723c */ /* 0x040fe20000001810 */
[----:B------:R-:W-:Y:S07]  /*2c00*/  LDSM.16.M88.4 R36, [R238+0x3000] ;  /* 0x00300000ee24783b */ /* 0x000fee0000000200 */
[C---:B------:R-:W-:Y:S08]  /*2c10*/  HMMA.16816.F32 R20, R204.reuse, R48, R20 ;  /* 0x00000030cc14723c */ /* 0x040ff00000001814 */
[C---:B------:R-:W-:Y:S01]  /*2c20*/  HMMA.16816.F32 R24, R204.reuse, R50, R24 ;  /* 0x00000032cc18723c */ /* 0x040fe20000001818 */
[----:B------:R-:W4:Y:S07]  /*2c30*/  LDSM.16.M88.4 R48, [R241+0x13900] ;  /* 0x01390000f130783b */ /* 0x000f2e0000000200 */
[C---:B-1----:R-:W-:Y:S08]  /*2c40*/  HMMA.16816.F32 R28, R204.reuse, R56, R28 ;  /* 0x00000038cc1c723c */ /* 0x042ff0000000181c */
[----:B------:R-:W-:Y:S01]  /*2c50*/  HMMA.16816.F32 R32, R204, R58, R32 ;  /* 0x0000003acc20723c */ /* 0x000fe20000001820 */
[----:B------:R-:W1:Y:S07]  /*2c60*/  LDSM.16.M88.4 R56, [R241+0x14100] ;  /* 0x01410000f138783b */ /* 0x000e6e0000000200 */
[C---:B--2---:R-:W-:Y:S08]  /*2c70*/  HMMA.16816.F32 R8, R208.reuse, R12, R8 ;  /* 0x0000000cd008723c */ /* 0x044ff00000001808 */
[C---:B------:R-:W-:Y:S08]  /*2c80*/  HMMA.16816.F32 R16, R208.reuse, R14, R16 ;  /* 0x0000000ed010723c */ /* 0x040ff00000001810 */
[C---:B------:R-:W-:Y:S08]  /*2c90*/  HMMA.16816.F32 R20, R208.reuse, R44, R20 ;  /* 0x0000002cd014723c */ /* 0x040ff00000001814 */
[C---:B------:R-:W-:Y:S01]  /*2ca0*/  HMMA.16816.F32 R24, R208.reuse, R46, R24 ;  /* 0x0000002ed018723c */ /* 0x040fe20000001818 */
[----:B------:R-:W2:Y:S07]  /*2cb0*/  LDSM.16.M88.4 R44, [R238+0x3800] ;  /* 0x00380000ee2c783b */ /* 0x000eae0000000200 */
[C---:B---3--:R-:W-:Y:S08]  /*2cc0*/  HMMA.16816.F32 R28, R208.reuse, R52, R28 ;  /* 0x00000034d01c723c */ /* 0x048ff0000000181c */
[----:B------:R-:W-:Y:S01]  /*2cd0*/  HMMA.16816.F32 R32, R208, R54, R32 ;  /* 0x00000036d020723c */ /* 0x000fe20000001820 */
[----:B------:R-:W3:Y:S07]  /*2ce0*/  LDSM.16.M88.4 R52, [R238+0x4000] ;  /* 0x00400000ee34783b */ /* 0x000eee0000000200 */
[C---:B------:R-:W-:Y:S08]  /*2cf0*/  HMMA.16816.F32 R12, R212.reuse, R40, R8 ;  /* 0x00000028d40c723c */ /* 0x040ff00000001808 */
[C---:B------:R-:W-:Y:S01]  /*2d00*/  HMMA.16816.F32 R8, R212.reuse, R42, R16 ;  /* 0x0000002ad408723c */ /* 0x040fe20000001810 */
[----:B------:R-:W5:Y:S07]  /*2d10*/  LDSM.16.M88.4 R40, [R135+0x14900] ;  /* 0x014900008728783b */ /* 0x000f6e0000000200 */
[C---:B----4-:R-:W-:Y:S08]  /*2d20*/  HMMA.16816.F32 R20, R212.reuse, R48, R20 ;  /* 0x00000030d414723c */ /* 0x050ff00000001814 */
[C---:B------:R-:W-:Y:S01]  /*2d30*/  HMMA.16816.F32 R24, R212.reuse, R50, R24 ;  /* 0x00000032d418723c */ /* 0x040fe20000001818 */
[----:B------:R-:W4:Y:S07]  /*2d40*/  LDSM.16.M88.4 R48, [R135+0x15100] ;  /* 0x015100008730783b */ /* 0x000f2e0000000200 */
[C---:B-1----:R-:W-:Y:S08]  /*2d50*/  HMMA.16816.F32 R28, R212.reuse, R56, R28 ;  /* 0x00000038d41c723c */ /* 0x042ff0000000181c */
[----:B------:R-:W-:Y:S01]  /*2d60*/  HMMA.16816.F32 R32, R212, R58, R32 ;  /* 0x0000003ad420723c */ /* 0x000fe20000001820 */
[----:B------:R-:W-:Y:S07]  /*2d70*/  LDSM.16.M88.4 R56, [R242+0x5800] ;  /* 0x00580000f238783b */ /* 0x000fee0000000200 */
[C---:B------:R-:W-:Y:S08]  /*2d80*/  HMMA.16816.F32 R16, R216.reuse, R36, R12 ;  /* 0x00000024d810723c */ /* 0x040ff0000000180c */
[C---:B------:R-:W-:Y:S01]  /*2d90*/  HMMA.16816.F32 R12, R216.reuse, R38, R8 ;  /* 0x00000026d80c723c */ /* 0x040fe20000001808 */
[----:B------:R-:W1:Y:S07]  /*2da0*/  LDSM.16.M88.4 R36, [R242+0x4800] ;  /* 0x00480000f224783b */ /* 0x000e6e0000000200 */
[C---:B--2---:R-:W-:Y:S08]  /*2db0*/  HMMA.16816.F32 R8, R216.reuse, R44, R20 ;  /* 0x0000002cd808723c */ /* 0x044ff00000001814 */
[C---:B------:R-:W-:Y:S01]  /*2dc0*/  HMMA.16816.F32 R24, R216.reuse, R46, R24 ;  /* 0x0000002ed818723c */ /* 0x040fe20000001818 */
[----:B------:R-:W2:Y:S07]  /*2dd0*/  LDSM.16.M88.4 R44, [R242+0x5000] ;  /* 0x00500000f22c783b */ /* 0x000eae0000000200 */
[C---:B---3--:R-:W-:Y:S08]  /*2de0*/  HMMA.16816.F32 R28, R216.reuse, R52, R28 ;  /* 0x00000034d81c723c */ /* 0x048ff0000000181c */
[----:B------:R-:W-:Y:S01]  /*2df0*/  HMMA.16816.F32 R32, R216, R54, R32 ;  /* 0x00000036d820723c */ /* 0x000fe20000001820 */
[----:B------:R-:W-:Y:S07]  /*2e00*/  LDSM.16.M88.4 R52, [R241+0x15100] ;  /* 0x01510000f134783b */ /* 0x000fee0000000200 */
[C---:B-----5:R-:W-:Y:S08]  /*2e10*/  HMMA.16816.F32 R20, R220.reuse, R40, R16 ;  /* 0x00000028dc14723c */ /* 0x060ff00000001810 */
[C---:B------:R-:W-:Y:S01]  /*2e20*/  HMMA.16816.F32 R16, R220.reuse, R42, R12 ;  /* 0x0000002adc10723c */ /* 0x040fe2000000180c */
[----:B------:R-:W-:Y:S07]  /*2e30*/  LDSM.16.M88.4 R40, [R238+0x5000] ;  /* 0x00500000ee28783b */ /* 0x000fee0000000200 */
[C---:B----4-:R-:W-:Y:S08]  /*2e40*/  HMMA.16816.F32 R12, R220.reuse, R48, R8 ;  /* 0x00000030dc0c723c */ /* 0x050ff00000001808 */
[C---:B------:R-:W-:Y:S01]  /*2e50*/  HMMA.16816.F32 R8, R220.reuse, R50, R24 ;  /* 0x00000032dc08723c */ /* 0x040fe20000001818 */
[----:B------:R-:W3:Y:S07]  /*2e60*/  LDSM.16.M88.4 R48, [R241+0x14900] ;  /* 0x01490000f130783b */ /* 0x000eee0000000200 */
[C---:B------:R-:W-:Y:S08]  /*2e70*/  HMMA.16816.F32 R28, R220.reuse, R60, R28 ;  /* 0x0000003cdc1c723c */ /* 0x040ff0000000181c */
[----:B------:R-:W-:Y:S01]  /*2e80*/  HMMA.16816.F32 R32, R220, R62, R32 ;  /* 0x0000003edc20723c */ /* 0x000fe20000001820 */
[----:B------:R-:W4:Y:S07]  /*2e90*/  LDSM.16.M88.4 R60, [R241+0x15900] ;  /* 0x01590000f13c783b */ /* 0x000f2e0000000200 */
[C---:B-1----:R-:W-:Y:S08]  /*2ea0*/  HMMA.16816.F32 R24, R224.reuse, R36, R20 ;  /* 0x00000024e018723c */ /* 0x042ff00000001814 */
[C---:B------:R-:W-:Y:S01]  /*2eb0*/  HMMA.16816.F32 R20, R224.reuse, R38, R16 ;  /* 0x00000026e014723c */ /* 0x040fe20000001810 */
[----:B------:R-:W-:Y:S07]  /*2ec0*/  LDSM.16.M88.4 R36, [R238+0x5800] ;  /* 0x00580000ee24783b */ /* 0x000fee0000000200 */
[C---:B--2---:R-:W-:Y:S08]  /*2ed0*/  HMMA.16816.F32 R16, R224.reuse, R44, R12 ;  /* 0x0000002ce010723c */ /* 0x044ff0000000180c */
[----:B------:R-:W-:Y:S01]  /*2ee0*/  HMMA.16816.F32 R12, R224, R46, R8 ;  /* 0x0000002ee00c723c */ /* 0x000fe20000001808 */
[----:B------:R-:W1:Y:S01]  /*2ef0*/  LDSM.16.M88.4 R44, [R238+0x4800] ;  /* 0x00480000ee2c783b */ /* 0x000e620000000200 */
[----:B------:R-:W-:-:S06]  /*2f00*/  DEPBAR.LE SB0, 0x0 ;  /* 0x000080000000791a */ /* 0x000fcc0000000000 */
[C---:B------:R-:W-:Y:S08]  /*2f10*/  HMMA.16816.F32 R8, R224.reuse, R56, R28 ;  /* 0x00000038e008723c */ /* 0x040ff0000000181c */
[----:B------:R-:W-:Y:S08]  /*2f20*/  HMMA.16816.F32 R32, R224, R58, R32 ;  /* 0x0000003ae020723c */ /* 0x000ff00000001820 */
[C---:B---3--:R-:W-:Y:S08]  /*2f30*/  HMMA.16816.F32 R28, R228.reuse, R48, R24 ;  /* 0x00000030e41c723c */ /* 0x048ff00000001818 */
[C---:B------:R-:W-:Y:S08]  /*2f40*/  HMMA.16816.F32 R24, R228.reuse, R50, R20 ;  /* 0x00000032e418723c */ /* 0x040ff00000001814 */
[C---:B------:R-:W-:Y:S08]  /*2f50*/  HMMA.16816.F32 R20, R228.reuse, R52, R16 ;  /* 0x00000034e414723c */ /* 0x040ff00000001810 */
[C---:B------:R-:W-:Y:S08]  /*2f60*/  HMMA.16816.F32 R16, R228.reuse, R54, R12 ;  /* 0x00000036e410723c */ /* 0x040ff0000000180c */
[C---:B----4-:R-:W-:Y:S08]  /*2f70*/  HMMA.16816.F32 R12, R228.reuse, R60, R8 ;  /* 0x0000003ce40c723c */ /* 0x050ff00000001808 */
[----:B------:R-:W-:Y:S08]  /*2f80*/  HMMA.16816.F32 R8, R228, R62, R32 ;  /* 0x0000003ee408723c */ /* 0x000ff00000001820 */
[C---:B-1----:R-:W-:Y:S08]  /*2f90*/  HMMA.16816.F32 R32, R232.reuse, R44, R28 ;  /* 0x0000002ce820723c */ /* 0x042ff0000000181c */
[C---:B------:R-:W-:Y:S08]  /*2fa0*/  HMMA.16816.F32 R44, R232.reuse, R46, R24 ;  /* 0x0000002ee82c723c */ /* 0x040ff00000001818 */
[C---:B------:R-:W-:Y:S08]  /*2fb0*/  HMMA.16816.F32 R28, R232.reuse, R40, R20 ;  /* 0x00000028e81c723c */ /* 0x040ff00000001814 */
[C---:B------:R-:W-:Y:S08]  /*2fc0*/  HMMA.16816.F32 R24, R232.reuse, R36, R12 ;  /* 0x00000024e818723c */ /* 0x040ff0000000180c */
[C---:B------:R-:W-:Y:S08]  /*2fd0*/  HMMA.16816.F32 R40, R232.reuse, R42, R16 ;  /* 0x0000002ae828723c */ /* 0x040ff00000001810 */
[----:B------:R-:W-:Y:S01]  /*2fe0*/  HMMA.16816.F32 R36, R232, R38, R8 ;  /* 0x00000026e824723c */ /* 0x000fe20000001808 */
[----:B------:R-:W-:Y:S06]  /*2ff0*/  BAR.SYNC.DEFER_BLOCKING 0x0 ;  /* 0x0000000000007b1d */ /* 0x000fec0000010000 */
[----:B------:R-:W-:Y:S05]  /*3000*/  @P0 BRA `(.L_x_334) ;  /* 0x000001f000000947 */ /* 0x000fea0003800000 */
[----:B------:R-:W-:Y:S01]  /*3010*/  IADD3 R2, -R69, 0x30, RZ ;  /* 0x0000003045027810 */ /* 0x000fe20007ffe1ff */
[----:B------:R-:W-:Y:S01]  /*3020*/  UIADD3 UR5, UR8, -0x2, URZ ;  /* 0xfffffffe08057890 */ /* 0x000fe2000fffe03f */
[----:B------:R-:W-:-:S02]  /*3030*/  IMAD.U32 R5, RZ, RZ, UR15 ;  /* 0x0000000fff057e24 */ /* 0x000fc4000f8e00ff */
[----:B------:R-:W-:Y:S01]  /*3040*/  ISETP.GE.AND P0, PT, R2, 0x21, PT ;  /* 0x000000210200780c */ /* 0x000fe20003f06270 */
[----:B------:R-:W-:Y:S01]  /*3050*/  USHF.R.S32.HI UR4, URZ, 0x1f, UR5 ;  /* 0x0000001f3f047899 */ /* 0x000fe20008011405 */
[----:B------:R-:W-:Y:S01]  /*3060*/  IMAD.U32 R7, RZ, RZ, UR6 ;  /* 0x00000006ff077e24 */ /* 0x000fe2000f8e00ff */
[----:B------:R-:W-:Y:S02]  /*3070*/  UIMAD UR21, UR21, UR5, URZ ;  /* 0x00000005151572a4 */ /* 0x000fe4000f8e023f */
[----:B------:R-:W-:Y:S02]  /*3080*/  UIMAD.WIDE.U32 UR22, UR26, UR5, URZ ;  /* 0x000000051a1672a5 */ /* 0x000fe4000f8e003f */
[----:B------:R-:W-:-:S04]  /*3090*/  UIMAD UR4, UR4, UR26, UR21 ;  /* 0x0000001a040472a4 */ /* 0x000fc8000f8e0215 */
[----:B------:R-:W-:Y:S02]  /*30a0*/  UIADD3 UR4, UR23, UR4, URZ ;  /* 0x0000000417047290 */ /* 0x000fe4000fffe03f */
[----:B------:R-:W-:-:S04]  /*30b0*/  @P0 IADD3 R5, P2, P1, R72, UR22, R5 ;  /* 0x0000001648050c10 */ /* 0x000fc8000f95e005 */
[----:B------:R-:W-:Y:S02]  /*30c0*/  @P0 IADD3.X R7, R71, UR4, R7, P2, P1 ;  /* 0x0000000447070c10 */ /* 0x000fe400097e2407 */
[----:B------:R-:W-:-:S13]  /*30d0*/  ISETP.GE.AND P1, PT, R2, 0x1, PT ;  /* 0x000000010200780c */ /* 0x000fda0003f26270 */
[----:B------:R-:W-:-:S04]  /*30e0*/  @P1 IADD3 R2, P2, R72, UR22, RZ ;  /* 0x0000001648021c10 */ /* 0x000fc8000ff5e0ff */
[----:B------:R-:W-:Y:S02]  /*30f0*/  @P1 IADD3.X R6, R71, UR4, RZ, P2, !PT ;  /* 0x0000000447061c10 */ /* 0x000fe400097fe4ff */
[----:B------:R-:W-:-:S04]  /*3100*/  @P1 LEA R8, P2, R2, c[0x0][0x1c8], 0x1 ;  /* 0x0000720002081a11 */ /* 0x000fc800078408ff */
[----:B------:R-:W-:Y:S02]  /*3110*/  @P1 LEA.HI.X R9, R2, c[0x0][0x1cc], R6, 0x1, P2 ;  /* 0x0000730002091a11 */ /* 0x000fe400010f0c06 */
[----:B------:R-:W-:-:S03]  /*3120*/  @P0 LEA R6, P2, R5, c[0x0][0x1c8], 0x1 ;  /* 0x0000720005060a11 */ /* 0x000fc600078408ff */
[----:B------:R-:W-:Y:S01]  /*3130*/  @!PT LDS RZ, [RZ] ;  /* 0x00000000fffff984 */ /* 0x000fe20000000800 */
[----:B------:R-:W-:Y:S01]  /*3140*/  @!PT LDS RZ, [RZ] ;  /* 0x00000000fffff984 */ /* 0x000fe20000000800 */
[----:B------:R-:W-:Y:S01]  /*3150*/  @!PT LDS RZ, [RZ] ;  /* 0x00000000fffff984 */ /* 0x000fe20000000800 */
[----:B------:R1:W-:Y:S01]  /*3160*/  @P1 LDGSTS.E.BYPASS.LTC128B.128 [R68+0x10100], [R8.64], !P6 ;  /* 0x1010000008441fae */ /* 0x0003e2000f101d50 */
[----:B------:R-:W-:Y:S02]  /*3170*/  @P0 LEA.HI.X R7, R5, c[0x0][0x1cc], R7, 0x1, P2 ;  /* 0x0000730005070a11 */ /* 0x000fe400010f0c07 */
[----:B------:R-:W-:-:S13]  /*3180*/  LOP3.LUT P2, RZ, R133, 0x1, RZ, 0xc0, !PT ;  /* 0x0000000185ff7812 */ /* 0x000fda000784c0ff */
[----:B------:R1:W-:Y:S04]  /*3190*/  @P1 LDGSTS.E.BYPASS.LTC128B.128 [R68+0x11900], [R8.64+0x80], !P2 ;  /* 0x1190008008441fae */ /* 0x0003e8000d101d50 */
[----:B------:R1:W-:Y:S04]  /*31a0*/  @P1 LDGSTS.E.BYPASS.LTC128B.128 [R68+0x13100], [R8.64+0x100], !P5 ;  /* 0x1310010008441fae */ /* 0x0003e8000e901d50 */
[----:B------:R1:W-:Y:S04]  /*31b0*/  @P1 LDGSTS.E.BYPASS.LTC128B.128 [R68+0x14900], [R8.64+0x180], !P4 ;  /* 0x1490018008441fae */ /* 0x0003e8000e101d50 */
[----:B------:R1:W-:Y:S04]  /*31c0*/  @P0 LDGSTS.E.BYPASS.LTC128B.128 [R68+0x11100], [R6.64], !P6 ;  /* 0x1110000006440fae */ /* 0x0003e8000f101d50 */
[----:B------:R1:W-:Y:S04]  /*31d0*/  @P0 LDGSTS.E.BYPASS.LTC128B.128 [R68+0x12900], [R6.64+0x80], !P2 ;  /* 0x1290008006440fae */ /* 0x0003e8000d101d50 */
[----:B------:R1:W-:Y:S04]  /*31e0*/  @P0 LDGSTS.E.BYPASS.LTC128B.128 [R68+0x14100], [R6.64+0x100], !P5 ;  /* 0x1410010006440fae */ /* 0x0003e8000e901d50 */
[----:B------:R1:W-:Y:S02]  /*31f0*/  @P0 LDGSTS.E.BYPASS.LTC128B.128 [R68+0x15900], [R6.64+0x180], !P4 ;  /* 0x1590018006440fae */ /* 0x0003e4000e101d50 */
.L_x_334:
[----:B------:R-:W-:Y:S01]  /*3200*/  LOP3.LUT R2, R66, 0xffffffe0, RZ, 0xc0, !PT ;  /* 0xffffffe042027812 */ /* 0x000fe200078ec0ff */
[----:B------:R-:W-:Y:S01]  /*3210*/  UISETP.NE.AND UP1, UPT, UR14, URZ, UPT ;  /* 0x0000003f0e00728c */ /* 0x000fe2000bf25270 */
[----:B------:R-:W-:Y:S01]  /*3220*/  LEA.HI R5, R67, R132, RZ, 0x2 ;  /* 0x0000008443057211 */ /* 0x000fe200078f10ff */
[----:B------:R-:W-:Y:S01]  /*3230*/  UISETP.NE.AND UP0, UPT, UR13, URZ, UPT ;  /* 0x0000003f0d00728c */ /* 0x000fe2000bf05270 */
[----:B-1----:R-:W-:Y:S01]  /*3240*/  SHF.R.S32.HI R7, RZ, 0x1f, R65 ;  /* 0x0000001fff077819 */ /* 0x002fe20000011441 */
[C---:B------:R-:W-:Y:S01]  /*3250*/  IMAD.IADD R2, R132.reuse, 0x1, -R2 ;  /* 0x0000000184027824 */ /* 0x040fe200078e0a02 */
[----:B------:R-:W-:Y:S01]  /*3260*/  LOP3.LUT R5, R5, 0xfffffffc, RZ, 0xc0, !PT ;  /* 0xfffffffc05057812 */ /* 0x000fe200078ec0ff */
[----:B------:R-:W-:Y:S01]  /*3270*/  ULDC UR7, c[0x0][0x324] ;  /* 0x0000c90000077ab9 */ /* 0x000fe20000000800 */
[----:B------:R-:W-:Y:S01]  /*3280*/  LEA.HI R7, R7, R65, RZ, 0x3 ;  /* 0x0000004107077211 */ /* 0x000fe200078f18ff */
[----:B------:R-:W-:Y:S01]  /*3290*/  ULOP3.LUT UR7, URZ, UR7, URZ, 0x33, !UPT ;  /* 0x000000073f077292 */ /* 0x000fe2000f8e333f */
[----:B------:R-:W-:Y:S01]  /*32a0*/  SHF.R.S32.HI R6, RZ, 0x1f, R2 ;  /* 0x0000001fff067819 */ /* 0x000fe20000011402 */
[----:B------:R-:W-:Y:S01]  /*32b0*/  IMAD.IADD R5, R132, 0x1, -R5 ;  /* 0x0000000184057824 */ /* 0x000fe200078e0a05 */
[----:B------:R-:W-:Y:S01]  /*32c0*/  LOP3.LUT R7, R7, 0xffffff8, RZ, 0xc0, !PT ;  /* 0x0ffffff807077812 */ /* 0x000fe200078ec0ff */
[----:B------:R-:W0:Y:S01]  /*32d0*/  LDGDEPBAR ;  /* 0x00000000000079af */ /* 0x000e220000000000 */
[----:B------:R-:W-:-:S02]  /*32e0*/  LEA.HI R6, R6, R2, RZ, 0x2 ;  /* 0x0000000206067211 */ /* 0x000fc400078f10ff */
[----:B------:R-:W-:Y:S01]  /*32f0*/  LEA.HI R8, R5, R5, RZ, 0x1 ;  /* 0x0000000505087211 */ /* 0x000fe200078f08ff */
[----:B------:R-:W-:Y:S01]  /*3300*/  IMAD.IADD R9, R65, 0x1, -R7 ;  /* 0x0000000141097824 */ /* 0x000fe200078e0a07 */
[----:B------:R-:W-:Y:S02]  /*3310*/  PLOP3.LUT P1, PT, PT, PT, UP1, 0x80, 0x0 ;  /* 0x000000000000781c */ /* 0x000fe40003f2f018 */
[----:B------:R-:W-:Y:S02]  /*3320*/  LEA.HI.SX32 R7, R6, UR11, 0x1e ;  /* 0x0000000b06077c11 */ /* 0x000fe4000f8ff2ff */
[----:B------:R-:W-:Y:S02]  /*3330*/  LOP3.LUT R8, R8, 0x1ffffffe, RZ, 0xc0, !PT ;  /* 0x1ffffffe08087812 */ /* 0x000fe400078ec0ff */
[----:B------:R-:W-:Y:S01]  /*3340*/  PLOP3.LUT P0, PT, PT, PT, UP1, 0x80, 0x0 ;  /* 0x000000000000781c */ /* 0x000fe20003f0f018 */
[----:B------:R-:W-:Y:S02]  /*3350*/  IMAD R7, R9, 0x10, R7 ;  /* 0x0000001009077824 */ /* 0x000fe400078e0207 */
[----:B------:R-:W-:-:S04]  /*3360*/  IMAD.IADD R5, R5, 0x1, -R8 ;  /* 0x0000000105057824 */ /* 0x000fc800078e0a08 */
[----:B------:R-:W-:-:S04]  /*3370*/  IMAD R10, R5, 0x8, R7 ;  /* 0x00000008050a7824 */ /* 0x000fc800078e0207 */
[----:B------:R-:W-:Y:S01]  /*3380*/  @P1 IMAD.HI.U32 R5, R10, c[0x0][0x2c8], RZ ;  /* 0x0000b2000a051a27 */ /* 0x000fe200078e00ff */
[----:B------:R1:W-:Y:S03]  /*3390*/  STL [R1+0x78], R10 ;  /* 0x0000780a01007387 */ /* 0x0003e60000100800 */
[----:B------:R-:W-:Y:S01]  /*33a0*/  IMAD.MOV.U32 R7, RZ, RZ, R10 ;  /* 0x000000ffff077224 */ /* 0x000fe200078e000a */
[----:B------:R-:W-:Y:S02]  /*33b0*/  @P0 SHF.R.U32.HI R7, RZ, c[0x0][0x2cc], R5 ;  /* 0x0000b300ff070a19 */ /* 0x000fe40000011605 */
[----:B------:R-:W-:Y:S02]  /*33c0*/  LOP3.LUT R5, R6, 0x7ffffffc, RZ, 0xc0, !PT ;  /* 0x7ffffffc06057812 */ /* 0x000fe400078ec0ff */
[----:B------:R-:W-:Y:S01]  /*33d0*/  PLOP3.LUT P0, PT, PT, PT, UP0, 0x40, 0x0 ;  /* 0x000000000000781c */ /* 0x000fe20003f0e808 */
[----:B------:R-:W2:Y:S02]  /*33e0*/  SHFL.IDX PT, R6, R7, RZ, 0x1c1f ;  /* 0x001c1fff07067589 */ /* 0x000ea400000e0000 */
[----:B------:R-:W-:-:S02]  /*33f0*/  IMAD.IADD R5, R2, 0x1, -R5 ;  /* 0x0000000102057824 */ /* 0x000fc400078e0a05 */
[----:B------:R-:W-:Y:S02]  /*3400*/  IMAD.U32 R2, RZ, RZ, UR18 ;  /* 0x00000012ff027e24 */ /* 0x000fe4000f8e00ff */
[----:B------:R-:W-:-:S05]  /*3410*/  IMAD.SHL.U32 R11, R5, 0x2, RZ ;  /* 0x00000002050b7824 */ /* 0x000fca00078e00ff */
[C---:B------:R-:W-:Y:S01]  /*3420*/  IADD3 R2, -R11.reuse, 0x1, R2 ;  /* 0x000000010b027810 */ /* 0x040fe20007ffe102 */
[----:B------:R3:W-:Y:S01]  /*3430*/  STL [R1+0x74], R11 ;  /* 0x0000740b01007387 */ /* 0x0007e20000100800 */
[----:B------:R-:W-:Y:S02]  /*3440*/  IADD3 R9, -R11, c[0x0][0x1d0], R64 ;  /* 0x000074000b097a10 */ /* 0x000fe40007ffe140 */
[----:B------:R-:W-:-:S04]  /*3450*/  IADD3 R2, R2, -c[0x0][0x168], RZ ;  /* 0x80005a0002027a10 */ /* 0x000fc80007ffe0ff */
[C---:B------:R-:W-:Y:S02]  /*3460*/  IADD3 R8, R2.reuse, c[0x0][0x328], RZ ;  /* 0x0000ca0002087a10 */ /* 0x040fe40007ffe0ff */
[----:B-1----:R-:W-:-:S03]  /*3470*/  IADD3 R10, R2, UR7, RZ ;  /* 0x00000007020a7c10 */ /* 0x002fc6000fffe0ff */
[--C-:B--2---:R-:W-:Y:S02]  /*3480*/  IMAD.IADD R5, R8, 0x1, R6.reuse ;  /* 0x0000000108057824 */ /* 0x104fe400078e0206 */
[----:B------:R-:W-:-:S03]  /*3490*/  IMAD.IADD R2, R10, 0x1, R6 ;  /* 0x000000010a027824 */ /* 0x000fc600078e0206 */
[----:B------:R-:W-:Y:S02]  /*34a0*/  IMNMX R5, R5, R9, PT ;  /* 0x0000000905057217 */ /* 0x000fe40003800200 */
[----:B---3--:R-:W-:Y:S01]  /*34b0*/  IADD3 R11, -R11, UR19, RZ ;  /* 0x000000130b0b7c10 */ /* 0x008fe2000fffe1ff */
[----:B------:R-:W-:Y:S05]  /*34c0*/  @P0 BRA `(.L_x_335) ;  /* 0x0000015000000947 */ /* 0x000fea0003800000 */
[----:B------:R-:W-:Y:S01]  /*34d0*/  IADD3 R6, R6, c[0x0][0x1d0], RZ ;  /* 0x0000740006067a10 */ /* 0x000fe20007ffe0ff */
[----:B------:R-:W-:Y:S03]  /*34e0*/  BSSY B0, `(.L_x_336) ;  /* 0x000000f000007945 */ /* 0x000fe60003800000 */
[----:B------:R-:W-:-:S04]  /*34f0*/  IADD3 R6, R6, -c[0x0][0x168], RZ ;  /* 0x80005a0006067a10 */ /* 0x000fc80007ffe0ff */
[----:B------:R-:W-:-:S13]  /*3500*/  ISETP.GT.AND P0, PT, R6, -0x1, PT ;  /* 0xffffffff0600780c */ /* 0x000fda0003f04270 */
[----:B------:R-:W-:Y:S05]  /*3510*/  @P0 BRA `(.L_x_337) ;  /* 0x0000007000000947 */ /* 0x000fea0003800000 */
[----:B------:R-:W-:Y:S01]  /*3520*/  IMAD.MOV.U32 R12, RZ, RZ, c[0x0][0x32c] ;  /* 0x0000cb00ff0c7624 */ /* 0x000fe200078e00ff */
[----:B------:R-:W-:-:S04]  /*3530*/  LOP3.LUT R6, RZ, R6, RZ, 0x33, !PT ;  /* 0x00000006ff067212 */ /* 0x000fc800078e33ff */
[----:B------:R-:W-:-:S13]  /*3540*/  ISETP.NE.AND P0, PT, R12, 0x1, PT ;  /* 0x000000010c00780c */ /* 0x000fda0003f05270 */
[----:B------:R-:W-:-:S05]  /*3550*/  @P0 IMAD.HI.U32 R12, R6, c[0x0][0x330], RZ ;  /* 0x0000cc00060c0a27 */ /* 0x000fca00078e00ff */
[----:B------:R-:W-:-:S04]  /*3560*/  @P0 SHF.R.U32.HI R6, RZ, c[0x0][0x334], R12 ;  /* 0x0000cd00ff060a19 */ /* 0x000fc8000001160c */
[----:B------:R-:W-:Y:S01]  /*3570*/  LOP3.LUT R6, RZ, R6, RZ, 0x33, !PT ;  /* 0x00000006ff067212 */ /* 0x000fe200078e33ff */
[----:B------:R-:W-:Y:S05]  /*3580*/  BRA `(.L_x_338) ;  /* 0x0000004000007947 */ /* 0x000fea0003800000 */
.L_x_337:
[----:B------:R-:W-:-:S04]  /*3590*/  MOV R12, c[0x0][0x32c] ;  /* 0x0000cb00000c7a02 */ /* 0x000fc80000000f00 */
[----:B------:R-:W-:-:S13]  /*35a0*/  ISETP.NE.AND P0, PT, R12, 0x1, PT ;  /* 0x000000010c00780c */ /* 0x000fda0003f05270 */
[----:B------:R-:W-:-:S05]  /*35b0*/  @P0 IMAD.HI.U32 R12, R6, c[0x0][0x330], RZ ;  /* 0x0000cc00060c0a27 */ /* 0x000fca00078e00ff */
[----:B------:R-:W-:Y:S02]  /*35c0*/  @P0 SHF.R.U32.HI R6, RZ, c[0x0][0x334], R12 ;  /* 0x0000cd00ff060a19 */ /* 0x000fe4000001160c */
.L_x_338:
[----:B------:R-:W-:Y:S05]  /*35d0*/  BSYNC B0 ;  /* 0x0000000000007941 */ /* 0x000fea0003800000 */
.L_x_336:
[----:B------:R-:W-:-:S05]  /*35e0*/  IMAD R6, R6, c[0x0][0x32c], R11 ;  /* 0x0000cb0006067a24 */ /* 0x000fca00078e020b */
[----:B------:R-:W-:Y:S02]  /*35f0*/  IADD3 R12, R6, c[0x0][0x32c], RZ ;  /* 0x0000cb00060c7a10 */ /* 0x000fe40007ffe0ff */
[----:B------:R-:W-:Y:S02]  /*3600*/  IMNMX R2, R2, R6, !PT ;  /* 0x0000000602027217 */ /* 0x000fe40007800200 */
[----:B------:R-:W-:Y:S02]  /*3610*/  IMNMX R5, R5, R12, PT ;  /* 0x0000000c05057217 */ /* 0x000fe40003800200 */
.L_x_335:
[----:B------:R-:W-:Y:S01]  /*3620*/  UISETP.GE.AND UP1, UPT, UR19, 0x1, UPT ;  /* 0x000000011300788c */ /* 0x000fe2000bf26270 */
[----:B------:R-:W1:Y:S01]  /*3630*/  SHFL.IDX PT, R6, R7, 0x1, 0x1c1f ;  /* 0x003c1f0007067f89 */ /* 0x000e6200000e0000 */
[----:B------:R-:W-:Y:S02]  /*3640*/  UISETP.GE.AND UP0, UPT, UR19, 0x2, UPT ;  /* 0x000000021300788c */ /* 0x000fe4000bf06270 */
[----:B------:R-:W-:Y:S02]  /*3650*/  UP2UR UR21, UPR, URZ, 0x2 ;  /* 0x000000023f157883 */ /* 0x000fe40008000000 */
[----:B------:R-:W-:Y:S01]  /*3660*/  PLOP3.LUT P1, PT, PT, PT, UP1, 0x40, 0x0 ;  /* 0x000000000000781c */ /* 0x000fe20003f2e818 */
[----:B------:R-:W-:Y:S01]  /*3670*/  UP2UR UR20, UPR, URZ, 0x1 ;  /* 0x000000013f147883 */ /* 0x000fe20008000000 */
[----:B------:R-:W-:Y:S01]  /*3680*/  PLOP3.LUT P0, PT, PT, PT, UP0, 0x40, 0x0 ;  /* 0x000000000000781c */ /* 0x000fe20003f0e808 */
[----:B------:R-:W-:Y:S01]  /*3690*/  UISETP.GE.AND UP1, UPT, UR19, 0x9, UPT ;  /* 0x000000091300788c */ /* 0x000fe2000bf26270 */
[C---:B------:R-:W-:Y:S01]  /*36a0*/  ISETP.GT.AND P1, PT, R2.reuse, RZ, P1 ;  /* 0x000000ff0200720c */ /* 0x040fe20000f24270 */
[----:B------:R-:W-:Y:S01]  /*36b0*/  UISETP.GE.AND UP0, UPT, UR19, 0xa, UPT ;  /* 0x0000000a1300788c */ /* 0x000fe2000bf06270 */
[----:B------:R-:W-:Y:S01]  /*36c0*/  ISETP.GT.AND P0, PT, R2, 0x1, P0 ;  /* 0x000000010200780c */ /* 0x000fe20000704270 */
[----:B------:R-:W-:Y:S01]  /*36d0*/  UISETP.GE.AND UP6, UPT, UR19, 0x12, UPT ;  /* 0x000000121300788c */ /* 0x000fe2000bfc6270 */
[C---:B------:R-:W-:Y:S01]  /*36e0*/  ISETP.LT.OR P1, PT, R5.reuse, 0x1, P1 ;  /* 0x000000010500780c */ /* 0x040fe20000f21670 */
[----:B------:R-:W-:Y:S01]  /*36f0*/  UP2UR UR5, UPR, URZ, 0x1 ;  /* 0x000000013f057883 */ /* 0x000fe20008000000 */
[----:B------:R-:W-:Y:S01]  /*3700*/  ISETP.LT.OR P0, PT, R5, 0x2, P0 ;  /* 0x000000020500780c */ /* 0x000fe20000701670 */
[----:B------:R-:W-:Y:S01]  /*3710*/  UISETP.GE.AND UP5, UPT, UR19, 0x19, UPT ;  /* 0x000000191300788c */ /* 0x000fe2000bfa6270 */
[----:B------:R-:W-:Y:S01]  /*3720*/  FSEL R14, R32, -INF , !P1 ;  /* 0xff800000200e7808 */ /* 0x000fe20004800000 */
[----:B------:R-:W-:Y:S01]  /*3730*/  UISETP.GE.AND UP4, UPT, UR19, 0x1a, UPT ;  /* 0x0000001a1300788c */ /* 0x000fe2000bf86270 */
[----:B------:R-:W-:Y:S01]  /*3740*/  PLOP3.LUT P1, PT, PT, PT, UP1, 0x40, 0x0 ;  /* 0x000000000000781c */ /* 0x000fe20003f2e818 */
[----:B------:R-:W-:Y:S01]  /*3750*/  UISETP.GE.AND UP3, UPT, UR19, 0x21, UPT ;  /* 0x000000211300788c */ /* 0x000fe2000bf66270 */
[----:B------:R-:W-:Y:S01]  /*3760*/  FSEL R16, R33, -INF , !P0 ;  /* 0xff80000021107808 */ /* 0x000fe20004000000 */
[----:B------:R-:W-:Y:S01]  /*3770*/  UISETP.GE.AND UP2, UPT, UR19, 0x22, UPT ;  /* 0x000000221300788c */ /* 0x000fe2000bf46270 */
[----:B------:R-:W-:Y:S01]  /*3780*/  PLOP3.LUT P0, PT, PT, PT, UP0, 0x40, 0x0 ;  /* 0x000000000000781c */ /* 0x000fe20003f0e808 */
[----:B------:R-:W-:Y:S01]  /*3790*/  UISETP.GE.AND UP0, UPT, UR19, 0x11, UPT ;  /* 0x000000111300788c */ /* 0x000fe2000bf06270 */
[C---:B------:R-:W-:Y:S01]  /*37a0*/  ISETP.GT.AND P1, PT, R2.reuse, 0x8, P1 ;  /* 0x000000080200780c */ /* 0x040fe20000f24270 */
[----:B------:R-:W-:Y:S01]  /*37b0*/  UP2UR UR18, UPR, URZ, 0x2 ;  /* 0x000000023f127883 */ /* 0x000fe20008000000 */
[----:B------:R-:W-:Y:S01]  /*37c0*/  ISETP.GT.AND P0, PT, R2, 0x9, P0 ;  /* 0x000000090200780c */ /* 0x000fe20000704270 */
[----:B------:R-:W-:Y:S01]  /*37d0*/  UP2UR UR4, UPR, URZ, 0x1 ;  /* 0x000000013f047883 */ /* 0x000fe20008000000 */
[C---:B------:R-:W-:Y:S01]  /*37e0*/  ISETP.LT.OR P1, PT, R5.reuse, 0x9, P1 ;  /* 0x000000090500780c */ /* 0x040fe20000f21670 */
[----:B------:R-:W-:Y:S01]  /*37f0*/  UISETP.GE.AND UP1, UPT, UR19, 0x29, UPT ;  /* 0x000000291300788c */ /* 0x000fe2000bf26270 */
[----:B------:R-:W-:Y:S01]  /*3800*/  ISETP.LT.OR P0, PT, R5, 0xa, P0 ;  /* 0x0000000a0500780c */ /* 0x000fe20000701670 */
[----:B------:R-:W-:Y:S01]  /*3810*/  UP2UR UR22, UPR, URZ, 0x40 ;  /* 0x000000403f167883 */ /* 0x000fe20008000000 */
[----:B------:R-:W-:-:S02]  /*3820*/  FSEL R20, R44, -INF , !P1 ;  /* 0xff8000002c147808 */ /* 0x000fc40004800000 */
[----:B------:R-:W-:Y:S01]  /*3830*/  PLOP3.LUT P1, PT, PT, PT, UP0, 0x40, 0x0 ;  /* 0x000000000000781c */ /* 0x000fe20003f2e808 */
[----:B------:R-:W-:Y:S01]  /*3840*/  UISETP.GE.AND UP0, UPT, UR19, 0x2a, UPT ;  /* 0x0000002a1300788c */ /* 0x000fe2000bf06270 */
[----:B------:R-:W-:Y:S02]  /*3850*/  FSEL R19, R45, -INF , !P0 ;  /* 0xff8000002d137808 */ /* 0x000fe40004000000 */
[----:B------:R-:W-:Y:S01]  /*3860*/  PLOP3.LUT P0, PT, PT, PT, UP6, 0x40, 0x0 ;  /* 0x000000000000781c */ /* 0x000fe20003f0e868 */
[----:B------:R-:W-:Y:S01]  /*3870*/  UISETP.NE.AND UP6, UPT, UR13, URZ, UPT ;  /* 0x0000003f0d00728c */ /* 0x000fe2000bfc5270 */
[C---:B------:R-:W-:Y:S02]  /*3880*/  ISETP.GT.AND P1, PT, R2.reuse, 0x10, P1 ;  /* 0x000000100200780c */ /* 0x040fe40000f24270 */
[----:B------:R-:W-:Y:S02]  /*3890*/  ISETP.GT.AND P0, PT, R2, 0x11, P0 ;  /* 0x000000110200780c */ /* 0x000fe40000704270 */
[----:B------:R-:W-:-:S02]  /*38a0*/  ISETP.LT.OR P1, PT, R5, 0x11, P1 ;  /* 0x000000110500780c */ /* 0x000fc40000f21670 */
[----:B------:R-:W-:Y:S02]  /*38b0*/  ISETP.LT.OR P0, PT, R5, 0x12, P0 ;  /* 0x000000120500780c */ /* 0x000fe40000701670 */
[----:B------:R-:W-:Y:S02]  /*38c0*/  FSEL R18, R28, -INF , !P1 ;  /* 0xff8000001c127808 */ /* 0x000fe40004800000 */
[----:B------:R-:W-:Y:S02]  /*38d0*/  PLOP3.LUT P1, PT, PT, PT, UP5, 0x40, 0x0 ;  /* 0x000000000000781c */ /* 0x000fe40003f2e858 */
[----:B------:R-:W-:Y:S02]  /*38e0*/  FSEL R17, R29, -INF , !P0 ;  /* 0xff8000001d117808 */ /* 0x000fe40004000000 */
[----:B------:R-:W-:Y:S02]  /*38f0*/  PLOP3.LUT P0, PT, PT, PT, UP4, 0x40, 0x0 ;  /* 0x000000000000781c */ /* 0x000fe40003f0e848 */
[----:B------:R-:W-:-:S02]  /*3900*/  ISETP.GT.AND P1, PT, R2, 0x18, P1 ;  /* 0x000000180200780c */ /* 0x000fc40000f24270 */
[----:B------:R-:W-:Y:S02]  /*3910*/  ISETP.GT.AND P0, PT, R2, 0x19, P0 ;  /* 0x000000190200780c */ /* 0x000fe40000704270 */
[C---:B------:R-:W-:Y:S02]  /*3920*/  ISETP.LT.OR P1, PT, R5.reuse, 0x19, P1 ;  /* 0x000000190500780c */ /* 0x040fe40000f21670 */
[----:B------:R-:W-:Y:S02]  /*3930*/  ISETP.LT.OR P0, PT, R5, 0x1a, P0 ;  /* 0x0000001a0500780c */ /* 0x000fe40000701670 */
[----:B------:R-:W-:Y:S02]  /*3940*/  FSEL R22, R40, -INF , !P1 ;  /* 0xff80000028167808 */ /* 0x000fe40004800000 */
[----:B------:R-:W-:Y:S02]  /*3950*/  PLOP3.LUT P1, PT, PT, PT, UP3, 0x40, 0x0 ;  /* 0x000000000000781c */ /* 0x000fe40003f2e838 */
[----:B------:R-:W-:-:S02]  /*3960*/  FSEL R21, R41, -INF , !P0 ;  /* 0xff80000029157808 */ /* 0x000fc40004000000 */
[----:B------:R-:W-:Y:S02]  /*3970*/  PLOP3.LUT P0, PT, PT, PT, UP2, 0x40, 0x0 ;  /* 0x000000000000781c */ /* 0x000fe40003f0e828 */
[C---:B------:R-:W-:Y:S02]  /*3980*/  ISETP.GT.AND P1, PT, R2.reuse, 0x20, P1 ;  /* 0x000000200200780c */ /* 0x040fe40000f24270 */
[----:B------:R-:W-:Y:S02]  /*3990*/  ISETP.GT.AND P0, PT, R2, 0x21, P0 ;  /* 0x000000210200780c */ /* 0x000fe40000704270 */
[C---:B------:R-:W-:Y:S02]  /*39a0*/  ISETP.LT.OR P1, PT, R5.reuse, 0x21, P1 ;  /* 0x000000210500780c */ /* 0x040fe40000f21670 */
[----:B------:R-:W-:Y:S02]  /*39b0*/  ISETP.LT.OR P0, PT, R5, 0x22, P0 ;  /* 0x000000220500780c */ /* 0x000fe40000701670 */
[----:B------:R-:W-:-:S02]  /*39c0*/  FSEL R96, R24, -INF , !P1 ;  /* 0xff80000018607808 */ /* 0x000fc40004800000 */
[----:B------:R-:W-:Y:S02]  /*39d0*/  PLOP3.LUT P1, PT, PT, PT, UP1, 0x40, 0x0 ;  /* 0x000000000000781c */ /* 0x000fe40003f2e818 */
[----:B------:R-:W-:Y:S02]  /*39e0*/  FSEL R95, R25, -INF , !P0 ;  /* 0xff800000195f7808 */ /* 0x000fe40004000000 */
[----:B------:R-:W-:Y:S02]  /*39f0*/  PLOP3.LUT P0, PT, PT, PT, UP0, 0x40, 0x0 ;  /* 0x000000000000781c */ /* 0x000fe40003f0e808 */
[C---:B------:R-:W-:Y:S02]  /*3a00*/  ISETP.GT.AND P1, PT, R2.reuse, 0x28, P1 ;  /* 0x000000280200780c */ /* 0x040fe40000f24270 */
[----:B------:R-:W-:Y:S01]  /*3a10*/  ISETP.GT.AND P0, PT, R2, 0x29, P0 ;  /* 0x000000290200780c */ /* 0x000fe20000704270 */
[----:B-1----:R-:W-:Y:S01]  /*3a20*/  IMAD.IADD R2, R10, 0x1, R6 ;  /* 0x000000010a027824 */ /* 0x002fe200078e0206 */
[----:B------:R-:W-:-:S02]  /*3a30*/  ISETP.LT.OR P2, PT, R5, 0x29, P1 ;  /* 0x000000290500780c */ /* 0x000fc40000f41670 */
[----:B------:R-:W-:Y:S01]  /*3a40*/  ISETP.LT.OR P1, PT, R5, 0x2a, P0 ;  /* 0x0000002a0500780c */ /* 0x000fe20000721670 */
[----:B------:R-:W-:Y:S01]  /*3a50*/  IMAD.IADD R5, R8, 0x1, R6 ;  /* 0x0000000108057824 */ /* 0x000fe200078e0206 */
[----:B------:R-:W-:Y:S01]  /*3a60*/  PLOP3.LUT P0, PT, PT, PT, UP6, 0x40, 0x0 ;  /* 0x000000000000781c */ /* 0x000fe20003f0e868 */
[----:B------:R-:W-:Y:S01]  /*3a70*/  UISETP.NE.AND UP6, UPT, UR22, URZ, UPT ;  /* 0x0000003f1600728c */ /* 0x000fe2000bfc5270 */
[----:B------:R-:W-:Y:S02]  /*3a80*/  FSEL R94, R36, -INF , !P2 ;  /* 0xff800000245e7808 */ /* 0x000fe40005000000 */
[----:B------:R-:W-:Y:S02]  /*3a90*/  IMNMX R5, R5, R9, PT ;  /* 0x0000000905057217 */ /* 0x000fe40003800200 */
[----:B------:R-:W-:-:S07]  /*3aa0*/  FSEL R93, R37, -INF , !P1 ;  /* 0xff800000255d7808 */ /* 0x000fce0004800000 */
        /* <DEDUP_REMOVED lines=13> */
.L_x_341:
[----:B------:R-:W-:-:S04]  /*3b80*/  MOV R7, c[0x0][0x32c] ;  /* 0x0000cb0000077a02 */ /* 0x000fc80000000f00 */
[----:B------:R-:W-:-:S13]  /*3b90*/  ISETP.NE.AND P0, PT, R7, 0x1, PT ;  /* 0x000000010700780c */ /* 0x000fda0003f05270 */
[----:B------:R-:W-:-:S05]  /*3ba0*/  @P0 IMAD.HI.U32 R7, R6, c[0x0][0x330], RZ ;  /* 0x0000cc0006070a27 */ /* 0x000fca00078e00ff */
[----:B------:R-:W-:Y:S02]  /*3bb0*/  @P0 SHF.R.U32.HI R6, RZ, c[0x0][0x334], R7 ;  /* 0x0000cd00ff060a19 */ /* 0x000fe40000011607 */
.L_x_342:
[----:B------:R-:W-:Y:S05]  /*3bc0*/  BSYNC B0 ;  /* 0x0000000000007941 */ /* 0x000fea0003800000 */
.L_x_340:
[----:B------:R-:W-:-:S05]  /*3bd0*/  IMAD R6, R6, c[0x0][0x32c], R11 ;  /* 0x0000cb0006067a24 */ /* 0x000fca00078e020b */
[----:B------:R-:W-:Y:S02]  /*3be0*/  IADD3 R7, R6, c[0x0][0x32c], RZ ;  /* 0x0000cb0006077a10 */ /* 0x000fe40007ffe0ff */
[----:B------:R-:W-:Y:S02]  /*3bf0*/  IMNMX R2, R2, R6, !PT ;  /* 0x0000000602027217 */ /* 0x000fe40007800200 */
[----:B------:R-:W-:Y:S02]  /*3c00*/  IMNMX R5, R5, R7, PT ;  /* 0x0000000705057217 */ /* 0x000fe40003800200 */
.L_x_339:
[----:B------:R-:W-:Y:S01]  /*3c10*/  UP2UR UR19, UPR, URZ, 0x10 ;  /* 0x000000103f137883 */ /* 0x000fe20008000000 */
[----:B------:R-:W-:Y:S01]  /*3c20*/  FMNMX.FTZ R7, R14, R16, !PT ;  /* 0x000000100e077209 */ /* 0x000fe20007810000 */
[----:B------:R-:W-:Y:S01]  /*3c30*/  UISETP.NE.AND UP4, UPT, UR21, URZ, UPT ;  /* 0x0000003f1500728c */ /* 0x000fe2000bf85270 */
[----:B------:R-:W-:Y:S01]  /*3c40*/  IMAD.SHL.U32 R236, R3, 0x2, RZ ;  /* 0x0000000203ec7824 */ /* 0x000fe200078e00ff */
[----:B------:R-:W-:Y:S01]  /*3c50*/  UP2UR UR21, UPR, URZ, 0x8 ;  /* 0x000000083f157883 */ /* 0x000fe20008000000 */
[----:B------:R-:W-:Y:S01]  /*3c60*/  FMNMX.FTZ R7, R20, R7, !PT ;  /* 0x0000000714077209 */ /* 0x000fe20007810000 */
[----:B------:R-:W-:Y:S01]  /*3c70*/  UISETP.NE.AND UP3, UPT, UR20, URZ, UPT ;  /* 0x0000003f1400728c */ /* 0x000fe2000bf65270 */
[--C-:B------:R-:W-:Y:S01]  /*3c80*/  IMAD R237, R4, 0x2, R236.reuse ;  /* 0x0000000204ed7824 */ /* 0x100fe200078e02ec */
[----:B------:R-:W-:Y:S01]  /*3c90*/  PLOP3.LUT P0, PT, PT, PT, UP4, 0x40, 0x0 ;  /* 0x000000000000781c */ /* 0x000fe20003f0e848 */
[----:B------:R-:W-:Y:S01]  /*3ca0*/  UP2UR UR20, UPR, URZ, 0x4 ;  /* 0x000000043f147883 */ /* 0x000fe20008000000 */
[----:B------:R-:W-:Y:S01]  /*3cb0*/  FMNMX.FTZ R7, R19, R7, !PT ;  /* 0x0000000713077209 */ /* 0x000fe20007810000 */
[----:B------:R-:W-:Y:S01]  /*3cc0*/  UISETP.NE.AND UP2, UPT, UR18, URZ, UPT ;  /* 0x0000003f1200728c */ /* 0x000fe2000bf45270 */
[----:B------:R-:W-:Y:S01]  /*3cd0*/  ISETP.GT.AND P0, PT, R2, RZ, P0 ;  /* 0x000000ff0200720c */ /* 0x000fe20000704270 */
[----:B------:R-:W-:Y:S01]  /*3ce0*/  UP2UR UR18, UPR, URZ, 0x2 ;  /* 0x000000023f127883 */ /* 0x000fe20008000000 */
[----:B------:R-:W-:Y:S01]  /*3cf0*/  PLOP3.LUT P2, PT, PT, PT, UP3, 0x40, 0x0 ;  /* 0x000000000000781c */ /* 0x000fe20003f4e838 */
[----:B------:R-:W-:Y:S01]  /*3d00*/  UISETP.NE.AND UP1, UPT, UR5, URZ, UPT ;  /* 0x0000003f0500728c */ /* 0x000fe2000bf25270 */
[C---:B------:R-:W-:Y:S01]  /*3d10*/  ISETP.LT.OR P0, PT, R5.reuse, 0x1, P0 ;  /* 0x000000010500780c */ /* 0x040fe20000701670 */
[----:B------:R-:W-:Y:S01]  /*3d20*/  UP2UR UR5, UPR, URZ, 0x1 ;  /* 0x000000013f057883 */ /* 0x000fe20008000000 */
[----:B------:R-:W-:Y:S01]  /*3d30*/  PLOP3.LUT P1, PT, PT, PT, UP2, 0x40, 0x0 ;  /* 0x000000000000781c */ /* 0x000fe20003f2e828 */
[----:B------:R-:W-:Y:S01]  /*3d40*/  UISETP.NE.AND UP0, UPT, UR4, URZ, UPT ;  /* 0x0000003f0400728c */ /* 0x000fe2000bf05270 */
[----:B------:R-:W-:Y:S01]  /*3d50*/  FSEL R6, R34, -INF , !P0 ;  /* 0xff80000022067808 */ /* 0x000fe20004000000 */
[----:B------:R-:W-:Y:S01]  /*3d60*/  UISETP.NE.AND UP4, UPT, UR19, URZ, UPT ;  /* 0x0000003f1300728c */ /* 0x000fe2000bf85270 */
[----:B------:R-:W-:Y:S01]  /*3d70*/  ISETP.GT.AND P0, PT, R2, 0x1, P2 ;  /* 0x000000010200780c */ /* 0x000fe20001704270 */
[----:B------:R-:W-:Y:S01]  /*3d80*/  UISETP.NE.AND UP3, UPT, UR21, URZ, UPT ;  /* 0x0000003f1500728c */ /* 0x000fe2000bf65270 */
[----:B------:R-:W-:Y:S01]  /*3d90*/  PLOP3.LUT P2, PT, PT, PT, UP1, 0x40, 0x0 ;  /* 0x000000000000781c */ /* 0x000fe20003f4e818 */
[----:B------:R-:W-:Y:S01]  /*3da0*/  UISETP.NE.AND UP2, UPT, UR20, URZ, UPT ;  /* 0x0000003f1400728c */ /* 0x000fe2000bf45270 */
[----:B------:R-:W-:Y:S01]  /*3db0*/  ISETP.LT.OR P0, PT, R5, 0x2, P0 ;  /* 0x000000020500780c */ /* 0x000fe20000701670 */
[----:B------:R-:W-:Y:S01]  /*3dc0*/  UISETP.NE.AND UP1, UPT, UR18, URZ, UPT ;  /* 0x0000003f1200728c */ /* 0x000fe2000bf25270 */
[----:B------:R-:W-:Y:S01]  /*3dd0*/  FMNMX.FTZ R7, R18, R7, !PT ;  /* 0x0000000712077209 */ /* 0x000fe20007810000 */
[----:B------:R-:W-:Y:S01]  /*3de0*/  IMAD R240, R0, 0x2, R236 ;  /* 0x0000000200f07824 */ /* 0x000fe200078e02ec */
[----:B------:R-:W-:Y:S01]  /*3df0*/  FSEL R11, R35, -INF , !P0 ;  /* 0xff800000230b7808 */ /* 0x000fe20004000000 */
[----:B------:R-:W-:Y:S01]  /*3e00*/  LDSM.16.MT88.4 R48, [R237+0x900] ;  /* 0x00090000ed30783b */ /* 0x000fe20000004200 */
[----:B------:R-:W-:-:S02]  /*3e10*/  ISETP.GT.AND P0, PT, R2, 0x8, P1 ;  /* 0x000000080200780c */ /* 0x000fc40000f04270 */
[----:B------:R-:W-:Y:S01]  /*3e20*/  PLOP3.LUT P1, PT, PT, PT, UP0, 0x40, 0x0 ;  /* 0x000000000000781c */ /* 0x000fe20003f2e808 */
[----:B------:R-:W-:Y:S01]  /*3e30*/  UISETP.NE.AND UP0, UPT, UR5, URZ, UPT ;  /* 0x0000003f0500728c */ /* 0x000fe2000bf05270 */
[----:B------:R-:W-:Y:S01]  /*3e40*/  ISETP.LT.OR P0, PT, R5, 0x9, P0 ;  /* 0x000000090500780c */ /* 0x000fe20000701670 */
[----:B------:R-:W-:Y:S01]  /*3e50*/  LDSM.16.MT88.4 R68, [R240+0x1900] ;  /* 0x00190000f044783b */ /* 0x000fe20000004200 */
[----:B------:R-:W-:Y:S01]  /*3e60*/  FMNMX.FTZ R7, R17, R7, !PT ;  /* 0x0000000711077209 */ /* 0x000fe20007810000 */
[----:B------:R-:W-:Y:S01]  /*3e70*/  ULDC.64 UR4, c[0x0][0x2c8] ;  /* 0x0000b20000047ab9 */ /* 0x000fe20000000a00 */
[----:B------:R-:W-:Y:S01]  /*3e80*/  FSEL R10, R46, -INF , !P0 ;  /* 0xff8000002e0a7808 */ /* 0x000fe20004000000 */
[----:B------:R-:W-:Y:S01]  /*3e90*/  LDSM.16.MT88.4 R60, [R236+0x2100] ;  /* 0x00210000ec3c783b */ /* 0x000fe20000004200 */
[----:B------:R-:W-:Y:S02]  /*3ea0*/  ISETP.GT.AND P0, PT, R2, 0x9, P2 ;  /* 0x000000090200780c */ /* 0x000fe40001704270 */
[----:B------:R-:W-:Y:S01]  /*3eb0*/  FMNMX.FTZ R7, R22, R7, !PT ;  /* 0x0000000716077209 */ /* 0x000fe20007810000 */
[----:B------:R-:W-:Y:S01]  /*3ec0*/  LDSM.16.MT88.4 R64, [R237+0x1900] ;  /* 0x00190000ed40783b */ /* 0x000fe20000004200 */
[----:B------:R-:W-:-:S02]  /*3ed0*/  ISETP.LT.OR P0, PT, R5, 0xa, P0 ;  /* 0x0000000a0500780c */ /* 0x000fc40000701670 */
[----:B------:R-:W-:Y:S01]  /*3ee0*/  FMNMX.FTZ R7, R21, R7, !PT ;  /* 0x0000000715077209 */ /* 0x000fe20007810000 */
[----:B------:R-:W-:Y:S01]  /*3ef0*/  LDSM.16.MT88.4 R56, [R237+0x2100] ;  /* 0x00210000ed38783b */ /* 0x000fe20000004200 */
[----:B------:R-:W-:Y:S02]  /*3f00*/  FSEL R9, R47, -INF , !P0 ;  /* 0xff8000002f097808 */ /* 0x000fe40004000000 */
[----:B------:R-:W-:Y:S01]  /*3f10*/  ISETP.GT.AND P0, PT, R2, 0x10, P1 ;  /* 0x000000100200780c */ /* 0x000fe20000f04270 */
[----:B------:R-:W-:Y:S01]  /*3f20*/  LDSM.16.MT88.4 R44, [R240+0x100] ;  /* 0x00010000f02c783b */ /* 0x000fe20000004200 */
[----:B------:R-:W-:Y:S01]  /*3f30*/  PLOP3.LUT P2, PT, PT, PT, UP6, 0x40, 0x0 ;  /* 0x000000000000781c */ /* 0x000fe20003f4e868 */
[----:B------:R-:W-:Y:S01]  /*3f40*/  UISETP.NE.AND UP6, UPT, UR13, URZ, UPT ;  /* 0x0000003f0d00728c */ /* 0x000fe2000bfc5270 */
[----:B------:R-:W-:Y:S01]  /*3f50*/  ISETP.LT.OR P0, PT, R5, 0x11, P0 ;  /* 0x000000110500780c */ /* 0x000fe20000701670 */
[----:B------:R-:W-:Y:S01]  /*3f60*/  STL [R1+0x90], R163 ;  /* 0x000090a301007387 */ /* 0x000fe20000100800 */
[----:B------:R-:W-:-:S02]  /*3f70*/  FMNMX.FTZ R7, R96, R7, !PT ;  /* 0x0000000760077209 */ /* 0x000fc40007810000 */
[----:B------:R-:W-:Y:S01]  /*3f80*/  FSEL R8, R30, -INF , !P0 ;  /* 0xff8000001e087808 */ /* 0x000fe20004000000 */
[----:B------:R-:W-:Y:S01]  /*3f90*/  STL [R1+0x8c], R162 ;  /* 0x00008ca201007387 */ /* 0x000fe20000100800 */
[----:B------:R-:W-:Y:S02]  /*3fa0*/  ISETP.GT.AND P0, PT, R2, 0x11, P2 ;  /* 0x000000110200780c */ /* 0x000fe40001704270 */
[----:B------:R-:W-:Y:S01]  /*3fb0*/  FMNMX.FTZ R7, R95, R7, !PT ;  /* 0x000000075f077209 */ /* 0x000fe20007810000 */
[----:B------:R-:W-:Y:S01]  /*3fc0*/  STL [R1+0x88], R161 ;  /* 0x000088a101007387 */ /* 0x000fe20000100800 */
[----:B------:R-:W-:Y:S02]  /*3fd0*/  ISETP.LT.OR P0, PT, R5, 0x12, P0 ;  /* 0x000000120500780c */ /* 0x000fe40000701670 */
[----:B------:R-:W-:Y:S01]  /*3fe0*/  PLOP3.LUT P1, PT, PT, PT, UP5, 0x40, 0x0 ;  /* 0x000000000000781c */ /* 0x000fe20003f2e858 */
[----:B------:R-:W-:Y:S01]  /*3ff0*/  STL [R1+0x84], R160 ;  /* 0x000084a001007387 */ /* 0x000fe20000100800 */
[----:B------:R-:W-:Y:S01]  /*4000*/  FMNMX.FTZ R133, R94, R7, !PT ;  /* 0x000000075e857209 */ /* 0x000fe20007810000 */
[----:B------:R-:W-:Y:S01]  /*4010*/  UISETP.NE.AND UP5, UPT, UR14, URZ, UPT ;  /* 0x0000003f0e00728c */ /* 0x000fe2000bfa5270 */
[----:B------:R-:W-:Y:S01]  /*4020*/  FSEL R7, R31, -INF , !P0 ;  /* 0xff8000001f077808 */ /* 0x000fe20004000000 */
[----:B------:R-:W-:Y:S01]  /*4030*/  STL [R1+0x80], R135 ;  /* 0x0000808701007387 */ /* 0x000fe20000100800 */
[----:B------:R-:W-:-:S02]  /*4040*/  PLOP3.LUT P0, PT, PT, PT, UP4, 0x40, 0x0 ;  /* 0x000000000000781c */ /* 0x000fc40003f0e848 */
[----:B------:R-:W-:Y:S01]  /*4050*/  ISETP.GT.AND P1, PT, R2, 0x18, P1 ;  /* 0x000000180200780c */ /* 0x000fe20000f24270 */
[----:B------:R-:W-:Y:S01]  /*4060*/  LDSM.16.MT88.4 R28, [R237+0x100] ;  /* 0x00010000ed1c783b */ /* 0x000fe20000004200 */
[----:B------:R-:W-:Y:S02]  /*4070*/  FMNMX.FTZ R23, R6, R11, !PT ;  /* 0x0000000b06177209 */ /* 0x000fe40007810000 */
[----:B------:R-:W-:Y:S02]  /*4080*/  ISETP.GT.AND P0, PT, R2, 0x19, P0 ;  /* 0x000000190200780c */ /* 0x000fe40000704270 */
[C---:B------:R-:W-:Y:S02]  /*4090*/  ISETP.LT.OR P1, PT, R5.reuse, 0x19, P1 ;  /* 0x000000190500780c */ /* 0x040fe40000f21670 */
[----:B------:R-:W-:Y:S02]  /*40a0*/  FMNMX.FTZ R23, R10, R23, !PT ;  /* 0x000000170a177209 */ /* 0x000fe40007810000 */
[----:B------:R-:W-:-:S02]  /*40b0*/  ISETP.LT.OR P0, PT, R5, 0x1a, P0 ;  /* 0x0000001a0500780c */ /* 0x000fc40000701670 */
[----:B------:R-:W-:Y:S02]  /*40c0*/  FSEL R13, R42, -INF , !P1 ;  /* 0xff8000002a0d7808 */ /* 0x000fe40004800000 */
[----:B------:R-:W-:Y:S02]  /*40d0*/  PLOP3.LUT P1, PT, PT, PT, UP3, 0x40, 0x0 ;  /* 0x000000000000781c */ /* 0x000fe40003f2e838 */
[----:B------:R-:W-:Y:S02]  /*40e0*/  FMNMX.FTZ R23, R9, R23, !PT ;  /* 0x0000001709177209 */ /* 0x000fe40007810000 */
[----:B------:R-:W-:Y:S02]  /*40f0*/  FSEL R15, R43, -INF , !P0 ;  /* 0xff8000002b0f7808 */ /* 0x000fe40004000000 */
[----:B------:R-:W-:Y:S01]  /*4100*/  PLOP3.LUT P0, PT, PT, PT, UP2, 0x40, 0x0 ;  /* 0x000000000000781c */ /* 0x000fe20003f0e828 */
[----:B------:R-:W-:Y:S01]  /*4110*/  LDSM.16.MT88.4 R40, [R240+0x900] ;  /* 0x00090000f028783b */ /* 0x000fe20000004200 */
[----:B------:R-:W-:-:S02]  /*4120*/  ISETP.GT.AND P1, PT, R2, 0x20, P1 ;  /* 0x000000200200780c */ /* 0x000fc40000f24270 */
[----:B------:R-:W-:Y:S02]  /*4130*/  FMNMX.FTZ R23, R8, R23, !PT ;  /* 0x0000001708177209 */ /* 0x000fe40007810000 */
[----:B------:R-:W-:Y:S02]  /*4140*/  ISETP.GT.AND P0, PT, R2, 0x21, P0 ;  /* 0x000000210200780c */ /* 0x000fe40000704270 */
[----:B------:R-:W-:Y:S02]  /*4150*/  ISETP.LT.OR P1, PT, R5, 0x21, P1 ;  /* 0x000000210500780c */ /* 0x000fe40000f21670 */
[----:B------:R-:W-:Y:S02]  /*4160*/  FMNMX.FTZ R23, R7, R23, !PT ;  /* 0x0000001707177209 */ /* 0x000fe40007810000 */
[----:B------:R-:W-:Y:S02]  /*4170*/  ISETP.LT.OR P0, PT, R5, 0x22, P0 ;  /* 0x000000220500780c */ /* 0x000fe40000701670 */
[----:B------:R-:W-:-:S02]  /*4180*/  FSEL R91, R26, -INF , !P1 ;  /* 0xff8000001a5b7808 */ /* 0x000fc40004800000 */
[----:B------:R-:W-:Y:S02]  /*4190*/  PLOP3.LUT P1, PT, PT, PT, UP1, 0x40, 0x0 ;  /* 0x000000000000781c */ /* 0x000fe40003f2e818 */
[----:B------:R-:W-:Y:S02]  /*41a0*/  FMNMX.FTZ R23, R13, R23, !PT ;  /* 0x000000170d177209 */ /* 0x000fe40007810000 */
[----:B------:R-:W-:Y:S02]  /*41b0*/  FSEL R92, R27, -INF , !P0 ;  /* 0xff8000001b5c7808 */ /* 0x000fe40004000000 */
[----:B------:R-:W-:Y:S01]  /*41c0*/  PLOP3.LUT P0, PT, PT, PT, UP0, 0x40, 0x0 ;  /* 0x000000000000781c */ /* 0x000fe20003f0e808 */
[----:B------:R-:W-:Y:S01]  /*41d0*/  LDSM.16.MT88.4 R24, [R236+0x900] ;  /* 0x00090000ec18783b */ /* 0x000fe20000004200 */
[----:B------:R-:W-:Y:S02]  /*41e0*/  ISETP.GT.AND P1, PT, R2, 0x28, P1 ;  /* 0x000000280200780c */ /* 0x000fe40000f24270 */
[----:B------:R-:W-:-:S02]  /*41f0*/  FMNMX.FTZ R132, R15, R23, !PT ;  /* 0x000000170f847209 */ /* 0x000fc40007810000 */
[----:B------:R-:W-:Y:S02]  /*4200*/  ISETP.GT.AND P0, PT, R2, 0x29, P0 ;  /* 0x000000290200780c */ /* 0x000fe40000704270 */
[----:B------:R-:W-:Y:S02]  /*4210*/  ISETP.LT.OR P1, PT, R5, 0x29, P1 ;  /* 0x000000290500780c */ /* 0x000fe40000f21670 */
[----:B------:R-:W-:Y:S02]  /*4220*/  FMNMX.FTZ R132, R91, R132, !PT ;  /* 0x000000845b847209 */ /* 0x000fe40007810000 */
[----:B------:R-:W-:Y:S02]  /*4230*/  FMNMX.FTZ R133, R93, R133, !PT ;  /* 0x000000855d857209 */ /* 0x000fe40007810000 */
[----:B------:R-:W-:Y:S02]  /*4240*/  ISETP.LT.OR P0, PT, R5, 0x2a, P0 ;  /* 0x0000002a0500780c */ /* 0x000fe40000701670 */
[----:B------:R-:W-:Y:S01]  /*4250*/  FSEL R90, R38, -INF , !P1 ;  /* 0xff800000265a7808 */ /* 0x000fe20004800000 */
[----:B------:R-:W1:Y:S01]  /*4260*/  SHFL.BFLY PT, R12, R133, 0x2, 0x1f ;  /* 0x0c401f00850c7f89 */ /* 0x000e6200000e0000 */
[----:B------:R-:W-:-:S02]  /*4270*/  FMNMX.FTZ R132, R92, R132, !PT ;  /* 0x000000845c847209 */ /* 0x000fc40007810000 */
[----:B------:R-:W-:Y:S02]  /*4280*/  FSEL R89, R39, -INF , !P0 ;  /* 0xff80000027597808 */ /* 0x000fe40004000000 */
[----:B------:R-:W-:Y:S02]  /*4290*/  FMNMX.FTZ R132, R90, R132, !PT ;  /* 0x000000845a847209 */ /* 0x000fe40007810000 */
[----:B------:R-:W-:Y:S02]  /*42a0*/  LEA R239, R0, R237, 0x1 ;  /* 0x000000ed00ef7211 */ /* 0x000fe400078e08ff */
[----:B------:R-:W-:-:S03]  /*42b0*/  FMNMX.FTZ R132, R89, R132, !PT ;  /* 0x0000008459847209 */ /* 0x000fc60007810000 */
[----:B------:R-:W-:Y:S04]  /*42c0*/  LDSM.16.MT88.4 R32, [R239+0x100] ;  /* 0x00010000ef20783b */ /* 0x000fe80000004200 */
[----:B------:R-:W2:Y:S04]  /*42d0*/  SHFL.BFLY PT, R2, R132, 0x2, 0x1f ;  /* 0x0c401f0084027f89 */ /* 0x000ea800000e0000 */
[----:B------:R-:W-:Y:S01]  /*42e0*/  LDSM.16.MT88.4 R72, [R239+0x900] ;  /* 0x00090000ef48783b */ /* 0x000fe20000004200 */
[----:B-1----:R-:W-:-:S03]  /*42f0*/  FMNMX.FTZ R133, R133, R12, !PT ;  /* 0x0000000c85857209 */ /* 0x002fc60007810000 */
[----:B------:R-:W-:Y:S04]  /*4300*/  LDSM.16.MT88.4 R76, [R239+0x1900] ;  /* 0x00190000ef4c783b */ /* 0x000fe80000004200 */
[----:B------:R-:W1:Y:S04]  /*4310*/  SHFL.BFLY PT, R12, R133, 0x1, 0x1f ;  /* 0x0c201f00850c7f89 */ /* 0x000e6800000e0000 */
[----:B------:R-:W-:Y:S01]  /*4320*/  LDSM.16.MT88.4 R80, [R239+0x2100] ;  /* 0x00210000ef50783b */ /* 0x000fe20000004200 */
[----:B--2---:R-:W-:-:S05]  /*4330*/  FMNMX.FTZ R132, R132, R2, !PT ;  /* 0x0000000284847209 */ /* 0x004fca0007810000 */
[----:B------:R-:W2:Y:S01]  /*4340*/  SHFL.BFLY PT, R2, R132, 0x1, 0x1f ;  /* 0x0c201f0084027f89 */ /* 0x000ea200000e0000 */
[----:B-1----:R-:W-:-:S04]  /*4350*/  FMNMX.FTZ R133, R133, R12, !PT ;  /* 0x0000000c85857209 */ /* 0x002fc80007810000 */
[C---:B------:R-:W-:Y:S01]  /*4360*/  FSETP.NEU.FTZ.AND P0, PT, R133.reuse, -INF , PT ;  /* 0xff8000008500780b */ /* 0x040fe20003f1d000 */
[----:B------:R-:W-:-:S05]  /*4370*/  FMUL.FTZ R12, R133, c[0x0][0x2d0] ;  /* 0x0000b400850c7a20 */ /* 0x000fca0000410000 */
[----:B------:R-:W-:-:S05]  /*4380*/  FSEL R12, R12, RZ, P0 ;  /* 0x000000ff0c0c7208 */ /* 0x000fca0000000000 */
[--C-:B------:R-:W-:Y:S01]  /*4390*/  FFMA.FTZ R14, R14, c[0x0][0x2d0], -R12.reuse ;  /* 0x0000b4000e0e7a23 */ /* 0x100fe2000001080c */
[----:B--2---:R-:W-:Y:S01]  /*43a0*/  FMNMX.FTZ R132, R132, R2, !PT ;  /* 0x0000000284847209 */ /* 0x004fe20007810000 */
[--C-:B------:R-:W-:Y:S02]  /*43b0*/  FFMA.FTZ R16, R16, c[0x0][0x2d0], -R12.reuse ;  /* 0x0000b40010107a23 */ /* 0x100fe4000001080c */
[--C-:B------:R-:W-:Y:S01]  /*43c0*/  FFMA.FTZ R19, R19, c[0x0][0x2d0], -R12.reuse ;  /* 0x0000b40013137a23 */ /* 0x100fe2000001080c */
[C---:B------:R-:W-:Y:S01]  /*43d0*/  FSETP.NEU.FTZ.AND P0, PT, R132.reuse, -INF , PT ;  /* 0xff8000008400780b */ /* 0x040fe20003f1d000 */
[----:B------:R-:W-:Y:S01]  /*43e0*/  FMUL.FTZ R2, R132, c[0x0][0x2d0] ;  /* 0x0000b40084027a20 */ /* 0x000fe20000410000 */
[----:B------:R-:W-:Y:S01]  /*43f0*/  MUFU.EX2 R97, R14 ;  /* 0x0000000e00617308 */ /* 0x000fe20000000800 */
[--C-:B------:R-:W-:Y:S02]  /*4400*/  FFMA.FTZ R18, R18, c[0x0][0x2d0], -R12.reuse ;  /* 0x0000b40012127a23 */ /* 0x100fe4000001080c */
[--C-:B------:R-:W-:Y:S01]  /*4410*/  FFMA.FTZ R17, R17, c[0x0][0x2d0], -R12.reuse ;  /* 0x0000b40011117a23 */ /* 0x100fe2000001080c */
[----:B------:R-:W-:Y:S01]  /*4420*/  FSEL R2, R2, RZ, P0 ;  /* 0x000000ff02027208 */ /* 0x000fe20000000000 */
[----:B------:R-:W-:-:S02]  /*4430*/  FFMA.FTZ R20, R20, c[0x0][0x2d0], -R12 ;  /* 0x0000b40014147a23 */ /* 0x000fc4000001080c */
[----:B------:R-:W-:Y:S01]  /*4440*/  FFMA.FTZ R22, R22, c[0x0][0x2d0], -R12 ;  /* 0x0000b40016167a23 */ /* 0x000fe2000001080c */
[----:B------:R-:W-:Y:S01]  /*4450*/  MUFU.EX2 R14, R16 ;  /* 0x00000010000e7308 */ /* 0x000fe20000000800 */
[--C-:B------:R-:W-:Y:S02]  /*4460*/  FFMA.FTZ R3, R11, c[0x0][0x2d0], -R2.reuse ;  /* 0x0000b4000b037a23 */ /* 0x100fe40000010802 */
[----:B------:R-:W-:Y:S02]  /*4470*/  FFMA.FTZ R6, R6, c[0x0][0x2d0], -R2 ;  /* 0x0000b40006067a23 */ /* 0x000fe40000010802 */
[----:B------:R-:W-:-:S03]  /*4480*/  FFMA.FTZ R21, R21, c[0x0][0x2d0], -R12 ;  /* 0x0000b40015157a23 */ /* 0x000fc6000001080c */
[----:B------:R-:W-:Y:S08]  /*4490*/  MUFU.EX2 R99, R19 ;  /* 0x0000001300637308 */ /* 0x000ff00000000800 */
[----:B------:R-:W-:Y:S08]  /*44a0*/  MUFU.EX2 R128, R18 ;  /* 0x0000001200807308 */ /* 0x000ff00000000800 */
[----:B------:R1:W2:Y:S08]  /*44b0*/  MUFU.EX2 R130, R17 ;  /* 0x0000001100827308 */ /* 0x0002b00000000800 */
[----:B------:R3:W-:Y:S01]  /*44c0*/  MUFU.EX2 R84, R3 ;  /* 0x0000000300547308 */ /* 0x0007e20000000800 */
[----:B-1----:R-:W1:Y:S07]  /*44d0*/  LDSM.16.MT88.4 R16, [R236+0x100] ;  /* 0x00010000ec10783b */ /* 0x002e6e0000004200 */
[----:B------:R-:W4:Y:S01]  /*44e0*/  MUFU.EX2 R98, R20 ;  /* 0x0000001400627308 */ /* 0x000f220000000800 */
[----:B--2---:R-:W-:Y:S01]  /*44f0*/  F2FP.PACK_AB R4, R130, R128 ;  /* 0x000000808204723e */ /* 0x004fe200000000ff */
[----:B---3--:R-:W-:-:S06]  /*4500*/  FFMA.FTZ R3, R10, c[0x0][0x2d0], -R2 ;  /* 0x0000b4000a037a23 */ /* 0x008fcc0000010802 */
[----:B------:R-:W2:Y:S08]  /*4510*/  MUFU.EX2 R86, R6 ;  /* 0x0000000600567308 */ /* 0x000eb00000000800 */
[----:B------:R3:W-:Y:S01]  /*4520*/  MUFU.EX2 R85, R3 ;  /* 0x0000000300557308 */ /* 0x0007e20000000800 */
[----:B----4-:R-:W-:-:S07]  /*4530*/  F2FP.PACK_AB R10, R99, R98 ;  /* 0x00000062630a723e */ /* 0x010fce00000000ff */
[----:B------:R-:W-:Y:S01]  /*4540*/  MUFU.EX2 R129, R22 ;  /* 0x0000001600817308 */ /* 0x000fe20000000800 */
[----:B---3--:R-:W-:Y:S01]  /*4550*/  FFMA.FTZ R3, R9, c[0x0][0x2d0], -R2 ;  /* 0x0000b40009037a23 */ /* 0x008fe20000010802 */
[----:B--2---:R-:W-:-:S06]  /*4560*/  F2FP.PACK_AB R9, R84, R86 ;  /* 0x000000565409723e */ /* 0x004fcc00000000ff */
[----:B------:R-:W2:Y:S08]  /*4570*/  MUFU.EX2 R120, R21 ;  /* 0x0000001500787308 */ /* 0x000eb00000000800 */
[----:B------:R3:W4:Y:S01]  /*4580*/  MUFU.EX2 R88, R3 ;  /* 0x0000000300587308 */ /* 0x0007220000000800 */
[----:B--2---:R-:W-:Y:S01]  /*4590*/  F2FP.PACK_AB R6, R120, R129 ;  /* 0x000000817806723e */ /* 0x004fe200000000ff */
[----:B---3--:R-:W-:Y:S01]  /*45a0*/  FFMA.FTZ R3, R8, c[0x0][0x2d0], -R2 ;  /* 0x0000b40008037a23 */ /* 0x008fe20000010802 */
[----:B------:R-:W-:-:S02]  /*45b0*/  F2FP.PACK_AB R8, R14, R97 ;  /* 0x000000610e08723e */ /* 0x000fc400000000ff */
[----:B----4-:R-:W-:-:S03]  /*45c0*/  F2FP.PACK_AB R11, R88, R85 ;  /* 0x00000055580b723e */ /* 0x010fc600000000ff */
[----:B------:R2:W-:Y:S04]  /*45d0*/  MUFU.EX2 R87, R3 ;  /* 0x0000000300577308 */ /* 0x0005e80000000800 */
[C---:B-1----:R-:W-:Y:S08]  /*45e0*/  HMMA.16816.F32 R20, R8.reuse, R16, RZ ;  /* 0x000000100814723c */ /* 0x042ff000000018ff */
[----:B------:R-:W-:Y:S01]  /*45f0*/  HMMA.16816.F32 R16, R8, R18, RZ ;  /* 0x000000120810723c */ /* 0x000fe200000018ff */
[----:B--2---:R-:W-:-:S04]  /*4600*/  FFMA.FTZ R3, R7, c[0x0][0x2d0], -R2 ;  /* 0x0000b40007037a23 */ /* 0x004fc80000010802 */
[----:B------:R1:W2:Y:S03]  /*4610*/  MUFU.EX2 R103, R3 ;  /* 0x0000000300677308 */ /* 0x0002a60000000800 */
[----:B------:R-:W-:Y:S01]  /*4620*/  HMMA.16816.F32 R36, R8, R28, RZ ;  /* 0x0000001c0824723c */ /* 0x000fe200000018ff */
[----:B-1----:R-:W-:Y:S01]  /*4630*/  FFMA.FTZ R3, R13, c[0x0][0x2d0], -R2 ;  /* 0x0000b4000d037a23 */ /* 0x002fe20000010802 */
[----:B--2---:R-:W-:-:S03]  /*4640*/  F2FP.PACK_AB R5, R103, R87 ;  /* 0x000000576705723e */ /* 0x004fc600000000ff */
[----:B------:R1:W-:Y:S02]  /*4650*/  MUFU.EX2 R105, R3 ;  /* 0x0000000300697308 */ /* 0x0003e40000000800 */
[----:B-1----:R-:W-:-:S06]  /*4660*/  FFMA.FTZ R3, R15, c[0x0][0x2d0], -R2 ;  /* 0x0000b4000f037a23 */ /* 0x002fcc0000010802 */
[----:B------:R-:W1:Y:S02]  /*4670*/  MUFU.EX2 R134, R3 ;  /* 0x0000000300867308 */ /* 0x000e640000000800 */
[----:B-1----:R-:W-:-:S07]  /*4680*/  F2FP.PACK_AB R7, R134, R105 ;  /* 0x000000698607723e */ /* 0x002fce00000000ff */
[C---:B------:R-:W-:Y:S08]  /*4690*/  HMMA.16816.F32 R156, R4.reuse, R24, R20 ;  /* 0x00000018049c723c */ /* 0x040ff00000001814 */
[----:B------:R-:W-:Y:S08]  /*46a0*/  HMMA.16816.F32 R52, R4, R26, R16 ;  /* 0x0000001a0434723c */ /* 0x000ff00000001810 */
[C---:B------:R-:W-:Y:S01]  /*46b0*/  HMMA.16816.F32 R24, R8.reuse, R30, RZ ;  /* 0x0000001e0818723c */ /* 0x040fe200000018ff */
[----:B------:R-:W1:Y:S07]  /*46c0*/  LDSM.16.MT88.4 R28, [R236+0x1900] ;  /* 0x00190000ec1c783b */ /* 0x000e6e0000004200 */
[C---:B------:R-:W-:Y:S08]  /*46d0*/  HMMA.16816.F32 R20, R8.reuse, R44, RZ ;  /* 0x0000002c0814723c */ /* 0x040ff000000018ff */
[----:B------:R-:W-:Y:S01]  /*46e0*/  HMMA.16816.F32 R16, R8, R46, RZ ;  /* 0x0000002e0810723c */ /* 0x000fe200000018ff */
[----:B------:R-:W-:Y:S01]  /*46f0*/  IMAD.MOV.U32 R104, RZ, RZ, R52 ;  /* 0x000000ffff687224 */ /* 0x000fe200078e0034 */
[----:B------:R-:W-:Y:S01]  /*4700*/  MOV R169, R53 ;  /* 0x0000003500a97202 */ /* 0x000fe20000000f00 */
[----:B------:R-:W-:-:S02]  /*4710*/  IMAD.MOV.U32 R100, RZ, RZ, R55 ;  /* 0x000000ffff647224 */ /* 0x000fc400078e0037 */
[----:B------:R-:W-:Y:S02]  /*4720*/  IMAD.MOV.U32 R168, RZ, RZ, R54 ;  /* 0x000000ffffa87224 */ /* 0x000fe400078e0036 */
[----:B------:R-:W2:Y:S01]  /*4730*/  LDSM.16.MT88.4 R52, [R240+0x2100] ;  /* 0x00210000f034783b */ /* 0x000ea20000004200 */
[C---:B------:R-:W-:Y:S08]  /*4740*/  HMMA.16816.F32 R148, R4.reuse, R48, R36 ;  /* 0x000000300494723c */ /* 0x040ff00000001824 */
[C---:B------:R-:W-:Y:S08]  /*4750*/  HMMA.16816.F32 R140, R4.reuse, R40, R20 ;  /* 0x00000028048c723c */ /* 0x040ff00000001814 */
[C---:B------:R-:W-:Y:S08]  /*4760*/  HMMA.16816.F32 R108, R4.reuse, R42, R16 ;  /* 0x0000002a046c723c */ /* 0x040ff00000001810 */
[----:B------:R-:W-:Y:S08]  /*4770*/  HMMA.16816.F32 R136, R4, R50, R24 ;  /* 0x000000320488723c */ /* 0x000ff00000001818 */
[C---:B-1----:R-:W-:Y:S08]  /*4780*/  HMMA.16816.F32 R40, R8.reuse, R28, RZ ;  /* 0x0000001c0828723c */ /* 0x042ff000000018ff */
[----:B------:R-:W-:Y:S01]  /*4790*/  HMMA.16816.F32 R48, R8, R32, RZ ;  /* 0x000000200830723c */ /* 0x000fe200000018ff */
[----:B------:R-:W-:Y:S01]  /*47a0*/  IMAD.MOV.U32 R154, RZ, RZ, R108 ;  /* 0x000000ffff9a7224 */ /* 0x000fe200078e006c */
[----:B------:R-:W-:Y:S01]  /*47b0*/  MOV R153, R109 ;  /* 0x0000006d00997202 */ /* 0x000fe20000000f00 */
[----:B------:R-:W-:-:S02]  /*47c0*/  IMAD.MOV.U32 R152, RZ, RZ, R110 ;  /* 0x000000ffff987224 */ /* 0x000fc400078e006e */
[----:B------:R-:W-:-:S03]  /*47d0*/  IMAD.MOV.U32 R147, RZ, RZ, R111 ;  /* 0x000000ffff937224 */ /* 0x000fc600078e006f */
[C---:B------:R-:W-:Y:S08]  /*47e0*/  HMMA.16816.F32 R24, R8.reuse, R68, RZ ;  /* 0x000000440818723c */ /* 0x040ff000000018ff */
[----:B------:R-:W-:Y:S08]  /*47f0*/  HMMA.16816.F32 R44, R8, R34, RZ ;  /* 0x00000022082c723c */ /* 0x000ff000000018ff */
[----:B------:R-:W-:Y:S08]  /*4800*/  HMMA.16816.F32 R40, R4, R60, R40 ;  /* 0x0000003c0428723c */ /* 0x000ff00000001828 */
[----:B------:R-:W-:Y:S08]  /*4810*/  HMMA.16816.F32 R36, R8, R30, RZ ;  /* 0x0000001e0824723c */ /* 0x000ff000000018ff */
[----:B------:R-:W-:Y:S08]  /*4820*/  HMMA.16816.F32 R48, R4, R72, R48 ;  /* 0x000000480430723c */ /* 0x000ff00000001830 */
[----:B------:R-:W-:Y:S01]  /*4830*/  HMMA.16816.F32 R16, R8, R76, RZ ;  /* 0x0000004c0810723c */ /* 0x000fe200000018ff */
[----:B------:R-:W-:Y:S01]  /*4840*/  IMAD.MOV.U32 R146, RZ, RZ, R40 ;  /* 0x000000ffff927224 */ /* 0x000fe200078e0028 */
[----:B------:R-:W-:Y:S01]  /*4850*/  MOV R145, R41 ;  /* 0x0000002900917202 */ /* 0x000fe20000000f00 */
[----:B------:R-:W-:-:S02]  /*4860*/  IMAD.MOV.U32 R144, RZ, RZ, R42 ;  /* 0x000000ffff907224 */ /* 0x000fc400078e002a */
[----:B------:R-:W-:-:S03]  /*4870*/  IMAD.MOV.U32 R131, RZ, RZ, R43 ;  /* 0x000000ffff837224 */ /* 0x000fc600078e002b */
[C---:B------:R-:W-:Y:S08]  /*4880*/  HMMA.16816.F32 R32, R8.reuse, R64, RZ ;  /* 0x000000400820723c */ /* 0x040ff000000018ff */
[----:B------:R-:W-:Y:S01]  /*4890*/  HMMA.16816.F32 R28, R8, R66, RZ ;  /* 0x00000042081c723c */ /* 0x000fe200000018ff */
[----:B------:R-:W1:Y:S01]  /*48a0*/  LDSM.16.MT88.4 R64, [R236+0x3100] ;  /* 0x00310000ec40783b */ /* 0x000e620000004200 */
[----:B------:R-:W-:Y:S01]  /*48b0*/  MOV R161, R48 ;  /* 0x0000003000a17202 */ /* 0x000fe20000000f00 */
[----:B------:R-:W-:Y:S01]  /*48c0*/  IMAD.MOV.U32 R160, RZ, RZ, R49 ;  /* 0x000000ffffa07224 */ /* 0x000fe200078e0031 */
[----:B------:R-:W-:Y:S01]  /*48d0*/  MOV R155, R51 ;  /* 0x00000033009b7202 */ /* 0x000fe20000000f00 */
[----:B------:R-:W-:-:S02]  /*48e0*/  IMAD.MOV.U32 R135, RZ, RZ, R50 ;  /* 0x000000ffff877224 */ /* 0x000fc400078e0032 */
[----:B------:R-:W3:Y:S01]  /*48f0*/  LDSM.16.MT88.4 R48, [R237+0x3100] ;  /* 0x00310000ed30783b */ /* 0x000ee20000004200 */
[C---:B--2---:R-:W-:Y:S08]  /*4900*/  HMMA.16816.F32 R24, R4.reuse, R52, R24 ;  /* 0x000000340418723c */ /* 0x044ff00000001818 */
[C---:B------:R-:W-:Y:S08]  /*4910*/  HMMA.16816.F32 R44, R4.reuse, R74, R44 ;  /* 0x0000004a042c723c */ /* 0x040ff0000000182c */
[----:B------:R-:W-:Y:S01]  /*4920*/  HMMA.16816.F32 R40, R4, R62, R36 ;  /* 0x0000003e0428723c */ /* 0x000fe20000001824 */
[----:B------:R-:W-:Y:S07]  /*4930*/  LDSM.16.MT88.4 R60, [R236+0x4900] ;  /* 0x00490000ec3c783b */ /* 0x000fee0000004200 */
[----:B------:R-:W-:Y:S01]  /*4940*/  HMMA.16816.F32 R20, R8, R70, RZ ;  /* 0x000000460814723c */ /* 0x000fe200000018ff */
[----:B------:R-:W-:Y:S01]  /*4950*/  IMAD.MOV.U32 R119, RZ, RZ, R25 ;  /* 0x000000ffff777224 */ /* 0x000fe200078e0019 */
[----:B------:R-:W-:Y:S01]  /*4960*/  MOV R118, R26 ;  /* 0x0000001a00767202 */ /* 0x000fe20000000f00 */
[----:B------:R-:W-:-:S02]  /*4970*/  IMAD.MOV.U32 R117, RZ, RZ, R27 ;  /* 0x000000ffff757224 */ /* 0x000fc400078e001b */
[----:B------:R-:W-:Y:S02]  /*4980*/  IMAD.MOV.U32 R116, RZ, RZ, R24 ;  /* 0x000000ffff747224 */ /* 0x000fe400078e0018 */
[----:B------:R-:W2:Y:S01]  /*4990*/  LDSM.16.MT88.4 R24, [R236+0x3900] ;  /* 0x00390000ec18783b */ /* 0x000ea20000004200 */
[C---:B------:R-:W-:Y:S01]  /*49a0*/  HMMA.16816.F32 R16, R4.reuse, R80, R16 ;  /* 0x000000500410723c */ /* 0x040fe20000001810 */
[----:B------:R-:W-:Y:S01]  /*49b0*/  IMAD.MOV.U32 R102, RZ, RZ, R45 ;  /* 0x000000ffff667224 */ /* 0x000fe200078e002d */
[----:B------:R-:W-:Y:S01]  /*49c0*/  MOV R163, R46 ;  /* 0x0000002e00a37202 */ /* 0x000fe20000000f00 */
[----:B------:R-:W-:Y:S02]  /*49d0*/  IMAD.MOV.U32 R101, RZ, RZ, R44 ;  /* 0x000000ffff657224 */ /* 0x000fe400078e002c */
[----:B------:R-:W-:Y:S02]  /*49e0*/  IMAD.MOV.U32 R162, RZ, RZ, R47 ;  /* 0x000000ffffa27224 */ /* 0x000fe400078e002f */
[----:B------:R-:W4:Y:S01]  /*49f0*/  LDSM.16.MT88.4 R44, [R240+0x3100] ;  /* 0x00310000f02c783b */ /* 0x000f220000004200 */
[----:B------:R-:W-:Y:S01]  /*4a00*/  HMMA.16816.F32 R32, R4, R56, R32 ;  /* 0x000000380420723c */ /* 0x000fe20000001820 */
[----:B------:R-:W-:Y:S01]  /*4a10*/  MOV R36, R41 ;  /* 0x0000002900247202 */ /* 0x000fe20000000f00 */
[----:B------:R-:W-:Y:S01]  /*4a20*/  IMAD.MOV.U32 R127, RZ, RZ, R42 ;  /* 0x000000ffff7f7224 */ /* 0x000fe200078e002a */
[----:B------:R-:W-:Y:S01]  /*4a30*/  MOV R125, R40 ;  /* 0x00000028007d7202 */ /* 0x000fe20000000f00 */
[----:B------:R-:W-:-:S02]  /*4a40*/  IMAD.MOV.U32 R126, RZ, RZ, R43 ;  /* 0x000000ffff7e7224 */ /* 0x000fc400078e002b */
[----:B------:R-:W2:Y:S02]  /*4a50*/  LDSM.16.MT88.4 R40, [R237+0x3900] ;  /* 0x00390000ed28783b */ /* 0x000ea40000004200 */
[C---:B------:R-:W-:Y:S02]  /*4a60*/  HMMA.16816.F32 R20, R4.reuse, R54, R20 ;  /* 0x000000360414723c */ /* 0x040fe40000001814 */
[----:B------:R-:W2:Y:S06]  /*4a70*/  LDSM.16.MT88.4 R52, [R239+0x3100] ;  /* 0x00310000ef34783b */ /* 0x000eac0000004200 */
[----:B------:R-:W-:Y:S01]  /*4a80*/  IMAD.MOV.U32 R15, RZ, RZ, R17 ;  /* 0x000000ffff0f7224 */ /* 0x000fe200078e0011 */
[----:B------:R-:W-:Y:S01]  /*4a90*/  MOV R3, R19 ;  /* 0x0000001300037202 */ /* 0x000fe20000000f00 */
[----:B------:R-:W-:Y:S01]  /*4aa0*/  IMAD.MOV.U32 R13, RZ, RZ, R18 ;  /* 0x000000ffff0d7224 */ /* 0x000fe200078e0012 */
[----:B------:R-:W-:Y:S01]  /*4ab0*/  HMMA.16816.F32 R72, R4, R58, R28 ;  /* 0x0000003a0448723c */ /* 0x000fe2000000181c */
[----:B------:R-:W-:Y:S01]  /*4ac0*/  IMAD.MOV.U32 R0, RZ, RZ, R16 ;  /* 0x000000ffff007224 */ /* 0x000fe200078e0010 */
[----:B------:R-:W4:Y:S03]  /*4ad0*/  LDSM.16.MT88.4 R56, [R240+0x3900] ;  /* 0x00390000f038783b */ /* 0x000f260000004200 */
[----:B------:R-:W-:Y:S01]  /*4ae0*/  IMAD.MOV.U32 R124, RZ, RZ, R33 ;  /* 0x000000ffff7c7224 */ /* 0x000fe200078e0021 */
[----:B------:R-:W-:Y:S01]  /*4af0*/  MOV R122, R35 ;  /* 0x00000023007a7202 */ /* 0x000fe20000000f00 */
[----:B------:R-:W-:Y:S01]  /*4b00*/  IMAD.MOV.U32 R123, RZ, RZ, R34 ;  /* 0x000000ffff7b7224 */ /* 0x000fe200078e0022 */
[----:B-1----:R-:W-:Y:S01]  /*4b10*/  HMMA.16816.F32 R16, R8, R64, RZ ;  /* 0x000000400810723c */ /* 0x002fe200000018ff */
[----:B------:R-:W-:-:S04]  /*4b20*/  IMAD.MOV.U32 R121, RZ, RZ, R32 ;  /* 0x000000ffff797224 */ /* 0x000fc800078e0020 */
[----:B------:R-:W-:Y:S01]  /*4b30*/  MOV R111, R23 ;  /* 0x00000017006f7202 */ /* 0x000fe20000000f00 */
[----:B------:R-:W-:Y:S01]  /*4b40*/  IMAD.MOV.U32 R110, RZ, RZ, R21 ;  /* 0x000000ffff6e7224 */ /* 0x000fe200078e0015 */
[----:B------:R-:W-:Y:S01]  /*4b50*/  MOV R108, R20 ;  /* 0x00000014006c7202 */ /* 0x000fe20000000f00 */
[----:B---3--:R-:W-:Y:S01]  /*4b60*/  HMMA.16816.F32 R32, R8, R48, RZ ;  /* 0x000000300820723c */ /* 0x008fe200000018ff */
[----:B------:R-:W-:Y:S02]  /*4b70*/  IMAD.MOV.U32 R65, RZ, RZ, R36 ;  /* 0x000000ffff417224 */ /* 0x000fe400078e0024 */
[----:B------:R-:W-:-:S05]  /*4b80*/  IMAD.MOV.U32 R109, RZ, RZ, R22 ;  /* 0x000000ffff6d7224 */ /* 0x000fca00078e0016 */
[C---:B------:R-:W-:Y:S01]  /*4b90*/  HMMA.16816.F32 R28, R8.reuse, R50, RZ ;  /* 0x00000032081c723c */ /* 0x040fe200000018ff */
[----:B------:R-:W1:Y:S07]  /*4ba0*/  LDSM.16.MT88.4 R48, [R239+0x3900] ;  /* 0x00390000ef30783b */ /* 0x000e6e0000004200 */
[----:B------:R-:W-:Y:S08]  /*4bb0*/  HMMA.16816.F32 R36, R8, R66, RZ ;  /* 0x000000420824723c */ /* 0x000ff000000018ff */
[----:B--2---:R-:W-:Y:S08]  /*4bc0*/  HMMA.16816.F32 R68, R4, R24, R16 ;  /* 0x000000180444723c */ /* 0x004ff00000001810 */
[C---:B----4-:R-:W-:Y:S07]  /*4bd0*/  HMMA.16816.F32 R16, R8.reuse, R44, RZ ;  /* 0x0000002c0810723c */ /* 0x050fee00000018ff */
[----:B------:R-:W-:Y:S01]  /*4be0*/  MOV R45, R105 ;  /* 0x00000069002d7202 */ /* 0x000fe20000000f00 */
[----:B------:R-:W-:Y:S08]  /*4bf0*/  HMMA.16816.F32 R20, R8, R78, RZ ;  /* 0x0000004e0814723c */ /* 0x000ff000000018ff */
[C---:B------:R-:W-:Y:S08]  /*4c00*/  HMMA.16816.F32 R76, R4.reuse, R40, R32 ;  /* 0x00000028044c723c */ /* 0x040ff00000001820 */
[----:B------:R-:W-:Y:S01]  /*4c10*/  HMMA.16816.F32 R172, R4, R42, R28 ;  /* 0x0000002a04ac723c */ /* 0x000fe2000000181c */
[----:B------:R-:W-:Y:S07]  /*4c20*/  LDSM.16.MT88.4 R40, [R237+0x4900] ;  /* 0x00490000ed28783b */ /* 0x000fee0000004200 */
[C---:B------:R-:W-:Y:S07]  /*4c30*/  HMMA.16816.F32 R32, R8.reuse, R46, RZ ;  /* 0x0000002e0820723c */ /* 0x040fee00000018ff */
[----:B------:R-:W-:Y:S01]  /*4c40*/  MOV R46, R123 ;  /* 0x0000007b002e7202 */ /* 0x000fe20000000f00 */
[----:B------:R-:W-:Y:S01]  /*4c50*/  HMMA.16816.F32 R28, R8, R52, RZ ;  /* 0x00000034081c723c */ /* 0x000fe200000018ff */
[----:B------:R-:W-:-:S06]  /*4c60*/  IMAD.MOV.U32 R47, RZ, RZ, R122 ;  /* 0x000000ffff2f7224 */ /* 0x000fcc00078e007a */
[----:B------:R-:W-:Y:S01]  /*4c70*/  IMAD.MOV.U32 R53, RZ, RZ, R119 ;  /* 0x000000ffff357224 */ /* 0x000fe200078e0077 */
[----:B------:R-:W-:Y:S01]  /*4c80*/  HMMA.16816.F32 R176, R4, R26, R36 ;  /* 0x0000001a04b0723c */ /* 0x000fe20000001824 */
[----:B------:R-:W2:Y:S01]  /*4c90*/  LDSM.16.MT88.4 R36, [R236+0x5100] ;  /* 0x00510000ec24783b */ /* 0x000ea20000004200 */
[----:B------:R-:W-:-:S06]  /*4ca0*/  IMAD.MOV.U32 R52, RZ, RZ, R116 ;  /* 0x000000ffff347224 */ /* 0x000fcc00078e0074 */
[----:B------:R-:W-:Y:S07]  /*4cb0*/  HMMA.16816.F32 R24, R8, R54, RZ ;  /* 0x000000360818723c */ /* 0x000fee00000018ff */
[----:B------:R-:W-:Y:S01]  /*4cc0*/  IMAD.MOV.U32 R54, RZ, RZ, R118 ;  /* 0x000000ffff367224 */ /* 0x000fe200078e0076 */
[----:B------:R-:W-:Y:S01]  /*4cd0*/  HMMA.16816.F32 R16, R4, R56, R16 ;  /* 0x000000380410723c */ /* 0x000fe20000001810 */
[----:B------:R-:W-:-:S06]  /*4ce0*/  MOV R55, R117 ;  /* 0x0000007500377202 */ /* 0x000fcc0000000f00 */
[----:B------:R-:W-:Y:S01]  /*4cf0*/  IMAD.MOV.U32 R56, RZ, RZ, R104 ;  /* 0x000000ffff387224 */ /* 0x000fe200078e0068 */
[----:B------:R-:W-:Y:S01]  /*4d00*/  HMMA.16816.F32 R80, R4, R82, R20 ;  /* 0x000000520450723c */ /* 0x000fe20000001814 */
[----:B------:R-:W-:-:S07]  /*4d10*/  MOV R57, R103 ;  /* 0x0000006700397202 */ /* 0x000fce0000000f00 */
[----:B------:R-:W-:Y:S07]  /*4d20*/  HMMA.16816.F32 R20, R8, R60, RZ ;  /* 0x0000003c0814723c */ /* 0x000fee00000018ff */
[----:B------:R-:W-:Y:S01]  /*4d30*/  MOV R60, R0 ;  /* 0x00000000003c7202 */ /* 0x000fe20000000f00 */
[----:B------:R-:W-:Y:S01]  /*4d40*/  HMMA.16816.F32 R112, R4, R58, R32 ;  /* 0x0000003a0470723c */ /* 0x000fe20000001820 */
[----:B------:R-:W-:Y:S01]  /*4d50*/  IMAD.MOV.U32 R44, RZ, RZ, R16 ;  /* 0x000000ffff2c7224 */ /* 0x000fe200078e0010 */
[----:B------:R-:W-:Y:S01]  /*4d60*/  MOV R66, R18 ;  /* 0x0000001200427202 */ /* 0x000fe20000000f00 */
[----:B------:R-:W-:Y:S01]  /*4d70*/  IMAD.MOV.U32 R67, RZ, RZ, R17 ;  /* 0x000000ffff437224 */ /* 0x000fe200078e0011 */
[----:B------:R-:W-:Y:S01]  /*4d80*/  MOV R61, R15 ;  /* 0x0000000f003d7202 */ /* 0x000fe20000000f00 */
[----:B------:R-:W-:-:S02]  /*4d90*/  IMAD.MOV.U32 R64, RZ, RZ, R19 ;  /* 0x000000ffff407224 */ /* 0x000fc400078e0013 */
[----:B------:R-:W-:Y:S01]  /*4da0*/  IMAD.MOV.U32 R32, RZ, RZ, R102 ;  /* 0x000000ffff207224 */ /* 0x000fe200078e0066 */
[----:B-1----:R-:W-:Y:S01]  /*4db0*/  HMMA.16816.F32 R104, R4, R48, R28 ;  /* 0x000000300468723c */ /* 0x002fe2000000181c */
[----:B------:R-:W-:Y:S01]  /*4dc0*/  LDSM.16.MT88.4 R28, [R240+0x4900] ;  /* 0x00490000f01c783b */ /* 0x000fe20000004200 */
[----:B------:R-:W-:Y:S01]  /*4dd0*/  IMAD.MOV.U32 R33, RZ, RZ, R57 ;  /* 0x000000ffff217224 */ /* 0x000fe200078e0039 */
[----:B------:R-:W-:Y:S01]  /*4de0*/  MOV R35, R44 ;  /* 0x0000002c00237202 */ /* 0x000fe20000000f00 */
[----:B------:R-:W-:Y:S01]  /*4df0*/  IMAD.MOV.U32 R57, RZ, RZ, R65 ;  /* 0x000000ffff397224 */ /* 0x000fe200078e0041 */
[----:B------:R-:W-:Y:S01]  /*4e00*/  MOV R65, R120 ;  /* 0x0000007800417202 */ /* 0x000fe20000000f00 */
[----:B------:R-:W-:Y:S01]  /*4e10*/  IMAD.MOV.U32 R44, RZ, RZ, R121 ;  /* 0x000000ffff2c7224 */ /* 0x000fe200078e0079 */
[----:B------:R-:W-:Y:S01]  /*4e20*/  MOV R48, R100 ;  /* 0x0000006400307202 */ /* 0x000fe20000000f00 */
[----:B------:R-:W-:Y:S01]  /*4e30*/  IMAD.MOV.U32 R49, RZ, RZ, R101 ;  /* 0x000000ffff317224 */ /* 0x000fe200078e0065 */
[----:B------:R-:W-:Y:S01]  /*4e40*/  HMMA.16816.F32 R16, R8, R62, RZ ;  /* 0x0000003e0810723c */ /* 0x000fe200000018ff */
[----:B------:R-:W-:Y:S01]  /*4e50*/  IMAD.MOV.U32 R34, RZ, RZ, R45 ;  /* 0x000000ffff227224 */ /* 0x000fe200078e002d */
[----:B------:R-:W-:Y:S01]  /*4e60*/  MOV R59, R126 ;  /* 0x0000007e003b7202 */ /* 0x000fe20000000f00 */
[----:B------:R-:W-:-:S02]  /*4e70*/  IMAD.MOV.U32 R58, RZ, RZ, R127 ;  /* 0x000000ffff3a7224 */ /* 0x000fc400078e007f */
[----:B------:R-:W-:Y:S02]  /*4e80*/  IMAD.MOV.U32 R45, RZ, RZ, R124 ;  /* 0x000000ffff2d7224 */ /* 0x000fe400078e007c */
[----:B------:R-:W-:Y:S01]  /*4e90*/  FADD.FTZ R0, R97, R14 ;  /* 0x0000000e61007221 */ /* 0x000fe20000010000 */
[----:B------:R-:W-:Y:S01]  /*4ea0*/  HMMA.16816.F32 R100, R4, R50, R24 ;  /* 0x000000320464723c */ /* 0x000fe20000001818 */
[----:B------:R-:W1:Y:S01]  /*4eb0*/  LDSM.16.MT88.4 R24, [R237+0x5100] ;  /* 0x00510000ed18783b */ /* 0x000e620000004200 */
[----:B------:R-:W-:Y:S02]  /*4ec0*/  IMAD.MOV.U32 R62, RZ, RZ, R13 ;  /* 0x000000ffff3e7224 */ /* 0x000fe400078e000d */
[----:B------:R-:W-:Y:S02]  /*4ed0*/  FADD.FTZ R13, R98, R0 ;  /* 0x00000000620d7221 */ /* 0x000fe40000010000 */
[----:B------:R-:W-:Y:S02]  /*4ee0*/  IMAD.MOV.U32 R63, RZ, RZ, R3 ;  /* 0x000000ffff3f7224 */ /* 0x000fe400078e0003 */
[----:B------:R-:W-:-:S02]  /*4ef0*/  IMAD.MOV.U32 R50, RZ, RZ, R169 ;  /* 0x000000ffff327224 */ /* 0x000fc400078e00a9 */
[----:B------:R-:W-:Y:S02]  /*4f00*/  IMAD.MOV.U32 R51, RZ, RZ, R168 ;  /* 0x000000ffff337224 */ /* 0x000fe400078e00a8 */
[----:B--2---:R-:W-:Y:S01]  /*4f10*/  HMMA.16816.F32 R168, R4, R36, R20 ;  /* 0x0000002404a8723c */ /* 0x004fe20000001814 */
[--C-:B------:R-:W-:Y:S02]  /*4f20*/  FFMA.FTZ R3, R94, c[0x0][0x2d0], -R12.reuse ;  /* 0x0000b4005e037a23 */ /* 0x100fe4000001080c */
[----:B------:R-:W-:Y:S02]  /*4f30*/  FFMA.FTZ R0, R93, c[0x0][0x2d0], -R12 ;  /* 0x0000b4005d007a23 */ /* 0x000fe4000001080c */
[----:B------:R-:W-:Y:S01]  /*4f40*/  IMAD.MOV.U32 R97, RZ, RZ, R50 ;  /* 0x000000ffff617224 */ /* 0x000fe200078e0032 */
[----:B------:R-:W-:Y:S01]  /*4f50*/  MOV R50, R163 ;  /* 0x000000a300327202 */ /* 0x000fe20000000f00 */
[----:B------:R-:W-:Y:S01]  /*4f60*/  IMAD.MOV.U32 R36, RZ, RZ, R111 ;  /* 0x000000ffff247224 */ /* 0x000fe200078e006f */
[----:B------:R-:W-:Y:S01]  /*4f70*/  HMMA.16816.F32 R20, R8, R40, RZ ;  /* 0x000000280814723c */ /* 0x000fe200000018ff */
[----:B------:R-:W-:Y:S01]  /*4f80*/  MOV R37, R56 ;  /* 0x0000003800257202 */ /* 0x000fe20000000f00 */
[----:B------:R-:W-:Y:S01]  /*4f90*/  IMAD.MOV.U32 R56, RZ, RZ, R125 ;  /* 0x000000ffff387224 */ /* 0x000fe200078e007d */
[----:B------:R2:W3:Y:S01]  /*4fa0*/  MUFU.EX2 R40, R0 ;  /* 0x0000000000287308 */ /* 0x0004e20000000800 */
[----:B------:R-:W-:Y:S01]  /*4fb0*/  IMAD.MOV.U32 R98, RZ, RZ, R51 ;  /* 0x000000ffff627224 */ /* 0x000fe200078e0033 */
[----:B------:R4:W5:Y:S02]  /*4fc0*/  LDL.LU R163, [R1+0x90] ;  /* 0x0000900001a37983 */ /* 0x0009640000300800 */
[----:B------:R-:W-:Y:S01]  /*4fd0*/  IMAD.MOV.U32 R41, RZ, RZ, R108 ;  /* 0x000000ffff297224 */ /* 0x000fe200078e006c */
[----:B------:R-:W-:Y:S07]  /*4fe0*/  HMMA.16816.F32 R120, R4, R38, R16 ;  /* 0x000000260478723c */ /* 0x000fee0000001810 */
[----:B------:R-:W-:Y:S01]  /*4ff0*/  MOV R38, R110 ;  /* 0x0000006e00267202 */ /* 0x000fe20000000f00 */
[----:B------:R-:W-:Y:S01]  /*5000*/  HMMA.16816.F32 R16, R8, R42, RZ ;  /* 0x0000002a0810723c */ /* 0x000fe200000018ff */
[----:B------:R-:W-:-:S02]  /*5010*/  IMAD.MOV.U32 R39, RZ, RZ, R109 ;  /* 0x000000ffff277224 */ /* 0x000fc400078e006d */
[----:B------:R-:W-:Y:S01]  /*5020*/  MOV R93, R38 ;  /* 0x00000026005d7202 */ /* 0x000fe20000000f00 */
[----:B--2---:R-:W-:-:S04]  /*5030*/  FFMA.FTZ R0, R91, c[0x0][0x2d0], -R2 ;  /* 0x0000b4005b007a23 */ /* 0x004fc80000010802 */
[C---:B-1----:R-:W-:Y:S01]  /*5040*/  HMMA.16816.F32 R108, R4.reuse, R24, R20 ;  /* 0x00000018046c723c */ /* 0x042fe20000001814 */
[----:B------:R-:W1:Y:S11]  /*5050*/  LDSM.16.MT88.4 R20, [R240+0x5100] ;  /* 0x00510000f014783b */ /* 0x000e760000004200 */
[----:B------:R-:W-:Y:S04]  /*5060*/  @!UPT UIADD3 URZ, URZ, URZ, URZ ;  /* 0x0000003f3f3ff290 */ /* 0x000fe8000fffe03f */
[----:B------:R-:W-:Y:S01]  /*5070*/  HMMA.16816.F32 R116, R4, R26, R16 ;  /* 0x0000001a0474723c */ /* 0x000fe20000001810 */
[----:B------:R-:W-:Y:S02]  /*5080*/  IMAD.MOV.U32 R43, RZ, RZ, R155 ;  /* 0x000000ffff2b7224 */ /* 0x000fe400078e009b */
[----:B------:R-:W-:-:S05]  /*5090*/  IMAD.MOV.U32 R94, RZ, RZ, R39 ;  /* 0x000000ffff5e7224 */ /* 0x000fca00078e0027 */
[----:B------:R-:W-:Y:S11]  /*50a0*/  HMMA.16816.F32 R16, R8, R28, RZ ;  /* 0x0000001c0810723c */ /* 0x000ff600000018ff */
[----:B------:R-:W-:Y:S11]  /*50b0*/  @!UPT UIADD3 URZ, URZ, URZ, URZ ;  /* 0x0000003f3f3ff290 */ /* 0x000ff6000fffe03f */
[----:B------:R-:W-:Y:S02]  /*50c0*/  @!UPT UIADD3 URZ, URZ, URZ, URZ ;  /* 0x0000003f3f3ff290 */ /* 0x000fe4000fffe03f */
[----:B-1----:R-:W-:Y:S07]  /*50d0*/  HMMA.16816.F32 R124, R4, R20, R16 ;  /* 0x00000014047c723c */ /* 0x002fee0000001810 */
[--C-:B------:R-:W-:Y:S01]  /*50e0*/  FFMA.FTZ R21, R96, c[0x0][0x2d0], -R12.reuse ;  /* 0x0000b40060157a23 */ /* 0x100fe2000001080c */
[----:B------:R-:W-:Y:S01]  /*50f0*/  HMMA.16816.F32 R16, R8, R30, RZ ;  /* 0x0000001e0810723c */ /* 0x000fe200000018ff */
[----:B------:R-:W-:Y:S01]  /*5100*/  FFMA.FTZ R20, R95, c[0x0][0x2d0], -R12 ;  /* 0x0000b4005f147a23 */ /* 0x000fe2000001080c */
[----:B------:R-:W-:Y:S01]  /*5110*/  MOV R96, R37 ;  /* 0x0000002500607202 */ /* 0x000fe20000000f00 */
[----:B------:R-:W-:Y:S01]  /*5120*/  IMAD.MOV.U32 R95, RZ, RZ, R36 ;  /* 0x000000ffff5f7224 */ /* 0x000fe200078e0024 */
[----:B------:R-:W-:Y:S01]  /*5130*/  MOV R38, R144 ;  /* 0x0000009000267202 */ /* 0x000fe20000000f00 */
[----:B------:R-:W-:Y:S01]  /*5140*/  IMAD.MOV.U32 R29, RZ, RZ, R153 ;  /* 0x000000ffff1d7224 */ /* 0x000fe200078e0099 */
[----:B------:R-:W-:Y:S01]  /*5150*/  MOV R28, R154 ;  /* 0x0000009a001c7202 */ /* 0x000fe20000000f00 */
[----:B------:R-:W-:Y:S11]  /*5160*/  MUFU.EX2 R21, R21 ;  /* 0x0000001500157308 */ /* 0x000ff60000000800 */
[----:B------:R-:W-:Y:S06]  /*5170*/  @!UPT UIADD3 URZ, URZ, URZ, URZ ;  /* 0x0000003f3f3ff290 */ /* 0x000fec000fffe03f */
[----:B------:R-:W-:Y:S01]  /*5180*/  HMMA.16816.F32 R24, R4, R22, R16 ;  /* 0x000000160418723c */ /* 0x000fe20000001810 */
[----:B------:R-:W-:Y:S01]  /*5190*/  MOV R31, R147 ;  /* 0x00000093001f7202 */ /* 0x000fe20000000f00 */
[----:B------:R-:W-:Y:S01]  /*51a0*/  IMAD.MOV.U32 R36, RZ, RZ, R146 ;  /* 0x000000ffff247224 */ /* 0x000fe200078e0092 */
[----:B------:R1:W-:Y:S04]  /*51b0*/  MUFU.EX2 R23, R3 ;  /* 0x0000000300177308 */ /* 0x0003e80000000800 */
[----:B------:R-:W-:Y:S01]  /*51c0*/  FADD.FTZ R22, R99, R13 ;  /* 0x0000000d63167221 */ /* 0x000fe20000010000 */
[----:B------:R-:W-:Y:S01]  /*51d0*/  MOV R99, R48 ;  /* 0x0000003000637202 */ /* 0x000fe20000000f00 */
[----:B------:R-:W2:Y:S01]  /*51e0*/  LDSM.16.MT88.4 R12, [R239+0x4900] ;  /* 0x00490000ef0c783b */ /* 0x000ea20000004200 */
[----:B------:R-:W-:Y:S01]  /*51f0*/  IMAD.MOV.U32 R37, RZ, RZ, R145 ;  /* 0x000000ffff257224 */ /* 0x000fe200078e0091 */
[----:B------:R-:W2:Y:S01]  /*5200*/  MUFU.EX2 R20, R20 ;  /* 0x0000001400147308 */ /* 0x000ea20000000800 */
[----:B------:R-:W-:Y:S01]  /*5210*/  IMAD.MOV.U32 R30, RZ, RZ, R152 ;  /* 0x000000ffff1e7224 */ /* 0x000fe200078e0098 */
[----:B------:R-:W-:Y:S01]  /*5220*/  LDSM.16.MT88.4 R144, [R237+0x1100] ;  /* 0x00110000ed90783b */ /* 0x000fe20000004200 */
[----:B------:R-:W-:-:S02]  /*5230*/  IMAD.MOV.U32 R39, RZ, RZ, R131 ;  /* 0x000000ffff277224 */ /* 0x000fc400078e0083 */
[----:B------:R-:W-:Y:S01]  /*5240*/  IMAD.MOV.U32 R48, RZ, RZ, R49 ;  /* 0x000000ffff307224 */ /* 0x000fe200078e0031 */
[----:B------:R-:W-:Y:S01]  /*5250*/  LDSM.16.MT88.4 R152, [R236+0x1100] ;  /* 0x00110000ec98783b */ /* 0x000fe20000004200 */
[----:B------:R-:W-:Y:S02]  /*5260*/  IMAD.MOV.U32 R49, RZ, RZ, R32 ;  /* 0x000000ffff317224 */ /* 0x000fe400078e0020 */
[----:B-1----:R-:W-:Y:S01]  /*5270*/  FFMA.FTZ R3, R90, c[0x0][0x2d0], -R2 ;  /* 0x0000b4005a037a23 */ /* 0x002fe20000010802 */
[C---:B--2---:R-:W-:Y:S08]  /*5280*/  HMMA.16816.F32 R16, R8.reuse, R12, RZ ;  /* 0x0000000c0810723c */ /* 0x044ff000000018ff */
[----:B------:R-:W-:Y:S01]  /*5290*/  HMMA.16816.F32 R8, R8, R14, RZ ;  /* 0x0000000e0808723c */ /* 0x000fe200000018ff */
[----:B------:R-:W1:Y:S11]  /*52a0*/  LDSM.16.MT88.4 R12, [R239+0x5100] ;  /* 0x00510000ef0c783b */ /* 0x000e760000004200 */
[----:B------:R-:W-:Y:S04]  /*52b0*/  @!UPT UIADD3 URZ, URZ, URZ, URZ ;  /* 0x0000003f3f3ff290 */ /* 0x000fe8000fffe03f */
[C---:B-1----:R-:W-:Y:S08]  /*52c0*/  HMMA.16816.F32 R16, R4.reuse, R12, R16 ;  /* 0x0000000c0410723c */ /* 0x042ff00000001810 */
[----:B------:R-:W-:Y:S01]  /*52d0*/  HMMA.16816.F32 R12, R4, R14, R8 ;  /* 0x0000000e040c723c */ /* 0x000fe20000001808 */
[----:B------:R1:W-:Y:S06]  /*52e0*/  MUFU.EX2 R7, R0 ;  /* 0x0000000000077308 */ /* 0x0003ec0000000800 */
[----:B------:R-:W-:-:S02]  /*52f0*/  FADD.FTZ R4, R128, R22 ;  /* 0x0000001680047221 */ /* 0x000fc40000010000 */
[----:B------:R-:W-:Y:S01]  /*5300*/  MUFU.EX2 R5, R3 ;  /* 0x0000000300057308 */ /* 0x000fe20000000800 */
[----:B---3--:R-:W-:Y:S02]  /*5310*/  IMAD.MOV.U32 R22, RZ, RZ, R40 ;  /* 0x000000ffff167224 */ /* 0x008fe400078e0028 */
[--C-:B-1----:R-:W-:Y:S02]  /*5320*/  FFMA.FTZ R0, R92, c[0x0][0x2d0], -R2.reuse ;  /* 0x0000b4005c007a23 */ /* 0x102fe40000010802 */
[----:B------:R-:W-:-:S03]  /*5330*/  FFMA.FTZ R2, R89, c[0x0][0x2d0], -R2 ;  /* 0x0000b40059027a23 */ /* 0x000fc60000010802 */
[----:B------:R1:W-:Y:S01]  /*5340*/  MUFU.EX2 R6, R0 ;  /* 0x0000000000067308 */ /* 0x0003e20000000800 */
[----:B------:R-:W-:Y:S01]  /*5350*/  F2FP.PACK_AB R128, R20, R21 ;  /* 0x000000151480723e */ /* 0x000fe200000000ff */
[----:B------:R-:W-:Y:S02]  /*5360*/  IMAD.MOV.U32 R8, RZ, RZ, R35 ;  /* 0x000000ffff087224 */ /* 0x000fe400078e0023 */
[----:B------:R-:W-:-:S04]  /*5370*/  IMAD.MOV.U32 R92, RZ, RZ, R41 ;  /* 0x000000ffff5c7224 */ /* 0x000fc800078e0029 */
[----:B------:R2:W3:Y:S01]  /*5380*/  MUFU.EX2 R3, R2 ;  /* 0x0000000200037308 */ /* 0x0004e20000000800 */
[----:B------:R-:W-:Y:S02]  /*5390*/  IMAD.MOV.U32 R40, RZ, RZ, R161 ;  /* 0x000000ffff287224 */ /* 0x000fe400078e00a1 */
[----:B------:R-:W-:Y:S02]  /*53a0*/  IMAD.MOV.U32 R42, RZ, RZ, R135 ;  /* 0x000000ffff2a7224 */ /* 0x000fe400078e0087 */
[----:B------:R-:W-:Y:S01]  /*53b0*/  IMAD.MOV.U32 R51, RZ, RZ, R162 ;  /* 0x000000ffff337224 */ /* 0x000fe200078e00a2 */
[----:B------:R-:W-:Y:S01]  /*53c0*/  MOV R41, R160 ;  /* 0x000000a000297202 */ /* 0x000fe20000000f00 */
[----:B------:R-:W-:Y:S01]  /*53d0*/  IMAD.MOV.U32 R9, RZ, RZ, R67 ;  /* 0x000000ffff097224 */ /* 0x000fe200078e0043 */
[----:B------:R-:W-:Y:S01]  /*53e0*/  MOV R10, R66 ;  /* 0x00000042000a7202 */ /* 0x000fe20000000f00 */
[----:B-1----:R-:W-:Y:S01]  /*53f0*/  FADD.FTZ R0, R86, R84 ;  /* 0x0000005456007221 */ /* 0x002fe20000010000 */
[----:B------:R4:W5:Y:S01]  /*5400*/  LDL.LU R162, [R1+0x8c] ;  /* 0x00008c0001a27983 */ /* 0x0009620000300800 */
[----:B--2---:R-:W-:Y:S01]  /*5410*/  FADD.FTZ R2, R130, R4 ;  /* 0x0000000482027221 */ /* 0x004fe20000010000 */
[----:B------:R-:W-:-:S02]  /*5420*/  F2FP.PACK_AB R130, R22, R23 ;  /* 0x000000171682723e */ /* 0x000fc400000000ff */
[----:B---3--:R-:W-:Y:S01]  /*5430*/  F2FP.PACK_AB R131, R3, R5 ;  /* 0x000000050383723e */ /* 0x008fe200000000ff */
[----:B------:R-:W-:Y:S01]  /*5440*/  FADD.FTZ R4, R129, R2 ;  /* 0x0000000281047221 */ /* 0x000fe20000010000 */
[----:B------:R-:W-:Y:S01]  /*5450*/  F2FP.PACK_AB R129, R6, R7 ;  /* 0x000000070681723e */ /* 0x000fe200000000ff */
[----:B------:R-:W-:Y:S01]  /*5460*/  FADD.FTZ R0, R85, R0 ;  /* 0x0000000055007221 */ /* 0x000fe20000010000 */
[----:B------:R4:W5:Y:S05]  /*5470*/  LDL.LU R161, [R1+0x88] ;  /* 0x0000880001a17983 */ /* 0x00096a0000300800 */
[C---:B------:R-:W-:Y:S08]  /*5480*/  HMMA.16816.F32 R148, R128.reuse, R144, R148 ;  /* 0x000000908094723c */ /* 0x040ff00000001894 */
[C---:B------:R-:W-:Y:S01]  /*5490*/  HMMA.16816.F32 R156, R128.reuse, R152, R156 ;  /* 0x00000098809c723c */ /* 0x040fe2000000189c */
[----:B------:R-:W-:Y:S01]  /*54a0*/  FADD.FTZ R0, R88, R0 ;  /* 0x0000000058007221 */ /* 0x000fe20000010000 */
[----:B------:R4:W5:Y:S06]  /*54b0*/  LDL.LU R160, [R1+0x84] ;  /* 0x0000840001a07983 */ /* 0x00096c0000300800 */
[C---:B------:R-:W-:Y:S01]  /*54c0*/  HMMA.16816.F32 R144, R128.reuse, R146, R136 ;  /* 0x000000928090723c */ /* 0x040fe20000001888 */
[----:B------:R-:W1:Y:S07]  /*54d0*/  LDSM.16.MT88.4 R136, [R240+0x1100] ;  /* 0x00110000f088783b */ /* 0x000e6e0000004200 */
[----:B------:R-:W-:Y:S01]  /*54e0*/  HMMA.16816.F32 R152, R128, R154, R96 ;  /* 0x0000009a8098723c */ /* 0x000fe20000001860 */
[----:B------:R-:W-:Y:S01]  /*54f0*/  FADD.FTZ R2, R87, R0 ;  /* 0x0000000057027221 */ /* 0x000fe20000010000 */
[----:B------:R-:W-:Y:S01]  /*5500*/  LDSM.16.MT88.4 R88, [R240+0x4100] ;  /* 0x00410000f058783b */ /* 0x000fe20000004200 */
[----:B------:R-:W-:-:S03]  /*5510*/  IMAD.MOV.U32 R11, RZ, RZ, R64 ;  /* 0x000000ffff0b7224 */ /* 0x000fc600078e0040 */
[----:B------:R4:W5:Y:S01]  /*5520*/  LDL.LU R135, [R1+0x80] ;  /* 0x0000800001877983 */ /* 0x0009620000300800 */
[----:B------:R-:W-:Y:S01]  /*5530*/  IMAD.MOV.U32 R98, RZ, RZ, R33 ;  /* 0x000000ffff627224 */ /* 0x000fe200078e0021 */
[----:B------:R-:W-:Y:S02]  /*5540*/  MOV R97, R34 ;  /* 0x0000002200617202 */ /* 0x000fe40000000f00 */
[----:B------:R-:W2:Y:S01]  /*5550*/  LDSM.16.MT88.4 R32, [R239+0x1100] ;  /* 0x00110000ef20783b */ /* 0x000ea20000004200 */
[C---:B-1----:R-:W-:Y:S08]  /*5560*/  HMMA.16816.F32 R140, R128.reuse, R136, R140 ;  /* 0x00000088808c723c */ /* 0x042ff0000000188c */
[C---:B------:R-:W-:Y:S08]  /*5570*/  HMMA.16816.F32 R136, R128.reuse, R138, R28 ;  /* 0x0000008a8088723c */ /* 0x040ff0000000181c */
[C---:B--2---:R-:W-:Y:S01]  /*5580*/  HMMA.16816.F32 R28, R128.reuse, R32, R40 ;  /* 0x00000020801c723c */ /* 0x044fe20000001828 */
[----:B------:R-:W-:Y:S07]  /*5590*/  LDSM.16.MT88.4 R40, [R236+0x2900] ;  /* 0x00290000ec28783b */ /* 0x000fee0000004200 */
[C---:B------:R-:W-:Y:S01]  /*55a0*/  HMMA.16816.F32 R32, R128.reuse, R34, R48 ;  /* 0x000000228020723c */ /* 0x040fe20000001830 */
[----:B------:R-:W1:Y:S07]  /*55b0*/  LDSM.16.MT88.4 R48, [R237+0x2900] ;  /* 0x00290000ed30783b */ /* 0x000e6e0000004200 */
[C---:B-1----:R-:W-:Y:S08]  /*55c0*/  HMMA.16816.F32 R44, R128.reuse, R48, R44 ;  /* 0x00000030802c723c */ /* 0x042ff0000000182c */
[C---:B------:R-:W-:Y:S01]  /*55d0*/  HMMA.16816.F32 R48, R128.reuse, R50, R72 ;  /* 0x000000328030723c */ /* 0x040fe20000001848 */
[----:B------:R-:W1:Y:S07]  /*55e0*/  LDSM.16.MT88.4 R72, [R236+0x4100] ;  /* 0x00410000ec48783b */ /* 0x000e6e0000004200 */
[C---:B------:R-:W-:Y:S08]  /*55f0*/  HMMA.16816.F32 R36, R128.reuse, R40, R36 ;  /* 0x000000288024723c */ /* 0x040ff00000001824 */
[C---:B------:R-:W-:Y:S01]  /*5600*/  HMMA.16816.F32 R40, R128.reuse, R42, R56 ;  /* 0x0000002a8028723c */ /* 0x040fe20000001838 */
[----:B------:R-:W2:Y:S07]  /*5610*/  LDSM.16.MT88.4 R56, [R240+0x2900] ;  /* 0x00290000f038783b */ /* 0x000eae0000004200 */
[C---:B-1----:R-:W-:Y:S08]  /*5620*/  HMMA.16816.F32 R68, R128.reuse, R72, R68 ;  /* 0x000000488044723c */ /* 0x042ff00000001844 */
[----:B------:R-:W-:Y:S07]  /*5630*/  HMMA.16816.F32 R72, R128, R74, R176 ;  /* 0x0000004a8048723c */ /* 0x000fee00000018b0 */
[----:B------:R-:W-:Y:S01]  /*5640*/  MOV R178, R98 ;  /* 0x0000006200b27202 */ /* 0x000fe20000000f00 */
[----:B------:R-:W-:-:S02]  /*5650*/  IMAD.MOV.U32 R179, RZ, RZ, R97 ;  /* 0x000000ffffb37224 */ /* 0x000fc400078e0061 */
[----:B------:R-:W1:Y:S01]  /*5660*/  LDSM.16.MT88.4 R96, [R239+0x4100] ;  /* 0x00410000ef60783b */ /* 0x000e620000004200 */
[C---:B--2---:R-:W-:Y:S01]  /*5670*/  HMMA.16816.F32 R52, R128.reuse, R56, R52 ;  /* 0x000000388034723c */ /* 0x044fe20000001834 */
[----:B------:R-:W-:Y:S02]  /*5680*/  IMAD.MOV.U32 R0, RZ, RZ, R65 ;  /* 0x000000ffff007224 */ /* 0x000fe400078e0041 */
[----:B------:R-:W2:Y:S05]  /*5690*/  LDSM.16.MT88.4 R64, [R239+0x2900] ;  /* 0x00290000ef40783b */ /* 0x000eaa0000004200 */
[C---:B------:R-:W-:Y:S08]  /*56a0*/  HMMA.16816.F32 R56, R128.reuse, R58, R92 ;  /* 0x0000003a8038723c */ /* 0x040ff0000000185c */
[----:B-1----:R-:W-:Y:S01]  /*56b0*/  HMMA.16816.F32 R92, R128, R96, R104 ;  /* 0x00000060805c723c */ /* 0x002fe20000001868 */
[----:B------:R-:W1:Y:S01]  /*56c0*/  LDSM.16.MT88.4 R104, [R236+0x5900] ;  /* 0x00590000ec68783b */ /* 0x000e620000004200 */
[----:B------:R-:W-:-:S02]  /*56d0*/  FADD.FTZ R0, R0, R4 ;  /* 0x0000000400007221 */ /* 0x000fc40000010000 */
[----:B------:R-:W-:Y:S02]  /*56e0*/  FADD.FTZ R2, R178, R2 ;  /* 0x00000002b2027221 */ /* 0x000fe40000010000 */
[----:B------:R-:W-:Y:S02]  /*56f0*/  FADD.FTZ R4, R21, R0 ;  /* 0x0000000015047221 */ /* 0x000fe40000010000 */
[C---:B------:R-:W-:Y:S01]  /*5700*/  HMMA.16816.F32 R84, R128.reuse, R88, R8 ;  /* 0x000000588054723c */ /* 0x040fe20000001808 */
[----:B------:R-:W-:Y:S01]  /*5710*/  FADD.FTZ R0, R179, R2 ;  /* 0x00000002b3007221 */ /* 0x000fe20000010000 */
[----:B------:R-:W-:Y:S06]  /*5720*/  LDSM.16.MT88.4 R8, [R239+0x5900] ;  /* 0x00590000ef08783b */ /* 0x000fec0000004200 */
[----:B------:R-:W-:Y:S01]  /*5730*/  HMMA.16816.F32 R88, R128, R90, R112 ;  /* 0x0000005a8058723c */ /* 0x000fe20000001870 */
[----:B------:R-:W3:Y:S01]  /*5740*/  LDSM.16.MT88.4 R112, [R237+0x5900] ;  /* 0x00590000ed70783b */ /* 0x000ee20000004200 */
[----:B------:R-:W-:-:S06]  /*5750*/  FADD.FTZ R0, R134, R0 ;  /* 0x0000000086007221 */ /* 0x000fcc0000010000 */
[C---:B------:R-:W-:Y:S08]  /*5760*/  HMMA.16816.F32 R96, R128.reuse, R98, R100 ;  /* 0x000000628060723c */ /* 0x040ff00000001864 */
[C---:B--2---:R-:W-:Y:S08]  /*5770*/  HMMA.16816.F32 R60, R128.reuse, R64, R60 ;  /* 0x00000040803c723c */ /* 0x044ff0000000183c */
[C---:B------:R-:W-:Y:S01]  /*5780*/  HMMA.16816.F32 R64, R128.reuse, R66, R80 ;  /* 0x000000428040723c */ /* 0x040fe20000001850 */
[----:B------:R-:W2:Y:S07]  /*5790*/  LDSM.16.MT88.4 R80, [R237+0x4100] ;  /* 0x00410000ed50783b */ /* 0x000eae0000004200 */
[C---:B-1----:R-:W-:Y:S08]  /*57a0*/  HMMA.16816.F32 R100, R128.reuse, R104, R168 ;  /* 0x000000688064723c */ /* 0x042ff000000018a8 */
[----:B------:R-:W-:Y:S01]  /*57b0*/  HMMA.16816.F32 R104, R128, R106, R120 ;  /* 0x0000006a8068723c */ /* 0x000fe20000001878 */
[----:B------:R-:W1:Y:S01]  /*57c0*/  LDSM.16.MT88.4 R120, [R240+0x5900] ;  /* 0x00590000f078783b */ /* 0x000e620000004200 */
[----:B------:R-:W-:-:S02]  /*57d0*/  FADD.FTZ R7, R7, R0 ;  /* 0x0000000007077221 */ /* 0x000fc40000010000 */
[----:B------:R-:W-:Y:S02]  /*57e0*/  FADD.FTZ R2, R20, R4 ;  /* 0x0000000414027221 */ /* 0x000fe40000010000 */
[----:B------:R-:W-:Y:S02]  /*57f0*/  FADD.FTZ R6, R6, R7 ;  /* 0x0000000706067221 */ /* 0x000fe40000010000 */
[----:B------:R-:W-:Y:S02]  /*5800*/  FADD.FTZ R0, R23, R2 ;  /* 0x0000000217007221 */ /* 0x000fe40000010000 */
[----:B------:R-:W-:Y:S02]  /*5810*/  FADD.FTZ R5, R5, R6 ;  /* 0x0000000605057221 */ /* 0x000fe40000010000 */
[----:B------:R-:W-:Y:S02]  /*5820*/  FADD.FTZ R2, R22, R0 ;  /* 0x0000000016027221 */ /* 0x000fe40000010000 */
[----:B------:R-:W-:-:S05]  /*5830*/  FADD.FTZ R0, R3, R5 ;  /* 0x0000000503007221 */ /* 0x000fca0000010000 */
[----:B------:R4:W-:Y:S04]  /*5840*/  STL [R1+0x18], R0 ;  /* 0x0000180001007387 */ /* 0x0009e80000100800 */
[----:B------:R4:W-:Y:S01]  /*5850*/  STL [R1+0x14], R2 ;  /* 0x0000140201007387 */ /* 0x0009e20000100800 */
[----:B------:R-:W-:Y:S01]  /*5860*/  UIMAD.WIDE.U32 UR18, UR11, UR4, URZ ;  /* 0x000000040b1272a5 */ /* 0x000fe2000f8e003f */
[----:B------:R-:W-:-:S03]  /*5870*/  PLOP3.LUT P0, PT, PT, PT, UP6, 0x40, 0x0 ;  /* 0x000000000000781c */ /* 0x000fc60003f0e868 */
[----:B------:R-:W-:Y:S01]  /*5880*/  @UP5 USHF.R.U32.HI UR11, URZ, UR5, UR19 ;  /* 0x000000053f0b5299 */ /* 0x000fe20008011613 */
[----:B---3--:R-:W-:Y:S03]  /*5890*/  HMMA.16816.F32 R108, R128, R112, R108 ;  /* 0x00000070806c723c */ /* 0x008fe6000000186c */
[----:B------:R-:W-:-:S03]  /*58a0*/  UIADD3 UR4, UR10, UR11, URZ ;  /* 0x0000000b0a047290 */ /* 0x000fc6000fffe03f */
[----:B------:R-:W-:Y:S02]  /*58b0*/  ULDC UR11, c[0x0][0x328] ;  /* 0x0000ca00000b7ab9 */ /* 0x000fe40000000800 */
[----:B------:R-:W-:Y:S01]  /*58c0*/  HMMA.16816.F32 R112, R128, R114, R116 ;  /* 0x000000728070723c */ /* 0x000fe20000001874 */
[----:B------:R-:W-:Y:S02]  /*58d0*/  UIADD3 UR8, UR8, -0x2, URZ ;  /* 0xfffffffe08087890 */ /* 0x000fe4000fffe03f */
[----:B------:R-:W-:-:S05]  /*58e0*/  UIADD3 UR11, UR4, UR11, URZ ;  /* 0x0000000b040b7290 */ /* 0x000fca000fffe03f */
[C---:B--2---:R-:W-:Y:S08]  /*58f0*/  HMMA.16816.F32 R76, R128.reuse, R80, R76 ;  /* 0x00000050804c723c */ /* 0x044ff0000000184c */
[C---:B-1----:R-:W-:Y:S08]  /*5900*/  HMMA.16816.F32 R116, R128.reuse, R120, R124 ;  /* 0x000000788074723c */ /* 0x042ff0000000187c */
[C---:B------:R-:W-:Y:S08]  /*5910*/  HMMA.16816.F32 R80, R128.reuse, R82, R172 ;  /* 0x000000528050723c */ /* 0x040ff000000018ac */
[C---:B------:R-:W-:Y:S08]  /*5920*/  HMMA.16816.F32 R120, R128.reuse, R122, R24 ;  /* 0x0000007a8078723c */ /* 0x040ff00000001818 */
[C---:B------:R-:W-:Y:S08]  /*5930*/  HMMA.16816.F32 R124, R128.reuse, R8, R16 ;  /* 0x00000008807c723c */ /* 0x040ff00000001810 */
[----:B------:R-:W-:Y:S01]  /*5940*/  HMMA.16816.F32 R128, R128, R10, R12 ;  /* 0x0000000a8080723c */ /* 0x000fe2000000180c */
[----:B------:R-:W-:Y:S07]  /*5950*/  @P0 BRA `(.L_x_343) ;  /* 0x0000015000000947 */ /* 0x000fee0003800000 */
[----:B----4-:R-:W-:Y:S01]  /*5960*/  ISETP.LT.AND P0, PT, RZ, UR4, PT ;  /* 0x00000004ff007c0c */ /* 0x010fe2000bf01270 */
[----:B------:R-:W-:-:S02]  /*5970*/  UIADD3 UR18, UR4, -0x1, URZ ;  /* 0xffffffff04127890 */ /* 0x000fc4000fffe03f */
[----:B------:R-:W-:-:S10]  /*5980*/  ULDC UR10, c[0x0][0x32c] ;  /* 0x0000cb00000a7ab9 */ /* 0x000fd40000000800 */
[----:B------:R-:W-:Y:S05]  /*5990*/  @P0 BRA `(.L_x_344) ;  /* 0x0000008000000947 */ /* 0x000fea0003800000 */
[----:B------:R-:W-:Y:S02]  /*59a0*/  UISETP.NE.AND UP0, UPT, UR10, 0x1, UPT ;  /* 0x000000010a00788c */ /* 0x000fe4000bf05270 */
[----:B------:R-:W-:-:S03]  /*59b0*/  UIADD3 UR18, -UR4, URZ, URZ ;  /* 0x0000003f04127290 */ /* 0x000fc6000fffe13f */
[----:B------:R-:W-:Y:S02]  /*59c0*/  ULDC.64 UR4, c[0x0][0x330] ;  /* 0x0000cc0000047ab9 */ /* 0x000fe40000000a00 */
[----:B------:R-:W-:-:S07]  /*59d0*/  UIMAD.WIDE.U32 UR20, UR18, UR4, URZ ;  /* 0x00000004121472a5 */ /* 0x000fce000f8e003f */
[----:B------:R-:W-:Y:S02]  /*59e0*/  @UP0 UMOV UR19, UR21 ;  /* 0x0000001500130c82 */ /* 0x000fe40008000000 */
[----:B------:R-:W-:-:S04]  /*59f0*/  @UP0 USHF.R.U32.HI UR18, URZ, UR5, UR19 ;  /* 0x000000053f120299 */ /* 0x000fc80008011613 */
[----:B------:R-:W-:Y:S01]  /*5a00*/  ULOP3.LUT UR18, URZ, UR18, URZ, 0x33, !UPT ;  /* 0x000000123f127292 */ /* 0x000fe2000f8e333f */
[----:B------:R-:W-:Y:S05]  /*5a10*/  BRA `(.L_x_345) ;  /* 0x0000005000007947 */ /* 0x000fea0003800000 */
.L_x_344:
[----:B------:R-:W-:Y:S02]  /*5a20*/  UISETP.NE.AND UP0, UPT, UR10, 0x1, UPT ;  /* 0x000000010a00788c */ /* 0x000fe4000bf05270 */
[----:B------:R-:W-:Y:S02]  /*5a30*/  ULDC.64 UR4, c[0x0][0x330] ;  /* 0x0000cc0000047ab9 */ /* 0x000fe40000000a00 */
[----:B------:R-:W-:-:S07]  /*5a40*/  UIMAD.WIDE.U32 UR20, UR18, UR4, URZ ;  /* 0x00000004121472a5 */ /* 0x000fce000f8e003f */
[----:B------:R-:W-:Y:S02]  /*5a50*/  @UP0 UMOV UR19, UR21 ;  /* 0x0000001500130c82 */ /* 0x000fe40008000000 */
[----:B------:R-:W-:Y:S02]  /*5a60*/  @UP0 USHF.R.U32.HI UR18, URZ, UR5, UR19 ;  /* 0x000000053f120299 */ /* 0x000fe40008011613 */
.L_x_345:
[----:B------:R-:W-:Y:S02]  /*5a70*/  ULDC UR4, c[0x0][0x32c] ;  /* 0x0000cb0000047ab9 */ /* 0x000fe40000000800 */
[----:B------:R-:W-:-:S04]  /*5a80*/  UIMAD UR4, UR18, UR10, UR4 ;  /* 0x0000000a120472a4 */ /* 0x000fc8000f8e0204 */
[----:B------:R-:W-:-:S04]  /*5a90*/  UISETP.LT.AND UP0, UPT, UR11, UR4, UPT ;  /* 0x000000040b00728c */ /* 0x000fc8000bf01270 */
[----:B------:R-:W-:-:S04]  /*5aa0*/  USEL UR11, UR11, UR4, UP0 ;  /* 0x000000040b0b7287 */ /* 0x000fc80008000000 */
.L_x_343:
[----:B----4-:R-:W-:-:S04]  /*5ab0*/  UIMAD.WIDE UR4, UR11, 0x2aaaaaab, URZ ;  /* 0x2aaaaaab0b0478a5 */ /* 0x010fc8000f8e023f */
[----:B------:R-:W-:-:S04]  /*5ac0*/  USHF.R.U32.HI UR4, URZ, 0x1f, UR5 ;  /* 0x0000001f3f047899 */ /* 0x000fc80008011605 */
[----:B------:R-:W-:-:S04]  /*5ad0*/  ULEA.HI.SX32 UR4, UR5, UR4, 0x1d ;  /* 0x0000000405047291 */ /* 0x000fc8000f8fea3f */
[----:B------:R-:W-:-:S04]  /*5ae0*/  UISETP.LT.AND UP0, UPT, UR9, UR4, UPT ;  /* 0x000000040900728c */ /* 0x000fc8000bf01270 */
[----:B------:R-:W-:-:S04]  /*5af0*/  USEL UR10, UR9, UR4, !UP0 ;  /* 0x00000004090a7287 */ /* 0x000fc8000c000000 */
[----:B------:R-:W-:-:S06]  /*5b00*/  UISETP.GE.AND UP0, UPT, UR8, UR10, UPT ;  /* 0x0000000a0800728c */ /* 0x000fcc000bf06270 */
[----:B------:R-:W-:-:S13]  /*5b10*/  PLOP3.LUT P0, PT, PT, PT, UP0, 0x40, 0x0 ;  /* 0x000000000000781c */ /* 0x000fda0003f0e808 */
[----:B------:R-:W-:Y:S05]  /*5b20*/  @P0 BRA `(.L_x_346) ;  /* 0x00003c9000000947 */ /* 0x000fea0003800000 */
[----:B------:R-:W2:Y:S04]  /*5b30*/  LDL.64 R8, [R1+0x40] ;  /* 0x0000400001087983 */ /* 0x000ea80000100a00 */
[----:B------:R-:W3:Y:S04]  /*5b40*/  LDL.64 R6, [R1+0x38] ;  /* 0x0000380001067983 */ /* 0x000ee80000100a00 */
[----:B------:R-:W4:Y:S04]  /*5b50*/  LDL.64 R2, [R1+0x30] ;  /* 0x0000300001027983 */ /* 0x000f280000100a00 */
[----:B------:R-:W4:Y:S01]  /*5b60*/  LDL.64 R4, [R1+0x28] ;  /* 0x0000280001047983 */ /* 0x000f220000100a00 */
[----:B------:R-:W-:-:S02]  /*5b70*/  MOV R134, R132 ;  /* 0x0000008400867202 */ /* 0x000fc40000000f00 */
[C---:B--2---:R-:W-:Y:S02]  /*5b80*/  IADD3 R0, P0, R8.reuse, 0x40, RZ ;  /* 0x0000004008007810 */ /* 0x044fe40007f1e0ff */
[----:B------:R-:W-:-:S03]  /*5b90*/  IADD3 R11, P1, R8, 0x80, RZ ;  /* 0x00000080080b7810 */ /* 0x000fc60007f3e0ff */
[--C-:B---3--:R-:W-:Y:S01]  /*5ba0*/  IMAD.X R10, RZ, RZ, R7.reuse, P0 ;  /* 0x000000ffff0a7224 */ /* 0x108fe200000e0607 */
[----:B------:R1:W-:Y:S01]  /*5bb0*/  STL [R1+0x68], R0 ;  /* 0x0000680001007387 */ /* 0x0003e20000100800 */
[----:B------:R-:W-:-:S03]  /*5bc0*/  IMAD.X R9, RZ, RZ, R7, P1 ;  /* 0x000000ffff097224 */ /* 0x000fc600008e0607 */
[----:B------:R-:W-:Y:S04]  /*5bd0*/  STL [R1+0x60], R11 ;  /* 0x0000600b01007387 */ /* 0x000fe80000100800 */
[----:B------:R-:W-:Y:S01]  /*5be0*/  STL [R1+0x64], R10 ;  /* 0x0000640a01007387 */ /* 0x000fe20000100800 */
[----:B-1----:R-:W-:Y:S02]  /*5bf0*/  IADD3 R0, P0, R8, 0xc0, RZ ;  /* 0x000000c008007810 */ /* 0x002fe40007f1e0ff */
[----:B----4-:R-:W-:-:S03]  /*5c00*/  IADD3 R8, P2, R2, 0x40, RZ ;  /* 0x0000004002087810 */ /* 0x010fc60007f5e0ff */
[----:B------:R1:W-:Y:S02]  /*5c10*/  STL [R1+0x58], R0 ;  /* 0x0000580001007387 */ /* 0x0003e40000100800 */
[----:B------:R-:W-:Y:S02]  /*5c20*/  IMAD.X R6, RZ, RZ, R5, P2 ;  /* 0x000000ffff067224 */ /* 0x000fe400010e0605 */
[----:B------:R-:W-:Y:S04]  /*5c30*/  STL [R1+0x5c], R9 ;  /* 0x00005c0901007387 */ /* 0x000fe80000100800 */
[----:B------:R-:W-:Y:S01]  /*5c40*/  STL [R1+0x50], R8 ;  /* 0x0000500801007387 */ /* 0x000fe20000100800 */
[----:B-1----:R-:W-:Y:S01]  /*5c50*/  IMAD.X R0, RZ, RZ, R7, P0 ;  /* 0x000000ffff007224 */ /* 0x002fe200000e0607 */
[----:B------:R-:W-:-:S04]  /*5c60*/  IADD3 R7, P1, R2, 0x80, RZ ;  /* 0x0000008002077810 */ /* 0x000fc80007f3e0ff */
[----:B------:R1:W-:Y:S01]  /*5c70*/  STL [R1+0x54], R0 ;  /* 0x0000540001007387 */ /* 0x0003e20000100800 */
[----:B------:R-:W-:-:S03]  /*5c80*/  IMAD.X R3, RZ, RZ, R5, P1 ;  /* 0x000000ffff037224 */ /* 0x000fc600008e0605 */
[----:B------:R-:W-:Y:S04]  /*5c90*/  STL [R1+0x48], R7 ;  /* 0x0000480701007387 */ /* 0x000fe80000100800 */
[----:B------:R-:W-:Y:S01]  /*5ca0*/  STL [R1+0x4c], R6 ;  /* 0x00004c0601007387 */ /* 0x000fe20000100800 */
[----:B-1----:R-:W-:-:S05]  /*5cb0*/  IADD3 R0, P0, R2, 0xc0, RZ ;  /* 0x000000c002007810 */ /* 0x002fca0007f1e0ff */
[----:B------:R1:W-:Y:S04]  /*5cc0*/  STL [R1+0x10], R0 ;  /* 0x0000100001007387 */ /* 0x0003e80000100800 */
[----:B------:R2:W-:Y:S01]  /*5cd0*/  STL [R1+0x20], R3 ;  /* 0x0000200301007387 */ /* 0x0005e20000100800 */
[----:B-1----:R-:W-:-:S05]  /*5ce0*/  IADD3.X R0, RZ, R5, RZ, P0, !PT ;  /* 0x00000005ff007210 */ /* 0x002fca00007fe4ff */
[----:B------:R2:W-:Y:S01]  /*5cf0*/  STL [R1+0xc], R0 ;  /* 0x00000c0001007387 */ /* 0x0005e20000100800 */
[----:B------:R-:W-:-:S03]  /*5d00*/  IMAD.MOV.U32 R2, RZ, RZ, R133 ;  /* 0x000000ffff027224 */ /* 0x000fc600078e0085 */
.L_x_357:
[----:B-12---:R-:W2:Y:S01]  /*5d10*/  LDL R0, [R1] ;  /* 0x0000000001007983 */ /* 0x006ea20000100800 */
[----:B------:R-:W-:Y:S04]  /*5d20*/  DEPBAR.LE SB0, 0x0 ;  /* 0x000080000000791a */ /* 0x000fe80000000000 */
[----:B------:R-:W-:Y:S01]  /*5d30*/  BAR.SYNC.DEFER_BLOCKING 0x0 ;  /* 0x0000000000007b1d */ /* 0x000fe20000010000 */
[----:B------:R-:W-:Y:S06]  /*5d40*/  UISETP.GT.AND UP0, UPT, UR9, UR8, UPT ;  /* 0x000000080900728c */ /* 0x000fec000bf04270 */
[----:B------:R-:W-:Y:S01]  /*5d50*/  PLOP3.LUT P0, PT, PT, PT, UP0, 0x80, 0x0 ;  /* 0x000000000000781c */ /* 0x000fe20003f0f008 */
[----:B-----5:R1:W3:Y:S04]  /*5d60*/  LDSM.16.M88.4 R8, [R135+0x10100] ;  /* 0x010100008708783b */ /* 0x0202e80000000200 */
[----:B------:R1:W4:Y:S04]  /*5d70*/  LDSM.16.M88.4 R16, [R135+0x10900] ;  /* 0x010900008710783b */ /* 0x0003280000000200 */
[----:B------:R1:W1:Y:S04]  /*5d80*/  LDSM.16.M88.4 R24, [R135+0x11100] ;  /* 0x011100008718783b */ /* 0x0002680000000200 */
[----:B------:R1:W1:Y:S04]  /*5d90*/  LDSM.16.M88.4 R168, [R242] ;  /* 0x00000000f2a8783b */ /* 0x0002680000000200 */
[----:B------:R1:W1:Y:S04]  /*5da0*/  LDSM.16.M88.4 R176, [R252] ;  /* 0x00000000fcb0783b */ /* 0x0002680000000200 */
[----:B--2---:R2:W1:Y:S01]  /*5db0*/  LDSM.16.M88.4 R172, [R0] ;  /* 0x0000000000ac783b */ /* 0x0044620000000200 */
[----:B------:R-:W-:-:S05]  /*5dc0*/  @P0 BRA `(.L_x_347) ;  /* 0x0000043000000947 */ /* 0x000fca0003800000 */
[----:B--234-:R-:W2:Y:S01]  /*5dd0*/  LDL R0, [R1+0x1c] ;  /* 0x00001c0001007983 */ /* 0x01cea20000100800 */
[----:B------:R-:W-:Y:S02]  /*5de0*/  ULDC.64 UR4, c[0x0][0x208] ;  /* 0x0000820000047ab9 */ /* 0x000fe40000000a00 */
[----:B------:R-:W-:Y:S01]  /*5df0*/  UIMAD.WIDE.U32 UR18, UR8, UR4, URZ ;  /* 0x00000004081272a5 */ /* 0x000fe2000f8e003f */
[----:B------:R-:W3:Y:S01]  /*5e00*/  LDL.64 R6, [R1+0x40] ;  /* 0x0000400001067983 */ /* 0x000ee20000100a00 */
[----:B------:R-:W-:Y:S03]  /*5e10*/  USHF.R.S32.HI UR11, URZ, 0x1f, UR8 ;  /* 0x0000001f3f0b7899 */ /* 0x000fe60008011408 */
[----:B------:R-:W4:Y:S01]  /*5e20*/  LDL.64 R132, [R1+0x38] ;  /* 0x0000380001847983 */ /* 0x000f220000100a00 */
[----:B------:R-:W-:Y:S03]  /*5e30*/  UIMAD UR11, UR11, UR4, URZ ;  /* 0x000000040b0b72a4 */ /* 0x000fe6000f8e023f */
[----:B------:R-:W5:Y:S01]  /*5e40*/  LDL R12, [R1+0x4] ;  /* 0x00000400010c7983 */ /* 0x000f620000100800 */
[----:B------:R-:W-:Y:S03]  /*5e50*/  UIMAD UR11, UR8, UR5, UR11 ;  /* 0x00000005080b72a4 */ /* 0x000fe6000f8e020b */
[----:B------:R-:W5:Y:S01]  /*5e60*/  LDL R22, [R1+0x68] ;  /* 0x0000680001167983 */ /* 0x000f620000100800 */
[----:B------:R-:W-:Y:S02]  /*5e70*/  UIADD3 UR4, UR19, UR11, URZ ;  /* 0x0000000b13047290 */ /* 0x000fe4000fffe03f */
[----:B------:R-:W-:Y:S01]  /*5e80*/  UIMAD.WIDE.U32 UR18, UR18, 0x30, URZ ;  /* 0x00000030121278a5 */ /* 0x000fe2000f8e003f */
[----:B------:R-:W5:Y:S01]  /*5e90*/  LDL R21, [R1+0x64] ;  /* 0x0000640001157983 */ /* 0x000f620000100800 */
[----:B------:R-:W-:Y:S03]  /*5ea0*/  UIMAD UR4, UR4, 0x30, URZ ;  /* 0x00000030040478a4 */ /* 0x000fe6000f8e023f */
[----:B------:R-:W5:Y:S01]  /*5eb0*/  LDL R20, [R1+0x60] ;  /* 0x0000600001147983 */ /* 0x000f620000100800 */
[----:B------:R-:W-:Y:S03]  /*5ec0*/  UIADD3 UR4, UR19, UR4, URZ ;  /* 0x0000000413047290 */ /* 0x000fe6000fffe03f */
[----:B------:R-:W5:Y:S04]  /*5ed0*/  LDL R15, [R1+0x5c] ;  /* 0x00005c00010f7983 */ /* 0x000f680000100800 */
[----:B------:R-:W5:Y:S04]  /*5ee0*/  LDL R14, [R1+0x58] ;  /* 0x00005800010e7983 */ /* 0x000f680000100800 */
[----:B------:R-:W5:Y:S01]  /*5ef0*/  LDL R13, [R1+0x54] ;  /* 0x00005400010d7983 */ /* 0x000f620000100800 */
[----:B--2---:R-:W-:Y:S02]  /*5f00*/  LOP3.LUT P2, RZ, R0, 0x1, RZ, 0xc0, !PT ;  /* 0x0000000100ff7812 */ /* 0x004fe4000784c0ff */
[----:B---3--:R-:W-:Y:S04]  /*5f10*/  IADD3 R0, P1, R6, UR18, RZ ;  /* 0x0000001206007c10 */ /* 0x008fe8000ff3e0ff */
[C---:B------:R-:W-:Y:S02]  /*5f20*/  LEA R4, P0, R0.reuse, c[0x0][0x1f8], 0x1 ;  /* 0x00007e0000047a11 */ /* 0x040fe400078008ff */
[----:B----4-:R-:W-:Y:S04]  /*5f30*/  IADD3.X R3, R133, UR4, RZ, P1, !PT ;  /* 0x0000000485037c10 */ /* 0x010fe80008ffe4ff */
[----:B------:R-:W-:Y:S02]  /*5f40*/  LEA.HI.X R5, R0, c[0x0][0x1fc], R3, 0x1, P0 ;  /* 0x00007f0000057a11 */ /* 0x000fe400000f0c03 */
[----:B-----5:R-:W-:Y:S03]  /*5f50*/  IADD3 R0, P1, R22, UR18, RZ ;  /* 0x0000001216007c10 */ /* 0x020fe6000ff3e0ff */
[----:B------:R-:W-:Y:S01]  /*5f60*/  @!PT LDS RZ, [RZ] ;  /* 0x00000000fffff984 */ /* 0x000fe20000000800 */
[----:B------:R-:W-:Y:S01]  /*5f70*/  @!PT LDS RZ, [RZ] ;  /* 0x00000000fffff984 */ /* 0x000fe20000000800 */
[----:B------:R-:W-:Y:S01]  /*5f80*/  @!PT LDS RZ, [RZ] ;  /* 0x00000000fffff984 */ /* 0x000fe20000000800 */
[----:B------:R2:W-:Y:S01]  /*5f90*/  LDGSTS.E.BYPASS.LTC128B.128 [R12+0x100], [R4.64], !P6 ;  /* 0x00100000040c7fae */ /* 0x0005e2000f101d50 */
[----:B------:R-:W-:Y:S02]  /*5fa0*/  IADD3.X R3, R21, UR4, RZ, P1, !PT ;  /* 0x0000000415037c10 */ /* 0x000fe40008ffe4ff */
[C---:B--2---:R-:W-:Y:S04]  /*5fb0*/  LEA R4, P0, R0.reuse, c[0x0][0x1f8], 0x1 ;  /* 0x00007e0000047a11 */ /* 0x044fe800078008ff */
[----:B------:R-:W-:Y:S02]  /*5fc0*/  LEA.HI.X R5, R0, c[0x0][0x1fc], R3, 0x1, P0 ;  /* 0x00007f0000057a11 */ /* 0x000fe400000f0c03 */
[----:B------:R-:W-:Y:S03]  /*5fd0*/  IADD3 R0, P1, R20, UR18, RZ ;  /* 0x0000001214007c10 */ /* 0x000fe6000ff3e0ff */
        /* <DEDUP_REMOVED lines=8> */
[----:B------:R-:W-:Y:S01]  /*6060*/  LEA.HI.X R5, R0, c[0x0][0x1fc], R3, 0x1, P0 ;  /* 0x00007f0000057a11 */ /* 0x000fe200000f0c03 */
[----:B------:R-:W-:Y:S04]  /*6070*/  @!P3 IMAD.MOV.U32 R0, RZ, RZ, c[0x0][0x208] ;  /* 0x00008200ff00b624 */ /* 0x000fe800078e00ff */
[----:B------:R2:W-:Y:S01]  /*6080*/  LDGSTS.E.BYPASS.LTC128B.128 [R12+0x4900], [R4.64], !P4 ;  /* 0x04900000040c7fae */ /* 0x0005e2000e101d50 */
[C---:B------:R-:W-:Y:S01]  /*6090*/  @!P3 LEA R3, P0, R0.reuse, UR18, 0x5 ;  /* 0x000000120003bc11 */ /* 0x040fe2000f8028ff */
[----:B--2---:R-:W-:Y:S05]  /*60a0*/  @!P3 IMAD.MOV.U32 R4, RZ, RZ, c[0x0][0x20c] ;  /* 0x00008300ff04b624 */ /* 0x004fea00078e00ff */
[----:B------:R-:W-:Y:S02]  /*60b0*/  @!P3 LEA.HI.X R0, R0, UR4, R4, 0x5, P0 ;  /* 0x000000040000bc11 */ /* 0x000fe400080f2c04 */
[C---:B------:R-:W-:Y:S04]  /*60c0*/  @!P3 IADD3 R4, P1, R3.reuse, R6, RZ ;  /* 0x000000060304b210 */ /* 0x040fe80007f3e0ff */
[----:B------:R-:W-:Y:S01]  /*60d0*/  @!P3 LEA R6, P0, R4, c[0x0][0x1f8], 0x1 ;  /* 0x00007e000406ba11 */ /* 0x000fe200078008ff */
[----:B------:R-:W-:Y:S05]  /*60e0*/  @!P3 IMAD.X R5, R0, 0x1, R133, P1 ;  /* 0x000000010005b824 */ /* 0x000fea00008e0685 */
[----:B------:R-:W-:Y:S02]  /*60f0*/  @!P3 LEA.HI.X R7, R4, c[0x0][0x1fc], R5, 0x1, P0 ;  /* 0x00007f000407ba11 */ /* 0x000fe400000f0c05 */
[----:B------:R-:W-:Y:S03]  /*6100*/  @!P3 IADD3 R5, P1, R3, R22, RZ ;  /* 0x000000160305b210 */ /* 0x000fe60007f3e0ff */
[----:B------:R2:W-:Y:S01]  /*6110*/  @!P3 LDGSTS.E.BYPASS.LTC128B.128 [R12+0x1100], [R6.64], !P6 ;  /* 0x01100000060cbfae */ /* 0x0005e2000f101d50 */
[C---:B------:R-:W-:Y:S01]  /*6120*/  @!P3 LEA R4, P0, R5.reuse, c[0x0][0x1f8], 0x1 ;  /* 0x00007e000504ba11 */ /* 0x040fe200078008ff */
[C---:B--2---:R-:W-:Y:S05]  /*6130*/  @!P3 IMAD.X R6, R0.reuse, 0x1, R21, P1 ;  /* 0x000000010006b824 */ /* 0x044fea00008e0615 */
[----:B------:R-:W-:Y:S05]  /*6140*/  @!P3 LEA.HI.X R5, R5, c[0x0][0x1fc], R6, 0x1, P0 ;  /* 0x00007f000505ba11 */ /* 0x000fea00000f0c06 */
[----:B------:R2:W-:Y:S02]  /*6150*/  @!P3 LDGSTS.E.BYPASS.LTC128B.128 [R12+0x2900], [R4.64], !P2 ;  /* 0x02900000040cbfae */ /* 0x0005e4000d101d50 */
[----:B--2---:R-:W-:Y:S04]  /*6160*/  @!P3 IADD3 R5, P1, R3, R20, RZ ;  /* 0x000000140305b210 */ /* 0x004fe80007f3e0ff */
[----:B------:R-:W-:Y:S01]  /*6170*/  @!P3 LEA R4, P0, R5, c[0x0][0x1f8], 0x1 ;  /* 0x00007e000504ba11 */ /* 0x000fe200078008ff */
[C---:B------:R-:W-:Y:S01]  /*6180*/  @!P3 IMAD.X R6, R0.reuse, 0x1, R15, P1 ;  /* 0x000000010006b824 */ /* 0x040fe200008e060f */
[----:B------:R-:W-:Y:S04]  /*6190*/  @!P3 IADD3 R3, P1, R3, R14, RZ ;  /* 0x0000000e0303b210 */ /* 0x000fe80007f3e0ff */
[----:B------:R-:W-:Y:S01]  /*61a0*/  @!P3 LEA.HI.X R5, R5, c[0x0][0x1fc], R6, 0x1, P0 ;  /* 0x00007f000505ba11 */ /* 0x000fe200000f0c06 */
[----:B------:R-:W-:Y:S04]  /*61b0*/  @!P3 IMAD.X R0, R0, 0x1, R13, P1 ;  /* 0x000000010000b824 */ /* 0x000fe800008e060d */
[----:B------:R2:W-:Y:S02]  /*61c0*/  @!P3 LDGSTS.E.BYPASS.LTC128B.128 [R12+0x4100], [R4.64], !P5 ;  /* 0x04100000040cbfae */ /* 0x0005e4000e901d50 */
[C---:B--2---:R-:W-:Y:S04]  /*61d0*/  @!P3 LEA R4, P0, R3.reuse, c[0x0][0x1f8], 0x1 ;  /* 0x00007e000304ba11 */ /* 0x044fe800078008ff */
[----:B------:R-:W-:Y:S05]  /*61e0*/  @!P3 LEA.HI.X R5, R3, c[0x0][0x1fc], R0, 0x1, P0 ;  /* 0x00007f000305ba11 */ /* 0x000fea00000f0c00 */
[----:B------:R2:W-:Y:S04]  /*61f0*/  @!P3 LDGSTS.E.BYPASS.LTC128B.128 [R12+0x5900], [R4.64], !P4 ;  /* 0x05900000040cbfae */ /* 0x0005e8000e101d50 */
.L_x_347:
[C---:B--234-:R-:W-:Y:S01]  /*6200*/  HMMA.16816.F32 R4, R160.reuse, R8, RZ ;  /* 0x00000008a004723c */ /* 0x05cfe200000018ff */
[----:B------:R-:W0:Y:S01]  /*6210*/  LDGDEPBAR ;  /* 0x00000000000079af */ /* 0x000e220000000000 */
[----:B------:R-:W-:Y:S06]  /*6220*/  UISETP.GT.AND UP0, UPT, UR8, UR9, UPT ;  /* 0x000000090800728c */ /* 0x000fec000bf04270 */
[C---:B------:R-:W-:Y:S01]  /*6230*/  HMMA.16816.F32 R8, R160.reuse, R10, RZ ;  /* 0x0000000aa008723c */ /* 0x040fe200000018ff */
[----:B------:R-:W-:Y:S07]  /*6240*/  PLOP3.LUT P0, PT, PT, PT, UP0, 0x40, 0x0 ;  /* 0x000000000000781c */ /* 0x000fee0003f0e808 */
[C---:B------:R-:W-:Y:S08]  /*6250*/  HMMA.16816.F32 R12, R160.reuse, R16, RZ ;  /* 0x00000010a00c723c */ /* 0x040ff000000018ff */
[C---:B------:R-:W-:Y:S08]  /*6260*/  HMMA.16816.F32 R16, R160.reuse, R18, RZ ;  /* 0x00000012a010723c */ /* 0x040ff000000018ff */
[C---:B-1----:R-:W-:Y:S08]  /*6270*/  HMMA.16816.F32 R20, R160.reuse, R24, RZ ;  /* 0x00000018a014723c */ /* 0x042ff000000018ff */
[----:B------:R-:W-:Y:S08]  /*6280*/  HMMA.16816.F32 R24, R160, R26, RZ ;  /* 0x0000001aa018723c */ /* 0x000ff000000018ff */
[C---:B------:R-:W-:Y:S08]  /*6290*/  HMMA.16816.F32 R4, R164.reuse, R168, R4 ;  /* 0x000000a8a404723c */ /* 0x040ff00000001804 */
[C---:B------:R-:W-:Y:S01]  /*62a0*/  HMMA.16816.F32 R8, R164.reuse, R170, R8 ;  /* 0x000000aaa408723c */ /* 0x040fe20000001808 */
[----:B------:R-:W1:Y:S07]  /*62b0*/  LDSM.16.M88.4 R168, [R241+0x10100] ;  /* 0x01010000f1a8783b */ /* 0x000e6e0000000200 */
[C---:B------:R-:W-:Y:S08]  /*62c0*/  HMMA.16816.F32 R12, R164.reuse, R172, R12 ;  /* 0x000000aca40c723c */ /* 0x040ff0000000180c */
[C---:B------:R-:W-:Y:S01]  /*62d0*/  HMMA.16816.F32 R16, R164.reuse, R174, R16 ;  /* 0x000000aea410723c */ /* 0x040fe20000001810 */
[----:B------:R-:W2:Y:S07]  /*62e0*/  LDSM.16.M88.4 R172, [R241+0x10900] ;  /* 0x01090000f1ac783b */ /* 0x000eae0000000200 */
[C---:B------:R-:W-:Y:S08]  /*62f0*/  HMMA.16816.F32 R20, R164.reuse, R176, R20 ;  /* 0x000000b0a414723c */ /* 0x040ff00000001814 */
[----:B------:R-:W-:Y:S08]  /*6300*/  HMMA.16816.F32 R24, R164, R178, R24 ;  /* 0x000000b2a418723c */ /* 0x000ff00000001818 */
[C---:B-1----:R-:W-:Y:S08]  /*6310*/  HMMA.16816.F32 R4, R180.reuse, R168, R4 ;  /* 0x000000a8b404723c */ /* 0x042ff00000001804 */
[C---:B------:R-:W-:Y:S01]  /*6320*/  HMMA.16816.F32 R8, R180.reuse, R170, R8 ;  /* 0x000000aab408723c */ /* 0x040fe20000001808 */
[----:B------:R-:W1:Y:S07]  /*6330*/  LDSM.16.M88.4 R168, [R241+0x11100] ;  /* 0x01110000f1a8783b */ /* 0x000e6e0000000200 */
[C---:B--2---:R-:W-:Y:S08]  /*6340*/  HMMA.16816.F32 R12, R180.reuse, R172, R12 ;  /* 0x000000acb40c723c */ /* 0x044ff0000000180c */
[C---:B------:R-:W-:Y:S01]  /*6350*/  HMMA.16816.F32 R16, R180.reuse, R174, R16 ;  /* 0x000000aeb410723c */ /* 0x040fe20000001810 */
[----:B------:R-:W2:Y:S07]  /*6360*/  LDSM.16.M88.4 R172, [R238] ;  /* 0x00000000eeac783b */ /* 0x000eae0000000200 */
[C---:B-1----:R-:W-:Y:S08]  /*6370*/  HMMA.16816.F32 R20, R180.reuse, R168, R20 ;  /* 0x000000a8b414723c */ /* 0x042ff00000001814 */
[----:B------:R-:W-:Y:S01]  /*6380*/  HMMA.16816.F32 R24, R180, R170, R24 ;  /* 0x000000aab418723c */ /* 0x000fe20000001818 */
[----:B------:R-:W1:Y:S07]  /*6390*/  LDSM.16.M88.4 R168, [R238+0x800] ;  /* 0x00080000eea8783b */ /* 0x000e6e0000000200 */
[C---:B--2---:R-:W-:Y:S08]  /*63a0*/  HMMA.16816.F32 R4, R184.reuse, R172, R4 ;  /* 0x000000acb804723c */ /* 0x044ff00000001804 */
[C---:B------:R-:W-:Y:S01]  /*63b0*/  HMMA.16816.F32 R8, R184.reuse, R174, R8 ;  /* 0x000000aeb808723c */ /* 0x040fe20000001808 */
[----:B------:R-:W2:Y:S07]  /*63c0*/  LDSM.16.M88.4 R172, [R238+0x1000] ;  /* 0x00100000eeac783b */ /* 0x000eae0000000200 */
[C---:B-1----:R-:W-:Y:S08]  /*63d0*/  HMMA.16816.F32 R12, R184.reuse, R168, R12 ;  /* 0x000000a8b80c723c */ /* 0x042ff0000000180c */
[C---:B------:R-:W-:Y:S01]  /*63e0*/  HMMA.16816.F32 R16, R184.reuse, R170, R16 ;  /* 0x000000aab810723c */ /* 0x040fe20000001810 */
[----:B------:R-:W1:Y:S07]  /*63f0*/  LDSM.16.M88.4 R168, [R135+0x11900] ;  /* 0x0119000087a8783b */ /* 0x000e6e0000000200 */
[C---:B--2---:R-:W-:Y:S08]  /*6400*/  HMMA.16816.F32 R20, R184.reuse, R172, R20 ;  /* 0x000000acb814723c */ /* 0x044ff00000001814 */
[----:B------:R-:W-:Y:S01]  /*6410*/  HMMA.16816.F32 R24, R184, R174, R24 ;  /* 0x000000aeb818723c */ /* 0x000fe20000001818 */
[----:B------:R-:W2:Y:S07]  /*6420*/  LDSM.16.M88.4 R172, [R135+0x12100] ;  /* 0x0121000087ac783b */ /* 0x000eae0000000200 */
        /* <DEDUP_REMOVED lines=8> */
[----:B------:R-:W1:Y:S07]  /*64b0*/  LDSM.16.M88.4 R168, [R250] ;  /* 0x00000000faa8783b */ /* 0x000e6e0000000200 */
[C---:B--2---:R-:W-:Y:S08]  /*64c0*/  HMMA.16816.F32 R4, R192.reuse, R172, R4 ;  /* 0x000000acc004723c */ /* 0x044ff00000001804 */
[C---:B------:R-:W-:Y:S01]  /*64d0*/  HMMA.16816.F32 R8, R192.reuse, R174, R8 ;  /* 0x000000aec008723c */ /* 0x040fe20000001808 */
[----:B------:R-:W2:Y:S07]  /*64e0*/  LDSM.16.M88.4 R172, [R249] ;  /* 0x00000000f9ac783b */ /* 0x000eae0000000200 */
        /* <DEDUP_REMOVED lines=11> */
[----:B------:R-:W2:Y:S07]  /*65a0*/  LDSM.16.M88.4 R172, [R238+0x1800] ;  /* 0x00180000eeac783b */ /* 0x000eae0000000200 */
        /* <DEDUP_REMOVED lines=77> */
[----:B------:R-:W2:Y:S01]  /*6a80*/  LDSM.16.M88.4 R172, [R238+0x5800] ;  /* 0x00580000eeac783b */ /* 0x000ea20000000200 */
[----:B------:R-:W-:Y:S06]  /*6a90*/  DEPBAR.LE SB0, 0x0 ;  /* 0x000080000000791a */ /* 0x000fec0000000000 */
[----:B------:R-:W-:Y:S01]  /*6aa0*/  BAR.SYNC.DEFER_BLOCKING 0x0 ;  /* 0x0000000000007b1d */ /* 0x000fe20000010000 */
[C---:B-1----:R-:W-:Y:S08]  /*6ab0*/  HMMA.16816.F32 R12, R232.reuse, R168, R12 ;  /* 0x000000a8e80c723c */ /* 0x042ff0000000180c */
[C---:B------:R-:W-:Y:S08]  /*6ac0*/  HMMA.16816.F32 R16, R232.reuse, R170, R16 ;  /* 0x000000aae810723c */ /* 0x040ff00000001810 */
[C---:B--2---:R-:W-:Y:S08]  /*6ad0*/  HMMA.16816.F32 R20, R232.reuse, R172, R20 ;  /* 0x000000ace814723c */ /* 0x044ff00000001814 */
[----:B------:R-:W-:Y:S01]  /*6ae0*/  HMMA.16816.F32 R24, R232, R174, R24 ;  /* 0x000000aee818723c */ /* 0x000fe20000001818 */
[----:B------:R-:W-:-:S07]  /*6af0*/  @P0 BRA `(.L_x_348) ;  /* 0x000004e000000947 */ /* 0x000fce0003800000 */
[----:B------:R-:W2:Y:S01]  /*6b00*/  LDL.64 R174, [R1+0x30] ;  /* 0x0000300001ae7983 */ /* 0x000ea20000100a00 */
[----:B------:R-:W-:Y:S02]  /*6b10*/  UIADD3 UR18, UR8, -0x1, URZ ;  /* 0xffffffff08127890 */ /* 0x000fe4000fffe03f */
[----:B------:R-:W-:Y:S01]  /*6b20*/  ULDC.64 UR4, c[0x0][0x1e0] ;  /* 0x0000780000047ab9 */ /* 0x000fe20000000a00 */
[----:B------:R-:W3:Y:S01]  /*6b30*/  LDL.64 R178, [R1+0x28] ;  /* 0x0000280001b27983 */ /* 0x000ee20000100a00 */
[----:B------:R-:W-:Y:S02]  /*6b40*/  USHF.R.S32.HI UR11, URZ, 0x1f, UR18 ;  /* 0x0000001f3f0b7899 */ /* 0x000fe40008011412 */
[----:B------:R-:W-:Y:S01]  /*6b50*/  UIMAD.WIDE.U32 UR20, UR18, UR4, URZ ;  /* 0x00000004121472a5 */ /* 0x000fe2000f8e003f */
[----:B------:R-:W4:Y:S01]  /*6b60*/  LDL R177, [R1+0x4] ;  /* 0x0000040001b17983 */ /* 0x000f220000100800 */
[----:B------:R-:W-:Y:S03]  /*6b70*/  UIMAD UR11, UR11, UR4, URZ ;  /* 0x000000040b0b72a4 */ /* 0x000fe6000f8e023f */
[----:B------:R-:W5:Y:S01]  /*6b80*/  LDL R173, [R1+0x50] ;  /* 0x0000500001ad7983 */ /* 0x000f620000100800 */
[----:B------:R-:W-:Y:S03]  /*6b90*/  UIMAD UR11, UR18, UR5, UR11 ;  /* 0x00000005120b72a4 */ /* 0x000fe6000f8e020b */
[----:B------:R-:W4:Y:S01]  /*6ba0*/  LDL R172, [R1+0x4c] ;  /* 0x00004c0001ac7983 */ /* 0x000f220000100800 */
[----:B------:R-:W-:Y:S02]  /*6bb0*/  UIADD3 UR11, UR21, UR11, URZ ;  /* 0x0000000b150b7290 */ /* 0x000fe4000fffe03f */
[----:B------:R-:W-:Y:S01]  /*6bc0*/  UIMAD.WIDE.U32 UR20, UR20, 0x30, URZ ;  /* 0x00000030141478a5 */ /* 0x000fe2000f8e003f */
[----:B------:R-:W4:Y:S01]  /*6bd0*/  LDL R176, [R1+0x1c] ;  /* 0x00001c0001b07983 */ /* 0x000f220000100800 */
[----:B------:R-:W-:Y:S03]  /*6be0*/  UIMAD UR4, UR11, 0x30, URZ ;  /* 0x000000300b0478a4 */ /* 0x000fe6000f8e023f */
[----:B------:R-:W4:Y:S01]  /*6bf0*/  LDL R171, [R1+0x48] ;  /* 0x0000480001ab7983 */ /* 0x000f220000100800 */
[----:B------:R-:W-:Y:S03]  /*6c00*/  UIADD3 UR4, UR21, UR4, URZ ;  /* 0x0000000415047290 */ /* 0x000fe6000fffe03f */
[----:B------:R-:W4:Y:S04]  /*6c10*/  LDL R170, [R1+0x20] ;  /* 0x0000200001aa7983 */ /* 0x000f280000100800 */
[----:B------:R-:W4:Y:S04]  /*6c20*/  LDL R169, [R1+0x10] ;  /* 0x0000100001a97983 */ /* 0x000f280000100800 */
[----:B------:R-:W4:Y:S04]  /*6c30*/  LDL R168, [R1+0xc] ;  /* 0x00000c0001a87983 */ /* 0x000f280000100800 */
[----:B------:R-:W1:Y:S04]  /*6c40*/  S2R R0, SR_TID.X ;  /* 0x0000000000007919 */ /* 0x000e680000002100 */
[----:B------:R-:W1:Y:S02]  /*6c50*/  S2R R3, SR_TID.X ;  /* 0x0000000000037919 */ /* 0x000e640000002100 */
[----:B-1----:R-:W-:Y:S04]  /*6c60*/  SHF.R.S32.HI R0, RZ, 0x1f, R0 ;  /* 0x0000001fff007819 */ /* 0x002fe80000011400 */
[----:B------:R-:W-:Y:S04]  /*6c70*/  LEA.HI R0, R0, R3, RZ, 0x3 ;  /* 0x0000000300007211 */ /* 0x000fe800078f18ff */
[----:B------:R-:W-:Y:S04]  /*6c80*/  SHF.R.S32.HI R0, RZ, 0x3, R0 ;  /* 0x00000003ff007819 */ /* 0x000fe80000011400 */
[----:B------:R-:W-:Y:S04]  /*6c90*/  IADD3 R0, -R0, 0x30, RZ ;  /* 0x0000003000007810 */ /* 0x000fe80007ffe1ff */
[C---:B------:R-:W-:Y:S02]  /*6ca0*/  ISETP.GE.AND P1, PT, R0.reuse, 0x1, PT ;  /* 0x000000010000780c */ /* 0x040fe40003f26270 */
[----:B------:R-:W-:Y:S11]  /*6cb0*/  ISETP.GE.AND P0, PT, R0, 0x21, PT ;  /* 0x000000210000780c */ /* 0x000ff60003f06270 */
[----:B------:R-:W-:Y:S02]  /*6cc0*/  @!UPT UIADD3 URZ, URZ, URZ, URZ ;  /* 0x0000003f3f3ff290 */ /* 0x000fe4000fffe03f */
[----:B------:R-:W-:Y:S01]  /*6cd0*/  VOTEU.ANY UP0, P0 ;  /* 0x00000000003f7886 */ /* 0x000fe20000000100 */
[----:B--2---:R-:W-:Y:S04]  /*6ce0*/  @P1 IADD3 R0, P2, R174, UR20, RZ ;  /* 0x00000014ae001c10 */ /* 0x004fe8000ff5e0ff */
[----:B---3--:R-:W-:Y:S02]  /*6cf0*/  @P1 IADD3.X R3, R179, UR4, RZ, P2, !PT ;  /* 0x00000004b3031c10 */ /* 0x008fe400097fe4ff */
[C---:B------:R-:W-:Y:S04]  /*6d00*/  @P1 LEA R132, P2, R0.reuse, c[0x0][0x1c8], 0x1 ;  /* 0x0000720000841a11 */ /* 0x040fe800078408ff */
[----:B------:R-:W-:Y:S02]  /*6d10*/  @P1 LEA.HI.X R133, R0, c[0x0][0x1cc], R3, 0x1, P2 ;  /* 0x0000730000851a11 */ /* 0x000fe400010f0c03 */
[----:B-----5:R-:W-:Y:S03]  /*6d20*/  @P1 IADD3 R0, P2, R173, UR20, RZ ;  /* 0x00000014ad001c10 */ /* 0x020fe6000ff5e0ff */
[----:B------:R-:W-:Y:S01]  /*6d30*/  @!PT LDS RZ, [RZ] ;  /* 0x00000000fffff984 */ /* 0x000fe20000000800 */
[----:B------:R-:W-:Y:S01]  /*6d40*/  @!PT LDS RZ, [RZ] ;  /* 0x00000000fffff984 */ /* 0x000fe20000000800 */
[----:B------:R-:W-:Y:S01]  /*6d50*/  @!PT LDS RZ, [RZ] ;  /* 0x00000000fffff984 */ /* 0x000fe20000000800 */
[----:B----4-:R1:W-:Y:S01]  /*6d60*/  @P1 LDGSTS.E.BYPASS.LTC128B.128 [R177+0x10100], [R132.64], !P6 ;  /* 0x1010000084b11fae */ /* 0x0103e2000f101d50 */
[----:B------:R-:W-:Y:S02]  /*6d70*/  @P1 IADD3.X R3, R172, UR4, RZ, P2, !PT ;  /* 0x00000004ac031c10 */ /* 0x000fe400097fe4ff */
[C---:B-1----:R-:W-:Y:S04]  /*6d80*/  @P1 LEA R132, P2, R0.reuse, c[0x0][0x1c8], 0x1 ;  /* 0x0000720000841a11 */ /* 0x042fe800078408ff */
[----:B------:R-:W-:Y:S02]  /*6d90*/  @P1 LEA.HI.X R133, R0, c[0x0][0x1cc], R3, 0x1, P2 ;  /* 0x0000730000851a11 */ /* 0x000fe400010f0c03 */
[----:B------:R-:W-:Y:S11]  /*6da0*/  LOP3.LUT P2, RZ, R176, 0x1, RZ, 0xc0, !PT ;  /* 0x00000001b0ff7812 */ /* 0x000ff6000784c0ff */
[----:B------:R-:W-:Y:S02]  /*6db0*/  @!UPT UIADD3 URZ, URZ, URZ, URZ ;  /* 0x0000003f3f3ff290 */ /* 0x000fe4000fffe03f */
[----:B------:R1:W-:Y:S01]  /*6dc0*/  @P1 LDGSTS.E.BYPASS.LTC128B.128 [R177+0x11900], [R132.64], !P2 ;  /* 0x1190000084b11fae */ /* 0x0003e2000d101d50 */
[----:B------:R-:W-:Y:S04]  /*6dd0*/  @P1 IADD3 R0, P2, R171, UR20, RZ ;  /* 0x00000014ab001c10 */ /* 0x000fe8000ff5e0ff */
[----:B------:R-:W-:Y:S02]  /*6de0*/  @P1 IADD3.X R3, R170, UR4, RZ, P2, !PT ;  /* 0x00000004aa031c10 */ /* 0x000fe400097fe4ff */
[C---:B-1----:R-:W-:Y:S04]  /*6df0*/  @P1 LEA R132, P2, R0.reuse, c[0x0][0x1c8], 0x1 ;  /* 0x0000720000841a11 */ /* 0x042fe800078408ff */
[----:B------:R-:W-:Y:S02]  /*6e00*/  @P1 LEA.HI.X R133, R0, c[0x0][0x1cc], R3, 0x1, P2 ;  /* 0x0000730000851a11 */ /* 0x000fe400010f0c03 */
[----:B------:R-:W-:Y:S01]  /*6e10*/  @P1 IADD3 R0, P2, R169, UR20, RZ ;  /* 0x00000014a9001c10 */ /* 0x000fe2000ff5e0ff */
[----:B------:R-:W-:Y:S02]  /*6e20*/  @UP0 UIADD3 UR20, UP1, UR15, UR20, URZ ;  /* 0x000000140f140290 */ /* 0x000fe4000ff3e03f */
[----:B------:R1:W-:Y:S01]  /*6e30*/  @P1 LDGSTS.E.BYPASS.LTC128B.128 [R177+0x13100], [R132.64], !P5 ;  /* 0x1310000084b11fae */ /* 0x0003e2000e901d50 */
[----:B------:R-:W-:Y:S01]  /*6e40*/  @P1 IADD3.X R3, R168, UR4, RZ, P2, !PT ;  /* 0x00000004a8031c10 */ /* 0x000fe200097fe4ff */
[----:B------:R-:W-:Y:S01]  /*6e50*/  @UP0 UIADD3.X UR4, UR6, UR4, URZ, UP1, !UPT ;  /* 0x0000000406040290 */ /* 0x000fe20008ffe43f */
[C---:B-1----:R-:W-:Y:S04]  /*6e60*/  @P1 LEA R132, P2, R0.reuse, c[0x0][0x1c8], 0x1 ;  /* 0x0000720000841a11 */ /* 0x042fe800078408ff */
[----:B------:R-:W-:Y:S02]  /*6e70*/  @P1 LEA.HI.X R133, R0, c[0x0][0x1cc], R3, 0x1, P2 ;  /* 0x0000730000851a11 */ /* 0x000fe400010f0c03 */
[----:B------:R-:W-:Y:S03]  /*6e80*/  LOP3.LUT P2, RZ, R176, 0x1, RZ, 0xc0, !PT ;  /* 0x00000001b0ff7812 */ /* 0x000fe6000784c0ff */
[----:B------:R1:W-:Y:S01]  /*6e90*/  @P1 LDGSTS.E.BYPASS.LTC128B.128 [R177+0x14900], [R132.64], !P4 ;  /* 0x1490000084b11fae */ /* 0x0003e2000e101d50 */
[----:B------:R-:W-:Y:S04]  /*6ea0*/  @P0 IADD3 R0, P1, R174, UR20, RZ ;  /* 0x00000014ae000c10 */ /* 0x000fe8000ff3e0ff */
[----:B------:R-:W-:Y:S02]  /*6eb0*/  @P0 IADD3.X R3, R179, UR4, RZ, P1, !PT ;  /* 0x00000004b3030c10 */ /* 0x000fe40008ffe4ff */
[C---:B-1----:R-:W-:Y:S04]  /*6ec0*/  @P0 LEA R132, P1, R0.reuse, c[0x0][0x1c8], 0x1 ;  /* 0x0000720000840a11 */ /* 0x042fe800078208ff */
[----:B------:R-:W-:Y:S02]  /*6ed0*/  @P0 LEA.HI.X R133, R0, c[0x0][0x1cc], R3, 0x1, P1 ;  /* 0x0000730000850a11 */ /* 0x000fe400008f0c03 */
[----:B------:R-:W-:Y:S03]  /*6ee0*/  @P0 IADD3 R0, P1, R173, UR20, RZ ;  /* 0x00000014ad000c10 */ /* 0x000fe6000ff3e0ff */
[----:B------:R1:W-:Y:S01]  /*6ef0*/  @P0 LDGSTS.E.BYPASS.LTC128B.128 [R177+0x11100], [R132.64], !P6 ;  /* 0x1110000084b10fae */ /* 0x0003e2000f101d50 */
        /* <DEDUP_REMOVED lines=12> */
[----:B------:R-:W-:Y:S05]  /*6fc0*/  @P0 LEA.HI.X R133, R0, c[0x0][0x1cc], R3, 0x1, P1 ;  /* 0x0000730000850a11 */ /* 0x000fea00008f0c03 */
[----:B------:R1:W-:Y:S04]  /*6fd0*/  @P0 LDGSTS.E.BYPASS.LTC128B.128 [R177+0x15900], [R132.64], !P4 ;  /* 0x1590000084b10fae */ /* 0x0003e8000e101d50 */
.L_x_348:
[----:B------:R-:W2:Y:S01]  /*6fe0*/  LDL R3, [R1+0x78] ;  /* 0x0000780001037983 */ /* 0x000ea20000100800 */
[----:B------:R-:W-:Y:S02]  /*6ff0*/  UISETP.NE.AND UP1, UPT, UR14, URZ, UPT ;  /* 0x0000003f0e00728c */ /* 0x000fe4000bf25270 */
[----:B------:R-:W-:Y:S01]  /*7000*/  UIMAD UR4, UR8, -0x30, URZ ;  /* 0xffffffd0080478a4 */ /* 0x000fe2000f8e023f */
[----:B------:R-:W3:Y:S01]  /*7010*/  LDL R171, [R1+0x74] ;  /* 0x0000740001ab7983 */ /* 0x000ee20000100800 */
[----:B------:R-:W-:Y:S02]  /*7020*/  UISETP.NE.AND UP0, UPT, UR13, URZ, UPT ;  /* 0x0000003f0d00728c */ /* 0x000fe4000bf05270 */
[----:B------:R-:W-:Y:S01]  /*7030*/  PLOP3.LUT P1, PT, PT, PT, UP1, 0x80, 0x0 ;  /* 0x000000000000781c */ /* 0x000fe20003f2f018 */
[----:B------:R-:W0:Y:S01]  /*7040*/  LDGDEPBAR ;  /* 0x00000000000079af */ /* 0x000e220000000000 */
[----:B------:R-:W-:Y:S11]  /*7050*/  PLOP3.LUT P0, PT, PT, PT, UP1, 0x80, 0x0 ;  /* 0x000000000000781c */ /* 0x000ff60003f0f018 */
[----:B--2---:R-:W-:Y:S04]  /*7060*/  @P1 IMAD.HI.U32 R0, R3, c[0x0][0x2c8], RZ ;  /* 0x0000b20003001a27 */ /* 0x004fe800078e00ff */
[----:B-1----:R-:W-:Y:S01]  /*7070*/  IMAD.MOV.U32 R133, RZ, RZ, R3 ;  /* 0x000000ffff857224 */ /* 0x002fe200078e0003 */
[----:B------:R-:W-:Y:S01]  /*7080*/  @P0 SHF.R.U32.HI R133, RZ, c[0x0][0x2cc], R0 ;  /* 0x0000b300ff850a19 */ /* 0x000fe20000011600 */
[----:B------:R-:W-:Y:S01]  /*7090*/  IMAD.U32 R0, RZ, RZ, UR4 ;  /* 0x00000004ff007e24 */ /* 0x000fe2000f8e00ff */
[----:B------:R-:W-:Y:S03]  /*70a0*/  PLOP3.LUT P0, PT, PT, PT, UP0, 0x40, 0x0 ;  /* 0x000000000000781c */ /* 0x000fe60003f0e808 */
[----:B------:R-:W1:Y:S01]  /*70b0*/  SHFL.IDX PT, R132, R133, RZ, 0x1c1f ;  /* 0x001c1fff85847589 */ /* 0x000e6200000e0000 */
[----:B---3--:R-:W-:Y:S04]  /*70c0*/  IADD3 R0, -R171, 0x1, R0 ;  /* 0x00000001ab007810 */ /* 0x008fe80007ffe100 */
[----:B------:R-:W-:Y:S04]  /*70d0*/  IADD3 R0, R0, c[0x0][0x1d0], RZ ;  /* 0x0000740000007a10 */ /* 0x000fe80007ffe0ff */
[----:B------:R-:W-:Y:S04]  /*70e0*/  IADD3 R0, R0, -c[0x0][0x168], RZ ;  /* 0x80005a0000007a10 */ /* 0x000fe80007ffe0ff */
[C---:B------:R-:W-:Y:S02]  /*70f0*/  IADD3 R169, R0.reuse, c[0x0][0x328], RZ ;  /* 0x0000ca0000a97a10 */ /* 0x040fe40007ffe0ff */
[----:B------:R-:W-:Y:S03]  /*7100*/  IADD3 R168, R0, UR7, RZ ;  /* 0x0000000700a87c10 */ /* 0x000fe6000fffe0ff */
[----:B-1----:R-:W-:Y:S02]  /*7110*/  IMAD.IADD R3, R169, 0x1, R132 ;  /* 0x00000001a9037824 */ /* 0x002fe400078e0284 */
[----:B------:R-:W-:Y:S01]  /*7120*/  IMAD.IADD R0, R132, 0x1, R168 ;  /* 0x0000000184007824 */ /* 0x000fe200078e02a8 */
[----:B------:R-:W-:-:S05]  /*7130*/  @P0 BRA `(.L_x_349) ;  /* 0x0000019000000947 */ /* 0x000fca0003800000 */
[----:B------:R-:W-:Y:S01]  /*7140*/  IADD3 R132, R132, c[0x0][0x1d0], RZ ;  /* 0x0000740084847a10 */ /* 0x000fe20007ffe0ff */
[----:B------:R-:W-:Y:S03]  /*7150*/  BSSY B0, `(.L_x_350) ;  /* 0x0000012000007945 */ /* 0x000fe60003800000 */
[----:B------:R-:W-:Y:S04]  /*7160*/  IADD3 R132, R132, -c[0x0][0x168], RZ ;  /* 0x80005a0084847a10 */ /* 0x000fe80007ffe0ff */
[----:B------:R-:W-:Y:S11]  /*7170*/  ISETP.GT.AND P0, PT, R132, -0x1, PT ;  /* 0xffffffff8400780c */ /* 0x000ff60003f04270 */
[----:B------:R-:W-:Y:S02]  /*7180*/  @!UPT UIADD3 URZ, URZ, URZ, URZ ;  /* 0x0000003f3f3ff290 */ /* 0x000fe4000fffe03f */
[----:B------:R-:W-:-:S05]  /*7190*/  @P0 BRA `(.L_x_351) ;  /* 0x0000008000000947 */ /* 0x000fca0003800000 */
[----:B------:R-:W-:Y:S01]  /*71a0*/  LOP3.LUT R132, RZ, R132, RZ, 0x33, !PT ;  /* 0x00000084ff847212 */ /* 0x000fe200078e33ff */
[----:B------:R-:W-:Y:S05]  /*71b0*/  IMAD.MOV.U32 R170, RZ, RZ, c[0x0][0x32c] ;  /* 0x0000cb00ffaa7624 */ /* 0x000fea00078e00ff */
[----:B------:R-:W-:Y:S11]  /*71c0*/  ISETP.NE.AND P0, PT, R170, 0x1, PT ;  /* 0x00000001aa00780c */ /* 0x000ff60003f05270 */
[----:B------:R-:W-:Y:S02]  /*71d0*/  @!UPT UIADD3 URZ, URZ, URZ, URZ ;  /* 0x0000003f3f3ff290 */ /* 0x000fe4000fffe03f */
[----:B------:R-:W-:Y:S05]  /*71e0*/  @P0 IMAD.HI.U32 R170, R132, c[0x0][0x330], RZ ;  /* 0x0000cc0084aa0a27 */ /* 0x000fea00078e00ff */
[----:B------:R-:W-:Y:S04]  /*71f0*/  @P0 SHF.R.U32.HI R132, RZ, c[0x0][0x334], R170 ;  /* 0x0000cd00ff840a19 */ /* 0x000fe800000116aa */
[----:B------:R-:W-:Y:S01]  /*7200*/  LOP3.LUT R132, RZ, R132, RZ, 0x33, !PT ;  /* 0x00000084ff847212 */ /* 0x000fe200078e33ff */
[----:B------:R-:W-:-:S05]  /*7210*/  BRA `(.L_x_352) ;  /* 0x0000005000007947 */ /* 0x000fca0003800000 */
.L_x_351:
[----:B------:R-:W-:Y:S04]  /*7220*/  MOV R170, c[0x0][0x32c] ;  /* 0x0000cb0000aa7a02 */ /* 0x000fe80000000f00 */
[----:B------:R-:W-:Y:S11]  /*7230*/  ISETP.NE.AND P0, PT, R170, 0x1, PT ;  /* 0x00000001aa00780c */ /* 0x000ff60003f05270 */
[----:B------:R-:W-:Y:S02]  /*7240*/  @!UPT UIADD3 URZ, URZ, URZ, URZ ;  /* 0x0000003f3f3ff290 */ /* 0x000fe4000fffe03f */
[----:B------:R-:W-:Y:S05]  /*7250*/  @P0 IMAD.HI.U32 R170, R132, c[0x0][0x330], RZ ;  /* 0x0000cc0084aa0a27 */ /* 0x000fea00078e00ff */
[----:B------:R-:W-:Y:S02]  /*7260*/  @P0 SHF.R.U32.HI R132, RZ, c[0x0][0x334], R170 ;  /* 0x0000cd00ff840a19 */ /* 0x000fe400000116aa */
.L_x_352:
[----:B------:R-:W-:Y:S05]  /*7270*/  BSYNC B0 ;  /* 0x0000000000007941 */ /* 0x000fea0003800000 */
.L_x_350:
[----:B------:R-:W-:Y:S05]  /*7280*/  IADD3 R170, -R171, UR4, RZ ;  /* 0x00000004abaa7c10 */ /* 0x000fea000fffe1ff */
[----:B------:R-:W-:Y:S05]  /*7290*/  IMAD R132, R132, c[0x0][0x32c], R170 ;  /* 0x0000cb0084847a24 */ /* 0x000fea00078e02aa */
[----:B------:R-:W-:Y:S02]  /*72a0*/  IMNMX R0, R0, R132, !PT ;  /* 0x0000008400007217 */ /* 0x000fe40007800200 */
[----:B------:R-:W-:Y:S04]  /*72b0*/  IADD3 R132, R132, c[0x0][0x32c], RZ ;  /* 0x0000cb0084847a10 */ /* 0x000fe80007ffe0ff */
[----:B------:R-:W-:Y:S02]  /*72c0*/  IMNMX R3, R3, R132, PT ;  /* 0x0000008403037217 */ /* 0x000fe40003800200 */
.L_x_349:
[----:B------:R-:W-:Y:S02]  /*72d0*/  UISETP.GE.AND UP1, UPT, UR4, 0x1, UPT ;  /* 0x000000010400788c */ /* 0x000fe4000bf26270 */
        /* <DEDUP_REMOVED lines=29> */
[----:B------:R-:W1:Y:S01]  /*74b0*/  SHFL.IDX PT, R5, R133, 0x1, 0x1c1f ;  /* 0x003c1f0085057f89 */ /* 0x000e6200000e0000 */
[----:B------:R-:W-:Y:S01]  /*74c0*/  FSEL R8, R8, -INF , !P1 ;  /* 0xff80000008087808 */ /* 0x000fe20004800000 */
[----:B------:R-:W-:Y:S01]  /*74d0*/  UP2UR UR21, UPR, URZ, 0x40 ;  /* 0x000000403f157883 */ /* 0x000fe20008000000 */
[----:B------:R-:W-:Y:S01]  /*74e0*/  PLOP3.LUT P1, PT, PT, PT, UP0, 0x40, 0x0 ;  /* 0x000000000000781c */ /* 0x000fe20003f2e808 */
[----:B------:R-:W-:Y:S01]  /*74f0*/  UISETP.GE.AND UP0, UPT, UR4, 0x2a, UPT ;  /* 0x0000002a0400788c */ /* 0x000fe2000bf06270 */
[----:B------:R-:W-:Y:S02]  /*7500*/  FSEL R9, R9, -INF , !P0 ;  /* 0xff80000009097808 */ /* 0x000fe40004000000 */
[----:B------:R-:W-:Y:S01]  /*7510*/  PLOP3.LUT P0, PT, PT, PT, UP6, 0x40, 0x0 ;  /* 0x000000000000781c */ /* 0x000fe20003f0e868 */
[----:B------:R-:W-:Y:S01]  /*7520*/  UISETP.NE.AND UP6, UPT, UR13, URZ, UPT ;  /* 0x0000003f0d00728c */ /* 0x000fe2000bfc5270 */
[C---:B------:R-:W-:Y:S02]  /*7530*/  ISETP.GT.AND P1, PT, R0.reuse, 0x10, P1 ;  /* 0x000000100000780c */ /* 0x040fe40000f24270 */
[----:B------:R-:W-:Y:S02]  /*7540*/  ISETP.GT.AND P0, PT, R0, 0x11, P0 ;  /* 0x000000110000780c */ /* 0x000fe40000704270 */
[C---:B------:R-:W-:Y:S02]  /*7550*/  ISETP.LT.OR P1, PT, R3.reuse, 0x11, P1 ;  /* 0x000000110300780c */ /* 0x040fe40000f21670 */
[----:B------:R-:W-:Y:S02]  /*7560*/  ISETP.LT.OR P0, PT, R3, 0x12, P0 ;  /* 0x000000120300780c */ /* 0x000fe40000701670 */
[----:B------:R-:W-:Y:S02]  /*7570*/  FSEL R12, R12, -INF , !P1 ;  /* 0xff8000000c0c7808 */ /* 0x000fe40004800000 */
[----:B------:R-:W-:Y:S02]  /*7580*/  PLOP3.LUT P1, PT, PT, PT, UP5, 0x40, 0x0 ;  /* 0x000000000000781c */ /* 0x000fe40003f2e858 */
[----:B------:R-:W-:Y:S02]  /*7590*/  FSEL R13, R13, -INF , !P0 ;  /* 0xff8000000d0d7808 */ /* 0x000fe40004000000 */
[----:B------:R-:W-:Y:S01]  /*75a0*/  PLOP3.LUT P0, PT, PT, PT, UP4, 0x40, 0x0 ;  /* 0x000000000000781c */ /* 0x000fe20003f0e848 */
[--C-:B-1----:R-:W-:Y:S01]  /*75b0*/  IMAD.IADD R4, R169, 0x1, R5.reuse ;  /* 0x00000001a9047824 */ /* 0x102fe200078e0205 */
[C---:B------:R-:W-:Y:S02]  /*75c0*/  ISETP.GT.AND P1, PT, R0.reuse, 0x18, P1 ;  /* 0x000000180000780c */ /* 0x040fe40000f24270 */
[----:B------:R-:W-:Y:S02]  /*75d0*/  ISETP.GT.AND P0, PT, R0, 0x19, P0 ;  /* 0x000000190000780c */ /* 0x000fe40000704270 */
[C---:B------:R-:W-:Y:S02]  /*75e0*/  ISETP.LT.OR P1, PT, R3.reuse, 0x19, P1 ;  /* 0x000000190300780c */ /* 0x040fe40000f21670 */
[----:B------:R-:W-:Y:S02]  /*75f0*/  ISETP.LT.OR P0, PT, R3, 0x1a, P0 ;  /* 0x0000001a0300780c */ /* 0x000fe40000701670 */
[----:B------:R-:W-:Y:S02]  /*7600*/  FSEL R16, R16, -INF , !P1 ;  /* 0xff80000010107808 */ /* 0x000fe40004800000 */
[----:B------:R-:W-:Y:S02]  /*7610*/  PLOP3.LUT P1, PT, PT, PT, UP3, 0x40, 0x0 ;  /* 0x000000000000781c */ /* 0x000fe40003f2e838 */
[----:B------:R-:W-:Y:S02]  /*7620*/  FSEL R17, R17, -INF , !P0 ;  /* 0xff80000011117808 */ /* 0x000fe40004000000 */
[----:B------:R-:W-:Y:S02]  /*7630*/  PLOP3.LUT P0, PT, PT, PT, UP2, 0x40, 0x0 ;  /* 0x000000000000781c */ /* 0x000fe40003f0e828 */
        /* <DEDUP_REMOVED lines=11> */
[----:B------:R-:W-:Y:S01]  /*76f0*/  ISETP.LT.OR P1, PT, R3, 0x2a, P0 ;  /* 0x0000002a0300780c */ /* 0x000fe20000721670 */
[----:B------:R-:W-:Y:S01]  /*7700*/  IMAD.IADD R3, R168, 0x1, R5 ;  /* 0x00000001a8037824 */ /* 0x000fe200078e0205 */
[----:B------:R-:W-:Y:S01]  /*7710*/  PLOP3.LUT P0, PT, PT, PT, UP6, 0x40, 0x0 ;  /* 0x000000000000781c */ /* 0x000fe20003f0e868 */
[----:B------:R-:W-:Y:S01]  /*7720*/  UISETP.NE.AND UP6, UPT, UR21, URZ, UPT ;  /* 0x0000003f1500728c */ /* 0x000fe2000bfc5270 */
[----:B------:R-:W-:Y:S02]  /*7730*/  FSEL R24, R24, -INF , !P2 ;  /* 0xff80000018187808 */ /* 0x000fe40005000000 */
[----:B------:R-:W-:Y:S09]  /*7740*/  FSEL R25, R25, -INF , !P1 ;  /* 0xff80000019197808 */ /* 0x000ff20004800000 */
        /* <DEDUP_REMOVED lines=15> */
.L_x_355:
[----:B------:R-:W-:Y:S04]  /*7840*/  MOV R5, c[0x0][0x32c] ;  /* 0x0000cb0000057a02 */ /* 0x000fe80000000f00 */
[----:B------:R-:W-:Y:S11]  /*7850*/  ISETP.NE.AND P0, PT, R5, 0x1, PT ;  /* 0x000000010500780c */ /* 0x000ff60003f05270 */
[----:B------:R-:W-:Y:S02]  /*7860*/  @!UPT UIADD3 URZ, URZ, URZ, URZ ;  /* 0x0000003f3f3ff290 */ /* 0x000fe4000fffe03f */
[----:B------:R-:W-:Y:S05]  /*7870*/  @P0 IMAD.HI.U32 R5, R0, c[0x0][0x330], RZ ;  /* 0x0000cc0000050a27 */ /* 0x000fea00078e00ff */
[----:B------:R-:W-:Y:S02]  /*7880*/  @P0 SHF.R.U32.HI R0, RZ, c[0x0][0x334], R5 ;  /* 0x0000cd00ff000a19 */ /* 0x000fe40000011605 */
.L_x_356:
[----:B------:R-:W-:Y:S05]  /*7890*/  BSYNC B0 ;  /* 0x0000000000007941 */ /* 0x000fea0003800000 */
.L_x_354:
[----:B------:R-:W-:Y:S05]  /*78a0*/  IADD3 R5, -R171, UR4, RZ ;  /* 0x00000004ab057c10 */ /* 0x000fea000fffe1ff */
[----:B------:R-:W-:Y:S05]  /*78b0*/  IMAD R0, R0, c[0x0][0x32c], R5 ;  /* 0x0000cb0000007a24 */ /* 0x000fea00078e0205 */
[----:B------:R-:W-:Y:S02]  /*78c0*/  IMNMX R3, R3, R0, !PT ;  /* 0x0000000003037217 */ /* 0x000fe40007800200 */
[----:B------:R-:W-:Y:S04]  /*78d0*/  IADD3 R0, R0, c[0x0][0x32c], RZ ;  /* 0x0000cb0000007a10 */ /* 0x000fe80007ffe0ff */
[----:B------:R-:W-:Y:S02]  /*78e0*/  IMNMX R4, R4, R0, PT ;  /* 0x0000000004047217 */ /* 0x000fe40003800200 */
.L_x_353:
[----:B------:R-:W-:Y:S01]  /*78f0*/  FMNMX.FTZ R133, R132, R2, !PT ;  /* 0x0000000284857209 */ /* 0x000fe20007810000 */
[----:B------:R-:W-:Y:S02]  /*7900*/  UP2UR UR4, UPR, URZ, 0x10 ;  /* 0x000000103f047883 */ /* 0x000fe40008000000 */
[----:B------:R-:W-:Y:S01]  /*7910*/  UISETP.NE.AND UP4, UPT, UR20, URZ, UPT ;  /* 0x0000003f1400728c */ /* 0x000fe2000bf85270 */
[----:B------:R-:W-:Y:S01]  /*7920*/  FMNMX.FTZ R133, R170, R133, !PT ;  /* 0x00000085aa857209 */ /* 0x000fe20007810000 */
[----:B------:R-:W-:Y:S02]  /*7930*/  UP2UR UR20, UPR, URZ, 0x8 ;  /* 0x000000083f147883 */ /* 0x000fe40008000000 */
[----:B------:R-:W-:Y:S01]  /*7940*/  UISETP.NE.AND UP3, UPT, UR19, URZ, UPT ;  /* 0x0000003f1300728c */ /* 0x000fe2000bf65270 */
[----:B------:R-:W-:Y:S01]  /*7950*/  FMNMX.FTZ R133, R8, R133, !PT ;  /* 0x0000008508857209 */ /* 0x000fe20007810000 */
[----:B------:R-:W-:Y:S02]  /*7960*/  UP2UR UR19, UPR, URZ, 0x4 ;  /* 0x000000043f137883 */ /* 0x000fe40008000000 */
[----:B------:R-:W-:Y:S01]  /*7970*/  UISETP.NE.AND UP2, UPT, UR18, URZ, UPT ;  /* 0x0000003f1200728c */ /* 0x000fe2000bf45270 */
[----:B------:R-:W-:Y:S01]  /*7980*/  FMNMX.FTZ R133, R9, R133, !PT ;  /* 0x0000008509857209 */ /* 0x000fe20007810000 */
[----:B------:R-:W-:Y:S01]  /*7990*/  UP2UR UR18, UPR, URZ, 0x2 ;  /* 0x000000023f127883 */ /* 0x000fe20008000000 */
[----:B------:R-:W-:Y:S01]  /*79a0*/  PLOP3.LUT P2, PT, PT, PT, UP3, 0x40, 0x0 ;  /* 0x000000000000781c */ /* 0x000fe20003f4e838 */
[----:B------:R-:W-:Y:S01]  /*79b0*/  UISETP.NE.AND UP1, UPT, UR11, URZ, UPT ;  /* 0x0000003f0b00728c */ /* 0x000fe2000bf25270 */
[----:B------:R-:W-:Y:S01]  /*79c0*/  FMNMX.FTZ R133, R12, R133, !PT ;  /* 0x000000850c857209 */ /* 0x000fe20007810000 */
[----:B------:R-:W-:Y:S01]  /*79d0*/  UP2UR UR11, UPR, URZ, 0x1 ;  /* 0x000000013f0b7883 */ /* 0x000fe20008000000 */
[----:B------:R-:W-:Y:S01]  /*79e0*/  PLOP3.LUT P1, PT, PT, PT, UP2, 0x40, 0x0 ;  /* 0x000000000000781c */ /* 0x000fe20003f2e828 */
[----:B------:R-:W-:Y:S01]  /*79f0*/  UISETP.NE.AND UP0, UPT, UR5, URZ, UPT ;  /* 0x0000003f0500728c */ /* 0x000fe2000bf05270 */
[----:B------:R-:W-:Y:S01]  /*7a00*/  FMNMX.FTZ R133, R13, R133, !PT ;  /* 0x000000850d857209 */ /* 0x000fe20007810000 */
[----:B------:R-:W-:Y:S02]  /*7a10*/  UISETP.NE.AND UP3, UPT, UR20, URZ, UPT ;  /* 0x0000003f1400728c */ /* 0x000fe4000bf65270 */
[----:B------:R-:W-:Y:S01]  /*7a20*/  UISETP.NE.AND UP2, UPT, UR19, URZ, UPT ;  /* 0x0000003f1300728c */ /* 0x000fe2000bf45270 */
        /* <DEDUP_REMOVED lines=9> */
[----:B-1----:R-:W-:Y:S04]  /*7ac0*/  FMNMX.FTZ R133, R133, R0, !PT ;  /* 0x0000000085857209 */ /* 0x002fe80007810000 */
[C---:B------:R-:W-:Y:S04]  /*7ad0*/  FSETP.NEU.FTZ.AND P0, PT, R133.reuse, -INF , PT ;  /* 0xff8000008500780b */ /* 0x040fe80003f1d000 */
[C---:B------:R-:W-:Y:S05]  /*7ae0*/  FSEL R0, R133.reuse, RZ, P0 ;  /* 0x000000ff85007208 */ /* 0x040fea0000000000 */
[----:B------:R-:W-:Y:S02]  /*7af0*/  FADD.FTZ R0, -R0, R2 ;  /* 0x0000000200007221 */ /* 0x000fe40000010100 */
[----:B------:R-:W-:Y:S02]  /*7b00*/  FMUL.FTZ R2, R133, c[0x0][0x2d0] ;  /* 0x0000b40085027a20 */ /* 0x000fe40000410000 */
[----:B------:R-:W-:Y:S03]  /*7b10*/  FMUL.FTZ R0, R0, c[0x0][0x2d0] ;  /* 0x0000b40000007a20 */ /* 0x000fe60000410000 */
[----:B------:R-:W-:Y:S02]  /*7b20*/  FSEL R2, R2, RZ, P0 ;  /* 0x000000ff02027208 */ /* 0x000fe40000000000 */
[----:B------:R-:W-:Y:S01]  /*7b30*/  PLOP3.LUT P0, PT, PT, PT, UP4, 0x40, 0x0 ;  /* 0x000000000000781c */ /* 0x000fe20003f0e848 */
[----:B------:R-:W-:Y:S02]  /*7b40*/  UISETP.NE.AND UP4, UPT, UR4, URZ, UPT ;  /* 0x0000003f0400728c */ /* 0x000fe4000bf85270 */
[--C-:B------:R-:W-:Y:S01]  /*7b50*/  FFMA.FTZ R5, R12, c[0x0][0x2d0], -R2.reuse ;  /* 0x0000b4000c057a23 */ /* 0x100fe20000010802 */
[----:B------:R-:W-:Y:S01]  /*7b60*/  ISETP.GT.AND P0, PT, R3, RZ, P0 ;  /* 0x000000ff0300720c */ /* 0x000fe20000704270 */
[----:B------:R-:W2:Y:S01]  /*7b70*/  LDL.LU R12, [R1+0x14] ;  /* 0x00001400010c7983 */ /* 0x000ea20000300800 */
[--C-:B------:R-:W-:Y:S02]  /*7b80*/  FFMA.FTZ R132, R132, c[0x0][0x2d0], -R2.reuse ;  /* 0x0000b40084847a23 */ /* 0x100fe40000010802 */
[----:B------:R-:W-:Y:S01]  /*7b90*/  ISETP.LT.OR P0, PT, R4, 0x1, P0 ;  /* 0x000000010400780c */ /* 0x000fe20000701670 */
[--C-:B------:R-:W-:Y:S02]  /*7ba0*/  FFMA.FTZ R21, R21, c[0x0][0x2d0], -R2.reuse ;  /* 0x0000b40015157a23 */ /* 0x100fe40000010802 */
[--C-:B------:R-:W-:Y:S01]  /*7bb0*/  FFMA.FTZ R24, R24, c[0x0][0x2d0], -R2.reuse ;  /* 0x0000b40018187a23 */ /* 0x100fe20000010802 */
[----:B------:R-:W-:Y:S01]  /*7bc0*/  FSEL R6, R6, -INF , !P0 ;  /* 0xff80000006067808 */ /* 0x000fe20004000000 */
[--C-:B------:R-:W-:Y:S01]  /*7bd0*/  FFMA.FTZ R25, R25, c[0x0][0x2d0], -R2.reuse ;  /* 0x0000b40019197a23 */ /* 0x100fe20000010802 */
[----:B------:R-:W-:Y:S01]  /*7be0*/  ISETP.GT.AND P0, PT, R3, 0x1, P2 ;  /* 0x000000010300780c */ /* 0x000fe20001704270 */
[--C-:B------:R-:W-:Y:S01]  /*7bf0*/  FFMA.FTZ R170, R170, c[0x0][0x2d0], -R2.reuse ;  /* 0x0000b400aaaa7a23 */ /* 0x100fe20000010802 */
[----:B------:R-:W-:Y:S01]  /*7c00*/  PLOP3.LUT P2, PT, PT, PT, UP1, 0x40, 0x0 ;  /* 0x000000000000781c */ /* 0x000fe20003f4e818 */
[--C-:B------:R-:W-:Y:S01]  /*7c10*/  FFMA.FTZ R8, R8, c[0x0][0x2d0], -R2.reuse ;  /* 0x0000b40008087a23 */ /* 0x100fe20000010802 */
[----:B------:R-:W-:Y:S01]  /*7c20*/  ISETP.LT.OR P0, PT, R4, 0x2, P0 ;  /* 0x000000020400780c */ /* 0x000fe20000701670 */
[--C-:B------:R-:W-:Y:S01]  /*7c30*/  FFMA.FTZ R9, R9, c[0x0][0x2d0], -R2.reuse ;  /* 0x0000b40009097a23 */ /* 0x100fe20000010802 */
[----:B------:R-:W-:Y:S01]  /*7c40*/  MUFU.EX2 R132, R132 ;  /* 0x0000008400847308 */ /* 0x000fe20000000800 */
[--C-:B------:R-:W-:Y:S01]  /*7c50*/  FFMA.FTZ R176, R13, c[0x0][0x2d0], -R2.reuse ;  /* 0x0000b4000db07a23 */ /* 0x100fe20000010802 */
[----:B------:R-:W-:Y:S01]  /*7c60*/  FSEL R7, R7, -INF , !P0 ;  /* 0xff80000007077808 */ /* 0x000fe20004000000 */
[--C-:B------:R-:W-:Y:S01]  /*7c70*/  FFMA.FTZ R179, R16, c[0x0][0x2d0], -R2.reuse ;  /* 0x0000b40010b37a23 */ /* 0x100fe20000010802 */
[----:B------:R-:W-:Y:S01]  /*7c80*/  ISETP.GT.AND P0, PT, R3, 0x8, P1 ;  /* 0x000000080300780c */ /* 0x000fe20000f04270 */
[--C-:B------:R-:W-:Y:S01]  /*7c90*/  FFMA.FTZ R17, R17, c[0x0][0x2d0], -R2.reuse ;  /* 0x0000b40011117a23 */ /* 0x100fe20000010802 */
[----:B------:R-:W-:Y:S01]  /*7ca0*/  PLOP3.LUT P1, PT, PT, PT, UP0, 0x40, 0x0 ;  /* 0x000000000000781c */ /* 0x000fe20003f2e808 */
[----:B------:R-:W-:Y:S01]  /*7cb0*/  FFMA.FTZ R169, R20, c[0x0][0x2d0], -R2 ;  /* 0x0000b40014a97a23 */ /* 0x000fe20000010802 */
[----:B------:R-:W-:Y:S01]  /*7cc0*/  ISETP.LT.OR P0, PT, R4, 0x9, P0 ;  /* 0x000000090400780c */ /* 0x000fe20000701670 */
[----:B------:R-:W-:Y:S01]  /*7cd0*/  UISETP.NE.AND UP1, UPT, UR18, URZ, UPT ;  /* 0x0000003f1200728c */ /* 0x000fe2000bf25270 */
[----:B------:R-:W1:Y:S01]  /*7ce0*/  MUFU.EX2 R2, R0 ;  /* 0x0000000000027308 */ /* 0x000e620000000800 */
[----:B------:R-:W-:Y:S01]  /*7cf0*/  UISETP.NE.AND UP0, UPT, UR11, URZ, UPT ;  /* 0x0000003f0b00728c */ /* 0x000fe2000bf05270 */
[----:B------:R-:W-:Y:S02]  /*7d00*/  FSEL R10, R10, -INF , !P0 ;  /* 0xff8000000a0a7808 */ /* 0x000fe40004000000 */
[----:B------:R-:W-:Y:S02]  /*7d10*/  ISETP.GT.AND P0, PT, R3, 0x9, P2 ;  /* 0x000000090300780c */ /* 0x000fe40001704270 */
[----:B------:R-:W-:Y:S02]  /*7d20*/  PLOP3.LUT P2, PT, PT, PT, UP6, 0x40, 0x0 ;  /* 0x000000000000781c */ /* 0x000fe40003f4e868 */
[C---:B------:R-:W-:Y:S02]  /*7d30*/  ISETP.LT.OR P0, PT, R4.reuse, 0xa, P0 ;  /* 0x0000000a0400780c */ /* 0x040fe40000701670 */
[----:B------:R-:W-:Y:S02]  /*7d40*/  MUFU.EX2 R168, R170 ;  /* 0x000000aa00a87308 */ /* 0x000fe40000000800 */
[----:B------:R-:W-:Y:S02]  /*7d50*/  FSEL R171, R11, -INF , !P0 ;  /* 0xff8000000bab7808 */ /* 0x000fe40004000000 */
[C---:B------:R-:W-:Y:S02]  /*7d60*/  ISETP.GT.AND P0, PT, R3.reuse, 0x10, P1 ;  /* 0x000000100300780c */ /* 0x040fe40000f04270 */
[----:B------:R-:W-:Y:S02]  /*7d70*/  PLOP3.LUT P1, PT, PT, PT, UP5, 0x40, 0x0 ;  /* 0x000000000000781c */ /* 0x000fe40003f2e858 */
[----:B------:R-:W-:Y:S02]  /*7d80*/  ISETP.LT.OR P0, PT, R4, 0x11, P0 ;  /* 0x000000110400780c */ /* 0x000fe40000701670 */
[C---:B------:R-:W-:Y:S01]  /*7d90*/  ISETP.GT.AND P1, PT, R3.reuse, 0x18, P1 ;  /* 0x000000180300780c */ /* 0x040fe20000f24270 */
[----:B------:R-:W-:Y:S01]  /*7da0*/  MUFU.EX2 R8, R8 ;  /* 0x0000000800087308 */ /* 0x000fe20000000800 */
[----:B------:R-:W-:Y:S02]  /*7db0*/  FSEL R173, R14, -INF , !P0 ;  /* 0xff8000000ead7808 */ /* 0x000fe40004000000 */
[----:B------:R-:W-:Y:S01]  /*7dc0*/  ISETP.GT.AND P0, PT, R3, 0x11, P2 ;  /* 0x000000110300780c */ /* 0x000fe20001704270 */
[----:B-1----:R-:W-:Y:S01]  /*7dd0*/  FMUL.FTZ R16, R2, R144 ;  /* 0x0000009002107220 */ /* 0x002fe20000410000 */
[----:B------:R-:W-:Y:S01]  /*7de0*/  ISETP.LT.OR P1, PT, R4, 0x19, P1 ;  /* 0x000000190400780c */ /* 0x000fe20000f21670 */
[----:B------:R-:W-:Y:S01]  /*7df0*/  FMUL.FTZ R13, R2, R149 ;  /* 0x00000095020d7220 */ /* 0x000fe20000410000 */
[----:B------:R-:W-:Y:S01]  /*7e00*/  ISETP.LT.OR P0, PT, R4, 0x12, P0 ;  /* 0x000000120400780c */ /* 0x000fe20000701670 */
[----:B------:R-:W-:Y:S01]  /*7e10*/  FMUL.FTZ R20, R2, R140 ;  /* 0x0000008c02147220 */ /* 0x000fe20000410000 */
[----:B------:R-:W-:Y:S01]  /*7e20*/  FSEL R174, R18, -INF , !P1 ;  /* 0xff80000012ae7808 */ /* 0x000fe20004800000 */
[----:B------:R-:W1:Y:S01]  /*7e30*/  MUFU.EX2 R9, R9 ;  /* 0x0000000900097308 */ /* 0x000e620000000800 */
[----:B------:R-:W-:Y:S01]  /*7e40*/  FSEL R172, R15, -INF , !P0 ;  /* 0xff8000000fac7808 */ /* 0x000fe20004000000 */
[C---:B------:R-:W-:Y:S01]  /*7e50*/  FMUL.FTZ R28, R2.reuse, R28 ;  /* 0x0000001c021c7220 */ /* 0x040fe20000410000 */
[----:B------:R-:W-:Y:S01]  /*7e60*/  PLOP3.LUT P0, PT, PT, PT, UP4, 0x40, 0x0 ;  /* 0x000000000000781c */ /* 0x000fe20003f0e848 */
[C---:B------:R-:W-:Y:S01]  /*7e70*/  FMUL.FTZ R29, R2.reuse, R29 ;  /* 0x0000001d021d7220 */ /* 0x040fe20000410000 */
[----:B------:R-:W-:Y:S01]  /*7e80*/  PLOP3.LUT P1, PT, PT, PT, UP3, 0x40, 0x0 ;  /* 0x000000000000781c */ /* 0x000fe20003f2e838 */
[C---:B------:R-:W-:Y:S01]  /*7e90*/  FMUL.FTZ R32, R2.reuse, R32 ;  /* 0x0000002002207220 */ /* 0x040fe20000410000 */
[C---:B------:R-:W-:Y:S01]  /*7ea0*/  ISETP.GT.AND P0, PT, R3.reuse, 0x19, P0 ;  /* 0x000000190300780c */ /* 0x040fe20000704270 */
[C---:B------:R-:W-:Y:S01]  /*7eb0*/  FMUL.FTZ R33, R2.reuse, R33 ;  /* 0x0000002102217220 */ /* 0x040fe20000410000 */
[----:B------:R-:W-:Y:S01]  /*7ec0*/  ISETP.GT.AND P1, PT, R3, 0x20, P1 ;  /* 0x000000200300780c */ /* 0x000fe20000f24270 */
[----:B------:R-:W-:Y:S01]  /*7ed0*/  FMUL.FTZ R36, R2, R36 ;  /* 0x0000002402247220 */ /* 0x000fe20000410000 */
[----:B------:R-:W-:Y:S01]  /*7ee0*/  ISETP.LT.OR P0, PT, R4, 0x1a, P0 ;  /* 0x0000001a0400780c */ /* 0x000fe20000701670 */
[----:B------:R-:W-:Y:S01]  /*7ef0*/  FMUL.FTZ R37, R2, R37 ;  /* 0x0000002502257220 */ /* 0x000fe20000410000 */
[----:B------:R-:W-:Y:S01]  /*7f00*/  ISETP.LT.OR P1, PT, R4, 0x21, P1 ;  /* 0x000000210400780c */ /* 0x000fe20000f21670 */
[C---:B------:R-:W-:Y:S01]  /*7f10*/  FMUL.FTZ R40, R2.reuse, R40 ;  /* 0x0000002802287220 */ /* 0x040fe20000410000 */
[----:B------:R-:W-:Y:S01]  /*7f20*/  FSEL R175, R19, -INF , !P0 ;  /* 0xff80000013af7808 */ /* 0x000fe20004000000 */
[C---:B------:R-:W-:Y:S01]  /*7f30*/  FMUL.FTZ R41, R2.reuse, R41 ;  /* 0x0000002902297220 */ /* 0x040fe20000410000 */
[----:B------:R-:W-:Y:S01]  /*7f40*/  PLOP3.LUT P0, PT, PT, PT, UP2, 0x40, 0x0 ;  /* 0x000000000000781c */ /* 0x000fe20003f0e828 */
[----:B------:R-:W-:Y:S01]  /*7f50*/  FMUL.FTZ R44, R2, R44 ;  /* 0x0000002c022c7220 */ /* 0x000fe20000410000 */
[----:B------:R-:W-:Y:S01]  /*7f60*/  FSEL R177, R22, -INF , !P1 ;  /* 0xff80000016b17808 */ /* 0x000fe20004800000 */
[C---:B------:R-:W-:Y:S01]  /*7f70*/  FMUL.FTZ R45, R2.reuse, R45 ;  /* 0x0000002d022d7220 */ /* 0x040fe20000410000 */
[C---:B------:R-:W-:Y:S01]  /*7f80*/  ISETP.GT.AND P0, PT, R3.reuse, 0x21, P0 ;  /* 0x000000210300780c */ /* 0x040fe20000704270 */
[C---:B------:R-:W-:Y:S01]  /*7f90*/  FMUL.FTZ R48, R2.reuse, R48 ;  /* 0x0000003002307220 */ /* 0x040fe20000410000 */
[----:B------:R-:W-:Y:S01]  /*7fa0*/  PLOP3.LUT P1, PT, PT, PT, UP1, 0x40, 0x0 ;  /* 0x000000000000781c */ /* 0x000fe20003f2e818 */
[----:B------:R-:W-:Y:S01]  /*7fb0*/  FMUL.FTZ R49, R2, R49 ;  /* 0x0000003102317220 */ /* 0x000fe20000410000 */
[----:B------:R-:W-:Y:S01]  /*7fc0*/  ISETP.LT.OR P0, PT, R4, 0x22, P0 ;  /* 0x000000220400780c */ /* 0x000fe20000701670 */
[C---:B------:R-:W-:Y:S01]  /*7fd0*/  FMUL.FTZ R52, R2.reuse, R52 ;  /* 0x0000003402347220 */ /* 0x040fe20000410000 */
[----:B------:R-:W-:Y:S01]  /*7fe0*/  ISETP.GT.AND P1, PT, R3, 0x28, P1 ;  /* 0x000000280300780c */ /* 0x000fe20000f24270 */
[C---:B------:R-:W-:Y:S01]  /*7ff0*/  FMUL.FTZ R53, R2.reuse, R53 ;  /* 0x0000003502357220 */ /* 0x040fe20000410000 */
[----:B------:R-:W-:Y:S01]  /*8000*/  FSEL R178, R23, -INF , !P0 ;  /* 0xff80000017b27808 */ /* 0x000fe20004000000 */
[C---:B------:R-:W-:Y:S01]  /*8010*/  FMUL.FTZ R56, R2.reuse, R56 ;  /* 0x0000003802387220 */ /* 0x040fe20000410000 */
[----:B------:R-:W-:Y:S01]  /*8020*/  PLOP3.LUT P0, PT, PT, PT, UP0, 0x40, 0x0 ;  /* 0x000000000000781c */ /* 0x000fe20003f0e808 */
[----:B------:R-:W-:Y:S01]  /*8030*/  FMUL.FTZ R57, R2, R57 ;  /* 0x0000003902397220 */ /* 0x000fe20000410000 */
[----:B------:R-:W-:Y:S01]  /*8040*/  ISETP.LT.OR P1, PT, R4, 0x29, P1 ;  /* 0x000000290400780c */ /* 0x000fe20000f21670 */
[C---:B------:R-:W-:Y:S01]  /*8050*/  FMUL.FTZ R60, R2.reuse, R60 ;  /* 0x0000003c023c7220 */ /* 0x040fe20000410000 */
[----:B------:R-:W-:Y:S01]  /*8060*/  ISETP.GT.AND P0, PT, R3, 0x29, P0 ;  /* 0x000000290300780c */ /* 0x000fe20000704270 */
[C---:B------:R-:W-:Y:S01]  /*8070*/  FMUL.FTZ R61, R2.reuse, R61 ;  /* 0x0000003d023d7220 */ /* 0x040fe20000410000 */
[----:B------:R-:W-:Y:S01]  /*8080*/  MOV R15, R176 ;  /* 0x000000b0000f7202 */ /* 0x000fe20000000f00 */
[----:B------:R-:W-:Y:S01]  /*8090*/  FMUL.FTZ R64, R2, R64 ;  /* 0x0000004002407220 */ /* 0x000fe20000410000 */
[----:B------:R-:W-:Y:S01]  /*80a0*/  ISETP.LT.OR P0, PT, R4, 0x2a, P0 ;  /* 0x0000002a0400780c */ /* 0x000fe20000701670 */
[----:B------:R-:W-:Y:S01]  /*80b0*/  FMUL.FTZ R65, R2, R65 ;  /* 0x0000004102417220 */ /* 0x000fe20000410000 */
[----:B------:R-:W-:Y:S01]  /*80c0*/  FSEL R176, R26, -INF , !P1 ;  /* 0xff8000001ab07808 */ /* 0x000fe20004800000 */
[C---:B------:R-:W-:Y:S01]  /*80d0*/  FMUL.FTZ R68, R2.reuse, R68 ;  /* 0x0000004402447220 */ /* 0x040fe20000410000 */
[----:B-1----:R-:W-:Y:S01]  /*80e0*/  F2FP.PACK_AB R170, R9, R8 ;  /* 0x0000000809aa723e */ /* 0x002fe200000000ff */
[C---:B------:R-:W-:Y:S01]  /*80f0*/  FMUL.FTZ R69, R2.reuse, R69 ;  /* 0x0000004502457220 */ /* 0x040fe20000410000 */
[----:B------:R-:W-:Y:S01]  /*8100*/  MOV R14, R179 ;  /* 0x000000b3000e7202 */ /* 0x000fe20000000f00 */
        /* <DEDUP_REMOVED lines=13> */
[----:B------:R-:W-:Y:S01]  /*81e0*/  MUFU.EX2 R145, R145 ;  /* 0x0000009100917308 */ /* 0x000fe20000000800 */
[C---:B------:R-:W-:Y:S01]  /*81f0*/  FMUL.FTZ R80, R2.reuse, R80 ;  /* 0x0000005002507220 */ /* 0x040fe20000410000 */
[----:B------:R-:W-:Y:S01]  /*8200*/  UISETP.GT.AND UP0, UPT, UR8, UR10, UPT ;  /* 0x0000000a0800728c */ /* 0x000fe2000bf04270 */
[C---:B------:R-:W-:Y:S01]  /*8210*/  FMUL.FTZ R81, R2.reuse, R81 ;  /* 0x0000005102517220 */ /* 0x040fe20000410000 */
[----:B------:R-:W-:Y:S01]  /*8220*/  UIADD3 UR8, UR8, -0x1, URZ ;  /* 0xffffffff08087890 */ /* 0x000fe2000fffe03f */
        /* <DEDUP_REMOVED lines=25> */
[C---:B--2---:R-:W-:Y:S02]  /*83c0*/  FFMA.FTZ R0, R2.reuse, R12, R132 ;  /* 0x0000000c02007223 */ /* 0x044fe40000010084 */
[----:B------:R-:W-:Y:S01]  /*83d0*/  FMUL.FTZ R12, R2, R148 ;  /* 0x00000094020c7220 */ /* 0x000fe20000410000 */
[----:B------:R-:W-:Y:S01]  /*83e0*/  MOV R148, R169 ;  /* 0x000000a900947202 */ /* 0x000fe20000000f00 */
[----:B------:R-:W-:Y:S01]  /*83f0*/  FADD.FTZ R4, R168, R0 ;  /* 0x00000000a8047221 */ /* 0x000fe20000010000 */
[----:B------:R-:W-:Y:S02]  /*8400*/  FMNMX.FTZ R0, R6, R134, !PT ;  /* 0x0000008606007209 */ /* 0x000fe40007810000 */
[----:B------:R-:W-:Y:S02]  /*8410*/  F2FP.PACK_AB R168, R168, R132 ;  /* 0x00000084a8a8723e */ /* 0x000fe400000000ff */
[----:B------:R-:W-:Y:S02]  /*8420*/  FMNMX.FTZ R0, R7, R0, !PT ;  /* 0x0000000007007209 */ /* 0x000fe40007810000 */
[----:B------:R-:W-:Y:S02]  /*8430*/  FSEL R132, R27, -INF , !P0 ;  /* 0xff8000001b847808 */ /* 0x000fe40004000000 */
        /* <DEDUP_REMOVED lines=13> */
[----:B-1----:R-:W-:Y:S01]  /*8510*/  FMNMX.FTZ R3, R0, R3, !PT ;  /* 0x0000000300037209 */ /* 0x002fe20007810000 */
[----:B------:R-:W-:Y:S02]  /*8520*/  FADD.FTZ R0, R8, R4 ;  /* 0x0000000408007221 */ /* 0x000fe40000010000 */
[C---:B------:R-:W-:Y:S01]  /*8530*/  FMUL.FTZ R8, R2.reuse, R152 ;  /* 0x0000009802087220 */ /* 0x040fe20000410000 */
[----:B------:R-:W-:Y:S01]  /*8540*/  MOV R152, R21 ;  /* 0x0000001500987202 */ /* 0x000fe20000000f00 */
[C---:B------:R-:W-:Y:S01]  /*8550*/  FMUL.FTZ R21, R2.reuse, R141 ;  /* 0x0000008d02157220 */ /* 0x040fe20000410000 */
[----:B------:R-:W-:Y:S01]  /*8560*/  FSETP.NEU.FTZ.AND P0, PT, R3, -INF , PT ;  /* 0xff8000000300780b */ /* 0x000fe20003f1d000 */
[----:B------:R-:W2:Y:S01]  /*8570*/  LDL.LU R141, [R1+0x18] ;  /* 0x00001800018d7983 */ /* 0x000ea20000300800 */
[----:B------:R-:W-:Y:S02]  /*8580*/  FADD.FTZ R179, R9, R0 ;  /* 0x0000000009b37221 */ /* 0x000fe40000010000 */
[C---:B------:R-:W-:Y:S01]  /*8590*/  FSEL R0, R3.reuse, RZ, P0 ;  /* 0x000000ff03007208 */ /* 0x040fe20000000000 */
[C---:B------:R-:W-:Y:S01]  /*85a0*/  FMUL.FTZ R9, R2.reuse, R153 ;  /* 0x0000009902097220 */ /* 0x040fe20000410000 */
[----:B------:R-:W-:Y:S01]  /*85b0*/  MOV R153, R24 ;  /* 0x0000001800997202 */ /* 0x000fe20000000f00 */
[----:B------:R-:W-:Y:S01]  /*85c0*/  FMUL.FTZ R24, R2, R136 ;  /* 0x0000008802187220 */ /* 0x000fe20000410000 */
[----:B------:R-:W-:Y:S01]  /*85d0*/  MUFU.EX2 R152, R152 ;  /* 0x0000009800987308 */ /* 0x000fe20000000800 */
[----:B------:R-:W-:Y:S02]  /*85e0*/  FADD.FTZ R0, -R0, R134 ;  /* 0x0000008600007221 */ /* 0x000fe40000010100 */
[----:B------:R-:W-:Y:S02]  /*85f0*/  FMUL.FTZ R134, R3, c[0x0][0x2d0] ;  /* 0x0000b40003867a20 */ /* 0x000fe40000410000 */
[----:B------:R-:W-:Y:S02]  /*8600*/  FMUL.FTZ R0, R0, c[0x0][0x2d0] ;  /* 0x0000b40000007a20 */ /* 0x000fe40000410000 */
[----:B------:R-:W-:Y:S01]  /*8610*/  FMUL.FTZ R4, R2, R156 ;  /* 0x0000009c02047220 */ /* 0x000fe20000410000 */
[----:B------:R-:W-:Y:S02]  /*8620*/  FSEL R134, R134, RZ, P0 ;  /* 0x000000ff86867208 */ /* 0x000fe40000000000 */
[----:B------:R-:W-:Y:S01]  /*8630*/  MOV R156, R14 ;  /* 0x0000000e009c7202 */ /* 0x000fe20000000f00 */
[----:B------:R-:W1:Y:S01]  /*8640*/  MUFU.EX2 R0, R0 ;  /* 0x0000000000007308 */ /* 0x000e620000000800 */
[----:B------:R-:W-:Y:S01]  /*8650*/  PLOP3.LUT P0, PT, PT, PT, UP0, 0x80, 0x0 ;  /* 0x000000000000781c */ /* 0x000fe20003f0f008 */
[--C-:B------:R-:W-:Y:S02]  /*8660*/  FFMA.FTZ R169, R6, c[0x0][0x2d0], -R134.reuse ;  /* 0x0000b40006a97a23 */ /* 0x100fe40000010886 */
[--C-:B------:R-:W-:Y:S02]  /*8670*/  FFMA.FTZ R7, R7, c[0x0][0x2d0], -R134.reuse ;  /* 0x0000b40007077a23 */ /* 0x100fe40000010886 */
[--C-:B------:R-:W-:Y:S04]  /*8680*/  FFMA.FTZ R2, R10, c[0x0][0x2d0], -R134.reuse ;  /* 0x0000b4000a027a23 */ /* 0x100fe80000010886 */
[----:B------:R-:W2:Y:S10]  /*8690*/  MUFU.EX2 R169, R169 ;  /* 0x000000a900a97308 */ /* 0x000eb40000000800 */
[----:B------:R3:W4:Y:S01]  /*86a0*/  MUFU.EX2 R144, R7 ;  /* 0x0000000700907308 */ /* 0x0007220000000800 */
[C---:B-1----:R-:W-:Y:S02]  /*86b0*/  FMUL.FTZ R26, R0.reuse, R138 ;  /* 0x0000008a001a7220 */ /* 0x042fe40000410000 */
[C---:B------:R-:W-:Y:S02]  /*86c0*/  FMUL.FTZ R27, R0.reuse, R139 ;  /* 0x0000008b001b7220 */ /* 0x040fe40000410000 */
[----:B------:R-:W1:Y:S01]  /*86d0*/  LDSM.16.MT88.4 R136, [R236+0x100] ;  /* 0x00010000ec88783b */ /* 0x000e620000004200 */
[C---:B------:R-:W-:Y:S04]  /*86e0*/  FMUL.FTZ R11, R0.reuse, R155 ;  /* 0x0000009b000b7220 */ /* 0x040fe80000410000 */
[----:B------:R-:W-:Y:S01]  /*86f0*/  MUFU.EX2 R156, R156 ;  /* 0x0000009c009c7308 */ /* 0x000fe20000000800 */
[C---:B------:R-:W-:Y:S02]  /*8700*/  FMUL.FTZ R22, R0.reuse, R142 ;  /* 0x0000008e00167220 */ /* 0x040fe40000410000 */
[C---:B------:R-:W-:Y:S02]  /*8710*/  FMUL.FTZ R23, R0.reuse, R143 ;  /* 0x0000008f00177220 */ /* 0x040fe40000410000 */
[C---:B------:R-:W-:Y:S01]  /*8720*/  FMUL.FTZ R6, R0.reuse, R158 ;  /* 0x0000009e00067220 */ /* 0x040fe20000410000 */
[----:B------:R-:W-:Y:S01]  /*8730*/  MOV R158, R149 ;  /* 0x00000095009e7202 */ /* 0x000fe20000000f00 */
[C---:B------:R-:W-:Y:S02]  /*8740*/  FMUL.FTZ R10, R0.reuse, R154 ;  /* 0x0000009a000a7220 */ /* 0x040fe40000410000 */
[C---:B------:R-:W-:Y:S01]  /*8750*/  FMUL.FTZ R14, R0.reuse, R150 ;  /* 0x00000096000e7220 */ /* 0x040fe20000410000 */
[----:B------:R-:W-:Y:S01]  /*8760*/  MUFU.EX2 R153, R153 ;  /* 0x0000009900997308 */ /* 0x000fe20000000800 */
[C---:B------:R-:W-:Y:S02]  /*8770*/  FMUL.FTZ R15, R0.reuse, R151 ;  /* 0x00000097000f7220 */ /* 0x040fe40000410000 */
[C---:B------:R-:W-:Y:S02]  /*8780*/  FMUL.FTZ R18, R0.reuse, R146 ;  /* 0x0000009200127220 */ /* 0x040fe40000410000 */
[C---:B---3--:R-:W-:Y:S01]  /*8790*/  FMUL.FTZ R7, R0.reuse, R159 ;  /* 0x0000009f00077220 */ /* 0x048fe20000410000 */
[----:B------:R-:W-:Y:S01]  /*87a0*/  MOV R159, R148 ;  /* 0x00000094009f7202 */ /* 0x000fe20000000f00 */
        /* <DEDUP_REMOVED lines=57> */
[C---:B----4-:R-:W-:Y:S01]  /*8b40*/  F2FP.PACK_AB R169, R144.reuse, R169 ;  /* 0x000000a990a9723e */ /* 0x050fe200000000ff */
[--C-:B------:R-:W-:Y:S01]  /*8b50*/  FFMA.FTZ R0, R171, c[0x0][0x2d0], -R134.reuse ;  /* 0x0000b400ab007a23 */ /* 0x100fe20000010886 */
[----:B---3--:R-:W-:Y:S01]  /*8b60*/  LDSM.16.MT88.4 R140, [R236+0x900] ;  /* 0x00090000ec8c783b */ /* 0x008fe20000004200 */
[----:B------:R-:W-:Y:S02]  /*8b70*/  FADD.FTZ R144, R144, R151 ;  /* 0x0000009790907221 */ /* 0x000fe40000010000 */
[----:B------:R-:W2:Y:S02]  /*8b80*/  MUFU.EX2 R146, R0 ;  /* 0x0000000000927308 */ /* 0x000ea40000000800 */
[----:B--2---:R-:W-:Y:S01]  /*8b90*/  F2FP.PACK_AB R171, R146, R147 ;  /* 0x0000009392ab723e */ /* 0x004fe200000000ff */
[--C-:B------:R-:W-:Y:S07]  /*8ba0*/  FFMA.FTZ R0, R173, c[0x0][0x2d0], -R134.reuse ;  /* 0x0000b400ad007a23 */ /* 0x100fee0000010886 */
[----:B------:R2:W-:Y:S01]  /*8bb0*/  MUFU.EX2 R149, R0 ;  /* 0x0000000000957308 */ /* 0x0005e20000000800 */
[C---:B-1----:R-:W-:Y:S08]  /*8bc0*/  HMMA.16816.F32 R4, R168.reuse, R136, R4 ;  /* 0x00000088a804723c */ /* 0x042ff00000001804 */
[C---:B------:R-:W-:Y:S01]  /*8bd0*/  HMMA.16816.F32 R8, R168.reuse, R138, R8 ;  /* 0x0000008aa808723c */ /* 0x040fe20000001808 */
[----:B------:R-:W1:Y:S03]  /*8be0*/  LDSM.16.MT88.4 R136, [R237+0x100] ;  /* 0x00010000ed88783b */ /* 0x000e660000004200 */
[--C-:B--2---:R-:W-:Y:S04]  /*8bf0*/  FFMA.FTZ R0, R172, c[0x0][0x2d0], -R134.reuse ;  /* 0x0000b400ac007a23 */ /* 0x104fe80000010886 */
[----:B------:R2:W3:Y:S01]  /*8c00*/  MUFU.EX2 R150, R0 ;  /* 0x0000000000967308 */ /* 0x0004e20000000800 */
[C---:B-1----:R-:W-:Y:S03]  /*8c10*/  HMMA.16816.F32 R12, R168.reuse, R136, R12 ;  /* 0x00000088a80c723c */ /* 0x042fe6000000180c */
[--C-:B--2---:R-:W-:Y:S06]  /*8c20*/  FFMA.FTZ R0, R174, c[0x0][0x2d0], -R134.reuse ;  /* 0x0000b400ae007a23 */ /* 0x104fec0000010886 */
[----:B------:R1:W-:Y:S01]  /*8c30*/  MUFU.EX2 R148, R0 ;  /* 0x0000000000947308 */ /* 0x0003e20000000800 */
[C---:B------:R-:W-:Y:S01]  /*8c40*/  HMMA.16816.F32 R16, R168.reuse, R138, R16 ;  /* 0x0000008aa810723c */ /* 0x040fe20000001810 */
[----:B------:R-:W2:Y:S02]  /*8c50*/  LDSM.16.MT88.4 R136, [R240+0x100] ;  /* 0x00010000f088783b */ /* 0x000ea40000004200 */
[----:B-1----:R-:W-:Y:S06]  /*8c60*/  FFMA.FTZ R0, R175, c[0x0][0x2d0], -R134 ;  /* 0x0000b400af007a23 */ /* 0x002fec0000010886 */
[----:B------:R1:W4:Y:S01]  /*8c70*/  MUFU.EX2 R174, R0 ;  /* 0x0000000000ae7308 */ /* 0x0003220000000800 */
[C---:B--2---:R-:W-:Y:S08]  /*8c80*/  HMMA.16816.F32 R20, R168.reuse, R136, R20 ;  /* 0x00000088a814723c */ /* 0x044ff00000001814 */
[C---:B------:R-:W-:Y:S01]  /*8c90*/  HMMA.16816.F32 R24, R168.reuse, R138, R24 ;  /* 0x0000008aa818723c */ /* 0x040fe20000001818 */
[----:B------:R-:W2:Y:S03]  /*8ca0*/  LDSM.16.MT88.4 R136, [R239+0x100] ;  /* 0x00010000ef88783b */ /* 0x000ea60000004200 */
[----:B-1----:R-:W-:Y:S02]  /*8cb0*/  FADD.FTZ R0, R2, R179 ;  /* 0x000000b302007221 */ /* 0x002fe40000010000 */
[----:B------:R-:W1:Y:S02]  /*8cc0*/  MUFU.EX2 R179, R159 ;  /* 0x0000009f00b37308 */ /* 0x000e640000000800 */
[----:B------:R-:W-:Y:S04]  /*8cd0*/  FADD.FTZ R151, R145, R0 ;  /* 0x0000000091977221 */ /* 0x000fe80000010000 */
[----:B------:R-:W-:Y:S01]  /*8ce0*/  FADD.FTZ R0, R147, R144 ;  /* 0x0000009093007221 */ /* 0x000fe20000010000 */
        /* <DEDUP_REMOVED lines=36> */
[C---:B--2---:R-:W-:Y:S07]  /*8f30*/  HMMA.16816.F32 R124, R168.reuse, R136, R124 ;  /* 0x00000088a87c723c */ /* 0x044fee000000187c */
[----:B------:R-:W-:Y:S01]  /*8f40*/  F2FP.PACK_AB R136, R145, R2 ;  /* 0x000000029188723e */ /* 0x000fe200000000ff */
[----:B------:R-:W-:Y:S04]  /*8f50*/  HMMA.16816.F32 R128, R168, R138, R128 ;  /* 0x0000008aa880723c */ /* 0x000fe80000001880 */
[----:B---3--:R-:W-:Y:S01]  /*8f60*/  F2FP.PACK_AB R137, R150, R149 ;  /* 0x000000959689723e */ /* 0x008fe200000000ff */
[----:B------:R-:W-:Y:S02]  /*8f70*/  FADD.FTZ R2, R146, R0 ;  /* 0x0000000092027221 */ /* 0x000fe40000010000 */
[----:B------:R-:W-:Y:S01]  /*8f80*/  F2FP.PACK_AB R138, R157, R156 ;  /* 0x0000009c9d8a723e */ /* 0x000fe200000000ff */
[----:B------:R-:W-:Y:S01]  /*8f90*/  LDSM.16.MT88.4 R144, [R239+0x5100] ;  /* 0x00510000ef90783b */ /* 0x000fe20000004200 */
[----:B----4-:R-:W-:Y:S03]  /*8fa0*/  F2FP.PACK_AB R139, R174, R148 ;  /* 0x00000094ae8b723e */ /* 0x010fe600000000ff */
[----:B------:R-:W-:Y:S01]  /*8fb0*/  FFMA.FTZ R0, R177, c[0x0][0x2d0], -R134 ;  /* 0x0000b400b1007a23 */ /* 0x000fe20000010886 */
[----:B------:R-:W-:Y:S01]  /*8fc0*/  MOV R177, R154 ;  /* 0x0000009a00b17202 */ /* 0x000fe20000000f00 */
[----:B------:R-:W-:Y:S02]  /*8fd0*/  FADD.FTZ R2, R149, R2 ;  /* 0x0000000295027221 */ /* 0x000fe40000010000 */
[C---:B------:R-:W-:Y:S01]  /*8fe0*/  HMMA.16816.F32 R4, R136.reuse, R140, R4 ;  /* 0x0000008c8804723c */ /* 0x040fe20000001804 */
[----:B------:R2:W-:Y:S04]  /*8ff0*/  MUFU.EX2 R172, R0 ;  /* 0x0000000000ac7308 */ /* 0x0005e80000000800 */
[----:B------:R-:W-:Y:S03]  /*9000*/  FADD.FTZ R2, R150, R2 ;  /* 0x0000000296027221 */ /* 0x000fe60000010000 */
[C---:B------:R-:W-:Y:S01]  /*9010*/  HMMA.16816.F32 R8, R136.reuse, R142, R8 ;  /* 0x0000008e8808723c */ /* 0x040fe20000001808 */
[----:B------:R-:W3:Y:S03]  /*9020*/  LDSM.16.MT88.4 R140, [R237+0x900] ;  /* 0x00090000ed8c783b */ /* 0x000ee60000004200 */
[--C-:B--2---:R-:W-:Y:S01]  /*9030*/  FFMA.FTZ R0, R178, c[0x0][0x2d0], -R134.reuse ;  /* 0x0000b400b2007a23 */ /* 0x104fe20000010886 */
[----:B------:R-:W-:Y:S03]  /*9040*/  MOV R178, R153 ;  /* 0x0000009900b27202 */ /* 0x000fe60000000f00 */
[----:B------:R2:W4:Y:S01]  /*9050*/  MUFU.EX2 R173, R0 ;  /* 0x0000000000ad7308 */ /* 0x0005220000000800 */
[----:B------:R-:W-:Y:S01]  /*9060*/  F2FP.PACK_AB R170, R177, R178 ;  /* 0x000000b2b1aa723e */ /* 0x000fe200000000ff */
[C---:B---3--:R-:W-:Y:S03]  /*9070*/  HMMA.16816.F32 R12, R136.reuse, R140, R12 ;  /* 0x0000008c880c723c */ /* 0x048fe6000000180c */
[--C-:B--2---:R-:W-:Y:S01]  /*9080*/  FFMA.FTZ R0, R176, c[0x0][0x2d0], -R134.reuse ;  /* 0x0000b400b0007a23 */ /* 0x104fe20000010886 */
[----:B------:R-:W-:Y:S01]  /*9090*/  MOV R176, R152 ;  /* 0x0000009800b07202 */ /* 0x000fe20000000f00 */
[----:B------:R-:W-:Y:S01]  /*90a0*/  FFMA.FTZ R134, R132, c[0x0][0x2d0], -R134 ;  /* 0x0000b40084867a23 */ /* 0x000fe20000010886 */
[----:B------:R-:W-:Y:S02]  /*90b0*/  LDSM.16.MT88.4 R152, [R236+0x1100] ;  /* 0x00110000ec98783b */ /* 0x000fe40000004200 */
[C---:B------:R-:W-:Y:S01]  /*90c0*/  HMMA.16816.F32 R16, R136.reuse, R142, R16 ;  /* 0x0000008e8810723c */ /* 0x040fe20000001810 */
[----:B------:R2:W-:Y:S03]  /*90d0*/  MUFU.EX2 R132, R0 ;  /* 0x0000000000847308 */ /* 0x0005e60000000800 */
[----:B-1----:R-:W-:Y:S02]  /*90e0*/  F2FP.PACK_AB R168, R176, R179 ;  /* 0x000000b3b0a8723e */ /* 0x002fe400000000ff */
[----:B----4-:R-:W-:Y:S01]  /*90f0*/  F2FP.PACK_AB R169, R173, R172 ;  /* 0x000000acada9723e */ /* 0x010fe200000000ff */
[----:B------:R-:W1:Y:S04]  /*9100*/  LDSM.16.MT88.4 R140, [R240+0x900] ;  /* 0x00090000f08c783b */ /* 0x000e680000004200 */
[----:B------:R-:W3:Y:S01]  /*9110*/  MUFU.EX2 R134, R134 ;  /* 0x0000008600867308 */ /* 0x000ee20000000800 */
[----:B--2---:R-:W-:Y:S04]  /*9120*/  FADD.FTZ R0, R156, R151 ;  /* 0x000000979c007221 */ /* 0x004fe80000010000 */
[----:B------:R-:W-:Y:S02]  /*9130*/  FADD.FTZ R175, R157, R0 ;  /* 0x000000009daf7221 */ /* 0x000fe40000010000 */
[----:B------:R-:W-:Y:S02]  /*9140*/  FADD.FTZ R0, R148, R2 ;  /* 0x0000000294007221 */ /* 0x000fe40000010000 */
[----:B------:R-:W-:Y:S01]  /*9150*/  FADD.FTZ R2, R179, R175 ;  /* 0x000000afb3027221 */ /* 0x000fe20000010000 */
[----:B---3--:R-:W-:Y:S01]  /*9160*/  F2FP.PACK_AB R171, R134, R132 ;  /* 0x0000008486ab723e */ /* 0x008fe200000000ff */
[----:B------:R-:W-:Y:S02]  /*9170*/  FADD.FTZ R0, R174, R0 ;  /* 0x00000000ae007221 */ /* 0x000fe40000010000 */
[----:B------:R-:W-:Y:S02]  /*9180*/  FADD.FTZ R2, R176, R2 ;  /* 0x00000002b0027221 */ /* 0x000fe40000010000 */
[----:B------:R-:W-:Y:S02]  /*9190*/  FADD.FTZ R0, R172, R0 ;  /* 0x00000000ac007221 */ /* 0x000fe40000010000 */
[----:B------:R-:W-:Y:S02]  /*91a0*/  FADD.FTZ R2, R178, R2 ;  /* 0x00000002b2027221 */ /* 0x000fe40000010000 */
[----:B------:R-:W-:Y:S01]  /*91b0*/  FADD.FTZ R0, R173, R0 ;  /* 0x00000000ad007221 */ /* 0x000fe20000010000 */
[C---:B-1----:R-:W-:Y:S03]  /*91c0*/  HMMA.16816.F32 R20, R136.reuse, R140, R20 ;  /* 0x0000008c8814723c */ /* 0x042fe60000001814 */
[----:B------:R-:W-:Y:S01]  /*91d0*/  FADD.FTZ R0, R132, R0 ;  /* 0x0000000084007221 */ /* 0x000fe20000010000 */
[-C--:B------:R-:W-:Y:S03]  /*91e0*/  MOV R132, R3.reuse ;  /* 0x0000000300847202 */ /* 0x080fe60000000f00 */
[----:B------:R-:W-:Y:S01]  /*91f0*/  FADD.FTZ R0, R134, R0 ;  /* 0x0000000086007221 */ /* 0x000fe20000010000 */
[C---:B------:R-:W-:Y:S01]  /*9200*/  HMMA.16816.F32 R24, R136.reuse, R142, R24 ;  /* 0x0000008e8818723c */ /* 0x040fe20000001818 */
[----:B------:R-:W1:Y:S03]  /*9210*/  LDSM.16.MT88.4 R140, [R239+0x900] ;  /* 0x00090000ef8c783b */ /* 0x000e660000004200 */
[----:B------:R-:W-:Y:S04]  /*9220*/  MOV R134, R3 ;  /* 0x0000000300867202 */ /* 0x000fe80000000f00 */
        /* <DEDUP_REMOVED lines=34> */
[C---:B------:R-:W-:Y:S08]  /*9450*/  HMMA.16816.F32 R120, R136.reuse, R142, R120 ;  /* 0x0000008e8878723c */ /* 0x040ff00000001878 */
[C---:B------:R-:W-:Y:S08]  /*9460*/  HMMA.16816.F32 R124, R136.reuse, R144, R124 ;  /* 0x00000090887c723c */ /* 0x040ff0000000187c */
[----:B------:R-:W-:Y:S01]  /*9470*/  HMMA.16816.F32 R128, R136, R146, R128 ;  /* 0x000000928880723c */ /* 0x000fe20000001880 */
[----:B------:R-:W1:Y:S07]  /*9480*/  LDSM.16.MT88.4 R144, [R237+0x1100] ;  /* 0x00110000ed90783b */ /* 0x000e6e0000004200 */
[C---:B------:R-:W-:Y:S01]  /*9490*/  HMMA.16816.F32 R156, R168.reuse, R152, R4 ;  /* 0x00000098a89c723c */ /* 0x040fe20000001804 */
[----:B------:R-:W2:Y:S07]  /*94a0*/  LDSM.16.MT88.4 R136, [R240+0x1100] ;  /* 0x00110000f088783b */ /* 0x000eae0000004200 */
[C---:B------:R-:W-:Y:S01]  /*94b0*/  HMMA.16816.F32 R152, R168.reuse, R154, R8 ;  /* 0x0000009aa898723c */ /* 0x040fe20000001808 */
[----:B------:R-:W3:Y:S08]  /*94c0*/  LDSM.16.MT88.4 R4, [R239+0x1100] ;  /* 0x00110000ef04783b */ /* 0x000ef00000004200 */
[----:B------:R-:W4:Y:S01]  /*94d0*/  LDSM.16.MT88.4 R8, [R236+0x2900] ;  /* 0x00290000ec08783b */ /* 0x000f220000004200 */
[C---:B-1----:R-:W-:Y:S07]  /*94e0*/  HMMA.16816.F32 R148, R168.reuse, R144, R12 ;  /* 0x00000090a894723c */ /* 0x042fee000000180c */
[----:B------:R-:W1:Y:S01]  /*94f0*/  LDSM.16.MT88.4 R12, [R237+0x2900] ;  /* 0x00290000ed0c783b */ /* 0x000e620000004200 */
[C---:B------:R-:W-:Y:S08]  /*9500*/  HMMA.16816.F32 R144, R168.reuse, R146, R16 ;  /* 0x00000092a890723c */ /* 0x040ff00000001810 */
[C---:B--2---:R-:W-:Y:S08]  /*9510*/  HMMA.16816.F32 R140, R168.reuse, R136, R20 ;  /* 0x00000088a88c723c */ /* 0x044ff00000001814 */
[C---:B------:R-:W-:Y:S08]  /*9520*/  HMMA.16816.F32 R136, R168.reuse, R138, R24 ;  /* 0x0000008aa888723c */ /* 0x040ff00000001818 */
[C---:B---3--:R-:W-:Y:S08]  /*9530*/  HMMA.16816.F32 R28, R168.reuse, R4, R28 ;  /* 0x00000004a81c723c */ /* 0x048ff0000000181c */
[C---:B------:R-:W-:Y:S01]  /*9540*/  HMMA.16816.F32 R32, R168.reuse, R6, R32 ;  /* 0x00000006a820723c */ /* 0x040fe20000001820 */
[----:B------:R-:W2:Y:S07]  /*9550*/  LDSM.16.MT88.4 R4, [R240+0x2900] ;  /* 0x00290000f004783b */ /* 0x000eae0000004200 */
[C---:B----4-:R-:W-:Y:S08]  /*9560*/  HMMA.16816.F32 R36, R168.reuse, R8, R36 ;  /* 0x00000008a824723c */ /* 0x050ff00000001824 */
        /* <DEDUP_REMOVED lines=28> */
[C---:B-1----:R-:W-:Y:S08]  /*9730*/  HMMA.16816.F32 R116, R168.reuse, R12, R116 ;  /* 0x0000000ca874723c */ /* 0x042ff00000001874 */
[C---:B------:R-:W-:Y:S08]  /*9740*/  HMMA.16816.F32 R120, R168.reuse, R14, R120 ;  /* 0x0000000ea878723c */ /* 0x040ff00000001878 */
[C---:B--2---:R-:W-:Y:S07]  /*9750*/  HMMA.16816.F32 R124, R168.reuse, R4, R124 ;  /* 0x00000004a87c723c */ /* 0x044fee000000187c */
[----:B------:R-:W-:Y:S01]  /*9760*/  FADD.FTZ R4, R177, R2 ;  /* 0x00000002b1047221 */ /* 0x000fe20000010000 */
[----:B------:R-:W-:Y:S04]  /*9770*/  HMMA.16816.F32 R128, R168, R6, R128 ;  /* 0x00000006a880723c */ /* 0x000fe80000001880 */
[----:B------:R1:W-:Y:S01]  /*9780*/  STL [R1+0x14], R4 ;  /* 0x0000140401007387 */ /* 0x0003e20000100800 */
[----:B------:R-:W-:Y:S03]  /*9790*/  MOV R2, R133 ;  /* 0x0000008500027202 */ /* 0x000fe60000000f00 */
[----:B------:R1:W-:Y:S01]  /*97a0*/  STL [R1+0x18], R0 ;  /* 0x0000180001007387 */ /* 0x0003e20000100800 */
[----:B------:R-:W-:-:S05]  /*97b0*/  @P0 BRA `(.L_x_357) ;  /* 0xffffc55000000947 */ /* 0x000fca000383ffff */
.L_x_346:
[----:B------:R-:W2:Y:S01]  /*97c0*/  S2UR UR10, SR_CTAID.X ;  /* 0x00000000000a79c3 */ /* 0x000ea20000002500 */
[----:B------:R-:W-:-:S02]  /*97d0*/  UISETP.NE.AND UP1, UPT, UR14, URZ, UPT ;  /* 0x0000003f0e00728c */ /* 0x000fc4000bf25270 */
[----:B------:R-:W-:Y:S02]  /*97e0*/  UISETP.NE.AND UP0, UPT, UR13, URZ, UPT ;  /* 0x0000003f0d00728c */ /* 0x000fe4000bf05270 */
[----:B------:R-:W-:-:S04]  /*97f0*/  ULDC.64 UR4, c[0x0][0x2c8] ;  /* 0x0000b20000047ab9 */ /* 0x000fc80000000a00 */
[----:B------:R-:W-:Y:S01]  /*9800*/  PLOP3.LUT P0, PT, PT, PT, UP0, 0x40, 0x0 ;  /* 0x000000000000781c */ /* 0x000fe20003f0e808 */
[----:B--2---:R-:W-:-:S04]  /*9810*/  ULEA UR10, UR10, 0x7f, 0x7 ;  /* 0x0000007f0a0a7891 */ /* 0x004fc8000f8e383f */
[----:B------:R-:W-:-:S03]  /*9820*/  UIMAD.WIDE.U32 UR18, UR10, UR4, URZ ;  /* 0x000000040a1272a5 */ /* 0x000fc6000f8e003f */
[----:B------:R-:W-:Y:S02]  /*9830*/  ULDC UR4, c[0x0][0x168] ;  /* 0x00005a0000047ab9 */ /* 0x000fe40000000800 */
[----:B------:R-:W-:Y:S02]  /*9840*/  @UP1 USHF.R.U32.HI UR10, URZ, UR5, UR19 ;  /* 0x000000053f0a1299 */ /* 0x000fe40008011613 */
[----:B------:R-:W-:Y:S02]  /*9850*/  UIADD3 UR4, -UR4, 0x1, URZ ;  /* 0x0000000104047890 */ /* 0x000fe4000fffe13f */
[----:B------:R-:W-:Y:S02]  /*9860*/  ULDC UR5, c[0x0][0x1d0] ;  /* 0x0000740000057ab9 */ /* 0x000fe40000000800 */
[----:B------:R-:W-:-:S03]  /*9870*/  UIADD3 UR11, UR10, UR5, UR4 ;  /* 0x000000050a0b7290 */ /* 0x000fc6000fffe004 */
[----:B------:R-:W-:Y:S02]  /*9880*/  ULDC UR10, c[0x0][0x324] ;  /* 0x0000c900000a7ab9 */ /* 0x000fe40000000800 */
[----:B------:R-:W-:Y:S01]  /*9890*/  UIADD3 UR10, UR11, -UR10, URZ ;  /* 0x8000000a0b0a7290 */ /* 0x000fe2000fffe03f */
[----:B------:R-:W-:Y:S05]  /*98a0*/  @P0 BRA `(.L_x_358) ;  /* 0x0000014000000947 */ /* 0x000fea0003800000 */
        /* <DEDUP_REMOVED lines=11> */
.L_x_359:
[----:B------:R-:W-:Y:S02]  /*9960*/  ULDC UR4, c[0x0][0x32c] ;  /* 0x0000cb0000047ab9 */ /* 0x000fe40000000800 */
[----:B------:R-:W-:-:S03]  /*9970*/  UISETP.NE.AND UP0, UPT, UR4, 0x1, UPT ;  /* 0x000000010400788c */ /* 0x000fc6000bf05270 */
[----:B------:R-:W-:Y:S02]  /*9980*/  ULDC.64 UR4, c[0x0][0x330] ;  /* 0x0000cc0000047ab9 */ /* 0x000fe40000000a00 */
[----:B------:R-:W-:-:S06]  /*9990*/  UIMAD.WIDE.U32 UR18, UR11, UR4, URZ ;  /* 0x000000040b1272a5 */ /* 0x000fcc000f8e003f */
[----:B------:R-:W-:Y:S02]  /*99a0*/  @UP0 USHF.R.U32.HI UR11, URZ, UR5, UR19 ;  /* 0x000000053f0b0299 */ /* 0x000fe40008011613 */
.L_x_360:
[----:B------:R-:W-:Y:S02]  /*99b0*/  ULDC UR4, c[0x0][0x32c] ;  /* 0x0000cb0000047ab9 */ /* 0x000fe40000000800 */
[----:B------:R-:W-:-:S04]  /*99c0*/  UIMAD UR4, UR11, UR4, URZ ;  /* 0x000000040b0472a4 */ /* 0x000fc8000f8e023f */
[----:B------:R-:W-:-:S04]  /*99d0*/  UISETP.LT.AND UP0, UPT, UR10, UR4, UPT ;  /* 0x000000040a00728c */ /* 0x000fc8000bf01270 */
[----:B------:R-:W-:-:S04]  /*99e0*/  USEL UR10, UR10, UR4, !UP0 ;  /* 0x000000040a0a7287 */ /* 0x000fc8000c000000 */
.L_x_358:
[----:B------:R-:W-:-:S04]  /*99f0*/  UIADD3 UR10, UR10, 0x2f, URZ ;  /* 0x0000002f0a0a7890 */ /* 0x000fc8000fffe03f */
[----:B------:R-:W-:-:S04]  /*9a00*/  UIMAD.WIDE UR4, UR10, 0x2aaaaaab, URZ ;  /* 0x2aaaaaab0a0478a5 */ /* 0x000fc8000f8e023f */
        /* <DEDUP_REMOVED lines=9> */
[----:B-1----:R-:W4:Y:S04]  /*9aa0*/  LDL.64 R4, [R1+0x30] ;  /* 0x0000300001047983 */ /* 0x002f280000100a00 */
[----:B------:R-:W4:Y:S01]  /*9ab0*/  LDL.64 R2, [R1+0x28] ;  /* 0x0000280001027983 */ /* 0x000f220000100a00 */
[----:B--2---:R-:W-:-:S02]  /*9ac0*/  IADD3 R11, P0, R8, 0x40, RZ ;  /* 0x00000040080b7810 */ /* 0x004fc40007f1e0ff */
[----:B------:R-:W-:-:S03]  /*9ad0*/  IADD3 R10, P1, R8, 0x80, RZ ;  /* 0x00000080080a7810 */ /* 0x000fc60007f3e0ff */
[--C-:B---3--:R-:W-:Y:S01]  /*9ae0*/  IMAD.X R0, RZ, RZ, R7.reuse, P0 ;  /* 0x000000ffff007224 */ /* 0x108fe200000e0607 */
[----:B------:R-:W-:Y:S01]  /*9af0*/  STL [R1+0x6c], R11 ;  /* 0x00006c0b01007387 */ /* 0x000fe20000100800 */
[----:B------:R-:W-:Y:S01]  /*9b00*/  IADD3 R9, P0, R8, 0xc0, RZ ;  /* 0x000000c008097810 */ /* 0x000fe20007f1e0ff */
[--C-:B------:R-:W-:Y:S01]  /*9b10*/  IMAD.X R8, RZ, RZ, R7.reuse, P1 ;  /* 0x000000ffff087224 */ /* 0x100fe200008e0607 */
[C---:B----4-:R-:W-:Y:S01]  /*9b20*/  IADD3 R6, P1, R4.reuse, 0x80, RZ ;  /* 0x0000008004067810 */ /* 0x050fe20007f3e0ff */
[----:B------:R-:W-:Y:S02]  /*9b30*/  STL [R1+0x64], R10 ;  /* 0x0000640a01007387 */ /* 0x000fe40000100800 */
[----:B------:R-:W-:Y:S01]  /*9b40*/  IMAD.X R7, RZ, RZ, R7, P0 ;  /* 0x000000ffff077224 */ /* 0x000fe200000e0607 */
[C---:B------:R-:W-:Y:S01]  /*9b50*/  IADD3 R5, P0, R4.reuse, 0xc0, RZ ;  /* 0x000000c004057810 */ /* 0x040fe20007f1e0ff */
[----:B------:R1:W-:Y:S04]  /*9b60*/  STL [R1+0x68], R0 ;  /* 0x0000680001007387 */ /* 0x0003e80000100800 */
[----:B------:R-:W-:Y:S04]  /*9b70*/  STL [R1+0x5c], R9 ;  /* 0x00005c0901007387 */ /* 0x000fe80000100800 */
[----:B------:R-:W-:Y:S01]  /*9b80*/  STL [R1+0x60], R8 ;  /* 0x0000600801007387 */ /* 0x000fe20000100800 */
[----:B-1----:R-:W-:Y:S01]  /*9b90*/  IADD3 R0, P2, R4, 0x40, RZ ;  /* 0x0000004004007810 */ /* 0x002fe20007f5e0ff */
[----:B------:R-:W-:-:S04]  /*9ba0*/  IMAD.X R4, RZ, RZ, R3, P1 ;  /* 0x000000ffff047224 */ /* 0x000fc800008e0603 */
[----:B------:R1:W-:Y:S04]  /*9bb0*/  STL [R1+0x54], R0 ;  /* 0x0000540001007387 */ /* 0x0003e80000100800 */
[----:B------:R-:W-:Y:S04]  /*9bc0*/  STL [R1+0x58], R7 ;  /* 0x0000580701007387 */ /* 0x000fe80000100800 */
[----:B------:R-:W-:Y:S01]  /*9bd0*/  STL [R1+0x4c], R6 ;  /* 0x00004c0601007387 */ /* 0x000fe20000100800 */
[----:B-1----:R-:W-:-:S05]  /*9be0*/  IMAD.X R0, RZ, RZ, R3, P2 ;  /* 0x000000ffff007224 */ /* 0x002fca00010e0603 */
[----:B------:R1:W-:Y:S04]  /*9bf0*/  STL [R1+0x50], R0 ;  /* 0x0000500001007387 */ /* 0x0003e80000100800 */
[----:B------:R2:W-:Y:S01]  /*9c00*/  STL [R1+0x20], R5 ;  /* 0x0000200501007387 */ /* 0x0005e20000100800 */
[----:B-1----:R-:W-:-:S05]  /*9c10*/  IMAD.X R0, RZ, RZ, R3, P0 ;  /* 0x000000ffff007224 */ /* 0x002fca00000e0603 */
[----:B------:R2:W-:Y:S04]  /*9c20*/  STL [R1+0x10], R0 ;  /* 0x0000100001007387 */ /* 0x0005e80000100800 */
[----:B------:R2:W-:Y:S02]  /*9c30*/  STL [R1+0x48], R4 ;  /* 0x0000480401007387 */ /* 0x0005e40000100800 */
.L_x_364:
[----:B--2---:R-:W2:Y:S01]  /*9c40*/  LDL R0, [R1] ;  /* 0x0000000001007983 */ /* 0x004ea20000100800 */
[----:B------:R-:W-:Y:S04]  /*9c50*/  DEPBAR.LE SB0, 0x0 ;  /* 0x000080000000791a */ /* 0x000fe80000000000 */
[----:B------:R-:W-:Y:S01]  /*9c60*/  BAR.SYNC.DEFER_BLOCKING 0x0 ;  /* 0x0000000000007b1d */ /* 0x000fe20000010000 */
[----:B------:R-:W-:Y:S06]  /*9c70*/  UISETP.GT.AND UP0, UPT, UR9, UR8, UPT ;  /* 0x000000080900728c */ /* 0x000fec000bf04270 */
[----:B------:R-:W-:Y:S01]  /*9c80*/  PLOP3.LUT P0, PT, PT, PT, UP0, 0x80, 0x0 ;  /* 0x000000000000781c */ /* 0x000fe20003f0f008 */
[----:B-----5:R-:W1:Y:S04]  /*9c90*/  LDSM.16.M88.4 R8, [R135+0x10100] ;  /* 0x010100008708783b */ /* 0x020e680000000200 */
[----:B------:R-:W3:Y:S04]  /*9ca0*/  LDSM.16.M88.4 R16, [R135+0x10900] ;  /* 0x010900008710783b */ /* 0x000ee80000000200 */
[----:B------:R-:W4:Y:S04]  /*9cb0*/  LDSM.16.M88.4 R24, [R135+0x11100] ;  /* 0x011100008718783b */ /* 0x000f280000000200 */
[----:B------:R-:W1:Y:S04]  /*9cc0*/  LDSM.16.M88.4 R168, [R242] ;  /* 0x00000000f2a8783b */ /* 0x000e680000000200 */
[----:B------:R-:W1:Y:S04]  /*9cd0*/  LDSM.16.M88.4 R176, [R252] ;  /* 0x00000000fcb0783b */ /* 0x000e680000000200 */
[----:B--2---:R2:W1:Y:S02]  /*9ce0*/  LDSM.16.M88.4 R172, [R0] ;  /* 0x0000000000ac783b */ /* 0x0044640000000200 */
[----:B--2---:R-:W-:Y:S01]  /*9cf0*/  MOV R0, R133 ;  /* 0x0000008500007202 */ /* 0x004fe20000000f00 */
[----:B------:R-:W-:-:S05]  /*9d00*/  @P0 BRA `(.L_x_362) ;  /* 0x0000045000000947 */ /* 0x000fca0003800000 */
[----:B---34-:R-:W2:Y:S01]  /*9d10*/  LDL R2, [R1+0x1c] ;  /* 0x00001c0001027983 */ /* 0x018ea20000100800 */
[----:B------:R-:W-:Y:S02]  /*9d20*/  ULDC.64 UR4, c[0x0][0x208] ;  /* 0x0000820000047ab9 */ /* 0x000fe40000000a00 */
[----:B------:R-:W-:Y:S01]  /*9d30*/  UIMAD.WIDE.U32 UR18, UR8, UR4, URZ ;  /* 0x00000004081272a5 */ /* 0x000fe2000f8e003f */
[----:B-1----:R1:W-:Y:S01]  /*9d40*/  STL.64 [R1+0x80], R8 ;  /* 0x0000800801007387 */ /* 0x0023e20000100a00 */
[----:B------:R-:W-:Y:S03]  /*9d50*/  USHF.R.S32.HI UR11, URZ, 0x1f, UR8 ;  /* 0x0000001f3f0b7899 */ /* 0x000fe60008011408 */
[----:B------:R-:W3:Y:S01]  /*9d60*/  LDL.64 R22, [R1+0x38] ;  /* 0x0000380001167983 */ /* 0x000ee20000100a00 */
[----:B------:R-:W-:Y:S03]  /*9d70*/  UIMAD UR11, UR11, UR4, URZ ;  /* 0x000000040b0b72a4 */ /* 0x000fe6000f8e023f */
[----:B------:R-:W4:Y:S01]  /*9d80*/  LDL R7, [R1+0x4] ;  /* 0x0000040001077983 */ /* 0x000f220000100800 */
[----:B------:R-:W-:Y:S03]  /*9d90*/  UIMAD UR11, UR8, UR5, UR11 ;  /* 0x00000005080b72a4 */ /* 0x000fe6000f8e020b */
[----:B------:R-:W3:Y:S01]  /*9da0*/  LDL R21, [R1+0x6c] ;  /* 0x00006c0001157983 */ /* 0x000ee20000100800 */
[----:B------:R-:W-:Y:S02]  /*9db0*/  UIADD3 UR4, UR19, UR11, URZ ;  /* 0x0000000b13047290 */ /* 0x000fe4000fffe03f */
[----:B------:R-:W-:Y:S01]  /*9dc0*/  UIMAD.WIDE.U32 UR18, UR18, 0x30, URZ ;  /* 0x00000030121278a5 */ /* 0x000fe2000f8e003f */
[----:B------:R-:W3:Y:S01]  /*9dd0*/  LDL R20, [R1+0x68] ;  /* 0x0000680001147983 */ /* 0x000ee20000100800 */
[----:B------:R-:W-:Y:S03]  /*9de0*/  UIMAD UR4, UR4, 0x30, URZ ;  /* 0x00000030040478a4 */ /* 0x000fe6000f8e023f */
[----:B------:R-:W3:Y:S01]  /*9df0*/  LDL R15, [R1+0x64] ;  /* 0x00006400010f7983 */ /* 0x000ee20000100800 */
[----:B------:R-:W-:Y:S03]  /*9e00*/  UIADD3 UR4, UR19, UR4, URZ ;  /* 0x0000000413047290 */ /* 0x000fe6000fffe03f */
[----:B------:R-:W3:Y:S04]  /*9e10*/  LDL R14, [R1+0x60] ;  /* 0x00006000010e7983 */ /* 0x000ee80000100800 */
[----:B-1----:R-:W3:Y:S04]  /*9e20*/  LDL.64 R8, [R1+0x40] ;  /* 0x0000400001087983 */ /* 0x002ee80000100a00 */
[----:B------:R-:W4:Y:S04]  /*9e30*/  LDL R13, [R1+0x5c] ;  /* 0x00005c00010d7983 */ /* 0x000f280000100800 */
[----:B------:R-:W4:Y:S01]  /*9e40*/  LDL R12, [R1+0x58] ;  /* 0x00005800010c7983 */ /* 0x000f220000100800 */
[----:B--2---:R-:W-:Y:S02]  /*9e50*/  LOP3.LUT P2, RZ, R2, 0x1, RZ, 0xc0, !PT ;  /* 0x0000000102ff7812 */ /* 0x004fe4000784c0ff */
[----:B---3--:R-:W-:Y:S04]  /*9e60*/  IADD3 R3, P1, R8, UR18, RZ ;  /* 0x0000001208037c10 */ /* 0x008fe8000ff3e0ff */
[----:B------:R-:W-:Y:S02]  /*9e70*/  LEA R2, P0, R3, c[0x0][0x1f8], 0x1 ;  /* 0x00007e0003027a11 */ /* 0x000fe400078008ff */
[----:B------:R-:W-:Y:S04]  /*9e80*/  IADD3.X R4, R23, UR4, RZ, P1, !PT ;  /* 0x0000000417047c10 */ /* 0x000fe80008ffe4ff */
[----:B------:R-:W-:Y:S05]  /*9e90*/  LEA.HI.X R3, R3, c[0x0][0x1fc], R4, 0x1, P0 ;  /* 0x00007f0003037a11 */ /* 0x000fea00000f0c04 */
[----:B------:R-:W-:Y:S01]  /*9ea0*/  @!PT LDS RZ, [RZ] ;  /* 0x00000000fffff984 */ /* 0x000fe20000000800 */
[----:B------:R-:W-:Y:S01]  /*9eb0*/  @!PT LDS RZ, [RZ] ;  /* 0x00000000fffff984 */ /* 0x000fe20000000800 */
[----:B------:R-:W-:Y:S01]  /*9ec0*/  @!PT LDS RZ, [RZ] ;  /* 0x00000000fffff984 */ /* 0x000fe20000000800 */
[----:B----4-:R1:W-:Y:S02]  /*9ed0*/  LDGSTS.E.BYPASS.LTC128B.128 [R7+0x100], [R2.64], !P6 ;  /* 0x0010000002077fae */ /* 0x0103e4000f101d50 */
        /* <DEDUP_REMOVED lines=13> */
[----:B------:R-:W-:Y:S01]  /*9fb0*/  LEA.HI.X R3, R3, c[0x0][0x1fc], R4, 0x1, P0 ;  /* 0x00007f0003037a11 */ /* 0x000fe200000f0c04 */
[----:B------:R-:W-:Y:S04]  /*9fc0*/  @!P3 IMAD.MOV.U32 R4, RZ, RZ, c[0x0][0x20c] ;  /* 0x00008300ff04b624 */ /* 0x000fe800078e00ff */
[----:B------:R1:W-:Y:S02]  /*9fd0*/  LDGSTS.E.BYPASS.LTC128B.128 [R7+0x4900], [R2.64], !P4 ;  /* 0x0490000002077fae */ /* 0x0003e4000e101d50 */
[----:B-1----:R-:W-:Y:S05]  /*9fe0*/  @!P3 IMAD.MOV.U32 R2, RZ, RZ, c[0x0][0x208] ;  /* 0x00008200ff02b624 */ /* 0x002fea00078e00ff */
[C---:B------:R-:W-:Y:S04]  /*9ff0*/  @!P3 LEA R3, P0, R2.reuse, UR18, 0x5 ;  /* 0x000000120203bc11 */ /* 0x040fe8000f8028ff */
[----:B------:R-:W-:Y:S02]  /*a000*/  @!P3 IADD3 R5, P1, R3, R8, RZ ;  /* 0x000000080305b210 */ /* 0x000fe40007f3e0ff */
[----:B------:R-:W-:Y:S01]  /*a010*/  @!P3 LEA.HI.X R2, R2, UR4, R4, 0x5, P0 ;  /* 0x000000040202bc11 */ /* 0x000fe200080f2c04 */
[----:B------:R1:W5:Y:S01]  /*a020*/  LDL.LU.64 R8, [R1+0x80] ;  /* 0x0000800001087983 */ /* 0x0003620000300a00 */
[C---:B------:R-:W-:Y:S03]  /*a030*/  @!P3 LEA R4, P0, R5.reuse, c[0x0][0x1f8], 0x1 ;  /* 0x00007e000504ba11 */ /* 0x040fe600078008ff */
[C---:B------:R-:W-:Y:S05]  /*a040*/  @!P3 IMAD.X R6, R2.reuse, 0x1, R23, P1 ;  /* 0x000000010206b824 */ /* 0x040fea00008e0617 */
[----:B------:R-:W-:Y:S05]  /*a050*/  @!P3 LEA.HI.X R5, R5, c[0x0][0x1fc], R6, 0x1, P0 ;  /* 0x00007f000505ba11 */ /* 0x000fea00000f0c06 */
[----:B------:R2:W-:Y:S02]  /*a060*/  @!P3 LDGSTS.E.BYPASS.LTC128B.128 [R7+0x1100], [R4.64], !P6 ;  /* 0x011000000407bfae */ /* 0x0005e4000f101d50 */
[----:B--2---:R-:W-:Y:S04]  /*a070*/  @!P3 IADD3 R5, P1, R3, R21, RZ ;  /* 0x000000150305b210 */ /* 0x004fe80007f3e0ff */
[C---:B------:R-:W-:Y:S01]  /*a080*/  @!P3 LEA R4, P0, R5.reuse, c[0x0][0x1f8], 0x1 ;  /* 0x00007e000504ba11 */ /* 0x040fe200078008ff */
[C---:B------:R-:W-:Y:S05]  /*a090*/  @!P3 IMAD.X R6, R2.reuse, 0x1, R20, P1 ;  /* 0x000000010206b824 */ /* 0x040fea00008e0614 */
        /* <DEDUP_REMOVED lines=12> */
.L_x_362:
[C---:B-1-345:R-:W-:Y:S01]  /*a160*/  HMMA.16816.F32 R4, R160.reuse, R8, RZ ;  /* 0x00000008a004723c */ /* 0x07afe200000018ff */
[----:B------:R-:W0:Y:S01]  /*a170*/  LDGDEPBAR ;  /* 0x00000000000079af */ /* 0x000e220000000000 */
[----:B------:R-:W-:Y:S06]  /*a180*/  UISETP.GT.AND UP0, UPT, UR8, UR9, UPT ;  /* 0x000000090800728c */ /* 0x000fec000bf04270 */
[C---:B------:R-:W-:Y:S01]  /*a190*/  HMMA.16816.F32 R8, R160.reuse, R10, RZ ;  /* 0x0000000aa008723c */ /* 0x040fe200000018ff */
[----:B------:R-:W-:Y:S07]  /*a1a0*/  PLOP3.LUT P0, PT, PT, PT, UP0, 0x80, 0x0 ;  /* 0x000000000000781c */ /* 0x000fee0003f0f008 */
[C---:B------:R-:W-:Y:S08]  /*a1b0*/  HMMA.16816.F32 R12, R160.reuse, R16, RZ ;  /* 0x00000010a00c723c */ /* 0x040ff000000018ff */
[C---:B------:R-:W-:Y:S08]  /*a1c0*/  HMMA.16816.F32 R16, R160.reuse, R18, RZ ;  /* 0x00000012a010723c */ /* 0x040ff000000018ff */
[C---:B------:R-:W-:Y:S08]  /*a1d0*/  HMMA.16816.F32 R20, R160.reuse, R24, RZ ;  /* 0x00000018a014723c */ /* 0x040ff000000018ff */
        /* <DEDUP_REMOVED lines=135> */
[----:B------:R-:W-:-:S07]  /*aa50*/  @!P0 BRA `(.L_x_363) ;  /* 0x000004e000008947 */ /* 0x000fce0003800000 */
        /* <DEDUP_REMOVED lines=19> */
[----:B------:R-:W5:Y:S04]  /*ab90*/  LDL R168, [R1+0x10] ;  /* 0x0000100001a87983 */ /* 0x000f680000100800 */
        /* <DEDUP_REMOVED lines=13> */
[----:B------:R-:W-:Y:S05]  /*ac70*/  @P1 LEA.HI.X R3, R3, c[0x0][0x1cc], R134, 0x1, P2 ;  /* 0x0000730003031a11 */ /* 0x000fea00010f0c86 */
[----:B------:R-:W-:Y:S01]  /*ac80*/  @!PT LDS RZ, [RZ] ;  /* 0x00000000fffff984 */ /* 0x000fe20000000800 */
[----:B------:R-:W-:Y:S01]  /*ac90*/  @!PT LDS RZ, [RZ] ;  /* 0x00000000fffff984 */ /* 0x000fe20000000800 */
[----:B------:R-:W-:Y:S01]  /*aca0*/  @!PT LDS RZ, [RZ] ;  /* 0x00000000fffff984 */ /* 0x000fe20000000800 */
[----:B----4-:R5:W-:Y:S02]  /*acb0*/  @P1 LDGSTS.E.BYPASS.LTC128B.128 [R177+0x10100], [R2.64], !P6 ;  /* 0x1010000002b11fae */ /* 0x010be4000f101d50 */
[----:B-----5:R-:W-:Y:S04]  /*acc0*/  @P1 IADD3 R3, P2, R173, UR20, RZ ;  /* 0x00000014ad031c10 */ /* 0x020fe8000ff5e0ff */
[----:B------:R-:W-:Y:S02]  /*acd0*/  @P1 IADD3.X R134, R172, UR4, RZ, P2, !PT ;  /* 0x00000004ac861c10 */ /* 0x000fe400097fe4ff */
[C---:B------:R-:W-:Y:S04]  /*ace0*/  @P1 LEA R2, P2, R3.reuse, c[0x0][0x1c8], 0x1 ;  /* 0x0000720003021a11 */ /* 0x040fe800078408ff */
[----:B------:R-:W-:Y:S02]  /*acf0*/  @P1 LEA.HI.X R3, R3, c[0x0][0x1cc], R134, 0x1, P2 ;  /* 0x0000730003031a11 */ /* 0x000fe400010f0c86 */
[----:B------:R-:W-:Y:S11]  /*ad00*/  LOP3.LUT P2, RZ, R176, 0x1, RZ, 0xc0, !PT ;  /* 0x00000001b0ff7812 */ /* 0x000ff6000784c0ff */
[----:B------:R-:W-:Y:S02]  /*ad10*/  @!UPT UIADD3 URZ, URZ, URZ, URZ ;  /* 0x0000003f3f3ff290 */ /* 0x000fe4000fffe03f */
[----:B------:R1:W-:Y:S02]  /*ad20*/  @P1 LDGSTS.E.BYPASS.LTC128B.128 [R177+0x11900], [R2.64], !P2 ;  /* 0x1190000002b11fae */ /* 0x0003e4000d101d50 */
[----:B-1----:R-:W-:Y:S04]  /*ad30*/  @P1 IADD3 R3, P2, R171, UR20, RZ ;  /* 0x00000014ab031c10 */ /* 0x002fe8000ff5e0ff */
[----:B------:R-:W-:Y:S02]  /*ad40*/  @P1 IADD3.X R134, R170, UR4, RZ, P2, !PT ;  /* 0x00000004aa861c10 */ /* 0x000fe400097fe4ff */
[C---:B------:R-:W-:Y:S04]  /*ad50*/  @P1 LEA R2, P2, R3.reuse, c[0x0][0x1c8], 0x1 ;  /* 0x0000720003021a11 */ /* 0x040fe800078408ff */
[----:B------:R-:W-:Y:S05]  /*ad60*/  @P1 LEA.HI.X R3, R3, c[0x0][0x1cc], R134, 0x1, P2 ;  /* 0x0000730003031a11 */ /* 0x000fea00010f0c86 */
[----:B------:R1:W-:Y:S02]  /*ad70*/  @P1 LDGSTS.E.BYPASS.LTC128B.128 [R177+0x13100], [R2.64], !P5 ;  /* 0x1310000002b11fae */ /* 0x0003e4000e901d50 */
[----:B-1----:R-:W-:Y:S01]  /*ad80*/  @P1 IADD3 R3, P2, R169, UR20, RZ ;  /* 0x00000014a9031c10 */ /* 0x002fe2000ff5e0ff */
[----:B------:R-:W-:Y:S03]  /*ad90*/  @UP0 UIADD3 UR20, UP1, UR15, UR20, URZ ;  /* 0x000000140f140290 */ /* 0x000fe6000ff3e03f */
[----:B------:R-:W-:Y:S01]  /*ada0*/  @P1 IADD3.X R134, R168, UR4, RZ, P2, !PT ;  /* 0x00000004a8861c10 */ /* 0x000fe200097fe4ff */
[----:B------:R-:W-:Y:S01]  /*adb0*/  @UP0 UIADD3.X UR4, UR6, UR4, URZ, UP1, !UPT ;  /* 0x0000000406040290 */ /* 0x000fe20008ffe43f */
[C---:B------:R-:W-:Y:S04]  /*adc0*/  @P1 LEA R2, P2, R3.reuse, c[0x0][0x1c8], 0x1 ;  /* 0x0000720003021a11 */ /* 0x040fe800078408ff */
[----:B------:R-:W-:Y:S02]  /*add0*/  @P1 LEA.HI.X R3, R3, c[0x0][0x1cc], R134, 0x1, P2 ;  /* 0x0000730003031a11 */ /* 0x000fe400010f0c86 */
[----:B------:R-:W-:Y:S03]  /*ade0*/  LOP3.LUT P2, RZ, R176, 0x1, RZ, 0xc0, !PT ;  /* 0x00000001b0ff7812 */ /* 0x000fe6000784c0ff */
[----:B------:R1:W-:Y:S02]  /*adf0*/  @P1 LDGSTS.E.BYPASS.LTC128B.128 [R177+0x14900], [R2.64], !P4 ;  /* 0x1490000002b11fae */ /* 0x0003e4000e101d50 */
[----:B-1----:R-:W-:Y:S04]  /*ae00*/  @P0 IADD3 R3, P1, R174, UR20, RZ ;  /* 0x00000014ae030c10 */ /* 0x002fe8000ff3e0ff */
[----:B------:R-:W-:Y:S02]  /*ae10*/  @P0 IADD3.X R134, R179, UR4, RZ, P1, !PT ;  /* 0x00000004b3860c10 */ /* 0x000fe40008ffe4ff */
[C---:B------:R-:W-:Y:S04]  /*ae20*/  @P0 LEA R2, P1, R3.reuse, c[0x0][0x1c8], 0x1 ;  /* 0x0000720003020a11 */ /* 0x040fe800078208ff */
[----:B------:R-:W-:Y:S05]  /*ae30*/  @P0 LEA.HI.X R3, R3, c[0x0][0x1cc], R134, 0x1, P1 ;  /* 0x0000730003030a11 */ /* 0x000fea00008f0c86 */
        /* <DEDUP_REMOVED lines=15> */
[----:B------:R1:W-:Y:S04]  /*af30*/  @P0 LDGSTS.E.BYPASS.LTC128B.128 [R177+0x15900], [R2.64], !P4 ;  /* 0x1590000002b10fae */ /* 0x0003e8000e101d50 */
.L_x_363:
[----:B------:R-:W2:Y:S01]  /*af40*/  LDL.LU R168, [R1+0x14] ;  /* 0x0000140001a87983 */ /* 0x000ea20000300800 */
[----:B------:R-:W-:Y:S01]  /*af50*/  FMNMX.FTZ R133, R4, R133, !PT ;  /* 0x0000008504857209 */ /* 0x000fe20007810000 */
[----:B------:R-:W-:Y:S02]  /*af60*/  UISETP.GT.AND UP0, UPT, UR8, UR10, UPT ;  /* 0x0000000a0800728c */ /* 0x000fe4000bf04270 */
[----:B------:R-:W0:Y:S01]  /*af70*/  LDGDEPBAR ;  /* 0x00000000000079af */ /* 0x000e220000000000 */
[----:B------:R-:W-:Y:S01]  /*af80*/  FMNMX.FTZ R133, R5, R133, !PT ;  /* 0x0000008505857209 */ /* 0x000fe20007810000 */
[----:B------:R-:W-:Y:S02]  /*af90*/  UIADD3 UR8, UR8, -0x1, URZ ;  /* 0xffffffff08087890 */ /* 0x000fe4000fffe03f */
[----:B------:R-:W-:Y:S02]  /*afa0*/  PLOP3.LUT P0, PT, PT, PT, UP0, 0x80, 0x0 ;  /* 0x000000000000781c */ /* 0x000fe40003f0f008 */
        /* <DEDUP_REMOVED lines=10> */
[----:B-1----:R-:W1:Y:S02]  /*b050*/  SHFL.BFLY PT, R2, R133, 0x2, 0x1f ;  /* 0x0c401f0085027f89 */ /* 0x002e6400000e0000 */
[----:B-1----:R-:W-:Y:S06]  /*b060*/  FMNMX.FTZ R133, R133, R2, !PT ;  /* 0x0000000285857209 */ /* 0x002fec0007810000 */
[----:B------:R-:W1:Y:S02]  /*b070*/  SHFL.BFLY PT, R2, R133, 0x1, 0x1f ;  /* 0x0c201f0085027f89 */ /* 0x000e6400000e0000 */
[----:B-1----:R-:W-:Y:S05]  /*b080*/  FMNMX.FTZ R133, R133, R2, !PT ;  /* 0x0000000285857209 */ /* 0x002fea0007810000 */
[C---:B------:R-:W-:Y:S02]  /*b090*/  FMUL.FTZ R2, R133.reuse, c[0x0][0x2d0] ;  /* 0x0000b40085027a20 */ /* 0x040fe40000410000 */
[----:B------:R-:W-:Y:S02]  /*b0a0*/  FADD.FTZ R0, -R133, R0 ;  /* 0x0000000085007221 */ /* 0x000fe40000010100 */
[--C-:B------:R-:W-:Y:S02]  /*b0b0*/  FFMA.FTZ R179, R12, c[0x0][0x2d0], -R2.reuse ;  /* 0x0000b4000cb37a23 */ /* 0x100fe40000010802 */
[----:B------:R-:W3:Y:S01]  /*b0c0*/  LDL.LU R12, [R1+0x18] ;  /* 0x00001800010c7983 */ /* 0x000ee20000300800 */
[--C-:B------:R-:W-:Y:S02]  /*b0d0*/  FFMA.FTZ R4, R4, c[0x0][0x2d0], -R2.reuse ;  /* 0x0000b40004047a23 */ /* 0x100fe40000010802 */
[----:B------:R-:W-:Y:S02]  /*b0e0*/  FMUL.FTZ R0, R0, c[0x0][0x2d0] ;  /* 0x0000b40000007a20 */ /* 0x000fe40000410000 */
[--C-:B------:R-:W-:Y:S02]  /*b0f0*/  FFMA.FTZ R5, R5, c[0x0][0x2d0], -R2.reuse ;  /* 0x0000b40005057a23 */ /* 0x100fe40000010802 */
[----:B------:R-:W1:Y:S01]  /*b100*/  MUFU.EX2 R3, R0 ;  /* 0x0000000000037308 */ /* 0x000e620000000800 */
[--C-:B------:R-:W-:Y:S02]  /*b110*/  FFMA.FTZ R8, R8, c[0x0][0x2d0], -R2.reuse ;  /* 0x0000b40008087a23 */ /* 0x100fe40000010802 */
[--C-:B------:R-:W-:Y:S02]  /*b120*/  FFMA.FTZ R9, R9, c[0x0][0x2d0], -R2.reuse ;  /* 0x0000b40009097a23 */ /* 0x100fe40000010802 */
[--C-:B------:R-:W-:Y:S02]  /*b130*/  FFMA.FTZ R134, R20, c[0x0][0x2d0], -R2.reuse ;  /* 0x0000b40014867a23 */ /* 0x100fe40000010802 */
[--C-:B------:R-:W-:Y:S02]  /*b140*/  FFMA.FTZ R177, R16, c[0x0][0x2d0], -R2.reuse ;  /* 0x0000b40010b17a23 */ /* 0x100fe40000010802 */
[--C-:B------:R-:W-:Y:S01]  /*b150*/  FFMA.FTZ R21, R21, c[0x0][0x2d0], -R2.reuse ;  /* 0x0000b40015157a23 */ /* 0x100fe20000010802 */
[----:B------:R-:W-:Y:S01]  /*b160*/  MUFU.EX2 R4, R4 ;  /* 0x0000000400047308 */ /* 0x000fe20000000800 */
[--C-:B------:R-:W-:Y:S02]  /*b170*/  FFMA.FTZ R24, R24, c[0x0][0x2d0], -R2.reuse ;  /* 0x0000b40018187a23 */ /* 0x100fe40000010802 */
[--C-:B------:R-:W-:Y:S02]  /*b180*/  FFMA.FTZ R25, R25, c[0x0][0x2d0], -R2.reuse ;  /* 0x0000b40019197a23 */ /* 0x100fe40000010802 */
[--C-:B------:R-:W-:Y:S02]  /*b190*/  FFMA.FTZ R178, R13, c[0x0][0x2d0], -R2.reuse ;  /* 0x0000b4000db27a23 */ /* 0x100fe40000010802 */
[----:B------:R-:W-:Y:S03]  /*b1a0*/  FFMA.FTZ R176, R17, c[0x0][0x2d0], -R2 ;  /* 0x0000b40011b07a23 */ /* 0x000fe60000010802 */
[----:B------:R-:W-:Y:S01]  /*b1b0*/  MUFU.EX2 R5, R5 ;  /* 0x0000000500057308 */ /* 0x000fe20000000800 */
[C---:B-1----:R-:W-:Y:S02]  /*b1c0*/  FMUL.FTZ R17, R3.reuse, R145 ;  /* 0x0000009103117220 */ /* 0x042fe40000410000 */
[C---:B------:R-:W-:Y:S02]  /*b1d0*/  FMUL.FTZ R13, R3.reuse, R149 ;  /* 0x00000095030d7220 */ /* 0x040fe40000410000 */
[C---:B------:R-:W-:Y:S05]  /*b1e0*/  FMUL.FTZ R16, R3.reuse, R144 ;  /* 0x0000009003107220 */ /* 0x040fea0000410000 */
[----:B------:R-:W-:Y:S01]  /*b1f0*/  MUFU.EX2 R8, R8 ;  /* 0x0000000800087308 */ /* 0x000fe20000000800 */
        /* <DEDUP_REMOVED lines=18> */
[----:B------:R-:W-:Y:S01]  /*b320*/  FMUL.FTZ R60, R3, R60 ;  /* 0x0000003c033c7220 */ /* 0x000fe20000410000 */
[----:B-1----:R-:W-:Y:S01]  /*b330*/  F2FP.PACK_AB R170, R9, R8 ;  /* 0x0000000809aa723e */ /* 0x002fe200000000ff */
        /* <DEDUP_REMOVED lines=36> */
[C---:B------:R-:W-:Y:S03]  /*b580*/  F2FP.PACK_AB R168, R5.reuse, R4 ;  /* 0x0000000405a8723e */ /* 0x040fe600000000ff */
[----:B------:R-:W-:Y:S02]  /*b590*/  FADD.FTZ R0, R5, R0 ;  /* 0x0000000005007221 */ /* 0x000fe40000010000 */
[C---:B------:R-:W-:Y:S02]  /*b5a0*/  FMUL.FTZ R5, R3.reuse, R157 ;  /* 0x0000009d03057220 */ /* 0x040fe40000410000 */
[----:B------:R-:W-:Y:S02]  /*b5b0*/  FADD.FTZ R0, R8, R0 ;  /* 0x0000000008007221 */ /* 0x000fe40000010000 */
[----:B------:R-:W-:Y:S02]  /*b5c0*/  FMUL.FTZ R8, R3, R152 ;  /* 0x0000009803087220 */ /* 0x000fe40000410000 */
[----:B------:R-:W-:Y:S01]  /*b5d0*/  FADD.FTZ R20, R9, R0 ;  /* 0x0000000009147221 */ /* 0x000fe20000010000 */
[----:B------:R-:W-:Y:S01]  /*b5e0*/  FMNMX.FTZ R0, R6, R132, !PT ;  /* 0x0000008406007209 */ /* 0x000fe20007810000 */
[----:B------:R-:W-:Y:S03]  /*b5f0*/  FMUL.FTZ R9, R3, R153 ;  /* 0x0000009903097220 */ /* 0x000fe60000410000 */
        /* <DEDUP_REMOVED lines=15> */
[C---:B------:R-:W-:Y:S02]  /*b6f0*/  FMUL.FTZ R4, R2.reuse, c[0x0][0x2d0] ;  /* 0x0000b40002047a20 */ /* 0x040fe40000410000 */
[----:B------:R-:W-:Y:S02]  /*b700*/  FADD.FTZ R0, -R2, R132 ;  /* 0x0000008402007221 */ /* 0x000fe40000010100 */
[--C-:B------:R-:W-:Y:S02]  /*b710*/  FFMA.FTZ R6, R6, c[0x0][0x2d0], -R4.reuse ;  /* 0x0000b40006067a23 */ /* 0x100fe40000010804 */
[----:B------:R-:W-:Y:S02]  /*b720*/  FMUL.FTZ R0, R0, c[0x0][0x2d0] ;  /* 0x0000b40000007a20 */ /* 0x000fe40000410000 */
[--C-:B------:R-:W-:Y:S02]  /*b730*/  FFMA.FTZ R7, R7, c[0x0][0x2d0], -R4.reuse ;  /* 0x0000b40007077a23 */ /* 0x100fe40000010804 */
[----:B------:R-:W-:Y:S01]  /*b740*/  MUFU.EX2 R6, R6 ;  /* 0x0000000600067308 */ /* 0x000fe20000000800 */
[--C-:B------:R-:W-:Y:S02]  /*b750*/  FFMA.FTZ R26, R26, c[0x0][0x2d0], -R4.reuse ;  /* 0x0000b4001a1a7a23 */ /* 0x100fe40000010804 */
[--C-:B------:R-:W-:Y:S02]  /*b760*/  FFMA.FTZ R27, R27, c[0x0][0x2d0], -R4.reuse ;  /* 0x0000b4001b1b7a23 */ /* 0x100fe40000010804 */
[--C-:B------:R-:W-:Y:S01]  /*b770*/  FFMA.FTZ R174, R18, c[0x0][0x2d0], -R4.reuse ;  /* 0x0000b40012ae7a23 */ /* 0x100fe20000010804 */
[----:B------:R-:W-:Y:S01]  /*b780*/  MOV R157, R26 ;  /* 0x0000001a009d7202 */ /* 0x000fe20000000f00 */
[--C-:B------:R-:W-:Y:S01]  /*b790*/  FFMA.FTZ R175, R19, c[0x0][0x2d0], -R4.reuse ;  /* 0x0000b40013af7a23 */ /* 0x100fe20000010804 */
[----:B------:R-:W-:Y:S01]  /*b7a0*/  MOV R18, R21 ;  /* 0x0000001500127202 */ /* 0x000fe20000000f00 */
[--C-:B------:R-:W-:Y:S01]  /*b7b0*/  FFMA.FTZ R22, R22, c[0x0][0x2d0], -R4.reuse ;  /* 0x0000b40016167a23 */ /* 0x100fe20000010804 */
[----:B------:R-:W3:Y:S01]  /*b7c0*/  MUFU.EX2 R0, R0 ;  /* 0x0000000000007308 */ /* 0x000ee20000000800 */
[--C-:B------:R-:W-:Y:S02]  /*b7d0*/  FFMA.FTZ R23, R23, c[0x0][0x2d0], -R4.reuse ;  /* 0x0000b40017177a23 */ /* 0x100fe40000010804 */
[--C-:B------:R-:W-:Y:S01]  /*b7e0*/  FFMA.FTZ R171, R10, c[0x0][0x2d0], -R4.reuse ;  /* 0x0000b4000aab7a23 */ /* 0x100fe20000010804 */
[----:B------:R-:W-:Y:S01]  /*b7f0*/  MOV R10, R134 ;  /* 0x00000086000a7202 */ /* 0x000fe20000000f00 */
[--C-:B------:R-:W-:Y:S01]  /*b800*/  FFMA.FTZ R134, R11, c[0x0][0x2d0], -R4.reuse ;  /* 0x0000b4000b867a23 */ /* 0x100fe20000010804 */
[----:B------:R-:W-:Y:S01]  /*b810*/  MOV R11, R25 ;  /* 0x00000019000b7202 */ /* 0x000fe20000000f00 */
[--C-:B------:R-:W-:Y:S01]  /*b820*/  FFMA.FTZ R173, R14, c[0x0][0x2d0], -R4.reuse ;  /* 0x0000b4000ead7a23 */ /* 0x100fe20000010804 */
[----:B------:R-:W-:Y:S01]  /*b830*/  MOV R14, R20 ;  /* 0x00000014000e7202 */ /* 0x000fe20000000f00 */
[----:B------:R-:W-:Y:S01]  /*b840*/  FFMA.FTZ R172, R15, c[0x0][0x2d0], -R4 ;  /* 0x0000b4000fac7a23 */ /* 0x000fe20000010804 */
[----:B------:R-:W1:Y:S01]  /*b850*/  MUFU.EX2 R7, R7 ;  /* 0x0000000700077308 */ /* 0x000e620000000800 */
[C---:B------:R-:W-:Y:S01]  /*b860*/  FMUL.FTZ R25, R3.reuse, R137 ;  /* 0x0000008903197220 */ /* 0x040fe20000410000 */
[----:B------:R-:W-:Y:S01]  /*b870*/  MOV R15, R24 ;  /* 0x00000018000f7202 */ /* 0x000fe20000000f00 */
[C---:B------:R-:W-:Y:S01]  /*b880*/  FMUL.FTZ R24, R3.reuse, R136 ;  /* 0x0000008803187220 */ /* 0x040fe20000410000 */
[----:B------:R-:W-:Y:S01]  /*b890*/  MOV R145, R10 ;  /* 0x0000000a00917202 */ /* 0x000fe20000000f00 */
[C---:B------:R-:W-:Y:S01]  /*b8a0*/  FMUL.FTZ R20, R3.reuse, R140 ;  /* 0x0000008c03147220 */ /* 0x040fe20000410000 */
[----:B------:R-:W-:Y:S01]  /*b8b0*/  MOV R153, R22 ;  /* 0x0000001600997202 */ /* 0x000fe20000000f00 */
[C---:B------:R-:W-:Y:S01]  /*b8c0*/  FMUL.FTZ R21, R3.reuse, R141 ;  /* 0x0000008d03157220 */ /* 0x040fe20000410000 */
[----:B------:R-:W-:Y:S02]  /*b8d0*/  MOV R152, R23 ;  /* 0x0000001700987202 */ /* 0x000fe40000000f00 */
[----:B------:R-:W2:Y:S01]  /*b8e0*/  MUFU.EX2 R171, R171 ;  /* 0x000000ab00ab7308 */ /* 0x000ea20000000800 */
[C---:B---3--:R-:W-:Y:S02]  /*b8f0*/  FFMA.FTZ R4, R0.reuse, R12, R6 ;  /* 0x0000000c00047223 */ /* 0x048fe40000010006 */
[C---:B------:R-:W-:Y:S02]  /*b900*/  FMUL.FTZ R26, R0.reuse, R138 ;  /* 0x0000008a001a7220 */ /* 0x040fe40000410000 */
[----:B------:R-:W-:Y:S02]  /*b910*/  FMUL.FTZ R12, R3, R148 ;  /* 0x00000094030c7220 */ /* 0x000fe40000410000 */
[C---:B------:R-:W-:Y:S01]  /*b920*/  FMUL.FTZ R10, R0.reuse, R154 ;  /* 0x0000009a000a7220 */ /* 0x040fe20000410000 */
[----:B------:R-:W-:Y:S01]  /*b930*/  MOV R154, R18 ;  /* 0x00000012009a7202 */ /* 0x000fe20000000f00 */
[C---:B------:R-:W-:Y:S01]  /*b940*/  FMUL.FTZ R18, R0.reuse, R146 ;  /* 0x0000009200127220 */ /* 0x040fe20000410000 */
[----:B------:R-:W-:Y:S01]  /*b950*/  MUFU.EX2 R149, R173 ;  /* 0x000000ad00957308 */ /* 0x000fe20000000800 */
[C---:B-1----:R-:W-:Y:S01]  /*b960*/  FADD.FTZ R132, R7.reuse, R4 ;  /* 0x0000000407847221 */ /* 0x042fe20000010000 */
[----:B------:R-:W-:Y:S01]  /*b970*/  F2FP.PACK_AB R169, R7, R6 ;  /* 0x0000000607a9723e */ /* 0x000fe200000000ff */
[----:B------:R-:W-:Y:S01]  /*b980*/  FMUL.FTZ R4, R3, R156 ;  /* 0x0000009c03047220 */ /* 0x000fe20000410000 */
[----:B------:R-:W-:Y:S01]  /*b990*/  MOV R156, R27 ;  /* 0x0000001b009c7202 */ /* 0x000fe20000000f00 */
[C---:B------:R-:W-:Y:S02]  /*b9a0*/  FMUL.FTZ R27, R0.reuse, R139 ;  /* 0x0000008b001b7220 */ /* 0x040fe40000410000 */
[----:B------:R-:W1:Y:S01]  /*b9b0*/  LDSM.16.MT88.4 R136, [R236+0x100] ;  /* 0x00010000ec88783b */ /* 0x000e620000004200 */
[C---:B------:R-:W-:Y:S01]  /*b9c0*/  FMUL.FTZ R6, R0.reuse, R158 ;  /* 0x0000009e00067220 */ /* 0x040fe20000410000 */
[----:B------:R-:W-:Y:S01]  /*b9d0*/  MOV R158, R11 ;  /* 0x0000000b009e7202 */ /* 0x000fe20000000f00 */
[C---:B------:R-:W-:Y:S01]  /*b9e0*/  FMUL.FTZ R11, R0.reuse, R155 ;  /* 0x0000009b000b7220 */ /* 0x040fe20000410000 */
[----:B------:R-:W-:Y:S01]  /*b9f0*/  MOV R155, R14 ;  /* 0x0000000e009b7202 */ /* 0x000fe20000000f00 */
[C---:B------:R-:W-:Y:S01]  /*ba00*/  FMUL.FTZ R14, R0.reuse, R150 ;  /* 0x00000096000e7220 */ /* 0x040fe20000410000 */
[----:B------:R-:W-:Y:S01]  /*ba10*/  MUFU.EX2 R3, R178 ;  /* 0x000000b200037308 */ /* 0x000fe20000000800 */
[C---:B------:R-:W-:Y:S01]  /*ba20*/  FMUL.FTZ R7, R0.reuse, R159 ;  /* 0x0000009f00077220 */ /* 0x040fe20000410000 */
[----:B------:R-:W-:Y:S01]  /*ba30*/  MOV R159, R15 ;  /* 0x0000000f009f7202 */ /* 0x000fe20000000f00 */
[----:B--2---:R-:W-:Y:S02]  /*ba40*/  FADD.FTZ R148, R171, R132 ;  /* 0x00000084ab947221 */ /* 0x004fe40000010000 */
[C---:B------:R-:W-:Y:S02]  /*ba50*/  FMUL.FTZ R15, R0.reuse, R151 ;  /* 0x00000097000f7220 */ /* 0x040fe40000410000 */
[C---:B------:R-:W-:Y:S02]  /*ba60*/  FMUL.FTZ R19, R0.reuse, R147 ;  /* 0x0000009300137220 */ /* 0x040fe40000410000 */
[C---:B------:R-:W-:Y:S01]  /*ba70*/  FMUL.FTZ R22, R0.reuse, R142 ;  /* 0x0000008e00167220 */ /* 0x040fe20000410000 */
[----:B------:R-:W2:Y:S01]  /*ba80*/  MUFU.EX2 R150, R134 ;  /* 0x0000008600967308 */ /* 0x000ea20000000800 */
[C---:B------:R-:W-:Y:S02]  /*ba90*/  FMUL.FTZ R23, R0.reuse, R143 ;  /* 0x0000008f00177220 */ /* 0x040fe40000410000 */
[C---:B------:R-:W-:Y:S01]  /*baa0*/  FMUL.FTZ R30, R0.reuse, R30 ;  /* 0x0000001e001e7220 */ /* 0x040fe20000410000 */
[----:B------:R-:W-:Y:S01]  /*bab0*/  LDSM.16.MT88.4 R140, [R236+0x900] ;  /* 0x00090000ec8c783b */ /* 0x000fe20000004200 */
[C---:B------:R-:W-:Y:S02]  /*bac0*/  FMUL.FTZ R31, R0.reuse, R31 ;  /* 0x0000001f001f7220 */ /* 0x040fe40000410000 */
[C---:B------:R-:W-:Y:S02]  /*bad0*/  FMUL.FTZ R34, R0.reuse, R34 ;  /* 0x0000002200227220 */ /* 0x040fe40000410000 */
[C---:B------:R-:W-:Y:S01]  /*bae0*/  FMUL.FTZ R35, R0.reuse, R35 ;  /* 0x0000002300237220 */ /* 0x040fe20000410000 */
[----:B------:R-:W3:Y:S01]  /*baf0*/  MUFU.EX2 R132, R179 ;  /* 0x000000b300847308 */ /* 0x000ee20000000800 */
[C---:B------:R-:W-:Y:S02]  /*bb00*/  FMUL.FTZ R38, R0.reuse, R38 ;  /* 0x0000002600267220 */ /* 0x040fe40000410000 */
[C---:B------:R-:W-:Y:S02]  /*bb10*/  FMUL.FTZ R39, R0.reuse, R39 ;  /* 0x0000002700277220 */ /* 0x040fe40000410000 */
[C---:B------:R-:W-:Y:S02]  /*bb20*/  FMUL.FTZ R42, R0.reuse, R42 ;  /* 0x0000002a002a7220 */ /* 0x040fe40000410000 */
[C---:B------:R-:W-:Y:S02]  /*bb30*/  FMUL.FTZ R43, R0.reuse, R43 ;  /* 0x0000002b002b7220 */ /* 0x040fe40000410000 */
[C---:B------:R-:W-:Y:S01]  /*bb40*/  FMUL.FTZ R46, R0.reuse, R46 ;  /* 0x0000002e002e7220 */ /* 0x040fe20000410000 */
[----:B------:R-:W4:Y:S01]  /*bb50*/  MUFU.EX2 R134, R176 ;  /* 0x000000b000867308 */ /* 0x000f220000000800 */
[C---:B------:R-:W-:Y:S02]  /*bb60*/  FMUL.FTZ R47, R0.reuse, R47 ;  /* 0x0000002f002f7220 */ /* 0x040fe40000410000 */
[----:B------:R-:W-:Y:S01]  /*bb70*/  FMUL.FTZ R50, R0, R50 ;  /* 0x0000003200327220 */ /* 0x000fe20000410000 */
[----:B--2---:R-:W-:Y:S01]  /*bb80*/  F2FP.PACK_AB R171, R150, R171 ;  /* 0x000000ab96ab723e */ /* 0x004fe200000000ff */
[C---:B------:R-:W-:Y:S02]  /*bb90*/  FMUL.FTZ R51, R0.reuse, R51 ;  /* 0x0000003300337220 */ /* 0x040fe40000410000 */
[C---:B------:R-:W-:Y:S02]  /*bba0*/  FMUL.FTZ R54, R0.reuse, R54 ;  /* 0x0000003600367220 */ /* 0x040fe40000410000 */
[C---:B------:R-:W-:Y:S01]  /*bbb0*/  FMUL.FTZ R55, R0.reuse, R55 ;  /* 0x0000003700377220 */ /* 0x040fe20000410000 */
[----:B------:R-:W2:Y:S01]  /*bbc0*/  MUFU.EX2 R178, R172 ;  /* 0x000000ac00b27308 */ /* 0x000ea20000000800 */
[C---:B-1----:R-:W-:Y:S05]  /*bbd0*/  HMMA.16816.F32 R4, R168.reuse, R136, R4 ;  /* 0x00000088a804723c */ /* 0x042fea0000001804 */
[C---:B------:R-:W-:Y:S02]  /*bbe0*/  FMUL.FTZ R58, R0.reuse, R58 ;  /* 0x0000003a003a7220 */ /* 0x040fe40000410000 */
[C---:B------:R-:W-:Y:S01]  /*bbf0*/  FMUL.FTZ R59, R0.reuse, R59 ;  /* 0x0000003b003b7220 */ /* 0x040fe20000410000 */
[C---:B------:R-:W-:Y:S01]  /*bc00*/  HMMA.16816.F32 R8, R168.reuse, R138, R8 ;  /* 0x0000008aa808723c */ /* 0x040fe20000001808 */
[----:B------:R-:W1:Y:S01]  /*bc10*/  LDSM.16.MT88.4 R136, [R237+0x100] ;  /* 0x00010000ed88783b */ /* 0x000e620000004200 */
[----:B------:R-:W-:Y:S02]  /*bc20*/  MUFU.EX2 R177, R174 ;  /* 0x000000ae00b17308 */ /* 0x000fe40000000800 */
[C---:B------:R-:W-:Y:S02]  /*bc30*/  FMUL.FTZ R62, R0.reuse, R62 ;  /* 0x0000003e003e7220 */ /* 0x040fe40000410000 */
[C---:B------:R-:W-:Y:S02]  /*bc40*/  FMUL.FTZ R63, R0.reuse, R63 ;  /* 0x0000003f003f7220 */ /* 0x040fe40000410000 */
[C---:B------:R-:W-:Y:S04]  /*bc50*/  FMUL.FTZ R66, R0.reuse, R66 ;  /* 0x0000004200427220 */ /* 0x040fe80000410000 */
[----:B------:R-:W-:Y:S01]  /*bc60*/  MUFU.EX2 R174, R153 ;  /* 0x0000009900ae7308 */ /* 0x000fe20000000800 */
[C---:B------:R-:W-:Y:S02]  /*bc70*/  FMUL.FTZ R67, R0.reuse, R67 ;  /* 0x0000004300437220 */ /* 0x040fe40000410000 */
[C---:B------:R-:W-:Y:S02]  /*bc80*/  FMUL.FTZ R70, R0.reuse, R70 ;  /* 0x0000004600467220 */ /* 0x040fe40000410000 */
[C---:B------:R-:W-:Y:S02]  /*bc90*/  FMUL.FTZ R71, R0.reuse, R71 ;  /* 0x0000004700477220 */ /* 0x040fe40000410000 */
[C---:B------:R-:W-:Y:S02]  /*bca0*/  FMUL.FTZ R74, R0.reuse, R74 ;  /* 0x0000004a004a7220 */ /* 0x040fe40000410000 */
[C---:B------:R-:W-:Y:S01]  /*bcb0*/  FMUL.FTZ R75, R0.reuse, R75 ;  /* 0x0000004b004b7220 */ /* 0x040fe20000410000 */
[----:B------:R-:W5:Y:S01]  /*bcc0*/  MUFU.EX2 R176, R175 ;  /* 0x000000af00b07308 */ /* 0x000f620000000800 */
[C---:B------:R-:W-:Y:S02]  /*bcd0*/  FMUL.FTZ R78, R0.reuse, R78 ;  /* 0x0000004e004e7220 */ /* 0x040fe40000410000 */
[C---:B------:R-:W-:Y:S02]  /*bce0*/  FMUL.FTZ R79, R0.reuse, R79 ;  /* 0x0000004f004f7220 */ /* 0x040fe40000410000 */
[C---:B------:R-:W-:Y:S02]  /*bcf0*/  FMUL.FTZ R82, R0.reuse, R82 ;  /* 0x0000005200527220 */ /* 0x040fe40000410000 */
[C---:B------:R-:W-:Y:S02]  /*bd00*/  FMUL.FTZ R83, R0.reuse, R83 ;  /* 0x0000005300537220 */ /* 0x040fe40000410000 */
[C---:B------:R-:W-:Y:S01]  /*bd10*/  FMUL.FTZ R86, R0.reuse, R86 ;  /* 0x0000005600567220 */ /* 0x040fe20000410000 */
[----:B------:R-:W2:Y:S01]  /*bd20*/  MUFU.EX2 R175, R152 ;  /* 0x0000009800af7308 */ /* 0x000ea20000000800 */
[C---:B------:R-:W-:Y:S02]  /*bd30*/  FMUL.FTZ R87, R0.reuse, R87 ;  /* 0x0000005700577220 */ /* 0x040fe40000410000 */
[C---:B------:R-:W-:Y:S02]  /*bd40*/  FMUL.FTZ R90, R0.reuse, R90 ;  /* 0x0000005a005a7220 */ /* 0x040fe40000410000 */
[C---:B------:R-:W-:Y:S02]  /*bd50*/  FMUL.FTZ R91, R0.reuse, R91 ;  /* 0x0000005b005b7220 */ /* 0x040fe40000410000 */
[C---:B------:R-:W-:Y:S01]  /*bd60*/  FMUL.FTZ R94, R0.reuse, R94 ;  /* 0x0000005e005e7220 */ /* 0x040fe20000410000 */
[C---:B-1----:R-:W-:Y:S02]  /*bd70*/  HMMA.16816.F32 R12, R168.reuse, R136, R12 ;  /* 0x00000088a80c723c */ /* 0x042fe4000000180c */
[----:B------:R-:W-:Y:S01]  /*bd80*/  MUFU.EX2 R172, R157 ;  /* 0x0000009d00ac7308 */ /* 0x000fe20000000800 */
[C---:B------:R-:W-:Y:S02]  /*bd90*/  FMUL.FTZ R95, R0.reuse, R95 ;  /* 0x0000005f005f7220 */ /* 0x040fe40000410000 */
[C---:B------:R-:W-:Y:S02]  /*bda0*/  FMUL.FTZ R98, R0.reuse, R98 ;  /* 0x0000006200627220 */ /* 0x040fe40000410000 */
[C---:B------:R-:W-:Y:S01]  /*bdb0*/  FMUL.FTZ R99, R0.reuse, R99 ;  /* 0x0000006300637220 */ /* 0x040fe20000410000 */
[C---:B------:R-:W-:Y:S01]  /*bdc0*/  HMMA.16816.F32 R16, R168.reuse, R138, R16 ;  /* 0x0000008aa810723c */ /* 0x040fe20000001810 */
[----:B------:R-:W1:Y:S03]  /*bdd0*/  LDSM.16.MT88.4 R136, [R240+0x100] ;  /* 0x00010000f088783b */ /* 0x000e660000004200 */
[----:B------:R-:W1:Y:S01]  /*bde0*/  MUFU.EX2 R173, R156 ;  /* 0x0000009c00ad7308 */ /* 0x000e620000000800 */
[C---:B------:R-:W-:Y:S02]  /*bdf0*/  FMUL.FTZ R102, R0.reuse, R102 ;  /* 0x0000006600667220 */ /* 0x040fe40000410000 */
[C---:B------:R-:W-:Y:S02]  /*be00*/  FMUL.FTZ R103, R0.reuse, R103 ;  /* 0x0000006700677220 */ /* 0x040fe40000410000 */
[C---:B------:R-:W-:Y:S03]  /*be10*/  FMUL.FTZ R106, R0.reuse, R106 ;  /* 0x0000006a006a7220 */ /* 0x040fe60000410000 */
        /* <DEDUP_REMOVED lines=12> */
[----:B------:R-:W-:Y:S02]  /*bee0*/  FMUL.FTZ R131, R0, R131 ;  /* 0x0000008300837220 */ /* 0x000fe40000410000 */
[----:B---3--:R-:W-:Y:S01]  /*bef0*/  FADD.FTZ R0, R132, R155 ;  /* 0x0000009b84007221 */ /* 0x008fe20000010000 */
[----:B------:R-:W-:Y:S01]  /*bf00*/  MOV R155, R145 ;  /* 0x00000091009b7202 */ /* 0x000fe20000000f00 */
[C---:B-1----:R-:W-:Y:S03]  /*bf10*/  HMMA.16816.F32 R20, R168.reuse, R136, R20 ;  /* 0x00000088a814723c */ /* 0x042fe60000001814 */
[C---:B------:R-:W-:Y:S04]  /*bf20*/  FADD.FTZ R0, R3.reuse, R0 ;  /* 0x0000000003007221 */ /* 0x040fe80000010000 */
[----:B------:R-:W-:Y:S01]  /*bf30*/  FADD.FTZ R0, R144, R0 ;  /* 0x0000000090007221 */ /* 0x000fe20000010000 */
[C---:B------:R-:W-:Y:S01]  /*bf40*/  HMMA.16816.F32 R24, R168.reuse, R138, R24 ;  /* 0x0000008aa818723c */ /* 0x040fe20000001818 */
[----:B------:R-:W1:Y:S03]  /*bf50*/  LDSM.16.MT88.4 R136, [R239+0x100] ;  /* 0x00010000ef88783b */ /* 0x000e660000004200 */
[----:B----4-:R-:W-:Y:S04]  /*bf60*/  FADD.FTZ R0, R134, R0 ;  /* 0x0000000086007221 */ /* 0x010fe80000010000 */
        /* <DEDUP_REMOVED lines=39> */
[----:B------:R-:W1:Y:S03]  /*c1e0*/  MUFU.EX2 R132, R155 ;  /* 0x0000009b00847308 */ /* 0x000e660000000800 */
[----:B--2---:R-:W-:Y:S01]  /*c1f0*/  F2FP.PACK_AB R137, R178, R149 ;  /* 0x00000095b289723e */ /* 0x004fe200000000ff */
[----:B------:R-:W-:Y:S02]  /*c200*/  FADD.FTZ R3, R150, R148 ;  /* 0x0000009496037221 */ /* 0x000fe40000010000 */
[----:B------:R-:W-:Y:S02]  /*c210*/  F2FP.PACK_AB R138, R134, R144 ;  /* 0x00000090868a723e */ /* 0x000fe400000000ff */
[----:B------:R-:W2:Y:S02]  /*c220*/  LDSM.16.MT88.4 R144, [R237+0x900] ;  /* 0x00090000ed90783b */ /* 0x000ea40000004200 */
[----:B------:R-:W3:Y:S01]  /*c230*/  MUFU.EX2 R168, R154 ;  /* 0x0000009a00a87308 */ /* 0x000ee20000000800 */
[----:B-----5:R-:W-:Y:S02]  /*c240*/  F2FP.PACK_AB R139, R176, R177 ;  /* 0x000000b1b08b723e */ /* 0x020fe400000000ff */
[----:B------:R-:W-:Y:S02]  /*c250*/  F2FP.PACK_AB R169, R175, R174 ;  /* 0x000000aeafa9723e */ /* 0x000fe400000000ff */
[----:B------:R-:W-:Y:S03]  /*c260*/  F2FP.PACK_AB R171, R173, R172 ;  /* 0x000000acadab723e */ /* 0x000fe600000000ff */
[C---:B------:R-:W-:Y:S02]  /*c270*/  HMMA.16816.F32 R4, R136.reuse, R140, R4 ;  /* 0x0000008c8804723c */ /* 0x040fe40000001804 */
[----:B------:R-:W4:Y:S03]  /*c280*/  MUFU.EX2 R134, R159 ;  /* 0x0000009f00867308 */ /* 0x000f260000000800 */
[----:B-1----:R-:W-:Y:S03]  /*c290*/  FADD.FTZ R0, R132, R0 ;  /* 0x0000000084007221 */ /* 0x002fe60000010000 */
[C---:B------:R-:W-:Y:S01]  /*c2a0*/  HMMA.16816.F32 R8, R136.reuse, R142, R8 ;  /* 0x0000008e8808723c */ /* 0x040fe20000001808 */
[----:B------:R-:W1:Y:S03]  /*c2b0*/  LDSM.16.MT88.4 R140, [R240+0x900] ;  /* 0x00090000f08c783b */ /* 0x000e660000004200 */
[----:B------:R-:W5:Y:S01]  /*c2c0*/  MUFU.EX2 R170, R158 ;  /* 0x0000009e00aa7308 */ /* 0x000f620000000800 */
[C---:B---3--:R-:W-:Y:S04]  /*c2d0*/  FADD.FTZ R0, R168.reuse, R0 ;  /* 0x00000000a8007221 */ /* 0x048fe80000010000 */
[----:B------:R-:W-:Y:S03]  /*c2e0*/  LDSM.16.MT88.4 R152, [R236+0x1100] ;  /* 0x00110000ec98783b */ /* 0x000fe60000004200 */
[----:B------:R-:W-:Y:S01]  /*c2f0*/  F2FP.PACK_AB R168, R168, R132 ;  /* 0x00000084a8a8723e */ /* 0x000fe200000000ff */
[----:B----4-:R-:W-:Y:S01]  /*c300*/  FADD.FTZ R0, R134, R0 ;  /* 0x0000000086007221 */ /* 0x010fe20000010000 */
[C---:B--2---:R-:W-:Y:S03]  /*c310*/  HMMA.16816.F32 R12, R136.reuse, R144, R12 ;  /* 0x00000090880c723c */ /* 0x044fe6000000180c */
[C---:B-----5:R-:W-:Y:S01]  /*c320*/  FADD.FTZ R132, R170.reuse, R0 ;  /* 0x00000000aa847221 */ /* 0x060fe20000010000 */
[----:B------:R-:W-:Y:S04]  /*c330*/  F2FP.PACK_AB R170, R170, R134 ;  /* 0x00000086aaaa723e */ /* 0x000fe800000000ff */
[C---:B------:R-:W-:Y:S01]  /*c340*/  HMMA.16816.F32 R16, R136.reuse, R146, R16 ;  /* 0x000000928810723c */ /* 0x040fe20000001810 */
[----:B------:R-:W2:Y:S03]  /*c350*/  LDSM.16.MT88.4 R144, [R239+0x900] ;  /* 0x00090000ef90783b */ /* 0x000ea60000004200 */
[----:B------:R-:W-:Y:S04]  /*c360*/  FADD.FTZ R0, R149, R3 ;  /* 0x0000000395007221 */ /* 0x000fe80000010000 */
[----:B------:R-:W-:Y:S01]  /*c370*/  FADD.FTZ R0, R178, R0 ;  /* 0x00000000b2007221 */ /* 0x000fe20000010000 */
[----:B------:R3:W-:Y:S01]  /*c380*/  STL [R1+0x14], R132 ;  /* 0x0000148401007387 */ /* 0x0007e20000100800 */
[C---:B-1----:R-:W-:Y:S03]  /*c390*/  HMMA.16816.F32 R20, R136.reuse, R140, R20 ;  /* 0x0000008c8814723c */ /* 0x042fe60000001814 */
[----:B------:R-:W-:Y:S04]  /*c3a0*/  FADD.FTZ R0, R177, R0 ;  /* 0x00000000b1007221 */ /* 0x000fe80000010000 */
[----:B------:R-:W-:Y:S01]  /*c3b0*/  FADD.FTZ R0, R176, R0 ;  /* 0x00000000b0007221 */ /* 0x000fe20000010000 */
[C---:B------:R-:W-:Y:S01]  /*c3c0*/  HMMA.16816.F32 R24, R136.reuse, R142, R24 ;  /* 0x0000008e8818723c */ /* 0x040fe20000001818 */
[----:B------:R-:W1:Y:S03]  /*c3d0*/  LDSM.16.MT88.4 R140, [R236+0x2100] ;  /* 0x00210000ec8c783b */ /* 0x000e660000004200 */
[----:B------:R-:W-:Y:S04]  /*c3e0*/  FADD.FTZ R0, R174, R0 ;  /* 0x00000000ae007221 */ /* 0x000fe80000010000 */
[----:B------:R-:W-:Y:S04]  /*c3f0*/  FADD.FTZ R0, R175, R0 ;  /* 0x00000000af007221 */ /* 0x000fe80000010000 */
[----:B------:R-:W-:Y:S01]  /*c400*/  FADD.FTZ R0, R172, R0 ;  /* 0x00000000ac007221 */ /* 0x000fe20000010000 */
[----:B---3--:R-:W-:Y:S03]  /*c410*/  MOV R132, R2 ;  /* 0x0000000200847202 */ /* 0x008fe60000000f00 */
[----:B------:R-:W-:Y:S05]  /*c420*/  FADD.FTZ R0, R173, R0 ;  /* 0x00000000ad007221 */ /* 0x000fea0000010000 */
[----:B------:R-:W-:Y:S01]  /*c430*/  STL [R1+0x18], R0 ;  /* 0x0000180001007387 */ /* 0x000fe20000100800 */
        /* <DEDUP_REMOVED lines=34> */
[C---:B------:R-:W-:Y:S08]  /*c660*/  HMMA.16816.F32 R120, R136.reuse, R142, R120 ;  /* 0x0000008e8878723c */ /* 0x040ff00000001878 */
[C---:B--2---:R-:W-:Y:S08]  /*c670*/  HMMA.16816.F32 R124, R136.reuse, R144, R124 ;  /* 0x00000090887c723c */ /* 0x044ff0000000187c */
        /* <DEDUP_REMOVED lines=46> */
[C---:B--2---:R-:W-:Y:S08]  /*c960*/  HMMA.16816.F32 R124, R168.reuse, R4, R124 ;  /* 0x00000004a87c723c */ /* 0x044ff0000000187c */
[----:B------:R-:W-:Y:S01]  /*c970*/  HMMA.16816.F32 R128, R168, R6, R128 ;  /* 0x00000006a880723c */ /* 0x000fe20000001880 */
[----:B------:R-:W-:-:S07]  /*c980*/  @P0 BRA `(.L_x_364) ;  /* 0xffffd2b000000947 */ /* 0x000fce000383ffff */
.L_x_361:
[----:B------:R-:W-:-:S06]  /*c990*/  UISETP.GE.AND UP0, UPT, UR8, UR9, UPT ;  /* 0x000000090800728c */ /* 0x000fcc000bf06270 */
[----:B------:R-:W-:-:S13]  /*c9a0*/  PLOP3.LUT P0, PT, PT, PT, UP0, 0x40, 0x0 ;  /* 0x000000000000781c */ /* 0x000fda0003f0e808 */
[----:B------:R-:W-:Y:S05]  /*c9b0*/  @P0 BRA `(.L_x_365) ;  /* 0x00003c7000000947 */ /* 0x000fea0003800000 */
[----:B------:R-:W2:Y:S01]  /*c9c0*/  LDL.64 R8, [R1+0x40] ;  /* 0x0000400001087983 */ /* 0x000ea20000100a00 */
[----:B------:R-:W-:-:S03]  /*c9d0*/  ULDC.64 UR4, c[0x0][0x208] ;  /* 0x0000820000047ab9 */ /* 0x000fc60000000a00 */
[----:B------:R-:W3:Y:S04]  /*c9e0*/  LDL.64 R2, [R1+0x38] ;  /* 0x0000380001027983 */ /* 0x000ee80000100a00 */
[----:B------:R-:W4:Y:S04]  /*c9f0*/  LDL.64 R6, [R1+0x30] ;  /* 0x0000300001067983 */ /* 0x000f280000100a00 */
[----:B-1----:R-:W4:Y:S01]  /*ca00*/  LDL.64 R4, [R1+0x28] ;  /* 0x0000280001047983 */ /* 0x002f220000100a00 */
[----:B------:R-:W-:Y:S01]  /*ca10*/  UIMAD.WIDE.U32 UR18, UR4, 0x30, URZ ;  /* 0x00000030041278a5 */ /* 0x000fe2000f8e003f */
[----:B------:R-:W-:Y:S01]  /*ca20*/  IMAD.MOV.U32 R134, RZ, RZ, R132 ;  /* 0x000000ffff867224 */ /* 0x000fe200078e0084 */
[----:B------:R-:W-:-:S04]  /*ca30*/  UIMAD UR5, UR5, 0x30, URZ ;  /* 0x00000030050578a4 */ /* 0x000fc8000f8e023f */
[----:B------:R-:W-:Y:S01]  /*ca40*/  UIADD3 UR10, UR19, UR5, URZ ;  /* 0x00000005130a7290 */ /* 0x000fe2000fffe03f */
[C---:B--2---:R-:W-:Y:S02]  /*ca50*/  IADD3 R10, P0, R8.reuse, 0x40, RZ ;  /* 0x00000040080a7810 */ /* 0x044fe40007f1e0ff */
[C---:B------:R-:W-:Y:S01]  /*ca60*/  IADD3 R0, P1, R8.reuse, 0x80, RZ ;  /* 0x0000008008007810 */ /* 0x040fe20007f3e0ff */
[----:B---3--:R-:W1:Y:S04]  /*ca70*/  S2R R2, SR_TID.X ;  /* 0x0000000000027919 */ /* 0x008e680000002100 */
[--C-:B------:R-:W-:Y:S01]  /*ca80*/  IMAD.X R9, RZ, RZ, R3.reuse, P1 ;  /* 0x000000ffff097224 */ /* 0x100fe200008e0603 */
[----:B------:R2:W-:Y:S04]  /*ca90*/  STL [R1+0x70], R10 ;  /* 0x0000700a01007387 */ /* 0x0005e80000100800 */
[----:B------:R3:W-:Y:S01]  /*caa0*/  STL [R1+0x68], R0 ;  /* 0x0000680001007387 */ /* 0x0007e20000100800 */
[----:B--2---:R-:W-:Y:S01]  /*cab0*/  IMAD.X R10, RZ, RZ, R3, P0 ;  /* 0x000000ffff0a7224 */ /* 0x004fe200000e0603 */
[----:B---3--:R-:W-:-:S04]  /*cac0*/  IADD3 R0, P0, R8, 0xc0, RZ ;  /* 0x000000c008007810 */ /* 0x008fc80007f1e0ff */
[----:B------:R-:W-:Y:S01]  /*cad0*/  STL [R1+0x6c], R10 ;  /* 0x00006c0a01007387 */ /* 0x000fe20000100800 */
[----:B----4-:R-:W-:-:S03]  /*cae0*/  IADD3 R8, P2, R6, 0x40, RZ ;  /* 0x0000004006087810 */ /* 0x010fc60007f5e0ff */
[----:B------:R2:W-:Y:S04]  /*caf0*/  STL [R1+0x60], R0 ;  /* 0x0000600001007387 */ /* 0x0005e80000100800 */
[----:B------:R-:W-:Y:S04]  /*cb00*/  STL [R1+0x64], R9 ;  /* 0x0000640901007387 */ /* 0x000fe80000100800 */
[----:B------:R-:W-:Y:S01]  /*cb10*/  STL [R1+0x58], R8 ;  /* 0x0000580801007387 */ /* 0x000fe20000100800 */
[----:B--2---:R-:W-:Y:S01]  /*cb20*/  IMAD.X R0, RZ, RZ, R3, P0 ;  /* 0x000000ffff007224 */ /* 0x004fe200000e0603 */
[----:B------:R-:W-:-:S04]  /*cb30*/  IADD3 R3, P1, R6, 0x80, RZ ;  /* 0x0000008006037810 */ /* 0x000fc80007f3e0ff */
[----:B------:R2:W-:Y:S04]  /*cb40*/  STL [R1+0x5c], R0 ;  /* 0x00005c0001007387 */ /* 0x0005e80000100800 */
[----:B------:R3:W-:Y:S04]  /*cb50*/  STL [R1+0x50], R3 ;  /* 0x0000500301007387 */ /* 0x0007e80000100800 */
[----:B--2---:R-:W2:Y:S01]  /*cb60*/  S2R R0, SR_TID.X ;  /* 0x0000000000007919 */ /* 0x004ea20000002100 */
[----:B---3--:R-:W-:-:S05]  /*cb70*/  IMAD.X R3, RZ, RZ, R5, P2 ;  /* 0x000000ffff037224 */ /* 0x008fca00010e0605 */
[----:B------:R3:W-:Y:S01]  /*cb80*/  STL [R1+0x54], R3 ;  /* 0x0000540301007387 */ /* 0x0007e20000100800 */
[----:B--2---:R-:W-:-:S04]  /*cb90*/  SHF.R.S32.HI R0, RZ, 0x1f, R0 ;  /* 0x0000001fff007819 */ /* 0x004fc80000011400 */
[----:B-1----:R-:W-:Y:S02]  /*cba0*/  LEA.HI R0, R0, R2, RZ, 0x3 ;  /* 0x0000000200007211 */ /* 0x002fe400078f18ff */
[----:B------:R-:W-:Y:S02]  /*cbb0*/  IADD3 R2, P0, R6, 0xc0, RZ ;  /* 0x000000c006027810 */ /* 0x000fe40007f1e0ff */
[----:B------:R-:W-:Y:S01]  /*cbc0*/  SHF.R.S32.HI R0, RZ, 0x3, R0 ;  /* 0x00000003ff007819 */ /* 0x000fe20000011400 */
[----:B---3--:R-:W-:Y:S02]  /*cbd0*/  IMAD.X R3, RZ, RZ, R5, P1 ;  /* 0x000000ffff037224 */ /* 0x008fe400008e0605 */
[----:B------:R1:W-:Y:S01]  /*cbe0*/  STL [R1+0x48], R2 ;  /* 0x0000480201007387 */ /* 0x0003e20000100800 */
[----:B------:R-:W-:-:S05]  /*cbf0*/  IADD3 R0, -R0, 0x30, RZ ;  /* 0x0000003000007810 */ /* 0x000fca0007ffe1ff */
[----:B------:R2:W-:Y:S01]  /*cc00*/  STL [R1+0x8], R0 ;  /* 0x0000080001007387 */ /* 0x0005e20000100800 */
[----:B-1----:R-:W-:Y:S02]  /*cc10*/  IMAD.MOV.U32 R2, RZ, RZ, R133 ;  /* 0x000000ffff027224 */ /* 0x002fe400078e0085 */
[----:B--2---:R-:W-:-:S05]  /*cc20*/  IMAD.X R0, RZ, RZ, R5, P0 ;  /* 0x000000ffff007224 */ /* 0x004fca00000e0605 */
[----:B------:R1:W-:Y:S04]  /*cc30*/  STL [R1+0x20], R0 ;  /* 0x0000200001007387 */ /* 0x0003e80000100800 */
[----:B------:R1:W-:Y:S02]  /*cc40*/  STL [R1+0x4c], R3 ;  /* 0x00004c0301007387 */ /* 0x0003e40000100800 */
.L_x_375:
[----:B------:R-:W2:Y:S01]  /*cc50*/  LDL.64 R26, [R1+0x40] ;  /* 0x00004000011a7983 */ /* 0x000ea20000100a00 */
[----:B------:R-:W-:Y:S01]  /*cc60*/  USHF.R.S32.HI UR5, URZ, 0x1f, UR8 ;  /* 0x0000001f3f057899 */ /* 0x000fe20008011408 */
[----:B------:R-:W-:Y:S01]  /*cc70*/  IMAD.MOV.U32 R133, RZ, RZ, c[0x0][0x208] ;  /* 0x00008200ff857624 */ /* 0x000fe200078e00ff */
[----:B------:R-:W-:Y:S01]  /*cc80*/  UIMAD UR4, UR10, UR8, URZ ;  /* 0x000000080a0472a4 */ /* 0x000fe2000f8e023f */
[----:B------:R-:W3:Y:S01]  /*cc90*/  LDL.64 R22, [R1+0x38] ;  /* 0x0000380001167983 */ /* 0x000ee20000100a00 */
[----:B------:R-:W-:Y:S01]  /*cca0*/  UIMAD.WIDE.U32 UR20, UR18, UR8, URZ ;  /* 0x00000008121472a5 */ /* 0x000fe2000f8e003f */
[----:B------:R-:W-:Y:S01]  /*ccb0*/  IMAD.MOV.U32 R172, RZ, RZ, c[0x0][0x20c] ;  /* 0x00008300ffac7624 */ /* 0x000fe200078e00ff */
[----:B------:R-:W-:Y:S01]  /*ccc0*/  UIMAD UR4, UR5, UR18, UR4 ;  /* 0x00000012050472a4 */ /* 0x000fe2000f8e0204 */
[----:B------:R-:W4:Y:S01]  /*ccd0*/  LDL R24, [R1+0x70] ;  /* 0x0000700001187983 */ /* 0x000f220000100800 */
[----:B------:R-:W-:Y:S04]  /*cce0*/  DEPBAR.LE SB0, 0x0 ;  /* 0x000080000000791a */ /* 0x000fe80000000000 */
[----:B------:R-:W4:Y:S01]  /*ccf0*/  LDL R132, [R1+0x6c] ;  /* 0x00006c0001847983 */ /* 0x000f220000100800 */
[----:B------:R-:W-:Y:S02]  /*cd00*/  UIADD3 UR4, UR21, UR4, URZ ;  /* 0x0000000415047290 */ /* 0x000fe4000fffe03f */
[----:B------:R-:W-:Y:S01]  /*cd10*/  UISETP.GT.AND UP0, UPT, UR8, UR9, UPT ;  /* 0x000000090800728c */ /* 0x000fe2000bf04270 */
[----:B------:R-:W4:Y:S04]  /*cd20*/  LDL R171, [R1+0x68] ;  /* 0x0000680001ab7983 */ /* 0x000f280000100800 */
[----:B------:R-:W4:Y:S04]  /*cd30*/  LDL R170, [R1+0x60] ;  /* 0x0000600001aa7983 */ /* 0x000f280000100800 */
[----:B------:R-:W4:Y:S04]  /*cd40*/  LDL R169, [R1+0x64] ;  /* 0x0000640001a97983 */ /* 0x000f280000100800 */
[----:B------:R-:W4:Y:S04]  /*cd50*/  LDL R168, [R1+0x5c] ;  /* 0x00005c0001a87983 */ /* 0x000f280000100800 */
[----:B------:R-:W4:Y:S04]  /*cd60*/  LDL R25, [R1+0x1c] ;  /* 0x00001c0001197983 */ /* 0x000f280000100800 */
[----:B-1----:R1:W-:Y:S04]  /*cd70*/  STL.64 [R1+0x88], R30 ;  /* 0x0000881e01007387 */ /* 0x0023e80000100a00 */
[----:B------:R1:W-:Y:S04]  /*cd80*/  STL.64 [R1+0x80], R28 ;  /* 0x0000801c01007387 */ /* 0x0003e80000100a00 */
[----:B------:R-:W-:Y:S06]  /*cd90*/  BAR.SYNC.DEFER_BLOCKING 0x0 ;  /* 0x0000000000007b1d */ /* 0x000fec0000010000 */
[----:B-----5:R-:W1:Y:S04]  /*cda0*/  LDSM.16.M88.4 R8, [R135+0x10100] ;  /* 0x010100008708783b */ /* 0x020e680000000200 */
[----:B------:R-:W1:Y:S04]  /*cdb0*/  LDSM.16.M88.4 R16, [R135+0x10900] ;  /* 0x010900008710783b */ /* 0x000e680000000200 */
[----:B------:R-:W-:Y:S01]  /*cdc0*/  LDSM.16.M88.4 R176, [R252] ;  /* 0x00000000fcb0783b */ /* 0x000fe20000000200 */
[----:B-12---:R-:W-:Y:S04]  /*cdd0*/  IADD3 R0, P1, R26, UR20, RZ ;  /* 0x000000141a007c10 */ /* 0x006fe8000ff3e0ff */
[----:B---3--:R-:W-:Y:S02]  /*cde0*/  IADD3.X R4, R23, UR4, RZ, P1, !PT ;  /* 0x0000000417047c10 */ /* 0x008fe40008ffe4ff */
[----:B------:R-:W-:Y:S02]  /*cdf0*/  LEA R14, P1, R0, c[0x0][0x1f8], 0x1 ;  /* 0x00007e00000e7a11 */ /* 0x000fe400078208ff */
[----:B----4-:R-:W-:Y:S02]  /*ce00*/  IADD3 R3, P0, R24, UR20, RZ ;  /* 0x0000001418037c10 */ /* 0x010fe4000ff1e0ff */
[----:B------:R-:W-:Y:S02]  /*ce10*/  LEA.HI.X R15, R0, c[0x0][0x1fc], R4, 0x1, P1 ;  /* 0x00007f00000f7a11 */ /* 0x000fe400008f0c04 */
[----:B------:R-:W-:Y:S02]  /*ce20*/  IADD3.X R5, R132, UR4, RZ, P0, !PT ;  /* 0x0000000484057c10 */ /* 0x000fe400087fe4ff */
[----:B------:R-:W-:Y:S02]  /*ce30*/  LEA R12, P0, R3, c[0x0][0x1f8], 0x1 ;  /* 0x00007e00030c7a11 */ /* 0x000fe400078008ff */
[----:B------:R-:W-:Y:S02]  /*ce40*/  IADD3 R0, P1, R171, UR20, RZ ;  /* 0x00000014ab007c10 */ /* 0x000fe4000ff3e0ff */
[----:B------:R-:W-:Y:S02]  /*ce50*/  LEA.HI.X R13, R3, c[0x0][0x1fc], R5, 0x1, P0 ;  /* 0x00007f00030d7a11 */ /* 0x000fe400000f0c05 */
[----:B------:R-:W-:Y:S02]  /*ce60*/  LEA R6, P0, R0, c[0x0][0x1f8], 0x1 ;  /* 0x00007e0000067a11 */ /* 0x000fe400078008ff */
[----:B------:R-:W-:Y:S02]  /*ce70*/  IADD3.X R3, R169, UR4, RZ, P1, !PT ;  /* 0x00000004a9037c10 */ /* 0x000fe40008ffe4ff */
[----:B------:R-:W-:Y:S02]  /*ce80*/  IADD3 R4, P1, R170, UR20, RZ ;  /* 0x00000014aa047c10 */ /* 0x000fe4000ff3e0ff */
[----:B------:R-:W-:Y:S02]  /*ce90*/  LEA.HI.X R7, R0, c[0x0][0x1fc], R3, 0x1, P0 ;  /* 0x00007f0000077a11 */ /* 0x000fe400000f0c03 */
[----:B------:R-:W-:Y:S02]  /*cea0*/  IADD3.X R21, R168, UR4, RZ, P1, !PT ;  /* 0x00000004a8157c10 */ /* 0x000fe40008ffe4ff */
[C---:B------:R-:W-:Y:S02]  /*ceb0*/  LEA R20, P2, R4.reuse, c[0x0][0x1f8], 0x1 ;  /* 0x00007e0004147a11 */ /* 0x040fe400078408ff */
[C---:B------:R-:W-:Y:S02]  /*cec0*/  @!P3 LEA R3, P0, R133.reuse, UR20, 0x5 ;  /* 0x000000148503bc11 */ /* 0x040fe4000f8028ff */
[----:B------:R-:W-:Y:S02]  /*ced0*/  LEA.HI.X R21, R4, c[0x0][0x1fc], R21, 0x1, P2 ;  /* 0x00007f0004157a11 */ /* 0x000fe400010f0c15 */
[----:B------:R-:W-:Y:S02]  /*cee0*/  @!P3 LEA.HI.X R0, R133, UR4, R172, 0x5, P0 ;  /* 0x000000048500bc11 */ /* 0x000fe400080f2cac */
[C---:B------:R-:W-:Y:S01]  /*cef0*/  @!P3 IADD3 R5, P1, R3.reuse, R26, RZ ;  /* 0x0000001a0305b210 */ /* 0x040fe20007f3e0ff */
[----:B------:R-:W2:Y:S01]  /*cf00*/  LDL R172, [R1] ;  /* 0x0000000001ac7983 */ /* 0x000ea20000100800 */
[----:B------:R-:W-:Y:S02]  /*cf10*/  @!P3 IADD3 R4, P0, R3, R24, RZ ;  /* 0x000000180304b210 */ /* 0x000fe40007f1e0ff */
[----:B------:R-:W-:Y:S01]  /*cf20*/  LOP3.LUT P2, RZ, R25, 0x1, RZ, 0xc0, !PT ;  /* 0x0000000119ff7812 */ /* 0x000fe2000784c0ff */
[C---:B------:R-:W-:Y:S01]  /*cf30*/  @!P3 IMAD.X R23, R0.reuse, 0x1, R23, P1 ;  /* 0x000000010017b824 */ /* 0x040fe200008e0617 */
[C---:B------:R-:W-:Y:S01]  /*cf40*/  @!P3 LEA R22, P1, R5.reuse, c[0x0][0x1f8], 0x1 ;  /* 0x00007e000516ba11 */ /* 0x040fe200078208ff */
[----:B------:R-:W-:Y:S01]  /*cf50*/  @!P3 IMAD.X R133, R0, 0x1, R132, P0 ;  /* 0x000000010085b824 */ /* 0x000fe200000e0684 */
[C---:B------:R-:W-:Y:S01]  /*cf60*/  @!P3 LEA R132, P0, R4.reuse, c[0x0][0x1f8], 0x1 ;  /* 0x00007e000484ba11 */ /* 0x040fe200078008ff */
[----:B------:R-:W1:Y:S01]  /*cf70*/  LDSM.16.M88.4 R24, [R135+0x11100] ;  /* 0x011100008718783b */ /* 0x000e620000000200 */
[----:B------:R-:W-:Y:S02]  /*cf80*/  @!P3 LEA.HI.X R23, R5, c[0x0][0x1fc], R23, 0x1, P1 ;  /* 0x00007f000517ba11 */ /* 0x000fe400008f0c17 */
[C---:B------:R-:W-:Y:S02]  /*cf90*/  @!P3 IADD3 R5, P1, R3.reuse, R171, RZ ;  /* 0x000000ab0305b210 */ /* 0x040fe40007f3e0ff */
[----:B------:R-:W-:Y:S02]  /*cfa0*/  @!P3 LEA.HI.X R133, R4, c[0x0][0x1fc], R133, 0x1, P0 ;  /* 0x00007f000485ba11 */ /* 0x000fe400000f0c85 */
[----:B------:R-:W-:Y:S01]  /*cfb0*/  @!P3 IADD3 R3, P0, R3, R170, RZ ;  /* 0x000000aa0303b210 */ /* 0x000fe20007f1e0ff */
[C---:B------:R-:W-:Y:S01]  /*cfc0*/  @!P3 IMAD.X R4, R0.reuse, 0x1, R169, P1 ;  /* 0x000000010004b824 */ /* 0x040fe200008e06a9 */
[----:B------:R-:W-:Y:S03]  /*cfd0*/  @!P3 LEA R30, P1, R5, c[0x0][0x1f8], 0x1 ;  /* 0x00007e00051eba11 */ /* 0x000fe600078208ff */
[----:B------:R-:W-:Y:S01]  /*cfe0*/  @!P3 IMAD.X R0, R0, 0x1, R168, P0 ;  /* 0x000000010000b824 */ /* 0x000fe200000e06a8 */
[----:B------:R-:W-:Y:S01]  /*cff0*/  @!P3 LEA R28, P0, R3, c[0x0][0x1f8], 0x1 ;  /* 0x00007e00031cba11 */ /* 0x000fe200078008ff */
[----:B------:R-:W3:Y:S01]  /*d000*/  LDSM.16.M88.4 R168, [R242] ;  /* 0x00000000f2a8783b */ /* 0x000ee20000000200 */
[----:B------:R-:W-:Y:S02]  /*d010*/  @!P3 LEA.HI.X R31, R5, c[0x0][0x1fc], R4, 0x1, P1 ;  /* 0x00007f00051fba11 */ /* 0x000fe400008f0c04 */
[----:B------:R-:W-:Y:S02]  /*d020*/  @!P3 LEA.HI.X R29, R3, c[0x0][0x1fc], R0, 0x1, P0 ;  /* 0x00007f00031dba11 */ /* 0x000fe400000f0c00 */
[----:B------:R-:W4:Y:S01]  /*d030*/  LDL R0, [R1+0x4] ;  /* 0x0000040001007983 */ /* 0x000f220000100800 */
[----:B------:R-:W-:Y:S03]  /*d040*/  PLOP3.LUT P0, PT, PT, PT, UP0, 0x40, 0x0 ;  /* 0x000000000000781c */ /* 0x000fe60003f0e808 */
[----:B--2---:R-:W2:Y:S04]  /*d050*/  LDSM.16.M88.4 R172, [R172] ;  /* 0x00000000acac783b */ /* 0x004ea80000000200 */
[----:B------:R-:W-:Y:S01]  /*d060*/  @!PT LDS RZ, [RZ] ;  /* 0x00000000fffff984 */ /* 0x000fe20000000800 */
[----:B------:R-:W-:Y:S01]  /*d070*/  @!PT LDS RZ, [RZ] ;  /* 0x00000000fffff984 */ /* 0x000fe20000000800 */
[----:B------:R-:W-:Y:S01]  /*d080*/  @!PT LDS RZ, [RZ] ;  /* 0x00000000fffff984 */ /* 0x000fe20000000800 */
[----:B----4-:R4:W-:Y:S04]  /*d090*/  LDGSTS.E.BYPASS.LTC128B.128 [R0+0x100], [R14.64], !P6 ;  /* 0x001000000e007fae */ /* 0x0109e8000f101d50 */
[----:B------:R4:W-:Y:S04]  /*d0a0*/  LDGSTS.E.BYPASS.LTC128B.128 [R0+0x1900], [R12.64], !P2 ;  /* 0x019000000c007fae */ /* 0x0009e8000d101d50 */
[----:B------:R1:W-:Y:S04]  /*d0b0*/  LDGSTS.E.BYPASS.LTC128B.128 [R0+0x3100], [R6.64], !P5 ;  /* 0x0310000006007fae */ /* 0x0003e8000e901d50 */
[----:B------:R2:W-:Y:S04]  /*d0c0*/  LDGSTS.E.BYPASS.LTC128B.128 [R0+0x4900], [R20.64], !P4 ;  /* 0x0490000014007fae */ /* 0x0005e8000e101d50 */
[----:B------:R2:W-:Y:S04]  /*d0d0*/  @!P3 LDGSTS.E.BYPASS.LTC128B.128 [R0+0x1100], [R22.64], !P6 ;  /* 0x011000001600bfae */ /* 0x0005e8000f101d50 */
[----:B------:R2:W-:Y:S04]  /*d0e0*/  @!P3 LDGSTS.E.BYPASS.LTC128B.128 [R0+0x2900], [R132.64], !P2 ;  /* 0x029000008400bfae */ /* 0x0005e8000d101d50 */
[----:B------:R2:W-:Y:S04]  /*d0f0*/  @!P3 LDGSTS.E.BYPASS.LTC128B.128 [R0+0x4100], [R30.64], !P5 ;  /* 0x041000001e00bfae */ /* 0x0005e8000e901d50 */
[----:B------:R3:W-:Y:S04]  /*d100*/  @!P3 LDGSTS.E.BYPASS.LTC128B.128 [R0+0x5900], [R28.64], !P4 ;  /* 0x059000001c00bfae */ /* 0x0007e8000e101d50 */
[----:B------:R-:W0:Y:S01]  /*d110*/  LDGDEPBAR ;  /* 0x00000000000079af */ /* 0x000e220000000000 */
[C---:B-1----:R-:W-:Y:S08]  /*d120*/  HMMA.16816.F32 R4, R160.reuse, R8, RZ ;  /* 0x00000008a004723c */ /* 0x042ff000000018ff */
[C---:B------:R-:W-:Y:S08]  /*d130*/  HMMA.16816.F32 R8, R160.reuse, R10, RZ ;  /* 0x0000000aa008723c */ /* 0x040ff000000018ff */
[C---:B----4-:R-:W-:Y:S01]  /*d140*/  HMMA.16816.F32 R12, R160.reuse, R16, RZ ;  /* 0x00000010a00c723c */ /* 0x050fe200000018ff */
[----:B--2---:R1:W5:Y:S04]  /*d150*/  LDL.LU.64 R30, [R1+0x88] ;  /* 0x00008800011e7983 */ /* 0x0043680000300a00 */
[----:B---3--:R1:W5:Y:S03]  /*d160*/  LDL.LU.64 R28, [R1+0x80] ;  /* 0x00008000011c7983 */ /* 0x0083660000300a00 */
[C---:B------:R-:W-:Y:S08]  /*d170*/  HMMA.16816.F32 R16, R160.reuse, R18, RZ ;  /* 0x00000012a010723c */ /* 0x040ff000000018ff */
[C---:B------:R-:W-:Y:S08]  /*d180*/  HMMA.16816.F32 R20, R160.reuse, R24, RZ ;  /* 0x00000018a014723c */ /* 0x040ff000000018ff */
[----:B------:R-:W-:Y:S08]  /*d190*/  HMMA.16816.F32 R24, R160, R26, RZ ;  /* 0x0000001aa018723c */ /* 0x000ff000000018ff */
[C---:B------:R-:W-:Y:S08]  /*d1a0*/  HMMA.16816.F32 R4, R164.reuse, R168, R4 ;  /* 0x000000a8a404723c */ /* 0x040ff00000001804 */
[C---:B------:R-:W-:Y:S01]  /*d1b0*/  HMMA.16816.F32 R8, R164.reuse, R170, R8 ;  /* 0x000000aaa408723c */ /* 0x040fe20000001808 */
[----:B------:R-:W2:Y:S07]  /*d1c0*/  LDSM.16.M88.4 R168, [R241+0x10100] ;  /* 0x01010000f1a8783b */ /* 0x000eae0000000200 */
[C---:B------:R-:W-:Y:S08]  /*d1d0*/  HMMA.16816.F32 R12, R164.reuse, R172, R12 ;  /* 0x000000aca40c723c */ /* 0x040ff0000000180c */
[C---:B------:R-:W-:Y:S01]  /*d1e0*/  HMMA.16816.F32 R16, R164.reuse, R174, R16 ;  /* 0x000000aea410723c */ /* 0x040fe20000001810 */
[----:B------:R-:W3:Y:S07]  /*d1f0*/  LDSM.16.M88.4 R172, [R241+0x10900] ;  /* 0x01090000f1ac783b */ /* 0x000eee0000000200 */
[C---:B------:R-:W-:Y:S08]  /*d200*/  HMMA.16816.F32 R20, R164.reuse, R176, R20 ;  /* 0x000000b0a414723c */ /* 0x040ff00000001814 */
[----:B------:R-:W-:Y:S01]  /*d210*/  HMMA.16816.F32 R24, R164, R178, R24 ;  /* 0x000000b2a418723c */ /* 0x000fe20000001818 */
[----:B------:R-:W4:Y:S07]  /*d220*/  LDSM.16.M88.4 R176, [R241+0x11100] ;  /* 0x01110000f1b0783b */ /* 0x000f2e0000000200 */
[C---:B--2---:R-:W-:Y:S08]  /*d230*/  HMMA.16816.F32 R4, R180.reuse, R168, R4 ;  /* 0x000000a8b404723c */ /* 0x044ff00000001804 */
[C---:B------:R-:W-:Y:S01]  /*d240*/  HMMA.16816.F32 R8, R180.reuse, R170, R8 ;  /* 0x000000aab408723c */ /* 0x040fe20000001808 */
[----:B------:R-:W2:Y:S07]  /*d250*/  LDSM.16.M88.4 R168, [R238] ;  /* 0x00000000eea8783b */ /* 0x000eae0000000200 */
[C---:B---3--:R-:W-:Y:S08]  /*d260*/  HMMA.16816.F32 R12, R180.reuse, R172, R12 ;  /* 0x000000acb40c723c */ /* 0x048ff0000000180c */
[C---:B------:R-:W-:Y:S01]  /*d270*/  HMMA.16816.F32 R16, R180.reuse, R174, R16 ;  /* 0x000000aeb410723c */ /* 0x040fe20000001810 */
[----:B------:R-:W3:Y:S07]  /*d280*/  LDSM.16.M88.4 R172, [R238+0x800] ;  /* 0x00080000eeac783b */ /* 0x000eee0000000200 */
[C---:B----4-:R-:W-:Y:S08]  /*d290*/  HMMA.16816.F32 R20, R180.reuse, R176, R20 ;  /* 0x000000b0b414723c */ /* 0x050ff00000001814 */
[----:B------:R-:W-:Y:S01]  /*d2a0*/  HMMA.16816.F32 R24, R180, R178, R24 ;  /* 0x000000b2b418723c */ /* 0x000fe20000001818 */
[----:B------:R-:W4:Y:S07]  /*d2b0*/  LDSM.16.M88.4 R176, [R238+0x1000] ;  /* 0x00100000eeb0783b */ /* 0x000f2e0000000200 */
[C---:B--2---:R-:W-:Y:S08]  /*d2c0*/  HMMA.16816.F32 R4, R184.reuse, R168, R4 ;  /* 0x000000a8b804723c */ /* 0x044ff00000001804 */
[C---:B------:R-:W-:Y:S01]  /*d2d0*/  HMMA.16816.F32 R8, R184.reuse, R170, R8 ;  /* 0x000000aab808723c */ /* 0x040fe20000001808 */
[----:B------:R-:W2:Y:S07]  /*d2e0*/  LDSM.16.M88.4 R168, [R135+0x11900] ;  /* 0x0119000087a8783b */ /* 0x000eae0000000200 */
        /* <DEDUP_REMOVED lines=8> */
[----:B------:R-:W2:Y:S07]  /*d370*/  LDSM.16.M88.4 R168, [R251] ;  /* 0x00000000fba8783b */ /* 0x000eae0000000200 */
[C---:B---3--:R-:W-:Y:S08]  /*d380*/  HMMA.16816.F32 R12, R188.reuse, R172, R12 ;  /* 0x000000acbc0c723c */ /* 0x048ff0000000180c */
[C---:B------:R-:W-:Y:S01]  /*d390*/  HMMA.16816.F32 R16, R188.reuse, R174, R16 ;  /* 0x000000aebc10723c */ /* 0x040fe20000001810 */
[----:B------:R-:W3:Y:S07]  /*d3a0*/  LDSM.16.M88.4 R172, [R250] ;  /* 0x00000000faac783b */ /* 0x000eee0000000200 */
[C---:B----4-:R-:W-:Y:S08]  /*d3b0*/  HMMA.16816.F32 R20, R188.reuse, R176, R20 ;  /* 0x000000b0bc14723c */ /* 0x050ff00000001814 */
[----:B------:R-:W-:Y:S01]  /*d3c0*/  HMMA.16816.F32 R24, R188, R178, R24 ;  /* 0x000000b2bc18723c */ /* 0x000fe20000001818 */
[----:B------:R-:W4:Y:S07]  /*d3d0*/  LDSM.16.M88.4 R176, [R249] ;  /* 0x00000000f9b0783b */ /* 0x000f2e0000000200 */
        /* <DEDUP_REMOVED lines=89> */
[----:B------:R-:W4:Y:S01]  /*d970*/  LDSM.16.M88.4 R176, [R238+0x5800] ;  /* 0x00580000eeb0783b */ /* 0x000f220000000200 */
[----:B------:R-:W-:Y:S04]  /*d980*/  DEPBAR.LE SB0, 0x0 ;  /* 0x000080000000791a */ /* 0x000fe80000000000 */
[----:B------:R-:W-:Y:S02]  /*d990*/  BAR.SYNC.DEFER_BLOCKING 0x0 ;  /* 0x0000000000007b1d */ /* 0x000fe40000010000 */
[C---:B--2---:R-:W-:Y:S08]  /*d9a0*/  HMMA.16816.F32 R4, R232.reuse, R168, R4 ;  /* 0x000000a8e804723c */ /* 0x044ff00000001804 */
[C---:B------:R-:W-:Y:S08]  /*d9b0*/  HMMA.16816.F32 R8, R232.reuse, R170, R8 ;  /* 0x000000aae808723c */ /* 0x040ff00000001808 */
[C---:B---3--:R-:W-:Y:S08]  /*d9c0*/  HMMA.16816.F32 R12, R232.reuse, R172, R12 ;  /* 0x000000ace80c723c */ /* 0x048ff0000000180c */
[C---:B------:R-:W-:Y:S08]  /*d9d0*/  HMMA.16816.F32 R16, R232.reuse, R174, R16 ;  /* 0x000000aee810723c */ /* 0x040ff00000001810 */
[C---:B----4-:R-:W-:Y:S08]  /*d9e0*/  HMMA.16816.F32 R20, R232.reuse, R176, R20 ;  /* 0x000000b0e814723c */ /* 0x050ff00000001814 */
[----:B------:R-:W-:Y:S01]  /*d9f0*/  HMMA.16816.F32 R24, R232, R178, R24 ;  /* 0x000000b2e818723c */ /* 0x000fe20000001818 */
[----:B------:R-:W-:-:S07]  /*da00*/  @P0 BRA `(.L_x_366) ;  /* 0x0000046000000947 */ /* 0x000fce0003800000 */
[----:B-1----:R-:W2:Y:S01]  /*da10*/  LDL R174, [R1+0x8] ;  /* 0x0000080001ae7983 */ /* 0x002ea20000100800 */
[----:B------:R-:W-:Y:S02]  /*da20*/  ULDC.64 UR4, c[0x0][0x1e0] ;  /* 0x0000780000047ab9 */ /* 0x000fe40000000a00 */
[----:B------:R-:W-:Y:S01]  /*da30*/  UIADD3 UR20, UR8, -0x1, URZ ;  /* 0xffffffff08147890 */ /* 0x000fe2000fffe03f */
[----:B------:R-:W3:Y:S03]  /*da40*/  LDL.64 R178, [R1+0x30] ;  /* 0x0000300001b27983 */ /* 0x000ee60000100a00 */
[----:B------:R-:W-:Y:S01]  /*da50*/  USHF.R.S32.HI UR11, URZ, 0x1f, UR20 ;  /* 0x0000001f3f0b7899 */ /* 0x000fe20008011414 */
[----:B------:R-:W4:Y:S01]  /*da60*/  LDL.64 R176, [R1+0x28] ;  /* 0x0000280001b07983 */ /* 0x000f220000100a00 */
[----:B------:R-:W-:Y:S02]  /*da70*/  UIMAD.WIDE.U32 UR22, UR20, UR4, URZ ;  /* 0x00000004141672a5 */ /* 0x000fe4000f8e003f */
[----:B------:R-:W-:Y:S01]  /*da80*/  UIMAD UR11, UR11, UR4, URZ ;  /* 0x000000040b0b72a4 */ /* 0x000fe2000f8e023f */
[----:B------:R-:W3:Y:S03]  /*da90*/  LDL R169, [R1+0x4] ;  /* 0x0000040001a97983 */ /* 0x000ee60000100800 */
[----:B------:R-:W-:Y:S01]  /*daa0*/  UIMAD UR11, UR20, UR5, UR11 ;  /* 0x00000005140b72a4 */ /* 0x000fe2000f8e020b */
[----:B------:R-:W4:Y:S03]  /*dab0*/  LDL R175, [R1+0x58] ;  /* 0x0000580001af7983 */ /* 0x000f260000100800 */
[----:B------:R-:W-:Y:S01]  /*dac0*/  UIADD3 UR11, UR23, UR11, URZ ;  /* 0x0000000b170b7290 */ /* 0x000fe2000fffe03f */
[----:B------:R-:W4:Y:S01]  /*dad0*/  LDL R172, [R1+0x54] ;  /* 0x0000540001ac7983 */ /* 0x000f220000100800 */
[----:B------:R-:W-:Y:S02]  /*dae0*/  UIMAD.WIDE.U32 UR22, UR22, 0x30, URZ ;  /* 0x00000030161678a5 */ /* 0x000fe4000f8e003f */
[----:B------:R-:W-:Y:S01]  /*daf0*/  UIMAD UR4, UR11, 0x30, URZ ;  /* 0x000000300b0478a4 */ /* 0x000fe2000f8e023f */
[----:B------:R-:W4:Y:S03]  /*db00*/  LDL R173, [R1+0x50] ;  /* 0x0000500001ad7983 */ /* 0x000f260000100800 */
[----:B------:R-:W-:Y:S01]  /*db10*/  UIADD3 UR4, UR23, UR4, URZ ;  /* 0x0000000417047290 */ /* 0x000fe2000fffe03f */
[----:B------:R-:W4:Y:S04]  /*db20*/  LDL R170, [R1+0x4c] ;  /* 0x00004c0001aa7983 */ /* 0x000f280000100800 */
[----:B------:R-:W4:Y:S04]  /*db30*/  LDL R171, [R1+0x48] ;  /* 0x0000480001ab7983 */ /* 0x000f280000100800 */
[----:B------:R-:W4:Y:S01]  /*db40*/  LDL R168, [R1+0x20] ;  /* 0x0000200001a87983 */ /* 0x000f220000100800 */
[----:B--2---:R-:W-:Y:S11]  /*db50*/  ISETP.GE.AND P0, PT, R174, 0x1, PT ;  /* 0x00000001ae00780c */ /* 0x004ff60003f06270 */
[----:B------:R-:W-:Y:S02]  /*db60*/  @!UPT UIADD3 URZ, URZ, URZ, URZ ;  /* 0x0000003f3f3ff290 */ /* 0x000fe4000fffe03f */
[----:B---3--:R-:W-:Y:S04]  /*db70*/  @P0 IADD3 R0, P1, R178, UR22, RZ ;  /* 0x00000016b2000c10 */ /* 0x008fe8000ff3e0ff */
[----:B----4-:R-:W-:Y:S02]  /*db80*/  @P0 IADD3.X R3, R177, UR4, RZ, P1, !PT ;  /* 0x00000004b1030c10 */ /* 0x010fe40008ffe4ff */
[C---:B------:R-:W-:Y:S04]  /*db90*/  @P0 LEA R132, P1, R0.reuse, c[0x0][0x1c8], 0x1 ;  /* 0x0000720000840a11 */ /* 0x040fe800078208ff */
[----:B------:R-:W-:Y:S02]  /*dba0*/  @P0 LEA.HI.X R133, R0, c[0x0][0x1cc], R3, 0x1, P1 ;  /* 0x0000730000850a11 */ /* 0x000fe400008f0c03 */
[----:B------:R-:W-:Y:S03]  /*dbb0*/  @P0 IADD3 R0, P1, R175, UR22, RZ ;  /* 0x00000016af000c10 */ /* 0x000fe6000ff3e0ff */
[----:B------:R-:W-:Y:S01]  /*dbc0*/  @!PT LDS RZ, [RZ] ;  /* 0x00000000fffff984 */ /* 0x000fe20000000800 */
[----:B------:R-:W-:Y:S01]  /*dbd0*/  @!PT LDS RZ, [RZ] ;  /* 0x00000000fffff984 */ /* 0x000fe20000000800 */
[----:B------:R-:W-:Y:S01]  /*dbe0*/  @!PT LDS RZ, [RZ] ;  /* 0x00000000fffff984 */ /* 0x000fe20000000800 */
        /* <DEDUP_REMOVED lines=14> */
[----:B------:R1:W-:Y:S01]  /*dcd0*/  @P0 LDGSTS.E.BYPASS.LTC128B.128 [R169+0x14900], [R132.64], !P4 ;  /* 0x1490000084a90fae */ /* 0x0003e2000e101d50 */
[----:B------:R-:W-:Y:S11]  /*dce0*/  ISETP.GE.AND P0, PT, R174, 0x21, PT ;  /* 0x00000021ae00780c */ /* 0x000ff60003f06270 */
[----:B------:R-:W-:Y:S02]  /*dcf0*/  @!UPT UIADD3 URZ, URZ, URZ, URZ ;  /* 0x0000003f3f3ff290 */ /* 0x000fe4000fffe03f */
[----:B------:R-:W-:Y:S05]  /*dd00*/  VOTEU.ANY UP0, P0 ;  /* 0x00000000003f7886 */ /* 0x000fea0000000100 */
[----:B------:R-:W-:Y:S04]  /*dd10*/  @UP0 UIADD3 UR22, UP1, UR15, UR22, URZ ;  /* 0x000000160f160290 */ /* 0x000fe8000ff3e03f */
[----:B------:R-:W-:Y:S02]  /*dd20*/  @UP0 UIADD3.X UR4, UR6, UR4, URZ, UP1, !UPT ;  /* 0x0000000406040290 */ /* 0x000fe40008ffe43f */
        /* <DEDUP_REMOVED lines=20> */
.L_x_366:
[----:B-1----:R-:W2:Y:S01]  /*de70*/  LDL R132, [R1+0x78] ;  /* 0x0000780001847983 */ /* 0x002ea20000100800 */
[----:B------:R-:W-:Y:S02]  /*de80*/  UISETP.NE.AND UP1, UPT, UR14, URZ, UPT ;  /* 0x0000003f0e00728c */ /* 0x000fe4000bf25270 */
[----:B------:R-:W-:Y:S01]  /*de90*/  UIMAD UR4, UR8, -0x30, URZ ;  /* 0xffffffd0080478a4 */ /* 0x000fe2000f8e023f */
[----:B------:R-:W3:Y:S01]  /*dea0*/  LDL R3, [R1+0x74] ;  /* 0x0000740001037983 */ /* 0x000ee20000100800 */
[----:B------:R-:W-:Y:S02]  /*deb0*/  UISETP.NE.AND UP0, UPT, UR13, URZ, UPT ;  /* 0x0000003f0d00728c */ /* 0x000fe4000bf05270 */
[----:B------:R-:W-:Y:S01]  /*dec0*/  PLOP3.LUT P1, PT, PT, PT, UP1, 0x80, 0x0 ;  /* 0x000000000000781c */ /* 0x000fe20003f2f018 */
[----:B------:R-:W0:Y:S01]  /*ded0*/  LDGDEPBAR ;  /* 0x00000000000079af */ /* 0x000e220000000000 */
[----:B------:R-:W-:Y:S02]  /*dee0*/  PLOP3.LUT P0, PT, PT, PT, UP1, 0x80, 0x0 ;  /* 0x000000000000781c */ /* 0x000fe40003f0f018 */
[C---:B---3--:R-:W-:Y:S09]  /*def0*/  IADD3 R170, -R3.reuse, UR4, RZ ;  /* 0x0000000403aa7c10 */ /* 0x048ff2000fffe1ff */
[----:B--2---:R-:W-:Y:S04]  /*df00*/  @P1 IMAD.HI.U32 R0, R132, c[0x0][0x2c8], RZ ;  /* 0x0000b20084001a27 */ /* 0x004fe800078e00ff */
[----:B------:R-:W-:Y:S01]  /*df10*/  IMAD.MOV.U32 R133, RZ, RZ, R132 ;  /* 0x000000ffff857224 */ /* 0x000fe200078e0084 */
[----:B------:R-:W-:Y:S01]  /*df20*/  @P0 SHF.R.U32.HI R133, RZ, c[0x0][0x2cc], R0 ;  /* 0x0000b300ff850a19 */ /* 0x000fe20000011600 */
[----:B------:R-:W-:Y:S01]  /*df30*/  IMAD.U32 R0, RZ, RZ, UR4 ;  /* 0x00000004ff007e24 */ /* 0x000fe2000f8e00ff */
[----:B------:R-:W-:Y:S03]  /*df40*/  PLOP3.LUT P0, PT, PT, PT, UP0, 0x40, 0x0 ;  /* 0x000000000000781c */ /* 0x000fe60003f0e808 */
[----:B------:R-:W1:Y:S01]  /*df50*/  SHFL.IDX PT, R132, R133, RZ, 0x1c1f ;  /* 0x001c1fff85847589 */ /* 0x000e6200000e0000 */
[----:B------:R-:W-:Y:S04]  /*df60*/  IADD3 R0, -R3, 0x1, R0 ;  /* 0x0000000103007810 */ /* 0x000fe80007ffe100 */
[----:B------:R-:W-:Y:S04]  /*df70*/  IADD3 R0, R0, c[0x0][0x1d0], RZ ;  /* 0x0000740000007a10 */ /* 0x000fe80007ffe0ff */
[----:B------:R-:W-:Y:S04]  /*df80*/  IADD3 R0, R0, -c[0x0][0x168], RZ ;  /* 0x80005a0000007a10 */ /* 0x000fe80007ffe0ff */
[C---:B------:R-:W-:Y:S02]  /*df90*/  IADD3 R169, R0.reuse, c[0x0][0x328], RZ ;  /* 0x0000ca0000a97a10 */ /* 0x040fe40007ffe0ff */
[----:B------:R-:W-:Y:S03]  /*dfa0*/  IADD3 R168, R0, UR7, RZ ;  /* 0x0000000700a87c10 */ /* 0x000fe6000fffe0ff */
[--C-:B-1----:R-:W-:Y:S02]  /*dfb0*/  IMAD.IADD R3, R169, 0x1, R132.reuse ;  /* 0x00000001a9037824 */ /* 0x102fe400078e0284 */
        /* <DEDUP_REMOVED lines=16> */
.L_x_369:
[----:B------:R-:W-:Y:S04]  /*e0c0*/  MOV R171, c[0x0][0x32c] ;  /* 0x0000cb0000ab7a02 */ /* 0x000fe80000000f00 */
[----:B------:R-:W-:Y:S11]  /*e0d0*/  ISETP.NE.AND P0, PT, R171, 0x1, PT ;  /* 0x00000001ab00780c */ /* 0x000ff60003f05270 */
[----:B------:R-:W-:Y:S02]  /*e0e0*/  @!UPT UIADD3 URZ, URZ, URZ, URZ ;  /* 0x0000003f3f3ff290 */ /* 0x000fe4000fffe03f */
[----:B------:R-:W-:Y:S05]  /*e0f0*/  @P0 IMAD.HI.U32 R171, R132, c[0x0][0x330], RZ ;  /* 0x0000cc0084ab0a27 */ /* 0x000fea00078e00ff */
[----:B------:R-:W-:Y:S02]  /*e100*/  @P0 SHF.R.U32.HI R132, RZ, c[0x0][0x334], R171 ;  /* 0x0000cd00ff840a19 */ /* 0x000fe400000116ab */
.L_x_370:
[----:B------:R-:W-:Y:S05]  /*e110*/  BSYNC B0 ;  /* 0x0000000000007941 */ /* 0x000fea0003800000 */
.L_x_368:
[----:B------:R-:W-:Y:S05]  /*e120*/  IMAD R132, R132, c[0x0][0x32c], R170 ;  /* 0x0000cb0084847a24 */ /* 0x000fea00078e02aa */
[----:B------:R-:W-:Y:S02]  /*e130*/  IMNMX R0, R0, R132, !PT ;  /* 0x0000008400007217 */ /* 0x000fe40007800200 */
[----:B------:R-:W-:Y:S04]  /*e140*/  IADD3 R132, R132, c[0x0][0x32c], RZ ;  /* 0x0000cb0084847a10 */ /* 0x000fe80007ffe0ff */
[----:B------:R-:W-:Y:S02]  /*e150*/  IMNMX R3, R3, R132, PT ;  /* 0x0000008403037217 */ /* 0x000fe40003800200 */
.L_x_367:
        /* <DEDUP_REMOVED lines=87> */
.L_x_373:
[----:B------:R-:W-:Y:S04]  /*e6d0*/  MOV R5, c[0x0][0x32c] ;  /* 0x0000cb0000057a02 */ /* 0x000fe80000000f00 */
[----:B------:R-:W-:Y:S11]  /*e6e0*/  ISETP.NE.AND P0, PT, R5, 0x1, PT ;  /* 0x000000010500780c */ /* 0x000ff60003f05270 */
[----:B------:R-:W-:Y:S02]  /*e6f0*/  @!UPT UIADD3 URZ, URZ, URZ, URZ ;  /* 0x0000003f3f3ff290 */ /* 0x000fe4000fffe03f */
[----:B------:R-:W-:Y:S05]  /*e700*/  @P0 IMAD.HI.U32 R5, R0, c[0x0][0x330], RZ ;  /* 0x0000cc0000050a27 */ /* 0x000fea00078e00ff */
[----:B------:R-:W-:Y:S02]  /*e710*/  @P0 SHF.R.U32.HI R0, RZ, c[0x0][0x334], R5 ;  /* 0x0000cd00ff000a19 */ /* 0x000fe40000011605 */
.L_x_374:
[----:B------:R-:W-:Y:S05]  /*e720*/  BSYNC B0 ;  /* 0x0000000000007941 */ /* 0x000fea0003800000 */
.L_x_372:
[----:B------:R-:W-:Y:S05]  /*e730*/  IMAD R0, R0, c[0x0][0x32c], R170 ;  /* 0x0000cb0000007a24 */ /* 0x000fea00078e02aa */
[----:B------:R-:W-:Y:S02]  /*e740*/  IMNMX R3, R3, R0, !PT ;  /* 0x0000000003037217 */ /* 0x000fe40007800200 */
[----:B------:R-:W-:Y:S04]  /*e750*/  IADD3 R0, R0, c[0x0][0x32c], RZ ;  /* 0x0000cb0000007a10 */ /* 0x000fe80007ffe0ff */
[----:B------:R-:W-:Y:S02]  /*e760*/  IMNMX R4, R4, R0, PT ;  /* 0x0000000004047217 */ /* 0x000fe40003800200 */
.L_x_371:
[----:B------:R-:W2:Y:S01]  /*e770*/  LDL.LU R170, [R1+0x14] ;  /* 0x0000140001aa7983 */ /* 0x000ea20000300800 */
        /* <DEDUP_REMOVED lines=40> */
[--C-:B------:R-:W-:Y:S02]  /*ea00*/  FFMA.FTZ R169, R20, c[0x0][0x2d0], -R2.reuse ;  /* 0x0000b40014a97a23 */ /* 0x100fe40000010802 */
        /* <DEDUP_REMOVED lines=18> */
[----:B------:R-:W-:Y:S01]  /*eb30*/  FFMA.FTZ R17, R17, c[0x0][0x2d0], -R2 ;  /* 0x0000b40011117a23 */ /* 0x000fe20000010802 */
[----:B------:R-:W-:Y:S01]  /*eb40*/  PLOP3.LUT P1, PT, PT, PT, UP0, 0x40, 0x0 ;  /* 0x000000000000781c */ /* 0x000fe20003f2e808 */
[----:B------:R-:W-:Y:S01]  /*eb50*/  UISETP.NE.AND UP1, UPT, UR20, URZ, UPT ;  /* 0x0000003f1400728c */ /* 0x000fe2000bf25270 */
[----:B------:R-:W-:Y:S01]  /*eb60*/  ISETP.LT.OR P0, PT, R4, 0x9, P0 ;  /* 0x000000090400780c */ /* 0x000fe20000701670 */
[----:B------:R-:W-:Y:S01]  /*eb70*/  UISETP.NE.AND UP0, UPT, UR11, URZ, UPT ;  /* 0x0000003f0b00728c */ /* 0x000fe2000bf05270 */
[----:B------:R-:W1:Y:S02]  /*eb80*/  MUFU.EX2 R2, R0 ;  /* 0x0000000000027308 */ /* 0x000e640000000800 */
        /* <DEDUP_REMOVED lines=10> */
[----:B------:R-:W3:Y:S01]  /*ec30*/  MUFU.EX2 R9, R9 ;  /* 0x0000000900097308 */ /* 0x000ee20000000800 */
[----:B------:R-:W-:Y:S02]  /*ec40*/  FSEL R174, R14, -INF , !P0 ;  /* 0xff8000000eae7808 */ /* 0x000fe40004000000 */
[----:B------:R-:W-:Y:S01]  /*ec50*/  ISETP.GT.AND P0, PT, R3, 0x11, P2 ;  /* 0x000000110300780c */ /* 0x000fe20001704270 */
[----:B-1----:R-:W-:Y:S01]  /*ec60*/  FMUL.FTZ R20, R2, R140 ;  /* 0x0000008c02147220 */ /* 0x002fe20000410000 */
[----:B------:R-:W-:Y:S01]  /*ec70*/  ISETP.LT.OR P1, PT, R4, 0x19, P1 ;  /* 0x000000190400780c */ /* 0x000fe20000f21670 */
[----:B------:R-:W-:Y:S01]  /*ec80*/  FMUL.FTZ R12, R2, R148 ;  /* 0x00000094020c7220 */ /* 0x000fe20000410000 */
[----:B------:R-:W-:Y:S01]  /*ec90*/  ISETP.LT.OR P0, PT, R4, 0x12, P0 ;  /* 0x000000120400780c */ /* 0x000fe20000701670 */
[----:B-----5:R-:W-:Y:S01]  /*eca0*/  FMUL.FTZ R28, R2, R28 ;  /* 0x0000001c021c7220 */ /* 0x020fe20000410000 */
[----:B------:R-:W-:Y:S01]  /*ecb0*/  FSEL R175, R18, -INF , !P1 ;  /* 0xff80000012af7808 */ /* 0x000fe20004800000 */
[C---:B------:R-:W-:Y:S01]  /*ecc0*/  FMUL.FTZ R29, R2.reuse, R29 ;  /* 0x0000001d021d7220 */ /* 0x040fe20000410000 */
        /* <DEDUP_REMOVED lines=35> */
[----:B------:R-:W-:Y:S01]  /*ef00*/  FMUL.FTZ R65, R2, R65 ;  /* 0x0000004102417220 */ /* 0x000fe20000410000 */
[----:B------:R-:W-:Y:S01]  /*ef10*/  FSEL R177, R26, -INF , !P1 ;  /* 0xff8000001ab17808 */ /* 0x000fe20004800000 */
[----:B------:R-:W-:Y:S01]  /*ef20*/  FMUL.FTZ R68, R2, R68 ;  /* 0x0000004402447220 */ /* 0x000fe20000410000 */
[----:B------:R-:W-:Y:S01]  /*ef30*/  ISETP.LT.OR P0, PT, R4, 0x2a, P0 ;  /* 0x0000002a0400780c */ /* 0x000fe20000701670 */
        /* <DEDUP_REMOVED lines=44> */
[----:B---3--:R-:W-:Y:S03]  /*f200*/  F2FP.PACK_AB R170, R9, R8 ;  /* 0x0000000809aa723e */ /* 0x008fe600000000ff */
        /* <DEDUP_REMOVED lines=30> */
[----:B------:R-:W-:Y:S01]  /*f3f0*/  MOV R149, R11 ;  /* 0x0000000b00957202 */ /* 0x000fe20000000f00 */
[----:B------:R-:W-:Y:S01]  /*f400*/  FADD.FTZ R0, -R0, R134 ;  /* 0x0000008600007221 */ /* 0x000fe20000010100 */
[----:B------:R-:W-:Y:S01]  /*f410*/  MUFU.EX2 R152, R152 ;  /* 0x0000009800987308 */ /* 0x000fe20000000800 */
[----:B------:R-:W-:Y:S02]  /*f420*/  FMUL.FTZ R134, R3, c[0x0][0x2d0] ;  /* 0x0000b40003867a20 */ /* 0x000fe40000410000 */
[----:B------:R-:W-:Y:S02]  /*f430*/  FMUL.FTZ R0, R0, c[0x0][0x2d0] ;  /* 0x0000b40000007a20 */ /* 0x000fe40000410000 */
[----:B------:R-:W-:Y:S01]  /*f440*/  FMUL.FTZ R9, R2, R153 ;  /* 0x0000009902097220 */ /* 0x000fe20000410000 */
[----:B------:R-:W-:Y:S02]  /*f450*/  FSEL R134, R134, RZ, P0 ;  /* 0x000000ff86867208 */ /* 0x000fe40000000000 */
[----:B------:R-:W-:Y:S01]  /*f460*/  MOV R153, R24 ;  /* 0x0000001800997202 */ /* 0x000fe20000000f00 */
[----:B------:R-:W-:Y:S01]  /*f470*/  FMUL.FTZ R24, R2, R136 ;  /* 0x0000008802187220 */ /* 0x000fe20000410000 */
[----:B------:R-:W1:Y:S01]  /*f480*/  MUFU.EX2 R0, R0 ;  /* 0x0000000000007308 */ /* 0x000e620000000800 */
[--C-:B------:R-:W-:Y:S01]  /*f490*/  FFMA.FTZ R169, R6, c[0x0][0x2d0], -R134.reuse ;  /* 0x0000b40006a97a23 */ /* 0x100fe20000010886 */
[----:B------:R-:W-:Y:S01]  /*f4a0*/  PLOP3.LUT P0, PT, PT, PT, UP0, 0x80, 0x0 ;  /* 0x000000000000781c */ /* 0x000fe20003f0f008 */
[--C-:B------:R-:W-:Y:S02]  /*f4b0*/  FFMA.FTZ R7, R7, c[0x0][0x2d0], -R134.reuse ;  /* 0x0000b40007077a23 */ /* 0x100fe40000010886 */
[--C-:B------:R-:W-:Y:S05]  /*f4c0*/  FFMA.FTZ R2, R10, c[0x0][0x2d0], -R134.reuse ;  /* 0x0000b4000a027a23 */ /* 0x100fea0000010886 */
        /* <DEDUP_REMOVED lines=17> */
[C---:B------:R-:W-:Y:S02]  /*f5e0*/  FMUL.FTZ R18, R0.reuse, R146 ;  /* 0x0000009200127220 */ /* 0x040fe40000410000 */
[C---:B---3--:R-:W-:Y:S01]  /*f5f0*/  FMUL.FTZ R7, R0.reuse, R159 ;  /* 0x0000009f00077220 */ /* 0x048fe20000410000 */
[----:B------:R-:W-:Y:S01]  /*f600*/  MOV R159, R140 ;  /* 0x0000008c009f7202 */ /* 0x000fe20000000f00 */
        /* <DEDUP_REMOVED lines=57> */
[----:B----4-:R-:W-:Y:S01]  /*f9a0*/  F2FP.PACK_AB R169, R144, R169 ;  /* 0x000000a990a9723e */ /* 0x010fe200000000ff */
[--C-:B------:R-:W-:Y:S01]  /*f9b0*/  FFMA.FTZ R0, R172, c[0x0][0x2d0], -R134.reuse ;  /* 0x0000b400ac007a23 */ /* 0x100fe20000010886 */
[----:B------:R-:W-:Y:S01]  /*f9c0*/  LDSM.16.MT88.4 R140, [R236+0x900] ;  /* 0x00090000ec8c783b */ /* 0x000fe20000004200 */
        /* <DEDUP_REMOVED lines=16> */
[----:B------:R-:W-:Y:S10]  /*fad0*/  MUFU.EX2 R176, R159 ;  /* 0x0000009f00b07308 */ /* 0x000ff40000000800 */
        /* <DEDUP_REMOVED lines=53> */
[----:B-1----:R-:W-:Y:S01]  /*fe30*/  MOV R178, R154 ;  /* 0x0000009a00b27202 */ /* 0x002fe20000000f00 */
[----:B------:R-:W-:Y:S02]  /*fe40*/  FADD.FTZ R2, R149, R2 ;  /* 0x0000000295027221 */ /* 0x000fe40000010000 */
[C---:B------:R-:W-:Y:S01]  /*fe50*/  HMMA.16816.F32 R4, R136.reuse, R140, R4 ;  /* 0x0000008c8804723c */ /* 0x040fe20000001804 */
[----:B------:R1:W-:Y:S04]  /*fe60*/  MUFU.EX2 R172, R0 ;  /* 0x0000000000ac7308 */ /* 0x0003e80000000800 */
[----:B------:R-:W-:Y:S03]  /*fe70*/  FADD.FTZ R2, R150, R2 ;  /* 0x0000000296027221 */ /* 0x000fe60000010000 */
[C---:B------:R-:W-:Y:S01]  /*fe80*/  HMMA.16816.F32 R8, R136.reuse, R142, R8 ;  /* 0x0000008e8808723c */ /* 0x040fe20000001808 */
[----:B------:R-:W2:Y:S03]  /*fe90*/  LDSM.16.MT88.4 R140, [R237+0x900] ;  /* 0x00090000ed8c783b */ /* 0x000ea60000004200 */
[--C-:B-1----:R-:W-:Y:S01]  /*fea0*/  FFMA.FTZ R0, R179, c[0x0][0x2d0], -R134.reuse ;  /* 0x0000b400b3007a23 */ /* 0x102fe20000010886 */
[----:B------:R-:W-:Y:S03]  /*feb0*/  MOV R179, R153 ;  /* 0x0000009900b37202 */ /* 0x000fe60000000f00 */
[----:B------:R1:W3:Y:S01]  /*fec0*/  MUFU.EX2 R173, R0 ;  /* 0x0000000000ad7308 */ /* 0x0002e20000000800 */
[----:B------:R-:W-:Y:S01]  /*fed0*/  F2FP.PACK_AB R170, R178, R179 ;  /* 0x000000b3b2aa723e */ /* 0x000fe200000000ff */
[C---:B--2---:R-:W-:Y:S03]  /*fee0*/  HMMA.16816.F32 R12, R136.reuse, R140, R12 ;  /* 0x0000008c880c723c */ /* 0x044fe6000000180c */
[--C-:B-1----:R-:W-:Y:S01]  /*fef0*/  FFMA.FTZ R0, R177, c[0x0][0x2d0], -R134.reuse ;  /* 0x0000b400b1007a23 */ /* 0x102fe20000010886 */
[----:B------:R-:W-:Y:S01]  /*ff00*/  MOV R177, R152 ;  /* 0x0000009800b17202 */ /* 0x000fe20000000f00 */
[----:B------:R-:W-:Y:S01]  /*ff10*/  FFMA.FTZ R134, R132, c[0x0][0x2d0], -R134 ;  /* 0x0000b40084867a23 */ /* 0x000fe20000010886 */
[----:B------:R-:W-:Y:S02]  /*ff20*/  LDSM.16.MT88.4 R152, [R236+0x1100] ;  /* 0x00110000ec98783b */ /* 0x000fe40000004200 */
[C---:B------:R-:W-:Y:S01]  /*ff30*/  HMMA.16816.F32 R16, R136.reuse, R142, R16 ;  /* 0x0000008e8810723c */ /* 0x040fe20000001810 */
[----:B------:R1:W-:Y:S03]  /*ff40*/  MUFU.EX2 R132, R0 ;  /* 0x0000000000847308 */ /* 0x0003e60000000800 */
[----:B------:R-:W-:Y:S02]  /*ff50*/  F2FP.PACK_AB R168, R177, R176 ;  /* 0x000000b0b1a8723e */ /* 0x000fe400000000ff */
[----:B---3--:R-:W-:Y:S01]  /*ff60*/  F2FP.PACK_AB R169, R173, R172 ;  /* 0x000000acada9723e */ /* 0x008fe200000000ff */
[----:B------:R-:W2:Y:S04]  /*ff70*/  LDSM.16.MT88.4 R140, [R240+0x900] ;  /* 0x00090000f08c783b */ /* 0x000ea80000004200 */
[----:B------:R-:W3:Y:S01]  /*ff80*/  MUFU.EX2 R134, R134 ;  /* 0x0000008600867308 */ /* 0x000ee20000000800 */
[----:B-1----:R-:W-:Y:S04]  /*ff90*/  FADD.FTZ R0, R156, R151 ;  /* 0x000000979c007221 */ /* 0x002fe80000010000 */
        /* <DEDUP_REMOVED lines=9> */
[C---:B--2---:R-:W-:Y:S03]  /*10030*/  HMMA.16816.F32 R20, R136.reuse, R140, R20 ;  /* 0x0000008c8814723c */ /* 0x044fe60000001814 */
        /* <DEDUP_REMOVED lines=95> */
.L_x_365:
[----:B------:R-:W2:Y:S04]  /*10630*/  LDL.LU R3, [R1+0x14] ;  /* 0x0000140001037983 */ /* 0x000ea80000300800 */
[----:B-1----:R-:W3:Y:S01]  /*10640*/  LDL.LU R0, [R1+0x18] ;  /* 0x0000180001007983 */ /* 0x002ee20000300800 */
        /* <DEDUP_REMOVED lines=155> */
.L_x_333:
        /* <DEDUP_REMOVED lines=13> */
[----:B------:R-:W4:Y:S01]  /*110d0*/  S2R R19, SR_CTAID.X ;  /* 0x0000000000137919 */ /* 0x000f220000002500 */
[----:B------:R-:W-:-:S04]  /*110e0*/  UIMAD UR7, UR6, UR4, URZ ;  /* 0x00000004060772a4 */ /* 0x000fc8000f8e023f */
        /* <DEDUP_REMOVED lines=38> */
[----:B------:R-:W-:Y:S02]  /*11350*/  IMAD R6, R10, c[0x0][0x444], R6 ;  /* 0x000111000a067a24 */ /* 0x000fe400078e0206 */
[----:B----4-:R-:W-:Y:S01]  /*11360*/  IMAD R8, R19, 0x80, R0 ;  /* 0x0000008013087824 */ /* 0x010fe200078e0200 */
[----:B------:R-:W-:Y:S01]  /*11370*/  SHF.R.S32.HI R0, RZ, 0x1f, R9 ;  /* 0x0000001fff007819 */ /* 0x000fe20000011409 */
[----:B------:R-:W-:-:S02]  /*11380*/  IMAD.IADD R5, R5, 0x1, R7 ;  /* 0x0000000105057824 */ /* 0x000fc400078e0207 */
[----:B------:R-:W-:-:S04]  /*11390*/  @P1 IMAD.HI.U32 R7, R8, c[0x0][0x4ec], RZ ;  /* 0x00013b0008071a27 */ /* 0x000fc800078e00ff */
[----:B------:R-:W-:-:S04]  /*113a0*/  IMAD.WIDE.U32 R2, R10, c[0x0][0x440], R2 ;  /* 0x000110000a027a25 */ /* 0x000fc800078e0002 */
[----:B------:R-:W-:Y:S01]  /*113b0*/  IMAD.MOV.U32 R10, RZ, RZ, R8 ;  /* 0x000000ffff0a7224 */ /* 0x000fe200078e0008 */
[----:B------:R-:W-:Y:S02]  /*113c0*/  @P1 SHF.R.U32.HI R10, RZ, c[0x0][0x4f0], R7 ;  /* 0x00013c00ff0a1a19 */ /* 0x000fe40000011607 */
[----:B------:R-:W-:Y:S01]  /*113d0*/  IADD3 R3, R3, R6, RZ ;  /* 0x0000000603037210 */ /* 0x000fe20007ffe0ff */
[C---:B------:R-:W-:Y:S02]  /*113e0*/  IMAD R6, R0.reuse, c[0x0][0x4e0], RZ ;  /* 0x0001380000067a24 */ /* 0x040fe400078e02ff */
[----:B------:R-:W-:Y:S02]  /*113f0*/  IMAD R0, R0, c[0x0][0x448], RZ ;  /* 0x0001120000007a24 */ /* 0x000fe400078e02ff */
[----:B------:R-:W-:Y:S02]  /*11400*/  IMAD.MOV R11, RZ, RZ, -R10 ;  /* 0x000000ffff0b7224 */ /* 0x000fe400078e0a0a */
[----:B------:R-:W-:-:S02]  /*11410*/  IMAD R13, R9, c[0x0][0x4e4], R6 ;  /* 0x00013900090d7a24 */ /* 0x000fc400078e0206 */
[----:B------:R-:W-:-:S04]  /*11420*/  IMAD.WIDE.U32 R6, R9, c[0x0][0x448], R2 ;  /* 0x0001120009067a25 */ /* 0x000fc800078e0002 */
[C---:B------:R-:W-:Y:S01]  /*11430*/  IMAD R12, R9.reuse, c[0x0][0x44c], R0 ;  /* 0x00011300090c7a24 */ /* 0x040fe200078e0200 */
[----:B------:R-:W-:Y:S01]  /*11440*/  MOV R0, R8 ;  /* 0x0000000800007202 */ /* 0x000fe20000000f00 */
[----:B------:R-:W-:-:S04]  /*11450*/  IMAD.WIDE.U32 R2, R9, c[0x0][0x4e0], R4 ;  /* 0x0001380009027a25 */ /* 0x000fc800078e0004 */
[----:B------:R-:W-:Y:S01]  /*11460*/  IMAD R9, R11, c[0x0][0x4e8], R8 ;  /* 0x00013a000b097a24 */ /* 0x000fe200078e0208 */
[----:B------:R-:W-:Y:S01]  /*11470*/  SHF.R.S32.HI R11, RZ, 0x1f, R10 ;  /* 0x0000001fff0b7819 */ /* 0x000fe2000001140a */
[----:B------:R-:W-:Y:S01]  /*11480*/  @P1 IMAD.HI.U32 R4, R8, c[0x0][0x4ec], RZ ;  /* 0x00013b0008041a27 */ /* 0x000fe200078e00ff */
[----:B------:R-:W-:Y:S01]  /*11490*/  BAR.SYNC.DEFER_BLOCKING 0x1, 0x100 ;  /* 0x0044000000007b1d */ /* 0x000fe20000010000 */
[----:B------:R-:W-:Y:S02]  /*114a0*/  IADD3 R2, P0, R10, R2, RZ ;  /* 0x000000020a027210 */ /* 0x000fe40007f1e0ff */
[----:B------:R-:W-:Y:S01]  /*114b0*/  IMAD.IADD R5, R7, 0x1, R12 ;  /* 0x0000000107057824 */ /* 0x000fe200078e020c */
[----:B------:R-:W-:Y:S02]  /*114c0*/  SHF.R.S32.HI R7, RZ, 0x1f, R9 ;  /* 0x0000001fff077819 */ /* 0x000fe40000011409 */
[----:B------:R-:W-:Y:S02]  /*114d0*/  @P1 SHF.R.U32.HI R0, RZ, c[0x0][0x4f0], R4 ;  /* 0x00013c00ff001a19 */ /* 0x000fe40000011604 */
[----:B------:R-:W-:Y:S01]  /*114e0*/  IADD3.X R3, R11, R3, R13, P0, !PT ;  /* 0x000000030b037210 */ /* 0x000fe200007fe40d */
[----:B------:R-:W-:Y:S01]  /*114f0*/  IMAD R11, R19, 0x80, R15 ;  /* 0x00000080130b7824 */ /* 0x000fe200078e020f */
[----:B------:R-:W-:Y:S01]  /*11500*/  MOV R4, R6 ;  /* 0x0000000600047202 */ /* 0x000fe20000000f00 */
[----:B------:R-:W-:Y:S01]  /*11510*/  IMAD R6, R7, c[0x0][0x4c8], RZ ;  /* 0x0001320007067a24 */ /* 0x000fe200078e02ff */
[----:B------:R-:W-:Y:S01]  /*11520*/  SHF.R.S32.HI R7, RZ, 0x1f, R0 ;  /* 0x0000001fff077819 */ /* 0x000fe20000011400 */
[----:B------:R-:W-:-:S04]  /*11530*/  IMAD.WIDE.U32 R2, R9, c[0x0][0x4c8], R2 ;  /* 0x0001320009027a25 */ /* 0x000fc800078e0002 */
[----:B------:R-:W-:Y:S02]  /*11540*/  IMAD.MOV R10, RZ, RZ, -R0 ;  /* 0x000000ffff0a7224 */ /* 0x000fe400078e0a00 */
[----:B------:R-:W-:Y:S01]  /*11550*/  IMAD R9, R9, c[0x0][0x4cc], R6 ;  /* 0x0001330009097a24 */ /* 0x000fe200078e0206 */
[----:B------:R-:W-:Y:S01]  /*11560*/  LEA R6, P0, R2, c[0x0][0x4a8], 0x2 ;  /* 0x00012a0002067a11 */ /* 0x000fe200078010ff */
[----:B------:R-:W-:Y:S02]  /*11570*/  IMAD R10, R10, c[0x0][0x4e8], R8 ;  /* 0x00013a000a0a7a24 */ /* 0x000fe400078e0208 */
[----:B------:R-:W-:Y:S01]  /*11580*/  IMAD R7, R7, c[0x0][0x430], RZ ;  /* 0x00010c0007077a24 */ /* 0x000fe200078e02ff */
[----:B------:R-:W-:Y:S01]  /*11590*/  IADD3 R3, R3, R9, RZ ;  /* 0x0000000903037210 */ /* 0x000fe20007ffe0ff */
[----:B------:R-:W-:Y:S01]  /*115a0*/  IMAD.WIDE.U32 R4, R0, c[0x0][0x430], R4 ;  /* 0x00010c0000047a25 */ /* 0x000fe200078e0004 */
[----:B------:R-:W-:Y:S02]  /*115b0*/  SHFL.IDX PT, R8, R6, RZ, 0x1c1f ;  /* 0x001c1fff06087589 */ /* 0x000fe400000e0000 */
[----:B------:R-:W-:Y:S01]  /*115c0*/  LEA.HI.X R2, R2, c[0x0][0x4ac], R3, 0x2, P0 ;  /* 0x00012b0002027a11 */ /* 0x000fe200000f1403 */
[----:B------:R-:W-:Y:S01]  /*115d0*/  IMAD R0, R0, c[0x0][0x434], R7 ;  /* 0x00010d0000007a24 */ /* 0x000fe200078e0207 */
[----:B------:R-:W-:Y:S01]  /*115e0*/  SHF.R.S32.HI R7, RZ, 0x1f, R10 ;  /* 0x0000001fff077819 */ /* 0x000fe2000001140a */
[----:B------:R-:W-:Y:S01]  /*115f0*/  SHFL.IDX PT, R6, R6, 0x1, 0x1c1f ;  /* 0x003c1f0006067f89 */ /* 0x000fe200000e0000 */
[----:B------:R-:W-:-:S02]  /*11600*/  LOP3.LUT P0, RZ, R14, 0x3, RZ, 0xc0, !PT ;  /* 0x000000030eff7812 */ /* 0x000fc4000780c0ff */
[----:B------:R-:W-:Y:S01]  /*11610*/  IADD3 R3, R5, R0, RZ ;  /* 0x0000000005037210 */ /* 0x000fe20007ffe0ff */
[----:B------:R-:W-:Y:S01]  /*11620*/  IMAD R0, R7, c[0x0][0x428], RZ ;  /* 0x00010a0007007a24 */ /* 0x000fe200078e02ff */
[----:B------:R-:W1:Y:S01]  /*11630*/  SHFL.IDX PT, R9, R2, RZ, 0x1c1f ;  /* 0x001c1fff02097589 */ /* 0x000e6200000e0000 */
[----:B------:R-:W-:Y:S02]  /*11640*/  IMAD R5, R20, c[0x0][0x388], RZ ;  /* 0x0000e20014057a24 */ /* 0x000fe400078e02ff */
[----:B------:R-:W-:Y:S01]  /*11650*/  IMAD R0, R10, c[0x0][0x42c], R0 ;  /* 0x00010b000a007a24 */ /* 0x000fe200078e0200 */
[----:B------:R2:W3:Y:S02]  /*11660*/  SHFL.IDX PT, R7, R2, 0x1, 0x1c1f ;  /* 0x003c1f0002077f89 */ /* 0x0004e400000e0000 */
[----:B------:R-:W-:-:S13]  /*11670*/  ISETP.GE.OR P2, PT, R11, R5, P0 ;  /* 0x000000050b00720c */ /* 0x000fda0000746670 */
[----:B-1----:R1:W-:Y:S01]  /*11680*/  @!P2 ST.E [R8.64], R16 ;  /* 0x000000100800a985 */ /* 0x0023e2000c101910 */
[----:B--2---:R-:W-:Y:S01]  /*11690*/  IMAD.MOV.U32 R2, RZ, RZ, R4 ;  /* 0x000000ffff027224 */ /* 0x004fe200078e0004 */
[----:B------:R-:W-:-:S03]  /*116a0*/  IADD3 R4, R11, 0x8, RZ ;  /* 0x000000080b047810 */ /* 0x000fc60007ffe0ff */
[----:B------:R-:W-:Y:S01]  /*116b0*/  IMAD.WIDE.U32 R2, R10, c[0x0][0x428], R2 ;  /* 0x00010a000a027a25 */ /* 0x000fe200078e0002 */
[----:B------:R-:W-:-:S04]  /*116c0*/  ISETP.GE.OR P0, PT, R4, R5, P0 ;  /* 0x000000050400720c */ /* 0x000fc80000706670 */
[----:B------:R-:W-:Y:S02]  /*116d0*/  IADD3 R0, R3, R0, RZ ;  /* 0x0000000003007210 */ /* 0x000fe40007ffe0ff */
[----:B------:R-:W-:-:S04]  /*116e0*/  LEA R20, P1, R2, c[0x0][0x400], 0x2 ;  /* 0x0001000002147a11 */ /* 0x000fc800078210ff */
[----:B------:R-:W-:Y:S02]  /*116f0*/  LEA.HI.X R19, R2, c[0x0][0x404], R0, 0x2, P1 ;  /* 0x0001010002137a11 */ /* 0x000fe400008f1400 */
[----:B------:R-:W-:Y:S01]  /*11700*/  LOP3.LUT R0, R18, 0x7ffffffc, RZ, 0xc0, !PT ;  /* 0x7ffffffc12007812 */ /* 0x000fe200078ec0ff */
[----:B---3--:R2:W-:Y:S01]  /*11710*/  @!P0 ST.E [R6.64], R17 ;  /* 0x0000001106008985 */ /* 0x0085e2000c101910 */
[-C--:B------:R-:W-:Y:S02]  /*11720*/  ISETP.GE.AND P0, PT, R11, R5.reuse, PT ;  /* 0x000000050b00720c */ /* 0x080fe40003f06270 */
[----:B------:R-:W-:Y:S01]  /*11730*/  ISETP.GE.AND P1, PT, R4, R5, PT ;  /* 0x000000050400720c */ /* 0x000fe20003f26270 */
[----:B------:R-:W-:Y:S01]  /*11740*/  IMAD.IADD R0, R14, 0x1, -R0 ;  /* 0x000000010e007824 */ /* 0x000fe200078e0a00 */
[----:B------:R2:W3:Y:S02]  /*11750*/  SHFL.IDX PT, R2, R20, RZ, 0x1c1f ;  /* 0x001c1fff14027589 */ /* 0x0004e400000e0000 */
[----:B-1----:R-:W-:-:S02]  /*11760*/  P2R R16, PR, RZ, 0x2 ;  /* 0x00000002ff107803 */ /* 0x002fc40000000000 */
[----:B------:R2:W1:Y:S01]  /*11770*/  SHFL.IDX PT, R3, R19, RZ, 0x1c1f ;  /* 0x001c1fff13037589 */ /* 0x00046200000e0000 */
[----:B------:R-:W-:-:S04]  /*11780*/  SHF.L.U32 R0, R0, 0x1, RZ ;  /* 0x0000000100007819 */ /* 0x000fc800000006ff */
[----:B------:R-:W-:Y:S05]  /*11790*/  @P0 BRA `(.L_x_378) ;  /* 0x00000bd000000947 */ /* 0x000fea0003800000 */
[C---:B------:R-:W-:Y:S02]  /*117a0*/  ISETP.GE.AND P0, PT, R0.reuse, c[0x0][0x3c8], PT ;  /* 0x0000f20000007a0c */ /* 0x040fe40003f06270 */
[C---:B------:R-:W-:Y:S02]  /*117b0*/  IADD3 R5, R0.reuse, 0x8, RZ ;  /* 0x0000000800057810 */ /* 0x040fe40007ffe0ff */
[----:B------:R-:W-:Y:S02]  /*117c0*/  IADD3 R4, R0, 0x10, RZ ;  /* 0x0000001000047810 */ /* 0x000fe40007ffe0ff */
[----:B------:R-:W-:Y:S02]  /*117d0*/  ISETP.GE.AND P5, PT, R5, c[0x0][0x3c8], PT ;  /* 0x0000f20005007a0c */ /* 0x000fe40003fa6270 */
[----:B------:R-:W-:Y:S02]  /*117e0*/  ISETP.GE.AND P4, PT, R4, c[0x0][0x3c8], PT ;  /* 0x0000f20004007a0c */ /* 0x000fe40003f86270 */
[----:B------:R-:W-:-:S02]  /*117f0*/  IADD3 R8, R0, 0x18, RZ ;  /* 0x0000001800087810 */ /* 0x000fc40007ffe0ff */
[C---:B------:R-:W-:Y:S01]  /*11800*/  IADD3 R10, R0.reuse, 0x20, RZ ;  /* 0x00000020000a7810 */ /* 0x040fe20007ffe0ff */
[C---:B-123--:R-:W-:Y:S01]  /*11810*/  @!P0 IMAD.WIDE R6, R0.reuse, 0x4, R2 ;  /* 0x0000000400068825 */ /* 0x04efe200078e0202 */
        /* <DEDUP_REMOVED lines=87> */
[----:B------:R-:W-:-:S02]  /*11d90*/  IADD3 R13, R0, 0xa0, RZ ;  /* 0x000000a0000d7810 */ /* 0x000fc40007ffe0ff */
[----:B------:R-:W-:Y:S01]  /*11da0*/  ISETP.GE.AND P5, PT, R12, c[0x0][0x3c8], PT ;  /* 0x0000f2000c007a0c */ /* 0x000fe20003fa6270 */
[----:B------:R2:W-:Y:S01]  /*11db0*/  @!P4 ST.E.64 [R4.64], R60 ;  /* 0x0000003c0400c985 */ /* 0x0005e2000c101b10 */
        /* <DEDUP_REMOVED lines=91> */
.L_x_378:
[----:B------:R-:W-:Y:S05]  /*12370*/  BSYNC B0 ;  /* 0x0000000000007941 */ /* 0x000fea0003800000 */
.L_x_377:
[----:B------:R-:W-:Y:S01]  /*12380*/  ISETP.NE.AND P0, PT, R16, RZ, PT ;  /* 0x000000ff1000720c */ /* 0x000fe20003f05270 */
[----:B-1----:R1:W4:Y:S04]  /*12390*/  SHFL.IDX PT, R3, R19, 0x1, 0x1c1f ;  /* 0x003c1f0013037f89 */ /* 0x00232800000e0000 */
[----:B---3--:R1:W3:Y:S08]  /*123a0*/  SHFL.IDX PT, R2, R20, 0x1, 0x1c1f ;  /* 0x003c1f0014027f89 */ /* 0x0082f000000e0000 */
[----:B------:R-:W-:Y:S05]  /*123b0*/  @P0 EXIT ;  /* 0x000000000000094d */ /* 0x000fea0003800000 */
[C---:B------:R-:W-:Y:S02]  /*123c0*/  IADD3 R5, R0.reuse, 0x8, RZ ;  /* 0x0000000800057810 */ /* 0x040fe40007ffe0ff */
        /* <DEDUP_REMOVED lines=14> */
[----:B--2---:R-:W-:Y:S01]  /*124b0*/  @!P1 IMAD.WIDE R6, R5, 0x4, R2 ;  /* 0x0000000405069825 */ /* 0x004fe200078e0202 */
        /* <DEDUP_REMOVED lines=11> */
[C---:B---3--:R-:W-:Y:S02]  /*12570*/  IADD3 R8, R0.reuse, 0x28, RZ ;  /* 0x0000002800087810 */ /* 0x048fe40007ffe0ff */
[----:B------:R-:W-:Y:S02]  /*12580*/  IADD3 R9, R0, 0x30, RZ ;  /* 0x0000003000097810 */ /* 0x000fe40007ffe0ff */
[----:B------:R-:W-:Y:S02]  /*12590*/  ISETP.GE.AND P4, PT, R8, c[0x0][0x3c8], PT ;  /* 0x0000f20008007a0c */ /* 0x000fe40003f86270 */
[----:B------:R-:W-:Y:S02]  /*125a0*/  ISETP.GE.AND P3, PT, R9, c[0x0][0x3c8], PT ;  /* 0x0000f20009007a0c */ /* 0x000fe40003f66270 */
[----:B--2---:R-:W-:-:S02]  /*125b0*/  @!P6 LEA.HI R4, R11, R11, RZ, 0x1 ;  /* 0x0000000b0b04e211 */ /* 0x004fc400078f08ff */
        /* <DEDUP_REMOVED lines=159> */
.L_x_376:
        /* <DEDUP_REMOVED lines=50> */
.L_x_379:
        /* <DEDUP_REMOVED lines=11> */
.L_x_2568:


//--------------------- .text._ZN7cutlass13device_kernelIN5flash19enable_sm80_to_sm89INS1_16FlashAttnFwdSm80INS1_25CollectiveMainloopFwdSm80ILi8ELi1ELb1EN4cute5tupleIJNS5_1CILi128EEENS7_ILi48EEENS7_ILi256EEEEEELi256ENS_6half_tEfNS_4arch4Sm80ELb0ELb1ELb0ELb1ELb0ELb0ELb1ELb1EEENS1_21CollectiveEpilogueFwdINS6_IJS8_SA_S9_EEENS6_IJNS7_ILi1EEESI_SI_EEESC_SE_Li256ELb1ELb1ELb1ELb0EEENS1_36VarlenDynamicPersistentTileSchedulerILi128ELi48ELi256ELi256ELb1ELb1ELb0ELb1ELb0ELb1EEEEEEEEEvNT_6ParamsE --------------------------
	.section	.text._ZN7cutlass13device_kernelIN5flash19enable_sm80_to_sm89INS1_16FlashAttnFwdSm80INS1_25CollectiveMainloopFwdSm80ILi8ELi1ELb1EN4cute5tupleIJNS5_1CILi128EEENS7_ILi48EEENS7_ILi256EEEEEELi256ENS_6half_tEfNS_4arch4Sm80ELb0ELb1ELb0ELb1ELb0ELb0ELb1ELb1EEENS1_21CollectiveEpilogueFwdINS6_IJS8_SA_S9_EEENS6_IJNS7_ILi1EEESI_SI_EEESC_SE_Li256ELb1ELb1ELb1ELb0EEENS1_36VarlenDynamicPersistentTileSchedulerILi128ELi48ELi256ELi256ELb1ELb1ELb0ELb1ELb0ELb1EEEEEEEEEvNT_6ParamsE,"ax",@progbits
	.sectioninfo	@"SHI_REGISTERS=255"
	.align	128
.text._ZN7cutlass13device_kernelIN5flash19enable_sm80_to_sm89INS1_16FlashAttnFwdSm80INS1_25CollectiveMainloopFwdSm80ILi8ELi1ELb1EN4cute5tupleIJNS5_1CILi128EEENS7_ILi48EEENS7_ILi256EEEEEELi256ENS_6half_tEfNS_4arch4Sm80ELb0ELb1ELb0ELb1ELb0ELb0ELb1ELb1EEENS1_21CollectiveEpilogueFwdINS6_IJS8_SA_S9_EEENS6_IJNS7_ILi1EEESI_SI_EEESC_SE_Li256ELb1ELb1ELb1ELb0EEENS1_36VarlenDynamicPersistentTileSchedulerILi128ELi48ELi256ELi256ELb1ELb1ELb0ELb1ELb0ELb1EEEEEEEEEvNT_6ParamsE:
        .type           _ZN7cutlass13device_kernelIN5flash19enable_sm80_to_sm89INS1_16FlashAttnFwdSm80INS1_25CollectiveMainloopFwdSm80ILi8ELi1ELb1EN4cute5tupleIJNS5_1CILi128EEENS7_ILi48EEENS7_ILi256EEEEEELi256ENS_6half_tEfNS_4arch4Sm80ELb0ELb1ELb0ELb1ELb0ELb0ELb1ELb1EEENS1_21CollectiveEpilogueFwdINS6_IJS8_SA_S9_EEENS6_IJNS7_ILi1EEESI_SI_EEESC_SE_Li256ELb1ELb1ELb1ELb0EEENS1_36VarlenDynamicPersistentTileSchedulerILi128ELi48ELi256ELi256ELb1ELb1ELb0ELb1ELb0ELb1EEEEEEEEEvNT_6ParamsE,@function
        .size           _ZN7cutlass13device_kernelIN5flash19enable_sm80_to_sm89INS1_16FlashAttnFwdSm80INS1_25CollectiveMainloopFwdSm80ILi8ELi1ELb1EN4cute5tupleIJNS5_1CILi128EEENS7_ILi48EEENS7_ILi256EEEEEELi256ENS_6half_tEfNS_4arch4Sm80ELb0ELb1ELb0ELb1ELb0ELb0ELb1ELb1EEENS1_21CollectiveEpilogueFwdINS6_IJS8_SA_S9_EEENS6_IJNS7_ILi1EEESI_SI_EEESC_SE_Li256ELb1ELb1ELb1ELb0EEENS1_36VarlenDynamicPersistentTileSchedulerILi128ELi48ELi256ELi256ELb1ELb1ELb0ELb1ELb0ELb1EEEEEEEEEvNT_6ParamsE,(.L_x_2569 - _ZN7cutlass13device_kernelIN5flash19enable_sm80_to_sm89INS1_16FlashAttnFwdSm80INS1_25CollectiveMainloopFwdSm80ILi8ELi1ELb1EN4cute5tupleIJNS5_1CILi128EEENS7_ILi48EEENS7_ILi256EEEEEELi256ENS_6half_tEfNS_4arch4Sm80ELb0ELb1ELb0ELb1ELb0ELb0ELb1ELb1EEENS1_21CollectiveEpilogueFwdINS6_IJS8_SA_S9_EEENS6_IJNS7_ILi1EEESI_SI_EEESC_SE_Li256ELb1ELb1ELb1ELb0EEENS1_36VarlenDynamicPersistentTileSchedulerILi128ELi48ELi256ELi256ELb1ELb1ELb0ELb1ELb0ELb1EEEEEEEEEvNT_6ParamsE)
        .other          _ZN7cutlass13device_kernelIN5flash19enable_sm80_to_sm89INS1_16FlashAttnFwdSm80INS1_25CollectiveMainloopFwdSm80ILi8ELi1ELb1EN4cute5tupleIJNS5_1CILi128EEENS7_ILi48EEENS7_ILi256EEEEEELi256ENS_6half_tEfNS_4arch4Sm80ELb0ELb1ELb0ELb1ELb0ELb0ELb1ELb1EEENS1_21CollectiveEpilogueFwdINS6_IJS8_SA_S9_EEENS6_IJNS7_ILi1EEESI_SI_EEESC_SE_Li256ELb1ELb1ELb1ELb0EEENS1_36VarlenDynamicPersistentTileSchedulerILi128ELi48ELi256ELi256ELb1ELb1ELb0ELb1ELb0ELb1EEEEEEEEEvNT_6ParamsE,@"STO_CUDA_ENTRY STV_DEFAULT"
_ZN7cutlass13device_kernelIN5flash19enable_sm80_to_sm89INS1_16FlashAttnFwdSm80INS1_25CollectiveMainloopFwdSm80ILi8ELi1ELb1EN4cute5tupleIJNS5_1CILi128EEENS7_ILi48EEENS7_ILi256EEEEEELi256ENS_6half_tEfNS_4arch4Sm80ELb0ELb1ELb0ELb1ELb0ELb0ELb1ELb1EEENS1_21CollectiveEpilogueFwdINS6_IJS8_SA_S9_EEENS6_IJNS7_ILi1EEESI_SI_EEESC_SE_Li256ELb1ELb1ELb1ELb0EEENS1_36VarlenDynamicPersistentTileSchedulerILi128ELi48ELi256ELi256ELb1ELb1ELb0ELb1ELb0ELb1EEEEEEEEEvNT_6ParamsE:
        /* <DEDUP_REMOVED lines=15> */
[----:B------:R-:W-:-:S03]  /*00f0*/  CS2R R8, SRZ ;  /* 0x0000000000087805 */ /* 0x000fc6000001ff00 */
[----:B------:R-:W-:-:S04]  /*0100*/  ISETP.NE.AND P6, PT, R13, 0x1f, PT ;  /* 0x0000001f0d00780c */ /* 0x000fc80003fc5270 */
[----:B------:R-:W-:-:S13]  /*0110*/  ISETP.GE.OR P0, PT, R13, c[0x0][0x53c], !P6 ;  /* 0x00014f000d007a0c */ /* 0x000fda0007706670 */
[----:B-1----:R-:W-:Y:S02]  /*0120*/  @!P0 IMAD.MOV.U32 R4, RZ, RZ, 0x4 ;  /* 0x00000004ff048424 */ /* 0x002fe400078e00ff */
[----:B------:R-:W-:Y:S02]  /*0130*/  @!P0 IMAD.MOV.U32 R2, RZ, RZ, 0x4 ;  /* 0x00000004ff028424 */ /* 0x000fe400078e00ff */
[----:B------:R-:W-:-:S04]  /*0140*/  @!P0 IMAD.WIDE.U32 R4, R13, R4, c[0x0][0x580] ;  /* 0x000160000d048625 */ /* 0x000fc800078e0004 */
[C---:B------:R-:W-:Y:S01]  /*0150*/  @!P0 IMAD.WIDE.U32 R2, R13.reuse, R2, c[0x0][0x578] ;  /* 0x00015e000d028625 */ /* 0x040fe200078e0002 */
[----:B------:R-:W2:Y:S04]  /*0160*/  @!P0 LDG.E R9, [R4.64] ;  /* 0x0000000604098981 */ /* 0x000ea8000c1e1900 */
[----:B------:R-:W2:Y:S01]  /*0170*/  @!P0 LDG.E R8, [R2.64] ;  /* 0x0000000602088981 */ /* 0x000ea2000c1e1900 */
[C---:B------:R-:W-:Y:S01]  /*0180*/  ISETP.NE.AND P5, PT, R13.reuse, RZ, PT ;  /* 0x000000ff0d00720c */ /* 0x040fe20003fa5270 */
[----:B------:R-:W1:Y:S01]  /*0190*/  S2UR UR4, SR_CTAID.X ;  /* 0x00000000000479c3 */ /* 0x000e620000002500 */
[C---:B------:R-:W-:Y:S01]  /*01a0*/  ISETP.GE.U32.AND P4, PT, R13.reuse, 0x2, PT ;  /* 0x000000020d00780c */ /* 0x040fe20003f86070 */
[----:B------:R-:W-:Y:S01]  /*01b0*/  IMAD.MOV.U32 R7, RZ, RZ, RZ ;  /* 0x000000ffff077224 */ /* 0x000fe200078e00ff */
        /* <DEDUP_REMOVED lines=26> */
.L_x_385:
[----:B------:R-:W-:-:S04]  /*0360*/  IADD3 R0, R7, 0x1f, RZ ;  /* 0x0000001f07007810 */ /* 0x000fc80007ffe0ff */
[----:B------:R-:W-:-:S13]  /*0370*/  ISETP.GE.AND P0, PT, R0, c[0x0][0x53c], PT ;  /* 0x00014f0000007a0c */ /* 0x000fda0003f06270 */
[----:B------:R-:W-:Y:S05]  /*0380*/  @P0 BRA `(.L_x_382) ;  /* 0x00000c4000000947 */ /* 0x000fea0003800000 */
[----:B------:R-:W-:Y:S01]  /*0390*/  MOV R7, R0 ;  /* 0x0000000000077202 */ /* 0x000fe20000000f00 */
[----:B------:R-:W-:-:S03]  /*03a0*/  CS2R R8, SRZ ;  /* 0x0000000000087805 */ /* 0x000fc6000001ff00 */
[----:B------:R-:W-:-:S04]  /*03b0*/  IADD3 R0, R13, R7, RZ ;  /* 0x000000070d007210 */ /* 0x000fc80007ffe0ff */
[----:B------:R-:W-:-:S13]  /*03c0*/  ISETP.GE.OR P0, PT, R0, c[0x0][0x53c], !P6 ;  /* 0x00014f0000007a0c */ /* 0x000fda0007706670 */
[----:B------:R-:W-:Y:S02]  /*03d0*/  @!P0 MOV R2, 0x4 ;  /* 0x0000000400028802 */ /* 0x000fe40000000f00 */
[----:B------:R-:W-:-:S03]  /*03e0*/  @!P0 MOV R3, 0x4 ;  /* 0x0000000400038802 */ /* 0x000fc60000000f00 */
[----:B------:R-:W-:-:S04]  /*03f0*/  @!P0 IMAD.WIDE R4, R0, R2, c[0x0][0x580] ;  /* 0x0001600000048625 */ /* 0x000fc800078e0202 */
[----:B------:R-:W-:Y:S01]  /*0400*/  @!P0 IMAD.WIDE R2, R0, R3, c[0x0][0x578] ;  /* 0x00015e0000028625 */ /* 0x000fe200078e0203 */
[----:B------:R-:W2:Y:S04]  /*0410*/  @!P0 LDG.E R9, [R4.64] ;  /* 0x0000000604098981 */ /* 0x000ea8000c1e1900 */
[----:B------:R-:W2:Y:S02]  /*0420*/  @!P0 LDG.E R8, [R2.64] ;  /* 0x0000000602088981 */ /* 0x000ea4000c1e1900 */
[----:B--2---:R-:W-:Y:S01]  /*0430*/  IMAD R5, R9, R8, RZ ;  /* 0x0000000809057224 */ /* 0x004fe200078e02ff */
[----:B------:R-:W-:Y:S05]  /*0440*/  BRA.DIV ~URZ, `(.L_x_383) ;  /* 0x00015a627f007947 */ /* 0x000fea000b800000 */
[----:B------:R1:W2:Y:S02]  /*0450*/  SHFL.UP PT, R0, R5, 0x1, RZ ;  /* 0x0420000005007989 */ /* 0x0002a400000e00ff */
.L_x_522:
        /* <DEDUP_REMOVED lines=16> */
.L_x_523:
[----:B--2---:R-:W-:-:S05]  /*0560*/  IMAD R0, R0, c[0x0][0x538], RZ ;  /* 0x00014e0000007a24 */ /* 0x004fca00078e02ff */
[----:B------:R-:W-:-:S04]  /*0570*/  IADD3 R6, R0, R6, RZ ;  /* 0x0000000600067210 */ /* 0x000fc80007ffe0ff */
[----:B------:R-:W-:-:S13]  /*0580*/  ISETP.GT.AND P0, PT, R6, UR4, PT ;  /* 0x0000000406007c0c */ /* 0x000fda000bf04270 */
[----:B-1----:R-:W-:Y:S05]  /*0590*/  @!P0 BRA `(.L_x_385) ;  /* 0xfffffdc000008947 */ /* 0x002fea000383ffff */
.L_x_381:
[----:B------:R-:W-:-:S05]  /*05a0*/  IADD3 R11, -R0, R6, RZ ;  /* 0x00000006000b7210 */ /* 0x000fca0007ffe1ff */
[----:B------:R-:W-:-:S05]  /*05b0*/  IMAD R0, R4, c[0x0][0x538], R11 ;  /* 0x00014e0004007a24 */ /* 0x000fca00078e020b */
[----:B------:R-:W-:Y:S01]  /*05c0*/  ISETP.GT.AND P0, PT, R0, UR4, PT ;  /* 0x0000000400007c0c */ /* 0x000fe2000bf04270 */
[----:B------:R-:W-:-:S12]  /*05d0*/  BRA.DIV ~URZ, `(.L_x_386) ;  /* 0x00015ae27f007947 */ /* 0x000fd8000b800000 */
[----:B------:R-:W-:-:S04]  /*05e0*/  VOTE.ANY R10, PT, !P0 ;  /* 0x00000000000a7806 */ /* 0x000fc800040e0100 */
.L_x_524:
[----:B------:R-:W1:Y:S02]  /*05f0*/  POPC R6, R10 ;  /* 0x0000000a00067309 */ /* 0x000e640000000000 */
[----:B-1----:R-:W-:-:S05]  /*0600*/  IADD3 R0, R6, R7, RZ ;  /* 0x0000000706007210 */ /* 0x002fca0007ffe0ff */
[----:B------:R1:W-:Y:S01]  /*0610*/  STL [R1+0x7c], R0 ;  /* 0x00007c0001007387 */ /* 0x0003e20000100800 */
[----:B------:R-:W-:Y:S05]  /*0620*/  BRA.DIV ~URZ, `(.L_x_387) ;  /* 0x00015ae27f007947 */ /* 0x000fea000b800000 */
[----:B------:R2:W3:Y:S01]  /*0630*/  SHFL.IDX PT, R12, R9, R6, 0x1f ;  /* 0x00001f06090c7589 */ /* 0x0004e200000e0000 */
[----:B------:R-:W-:-:S03]  /*0640*/  MOV R7, RZ ;  /* 0x000000ff00077202 */ /* 0x000fc60000000f00 */
[----:B------:R2:W4:Y:S04]  /*0650*/  SHFL.IDX PT, R9, R8, R6, 0x1f ;  /* 0x00001f0608097589 */ /* 0x00052800000e0000 */
.L_x_525:
[----:B------:R-:W-:Y:S01]  /*0660*/  ISETP.NE.AND P0, PT, R10, RZ, PT ;  /* 0x000000ff0a00720c */ /* 0x000fe20003f05270 */
[----:B------:R-:W-:-:S12]  /*0670*/  BSSY B0, `(.L_x_388) ;  /* 0x0000005000007945 */ /* 0x000fd80003800000 */
[----:B------:R-:W-:Y:S05]  /*0680*/  @!P0 BRA `(.L_x_389) ;  /* 0x0000003000008947 */ /* 0x000fea0003800000 */
[----:B------:R-:W-:Y:S01]  /*0690*/  IADD3 R3, R6, -0x1, RZ ;  /* 0xffffffff06037810 */ /* 0x000fe20007ffe0ff */
[----:B------:R-:W-:Y:S05]  /*06a0*/  BRA.DIV ~URZ, `(.L_x_390) ;  /* 0x00015b427f007947 */ /* 0x000fea000b800000 */
[----:B------:R1:W2:Y:S02]  /*06b0*/  SHFL.IDX PT, R7, R4, R3, 0x1f ;  /* 0x00001f0304077589 */ /* 0x0002a400000e0000 */
.L_x_389:
[----:B------:R-:W-:Y:S05]  /*06c0*/  BSYNC B0 ;  /* 0x0000000000007941 */ /* 0x000fea0003800000 */
.L_x_388:
[----:B-12---:R-:W-:Y:S01]  /*06d0*/  IMAD R0, R7, c[0x0][0x538], R11 ;  /* 0x00014e0007007a24 */ /* 0x006fe200078e020b */
[----:B----4-:R-:W-:Y:S01]  /*06e0*/  ISETP.NE.AND P0, PT, R9, 0x1, PT ;  /* 0x000000010900780c */ /* 0x010fe20003f05270 */
[----:B------:R-:W-:Y:S03]  /*06f0*/  BSSY B0, `(.L_x_391) ;  /* 0x0000089000007945 */ /* 0x000fe60003800000 */
[----:B------:R1:W-:Y:S01]  /*0700*/  STL [R1+0x70], R0 ;  /* 0x0000700001007387 */ /* 0x0003e20000100800 */
[----:B------:R-:W-:-:S08]  /*0710*/  IADD3 R11, -R0, UR4, RZ ;  /* 0x00000004000b7c10 */ /* 0x000fd0000fffe1ff */
[----:B------:R-:W-:Y:S05]  /*0720*/  @!P0 BRA `(.L_x_392) ;  /* 0x000003f000008947 */ /* 0x000fea0003800000 */
[-C--:B-1-3--:R-:W-:Y:S02]  /*0730*/  IABS R0, R12.reuse ;  /* 0x0000000c00007213 */ /* 0x08afe40000000000 */
[----:B------:R-:W-:-:S03]  /*0740*/  IABS R6, R12 ;  /* 0x0000000c00067213 */ /* 0x000fc60000000000 */
[----:B------:R-:W-:Y:S01]  /*0750*/  IMAD.MOV.U32 R5, RZ, RZ, R0 ;  /* 0x000000ffff057224 */ /* 0x000fe200078e0000 */
[----:B------:R-:W-:-:S03]  /*0760*/  IABS R0, R9 ;  /* 0x0000000900007213 */ /* 0x000fc60000000000 */
[----:B------:R-:W1:Y:S02]  /*0770*/  I2F.RP R2, R5 ;  /* 0x0000000500027306 */ /* 0x000e640000209400 */
[----:B------:R-:W-:Y:S01]  /*0780*/  IMAD.MOV.U32 R8, RZ, RZ, R0 ;  /* 0x000000ffff087224 */ /* 0x000fe200078e0000 */
[----:B------:R-:W-:-:S05]  /*0790*/  IABS R0, R11 ;  /* 0x0000000b00007213 */ /* 0x000fca0000000000 */
[----:B------:R-:W-:Y:S08]  /*07a0*/  I2F.RP R7, R8 ;  /* 0x0000000800077306 */ /* 0x000ff00000209400 */
[----:B-1----:R-:W1:Y:S02]  /*07b0*/  MUFU.RCP R2, R2 ;  /* 0x0000000200027308 */ /* 0x002e640000001000 */
[----:B-1----:R-:W-:-:S06]  /*07c0*/  IADD3 R2, R2, 0xffffffe, RZ ;  /* 0x0ffffffe02027810 */ /* 0x002fcc0007ffe0ff */
[----:B------:R-:W1:Y:S02]  /*07d0*/  F2I.FTZ.U32.TRUNC.NTZ R3, R2 ;  /* 0x0000000200037305 */ /* 0x000e64000021f000 */
[----:B-1----:R-:W-:-:S04]  /*07e0*/  IMAD.MOV R2, RZ, RZ, -R3 ;  /* 0x000000ffff027224 */ /* 0x002fc800078e0a03 */
[----:B------:R-:W-:Y:S02]  /*07f0*/  IMAD R4, R2, R5, RZ ;  /* 0x0000000502047224 */ /* 0x000fe400078e02ff */
[----:B------:R-:W-:-:S04]  /*0800*/  IMAD.MOV.U32 R2, RZ, RZ, RZ ;  /* 0x000000ffff027224 */ /* 0x000fc800078e00ff */
[----:B------:R-:W-:Y:S01]  /*0810*/  IMAD.HI.U32 R2, R3, R4, R2 ;  /* 0x0000000403027227 */ /* 0x000fe200078e0002 */
[----:B------:R-:W-:-:S03]  /*0820*/  MOV R3, R0 ;  /* 0x0000000000037202 */ /* 0x000fc60000000f00 */
[----:B------:R-:W-:Y:S02]  /*0830*/  IMAD.MOV R0, RZ, RZ, -R6 ;  /* 0x000000ffff007224 */ /* 0x000fe400078e0a06 */
        /* <DEDUP_REMOVED lines=28> */
[----:B------:R-:W-:-:S03]  /*0a00*/  IMAD.MOV R5, RZ, RZ, -R4 ;  /* 0x000000ffff057224 */ /* 0x000fc600078e0a04 */
        /* <DEDUP_REMOVED lines=10> */
[----:B------:R-:W-:-:S04]  /*0ab0*/  IMAD.MOV R2, RZ, RZ, -R0 ;  /* 0x000000ffff027224 */ /* 0x000fc800078e0a00 */
[C---:B------:R-:W-:Y:S01]  /*0ac0*/  IMAD R3, R9.reuse, R2, R4 ;  /* 0x0000000209037224 */ /* 0x040fe200078e0204 */
[----:B------:R-:W-:Y:S01]  /*0ad0*/  LEA R2, R9, R0, 0x18 ;  /* 0x0000000009027211 */ /* 0x000fe200078ec0ff */
[----:B------:R-:W-:-:S04]  /*0ae0*/  IMAD R0, R12, R5, R11 ;  /* 0x000000050c007224 */ /* 0x000fc800078e020b */
[----:B------:R-:W-:-:S05]  /*0af0*/  IMAD R2, R3, 0x10000, R2 ;  /* 0x0001000003027824 */ /* 0x000fca00078e0202 */
[----:B------:R1:W-:Y:S01]  /*0b00*/  STL [R1+0x78], R2 ;  /* 0x0000780201007387 */ /* 0x0003e20000100800 */
[----:B------:R-:W-:Y:S05]  /*0b10*/  BRA `(.L_x_393) ;  /* 0x0000046000007947 */ /* 0x000fea0003800000 */
.L_x_392:
[----:B------:R-:W2:Y:S01]  /*0b20*/  LDL R3, [R1+0x7c] ;  /* 0x00007c0001037983 */ /* 0x000ea20000100800 */
[----:B------:R-:W-:-:S04]  /*0b30*/  IMAD.MOV.U32 R2, RZ, RZ, 0x4 ;  /* 0x00000004ff027424 */ /* 0x000fc800078e00ff */
[----:B--2---:R-:W-:-:S05]  /*0b40*/  IMAD.WIDE R2, R3, R2, c[0x0][0x590] ;  /* 0x0001640003027625 */ /* 0x004fca00078e0202 */
[----:B------:R-:W2:Y:S02]  /*0b50*/  LDG.E R7, [R2.64] ;  /* 0x0000000602077981 */ /* 0x000ea4000c1e1900 */
[----:B--23--:R-:W-:-:S05]  /*0b60*/  IMAD R9, R7, R12, RZ ;  /* 0x0000000c07097224 */ /* 0x00cfca00078e02ff */
[-C--:B-1----:R-:W-:Y:S02]  /*0b70*/  IABS R0, R9.reuse ;  /* 0x0000000900007213 */ /* 0x082fe40000000000 */
[----:B------:R-:W-:-:S03]  /*0b80*/  IABS R8, R9 ;  /* 0x0000000900087213 */ /* 0x000fc60000000000 */
[----:B------:R-:W-:-:S04]  /*0b90*/  IMAD.MOV.U32 R6, RZ, RZ, R0 ;  /* 0x000000ffff067224 */ /* 0x000fc800078e0000 */
[----:B------:R-:W1:Y:S08]  /*0ba0*/  I2F.RP R2, R6 ;  /* 0x0000000600027306 */ /* 0x000e700000209400 */
[----:B-1----:R-:W1:Y:S02]  /*0bb0*/  MUFU.RCP R2, R2 ;  /* 0x0000000200027308 */ /* 0x002e640000001000 */
[----:B-1----:R-:W-:-:S06]  /*0bc0*/  IADD3 R2, R2, 0xffffffe, RZ ;  /* 0x0ffffffe02027810 */ /* 0x002fcc0007ffe0ff */
[----:B------:R-:W1:Y:S02]  /*0bd0*/  F2I.FTZ.U32.TRUNC.NTZ R3, R2 ;  /* 0x0000000200037305 */ /* 0x000e64000021f000 */
[----:B-1----:R-:W-:-:S04]  /*0be0*/  IMAD.MOV R0, RZ, RZ, -R3 ;  /* 0x000000ffff007224 */ /* 0x002fc800078e0a03 */
[----:B------:R-:W-:Y:S01]  /*0bf0*/  IMAD.MOV.U32 R2, RZ, RZ, R0 ;  /* 0x000000ffff027224 */ /* 0x000fe200078e0000 */
[----:B------:R-:W-:-:S03]  /*0c00*/  IABS R0, R11 ;  /* 0x0000000b00007213 */ /* 0x000fc60000000000 */
[----:B------:R-:W-:Y:S01]  /*0c10*/  IMAD R4, R2, R6, RZ ;  /* 0x0000000602047224 */ /* 0x000fe200078e02ff */
[----:B------:R-:W-:Y:S01]  /*0c20*/  MOV R5, R0 ;  /* 0x0000000000057202 */ /* 0x000fe20000000f00 */
[----:B------:R-:W-:-:S04]  /*0c30*/  IMAD.MOV.U32 R2, RZ, RZ, RZ ;  /* 0x000000ffff027224 */ /* 0x000fc800078e00ff */
[----:B------:R-:W-:-:S04]  /*0c40*/  IMAD.HI.U32 R0, R3, R4, R2 ;  /* 0x0000000403007227 */ /* 0x000fc800078e0002 */
[----:B------:R-:W-:Y:S02]  /*0c50*/  IMAD.MOV R2, RZ, RZ, -R8 ;  /* 0x000000ffff027224 */ /* 0x000fe400078e0a08 */
        /* <DEDUP_REMOVED lines=9> */
[----:B------:R-:W-:-:S04]  /*0cf0*/  @P2 IADD3 R0, R0, 0x1, RZ ;  /* 0x0000000100002810 */ /* 0x000fc80007ffe0ff */
[----:B------:R-:W-:-:S05]  /*0d00*/  MOV R4, R0 ;  /* 0x0000000000047202 */ /* 0x000fca0000000f00 */
[----:B------:R-:W-:Y:S01]  /*0d10*/  @!P1 IMAD.MOV R4, RZ, RZ, -R4 ;  /* 0x000000ffff049224 */ /* 0x000fe200078e0a04 */
[----:B------:R-:W-:-:S05]  /*0d20*/  @!P0 LOP3.LUT R4, RZ, R9, RZ, 0x33, !PT ;  /* 0x00000009ff048212 */ /* 0x000fca00078e33ff */
[----:B------:R-:W-:-:S05]  /*0d30*/  IMAD R10, R7, R4, RZ ;  /* 0x00000004070a7224 */ /* 0x000fca00078e02ff */
[----:B------:R-:W-:-:S04]  /*0d40*/  IADD3 R0, -R10, c[0x0][0x538], RZ ;  /* 0x00014e000a007a10 */ /* 0x000fc80007ffe1ff */
[----:B------:R-:W-:-:S04]  /*0d50*/  IMNMX R6, R7, R0, PT ;  /* 0x0000000007067217 */ /* 0x000fc80003800200 */
[----:B------:R-:W-:-:S05]  /*0d60*/  IABS R0, R6 ;  /* 0x0000000600007213 */ /* 0x000fca0000000000 */
[----:B------:R-:W-:-:S04]  /*0d70*/  IMAD.MOV.U32 R5, RZ, RZ, R0 ;  /* 0x000000ffff057224 */ /* 0x000fc800078e0000 */
[----:B------:R-:W1:Y:S08]  /*0d80*/  I2F.RP R2, R5 ;  /* 0x0000000500027306 */ /* 0x000e700000209400 */
[----:B-1----:R-:W1:Y:S02]  /*0d90*/  MUFU.RCP R2, R2 ;  /* 0x0000000200027308 */ /* 0x002e640000001000 */
[----:B-1----:R-:W-:-:S06]  /*0da0*/  IADD3 R2, R2, 0xffffffe, RZ ;  /* 0x0ffffffe02027810 */ /* 0x002fcc0007ffe0ff */
[----:B------:R1:W2:Y:S02]  /*0db0*/  F2I.FTZ.U32.TRUNC.NTZ R3, R2 ;  /* 0x0000000200037305 */ /* 0x0002a4000021f000 */
[----:B-1----:R-:W-:Y:S01]  /*0dc0*/  IMAD.MOV R2, RZ, RZ, -R4 ;  /* 0x000000ffff027224 */ /* 0x002fe200078e0a04 */
[----:B--2---:R-:W-:-:S03]  /*0dd0*/  IADD3 R0, RZ, -R3, RZ ;  /* 0x80000003ff007210 */ /* 0x004fc60007ffe0ff */
[----:B------:R-:W-:Y:S01]  /*0de0*/  IMAD R8, R9, R2, R11 ;  /* 0x0000000209087224 */ /* 0x000fe200078e020b */
[----:B------:R-:W-:Y:S01]  /*0df0*/  IABS R9, R6 ;  /* 0x0000000600097213 */ /* 0x000fe20000000000 */
[----:B------:R-:W-:-:S03]  /*0e00*/  IMAD.MOV.U32 R2, RZ, RZ, R0 ;  /* 0x000000ffff027224 */ /* 0x000fc600078e0000 */
[----:B------:R-:W-:Y:S01]  /*0e10*/  IABS R0, R8 ;  /* 0x0000000800007213 */ /* 0x000fe20000000000 */
[----:B------:R-:W-:Y:S02]  /*0e20*/  IMAD R7, R2, R5, RZ ;  /* 0x0000000502077224 */ /* 0x000fe400078e02ff */
[----:B------:R-:W-:Y:S02]  /*0e30*/  IMAD.MOV.U32 R2, RZ, RZ, RZ ;  /* 0x000000ffff027224 */ /* 0x000fe400078e00ff */
[----:B------:R-:W-:Y:S01]  /*0e40*/  IMAD.MOV.U32 R4, RZ, RZ, R0 ;  /* 0x000000ffff047224 */ /* 0x000fe200078e0000 */
[----:B------:R-:W-:Y:S01]  /*0e50*/  IADD3 R0, RZ, -R9, RZ ;  /* 0x80000009ff007210 */ /* 0x000fe20007ffe0ff */
[----:B------:R-:W-:-:S04]  /*0e60*/  IMAD.HI.U32 R3, R3, R7, R2 ;  /* 0x0000000703037227 */ /* 0x000fc800078e0002 */
[----:B------:R-:W-:Y:S02]  /*0e70*/  IMAD.MOV.U32 R2, RZ, RZ, R0 ;  /* 0x000000ffff027224 */ /* 0x000fe400078e0000 */
[----:B------:R-:W-:Y:S01]  /*0e80*/  IMAD.HI.U32 R0, R3, R4, RZ ;  /* 0x0000000403007227 */ /* 0x000fe200078e00ff */
[----:B------:R-:W-:-:S03]  /*0e90*/  IADD3 R3, R10, 0x1000000, R8 ;  /* 0x010000000a037810 */ /* 0x000fc60007ffe008 */
[----:B------:R-:W-:-:S05]  /*0ea0*/  IMAD R2, R0, R2, R4 ;  /* 0x0000000200027224 */ /* 0x000fca00078e0204 */
[----:B------:R-:W-:-:S13]  /*0eb0*/  ISETP.GT.U32.AND P0, PT, R5, R2, PT ;  /* 0x000000020500720c */ /* 0x000fda0003f04070 */
[----:B------:R-:W-:Y:S01]  /*0ec0*/  @!P0 IMAD.IADD R2, R2, 0x1, -R5 ;  /* 0x0000000102028824 */ /* 0x000fe200078e0a05 */
[----:B------:R-:W-:Y:S02]  /*0ed0*/  @!P0 IADD3 R0, R0, 0x1, RZ ;  /* 0x0000000100008810 */ /* 0x000fe40007ffe0ff */
[----:B------:R-:W-:Y:S02]  /*0ee0*/  ISETP.NE.AND P0, PT, R6, RZ, PT ;  /* 0x000000ff0600720c */ /* 0x000fe40003f05270 */
[----:B------:R-:W-:Y:S02]  /*0ef0*/  ISETP.GE.U32.AND P2, PT, R2, R5, PT ;  /* 0x000000050200720c */ /* 0x000fe40003f46070 */
[----:B------:R-:W-:-:S04]  /*0f00*/  LOP3.LUT R2, R8, R6, RZ, 0x3c, !PT ;  /* 0x0000000608027212 */ /* 0x000fc800078e3cff */
[----:B------:R-:W-:Y:S01]  /*0f10*/  ISETP.GE.AND P1, PT, R2, RZ, PT ;  /* 0x000000ff0200720c */ /* 0x000fe20003f26270 */
[----:B------:R-:W-:-:S06]  /*0f20*/  IMAD.MOV R2, RZ, RZ, -R6 ;  /* 0x000000ffff027224 */ /* 0x000fcc00078e0a06 */
[----:B------:R-:W-:-:S06]  /*0f30*/  @P2 IADD3 R0, R0, 0x1, RZ ;  /* 0x0000000100002810 */ /* 0x000fcc0007ffe0ff */
[----:B------:R-:W-:Y:S02]  /*0f40*/  @!P1 IADD3 R0, -R0, RZ, RZ ;  /* 0x000000ff00009210 */ /* 0x000fe40007ffe1ff */
[----:B------:R-:W-:-:S05]  /*0f50*/  @!P0 LOP3.LUT R0, RZ, R6, RZ, 0x33, !PT ;  /* 0x00000006ff008212 */ /* 0x000fca00078e33ff */
[----:B------:R-:W-:-:S05]  /*0f60*/  IMAD R2, R0, R2, R3 ;  /* 0x0000000200027224 */ /* 0x000fca00078e0203 */
[----:B------:R1:W-:Y:S02]  /*0f70*/  STL [R1+0x78], R2 ;  /* 0x0000780201007387 */ /* 0x0003e40000100800 */
.L_x_393:
[----:B------:R-:W-:Y:S05]  /*0f80*/  BSYNC B0 ;  /* 0x0000000000007941 */ /* 0x000fea0003800000 */
.L_x_391:
[----:B------:R-:W-:-:S04]  /*0f90*/  LOP3.LUT R0, RZ, R0, RZ, 0x33, !PT ;  /* 0x00000000ff007212 */ /* 0x000fc800078e33ff */
[----:B------:R-:W-:-:S05]  /*0fa0*/  IADD3 R0, R0, R12, RZ ;  /* 0x0000000c00007210 */ /* 0x000fca0007ffe0ff */
[----:B------:R2:W-:Y:S01]  /*0fb0*/  STL [R1+0x74], R0 ;  /* 0x0000740001007387 */ /* 0x0005e20000100800 */
[----:B------:R-:W-:Y:S05]  /*0fc0*/  BRA `(.L_x_394) ;  /* 0x0000006000007947 */ /* 0x000fea0003800000 */
.L_x_382:
[----:B------:R-:W-:Y:S01]  /*0fd0*/  MOV R0, UR4 ;  /* 0x0000000400007c02 */ /* 0x000fe20008000f00 */
[----:B------:R-:W-:Y:S04]  /*0fe0*/  STL [R1+0x74], RZ ;  /* 0x000074ff01007387 */ /* 0x000fe80000100800 */
[----:B------:R-:W-:Y:S04]  /*0ff0*/  STL [R1+0x78], RZ ;  /* 0x000078ff01007387 */ /* 0x000fe80000100800 */
[----:B------:R1:W-:Y:S02]  /*1000*/  STL [R1+0x70], R0 ;  /* 0x0000700001007387 */ /* 0x0003e40000100800 */
[----:B-1----:R-:W-:-:S05]  /*1010*/  MOV R0, c[0x0][0x53c] ;  /* 0x00014f0000007a02 */ /* 0x002fca0000000f00 */
[----:B------:R1:W-:Y:S02]  /*1020*/  STL [R1+0x7c], R0 ;  /* 0x00007c0001007387 */ /* 0x0003e40000100800 */
.L_x_394:
[----:B------:R-:W3:Y:S04]  /*1030*/  LDL R4, [R1+0x70] ;  /* 0x0000700001047983 */ /* 0x000ee80000100800 */
[----:B------:R-:W3:Y:S04]  /*1040*/  LDL R5, [R1+0x74] ;  /* 0x0000740001057983 */ /* 0x000ee80000100800 */
[----:B------:R-:W3:Y:S04]  /*1050*/  LDL R6, [R1+0x78] ;  /* 0x0000780001067983 */ /* 0x000ee80000100800 */
[----:B------:R-:W3:Y:S01]  /*1060*/  LDL R7, [R1+0x7c] ;  /* 0x00007c0001077983 */ /* 0x000ee20000100800 */
[----:B------:R-:W-:Y:S01]  /*1070*/  ISETP.NE.AND P0, PT, R13, RZ, PT ;  /* 0x000000ff0d00720c */ /* 0x000fe20003f05270 */
[----:B------:R-:W-:-:S12]  /*1080*/  WARPSYNC 0xffffffff ;  /* 0xffffffff00007948 */ /* 0x000fd80003800000 */
[----:B---3--:R3:W-:Y:S04]  /*1090*/  @!P0 STS.128 [0x1a080], R4 ;  /* 0x01a08004ff008388 */ /* 0x0087e80000000c00 */
[----:B------:R-:W-:Y:S06]  /*10a0*/  BAR.ARV 0x5, 0x100 ;  /* 0x0144000000007b1d */ /* 0x000fec0000002000 */
.L_x_380:
[----:B-12---:R-:W2:Y:S02]  /*10b0*/  LDL R0, [R1+0x7c] ;  /* 0x00007c0001007983 */ /* 0x006ea40000100800 */
[----:B--2---:R-:W-:-:S13]  /*10c0*/  ISETP.GE.AND P0, PT, R0, c[0x0][0x53c], PT ;  /* 0x00014f0000007a0c */ /* 0x004fda0003f06270 */
[----:B------:R-:W-:Y:S05]  /*10d0*/  @P0 EXIT ;  /* 0x000000000000094d */ /* 0x000fea0003800000 */
[----:B------:R-:W1:Y:S02]  /*10e0*/  S2R R17, SR_TID.X ;  /* 0x0000000000117919 */ /* 0x000e640000002100 */
[----:B-1-3--:R-:W-:-:S04]  /*10f0*/  SHF.R.S32.HI R7, RZ, 0x1f, R17 ;  /* 0x0000001fff077819 */ /* 0x00afc80000011411 */
[CC--:B------:R-:W-:Y:S02]  /*1100*/  LEA.HI R0, R7.reuse, R17.reuse, RZ, 0x4 ;  /* 0x0000001107007211 */ /* 0x0c0fe400078f20ff */
[-C--:B------:R-:W-:Y:S02]  /*1110*/  LEA.HI R14, R7, R17.reuse, RZ, 0x3 ;  /* 0x00000011070e7211 */ /* 0x080fe400078f18ff */
[----:B------:R-:W-:Y:S02]  /*1120*/  SHF.R.S32.HI R2, RZ, 0x4, R0 ;  /* 0x00000004ff027819 */ /* 0x000fe40000011400 */
[----:B------:R-:W-:Y:S02]  /*1130*/  SHF.R.S32.HI R4, RZ, 0x3, R14 ;  /* 0x00000003ff047819 */ /* 0x000fe4000001140e */
[----:B------:R-:W-:Y:S02]  /*1140*/  LOP3.LUT R3, R14, 0xfffffff8, RZ, 0xc0, !PT ;  /* 0xfffffff80e037812 */ /* 0x000fe400078ec0ff */
[----:B------:R-:W-:Y:S01]  /*1150*/  LOP3.LUT R6, R0, 0xfffffff0, RZ, 0xc0, !PT ;  /* 0xfffffff000067812 */ /* 0x000fe200078ec0ff */
[----:B------:R-:W-:Y:S01]  /*1160*/  IMAD.SHL.U32 R4, R4, 0x40, RZ ;  /* 0x0000004004047824 */ /* 0x000fe200078e00ff */
[----:B------:R-:W-:Y:S01]  /*1170*/  LEA.HI R0, R0, R2, RZ, 0x1 ;  /* 0x0000000200007211 */ /* 0x000fe200078f08ff */
[----:B------:R-:W-:Y:S01]  /*1180*/  IMAD.IADD R10, R17, 0x1, -R3 ;  /* 0x00000001110a7824 */ /* 0x000fe200078e0a03 */
[----:B------:R-:W-:-:S02]  /*1190*/  LEA.HI R15, R7, R17, RZ, 0x2 ;  /* 0x00000011070f7211 */ /* 0x000fc400078f10ff */
[----:B------:R-:W-:Y:S02]  /*11a0*/  LOP3.LUT R3, R0, 0xfffffffe, RZ, 0xc0, !PT ;  /* 0xfffffffe00037812 */ /* 0x000fe400078ec0ff */
[--C-:B------:R-:W-:Y:S02]  /*11b0*/  SHF.R.S32.HI R8, RZ, 0x2, R15.reuse ;  /* 0x00000002ff087819 */ /* 0x100fe4000001140f */
[----:B------:R-:W-:Y:S01]  /*11c0*/  SHF.R.S32.HI R5, RZ, 0x1f, R15 ;  /* 0x0000001fff057819 */ /* 0x000fe2000001140f */
[----:B------:R-:W-:Y:S01]  /*11d0*/  IMAD.IADD R11, R2, 0x1, -R3 ;  /* 0x00000001020b7824 */ /* 0x000fe200078e0a03 */
[----:B------:R-:W-:Y:S01]  /*11e0*/  LOP3.LUT R0, R4, 0x1c0, RZ, 0xc0, !PT ;  /* 0x000001c004007812 */ /* 0x000fe200078ec0ff */
[----:B------:R-:W-:Y:S01]  /*11f0*/  IMAD.SHL.U32 R4, R10, 0x8, RZ ;  /* 0x000000080a047824 */ /* 0x000fe200078e00ff */
[----:B------:R-:W-:Y:S01]  /*1200*/  LEA.HI R5, R5, R8, RZ, 0x3 ;  /* 0x0000000805057211 */ /* 0x000fe200078f18ff */
[----:B------:R-:W-:Y:S01]  /*1210*/  IMAD.IADD R2, R17, 0x1, -R6 ;  /* 0x0000000111027824 */ /* 0x000fe200078e0a06 */
[----:B------:R-:W-:-:S02]  /*1220*/  LEA.HI R6, R7, R17, RZ, 0x5 ;  /* 0x0000001107067211 */ /* 0x000fc400078f28ff */
[----:B------:R-:W-:Y:S02]  /*1230*/  LOP3.LUT R4, R0, 0x38, R4, 0xf8, !PT ;  /* 0x0000003800047812 */ /* 0x000fe400078ef804 */
[----:B------:R-:W-:Y:S02]  /*1240*/  SHF.R.U32.HI R0, RZ, 0x3, R0 ;  /* 0x00000003ff007819 */ /* 0x000fe40000011600 */
[----:B------:R-:W-:Y:S02]  /*1250*/  LOP3.LUT R3, R5, 0xfffffff8, RZ, 0xc0, !PT ;  /* 0xfffffff805037812 */ /* 0x000fe400078ec0ff */
[----:B------:R-:W-:Y:S02]  /*1260*/  SHF.R.S32.HI R5, RZ, 0x1f, R2 ;  /* 0x0000001fff057819 */ /* 0x000fe40000011402 */
[----:B------:R-:W-:Y:S01]  /*1270*/  LOP3.LUT R12, R4, R0, RZ, 0x3c, !PT ;  /* 0x00000000040c7212 */ /* 0x000fe200078e3cff */
[----:B------:R-:W-:Y:S01]  /*1280*/  IMAD.IADD R8, R8, 0x1, -R3 ;  /* 0x0000000108087824 */ /* 0x000fe200078e0a03 */
[----:B------:R-:W-:Y:S01]  /*1290*/  LOP3.LUT R0, R6, 0xffffffe0, RZ, 0xc0, !PT ;  /* 0xffffffe006007812 */ /* 0x000fe200078ec0ff */
[----:B------:R-:W-:Y:S01]  /*12a0*/  IMAD.SHL.U32 R3, R10, 0x40, RZ ;  /* 0x000000400a037824 */ /* 0x000fe200078e00ff */
[----:B------:R-:W-:-:S02]  /*12b0*/  LEA.HI R13, R5, R2, RZ, 0x3 ;  /* 0x00000002050d7211 */ /* 0x000fc400078f18ff */
[--C-:B------:R-:W-:Y:S02]  /*12c0*/  SHF.R.S32.HI R9, RZ, 0x5, R6.reuse ;  /* 0x00000005ff097819 */ /* 0x100fe40000011406 */
[----:B------:R-:W-:Y:S01]  /*12d0*/  SHF.R.S32.HI R4, RZ, 0x1f, R6 ;  /* 0x0000001fff047819 */ /* 0x000fe20000011406 */
[----:B------:R-:W-:Y:S01]  /*12e0*/  IMAD.IADD R6, R17, 0x1, -R0 ;  /* 0x0000000111067824 */ /* 0x000fe200078e0a00 */
[----:B------:R-:W-:Y:S02]  /*12f0*/  LOP3.LUT R5, R13, 0xfffffff8, RZ, 0xc0, !PT ;  /* 0xfffffff80d057812 */ /* 0x000fe400078ec0ff */
[----:B------:R-:W-:Y:S02]  /*1300*/  LOP3.LUT R0, R3, 0x1c0, RZ, 0xc0, !PT ;  /* 0x000001c003007812 */ /* 0x000fe400078ec0ff */
[----:B------:R-:W-:Y:S01]  /*1310*/  SHF.R.S32.HI R10, RZ, 0x1f, R6 ;  /* 0x0000001fff0a7819 */ /* 0x000fe20000011406 */
[----:B------:R-:W-:Y:S01]  /*1320*/  IMAD.IADD R5, R2, 0x1, -R5 ;  /* 0x0000000102057824 */ /* 0x000fe200078e0a05 */
[----:B------:R-:W-:-:S02]  /*1330*/  LEA.HI R2, R4, R9, RZ, 0x3 ;  /* 0x0000000904027211 */ /* 0x000fc400078f18ff */
[----:B------:R-:W-:Y:S02]  /*1340*/  LOP3.LUT R4, R0, 0x8, R14, 0xf8, !PT ;  /* 0x0000000800047812 */ /* 0x000fe400078ef80e */
[----:B------:R-:W-:Y:S02]  /*1350*/  SHF.R.U32.HI R3, RZ, 0x3, R0 ;  /* 0x00000003ff037819 */ /* 0x000fe40000011600 */
[----:B------:R-:W-:Y:S02]  /*1360*/  LEA.HI R7, R7, R17, RZ, 0x6 ;  /* 0x0000001107077211 */ /* 0x000fe400078f30ff */
[----:B------:R-:W-:Y:S02]  /*1370*/  LEA.HI R0, R10, R6, RZ, 0x2 ;  /* 0x000000060a007211 */ /* 0x000fe400078f10ff */
[----:B------:R-:W-:Y:S01]  /*1380*/  LOP3.LUT R2, R2, 0xffffff8, RZ, 0xc0, !PT ;  /* 0x0ffffff802027812 */ /* 0x000fe200078ec0ff */
[----:B------:R-:W-:Y:S01]  /*1390*/  IMAD.SHL.U32 R7, R7, 0x8, RZ ;  /* 0x0000000807077824 */ /* 0x000fe200078e00ff */
[----:B------:R-:W-:-:S02]  /*13a0*/  LOP3.LUT R10, R4, R3, RZ, 0x3c, !PT ;  /* 0x00000003040a7212 */ /* 0x000fc400078e3cff */
[----:B------:R-:W-:Y:S01]  /*13b0*/  SHF.R.S32.HI R3, RZ, 0x2, R0 ;  /* 0x00000002ff037819 */ /* 0x000fe20000011400 */
[----:B------:R-:W-:Y:S01]  /*13c0*/  IMAD.IADD R4, R9, 0x1, -R2 ;  /* 0x0000000109047824 */ /* 0x000fe200078e0a02 */
[----:B------:R-:W-:Y:S02]  /*13d0*/  LOP3.LUT R0, R0, 0x7ffffffc, RZ, 0xc0, !PT ;  /* 0x7ffffffc00007812 */ /* 0x000fe400078ec0ff */
[----:B------:R-:W-:Y:S01]  /*13e0*/  LOP3.LUT R2, R8, 0x1, RZ, 0xc0, !PT ;  /* 0x0000000108027812 */ /* 0x000fe200078ec0ff */
[----:B------:R-:W-:Y:S01]  /*13f0*/  IMAD R16, R4, 0x10, R3 ;  /* 0x0000001004107824 */ /* 0x000fe200078e0203 */
[----:B------:R-:W-:Y:S01]  /*1400*/  LOP3.LUT R14, R12, 0x7ffffe00, R7, 0xf8, !PT ;  /* 0x7ffffe000c0e7812 */ /* 0x000fe200078ef807 */
[----:B------:R-:W-:Y:S01]  /*1410*/  IMAD.IADD R12, R6, 0x1, -R0 ;  /* 0x00000001060c7824 */ /* 0x000fe200078e0a00 */
[----:B------:R-:W-:Y:S01]  /*1420*/  ISETP.NE.U32.AND P4, PT, R2, 0x1, PT ;  /* 0x000000010200780c */ /* 0x000fe20003f85070 */
[----:B------:R-:W-:Y:S01]  /*1430*/  IMAD.SHL.U32 R0, R5, 0x40, RZ ;  /* 0x0000004005007824 */ /* 0x000fe200078e00ff */
[----:B------:R-:W-:Y:S01]  /*1440*/  LOP3.LUT R2, R15, 0xfffffffc, RZ, 0xc0, !PT ;  /* 0xfffffffc0f027812 */ /* 0x000fe200078ec0ff */
[----:B------:R-:W-:Y:S01]  /*1450*/  IMAD.SHL.U32 R4, R11, 0x8, RZ ;  /* 0x000000080b047824 */ /* 0x000fe200078e00ff */
[----:B------:R-:W-:Y:S01]  /*1460*/  LOP3.LUT P3, RZ, R5, 0x2, RZ, 0xc0, !PT ;  /* 0x0000000205ff7812 */ /* 0x000fe2000786c0ff */
[----:B------:R-:W-:Y:S01]  /*1470*/  IMAD.SHL.U32 R14, R14, 0x2, RZ ;  /* 0x000000020e0e7824 */ /* 0x000fe200078e00ff */
[----:B------:R-:W-:Y:S01]  /*1480*/  LOP3.LUT R3, R0, 0x1c0, RZ, 0xc0, !PT ;  /* 0x000001c000037812 */ /* 0x000fe200078ec0ff */
[----:B------:R-:W-:Y:S01]  /*1490*/  IMAD.IADD R2, R17, 0x1, -R2 ;  /* 0x0000000111027824 */ /* 0x000fe200078e0a02 */
[----:B------:R-:W-:Y:S01]  /*14a0*/  LOP3.LUT P0, RZ, R5, 0x4, RZ, 0xc0, !PT ;  /* 0x0000000405ff7812 */ /* 0x000fe2000780c0ff */
[----:B------:R-:W-:Y:S01]  /*14b0*/  IMAD.SHL.U32 R5, R8, 0x40, RZ ;  /* 0x0000004008057824 */ /* 0x000fe200078e00ff */
[----:B------:R-:W-:Y:S01]  /*14c0*/  LOP3.LUT R6, R3, 0x8, R4, 0xf8, !PT ;  /* 0x0000000803067812 */ /* 0x000fe200078ef804 */
[----:B------:R-:W-:Y:S01]  /*14d0*/  IMAD R0, R11, 0x200, R10 ;  /* 0x000002000b007824 */ /* 0x000fe200078e020a */
[----:B------:R-:W-:Y:S01]  /*14e0*/  SHF.R.U32.HI R4, RZ, 0x3, R3 ;  /* 0x00000003ff047819 */ /* 0x000fe20000011603 */
[----:B------:R-:W-:Y:S01]  /*14f0*/  IMAD.MOV.U32 R10, RZ, RZ, 0x20 ;  /* 0x00000020ff0a7424 */ /* 0x000fe200078e00ff */
[----:B------:R-:W-:Y:S01]  /*1500*/  LEA.HI R3, R2, R2, RZ, 0x1 ;  /* 0x0000000202037211 */ /* 0x000fe200078f08ff */
[----:B------:R-:W-:Y:S01]  /*1510*/  IMAD.MOV.U32 R11, RZ, RZ, 0x40 ;  /* 0x00000040ff0b7424 */ /* 0x000fe200078e00ff */
[----:B------:R-:W-:Y:S01]  /*1520*/  LOP3.LUT R7, R6, R4, RZ, 0x3c, !PT ;  /* 0x0000000406077212 */ /* 0x000fe200078e3cff */
[----:B------:R-:W-:Y:S01]  /*1530*/  IMAD.MOV.U32 R6, RZ, RZ, 0x10 ;  /* 0x00000010ff067424 */ /* 0x000fe200078e00ff */
[----:B------:R-:W-:Y:S01]  /*1540*/  LOP3.LUT R3, R3, 0x1ffffffe, RZ, 0xc0, !PT ;  /* 0x1ffffffe03037812 */ /* 0x000fe200078ec0ff */
[----:B------:R-:W-:Y:S01]  /*1550*/  STL [R1+0xac], R16 ;  /* 0x0000ac1001007387 */ /* 0x000fe20000100800 */
[----:B------:R-:W-:Y:S01]  /*1560*/  LOP3.LUT R4, R5, 0x1c0, RZ, 0xc0, !PT ;  /* 0x000001c005047812 */ /* 0x000fe200078ec0ff */
[----:B------:R-:W-:Y:S01]  /*1570*/  IMAD R5, R9, 0x200, R2 ;  /* 0x0000020009057824 */ /* 0x000fe200078e0202 */
[----:B------:R-:W-:Y:S01]  /*1580*/  R2P PR, R8, 0x6 ;  /* 0x0000000608007804 */ /* 0x000fe20000000000 */
[----:B------:R-:W-:Y:S01]  /*1590*/  IMAD.IADD R8, R2, 0x1, -R3 ;  /* 0x0000000102087824 */ /* 0x000fe200078e0a03 */
[----:B------:R-:W-:Y:S01]  /*15a0*/  LEA.HI R2, R4, R4, RZ, 0x1d ;  /* 0x0000000404027211 */ /* 0x000fe200078fe8ff */
[----:B------:R-:W-:Y:S01]  /*15b0*/  STL [R1+0x18], R14 ;  /* 0x0000180e01007387 */ /* 0x000fe20000100800 */
[----:B------:R-:W-:Y:S01]  /*15c0*/  SEL R4, R6, 0xfffffff0, !P3 ;  /* 0xfffffff006047807 */ /* 0x000fe20005800000 */
[----:B------:R-:W-:Y:S01]  /*15d0*/  IMAD.SHL.U32 R6, R13, 0x40, RZ ;  /* 0x000000400d067824 */ /* 0x000fe200078e00ff */
[----:B------:R-:W-:Y:S01]  /*15e0*/  SEL R3, R10, 0xffffffe0, !P0 ;  /* 0xffffffe00a037807 */ /* 0x000fe20004000000 */
[----:B------:R-:W-:Y:S01]  /*15f0*/  IMAD.U32 R2, R5, 0x2, R2 ;  /* 0x0000000205027824 */ /* 0x000fe200078e0002 */
[----:B------:R-:W-:-:S02]  /*1600*/  SEL R5, R11, 0xffffffc0, !P2 ;  /* 0xffffffc00b057807 */ /* 0x000fc40005000000 */
[----:B------:R-:W-:Y:S01]  /*1610*/  LEA R135, R0, 0x14080, 0x1 ;  /* 0x0001408000877811 */ /* 0x000fe200078e08ff */
[----:B------:R-:W-:Y:S01]  /*1620*/  IMAD.IADD R4, R4, 0x1, R3 ;  /* 0x0000000104047824 */ /* 0x000fe200078e0203 */
[----:B------:R-:W-:Y:S01]  /*1630*/  LOP3.LUT R3, R7, 0x7ffffe00, R6, 0xf8, !PT ;  /* 0x7ffffe0007037812 */ /* 0x000fe200078ef806 */
[----:B------:R-:W-:Y:S01]  /*1640*/  IMAD.SHL.U32 R7, R12, 0x2, RZ ;  /* 0x000000020c077824 */ /* 0x000fe200078e00ff */
[----:B------:R-:W-:Y:S02]  /*1650*/  SEL R6, R10, 0xffffffe0, !P1 ;  /* 0xffffffe00a067807 */ /* 0x000fe40004800000 */
[----:B------:R-:W-:Y:S01]  /*1660*/  LEA R13, R2, 0x80, 0x1 ;  /* 0x00000080020d7811 */ /* 0x000fe200078e08ff */
[----:B------:R-:W-:Y:S01]  /*1670*/  IMAD R2, R8, 0x8, R16 ;  /* 0x0000000808027824 */ /* 0x000fe200078e0210 */
[----:B------:R1:W-:Y:S01]  /*1680*/  STL [R1+0x30], R7 ;  /* 0x0000300701007387 */ /* 0x0003e20000100800 */
[----:B------:R-:W-:Y:S02]  /*1690*/  LEA R238, R3, 0x4080, 0x1 ;  /* 0x0000408003ee7811 */ /* 0x000fe400078e08ff */
[C---:B------:R-:W-:Y:S01]  /*16a0*/  IADD3 R12, R13.reuse, -0x10, RZ ;  /* 0xfffffff00d0c7810 */ /* 0x040fe20007ffe0ff */
[C---:B------:R-:W-:Y:S01]  /*16b0*/  IMAD.IADD R8, R13.reuse, 0x1, R5 ;  /* 0x000000010d087824 */ /* 0x040fe200078e0205 */
[----:B------:R-:W-:Y:S01]  /*16c0*/  @P4 IADD3 R12, R13, 0x10, RZ ;  /* 0x000000100d0c4810 */ /* 0x000fe20007ffe0ff */
[----:B------:R-:W-:Y:S01]  /*16d0*/  STL [R1+0x88], R13 ;  /* 0x0000880d01007387 */ /* 0x000fe20000100800 */
[----:B------:R-:W-:-:S03]  /*16e0*/  SEL R0, R11, 0xffffffc0, !P0 ;  /* 0xffffffc00b007807 */ /* 0x000fc60004000000 */
[----:B------:R2:W-:Y:S02]  /*16f0*/  STL [R1+0x80], R2 ;  /* 0x0000800201007387 */ /* 0x0005e40000100800 */
[----:B------:R-:W-:Y:S02]  /*1700*/  IMAD.IADD R239, R238, 0x1, R0 ;  /* 0x00000001eeef7824 */ /* 0x000fe400078e0200 */
[----:B-1----:R-:W-:-:S04]  /*1710*/  IMAD.IADD R7, R13, 0x1, R6 ;  /* 0x000000010d077824 */ /* 0x002fc800078e0206 */
[----:B------:R-:W-:Y:S01]  /*1720*/  IMAD.IADD R3, R7, 0x1, R5 ;  /* 0x0000000107037824 */ /* 0x000fe200078e0205 */
[----:B------:R1:W-:Y:S04]  /*1730*/  STL [R1+0x94], R7 ;  /* 0x0000940701007387 */ /* 0x0003e80000100800 */
[----:B------:R3:W-:Y:S01]  /*1740*/  STL [R1+0xa4], R8 ;  /* 0x0000a40801007387 */ /* 0x0007e20000100800 */
[----:B--2---:R-:W-:-:S03]  /*1750*/  SEL R2, R10, 0xffffffe0, !P3 ;  /* 0xffffffe00a027807 */ /* 0x004fc60005800000 */
[----:B------:R-:W-:Y:S01]  /*1760*/  STL [R1+0x8c], R12 ;  /* 0x00008c0c01007387 */ /* 0x000fe20000100800 */
[--C-:B------:R-:W-:Y:S01]  /*1770*/  IADD3 R241, R0, R238, R2.reuse ;  /* 0x000000ee00f17210 */ /* 0x100fe20007ffe002 */
[----:B------:R-:W-:Y:S02]  /*1780*/  IMAD.IADD R240, R238, 0x1, R2 ;  /* 0x00000001eef07824 */ /* 0x000fe400078e0202 */
[----:B------:R2:W-:Y:S01]  /*1790*/  STL [R1+0xa0], R3 ;  /* 0x0000a00301007387 */ /* 0x0005e20000100800 */
[----:B-1----:R-:W-:Y:S02]  /*17a0*/  IMAD.IADD R7, R6, 0x1, R12 ;  /* 0x0000000106077824 */ /* 0x002fe400078e020c */
[----:B------:R-:W-:Y:S02]  /*17b0*/  IMAD R6, R9, 0x800, R238 ;  /* 0x0000080009067824 */ /* 0x000fe400078e02ee */
[----:B---3--:R-:W-:-:S05]  /*17c0*/  IMAD.IADD R8, R5, 0x1, R12 ;  /* 0x0000000105087824 */ /* 0x008fca00078e020c */
[----:B------:R-:W-:Y:S01]  /*17d0*/  STL [R1+0x9c], R8 ;  /* 0x00009c0801007387 */ /* 0x000fe20000100800 */
[----:B--2---:R-:W-:-:S03]  /*17e0*/  IMAD R3, R4, 0x2, R238 ;  /* 0x0000000204037824 */ /* 0x004fc600078e02ee */
[----:B------:R-:W-:Y:S01]  /*17f0*/  STL [R1+0x90], R7 ;  /* 0x0000900701007387 */ /* 0x000fe20000100800 */
[----:B------:R-:W-:-:S03]  /*1800*/  IMAD.IADD R4, R7, 0x1, R5 ;  /* 0x0000000107047824 */ /* 0x000fc600078e0205 */
[----:B------:R1:W-:Y:S04]  /*1810*/  STL [R1+0x4], R3 ;  /* 0x0000040301007387 */ /* 0x0003e80000100800 */
[----:B------:R2:W-:Y:S01]  /*1820*/  STL [R1+0x98], R4 ;  /* 0x0000980401007387 */ /* 0x0005e20000100800 */
[--C-:B-1----:R-:W-:Y:S02]  /*1830*/  IMAD.IADD R3, R2, 0x1, R6.reuse ;  /* 0x0000000102037824 */ /* 0x102fe400078e0206 */
[C---:B------:R-:W-:Y:S02]  /*1840*/  IMAD.IADD R2, R0.reuse, 0x1, R6 ;  /* 0x0000000100027824 */ /* 0x040fe400078e0206 */
[----:B------:R-:W-:Y:S01]  /*1850*/  IMAD.IADD R0, R0, 0x1, R3 ;  /* 0x0000000100007824 */ /* 0x000fe200078e0203 */
[----:B------:R2:W-:Y:S04]  /*1860*/  STL [R1+0x8], R3 ;  /* 0x0000080301007387 */ /* 0x0005e80000100800 */
[----:B------:R2:W-:Y:S04]  /*1870*/  STL [R1+0x10], R2 ;  /* 0x0000100201007387 */ /* 0x0005e80000100800 */
[----:B------:R2:W-:Y:S02]  /*1880*/  STL [R1+0xc], R0 ;  /* 0x00000c0001007387 */ /* 0x0005e40000100800 */
.L_x_521:
[----:B------:R-:W3:Y:S01]  /*1890*/  LDL R16, [R1+0x7c] ;  /* 0x00007c0001107983 */ /* 0x000ee20000100800 */
[----:B------:R-:W-:-:S02]  /*18a0*/  ISETP.NE.U32.AND P0, PT, RZ, c[0x0][0x370], PT ;  /* 0x0000dc00ff007a0c */ /* 0x000fc40003f05070 */
[----:B------:R-:W-:Y:S01]  /*18b0*/  ISETP.NE.U32.AND P2, PT, RZ, c[0x0][0x360], PT ;  /* 0x0000d800ff007a0c */ /* 0x000fe20003f45070 */
[----:B------:R-:W4:Y:S01]  /*18c0*/  LDL R15, [R1+0x78] ;  /* 0x00007800010f7983 */ /* 0x000f220000100800 */
[----:B------:R-:W-:Y:S02]  /*18d0*/  ISETP.NE.AND.EX P1, PT, RZ, c[0x0][0x374], PT, P0 ;  /* 0x0000dd00ff007a0c */ /* 0x000fe40003f25300 */
[----:B------:R-:W-:Y:S01]  /*18e0*/  ISETP.NE.AND.EX P0, PT, RZ, c[0x0][0x364], PT, P2 ;  /* 0x0000d900ff007a0c */ /* 0x000fe20003f05320 */
[----:B------:R-:W-:Y:S01]  /*18f0*/  IMAD.MOV.U32 R14, RZ, RZ, 0x4 ;  /* 0x00000004ff0e7424 */ /* 0x000fe200078e00ff */
[----:B------:R-:W-:Y:S02]  /*1900*/  ISETP.NE.U32.AND P3, PT, RZ, c[0x0][0x348], PT ;  /* 0x0000d200ff007a0c */ /* 0x000fe40003f65070 */
[----:B------:R-:W-:Y:S02]  /*1910*/  ISETP.NE.U32.AND P4, PT, RZ, c[0x0][0x350], PT ;  /* 0x0000d400ff007a0c */ /* 0x000fe40003f85070 */
[----:B------:R-:W-:-:S02]  /*1920*/  ISETP.NE.AND.EX P3, PT, RZ, c[0x0][0x34c], PT, P3 ;  /* 0x0000d300ff007a0c */ /* 0x000fc40003f65330 */
[----:B------:R-:W-:Y:S01]  /*1930*/  ISETP.NE.AND.EX P4, PT, RZ, c[0x0][0x354], PT, P4 ;  /* 0x0000d500ff007a0c */ /* 0x000fe20003f85340 */
[----:B--2---:R-:W-:Y:S01]  /*1940*/  IMAD.MOV.U32 R4, RZ, RZ, RZ ;  /* 0x000000ffff047224 */ /* 0x004fe200078e00ff */
[----:B------:R-:W-:-:S03]  /*1950*/  CS2R R12, SRZ ;  /* 0x00000000000c7805 */ /* 0x000fc6000001ff00 */
[----:B---3--:R-:W-:-:S05]  /*1960*/  @P0 IMAD.WIDE R8, R16, R14, c[0x0][0x360] ;  /* 0x0000d80010080625 */ /* 0x008fca00078e020e */
[----:B------:R-:W2:Y:S01]  /*1970*/  @P0 LDG.E R0, [R8.64] ;  /* 0x0000000608000981 */ /* 0x000ea2000c1e1900 */
[----:B------:R-:W-:-:S04]  /*1980*/  @P1 IMAD.WIDE R10, R16, R14, c[0x0][0x370] ;  /* 0x0000dc00100a1625 */ /* 0x000fc800078e020e */
[CC--:B------:R-:W-:Y:S01]  /*1990*/  IMAD.WIDE R6, R16.reuse, R14.reuse, c[0x0][0x348] ;  /* 0x0000d20010067625 */ /* 0x0c0fe200078e020e */
[----:B------:R1:W5:Y:S03]  /*19a0*/  @P1 LDG.E R4, [R10.64] ;  /* 0x000000060a041981 */ /* 0x000366000c1e1900 */
[----:B------:R-:W-:Y:S01]  /*19b0*/  IMAD.WIDE R2, R16, R14, c[0x0][0x350] ;  /* 0x0000d40010027625 */ /* 0x000fe200078e020e */
[----:B------:R1:W5:Y:S04]  /*19c0*/  @P3 LDG.E R13, [R6.64] ;  /* 0x00000006060d3981 */ /* 0x000368000c1e1900 */
[----:B------:R1:W5:Y:S01]  /*19d0*/  @P4 LDG.E R12, [R2.64] ;  /* 0x00000006020c4981 */ /* 0x000362000c1e1900 */
[----:B----4-:R-:W-:-:S05]  /*19e0*/  LOP3.LUT R29, R15, 0xffff, RZ, 0xc0, !PT ;  /* 0x0000ffff0f1d7812 */ /* 0x010fca00078ec0ff */
[----:B------:R1:W-:Y:S01]  /*19f0*/  STL [R1+0x84], R29 ;  /* 0x0000841d01007387 */ /* 0x0003e20000100800 */
[----:B------:R-:W-:Y:S03]  /*1a00*/  YIELD ;  /* 0x0000000000007946 */ /* 0x000fe60003800000 */
[----:B--2---:R1:W-:Y:S01]  /*1a10*/  @P0 STL [R1+0x40], R0 ;  /* 0x0000400001000387 */ /* 0x0043e20000100800 */
[----:B------:R-:W-:Y:S05]  /*1a20*/  @P0 BRA `(.L_x_395) ;  /* 0x0000007000000947 */ /* 0x000fea0003800000 */
[----:B-1----:R-:W-:-:S05]  /*1a30*/  MOV R0, c[0x0][0x168] ;  /* 0x00005a0000007a02 */ /* 0x002fca0000000f00 */
[----:B------:R1:W-:Y:S01]  /*1a40*/  STL [R1+0x40], R0 ;  /* 0x0000400001007387 */ /* 0x0003e20000100800 */
[----:B------:R-:W-:Y:S05]  /*1a50*/  @!P3 BRA `(.L_x_395) ;  /* 0x000000400000b947 */ /* 0x000fea0003800000 */
[----:B------:R-:W2:Y:S04]  /*1a60*/  LDG.E R5, [R6.64] ;  /* 0x0000000606057981 */ /* 0x000ea8000c1e1900 */
[----:B-1----:R-:W2:Y:S02]  /*1a70*/  LDG.E R0, [R6.64+0x4] ;  /* 0x0000040606007981 */ /* 0x002ea4000c1e1900 */
[----:B--2---:R-:W-:-:S05]  /*1a80*/  IADD3 R0, -R5, R0, RZ ;  /* 0x0000000005007210 */ /* 0x004fca0007ffe1ff */
[----:B------:R1:W-:Y:S02]  /*1a90*/  STL [R1+0x40], R0 ;  /* 0x0000400001007387 */ /* 0x0003e40000100800 */
.L_x_395:
[----:B------:R-:W-:-:S04]  /*1aa0*/  ISETP.NE.U32.AND P0, PT, RZ, c[0x0][0x368], PT ;  /* 0x0000da00ff007a0c */ /* 0x000fc80003f05070 */
[----:B------:R-:W-:-:S13]  /*1ab0*/  ISETP.NE.AND.EX P0, PT, RZ, c[0x0][0x36c], PT, P0 ;  /* 0x0000db00ff007a0c */ /* 0x000fda0003f05300 */
[----:B------:R-:W-:Y:S05]  /*1ac0*/  @!P0 BRA `(.L_x_396) ;  /* 0x0000003000008947 */ /* 0x000fea0003800000 */
[----:B-1----:R-:W-:-:S05]  /*1ad0*/  IMAD.WIDE R2, R16, R14, c[0x0][0x368] ;  /* 0x0000da0010027625 */ /* 0x002fca00078e020e */
[----:B------:R1:W5:Y:S01]  /*1ae0*/  LDG.E R0, [R2.64] ;  /* 0x0000000602007981 */ /* 0x000362000c1e1900 */
[----:B------:R-:W-:Y:S05]  /*1af0*/  BRA `(.L_x_397) ;  /* 0x0000005000007947 */ /* 0x000fea0003800000 */
.L_x_396:
[----:B-1----:R-:W-:Y:S01]  /*1b00*/  MOV R0, c[0x0][0x1d0] ;  /* 0x0000740000007a02 */ /* 0x002fe20000000f00 */
[----:B------:R-:W-:Y:S05]  /*1b10*/  @!P4 BRA `(.L_x_397) ;  /* 0x000000300000c947 */ /* 0x000fea0003800000 */
[----:B------:R-:W2:Y:S04]  /*1b20*/  LDG.E R5, [R2.64] ;  /* 0x0000000602057981 */ /* 0x000ea8000c1e1900 */
[----:B------:R-:W2:Y:S02]  /*1b30*/  LDG.E R0, [R2.64+0x4] ;  /* 0x0000040602007981 */ /* 0x000ea4000c1e1900 */
[----:B--2---:R-:W-:Y:S02]  /*1b40*/  IADD3 R0, -R5, R0, RZ ;  /* 0x0000000005007210 */ /* 0x004fe40007ffe1ff */
.L_x_397:
[----:B-1----:R-:W2:Y:S04]  /*1b50*/  LDL R3, [R1+0x40] ;  /* 0x0000400001037983 */ /* 0x002ea80000100800 */
[----:B------:R-:W3:Y:S04]  /*1b60*/  LDL.LU R2, [R1+0x74] ;  /* 0x0000740001027983 */ /* 0x000ee80000300800 */
[----:B------:R-:W4:Y:S01]  /*1b70*/  LDL.LU R28, [R1+0x14] ;  /* 0x00001400011c7983 */ /* 0x000f220000300800 */
[----:B------:R-:W-:-:S02]  /*1b80*/  IMAD.MOV.U32 R67, RZ, RZ, c[0x0][0x2c4] ;  /* 0x0000b100ff437624 */ /* 0x000fc400078e00ff */
[----:B------:R-:W-:Y:S02]  /*1b90*/  IMAD.MOV.U32 R66, RZ, RZ, c[0x0][0x32c] ;  /* 0x0000cb00ff427624 */ /* 0x000fe400078e00ff */
[--C-:B-----5:R-:W-:Y:S01]  /*1ba0*/  IMAD.IADD R122, R0, 0x1, -R4.reuse ;  /* 0x00000001007a7824 */ /* 0x120fe200078e0a04 */
[----:B------:R-:W-:Y:S01]  /*1bb0*/  ISETP.NE.AND P5, PT, R67, 0x1, PT ;  /* 0x000000014300780c */ /* 0x000fe20003fa5270 */
[----:B------:R-:W-:Y:S01]  /*1bc0*/  IMAD.IADD R23, R12, 0x1, R4 ;  /* 0x000000010c177824 */ /* 0x000fe200078e0204 */
[----:B------:R-:W-:Y:S01]  /*1bd0*/  ISETP.GE.AND P1, PT, R66, 0x1, PT ;  /* 0x000000014200780c */ /* 0x000fe20003f26270 */
[----:B--2---:R-:W-:Y:S02]  /*1be0*/  IMAD.MOV.U32 R114, RZ, RZ, R3 ;  /* 0x000000ffff727224 */ /* 0x004fe400078e0003 */
[----:B---3--:R-:W-:Y:S01]  /*1bf0*/  IMAD.SHL.U32 R115, R2, 0x80, RZ ;  /* 0x0000008002737824 */ /* 0x008fe200078e00ff */
[----:B----4-:R-:W-:-:S04]  /*1c00*/  LOP3.LUT R28, R28, 0xfffff7ff, RZ, 0xc0, !PT ;  /* 0xfffff7ff1c1c7812 */ /* 0x010fc800078ec0ff */
[----:B------:R1:W-:Y:S01]  /*1c10*/  STL [R1+0x68], R115 ;  /* 0x0000687301007387 */ /* 0x0003e20000100800 */
[----:B------:R-:W-:Y:S02]  /*1c20*/  IADD3 R2, R115, 0x7f, RZ ;  /* 0x0000007f73027810 */ /* 0x000fe40007ffe0ff */
[----:B------:R-:W-:Y:S01]  /*1c30*/  @P5 LOP3.LUT R28, R28, 0x800, RZ, 0xfc, !PT ;  /* 0x000008001c1c5812 */ /* 0x000fe200078efcff */
[----:B------:R1:W-:Y:S02]  /*1c40*/  STL [R1+0x44], R122 ;  /* 0x0000447a01007387 */ /* 0x0003e40000100800 */
[----:B------:R-:W-:Y:S01]  /*1c50*/  @P5 IMAD.HI.U32 R3, R2, c[0x0][0x2c8], RZ ;  /* 0x0000b20002035a27 */ /* 0x000fe200078e00ff */
[----:B------:R-:W-:-:S03]  /*1c60*/  LOP3.LUT R28, R28, 0xffffefff, RZ, 0xc0, !PT ;  /* 0xffffefff1c1c7812 */ /* 0x000fc600078ec0ff */
[----:B------:R-:W-:Y:S01]  /*1c70*/  IMAD.MOV.U32 R0, RZ, RZ, R2 ;  /* 0x000000ffff007224 */ /* 0x000fe200078e0002 */
[----:B------:R-:W-:Y:S02]  /*1c80*/  @P1 LOP3.LUT R28, R28, 0x1000, RZ, 0xfc, !PT ;  /* 0x000010001c1c1812 */ /* 0x000fe400078efcff */
[----:B------:R-:W-:Y:S02]  /*1c90*/  IADD3 R2, R122, 0x1, -R114 ;  /* 0x000000017a027810 */ /* 0x000fe40007ffe872 */
[----:B------:R-:W-:Y:S01]  /*1ca0*/  @P5 SHF.R.U32.HI R0, RZ, c[0x0][0x2cc], R3 ;  /* 0x0000b300ff005a19 */ /* 0x000fe20000011603 */
[----:B------:R1:W-:Y:S04]  /*1cb0*/  STL [R1+0x14], R28 ;  /* 0x0000141c01007387 */ /* 0x0003e80000100800 */
[----:B------:R-:W-:-:S05]  /*1cc0*/  IMAD.IADD R0, R2, 0x1, R0 ;  /* 0x0000000102007824 */ /* 0x000fca00078e0200 */
[----:B------:R-:W-:Y:S01]  /*1cd0*/  IADD3 R3, R0, c[0x0][0x328], RZ ;  /* 0x0000ca0000037a10 */ /* 0x000fe20007ffe0ff */
[----:B------:R-:W-:Y:S05]  /*1ce0*/  @!P1 BRA `(.L_x_398) ;  /* 0x0000010000009947 */ /* 0x000fea0003800000 */
[C---:B------:R-:W-:Y:S01]  /*1cf0*/  ISETP.GT.AND P0, PT, R0.reuse, RZ, PT ;  /* 0x000000ff0000720c */ /* 0x040fe20003f04270 */
[----:B------:R-:W-:Y:S01]  /*1d00*/  BSSY B0, `(.L_x_399) ;  /* 0x000000c000007945 */ /* 0x000fe20003800000 */
[----:B------:R-:W-:-:S11]  /*1d10*/  IADD3 R2, R0, -0x1, RZ ;  /* 0xffffffff00027810 */ /* 0x000fd60007ffe0ff */
[----:B------:R-:W-:Y:S05]  /*1d20*/  @P0 BRA `(.L_x_400) ;  /* 0x0000006000000947 */ /* 0x000fea0003800000 */
[----:B------:R-:W-:Y:S01]  /*1d30*/  ISETP.NE.AND P0, PT, R66, 0x1, PT ;  /* 0x000000014200780c */ /* 0x000fe20003f05270 */
[----:B------:R-:W-:-:S12]  /*1d40*/  IMAD.MOV R0, RZ, RZ, -R0 ;  /* 0x000000ffff007224 */ /* 0x000fd800078e0a00 */
[----:B------:R-:W-:-:S05]  /*1d50*/  @P0 IMAD.HI.U32 R2, R0, c[0x0][0x330], RZ ;  /* 0x0000cc0000020a27 */ /* 0x000fca00078e00ff */
[----:B------:R-:W-:-:S04]  /*1d60*/  @P0 SHF.R.U32.HI R0, RZ, c[0x0][0x334], R2 ;  /* 0x0000cd00ff000a19 */ /* 0x000fc80000011602 */
[----:B------:R-:W-:Y:S01]  /*1d70*/  LOP3.LUT R2, RZ, R0, RZ, 0x33, !PT ;  /* 0x00000000ff027212 */ /* 0x000fe200078e33ff */
[----:B------:R-:W-:Y:S05]  /*1d80*/  BRA `(.L_x_401) ;  /* 0x0000003000007947 */ /* 0x000fea0003800000 */
.L_x_400:
[----:B------:R-:W-:-:S13]  /*1d90*/  ISETP.NE.AND P0, PT, R66, 0x1, PT ;  /* 0x000000014200780c */ /* 0x000fda0003f05270 */
[----:B------:R-:W-:-:S05]  /*1da0*/  @P0 IMAD.HI.U32 R0, R2, c[0x0][0x330], RZ ;  /* 0x0000cc0002000a27 */ /* 0x000fca00078e00ff */
[----:B------:R-:W-:Y:S02]  /*1db0*/  @P0 SHF.R.U32.HI R2, RZ, c[0x0][0x334], R0 ;  /* 0x0000cd00ff020a19 */ /* 0x000fe40000011600 */
.L_x_401:
[----:B------:R-:W-:Y:S05]  /*1dc0*/  BSYNC B0 ;  /* 0x0000000000007941 */ /* 0x000fea0003800000 */
.L_x_399:
[----:B------:R-:W-:-:S05]  /*1dd0*/  IMAD R2, R2, R66, c[0x0][0x32c] ;  /* 0x0000cb0002027624 */ /* 0x000fca00078e0242 */
[----:B------:R-:W-:-:S04]  /*1de0*/  IMNMX R3, R3, R2, PT ;  /* 0x0000000203037217 */ /* 0x000fc80003800200 */
.L_x_398:
[----:B------:R-:W-:Y:S01]  /*1df0*/  IADD3 R3, R3, 0x2f, RZ ;  /* 0x0000002f03037810 */ /* 0x000fe20007ffe0ff */
[----:B------:R-:W-:Y:S01]  /*1e00*/  @P5 IMAD.HI.U32 R4, R115, c[0x0][0x2c8], RZ ;  /* 0x0000b20073045a27 */ /* 0x000fe200078e00ff */
[----:B------:R-:W-:-:S03]  /*1e10*/  IADD3 R2, R122, 0x2f, RZ ;  /* 0x0000002f7a027810 */ /* 0x000fc60007ffe0ff */
[----:B------:R-:W-:-:S04]  /*1e20*/  IMAD.HI R6, R3, 0x2aaaaaab, RZ ;  /* 0x2aaaaaab03067827 */ /* 0x000fc800078e02ff */
[----:B------:R-:W-:Y:S01]  /*1e30*/  IMAD.HI R2, R2, 0x2aaaaaab, RZ ;  /* 0x2aaaaaab02027827 */ /* 0x000fe200078e02ff */
[----:B------:R-:W-:-:S03]  /*1e40*/  SHF.R.U32.HI R5, RZ, 0x1f, R6 ;  /* 0x0000001fff057819 */ /* 0x000fc60000011606 */
[----:B------:R-:W-:Y:S01]  /*1e50*/  IMAD.MOV.U32 R0, RZ, RZ, R115 ;  /* 0x000000ffff007224 */ /* 0x000fe200078e0073 */
[----:B------:R-:W-:Y:S01]  /*1e60*/  @P5 SHF.R.U32.HI R0, RZ, c[0x0][0x2cc], R4 ;  /* 0x0000b300ff005a19 */ /* 0x000fe20000011604 */
[----:B------:R-:W-:Y:S01]  /*1e70*/  IMAD.IADD R3, R122, 0x1, -R114 ;  /* 0x000000017a037824 */ /* 0x000fe200078e0a72 */
[----:B------:R-:W-:Y:S02]  /*1e80*/  SHF.R.U32.HI R4, RZ, 0x1f, R2 ;  /* 0x0000001fff047819 */ /* 0x000fe40000011602 */
[----:B------:R-:W-:Y:S01]  /*1e90*/  LEA.HI.SX32 R5, R6, R5, 0x1d ;  /* 0x0000000506057211 */ /* 0x000fe200078feaff */
[----:B------:R-:W-:Y:S01]  /*1ea0*/  IMAD.IADD R0, R3, 0x1, R0 ;  /* 0x0000000103007824 */ /* 0x000fe200078e0200 */
[----:B------:R-:W-:-:S04]  /*1eb0*/  LEA.HI.SX32 R3, R2, R4, 0x1d ;  /* 0x0000000402037211 */ /* 0x000fc800078feaff */
[----:B------:R-:W-:Y:S02]  /*1ec0*/  IADD3 R2, R0, -c[0x0][0x324], RZ ;  /* 0x8000c90000027a10 */ /* 0x000fe40007ffe0ff */
[----:B------:R-:W-:Y:S01]  /*1ed0*/  IMNMX R11, R3, R5, PT ;  /* 0x00000005030b7217 */ /* 0x000fe20003800200 */
[----:B------:R-:W-:Y:S05]  /*1ee0*/  @!P1 BRA `(.L_x_402) ;  /* 0x000000f000009947 */ /* 0x000fea0003800000 */
[----:B------:R-:W-:Y:S01]  /*1ef0*/  ISETP.GT.AND P0, PT, R0, -0x1, PT ;  /* 0xffffffff0000780c */ /* 0x000fe20003f04270 */
[----:B------:R-:W-:-:S12]  /*1f00*/  BSSY B0, `(.L_x_403) ;  /* 0x000000b000007945 */ /* 0x000fd80003800000 */
[----:B------:R-:W-:Y:S05]  /*1f10*/  @P0 BRA `(.L_x_404) ;  /* 0x0000006000000947 */ /* 0x000fea0003800000 */
[----:B------:R-:W-:Y:S02]  /*1f20*/  ISETP.NE.AND P0, PT, R66, 0x1, PT ;  /* 0x000000014200780c */ /* 0x000fe40003f05270 */
[----:B------:R-:W-:-:S11]  /*1f30*/  LOP3.LUT R0, RZ, R0, RZ, 0x33, !PT ;  /* 0x00000000ff007212 */ /* 0x000fd600078e33ff */
[----:B------:R-:W-:-:S05]  /*1f40*/  @P0 IMAD.HI.U32 R3, R0, c[0x0][0x330], RZ ;  /* 0x0000cc0000030a27 */ /* 0x000fca00078e00ff */
[----:B------:R-:W-:-:S04]  /*1f50*/  @P0 SHF.R.U32.HI R0, RZ, c[0x0][0x334], R3 ;  /* 0x0000cd00ff000a19 */ /* 0x000fc80000011603 */
[----:B------:R-:W-:Y:S01]  /*1f60*/  LOP3.LUT R0, RZ, R0, RZ, 0x33, !PT ;  /* 0x00000000ff007212 */ /* 0x000fe200078e33ff */
[----:B------:R-:W-:Y:S05]  /*1f70*/  BRA `(.L_x_405) ;  /* 0x0000003000007947 */ /* 0x000fea0003800000 */
.L_x_404:
[----:B------:R-:W-:-:S13]  /*1f80*/  ISETP.NE.AND P0, PT, R66, 0x1, PT ;  /* 0x000000014200780c */ /* 0x000fda0003f05270 */
[----:B------:R-:W-:-:S05]  /*1f90*/  @P0 IMAD.HI.U32 R3, R0, c[0x0][0x330], RZ ;  /* 0x0000cc0000030a27 */ /* 0x000fca00078e00ff */
[----:B------:R-:W-:Y:S02]  /*1fa0*/  @P0 SHF.R.U32.HI R0, RZ, c[0x0][0x334], R3 ;  /* 0x0000cd00ff000a19 */ /* 0x000fe40000011603 */
.L_x_405:
[----:B------:R-:W-:Y:S05]  /*1fb0*/  BSYNC B0 ;  /* 0x0000000000007941 */ /* 0x000fea0003800000 */
.L_x_403:
[----:B------:R-:W-:-:S05]  /*1fc0*/  IMAD R0, R0, c[0x0][0x32c], RZ ;  /* 0x0000cb0000007a24 */ /* 0x000fca00078e02ff */
[----:B------:R-:W-:-:S05]  /*1fd0*/  IMNMX R2, R2, R0, !PT ;  /* 0x0000000002027217 */ /* 0x000fca0007800200 */
.L_x_402:
[----:B------:R-:W-:Y:S01]  /*1fe0*/  IMAD.HI R2, R2, 0x2aaaaaab, RZ ;  /* 0x2aaaaaab02027827 */ /* 0x000fe200078e02ff */
[C---:B------:R-:W-:Y:S01]  /*1ff0*/  LOP3.LUT R3, R15.reuse, 0xff000000, RZ, 0xc0, !PT ;  /* 0xff0000000f037812 */ /* 0x040fe200078ec0ff */
[----:B------:R-:W-:Y:S03]  /*2000*/  BSSY B0, `(.L_x_406) ;  /* 0x000002d000007945 */ /* 0x000fe60003800000 */
[----:B------:R-:W-:Y:S02]  /*2010*/  SHF.R.U32.HI R0, RZ, 0x1f, R2 ;  /* 0x0000001fff007819 */ /* 0x000fe40000011602 */
[----:B------:R-:W-:Y:S02]  /*2020*/  SHF.R.U32.HI R3, RZ, 0x8, R3 ;  /* 0x00000008ff037819 */ /* 0x000fe40000011603 */
[----:B------:R-:W-:Y:S02]  /*2030*/  LEA.HI.SX32 R2, R2, R0, 0x1d ;  /* 0x0000000002027211 */ /* 0x000fe400078feaff */
[----:B------:R-:W-:-:S02]  /*2040*/  LOP3.LUT R0, R15, 0xff0000, RZ, 0xc0, !PT ;  /* 0x00ff00000f007812 */ /* 0x000fc400078ec0ff */
[----:B------:R-:W-:Y:S01]  /*2050*/  IMNMX R6, RZ, R2, !PT ;  /* 0x00000002ff067217 */ /* 0x000fe20007800200 */
[----:B------:R-:W-:Y:S01]  /*2060*/  IMAD.MOV.U32 R2, RZ, RZ, RZ ;  /* 0x000000ffff027224 */ /* 0x000fe200078e00ff */
[----:B------:R-:W-:Y:S02]  /*2070*/  LEA.HI R0, R0, R3, RZ, 0x10 ;  /* 0x0000000300007211 */ /* 0x000fe400078f80ff */
[----:B------:R-:W-:Y:S02]  /*2080*/  ISETP.GT.AND P0, PT, R11, R6, PT ;  /* 0x000000060b00720c */ /* 0x000fe40003f04270 */
[----:B------:R-:W-:Y:S02]  /*2090*/  LOP3.LUT R12, R0, 0xff, RZ, 0xc0, !PT ;  /* 0x000000ff000c7812 */ /* 0x000fe400078ec0ff */
[----:B------:R-:W-:-:S03]  /*20a0*/  SHF.R.U32.HI R5, RZ, 0x10, R0 ;  /* 0x00000010ff057819 */ /* 0x000fc60000011600 */
[----:B------:R2:W-:Y:S04]  /*20b0*/  STL [R1+0x78], R12 ;  /* 0x0000780c01007387 */ /* 0x0005e80000100800 */
[----:B------:R2:W-:Y:S02]  /*20c0*/  STL [R1+0x74], R5 ;  /* 0x0000740501007387 */ /* 0x0005e40000100800 */
[----:B------:R-:W-:Y:S05]  /*20d0*/  @!P0 BRA `(.L_x_407) ;  /* 0x000001f000008947 */ /* 0x000fea0003800000 */
[----:B------:R-:W-:-:S04]  /*20e0*/  ISETP.NE.AND P0, PT, R5, RZ, PT ;  /* 0x000000ff0500720c */ /* 0x000fc80003f05270 */
[----:B------:R-:W-:-:S04]  /*20f0*/  SEL R0, R5, c[0x0][0x338], P0 ;  /* 0x0000ce0005007a07 */ /* 0x000fc80000000000 */
[----:B------:R-:W-:Y:S02]  /*2100*/  IABS R3, R0 ;  /* 0x0000000000037213 */ /* 0x000fe40000000000 */
[----:B------:R-:W-:Y:S02]  /*2110*/  IADD3 R7, R0, -0x1, R11 ;  /* 0xffffffff00077810 */ /* 0x000fe40007ffe00b */
[----:B------:R-:W3:Y:S03]  /*2120*/  I2F.RP R2, R3 ;  /* 0x0000000300027306 */ /* 0x000ee60000209400 */
[----:B------:R-:W-:-:S05]  /*2130*/  IMAD.IADD R7, R7, 0x1, -R6 ;  /* 0x0000000107077824 */ /* 0x000fca00078e0a06 */
[----:B------:R-:W-:Y:S01]  /*2140*/  IABS R10, R7 ;  /* 0x00000007000a7213 */ /* 0x000fe20000000000 */
[----:B---3--:R-:W3:Y:S02]  /*2150*/  MUFU.RCP R2, R2 ;  /* 0x0000000200027308 */ /* 0x008ee40000001000 */
[----:B---3--:R-:W-:-:S06]  /*2160*/  IADD3 R2, R2, 0xffffffe, RZ ;  /* 0x0ffffffe02027810 */ /* 0x008fcc0007ffe0ff */
[----:B--2---:R-:W2:Y:S02]  /*2170*/  F2I.FTZ.U32.TRUNC.NTZ R5, R2 ;  /* 0x0000000200057305 */ /* 0x004ea4000021f000 */
[----:B--2---:R-:W-:-:S04]  /*2180*/  IMAD.MOV R2, RZ, RZ, -R5 ;  /* 0x000000ffff027224 */ /* 0x004fc800078e0a05 */
        /* <DEDUP_REMOVED lines=20> */
.L_x_407:
[----:B------:R-:W-:Y:S05]  /*22d0*/  BSYNC B0 ;  /* 0x0000000000007941 */ /* 0x000fea0003800000 */
.L_x_406:
[----:B------:R-:W-:Y:S01]  /*22e0*/  IMAD R75, R12, R2, R6 ;  /* 0x000000020c4b7224 */ /* 0x000fe200078e0206 */
        /* <DEDUP_REMOVED lines=72> */
[----:B---3--:R-:W-:Y:S01]  /*2770*/  ISETP.NE.U32.AND P1, PT, RZ, c[0x0][0x340], PT ;  /* 0x0000d000ff007a0c */ /* 0x008fe20003f25070 */
[----:B------:R-:W3:Y:S03]  /*2780*/  LDL R68, [R1+0x18] ;  /* 0x0000180001447983 */ /* 0x000ee60000100800 */
[----:B------:R-:W-:Y:S01]  /*2790*/  ISETP.NE.AND.EX P1, PT, RZ, c[0x0][0x344], PT, P1 ;  /* 0x0000d100ff007a0c */ /* 0x000fe20003f25310 */
[----:B------:R-:W4:-:S12]  /*27a0*/  S2R R4, SR_TID.X ;  /* 0x0000000000047919 */ /* 0x000f180000002100 */
[----:B------:R-:W-:-:S05]  /*27b0*/  @P1 IMAD.WIDE R2, R16, R14, c[0x0][0x340] ;  /* 0x0000d00010021625 */ /* 0x000fca00078e020e */
[----:B--2---:R5:W2:Y:S01]  /*27c0*/  @P1 LDG.E R9, [R2.64] ;  /* 0x0000000602091981 */ /* 0x004aa2000c1e1900 */
[----:B------:R-:W-:Y:S01]  /*27d0*/  SHF.R.S32.HI R0, RZ, 0x1f, R13 ;  /* 0x0000001fff007819 */ /* 0x000fe2000001140d */
[----:B------:R-:W-:Y:S01]  /*27e0*/  WARPSYNC 0xffffffff ;  /* 0xffffffff00007948 */ /* 0x000fe20003800000 */
[----:B------:R-:W-:Y:S01]  /*27f0*/  SHF.R.S32.HI R8, RZ, 0x1f, R16 ;  /* 0x0000001fff087819 */ /* 0x000fe20000011410 */
[----:B------:R-:W-:Y:S01]  /*2800*/  IMAD R18, R114, c[0x0][0x2c4], RZ ;  /* 0x0000b10072127a24 */ /* 0x000fe200078e02ff */
[----:B------:R-:W-:Y:S01]  /*2810*/  IADD3 R65, R134, -0x1, RZ ;  /* 0xffffffff86417810 */ /* 0x000fe20007ffe0ff */
[----:B------:R-:W-:Y:S01]  /*2820*/  IMAD R0, R0, c[0x0][0x178], RZ ;  /* 0x00005e0000007a24 */ /* 0x000fe200078e02ff */
[----:B----4-:R-:W-:Y:S01]  /*2830*/  SHF.R.S32.HI R27, RZ, 0x1f, R4 ;  /* 0x0000001fff1b7819 */ /* 0x010fe20000011404 */
[----:B------:R-:W-:Y:S01]  /*2840*/  IMAD.MOV.U32 R74, RZ, RZ, R28 ;  /* 0x000000ffff4a7224 */ /* 0x000fe200078e001c */
[----:B------:R-:W-:Y:S01]  /*2850*/  SHF.R.S32.HI R69, RZ, 0x1f, R4 ;  /* 0x0000001fff457819 */ /* 0x000fe20000011404 */
[----:B------:R-:W-:Y:S01]  /*2860*/  IMAD R0, R13, c[0x0][0x17c], R0 ;  /* 0x00005f000d007a24 */ /* 0x000fe200078e0200 */
[----:B------:R-:W-:-:S02]  /*2870*/  LEA.HI R27, R27, R4, RZ, 0x3 ;  /* 0x000000041b1b7211 */ /* 0x000fc400078f18ff */
[----:B------:R-:W-:Y:S02]  /*2880*/  LEA.HI R69, R69, R4, RZ, 0x3 ;  /* 0x0000000445457211 */ /* 0x000fe400078f18ff */
[----:B------:R-:W-:Y:S02]  /*2890*/  LOP3.LUT R27, R27, 0xfffffff8, RZ, 0xc0, !PT ;  /* 0xfffffff81b1b7812 */ /* 0x000fe400078ec0ff */
[----:B------:R-:W-:Y:S02]  /*28a0*/  SHF.R.S32.HI R69, RZ, 0x3, R69 ;  /* 0x00000003ff457819 */ /* 0x000fe40000011445 */
[----:B------:R-:W-:Y:S01]  /*28b0*/  SEL R6, R8, RZ, !P3 ;  /* 0x000000ff08067207 */ /* 0x000fe20005800000 */
[----:B------:R-:W-:Y:S01]  /*28c0*/  IMAD.IADD R27, R4, 0x1, -R27 ;  /* 0x00000001041b7824 */ /* 0x000fe200078e0a1b */
[----:B------:R-:W-:Y:S01]  /*28d0*/  SEL R4, R16, RZ, !P3 ;  /* 0x000000ff10047207 */ /* 0x000fe20005800000 */
[----:B------:R-:W-:Y:S02]  /*28e0*/  IMAD.IADD R17, R69, 0x1, R115 ;  /* 0x0000000145117824 */ /* 0x000fe400078e0273 */
[----:B------:R-:W-:-:S02]  /*28f0*/  IMAD R5, R27, 0x20, R69 ;  /* 0x000000201b057824 */ /* 0x000fc400078e0245 */
[----:B-----5:R-:W-:-:S04]  /*2900*/  IMAD.WIDE.U32 R2, R13, c[0x0][0x178], RZ ;  /* 0x00005e000d027a25 */ /* 0x020fc800078e00ff */
[----:B------:R-:W-:Y:S02]  /*2910*/  IMAD.IADD R5, R115, 0x1, R5 ;  /* 0x0000000173057824 */ /* 0x000fe400078e0205 */
[----:B------:R-:W-:Y:S02]  /*2920*/  IMAD.IADD R3, R3, 0x1, R0 ;  /* 0x0000000103037824 */ /* 0x000fe400078e0200 */
[----:B------:R-:W-:-:S04]  /*2930*/  @P5 IMAD.HI.U32 R7, R5, c[0x0][0x2c8], RZ ;  /* 0x0000b20005075a27 */ /* 0x000fc800078e00ff */
[----:B------:R-:W-:-:S04]  /*2940*/  IMAD.WIDE.U32 R2, R29, c[0x0][0x1b8], R2 ;  /* 0x00006e001d027a25 */ /* 0x000fc800078e0002 */
[----:B------:R-:W-:Y:S01]  /*2950*/  IMAD.MOV.U32 R0, RZ, RZ, R5 ;  /* 0x000000ffff007224 */ /* 0x000fe200078e0005 */
[----:B------:R-:W-:Y:S01]  /*2960*/  @P5 SHF.R.U32.HI R0, RZ, c[0x0][0x2cc], R7 ;  /* 0x0000b300ff005a19 */ /* 0x000fe20000011607 */
[----:B------:R-:W-:Y:S02]  /*2970*/  IMAD R3, R29, c[0x0][0x1bc], R3 ;  /* 0x00006f001d037a24 */ /* 0x000fe400078e0203 */
[----:B------:R-:W-:Y:S01]  /*2980*/  IMAD R6, R6, c[0x0][0x1c0], RZ ;  /* 0x0000700006067a24 */ /* 0x000fe200078e02ff */
[----:B------:R-:W-:Y:S01]  /*2990*/  SHF.R.S32.HI R7, RZ, 0x1f, R0 ;  /* 0x0000001fff077819 */ /* 0x000fe20000011400 */
[----:B------:R-:W-:-:S04]  /*29a0*/  IMAD.WIDE.U32 R2, R4, c[0x0][0x1c0], R2 ;  /* 0x0000700004027a25 */ /* 0x000fc800078e0002 */
[----:B------:R-:W-:Y:S02]  /*29b0*/  IMAD R6, R4, c[0x0][0x1c4], R6 ;  /* 0x0000710004067a24 */ /* 0x000fe400078e0206 */
[----:B------:R-:W-:Y:S02]  /*29c0*/  IMAD.MOV R4, RZ, RZ, -R0 ;  /* 0x000000ffff047224 */ /* 0x000fe400078e0a00 */
[----:B------:R-:W-:Y:S02]  /*29d0*/  IMAD.IADD R3, R3, 0x1, R6 ;  /* 0x0000000103037824 */ /* 0x000fe400078e0206 */
        /* <DEDUP_REMOVED lines=12> */
[----:B------:R-:W4:Y:S02]  /*2aa0*/  SHFL.IDX PT, R6, R14, RZ, 0x181f ;  /* 0x00181fff0e067589 */ /* 0x000f2400000e0000 */
[----:B------:R-:W-:Y:S01]  /*2ab0*/  LEA.HI.X R15, R2, c[0x0][0x164], R0, 0x1, P0 ;  /* 0x00005900020f7a11 */ /* 0x000fe200000f0c00 */
[----:B------:R-:W-:Y:S01]  /*2ac0*/  IMAD.SHL.U32 R2, R27, 0x8, RZ ;  /* 0x000000081b027824 */ /* 0x000fe200078e00ff */
[----:B------:R-:W-:-:S03]  /*2ad0*/  ISETP.GE.AND P0, PT, R17, R18, PT ;  /* 0x000000121100720c */ /* 0x000fc60003f06270 */
[----:B------:R-:W5:Y:S01]  /*2ae0*/  SHFL.IDX PT, R7, R15, RZ, 0x181f ;  /* 0x00181fff0f077589 */ /* 0x000f6200000e0000 */
[C---:B------:R-:W-:Y:S02]  /*2af0*/  IADD3 R0, R2.reuse, 0x40, RZ ;  /* 0x0000004002007810 */ /* 0x040fe40007ffe0ff */
[C---:B------:R-:W-:Y:S02]  /*2b00*/  IADD3 R25, R2.reuse, 0x80, RZ ;  /* 0x0000008002197810 */ /* 0x040fe40007ffe0ff */
[----:B------:R-:W-:Y:S02]  /*2b10*/  SHF.R.S32.HI R19, RZ, 0x1f, R0 ;  /* 0x0000001fff137819 */ /* 0x000fe40000011400 */
[----:B------:R-:W-:Y:S02]  /*2b20*/  IADD3 R24, R2, 0xc0, RZ ;  /* 0x000000c002187810 */ /* 0x000fe40007ffe0ff */
[----:B------:R-:W-:Y:S02]  /*2b30*/  SHF.R.S32.HI R3, RZ, 0x1f, R2 ;  /* 0x0000001fff037819 */ /* 0x000fe40000011402 */
[----:B------:R-:W-:-:S02]  /*2b40*/  ISETP.GE.AND P5, PT, R25, c[0x0][0x198], PT ;  /* 0x0000660019007a0c */ /* 0x000fc40003fa6270 */
[----:B------:R-:W-:Y:S02]  /*2b50*/  ISETP.GE.AND P6, PT, R24, c[0x0][0x198], PT ;  /* 0x0000660018007a0c */ /* 0x000fe40003fc6270 */
[----:B------:R-:W-:Y:S02]  /*2b60*/  SHF.R.S32.HI R22, RZ, 0x1f, R25 ;  /* 0x0000001fff167819 */ /* 0x000fe40000011419 */
[CC--:B----4-:R-:W-:Y:S02]  /*2b70*/  @!P0 LEA R12, P3, R0.reuse, R6.reuse, 0x1 ;  /* 0x00000006000c8211 */ /* 0x0d0fe400078608ff */
[----:B------:R-:W-:Y:S02]  /*2b80*/  @!P0 LEA R10, P2, R25, R6, 0x1 ;  /* 0x00000006190a8211 */ /* 0x000fe400078408ff */
[----:B------:R-:W-:Y:S02]  /*2b90*/  SHF.R.S32.HI R26, RZ, 0x1f, R24 ;  /* 0x0000001fff1a7819 */ /* 0x000fe40000011418 */
[----:B-----5:R-:W-:-:S02]  /*2ba0*/  @!P0 LEA.HI.X R13, R0, R7, R19, 0x1, P3 ;  /* 0x00000007000d8211 */ /* 0x020fc400018f0c13 */
[----:B------:R-:W-:Y:S02]  /*2bb0*/  ISETP.GE.AND P3, PT, R0, c[0x0][0x198], PT ;  /* 0x0000660000007a0c */ /* 0x000fe40003f66270 */
[----:B------:R-:W-:Y:S02]  /*2bc0*/  @!P0 LEA.HI.X R11, R25, R7, R22, 0x1, P2 ;  /* 0x00000007190b8211 */ /* 0x000fe400010f0c16 */
[--C-:B--2---:R-:W-:Y:S01]  /*2bd0*/  @P1 SHF.R.S32.HI R5, RZ, 0x1f, R9.reuse ;  /* 0x0000001fff051819 */ /* 0x104fe20000011409 */
[----:B------:R-:W-:Y:S02]  /*2be0*/  @P1 IMAD.MOV.U32 R4, RZ, RZ, R9 ;  /* 0x000000ffff041224 */ /* 0x000fe400078e0009 */
[----:B------:R-:W-:Y:S02]  /*2bf0*/  @!P1 IMAD.MOV.U32 R4, RZ, RZ, R16 ;  /* 0x000000ffff049224 */ /* 0x000fe400078e0010 */
[----:B------:R-:W-:Y:S01]  /*2c00*/  @!P1 IMAD.MOV.U32 R5, RZ, RZ, R8 ;  /* 0x000000ffff059224 */ /* 0x000fe200078e0008 */
[----:B------:R-:W-:Y:S01]  /*2c10*/  @!P0 LEA R8, P1, R2, R6, 0x1 ;  /* 0x0000000602088211 */ /* 0x000fe200078208ff */
[----:B------:R-:W-:Y:S01]  /*2c20*/  SHFL.IDX PT, R16, R14, 0x3, 0x181f ;  /* 0x00781f000e107f89 */ /* 0x000fe200000e0000 */
[----:B------:R-:W-:-:S02]  /*2c30*/  SEL R21, R4, RZ, !P4 ;  /* 0x000000ff04157207 */ /* 0x000fc40006000000 */
[----:B------:R-:W-:Y:S01]  /*2c40*/  SEL R20, R5, RZ, !P4 ;  /* 0x000000ff05147207 */ /* 0x000fe20006000000 */
[----:B------:R-:W2:Y:S01]  /*2c50*/  SHFL.IDX PT, R4, R14, 0x1, 0x181f ;  /* 0x00381f000e047f89 */ /* 0x000ea200000e0000 */
[C---:B------:R-:W-:Y:S02]  /*2c60*/  ISETP.GE.AND P4, PT, R2.reuse, c[0x0][0x198], PT ;  /* 0x0000660002007a0c */ /* 0x040fe40003f86270 */
[----:B------:R-:W-:Y:S01]  /*2c70*/  @!P0 LEA.HI.X R9, R2, R7, R3, 0x1, P1 ;  /* 0x0000000702098211 */ /* 0x000fe200008f0c03 */
[----:B------:R-:W4:Y:S01]  /*2c80*/  SHFL.IDX PT, R5, R15, 0x1, 0x181f ;  /* 0x00381f000f057f89 */ /* 0x000f2200000e0000 */
[----:B------:R-:W-:-:S04]  /*2c90*/  @!P0 LEA R6, P1, R24, R6, 0x1 ;  /* 0x0000000618068211 */ /* 0x000fc800078208ff */
[----:B------:R-:W-:-:S05]  /*2ca0*/  @!P0 LEA.HI.X R7, R24, R7, R26, 0x1, P1 ;  /* 0x0000000718078211 */ /* 0x000fca00008f0c1a */
[----:B---3--:R3:W-:Y:S04]  /*2cb0*/  @!P0 LDGSTS.E.BYPASS.LTC128B.128 [R68+0x4080], [R8.64], !P4 ;  /* 0x0408000008448fae */ /* 0x0087e8000e101d46 */
[----:B------:R5:W-:Y:S04]  /*2cc0*/  @!P0 LDGSTS.E.BYPASS.LTC128B.128 [R68+0x8080], [R12.64], !P3 ;  /* 0x080800000c448fae */ /* 0x000be8000d901d46 */
[----:B------:R1:W-:Y:S04]  /*2cd0*/  @!P0 LDGSTS.E.BYPASS.LTC128B.128 [R68+0xc080], [R10.64], !P5 ;  /* 0x0c0800000a448fae */ /* 0x0003e8000e901d46 */
[----:B------:R1:W-:Y:S01]  /*2ce0*/  @!P0 LDGSTS.E.BYPASS.LTC128B.128 [R68+0x10080], [R6.64], !P6 ;  /* 0x1008000006448fae */ /* 0x0003e2000f101d46 */
[----:B---3--:R-:W-:-:S04]  /*2cf0*/  IADD3 R8, R17, 0x20, RZ ;  /* 0x0000002011087810 */ /* 0x008fc80007ffe0ff */
[----:B------:R-:W-:-:S13]  /*2d00*/  ISETP.GE.AND P0, PT, R8, R18, PT ;  /* 0x000000120800720c */ /* 0x000fda0003f06270 */
[----:B--2---:R-:W-:-:S04]  /*2d10*/  @!P0 LEA R8, P1, R2, R4, 0x1 ;  /* 0x0000000402088211 */ /* 0x004fc800078208ff */
[----:B----4-:R-:W-:Y:S02]  /*2d20*/  @!P0 LEA.HI.X R9, R2, R5, R3, 0x1, P1 ;  /* 0x0000000502098211 */ /* 0x010fe400008f0c03 */
[----:B-----5:R-:W-:-:S03]  /*2d30*/  @!P0 LEA R12, P1, R0, R4, 0x1 ;  /* 0x00000004000c8211 */ /* 0x020fc600078208ff */
[----:B------:R2:W-:Y:S01]  /*2d40*/  @!P0 LDGSTS.E.BYPASS.LTC128B.128 [R68+0x5080], [R8.64], !P4 ;  /* 0x0508000008448fae */ /* 0x0005e2000e101d46 */
[----:B------:R-:W-:Y:S02]  /*2d50*/  @!P0 LEA.HI.X R13, R0, R5, R19, 0x1, P1 ;  /* 0x00000005000d8211 */ /* 0x000fe400008f0c13 */
[----:B-1----:R-:W-:-:S03]  /*2d60*/  @!P0 LEA R10, P1, R25, R4, 0x1 ;  /* 0x00000004190a8211 */ /* 0x002fc600078208ff */
[----:B------:R1:W-:Y:S01]  /*2d70*/  @!P0 LDGSTS.E.BYPASS.LTC128B.128 [R68+0x9080], [R12.64], !P3 ;  /* 0x090800000c448fae */ /* 0x0003e2000d901d46 */
[-C--:B------:R-:W-:Y:S02]  /*2d80*/  @!P0 LEA.HI.X R11, R25, R5.reuse, R22, 0x1, P1 ;  /* 0x00000005190b8211 */ /* 0x080fe400008f0c16 */
[C---:B------:R-:W-:Y:S02]  /*2d90*/  @!P0 LEA R6, P1, R24.reuse, R4, 0x1 ;  /* 0x0000000418068211 */ /* 0x040fe400078208ff */
[----:B------:R3:W4:Y:S02]  /*2da0*/  SHFL.IDX PT, R4, R14, 0x2, 0x181f ;  /* 0x00581f000e047f89 */ /* 0x00072400000e0000 */
[----:B------:R-:W-:Y:S02]  /*2db0*/  @!P0 LEA.HI.X R7, R24, R5, R26, 0x1, P1 ;  /* 0x0000000518078211 */ /* 0x000fe400008f0c1a */
[----:B------:R-:W5:Y:S04]  /*2dc0*/  SHFL.IDX PT, R5, R15, 0x2, 0x181f ;  /* 0x00581f000f057f89 */ /* 0x000f6800000e0000 */
[----:B------:R4:W-:Y:S04]  /*2dd0*/  @!P0 LDGSTS.E.BYPASS.LTC128B.128 [R68+0xd080], [R10.64], !P5 ;  /* 0x0d0800000a448fae */ /* 0x0009e8000e901d46 */
[----:B------:R1:W-:Y:S01]  /*2de0*/  @!P0 LDGSTS.E.BYPASS.LTC128B.128 [R68+0x11080], [R6.64], !P6 ;  /* 0x1108000006448fae */ /* 0x0003e2000f101d46 */
[----:B--2---:R-:W-:-:S03]  /*2df0*/  IADD3 R8, R17, 0x40, RZ ;  /* 0x0000004011087810 */ /* 0x004fc60007ffe0ff */
[----:B------:R-:W2:Y:S01]  /*2e00*/  SHFL.IDX PT, R15, R15, 0x3, 0x181f ;  /* 0x00781f000f0f7f89 */ /* 0x000ea200000e0000 */
[----:B------:R-:W-:Y:S01]  /*2e10*/  ISETP.GE.AND P0, PT, R8, R18, PT ;  /* 0x000000120800720c */ /* 0x000fe20003f06270 */
[----:B---3--:R-:W-:-:S04]  /*2e20*/  IMAD.MOV.U32 R14, RZ, RZ, 0x30 ;  /* 0x00000030ff0e7424 */ /* 0x008fc800078e00ff */
[----:B------:R-:W-:-:S04]  /*2e30*/  IMAD R14, R134, -0x30, R14 ;  /* 0xffffffd0860e7824 */ /* 0x000fc800078e020e */
[----:B------:R-:W-:-:S04]  /*2e40*/  IMAD.IADD R64, R122, 0x1, R14 ;  /* 0x000000017a407824 */ /* 0x000fc800078e020e */
[----:B----4-:R-:W-:-:S04]  /*2e50*/  @!P0 LEA R10, P1, R2, R4, 0x1 ;  /* 0x00000004020a8211 */ /* 0x010fc800078208ff */
[----:B-----5:R-:W-:Y:S02]  /*2e60*/  @!P0 LEA.HI.X R11, R2, R5, R3, 0x1, P1 ;  /* 0x00000005020b8211 */ /* 0x020fe400008f0c03 */
[----:B------:R-:W-:-:S03]  /*2e70*/  @!P0 LEA R8, P1, R0, R4, 0x1 ;  /* 0x0000000400088211 */ /* 0x000fc600078208ff */
[----:B------:R3:W-:Y:S01]  /*2e80*/  @!P0 LDGSTS.E.BYPASS.LTC128B.128 [R68+0x6080], [R10.64], !P4 ;  /* 0x060800000a448fae */ /* 0x0007e2000e101d46 */
[----:B------:R-:W-:Y:S02]  /*2e90*/  @!P0 LEA.HI.X R9, R0, R5, R19, 0x1, P1 ;  /* 0x0000000500098211 */ /* 0x000fe400008f0c13 */
[----:B-1----:R-:W-:-:S03]  /*2ea0*/  @!P0 LEA R6, P1, R25, R4, 0x1 ;  /* 0x0000000419068211 */ /* 0x002fc600078208ff */
[----:B------:R1:W-:Y:S01]  /*2eb0*/  @!P0 LDGSTS.E.BYPASS.LTC128B.128 [R68+0xa080], [R8.64], !P3 ;  /* 0x0a08000008448fae */ /* 0x0003e2000d901d46 */
[----:B------:R-:W-:Y:S02]  /*2ec0*/  @!P0 LEA.HI.X R7, R25, R5, R22, 0x1, P1 ;  /* 0x0000000519078211 */ /* 0x000fe400008f0c16 */
[----:B------:R-:W-:-:S03]  /*2ed0*/  @!P0 LEA R4, P1, R24, R4, 0x1 ;  /* 0x0000000418048211 */ /* 0x000fc600078208ff */
[----:B------:R4:W-:Y:S01]  /*2ee0*/  @!P0 LDGSTS.E.BYPASS.LTC128B.128 [R68+0xe080], [R6.64], !P5 ;  /* 0x0e08000006448fae */ /* 0x0009e2000e901d46 */
[----:B------:R-:W-:-:S05]  /*2ef0*/  @!P0 LEA.HI.X R5, R24, R5, R26, 0x1, P1 ;  /* 0x0000000518058211 */ /* 0x000fca00008f0c1a */
[----:B------:R5:W-:Y:S01]  /*2f00*/  @!P0 LDGSTS.E.BYPASS.LTC128B.128 [R68+0x12080], [R4.64], !P6 ;  /* 0x1208000004448fae */ /* 0x000be2000f101d46 */
[----:B----4-:R-:W-:Y:S02]  /*2f10*/  IADD3 R6, R17, 0x60, RZ ;  /* 0x0000006011067810 */ /* 0x010fe40007ffe0ff */
[----:B------:R-:W-:Y:S02]  /*2f20*/  SHF.R.S32.HI R17, RZ, 0x1f, R65 ;  /* 0x0000001fff117819 */ /* 0x000fe40000011441 */
[----:B------:R-:W-:Y:S02]  /*2f30*/  ISETP.GE.AND P1, PT, R6, R18, PT ;  /* 0x000000120600720c */ /* 0x000fe40003f26270 */
[----:B-----5:R-:W-:Y:S02]  /*2f40*/  SHF.R.S32.HI R5, RZ, 0x1f, R23 ;  /* 0x0000001fff057819 */ /* 0x020fe40000011417 */
[----:B------:R-:W-:-:S04]  /*2f50*/  IADD3 R4, P0, R69, R23, RZ ;  /* 0x0000001745047210 */ /* 0x000fc80007f1e0ff */
[----:B------:R-:W-:Y:S01]  /*2f60*/  LEA.HI.X.SX32 R5, R69, R5, 0x1, P0 ;  /* 0x0000000545057211 */ /* 0x000fe200000f0eff */
[----:B---3--:R-:W-:-:S04]  /*2f70*/  IMAD.WIDE.U32 R10, R4, c[0x0][0x1e0], R2 ;  /* 0x00007800040a7a25 */ /* 0x008fc800078e0002 */
[CC--:B------:R-:W-:Y:S01]  /*2f80*/  @!P1 LEA R6, P0, R2.reuse, R16.reuse, 0x1 ;  /* 0x0000001002069211 */ /* 0x0c0fe200078008ff */
[C---:B-1----:R-:W-:Y:S02]  /*2f90*/  IMAD R8, R5.reuse, c[0x0][0x1e0], RZ ;  /* 0x0000780005087a24 */ /* 0x042fe400078e02ff */
[----:B------:R-:W-:Y:S01]  /*2fa0*/  IMAD R5, R5, c[0x0][0x208], RZ ;  /* 0x0000820005057a24 */ /* 0x000fe200078e02ff */
[--C-:B--2---:R-:W-:Y:S01]  /*2fb0*/  @!P1 LEA.HI.X R7, R2, R15, R3.reuse, 0x1, P0 ;  /* 0x0000000f02079211 */ /* 0x104fe200000f0c03 */
[----:B------:R-:W-:Y:S01]  /*2fc0*/  IMAD R9, R4, c[0x0][0x1e4], R8 ;  /* 0x0000790004097a24 */ /* 0x000fe200078e0208 */
[----:B------:R-:W-:Y:S01]  /*2fd0*/  @!P1 LEA R8, P0, R0, R16, 0x1 ;  /* 0x0000001000089211 */ /* 0x000fe200078008ff */
[C---:B------:R-:W-:Y:S02]  /*2fe0*/  IMAD.WIDE.U32 R12, R4.reuse, c[0x0][0x208], R2 ;  /* 0x00008200040c7a25 */ /* 0x040fe400078e0002 */
[----:B------:R1:W-:Y:S02]  /*2ff0*/  @!P1 LDGSTS.E.BYPASS.LTC128B.128 [R68+0x7080], [R6.64], !P4 ;  /* 0x0708000006449fae */ /* 0x0003e4000e101d46 */
[----:B------:R-:W-:-:S02]  /*3000*/  IMAD R3, R4, c[0x0][0x20c], R5 ;  /* 0x0000830004037a24 */ /* 0x000fc400078e0205 */
[----:B------:R-:W-:Y:S02]  /*3010*/  IMAD.MOV.U32 R4, RZ, RZ, R12 ;  /* 0x000000ffff047224 */ /* 0x000fe400078e000c */
[----:B------:R-:W-:Y:S01]  /*3020*/  IMAD.IADD R5, R13, 0x1, R3 ;  /* 0x000000010d057824 */ /* 0x000fe200078e0203 */
[----:B------:R-:W-:Y:S01]  /*3030*/  IMNMX R3, R64, 0x30, PT ;  /* 0x0000003040037817 */ /* 0x000fe20003800200 */
[----:B------:R-:W-:-:S04]  /*3040*/  IMAD.WIDE.U32 R12, R65, c[0x0][0x1e0], RZ ;  /* 0x00007800410c7a25 */ /* 0x000fc800078e00ff */
[----:B------:R-:W-:Y:S02]  /*3050*/  IMAD.IADD R3, R3, 0x1, -R69 ;  /* 0x0000000103037824 */ /* 0x000fe400078e0a45 */
[----:B------:R-:W-:-:S03]  /*3060*/  IMAD.WIDE.U32 R4, R29, c[0x0][0x210], R4 ;  /* 0x000084001d047a25 */ /* 0x000fc600078e0004 */
[----:B------:R-:W-:Y:S01]  /*3070*/  ISETP.GE.AND P2, PT, R3, 0x21, PT ;  /* 0x000000210300780c */ /* 0x000fe20003f46270 */
[----:B------:R-:W-:Y:S02]  /*3080*/  IMAD R5, R29, c[0x0][0x214], R5 ;  /* 0x000085001d057a24 */ /* 0x000fe400078e0205 */
[----:B-1----:R-:W-:Y:S01]  /*3090*/  IMAD.IADD R7, R11, 0x1, R9 ;  /* 0x000000010b077824 */ /* 0x002fe200078e0209 */
[----:B------:R-:W-:Y:S01]  /*30a0*/  @!P1 LEA.HI.X R9, R0, R15, R19, 0x1, P0 ;  /* 0x0000000f00099211 */ /* 0x000fe200000f0c13 */
[----:B------:R-:W-:Y:S02]  /*30b0*/  IMAD.MOV.U32 R6, RZ, RZ, R10 ;  /* 0x000000ffff067224 */ /* 0x000fe400078e000a */
[----:B------:R-:W-:Y:S02]  /*30c0*/  IMAD R11, R17, c[0x0][0x1e0], RZ ;  /* 0x00007800110b7a24 */ /* 0x000fe400078e02ff */
[----:B------:R1:W-:Y:S01]  /*30d0*/  @!P1 LDGSTS.E.BYPASS.LTC128B.128 [R68+0xb080], [R8.64], !P3 ;  /* 0x0b08000008449fae */ /* 0x0003e2000d901d46 */
[----:B------:R-:W-:Y:S01]  /*30e0*/  IMAD.WIDE.U32 R6, R29, c[0x0][0x1e8], R6 ;  /* 0x00007a001d067a25 */ /* 0x000fe200078e0006 */
[----:B------:R-:W-:-:S03]  /*30f0*/  ISETP.GE.AND P3, PT, R3, 0x1, PT ;  /* 0x000000010300780c */ /* 0x000fc60003f66270 */
[----:B------:R-:W-:Y:S02]  /*3100*/  IMAD R7, R29, c[0x0][0x1ec], R7 ;  /* 0x00007b001d077a24 */ /* 0x000fe400078e0207 */
[----:B------:R-:W-:Y:S02]  /*3110*/  IMAD R3, R20, c[0x0][0x1f0], RZ ;  /* 0x00007c0014037a24 */ /* 0x000fe400078e02ff */
[----:B------:R-:W-:-:S04]  /*3120*/  IMAD.WIDE.U32 R72, R21, c[0x0][0x1f0], R6 ;  /* 0x00007c0015487a25 */ /* 0x000fc800078e0006 */
[C---:B------:R-:W-:Y:S01]  /*3130*/  IMAD R6, R21.reuse, c[0x0][0x1f4], R3 ;  /* 0x00007d0015067a24 */ /* 0x040fe200078e0203 */
[----:B------:R-:W-:Y:S01]  /*3140*/  STL.64 [R1+0x50], R72 ;  /* 0x0000504801007387 */ /* 0x000fe20000100a00 */
[----:B------:R-:W-:-:S04]  /*3150*/  IMAD.WIDE.U32 R28, R21, c[0x0][0x218], R4 ;  /* 0x00008600151c7a25 */ /* 0x000fc800078e0004 */
[----:B------:R-:W-:Y:S02]  /*3160*/  IMAD.IADD R71, R73, 0x1, R6 ;  /* 0x0000000149477824 */ /* 0x000fe400078e0206 */
[----:B------:R-:W-:Y:S02]  /*3170*/  IMAD.MOV.U32 R70, RZ, RZ, R72 ;  /* 0x000000ffff467224 */ /* 0x000fe400078e0048 */
[----:B------:R-:W-:Y:S02]  /*3180*/  IMAD R11, R65, c[0x0][0x1e4], R11 ;  /* 0x00007900410b7a24 */ /* 0x000fe400078e020b */
[----:B------:R-:W-:Y:S01]  /*3190*/  IMAD.WIDE.U32 R6, R12, 0x30, R70 ;  /* 0x000000300c067825 */ /* 0x000fe200078e0046 */
[----:B------:R-:W-:Y:S01]  /*31a0*/  STL.64 [R1+0x38], R70 ;  /* 0x0000384601007387 */ /* 0x000fe20000100a00 */
[-C--:B-1----:R-:W-:Y:S02]  /*31b0*/  @!P1 LEA R8, P0, R25, R16.reuse, 0x1 ;  /* 0x0000001019089211 */ /* 0x082fe400078008ff */
[----:B------:R-:W-:Y:S01]  /*31c0*/  IMAD.IADD R3, R13, 0x1, R11 ;  /* 0x000000010d037824 */ /* 0x000fe200078e020b */
[----:B------:R-:W-:Y:S01]  /*31d0*/  STL.64 [R1+0x58], R28 ;  /* 0x0000581c01007387 */ /* 0x000fe20000100a00 */
[----:B------:R-:W-:Y:S01]  /*31e0*/  @!P1 LEA.HI.X R9, R25, R15, R22, 0x1, P0 ;  /* 0x0000000f19099211 */ /* 0x000fe200000f0c16 */
[----:B------:R-:W-:Y:S01]  /*31f0*/  IMAD.MOV.U32 R22, RZ, RZ, R28 ;  /* 0x000000ffff167224 */ /* 0x000fe200078e001c */
[----:B------:R-:W-:Y:S01]  /*3200*/  @!P1 LEA R10, P0, R24, R16, 0x1 ;  /* 0x00000010180a9211 */ /* 0x000fe200078008ff */
[----:B------:R-:W-:-:S02]  /*3210*/  IMAD R12, R17, c[0x0][0x208], RZ ;  /* 0x00008200110c7a24 */ /* 0x000fc400078e02ff */
[----:B------:R1:W-:Y:S01]  /*3220*/  @!P1 LDGSTS.E.BYPASS.LTC128B.128 [R68+0xf080], [R8.64], !P5 ;  /* 0x0f08000008449fae */ /* 0x0003e2000e901d46 */
[----:B------:R-:W-:Y:S01]  /*3230*/  @!P1 LEA.HI.X R11, R24, R15, R26, 0x1, P0 ;  /* 0x0000000f180b9211 */ /* 0x000fe200000f0c1a */
[----:B------:R-:W-:Y:S01]  /*3240*/  IMAD R3, R3, 0x30, RZ ;  /* 0x0000003003037824 */ /* 0x000fe200078e02ff */
[----:B------:R-:W-:Y:S01]  /*3250*/  @P3 LEA R4, P0, R6, c[0x0][0x1c8], 0x1 ;  /* 0x0000720006043a11 */ /* 0x000fe200078008ff */
[----:B------:R-:W-:Y:S02]  /*3260*/  IMAD.MOV.U32 R13, RZ, RZ, 0x20 ;  /* 0x00000020ff0d7424 */ /* 0x000fe400078e00ff */
[----:B------:R-:W-:Y:S01]  /*3270*/  IMAD.IADD R3, R7, 0x1, R3 ;  /* 0x0000000107037824 */ /* 0x000fe200078e0203 */
[----:B------:R2:W-:Y:S01]  /*3280*/  @!P1 LDGSTS.E.BYPASS.LTC128B.128 [R68+0x13080], [R10.64], !P6 ;  /* 0x130800000a449fae */ /* 0x0005e2000f101d46 */
[----:B------:R-:W-:-:S04]  /*3290*/  IMAD.WIDE.U32 R18, R13, c[0x0][0x1e0], RZ ;  /* 0x000078000d127a25 */ /* 0x000fc800078e00ff */
[----:B------:R-:W-:Y:S02]  /*32a0*/  IMAD R12, R65, c[0x0][0x20c], R12 ;  /* 0x00008300410c7a24 */ /* 0x000fe400078e020c */
[----:B-1----:R-:W-:Y:S01]  /*32b0*/  IMAD R8, R20, c[0x0][0x218], RZ ;  /* 0x0000860014087a24 */ /* 0x002fe200078e02ff */
[----:B------:R-:W-:Y:S01]  /*32c0*/  LOP3.LUT R74, R74, 0xfffffbff, RZ, 0xc0, !PT ;  /* 0xfffffbff4a4a7812 */ /* 0x000fe200078ec0ff */
[----:B------:R-:W-:Y:S01]  /*32d0*/  IMAD R13, R13, c[0x0][0x1e4], RZ ;  /* 0x000079000d0d7a24 */ /* 0x000fe200078e02ff */
[----:B------:R-:W-:Y:S01]  /*32e0*/  ISETP.GE.AND P4, PT, R2, c[0x0][0x1d4], PT ;  /* 0x0000750002007a0c */ /* 0x000fe20003f86270 */
[----:B------:R-:W-:Y:S01]  /*32f0*/  IMAD R5, R21, c[0x0][0x21c], R8 ;  /* 0x0000870015057a24 */ /* 0x000fe200078e0208 */
[----:B------:R-:W-:Y:S01]  /*3300*/  ISETP.GE.AND P1, PT, R0, c[0x0][0x1d4], PT ;  /* 0x0000750000007a0c */ /* 0x000fe20003f26270 */
[----:B------:R-:W-:Y:S01]  /*3310*/  IMAD.WIDE.U32 R8, R65, c[0x0][0x208], RZ ;  /* 0x0000820041087a25 */ /* 0x000fe200078e00ff */
[----:B------:R-:W-:Y:S01]  /*3320*/  ISETP.GE.AND P6, PT, R25, c[0x0][0x1d4], PT ;  /* 0x0000750019007a0c */ /* 0x000fe20003fc6270 */
[----:B------:R-:W0:Y:S02]  /*3330*/  LDGDEPBAR ;  /* 0x00000000000079af */ /* 0x000e240000000000 */
[----:B------:R-:W-:Y:S01]  /*3340*/  IMAD.IADD R23, R29, 0x1, R5 ;  /* 0x000000011d177824 */ /* 0x000fe200078e0205 */
[----:B------:R-:W-:-:S02]  /*3350*/  @P3 LEA.HI.X R5, R6, c[0x0][0x1cc], R3, 0x1, P0 ;  /* 0x0000730006053a11 */ /* 0x000fc400000f0c03 */
[----:B------:R-:W-:Y:S01]  /*3360*/  @P2 IADD3 R7, P0, R6, R18, RZ ;  /* 0x0000001206072210 */ /* 0x000fe20007f1e0ff */
[----:B------:R-:W-:Y:S01]  /*3370*/  IMAD.IADD R6, R9, 0x1, R12 ;  /* 0x0000000109067824 */ /* 0x000fe200078e020c */
[----:B------:R1:W-:Y:S01]  /*3380*/  STL.64 [R1+0x48], R22 ;  /* 0x0000481601007387 */ /* 0x0003e20000100a00 */
[----:B------:R-:W-:-:S03]  /*3390*/  IMAD.WIDE.U32 R8, R8, 0x30, R22 ;  /* 0x0000003008087825 */ /* 0x000fc600078e0016 */
[----:B------:R-:W3:Y:S04]  /*33a0*/  LDL R17, [R1+0x8] ;  /* 0x0000080001117983 */ /* 0x000ee80000100800 */
[----:B------:R-:W4:Y:S04]  /*33b0*/  LDL R16, [R1+0x10] ;  /* 0x0000100001107983 */ /* 0x000f280000100800 */
[----:B------:R-:W5:Y:S01]  /*33c0*/  LDL R15, [R1+0xc] ;  /* 0x00000c00010f7983 */ /* 0x000f620000100800 */
[----:B------:R-:W-:Y:S01]  /*33d0*/  @P2 IADD3.X R12, R3, R19, R13, P0, !PT ;  /* 0x00000013030c2210 */ /* 0x000fe200007fe40d */
[----:B------:R-:W-:Y:S01]  /*33e0*/  IMAD R3, R6, 0x30, RZ ;  /* 0x0000003006037824 */ /* 0x000fe200078e02ff */
[----:B------:R-:W-:Y:S01]  /*33f0*/  @P2 LEA R6, P0, R7, c[0x0][0x1c8], 0x1 ;  /* 0x0000720007062a11 */ /* 0x000fe200078008ff */
[----:B------:R2:W-:Y:S01]  /*3400*/  @P3 LDGSTS.E.BYPASS.LTC128B.128 [R68+0x14080], [R4.64], !P4 ;  /* 0x1408000004443fae */ /* 0x0005e2000e101d46 */
[----:B------:R-:W-:Y:S01]  /*3410*/  SEL R2, RZ, 0xffffffff, P1 ;  /* 0xffffffffff027807 */ /* 0x000fe20000800000 */
[----:B------:R-:W-:Y:S01]  /*3420*/  IMAD.IADD R3, R9, 0x1, R3 ;  /* 0x0000000109037824 */ /* 0x000fe200078e0203 */
[----:B------:R-:W-:Y:S01]  /*3430*/  @P2 LEA.HI.X R7, R7, c[0x0][0x1cc], R12, 0x1, P0 ;  /* 0x0000730007072a11 */ /* 0x000fe200000f0c0c */
[----:B------:R2:W-:Y:S01]  /*3440*/  @P3 LDGSTS.E.BYPASS.LTC128B.128 [R68+0x15880], [R4.64+0x80], !P1 ;  /* 0x1588008004443fae */ /* 0x0005e2000c901d46 */
[----:B------:R-:W-:Y:S01]  /*3450*/  LEA R12, P0, R8, c[0x0][0x1f8], 0x1 ;  /* 0x00007e00080c7a11 */ /* 0x000fe200078008ff */
[----:B------:R-:W-:Y:S01]  /*3460*/  IMAD.SHL.U32 R2, R2, 0x2, RZ ;  /* 0x0000000202027824 */ /* 0x000fe200078e00ff */
[----:B------:R-:W-:Y:S01]  /*3470*/  IADD3 R242, R135, 0x20, RZ ;  /* 0x0000002087f27810 */ /* 0x000fe20007ffe0ff */
[----:B------:R2:W-:Y:S01]  /*3480*/  @P3 LDGSTS.E.BYPASS.LTC128B.128 [R68+0x17080], [R4.64+0x100], !P6 ;  /* 0x1708010004443fae */ /* 0x0005e2000f101d46 */
[----:B------:R-:W-:Y:S01]  /*3490*/  LEA.HI.X R13, R8, c[0x0][0x1fc], R3, 0x1, P0 ;  /* 0x00007f00080d7a11 */ /* 0x000fe200000f0c03 */
[----:B------:R-:W-:Y:S01]  /*34a0*/  IMAD.MOV.U32 R0, RZ, RZ, 0x40 ;  /* 0x00000040ff007424 */ /* 0x000fe200078e00ff */
[----:B------:R-:W-:Y:S01]  /*34b0*/  BSSY B0, `(.L_x_409) ;  /* 0x000011d000007945 */ /* 0x000fe20003800000 */
[----:B-1----:R-:W1:Y:S04]  /*34c0*/  S2R R22, SR_TID.X ;  /* 0x0000000000167919 */ /* 0x002e680000002100 */
[----:B------:R-:W2:Y:S01]  /*34d0*/  S2R R21, SR_TID.X ;  /* 0x0000000000157919 */ /* 0x000ea20000002100 */
[----:B-1----:R-:W-:-:S02]  /*34e0*/  ISETP.GT.AND P5, PT, R22, 0x7f, PT ;  /* 0x0000007f1600780c */ /* 0x002fc40003fa4270 */
[----:B--2---:R-:W-:-:S04]  /*34f0*/  SHF.R.S32.HI R20, RZ, 0x1f, R21 ;  /* 0x0000001fff147819 */ /* 0x004fc80000011415 */
[----:B------:R-:W-:-:S04]  /*3500*/  LEA.HI R20, R20, R21, RZ, 0x5 ;  /* 0x0000001514147211 */ /* 0x000fc800078f28ff */
[----:B------:R-:W-:-:S03]  /*3510*/  SHF.R.S32.HI R20, RZ, 0x5, R20 ;  /* 0x00000005ff147819 */ /* 0x000fc60000011414 */
[----:B------:R-:W-:Y:S01]  /*3520*/  @!P5 IMAD.MOV.U32 R3, RZ, RZ, c[0x0][0x208] ;  /* 0x00008200ff03d624 */ /* 0x000fe200078e00ff */
[----:B------:R-:W-:Y:S01]  /*3530*/  @P5 LOP3.LUT R74, R74, 0x400, RZ, 0xfc, !PT ;  /* 0x000004004a4a5812 */ /* 0x000fe200078efcff */
[----:B------:R-:W-:Y:S02]  /*3540*/  @!P5 IMAD.MOV.U32 R8, RZ, RZ, c[0x0][0x20c] ;  /* 0x00008300ff08d624 */ /* 0x000fe400078e00ff */
[----:B------:R-:W-:Y:S01]  /*3550*/  IMAD R20, R20, 0x800, R238 ;  /* 0x0000080014147824 */ /* 0x000fe200078e02ee */
[C---:B------:R-:W-:Y:S02]  /*3560*/  @!P5 LEA R10, P0, R3.reuse, R12, 0x6 ;  /* 0x0000000c030ad211 */ /* 0x040fe400078030ff */
[----:B------:R-:W-:Y:S02]  /*3570*/  LOP3.LUT R74, R74, 0xfffffdff, RZ, 0xc0, !PT ;  /* 0xfffffdff4a4a7812 */ /* 0x000fe400078ec0ff */
[----:B------:R-:W-:Y:S02]  /*3580*/  @!P5 LEA.HI.X R11, R3, R13, R8, 0x6, P0 ;  /* 0x0000000d030bd211 */ /* 0x000fe400000f3408 */
[----:B------:R-:W-:-:S02]  /*3590*/  ISETP.GE.AND P5, PT, R24, c[0x0][0x1d4], PT ;  /* 0x0000750018007a0c */ /* 0x000fc40003fa6270 */
[----:B------:R-:W-:Y:S02]  /*35a0*/  LOP3.LUT P0, RZ, R27, 0x2, RZ, 0xc0, !PT ;  /* 0x000000021bff7812 */ /* 0x000fe4000780c0ff */
[----:B------:R-:W-:Y:S02]  /*35b0*/  SEL R3, RZ, 0x1, P4 ;  /* 0x00000001ff037807 */ /* 0x000fe40002000000 */
[----:B------:R-:W-:-:S04]  /*35c0*/  @P4 LOP3.LUT R74, R74, 0x200, RZ, 0xfc, !PT ;  /* 0x000002004a4a4812 */ /* 0x000fc800078efcff */
[----:B------:R-:W-:-:S03]  /*35d0*/  LOP3.LUT R74, R74, 0xfffffeff, RZ, 0xc0, !PT ;  /* 0xfffffeff4a4a7812 */ /* 0x000fc600078ec0ff */
[----:B------:R1:W-:Y:S01]  /*35e0*/  @P3 LDGSTS.E.BYPASS.LTC128B.128 [R68+0x18880], [R4.64+0x180], !P5 ;  /* 0x1888018004443fae */ /* 0x0003e2000e901d46 */
[----:B------:R-:W-:Y:S02]  /*35f0*/  @P1 LOP3.LUT R74, R74, 0x100, RZ, 0xfc, !PT ;  /* 0x000001004a4a1812 */ /* 0x000fe400078efcff */
[----:B------:R-:W-:Y:S01]  /*3600*/  @P0 IADD3 R242, R135, -0x20, RZ ;  /* 0xffffffe087f20810 */ /* 0x000fe20007ffe0ff */
[----:B------:R2:W-:Y:S01]  /*3610*/  @P2 LDGSTS.E.BYPASS.LTC128B.128 [R68+0x15080], [R6.64], !P4 ;  /* 0x1508000006442fae */ /* 0x0005e2000e101d46 */
[----:B------:R-:W-:Y:S02]  /*3620*/  LOP3.LUT P0, RZ, R27, 0x4, RZ, 0xc0, !PT ;  /* 0x000000041bff7812 */ /* 0x000fe4000780c0ff */
[----:B------:R-:W-:Y:S01]  /*3630*/  LOP3.LUT R74, R74, 0xffffff7f, RZ, 0xc0, !PT ;  /* 0xffffff7f4a4a7812 */ /* 0x000fe200078ec0ff */
[----:B------:R2:W-:Y:S01]  /*3640*/  @P2 LDGSTS.E.BYPASS.LTC128B.128 [R68+0x16880], [R6.64+0x80], !P1 ;  /* 0x1688008006442fae */ /* 0x0005e2000c901d46 */
[----:B------:R-:W-:Y:S02]  /*3650*/  SEL R0, R0, 0xffffffc0, !P0 ;  /* 0xffffffc000007807 */ /* 0x000fe40004000000 */
[----:B------:R-:W-:Y:S01]  /*3660*/  @P6 LOP3.LUT R74, R74, 0x80, RZ, 0xfc, !PT ;  /* 0x000000804a4a6812 */ /* 0x000fe200078efcff */
[----:B------:R2:W-:Y:S01]  /*3670*/  @P2 LDGSTS.E.BYPASS.LTC128B.128 [R68+0x18080], [R6.64+0x100], !P6 ;  /* 0x1808010006442fae */ /* 0x0005e2000f101d46 */
[----:B------:R-:W-:Y:S01]  /*3680*/  IADD3 R252, R242, 0x800, RZ ;  /* 0x00000800f2fc7810 */ /* 0x000fe20007ffe0ff */
[--C-:B------:R-:W-:Y:S01]  /*3690*/  IMAD.IADD R237, R135, 0x1, R0.reuse ;  /* 0x0000000187ed7824 */ /* 0x100fe200078e0200 */
[----:B------:R-:W-:Y:S01]  /*36a0*/  LOP3.LUT R74, R74, 0xffffffbf, RZ, 0xc0, !PT ;  /* 0xffffffbf4a4a7812 */ /* 0x000fe200078ec0ff */
[----:B------:R2:W-:Y:S01]  /*36b0*/  @P2 LDGSTS.E.BYPASS.LTC128B.128 [R68+0x19880], [R6.64+0x180], !P5 ;  /* 0x1988018006442fae */ /* 0x0005e2000e901d46 */
[C---:B------:R-:W-:Y:S01]  /*36c0*/  IMAD.IADD R236, R242.reuse, 0x1, R0 ;  /* 0x00000001f2ec7824 */ /* 0x040fe200078e0200 */
[----:B------:R-:W-:-:S02]  /*36d0*/  IADD3 R0, R242, 0x1000, RZ ;  /* 0x00001000f2007810 */ /* 0x000fc40007ffe0ff */
[----:B------:R-:W0:Y:S01]  /*36e0*/  LDGDEPBAR ;  /* 0x00000000000079af */ /* 0x000e220000000000 */
[----:B------:R-:W-:Y:S02]  /*36f0*/  @P5 LOP3.LUT R74, R74, 0x40, RZ, 0xfc, !PT ;  /* 0x000000404a4a5812 */ /* 0x000fe400078efcff */
[C---:B------:R-:W-:Y:S02]  /*3700*/  IADD3 R251, R242.reuse, 0x4800, RZ ;  /* 0x00004800f2fb7810 */ /* 0x040fe40007ffe0ff */
[----:B------:R-:W-:Y:S01]  /*3710*/  IADD3 R250, R242, 0x5800, RZ ;  /* 0x00005800f2fa7810 */ /* 0x000fe20007ffe0ff */
[----:B------:R-:W-:Y:S01]  /*3720*/  STL [R1+0x14], R74 ;  /* 0x0000144a01007387 */ /* 0x000fe20000100800 */
[----:B-1----:R-:W-:Y:S02]  /*3730*/  LOP3.LUT R4, R2, 0x2, R3, 0xe2, !PT ;  /* 0x0000000202047812 */ /* 0x002fe400078ee203 */
[----:B------:R-:W-:Y:S01]  /*3740*/  SEL R3, RZ, 0x4, P6 ;  /* 0x00000004ff037807 */ /* 0x000fe20003000000 */
[----:B------:R-:W-:Y:S01]  /*3750*/  STL [R1], R0 ;  /* 0x0000000001007387 */ /* 0x000fe20000100800 */
[----:B------:R-:W-:-:S02]  /*3760*/  SEL R2, RZ, 0x8, P5 ;  /* 0x00000008ff027807 */ /* 0x000fc40002800000 */
[----:B------:R-:W-:Y:S02]  /*3770*/  IADD3 R249, R242, 0x5000, RZ ;  /* 0x00005000f2f97810 */ /* 0x000fe40007ffe0ff */
[----:B------:R-:W-:Y:S02]  /*3780*/  LOP3.LUT R3, R2, R4, R3, 0xfe, !PT ;  /* 0x0000000402037212 */ /* 0x000fe400078efe03 */
[----:B------:R-:W-:Y:S02]  /*3790*/  IADD3 R2, R14, R122, -R69 ;  /* 0x0000007a0e027210 */ /* 0x000fe40007ffe845 */
[C---:B------:R-:W-:Y:S02]  /*37a0*/  LOP3.LUT P3, RZ, R3.reuse, 0x1, RZ, 0xc0, !PT ;  /* 0x0000000103ff7812 */ /* 0x040fe4000786c0ff */
[----:B------:R-:W-:Y:S02]  /*37b0*/  LOP3.LUT P2, RZ, R3, 0x2, RZ, 0xc0, !PT ;  /* 0x0000000203ff7812 */ /* 0x000fe4000784c0ff */
[----:B------:R-:W-:Y:S01]  /*37c0*/  ISETP.LT.OR P0, PT, R2, 0x1, !P3 ;  /* 0x000000010200780c */ /* 0x000fe20005f01670 */
[----:B------:R-:W-:-:S04]  /*37d0*/  DEPBAR.LE SB0, 0x1 ;  /* 0x000080400000791a */ /* 0x000fc80000000000 */
[----:B------:R-:W-:Y:S01]  /*37e0*/  BAR.SYNC.DEFER_BLOCKING 0x0 ;  /* 0x0000000000007b1d */ /* 0x000fe20000010000 */
[----:B------:R-:W-:Y:S02]  /*37f0*/  LOP3.LUT P1, RZ, R3, 0x4, RZ, 0xc0, !PT ;  /* 0x0000000403ff7812 */ /* 0x000fe4000782c0ff */
[C---:B------:R-:W-:Y:S02]  /*3800*/  IADD3 R248, R242.reuse, 0x3000, RZ ;  /* 0x00003000f2f87810 */ /* 0x040fe40007ffe0ff */
[C---:B------:R-:W-:Y:S02]  /*3810*/  IADD3 R247, R242.reuse, 0x4000, RZ ;  /* 0x00004000f2f77810 */ /* 0x040fe40007ffe0ff */
[C---:B------:R-:W-:Y:S02]  /*3820*/  IADD3 R246, R242.reuse, 0x3800, RZ ;  /* 0x00003800f2f67810 */ /* 0x040fe40007ffe0ff */
[C---:B------:R-:W-:Y:S02]  /*3830*/  IADD3 R245, R242.reuse, 0x1800, RZ ;  /* 0x00001800f2f57810 */ /* 0x040fe40007ffe0ff */
[----:B------:R-:W-:-:S02]  /*3840*/  IADD3 R244, R242, 0x2800, RZ ;  /* 0x00002800f2f47810 */ /* 0x000fc40007ffe0ff */
[----:B------:R-:W-:Y:S01]  /*3850*/  IADD3 R243, R242, 0x2000, RZ ;  /* 0x00002000f2f37810 */ /* 0x000fe20007ffe0ff */
[----:B------:R-:W-:Y:S04]  /*3860*/  LDSM.16.M88.4 R160, [R20] ;  /* 0x0000000014a0783b */ /* 0x000fe80000000200 */
[----:B------:R-:W-:Y:S04]  /*3870*/  LDSM.16.M88.4 R188, [R20+0x4000] ;  /* 0x0040000014bc783b */ /* 0x000fe80000000200 */
[----:B------:R-:W-:Y:S04]  /*3880*/  LDSM.16.M88.4 R204, [R20+0x8000] ;  /* 0x0080000014cc783b */ /* 0x000fe80000000200 */
[----:B------:R-:W-:Y:S04]  /*3890*/  LDSM.16.M88.4 R220, [R20+0xc000] ;  /* 0x00c0000014dc783b */ /* 0x000fe80000000200 */
[----:B---3--:R-:W-:Y:S04]  /*38a0*/  LDSM.16.M88.4 R164, [R17] ;  /* 0x0000000011a4783b */ /* 0x008fe80000000200 */
[----:B----4-:R-:W-:Y:S04]  /*38b0*/  LDSM.16.M88.4 R180, [R16] ;  /* 0x0000000010b4783b */ /* 0x010fe80000000200 */
[----:B-----5:R-:W-:Y:S04]  /*38c0*/  LDSM.16.M88.4 R184, [R15] ;  /* 0x000000000fb8783b */ /* 0x020fe80000000200 */
        /* <DEDUP_REMOVED lines=12> */
[----:B--2---:R-:W1:Y:S04]  /*3990*/  LDSM.16.M88.4 R4, [R135] ;  /* 0x000000008704783b */ /* 0x004e680000000200 */
[----:B------:R-:W-:Y:S04]  /*39a0*/  LDSM.16.M88.4 R24, [R135+0x800] ;  /* 0x000800008718783b */ /* 0x000fe80000000200 */
[----:B------:R-:W2:Y:S04]  /*39b0*/  LDSM.16.M88.4 R28, [R135+0x1000] ;  /* 0x00100000871c783b */ /* 0x000ea80000000200 */
[----:B------:R-:W3:Y:S04]  /*39c0*/  LDSM.16.M88.4 R36, [R242] ;  /* 0x00000000f224783b */ /* 0x000ee80000000200 */
[----:B------:R-:W-:Y:S04]  /*39d0*/  LDSM.16.M88.4 R44, [R242+0x800] ;  /* 0x00080000f22c783b */ /* 0x000fe80000000200 */
[----:B------:R-:W4:Y:S04]  /*39e0*/  LDSM.16.M88.4 R52, [R242+0x1000] ;  /* 0x00100000f234783b */ /* 0x000f280000000200 */
[----:B------:R-:W-:Y:S01]  /*39f0*/  @!PT LDS RZ, [RZ] ;  /* 0x00000000fffff984 */ /* 0x000fe20000000800 */
[----:B------:R-:W-:Y:S01]  /*3a00*/  @!PT LDS RZ, [RZ] ;  /* 0x00000000fffff984 */ /* 0x000fe20000000800 */
[----:B------:R-:W-:Y:S01]  /*3a10*/  @!PT LDS RZ, [RZ] ;  /* 0x00000000fffff984 */ /* 0x000fe20000000800 */
[----:B------:R2:W-:Y:S01]  /*3a20*/  LDGSTS.E.BYPASS.LTC128B.128 [R68+0x4080], [R12.64], !P0 ;  /* 0x040800000c447fae */ /* 0x0005e2000c101d46 */
[----:B------:R-:W-:-:S13]  /*3a30*/  ISETP.LT.OR P0, PT, R2, 0x1, !P2 ;  /* 0x000000010200780c */ /* 0x000fda0005701670 */
[----:B------:R3:W-:Y:S01]  /*3a40*/  LDGSTS.E.BYPASS.LTC128B.128 [R68+0x5880], [R12.64+0x80], !P0 ;  /* 0x058800800c447fae */ /* 0x0007e2000c101d46 */
[----:B------:R-:W-:Y:S01]  /*3a50*/  ISETP.LT.OR P0, PT, R2, 0x1, !P1 ;  /* 0x000000010200780c */ /* 0x000fe20004f01670 */
[C---:B-1----:R-:W-:Y:S08]  /*3a60*/  HMMA.16816.F32 R16, R160.reuse, R4, RZ ;  /* 0x00000004a010723c */ /* 0x042ff000000018ff */
[----:B------:R-:W-:Y:S04]  /*3a70*/  HMMA.16816.F32 R4, R160, R6, RZ ;  /* 0x00000006a004723c */ /* 0x000fe800000018ff */
[----:B------:R1:W-:Y:S01]  /*3a80*/  LDGSTS.E.BYPASS.LTC128B.128 [R68+0x7080], [R12.64+0x100], !P0 ;  /* 0x070801000c447fae */ /* 0x0003e2000c101d46 */
[----:B------:R-:W-:-:S03]  /*3a90*/  LOP3.LUT P0, RZ, R3, 0x8, RZ, 0xc0, !PT ;  /* 0x0000000803ff7812 */ /* 0x000fc6000780c0ff */
[----:B--2---:R-:W-:Y:S01]  /*3aa0*/  HMMA.16816.F32 R32, R160, R28, RZ ;  /* 0x0000001ca020723c */ /* 0x004fe200000018ff */
[----:B------:R-:W-:-:S07]  /*3ab0*/  ISETP.LT.OR P4, PT, R2, 0x1, !P0 ;  /* 0x000000010200780c */ /* 0x000fce0004781670 */
[----:B------:R-:W-:Y:S06]  /*3ac0*/  HMMA.16816.F32 R40, R160, R30, RZ ;  /* 0x0000001ea028723c */ /* 0x000fec00000018ff */
[----:B------:R1:W-:Y:S01]  /*3ad0*/  LDGSTS.E.BYPASS.LTC128B.128 [R68+0x8880], [R12.64+0x180], !P4 ;  /* 0x088801800c447fae */ /* 0x0003e2000e101d46 */
[----:B------:R-:W-:Y:S01]  /*3ae0*/  ISETP.GT.AND P4, PT, R22, 0x7f, PT ;  /* 0x0000007f1600780c */ /* 0x000fe20003f84270 */
[----:B---3--:R-:W-:Y:S08]  /*3af0*/  HMMA.16816.F32 R4, R164, R38, R4 ;  /* 0x00000026a404723c */ /* 0x008ff00000001804 */
[----:B------:R-:W-:Y:S04]  /*3b00*/  HMMA.16816.F32 R20, R160, R24, RZ ;  /* 0x00000018a014723c */ /* 0x000fe800000018ff */
[----:B------:R-:W-:-:S02]  /*3b10*/  @!P4 ISETP.LT.OR P3, PT, R2, 0x21, !P3 ;  /* 0x000000210200c80c */ /* 0x000fc40005f61670 */
[C---:B------:R-:W-:Y:S02]  /*3b20*/  @!P4 ISETP.LT.OR P2, PT, R2.reuse, 0x21, !P2 ;  /* 0x000000210200c80c */ /* 0x040fe40005741670 */
[C---:B------:R-:W-:Y:S01]  /*3b30*/  @!P4 ISETP.LT.OR P1, PT, R2.reuse, 0x21, !P1 ;  /* 0x000000210200c80c */ /* 0x040fe20004f21670 */
[----:B------:R-:W-:Y:S01]  /*3b40*/  HMMA.16816.F32 R24, R160, R26, RZ ;  /* 0x0000001aa018723c */ /* 0x000fe200000018ff */
[----:B------:R-:W-:-:S07]  /*3b50*/  @!P4 ISETP.LT.OR P0, PT, R2, 0x21, !P0 ;  /* 0x000000210200c80c */ /* 0x000fce0004701670 */
[----:B------:R2:W-:Y:S01]  /*3b60*/  @!P4 LDGSTS.E.BYPASS.LTC128B.128 [R68+0x5080], [R10.64], !P3 ;  /* 0x050800000a44cfae */ /* 0x0005e2000d901d46 */
[C---:B----4-:R-:W-:Y:S03]  /*3b70*/  HMMA.16816.F32 R28, R164.reuse, R52, R32 ;  /* 0x00000034a41c723c */ /* 0x050fe60000001820 */
[----:B------:R2:W-:Y:S04]  /*3b80*/  @!P4 LDGSTS.E.BYPASS.LTC128B.128 [R68+0x6880], [R10.64+0x80], !P2 ;  /* 0x068800800a44cfae */ /* 0x0005e8000d101d46 */
[----:B------:R2:W-:Y:S01]  /*3b90*/  @!P4 LDGSTS.E.BYPASS.LTC128B.128 [R68+0x8080], [R10.64+0x100], !P1 ;  /* 0x080801000a44cfae */ /* 0x0005e2000c901d46 */
[----:B------:R-:W-:Y:S03]  /*3ba0*/  HMMA.16816.F32 R32, R164, R54, R40 ;  /* 0x00000036a420723c */ /* 0x000fe60000001828 */
[----:B------:R2:W-:Y:S01]  /*3bb0*/  @!P4 LDGSTS.E.BYPASS.LTC128B.128 [R68+0x9880], [R10.64+0x180], !P0 ;  /* 0x098801800a44cfae */ /* 0x0005e2000c101d46 */
[----:B------:R-:W-:-:S03]  /*3bc0*/  ISETP.GT.AND P0, PT, R65, R75, PT ;  /* 0x0000004b4100720c */ /* 0x000fc60003f04270 */
[----:B------:R-:W3:Y:S04]  /*3bd0*/  LDSM.16.M88.4 R48, [R237] ;  /* 0x00000000ed30783b */ /* 0x000ee80000000200 */
[----:B------:R-:W4:Y:S04]  /*3be0*/  LDSM.16.M88.4 R56, [R237+0x800] ;  /* 0x00080000ed38783b */ /* 0x000f280000000200 */
[----:B------:R-:W5:Y:S04]  /*3bf0*/  LDSM.16.M88.4 R60, [R237+0x1000] ;  /* 0x00100000ed3c783b */ /* 0x000f680000000200 */
[----:B------:R-:W-:Y:S04]  /*3c00*/  LDSM.16.M88.4 R52, [R236+0x1000] ;  /* 0x00100000ec34783b */ /* 0x000fe80000000200 */
[----:B------:R-:W-:Y:S04]  /*3c10*/  LDSM.16.M88.4 R40, [R135+0x1800] ;  /* 0x001800008728783b */ /* 0x000fe80000000200 */
[----:B------:R-:W0:Y:S01]  /*3c20*/  LDGDEPBAR ;  /* 0x00000000000079af */ /* 0x000e220000000000 */
[C---:B--2---:R-:W-:Y:S03]  /*3c30*/  HMMA.16816.F32 R8, R164.reuse, R36, R16 ;  /* 0x00000024a408723c */ /* 0x044fe60000001810 */
[----:B------:R-:W2:Y:S05]  /*3c40*/  LDSM.16.M88.4 R36, [R236] ;  /* 0x00000000ec24783b */ /* 0x000eaa0000000200 */
[C---:B------:R-:W-:Y:S08]  /*3c50*/  HMMA.16816.F32 R16, R164.reuse, R44, R20 ;  /* 0x0000002ca410723c */ /* 0x040ff00000001814 */
[----:B------:R-:W-:Y:S01]  /*3c60*/  HMMA.16816.F32 R20, R164, R46, R24 ;  /* 0x0000002ea414723c */ /* 0x000fe20000001818 */
[----:B------:R-:W1:Y:S07]  /*3c70*/  LDSM.16.M88.4 R44, [R236+0x800] ;  /* 0x00080000ec2c783b */ /* 0x000e6e0000000200 */
[C---:B---3--:R-:W-:Y:S01]  /*3c80*/  HMMA.16816.F32 R24, R180.reuse, R48, R8 ;  /* 0x00000030b418723c */ /* 0x048fe20000001808 */
[----:B------:R-:W-:Y:S07]  /*3c90*/  LDSM.16.M88.4 R8, [R242+0x1800] ;  /* 0x00180000f208783b */ /* 0x000fee0000000200 */
[C---:B------:R-:W-:Y:S01]  /*3ca0*/  HMMA.16816.F32 R4, R180.reuse, R50, R4 ;  /* 0x00000032b404723c */ /* 0x040fe20000001804 */
[----:B------:R-:W3:Y:S07]  /*3cb0*/  LDSM.16.M88.4 R48, [R135+0x2000] ;  /* 0x002000008730783b */ /* 0x000eee0000000200 */
[C---:B----4-:R-:W-:Y:S08]  /*3cc0*/  HMMA.16816.F32 R16, R180.reuse, R56, R16 ;  /* 0x00000038b410723c */ /* 0x050ff00000001810 */
[C---:B------:R-:W-:Y:S01]  /*3cd0*/  HMMA.16816.F32 R20, R180.reuse, R58, R20 ;  /* 0x0000003ab414723c */ /* 0x040fe20000001814 */
[----:B------:R-:W4:Y:S07]  /*3ce0*/  LDSM.16.M88.4 R56, [R135+0x2800] ;  /* 0x002800008738783b */ /* 0x000f2e0000000200 */
[C---:B-----5:R-:W-:Y:S08]  /*3cf0*/  HMMA.16816.F32 R28, R180.reuse, R60, R28 ;  /* 0x0000003cb41c723c */ /* 0x060ff0000000181c */
[----:B------:R-:W-:Y:S01]  /*3d00*/  HMMA.16816.F32 R32, R180, R62, R32 ;  /* 0x0000003eb420723c */ /* 0x000fe20000001820 */
[----:B------:R-:W-:Y:S07]  /*3d10*/  LDSM.16.M88.4 R60, [R135+0x5800] ;  /* 0x00580000873c783b */ /* 0x000fee0000000200 */
[C---:B--2---:R-:W-:Y:S08]  /*3d20*/  HMMA.16816.F32 R24, R184.reuse, R36, R24 ;  /* 0x00000024b818723c */ /* 0x044ff00000001818 */
[C---:B------:R-:W-:Y:S01]  /*3d30*/  HMMA.16816.F32 R4, R184.reuse, R38, R4 ;  /* 0x00000026b804723c */ /* 0x040fe20000001804 */
[----:B------:R-:W-:Y:S07]  /*3d40*/  LDSM.16.M88.4 R36, [R237+0x1800] ;  /* 0x00180000ed24783b */ /* 0x000fee0000000200 */
[C---:B-1----:R-:W-:Y:S08]  /*3d50*/  HMMA.16816.F32 R16, R184.reuse, R44, R16 ;  /* 0x0000002cb810723c */ /* 0x042ff00000001810 */
[C---:B------:R-:W-:Y:S01]  /*3d60*/  HMMA.16816.F32 R20, R184.reuse, R46, R20 ;  /* 0x0000002eb814723c */ /* 0x040fe20000001814 */
[----:B------:R-:W1:Y:S07]  /*3d70*/  LDSM.16.M88.4 R44, [R242+0x2000] ;  /* 0x00200000f22c783b */ /* 0x000e6e0000000200 */
[C---:B------:R-:W-:Y:S08]  /*3d80*/  HMMA.16816.F32 R28, R184.reuse, R52, R28 ;  /* 0x00000034b81c723c */ /* 0x040ff0000000181c */
        /* <DEDUP_REMOVED lines=8> */
[C---:B----4-:R-:W-:Y:S08]  /*3e10*/  HMMA.16816.F32 R28, R188.reuse, R56, R28 ;  /* 0x00000038bc1c723c */ /* 0x050ff0000000181c */
[----:B------:R-:W-:Y:S01]  /*3e20*/  HMMA.16816.F32 R32, R188, R58, R32 ;  /* 0x0000003abc20723c */ /* 0x000fe20000001820 */
[----:B------:R-:W4:Y:S07]  /*3e30*/  LDSM.16.M88.4 R56, [R237+0x2800] ;  /* 0x00280000ed38783b */ /* 0x000f2e0000000200 */
[C---:B------:R-:W-:Y:S08]  /*3e40*/  HMMA.16816.F32 R24, R192.reuse, R8, R24 ;  /* 0x00000008c018723c */ /* 0x040ff00000001818 */
[C---:B------:R-:W-:Y:S01]  /*3e50*/  HMMA.16816.F32 R4, R192.reuse, R10, R4 ;  /* 0x0000000ac004723c */ /* 0x040fe20000001804 */
[----:B------:R-:W5:Y:S07]  /*3e60*/  LDSM.16.M88.4 R8, [R236+0x1800] ;  /* 0x00180000ec08783b */ /* 0x000f6e0000000200 */
[C---:B-1----:R-:W-:Y:S08]  /*3e70*/  HMMA.16816.F32 R16, R192.reuse, R44, R16 ;  /* 0x0000002cc010723c */ /* 0x042ff00000001810 */
[C---:B------:R-:W-:Y:S01]  /*3e80*/  HMMA.16816.F32 R20, R192.reuse, R46, R20 ;  /* 0x0000002ec014723c */ /* 0x040fe20000001814 */
[----:B------:R-:W-:Y:S07]  /*3e90*/  LDSM.16.M88.4 R44, [R135+0x3800] ;  /* 0x00380000872c783b */ /* 0x000fee0000000200 */
[C---:B--2---:R-:W-:Y:S08]  /*3ea0*/  HMMA.16816.F32 R28, R192.reuse, R52, R28 ;  /* 0x00000034c01c723c */ /* 0x044ff0000000181c */
[----:B------:R-:W-:Y:S01]  /*3eb0*/  HMMA.16816.F32 R32, R192, R54, R32 ;  /* 0x00000036c020723c */ /* 0x000fe20000001820 */
[----:B------:R-:W1:Y:S07]  /*3ec0*/  LDSM.16.M88.4 R52, [R236+0x2800] ;  /* 0x00280000ec34783b */ /* 0x000e6e0000000200 */
[C---:B------:R-:W-:Y:S08]  /*3ed0*/  HMMA.16816.F32 R24, R196.reuse, R36, R24 ;  /* 0x00000024c418723c */ /* 0x040ff00000001818 */
[C---:B------:R-:W-:Y:S01]  /*3ee0*/  HMMA.16816.F32 R4, R196.reuse, R38, R4 ;  /* 0x00000026c404723c */ /* 0x040fe20000001804 */
[----:B------:R-:W2:Y:S07]  /*3ef0*/  LDSM.16.M88.4 R36, [R135+0x3000] ;  /* 0x003000008724783b */ /* 0x000eae0000000200 */
[C---:B---3--:R-:W-:Y:S08]  /*3f00*/  HMMA.16816.F32 R16, R196.reuse, R48, R16 ;  /* 0x00000030c410723c */ /* 0x048ff00000001810 */
[C---:B------:R-:W-:Y:S01]  /*3f10*/  HMMA.16816.F32 R20, R196.reuse, R50, R20 ;  /* 0x00000032c414723c */ /* 0x040fe20000001814 */
[----:B------:R-:W3:Y:S07]  /*3f20*/  LDSM.16.M88.4 R48, [R135+0x4000] ;  /* 0x004000008730783b */ /* 0x000eee0000000200 */
[C---:B----4-:R-:W-:Y:S08]  /*3f30*/  HMMA.16816.F32 R28, R196.reuse, R56, R28 ;  /* 0x00000038c41c723c */ /* 0x050ff0000000181c */
[----:B------:R-:W-:Y:S01]  /*3f40*/  HMMA.16816.F32 R32, R196, R58, R32 ;  /* 0x0000003ac420723c */ /* 0x000fe20000001820 */
[----:B------:R-:W-:Y:S07]  /*3f50*/  LDSM.16.M88.4 R56, [R237+0x4000] ;  /* 0x00400000ed38783b */ /* 0x000fee0000000200 */
[C---:B-----5:R-:W-:Y:S08]  /*3f60*/  HMMA.16816.F32 R24, R200.reuse, R8, R24 ;  /* 0x00000008c818723c */ /* 0x060ff00000001818 */
        /* <DEDUP_REMOVED lines=11> */
[C---:B------:R-:W-:Y:S08]  /*4020*/  HMMA.16816.F32 R16, R204.reuse, R44, R16 ;  /* 0x0000002ccc10723c */ /* 0x040ff00000001810 */
[C---:B------:R-:W-:Y:S01]  /*4030*/  HMMA.16816.F32 R20, R204.reuse, R46, R20 ;  /* 0x0000002ecc14723c */ /* 0x040fe20000001814 */
[----:B------:R-:W-:Y:S07]  /*4040*/  LDSM.16.M88.4 R44, [R236+0x3800] ;  /* 0x00380000ec2c783b */ /* 0x000fee0000000200 */
[C---:B---3--:R-:W-:Y:S08]  /*4050*/  HMMA.16816.F32 R28, R204.reuse, R48, R28 ;  /* 0x00000030cc1c723c */ /* 0x048ff0000000181c */
[----:B------:R-:W-:Y:S01]  /*4060*/  HMMA.16816.F32 R32, R204, R50, R32 ;  /* 0x00000032cc20723c */ /* 0x000fe20000001820 */
[----:B------:R-:W3:Y:S07]  /*4070*/  LDSM.16.M88.4 R48, [R237+0x3800] ;  /* 0x00380000ed30783b */ /* 0x000eee0000000200 */
        /* <DEDUP_REMOVED lines=11> */
[----:B------:R-:W-:Y:S07]  /*4130*/  LDSM.16.M88.4 R36, [R242+0x4800] ;  /* 0x00480000f224783b */ /* 0x000fee0000000200 */
[C---:B---3--:R-:W-:Y:S08]  /*4140*/  HMMA.16816.F32 R16, R212.reuse, R48, R16 ;  /* 0x00000030d410723c */ /* 0x048ff00000001810 */
[C---:B------:R-:W-:Y:S01]  /*4150*/  HMMA.16816.F32 R20, R212.reuse, R50, R20 ;  /* 0x00000032d414723c */ /* 0x040fe20000001814 */
[----:B------:R-:W2:Y:S07]  /*4160*/  LDSM.16.M88.4 R48, [R135+0x5000] ;  /* 0x005000008730783b */ /* 0x000eae0000000200 */
[C---:B------:R-:W-:Y:S08]  /*4170*/  HMMA.16816.F32 R28, R212.reuse, R56, R28 ;  /* 0x00000038d41c723c */ /* 0x040ff0000000181c */
[----:B------:R-:W-:Y:S01]  /*4180*/  HMMA.16816.F32 R32, R212, R58, R32 ;  /* 0x0000003ad420723c */ /* 0x000fe20000001820 */
[----:B------:R-:W-:Y:S07]  /*4190*/  LDSM.16.M88.4 R56, [R242+0x5800] ;  /* 0x00580000f238783b */ /* 0x000fee0000000200 */
[C---:B----4-:R-:W-:Y:S08]  /*41a0*/  HMMA.16816.F32 R24, R216.reuse, R8, R24 ;  /* 0x00000008d818723c */ /* 0x050ff00000001818 */
[C---:B------:R-:W-:Y:S08]  /*41b0*/  HMMA.16816.F32 R8, R216.reuse, R10, R4 ;  /* 0x0000000ad808723c */ /* 0x040ff00000001804 */
[C---:B------:R-:W-:Y:S08]  /*41c0*/  HMMA.16816.F32 R4, R216.reuse, R44, R16 ;  /* 0x0000002cd804723c */ /* 0x040ff00000001810 */
[C---:B------:R-:W-:Y:S01]  /*41d0*/  HMMA.16816.F32 R20, R216.reuse, R46, R20 ;  /* 0x0000002ed814723c */ /* 0x040fe20000001814 */
[----:B------:R-:W3:Y:S07]  /*41e0*/  LDSM.16.M88.4 R44, [R242+0x5000] ;  /* 0x00500000f22c783b */ /* 0x000eee0000000200 */
[C---:B-1----:R-:W-:Y:S08]  /*41f0*/  HMMA.16816.F32 R28, R216.reuse, R52, R28 ;  /* 0x00000034d81c723c */ /* 0x042ff0000000181c */
[----:B------:R-:W-:Y:S01]  /*4200*/  HMMA.16816.F32 R32, R216, R54, R32 ;  /* 0x00000036d820723c */ /* 0x000fe20000001820 */
[----:B------:R-:W-:Y:S07]  /*4210*/  LDSM.16.M88.4 R52, [R237+0x5000] ;  /* 0x00500000ed34783b */ /* 0x000fee0000000200 */
[C---:B------:R-:W-:Y:S08]  /*4220*/  HMMA.16816.F32 R24, R220.reuse, R40, R24 ;  /* 0x00000028dc18723c */ /* 0x040ff00000001818 */
[C---:B------:R-:W-:Y:S01]  /*4230*/  HMMA.16816.F32 R16, R220.reuse, R42, R8 ;  /* 0x0000002adc10723c */ /* 0x040fe20000001808 */
[----:B------:R-:W-:Y:S07]  /*4240*/  LDSM.16.M88.4 R40, [R236+0x5000] ;  /* 0x00500000ec28783b */ /* 0x000fee0000000200 */
[C---:B--2---:R-:W-:Y:S08]  /*4250*/  HMMA.16816.F32 R8, R220.reuse, R48, R4 ;  /* 0x00000030dc08723c */ /* 0x044ff00000001804 */
        /* <DEDUP_REMOVED lines=9> */
[----:B------:R-:W-:Y:S01]  /*42f0*/  HMMA.16816.F32 R8, R224, R46, R4 ;  /* 0x0000002ee008723c */ /* 0x000fe20000001804 */
[----:B------:R-:W3:Y:S01]  /*4300*/  LDSM.16.M88.4 R44, [R236+0x4800] ;  /* 0x00480000ec2c783b */ /* 0x000ee20000000200 */
[----:B------:R-:W-:-:S06]  /*4310*/  DEPBAR.LE SB0, 0x0 ;  /* 0x000080000000791a */ /* 0x000fcc0000000000 */
[C---:B------:R-:W-:Y:S08]  /*4320*/  HMMA.16816.F32 R4, R224.reuse, R56, R28 ;  /* 0x00000038e004723c */ /* 0x040ff0000000181c */
[----:B------:R-:W-:Y:S08]  /*4330*/  HMMA.16816.F32 R32, R224, R58, R32 ;  /* 0x0000003ae020723c */ /* 0x000ff00000001820 */
[C---:B-1----:R-:W-:Y:S08]  /*4340*/  HMMA.16816.F32 R28, R228.reuse, R48, R24 ;  /* 0x00000030e41c723c */ /* 0x042ff00000001818 */
[C---:B------:R-:W-:Y:S08]  /*4350*/  HMMA.16816.F32 R24, R228.reuse, R50, R20 ;  /* 0x00000032e418723c */ /* 0x040ff00000001814 */
[C---:B------:R-:W-:Y:S08]  /*4360*/  HMMA.16816.F32 R20, R228.reuse, R52, R16 ;  /* 0x00000034e414723c */ /* 0x040ff00000001810 */
[C---:B------:R-:W-:Y:S08]  /*4370*/  HMMA.16816.F32 R16, R228.reuse, R54, R8 ;  /* 0x00000036e410723c */ /* 0x040ff00000001808 */
[C---:B--2---:R-:W-:Y:S08]  /*4380*/  HMMA.16816.F32 R8, R228.reuse, R60, R4 ;  /* 0x0000003ce408723c */ /* 0x044ff00000001804 */
[----:B------:R-:W-:Y:S08]  /*4390*/  HMMA.16816.F32 R4, R228, R62, R32 ;  /* 0x0000003ee404723c */ /* 0x000ff00000001820 */
[C---:B---3--:R-:W-:Y:S08]  /*43a0*/  HMMA.16816.F32 R32, R232.reuse, R44, R28 ;  /* 0x0000002ce820723c */ /* 0x048ff0000000181c */
[C---:B------:R-:W-:Y:S08]  /*43b0*/  HMMA.16816.F32 R44, R232.reuse, R46, R24 ;  /* 0x0000002ee82c723c */ /* 0x040ff00000001818 */
[C---:B------:R-:W-:Y:S08]  /*43c0*/  HMMA.16816.F32 R28, R232.reuse, R40, R20 ;  /* 0x00000028e81c723c */ /* 0x040ff00000001814 */
[C---:B------:R-:W-:Y:S08]  /*43d0*/  HMMA.16816.F32 R24, R232.reuse, R36, R8 ;  /* 0x00000024e818723c */ /* 0x040ff00000001808 */
[C---:B------:R-:W-:Y:S08]  /*43e0*/  HMMA.16816.F32 R40, R232.reuse, R42, R16 ;  /* 0x0000002ae828723c */ /* 0x040ff00000001810 */
[----:B------:R-:W-:Y:S01]  /*43f0*/  HMMA.16816.F32 R36, R232, R38, R4 ;  /* 0x00000026e824723c */ /* 0x000fe20000001804 */
[----:B------:R-:W-:Y:S06]  /*4400*/  BAR.SYNC.DEFER_BLOCKING 0x0 ;  /* 0x0000000000007b1d */ /* 0x000fec0000010000 */
[----:B------:R-:W-:Y:S01]  /*4410*/  @!UPT UIADD3 URZ, URZ, URZ, URZ ;  /* 0x0000003f3f3ff290 */ /* 0x000fe2000fffe03f */
[----:B------:R-:W-:Y:S11]  /*4420*/  @!P0 BRA `(.L_x_410) ;  /* 0x0000025000008947 */ /* 0x000ff60003800000 */
[----:B------:R-:W-:Y:S02]  /*4430*/  IADD3 R4, -R69, 0x30, RZ ;  /* 0x0000003045047810 */ /* 0x000fe40007ffe1ff */
[----:B------:R-:W-:-:S02]  /*4440*/  IADD3 R0, R134, -0x2, RZ ;  /* 0xfffffffe86007810 */ /* 0x000fc40007ffe0ff */
[----:B------:R-:W-:Y:S02]  /*4450*/  ISETP.GE.AND P0, PT, R4, 0x21, PT ;  /* 0x000000210400780c */ /* 0x000fe40003f06270 */
[----:B------:R-:W-:Y:S02]  /*4460*/  SHF.R.S32.HI R2, RZ, 0x1f, R0 ;  /* 0x0000001fff027819 */ /* 0x000fe40000011400 */
[C---:B------:R-:W-:Y:S02]  /*4470*/  LOP3.LUT P3, RZ, R74.reuse, 0x200, RZ, 0xc0, !PT ;  /* 0x000002004aff7812 */ /* 0x040fe4000786c0ff */
[----:B------:R-:W-:Y:S01]  /*4480*/  LOP3.LUT P4, RZ, R74, 0x100, RZ, 0xc0, !PT ;  /* 0x000001004aff7812 */ /* 0x000fe2000788c0ff */
[----:B------:R-:W-:-:S04]  /*4490*/  IMAD R2, R2, c[0x0][0x1e0], RZ ;  /* 0x0000780002027a24 */ /* 0x000fc800078e02ff */
[----:B------:R-:W-:Y:S02]  /*44a0*/  IMAD R5, R0, c[0x0][0x1e4], R2 ;  /* 0x0000790000057a24 */ /* 0x000fe400078e0202 */
[----:B------:R-:W-:Y:S02]  /*44b0*/  @P0 IMAD.MOV.U32 R6, RZ, RZ, c[0x0][0x1e0] ;  /* 0x00007800ff060624 */ /* 0x000fe400078e00ff */
[----:B------:R-:W-:Y:S02]  /*44c0*/  @P0 IMAD.MOV.U32 R3, RZ, RZ, 0x5 ;  /* 0x00000005ff030424 */ /* 0x000fe400078e00ff */
[----:B------:R-:W-:-:S03]  /*44d0*/  @P0 IMAD.SHL.U32 R2, R6, 0x20, RZ ;  /* 0x0000002006020824 */ /* 0x000fc600078e00ff */
[----:B------:R-:W-:Y:S01]  /*44e0*/  @P0 SHF.L.U64.HI R3, R6, R3, c[0x0][0x1e4] ;  /* 0x0000790006030619 */ /* 0x000fe20000010203 */
[----:B------:R-:W-:-:S04]  /*44f0*/  IMAD.WIDE.U32 R6, R0, c[0x0][0x1e0], RZ ;  /* 0x0000780000067a25 */ /* 0x000fc800078e00ff */
[----:B------:R-:W-:Y:S02]  /*4500*/  IMAD.IADD R0, R7, 0x1, R5 ;  /* 0x0000000107007824 */ /* 0x000fe400078e0205 */
[----:B------:R-:W-:-:S04]  /*4510*/  @P0 IMAD.WIDE.U32 R2, R6, 0x30, R2 ;  /* 0x0000003006020825 */ /* 0x000fc800078e0002 */
[----:B------:R-:W-:Y:S01]  /*4520*/  @P0 IMAD R5, R0, 0x30, RZ ;  /* 0x0000003000050824 */ /* 0x000fe200078e02ff */
[----:B------:R-:W-:-:S04]  /*4530*/  @P0 IADD3 R7, P1, R72, R2, RZ ;  /* 0x0000000248070210 */ /* 0x000fc80007f3e0ff */
[----:B------:R-:W-:Y:S02]  /*4540*/  @P0 IADD3.X R8, R71, R5, R3, P1, !PT ;  /* 0x0000000547080210 */ /* 0x000fe40000ffe403 */
[----:B------:R-:W-:-:S13]  /*4550*/  ISETP.GE.AND P1, PT, R4, 0x1, PT ;  /* 0x000000010400780c */ /* 0x000fda0003f26270 */
[----:B------:R-:W-:-:S04]  /*4560*/  @P1 IMAD.WIDE.U32 R2, R6, 0x30, R70 ;  /* 0x0000003006021825 */ /* 0x000fc800078e0046 */
[----:B------:R-:W-:Y:S01]  /*4570*/  @P1 IMAD R0, R0, 0x30, RZ ;  /* 0x0000003000001824 */ /* 0x000fe200078e02ff */
[----:B------:R-:W-:-:S03]  /*4580*/  @P1 LEA R4, P2, R2, c[0x0][0x1c8], 0x1 ;  /* 0x0000720002041a11 */ /* 0x000fc600078408ff */
[----:B------:R-:W-:-:S05]  /*4590*/  @P1 IMAD.IADD R0, R3, 0x1, R0 ;  /* 0x0000000103001824 */ /* 0x000fca00078e0200 */
        /* <DEDUP_REMOVED lines=14> */
.L_x_410:
[----:B------:R-:W-:Y:S05]  /*4680*/  BSYNC B0 ;  /* 0x0000000000007941 */ /* 0x000fea0003800000 */
.L_x_409:
[----:B------:R-:W2:Y:S04]  /*4690*/  LDL R0, [R1+0x80] ;  /* 0x0000800001007983 */ /* 0x000ea80000100800 */
[----:B------:R-:W3:Y:S01]  /*46a0*/  LDL R8, [R1+0x30] ;  /* 0x0000300001087983 */ /* 0x000ee20000100800 */
[----:B------:R-:W-:Y:S01]  /*46b0*/  ISETP.NE.AND P0, PT, R67, 0x1, PT ;  /* 0x000000014300780c */ /* 0x000fe20003f05270 */
[----:B------:R-:W-:-:S02]  /*46c0*/  ULDC UR4, c[0x0][0x324] ;  /* 0x0000c90000047ab9 */ /* 0x000fc40000000800 */
[----:B------:R-:W-:Y:S01]  /*46d0*/  ULOP3.LUT UR4, URZ, UR4, URZ, 0x33, !UPT ;  /* 0x000000043f047292 */ /* 0x000fe2000f8e333f */
[----:B------:R-:W0:Y:S01]  /*46e0*/  LDGDEPBAR ;  /* 0x00000000000079af */ /* 0x000e220000000000 */
[----:B--2---:R-:W-:-:S08]  /*46f0*/  IMAD.IADD R0, R0, 0x1, R115 ;  /* 0x0000000100007824 */ /* 0x004fd000078e0273 */
[----:B-1----:R-:W-:Y:S01]  /*4700*/  @P0 IMAD.HI.U32 R2, R0, c[0x0][0x2c8], RZ ;  /* 0x0000b20000020a27 */ /* 0x002fe200078e00ff */
[----:B---3--:R-:W-:-:S03]  /*4710*/  IADD3 R7, -R8, R64, RZ ;  /* 0x0000004008077210 */ /* 0x008fc60007ffe1ff */
[----:B------:R-:W-:Y:S01]  /*4720*/  IMAD.MOV.U32 R4, RZ, RZ, R0 ;  /* 0x000000ffff047224 */ /* 0x000fe200078e0000 */
[----:B------:R-:W-:Y:S02]  /*4730*/  @P0 SHF.R.U32.HI R4, RZ, c[0x0][0x2cc], R2 ;  /* 0x0000b300ff040a19 */ /* 0x000fe40000011602 */
[----:B------:R-:W-:Y:S01]  /*4740*/  IADD3 R0, -R8, 0x1, R64 ;  /* 0x0000000108007810 */ /* 0x000fe20007ffe140 */
[----:B------:R-:W-:Y:S01]  /*4750*/  IMAD.IADD R8, R14, 0x1, -R8 ;  /* 0x000000010e087824 */ /* 0x000fe200078e0a08 */
[----:B------:R-:W-:Y:S01]  /*4760*/  ISETP.GE.AND P0, PT, R66, 0x1, PT ;  /* 0x000000014200780c */ /* 0x000fe20003f06270 */
[----:B------:R-:W1:Y:S02]  /*4770*/  SHFL.IDX PT, R3, R4, RZ, 0x1c1f ;  /* 0x001c1fff04037589 */ /* 0x000e6400000e0000 */
[----:B------:R-:W-:-:S05]  /*4780*/  IMAD.IADD R0, R0, 0x1, -R114 ;  /* 0x0000000100007824 */ /* 0x000fca00078e0a72 */
[C---:B------:R-:W-:Y:S02]  /*4790*/  IADD3 R5, R0.reuse, c[0x0][0x328], RZ ;  /* 0x0000ca0000057a10 */ /* 0x040fe40007ffe0ff */
[----:B------:R-:W-:-:S03]  /*47a0*/  IADD3 R6, R0, UR4, RZ ;  /* 0x0000000400067c10 */ /* 0x000fc6000fffe0ff */
[----:B-1----:R-:W-:Y:S01]  /*47b0*/  IMAD.IADD R2, R5, 0x1, R3 ;  /* 0x0000000105027824 */ /* 0x002fe200078e0203 */
[----:B------:R-:W-:-:S04]  /*47c0*/  IADD3 R0, R6, R3, RZ ;  /* 0x0000000306007210 */ /* 0x000fc80007ffe0ff */
[----:B------:R-:W-:Y:S01]  /*47d0*/  IMNMX R2, R7, R2, PT ;  /* 0x0000000207027217 */ /* 0x000fe20003800200 */
[----:B------:R-:W-:Y:S05]  /*47e0*/  @!P0 BRA `(.L_x_411) ;  /* 0x0000012000008947 */ /* 0x000fea0003800000 */
[----:B------:R-:W-:Y:S01]  /*47f0*/  IADD3 R3, -R114, R122, R3 ;  /* 0x0000007a72037210 */ /* 0x000fe20007ffe103 */
[----:B------:R-:W-:Y:S03]  /*4800*/  BSSY B0, `(.L_x_412) ;  /* 0x000000c000007945 */ /* 0x000fe60003800000 */
[----:B------:R-:W-:-:S13]  /*4810*/  ISETP.GT.AND P0, PT, R3, -0x1, PT ;  /* 0xffffffff0300780c */ /* 0x000fda0003f04270 */
[----:B------:R-:W-:Y:S05]  /*4820*/  @P0 BRA `(.L_x_413) ;  /* 0x0000006000000947 */ /* 0x000fea0003800000 */
[----:B------:R-:W-:Y:S02]  /*4830*/  ISETP.NE.AND P0, PT, R66, 0x1, PT ;  /* 0x000000014200780c */ /* 0x000fe40003f05270 */
[----:B------:R-:W-:-:S11]  /*4840*/  LOP3.LUT R3, RZ, R3, RZ, 0x33, !PT ;  /* 0x00000003ff037212 */ /* 0x000fd600078e33ff */
[----:B------:R-:W-:-:S05]  /*4850*/  @P0 IMAD.HI.U32 R9, R3, c[0x0][0x330], RZ ;  /* 0x0000cc0003090a27 */ /* 0x000fca00078e00ff */
[----:B------:R-:W-:-:S04]  /*4860*/  @P0 SHF.R.U32.HI R3, RZ, c[0x0][0x334], R9 ;  /* 0x0000cd00ff030a19 */ /* 0x000fc80000011609 */
[----:B------:R-:W-:Y:S01]  /*4870*/  LOP3.LUT R3, RZ, R3, RZ, 0x33, !PT ;  /* 0x00000003ff037212 */ /* 0x000fe200078e33ff */
[----:B------:R-:W-:Y:S05]  /*4880*/  BRA `(.L_x_414) ;  /* 0x0000003000007947 */ /* 0x000fea0003800000 */
.L_x_413:
[----:B------:R-:W-:-:S13]  /*4890*/  ISETP.NE.AND P0, PT, R66, 0x1, PT ;  /* 0x000000014200780c */ /* 0x000fda0003f05270 */
[----:B------:R-:W-:-:S05]  /*48a0*/  @P0 IMAD.HI.U32 R9, R3, c[0x0][0x330], RZ ;  /* 0x0000cc0003090a27 */ /* 0x000fca00078e00ff */
[----:B------:R-:W-:Y:S02]  /*48b0*/  @P0 SHF.R.U32.HI R3, RZ, c[0x0][0x334], R9 ;  /* 0x0000cd00ff030a19 */ /* 0x000fe40000011609 */
.L_x_414:
[----:B------:R-:W-:Y:S05]  /*48c0*/  BSYNC B0 ;  /* 0x0000000000007941 */ /* 0x000fea0003800000 */
.L_x_412:
[----:B------:R-:W-:-:S05]  /*48d0*/  IMAD R3, R3, c[0x0][0x32c], R8 ;  /* 0x0000cb0003037a24 */ /* 0x000fca00078e0208 */
[----:B------:R-:W-:Y:S02]  /*48e0*/  IADD3 R9, R3, c[0x0][0x32c], RZ ;  /* 0x0000cb0003097a10 */ /* 0x000fe40007ffe0ff */
[----:B------:R-:W-:Y:S02]  /*48f0*/  IMNMX R0, R0, R3, !PT ;  /* 0x0000000300007217 */ /* 0x000fe40007800200 */
[----:B------:R-:W-:Y:S02]  /*4900*/  IMNMX R2, R2, R9, PT ;  /* 0x0000000902027217 */ /* 0x000fe40003800200 */
.L_x_411:
[C---:B------:R-:W-:Y:S01]  /*4910*/  ISETP.GE.AND P0, PT, R14.reuse, 0x2, PT ;  /* 0x000000020e00780c */ /* 0x040fe20003f06270 */
[----:B------:R-:W1:Y:S01]  /*4920*/  SHFL.IDX PT, R3, R4, 0x1, 0x1c1f ;  /* 0x003c1f0004037f89 */ /* 0x000e6200000e0000 */
[----:B------:R-:W-:Y:S02]  /*4930*/  ISETP.GE.AND P1, PT, R14, 0x9, PT ;  /* 0x000000090e00780c */ /* 0x000fe40003f26270 */
[----:B------:R-:W-:Y:S02]  /*4940*/  P2R R12, PR, RZ, 0x1 ;  /* 0x00000001ff0c7803 */ /* 0x000fe40000000000 */
[----:B------:R-:W-:-:S02]  /*4950*/  ISETP.GT.AND P0, PT, R0, 0x1, !P0 ;  /* 0x000000010000780c */ /* 0x000fc40004704270 */
[----:B------:R-:W-:Y:S02]  /*4960*/  P2R R20, PR, RZ, 0x2 ;  /* 0x00000002ff147803 */ /* 0x000fe40000000000 */
[----:B------:R-:W-:Y:S02]  /*4970*/  ISETP.LT.OR P0, PT, R2, 0x2, P0 ;  /* 0x000000020200780c */ /* 0x000fe40000701670 */
[----:B------:R-:W-:Y:S02]  /*4980*/  ISETP.GE.AND P6, PT, R14, 0x19, PT ;  /* 0x000000190e00780c */ /* 0x000fe40003fc6270 */
[----:B------:R-:W-:Y:S02]  /*4990*/  FSEL R10, R33, -INF , !P0 ;  /* 0xff800000210a7808 */ /* 0x000fe40004000000 */
[----:B------:R-:W-:Y:S02]  /*49a0*/  ISETP.GT.AND P0, PT, R0, 0x8, !P1 ;  /* 0x000000080000780c */ /* 0x000fe40004f04270 */
[----:B------:R-:W-:-:S02]  /*49b0*/  ISETP.GE.AND P1, PT, R14, 0xa, PT ;  /* 0x0000000a0e00780c */ /* 0x000fc40003f26270 */
[----:B------:R-:W-:Y:S02]  /*49c0*/  ISETP.LT.OR P0, PT, R2, 0x9, P0 ;  /* 0x000000090200780c */ /* 0x000fe40000701670 */
[----:B------:R-:W-:Y:S02]  /*49d0*/  P2R R21, PR, RZ, 0x2 ;  /* 0x00000002ff157803 */ /* 0x000fe40000000000 */
[----:B------:R-:W-:Y:S02]  /*49e0*/  FSEL R19, R44, -INF , !P0 ;  /* 0xff8000002c137808 */ /* 0x000fe40004000000 */
[----:B------:R-:W-:Y:S02]  /*49f0*/  ISETP.GT.AND P0, PT, R0, 0x9, !P1 ;  /* 0x000000090000780c */ /* 0x000fe40004f04270 */
[----:B------:R-:W-:Y:S02]  /*4a00*/  ISETP.GE.AND P1, PT, R14, 0x11, PT ;  /* 0x000000110e00780c */ /* 0x000fe40003f26270 */
[----:B------:R-:W-:-:S02]  /*4a10*/  ISETP.LT.OR P0, PT, R2, 0xa, P0 ;  /* 0x0000000a0200780c */ /* 0x000fc40000701670 */
[----:B------:R-:W-:Y:S02]  /*4a20*/  P2R R22, PR, RZ, 0x2 ;  /* 0x00000002ff167803 */ /* 0x000fe40000000000 */
[----:B------:R-:W-:Y:S02]  /*4a30*/  FSEL R18, R45, -INF , !P0 ;  /* 0xff8000002d127808 */ /* 0x000fe40004000000 */
[----:B------:R-:W-:Y:S02]  /*4a40*/  ISETP.GT.AND P0, PT, R0, 0x10, !P1 ;  /* 0x000000100000780c */ /* 0x000fe40004f04270 */
[----:B------:R-:W-:Y:S02]  /*4a50*/  ISETP.GE.AND P1, PT, R14, 0x12, PT ;  /* 0x000000120e00780c */ /* 0x000fe40003f26270 */
[----:B------:R-:W-:Y:S02]  /*4a60*/  ISETP.LT.OR P0, PT, R2, 0x11, P0 ;  /* 0x000000110200780c */ /* 0x000fe40000701670 */
[----:B------:R-:W-:-:S02]  /*4a70*/  ISETP.GE.AND P5, PT, R14, 0x1a, PT ;  /* 0x0000001a0e00780c */ /* 0x000fc40003fa6270 */
[----:B------:R-:W-:Y:S02]  /*4a80*/  FSEL R17, R28, -INF , !P0 ;  /* 0xff8000001c117808 */ /* 0x000fe40004000000 */
[----:B------:R-:W-:Y:S02]  /*4a90*/  ISETP.GT.AND P0, PT, R0, 0x11, !P1 ;  /* 0x000000110000780c */ /* 0x000fe40004f04270 */
[----:B------:R-:W-:Y:S02]  /*4aa0*/  ISETP.GE.AND P4, PT, R14, 0x21, PT ;  /* 0x000000210e00780c */ /* 0x000fe40003f86270 */
[----:B------:R-:W-:Y:S02]  /*4ab0*/  ISETP.LT.OR P0, PT, R2, 0x12, P0 ;  /* 0x000000120200780c */ /* 0x000fe40000701670 */
[----:B------:R-:W-:Y:S02]  /*4ac0*/  ISETP.GE.AND P3, PT, R14, 0x22, PT ;  /* 0x000000220e00780c */ /* 0x000fe40003f66270 */
[----:B------:R-:W-:-:S02]  /*4ad0*/  FSEL R16, R29, -INF , !P0 ;  /* 0xff8000001d107808 */ /* 0x000fc40004000000 */
[----:B------:R-:W-:Y:S02]  /*4ae0*/  ISETP.GT.AND P0, PT, R0, 0x18, !P6 ;  /* 0x000000180000780c */ /* 0x000fe40007704270 */
[----:B------:R-:W-:Y:S02]  /*4af0*/  ISETP.GE.AND P2, PT, R14, 0x29, PT ;  /* 0x000000290e00780c */ /* 0x000fe40003f46270 */
[----:B------:R-:W-:Y:S02]  /*4b00*/  ISETP.LT.OR P0, PT, R2, 0x19, P0 ;  /* 0x000000190200780c */ /* 0x000fe40000701670 */
[----:B------:R-:W-:Y:S02]  /*4b10*/  P2R R23, PR, RZ, 0x2 ;  /* 0x00000002ff177803 */ /* 0x000fe40000000000 */
[----:B------:R-:W-:Y:S02]  /*4b20*/  FSEL R15, R40, -INF , !P0 ;  /* 0xff800000280f7808 */ /* 0x000fe40004000000 */
[----:B------:R-:W-:-:S02]  /*4b30*/  ISETP.GT.AND P0, PT, R0, 0x19, !P5 ;  /* 0x000000190000780c */ /* 0x000fc40006f04270 */
[----:B------:R-:W-:Y:S02]  /*4b40*/  ISETP.GE.AND P1, PT, R14, 0x1, PT ;  /* 0x000000010e00780c */ /* 0x000fe40003f26270 */
[----:B------:R-:W-:-:S04]  /*4b50*/  ISETP.LT.OR P0, PT, R2, 0x1a, P0 ;  /* 0x0000001a0200780c */ /* 0x000fc80000701670 */
[----:B------:R-:W-:Y:S02]  /*4b60*/  FSEL R13, R41, -INF , !P0 ;  /* 0xff800000290d7808 */ /* 0x000fe40004000000 */
[----:B------:R-:W-:-:S04]  /*4b70*/  ISETP.GT.AND P0, PT, R0, 0x20, !P4 ;  /* 0x000000200000780c */ /* 0x000fc80006704270 */
        /* <DEDUP_REMOVED lines=8> */
[----:B------:R-:W-:-:S04]  /*4c00*/  ISETP.GT.AND P0, PT, R0, RZ, !P1 ;  /* 0x000000ff0000720c */ /* 0x000fc80004f04270 */
[----:B------:R-:W-:-:S04]  /*4c10*/  ISETP.LT.OR P0, PT, R2, 0x1, P0 ;  /* 0x000000010200780c */ /* 0x000fc80000701670 */
[----:B------:R-:W-:Y:S02]  /*4c20*/  FSEL R11, R32, -INF , !P0 ;  /* 0xff800000200b7808 */ /* 0x000fe40004000000 */
[----:B------:R-:W-:-:S04]  /*4c30*/  ISETP.GE.AND P0, PT, R14, 0x2a, PT ;  /* 0x0000002a0e00780c */ /* 0x000fc80003f06270 */
[----:B------:R-:W-:Y:S02]  /*4c40*/  P2R R9, PR, RZ, 0x1 ;  /* 0x00000001ff097803 */ /* 0x000fe40000000000 */
[----:B------:R-:W-:Y:S01]  /*4c50*/  ISETP.GT.AND P0, PT, R0, 0x29, !P0 ;  /* 0x000000290000780c */ /* 0x000fe20004704270 */
[----:B-1----:R-:W-:-:S03]  /*4c60*/  IMAD.IADD R0, R6, 0x1, R3 ;  /* 0x0000000106007824 */ /* 0x002fc600078e0203 */
[----:B------:R-:W-:Y:S01]  /*4c70*/  ISETP.LT.OR P0, PT, R2, 0x2a, P0 ;  /* 0x0000002a0200780c */ /* 0x000fe20000701670 */
[----:B------:R-:W-:-:S03]  /*4c80*/  IMAD.IADD R2, R5, 0x1, R3 ;  /* 0x0000000105027824 */ /* 0x000fc600078e0203 */
[----:B------:R-:W-:Y:S02]  /*4c90*/  FSEL R92, R37, -INF , !P0 ;  /* 0xff800000255c7808 */ /* 0x000fe40004000000 */
[----:B------:R-:W-:Y:S02]  /*4ca0*/  ISETP.GE.AND P0, PT, R66, 0x1, PT ;  /* 0x000000014200780c */ /* 0x000fe40003f06270 */
[----:B------:R-:W-:-:S11]  /*4cb0*/  IMNMX R2, R7, R2, PT ;  /* 0x0000000207027217 */ /* 0x000fd60003800200 */
        /* <DEDUP_REMOVED lines=11> */
.L_x_417:
[----:B------:R-:W-:-:S13]  /*4d70*/  ISETP.NE.AND P0, PT, R66, 0x1, PT ;  /* 0x000000014200780c */ /* 0x000fda0003f05270 */
[----:B------:R-:W-:-:S05]  /*4d80*/  @P0 IMAD.HI.U32 R4, R3, c[0x0][0x330], RZ ;  /* 0x0000cc0003040a27 */ /* 0x000fca00078e00ff */
[----:B------:R-:W-:Y:S02]  /*4d90*/  @P0 SHF.R.U32.HI R3, RZ, c[0x0][0x334], R4 ;  /* 0x0000cd00ff030a19 */ /* 0x000fe40000011604 */
.L_x_418:
[----:B------:R-:W-:Y:S05]  /*4da0*/  BSYNC B0 ;  /* 0x0000000000007941 */ /* 0x000fea0003800000 */
.L_x_416:
[----:B------:R-:W-:-:S05]  /*4db0*/  IMAD R3, R3, c[0x0][0x32c], R8 ;  /* 0x0000cb0003037a24 */ /* 0x000fca00078e0208 */
[----:B------:R-:W-:Y:S02]  /*4dc0*/  IADD3 R4, R3, c[0x0][0x32c], RZ ;  /* 0x0000cb0003047a10 */ /* 0x000fe40007ffe0ff */
[----:B------:R-:W-:Y:S02]  /*4dd0*/  IMNMX R0, R0, R3, !PT ;  /* 0x0000000300007217 */ /* 0x000fe40007800200 */
[----:B------:R-:W-:Y:S02]  /*4de0*/  IMNMX R2, R2, R4, PT ;  /* 0x0000000402027217 */ /* 0x000fe40003800200 */
.L_x_415:
[----:B------:R-:W-:Y:S01]  /*4df0*/  ISETP.GT.AND P0, PT, R0, RZ, !P1 ;  /* 0x000000ff0000720c */ /* 0x000fe20004f04270 */
[----:B------:R-:W2:Y:S01]  /*4e00*/  LDL R36, [R1+0x4] ;  /* 0x0000040001247983 */ /* 0x000ea20000100800 */
[----:B------:R-:W-:Y:S02]  /*4e10*/  ISETP.NE.AND P1, PT, R9, RZ, PT ;  /* 0x000000ff0900720c */ /* 0x000fe40003f25270 */
[----:B------:R-:W-:Y:S01]  /*4e20*/  ISETP.LT.OR P0, PT, R2, 0x1, P0 ;  /* 0x000000010200780c */ /* 0x000fe20000701670 */
[----:B------:R-:W-:Y:S03]  /*4e30*/  LDSM.16.MT88.4 R48, [R238+0x1800] ;  /* 0x00180000ee30783b */ /* 0x000fe60000004200 */
[----:B------:R-:W-:Y:S01]  /*4e40*/  FSEL R4, R34, -INF , !P0 ;  /* 0xff80000022047808 */ /* 0x000fe20004000000 */
[----:B------:R-:W-:Y:S01]  /*4e50*/  LDSM.16.MT88.4 R76, [R240+0x1800] ;  /* 0x00180000f04c783b */ /* 0x000fe20000004200 */
[----:B------:R-:W-:-:S03]  /*4e60*/  ISETP.NE.AND P0, PT, R12, RZ, PT ;  /* 0x000000ff0c00720c */ /* 0x000fc60003f05270 */
[----:B------:R-:W-:Y:S01]  /*4e70*/  LDSM.16.MT88.4 R56, [R238+0x2000] ;  /* 0x00200000ee38783b */ /* 0x000fe20000004200 */
[----:B------:R-:W-:-:S03]  /*4e80*/  ISETP.GT.AND P0, PT, R0, 0x1, !P0 ;  /* 0x000000010000780c */ /* 0x000fc60004704270 */
[----:B------:R-:W-:Y:S01]  /*4e90*/  LDSM.16.MT88.4 R84, [R240+0x2000] ;  /* 0x00200000f054783b */ /* 0x000fe20000004200 */
[----:B------:R-:W-:-:S03]  /*4ea0*/  ISETP.LT.OR P0, PT, R2, 0x2, P0 ;  /* 0x000000020200780c */ /* 0x000fc60000701670 */
[----:B------:R-:W-:Y:S01]  /*4eb0*/  LDSM.16.MT88.4 R60, [R241+0x800] ;  /* 0x00080000f13c783b */ /* 0x000fe20000004200 */
[----:B------:R-:W-:Y:S02]  /*4ec0*/  FSEL R3, R35, -INF , !P0 ;  /* 0xff80000023037808 */ /* 0x000fe40004000000 */
[----:B------:R-:W-:Y:S01]  /*4ed0*/  ISETP.NE.AND P0, PT, R20, RZ, PT ;  /* 0x000000ff1400720c */ /* 0x000fe20003f05270 */
[----:B------:R-:W-:Y:S03]  /*4ee0*/  LDSM.16.MT88.4 R32, [R238] ;  /* 0x00000000ee20783b */ /* 0x000fe60000004200 */
[----:B------:R-:W-:Y:S01]  /*4ef0*/  ISETP.GT.AND P0, PT, R0, 0x8, !P0 ;  /* 0x000000080000780c */ /* 0x000fe20004704270 */
[----:B------:R-:W-:Y:S03]  /*4f00*/  LDSM.16.MT88.4 R64, [R239+0x800] ;  /* 0x00080000ef40783b */ /* 0x000fe60000004200 */
[----:B------:R-:W-:Y:S01]  /*4f10*/  ISETP.LT.OR P0, PT, R2, 0x9, P0 ;  /* 0x000000090200780c */ /* 0x000fe20000701670 */
[----:B------:R-:W-:Y:S03]  /*4f20*/  LDSM.16.MT88.4 R72, [R240+0x800] ;  /* 0x00080000f048783b */ /* 0x000fe60000004200 */
[----:B------:R-:W-:Y:S01]  /*4f30*/  FSEL R9, R46, -INF , !P0 ;  /* 0xff8000002e097808 */ /* 0x000fe20004000000 */
[----:B------:R-:W-:Y:S01]  /*4f40*/  LDSM.16.MT88.4 R68, [R241+0x1800] ;  /* 0x00180000f144783b */ /* 0x000fe20000004200 */
[----:B------:R-:W-:-:S04]  /*4f50*/  ISETP.NE.AND P0, PT, R21, RZ, PT ;  /* 0x000000ff1500720c */ /* 0x000fc80003f05270 */
[----:B------:R-:W-:-:S04]  /*4f60*/  ISETP.GT.AND P0, PT, R0, 0x9, !P0 ;  /* 0x000000090000780c */ /* 0x000fc80004704270 */
[----:B------:R-:W-:-:S04]  /*4f70*/  ISETP.LT.OR P0, PT, R2, 0xa, P0 ;  /* 0x0000000a0200780c */ /* 0x000fc80000701670 */
[----:B------:R-:W-:Y:S02]  /*4f80*/  FSEL R8, R47, -INF , !P0 ;  /* 0xff8000002f087808 */ /* 0x000fe40004000000 */
[----:B------:R-:W-:-:S04]  /*4f90*/  ISETP.NE.AND P0, PT, R22, RZ, PT ;  /* 0x000000ff1600720c */ /* 0x000fc80003f05270 */
[----:B------:R-:W-:-:S04]  /*4fa0*/  ISETP.GT.AND P0, PT, R0, 0x10, !P0 ;  /* 0x000000100000780c */ /* 0x000fc80004704270 */
[----:B------:R-:W-:-:S04]  /*4fb0*/  ISETP.LT.OR P0, PT, R2, 0x11, P0 ;  /* 0x000000110200780c */ /* 0x000fc80000701670 */
[----:B------:R-:W-:Y:S02]  /*4fc0*/  FSEL R7, R30, -INF , !P0 ;  /* 0xff8000001e077808 */ /* 0x000fe40004000000 */
[----:B------:R-:W-:Y:S02]  /*4fd0*/  ISETP.NE.AND P0, PT, R23, RZ, PT ;  /* 0x000000ff1700720c */ /* 0x000fe40003f05270 */
[----:B------:R-:W-:Y:S02]  /*4fe0*/  LDSM.16.MT88.4 R20, [R239] ;  /* 0x00000000ef14783b */ /* 0x000fe40000004200 */
[----:B------:R-:W-:-:S04]  /*4ff0*/  ISETP.GT.AND P0, PT, R0, 0x11, !P0 ;  /* 0x000000110000780c */ /* 0x000fc80004704270 */
[----:B------:R-:W-:-:S04]  /*5000*/  ISETP.LT.OR P0, PT, R2, 0x12, P0 ;  /* 0x000000120200780c */ /* 0x000fc80000701670 */
[----:B------:R-:W-:Y:S02]  /*5010*/  FSEL R6, R31, -INF , !P0 ;  /* 0xff8000001f067808 */ /* 0x000fe40004000000 */
[----:B------:R-:W-:Y:S01]  /*5020*/  ISETP.GT.AND P0, PT, R0, 0x18, !P6 ;  /* 0x000000180000780c */ /* 0x000fe20007704270 */
[----:B------:R-:W-:Y:S03]  /*5030*/  LDSM.16.MT88.4 R28, [R238+0x800] ;  /* 0x00080000ee1c783b */ /* 0x000fe60000004200 */
        /* <DEDUP_REMOVED lines=11> */
[----:B------:R-:W-:Y:S01]  /*50f0*/  ISETP.GT.AND P0, PT, R0, 0x28, !P2 ;  /* 0x000000280000780c */ /* 0x000fe20005704270 */
[----:B------:R-:W-:Y:S03]  /*5100*/  LDSM.16.MT88.4 R24, [R240] ;  /* 0x00000000f018783b */ /* 0x000fe60000004200 */
[----:B------:R-:W-:-:S04]  /*5110*/  ISETP.LT.OR P0, PT, R2, 0x29, P0 ;  /* 0x000000290200780c */ /* 0x000fc80000701670 */
[----:B------:R-:W-:Y:S02]  /*5120*/  FSEL R89, R38, -INF , !P0 ;  /* 0xff80000026597808 */ /* 0x000fe40004000000 */
[----:B------:R-:W-:Y:S02]  /*5130*/  ISETP.GT.AND P0, PT, R0, 0x29, !P1 ;  /* 0x000000290000780c */ /* 0x000fe40004f04270 */
[----:B------:R-:W-:Y:S02]  /*5140*/  FMNMX.FTZ R0, R11, R10, !PT ;  /* 0x0000000a0b007209 */ /* 0x000fe40007810000 */
[----:B------:R-:W-:Y:S02]  /*5150*/  ISETP.LT.OR P0, PT, R2, 0x2a, P0 ;  /* 0x0000002a0200780c */ /* 0x000fe40000701670 */
[----:B------:R-:W-:Y:S02]  /*5160*/  FMNMX.FTZ R0, R19, R0, !PT ;  /* 0x0000000013007209 */ /* 0x000fe40007810000 */
[----:B------:R-:W-:-:S02]  /*5170*/  FSEL R88, R39, -INF , !P0 ;  /* 0xff80000027587808 */ /* 0x000fc40004000000 */
[----:B------:R-:W-:-:S04]  /*5180*/  FMNMX.FTZ R0, R18, R0, !PT ;  /* 0x0000000012007209 */ /* 0x000fc80007810000 */
[----:B------:R-:W-:-:S04]  /*5190*/  FMNMX.FTZ R0, R17, R0, !PT ;  /* 0x0000000011007209 */ /* 0x000fc80007810000 */
[----:B------:R-:W-:-:S04]  /*51a0*/  FMNMX.FTZ R0, R16, R0, !PT ;  /* 0x0000000010007209 */ /* 0x000fc80007810000 */
[----:B------:R-:W-:-:S04]  /*51b0*/  FMNMX.FTZ R0, R15, R0, !PT ;  /* 0x000000000f007209 */ /* 0x000fc80007810000 */
[----:B------:R-:W-:-:S04]  /*51c0*/  FMNMX.FTZ R0, R13, R0, !PT ;  /* 0x000000000d007209 */ /* 0x000fc80007810000 */
[----:B------:R-:W-:-:S04]  /*51d0*/  FMNMX.FTZ R0, R95, R0, !PT ;  /* 0x000000005f007209 */ /* 0x000fc80007810000 */
[----:B------:R-:W-:-:S04]  /*51e0*/  FMNMX.FTZ R0, R94, R0, !PT ;  /* 0x000000005e007209 */ /* 0x000fc80007810000 */
[----:B------:R-:W-:-:S04]  /*51f0*/  FMNMX.FTZ R0, R93, R0, !PT ;  /* 0x000000005d007209 */ /* 0x000fc80007810000 */
[----:B------:R-:W-:-:S05]  /*5200*/  FMNMX.FTZ R0, R92, R0, !PT ;  /* 0x000000005c007209 */ /* 0x000fca0007810000 */
[----:B------:R-:W1:Y:S02]  /*5210*/  SHFL.BFLY PT, R2, R0, 0x2, 0x1f ;  /* 0x0c401f0000027f89 */ /* 0x000e6400000e0000 */
[----:B-1----:R-:W-:-:S05]  /*5220*/  FMNMX.FTZ R0, R0, R2, !PT ;  /* 0x0000000200007209 */ /* 0x002fca0007810000 */
[----:B------:R-:W1:Y:S02]  /*5230*/  SHFL.BFLY PT, R2, R0, 0x1, 0x1f ;  /* 0x0c201f0000027f89 */ /* 0x000e6400000e0000 */
[----:B-1----:R-:W-:Y:S02]  /*5240*/  FMNMX.FTZ R133, R0, R2, !PT ;  /* 0x0000000200857209 */ /* 0x002fe40007810000 */
[----:B------:R-:W-:Y:S02]  /*5250*/  FMNMX.FTZ R0, R4, R3, !PT ;  /* 0x0000000304007209 */ /* 0x000fe40007810000 */
[C---:B------:R-:W-:Y:S01]  /*5260*/  FSETP.NEU.FTZ.AND P0, PT, R133.reuse, -INF , PT ;  /* 0xff8000008500780b */ /* 0x040fe20003f1d000 */
[----:B------:R-:W-:Y:S01]  /*5270*/  FMUL.FTZ R2, R133, c[0x0][0x2d0] ;  /* 0x0000b40085027a20 */ /* 0x000fe20000410000 */
[----:B------:R-:W-:-:S04]  /*5280*/  FMNMX.FTZ R0, R9, R0, !PT ;  /* 0x0000000009007209 */ /* 0x000fc80007810000 */
[----:B------:R-:W-:Y:S02]  /*5290*/  FMNMX.FTZ R0, R8, R0, !PT ;  /* 0x0000000008007209 */ /* 0x000fe40007810000 */
[----:B------:R-:W-:Y:S02]  /*52a0*/  FSEL R2, R2, RZ, P0 ;  /* 0x000000ff02027208 */ /* 0x000fe40000000000 */
[----:B------:R-:W-:-:S03]  /*52b0*/  FMNMX.FTZ R0, R7, R0, !PT ;  /* 0x0000000007007209 */ /* 0x000fc60007810000 */
[--C-:B------:R-:W-:Y:S01]  /*52c0*/  FFMA.FTZ R10, R10, c[0x0][0x2d0], -R2.reuse ;  /* 0x0000b4000a0a7a23 */ /* 0x100fe20000010802 */
[----:B------:R-:W-:Y:S01]  /*52d0*/  FMNMX.FTZ R0, R6, R0, !PT ;  /* 0x0000000006007209 */ /* 0x000fe20007810000 */
[----:B------:R-:W-:Y:S02]  /*52e0*/  FFMA.FTZ R11, R11, c[0x0][0x2d0], -R2 ;  /* 0x0000b4000b0b7a23 */ /* 0x000fe40000010802 */
[----:B------:R1:W-:Y:S01]  /*52f0*/  MUFU.EX2 R100, R10 ;  /* 0x0000000a00647308 */ /* 0x0003e20000000800 */
[----:B------:R-:W-:-:S04]  /*5300*/  FMNMX.FTZ R0, R5, R0, !PT ;  /* 0x0000000005007209 */ /* 0x000fc80007810000 */
[----:B------:R-:W-:-:S03]  /*5310*/  FMNMX.FTZ R0, R12, R0, !PT ;  /* 0x000000000c007209 */ /* 0x000fc60007810000 */
[----:B------:R-:W-:Y:S01]  /*5320*/  MUFU.EX2 R101, R11 ;  /* 0x0000000b00657308 */ /* 0x000fe20000000800 */
[----:B------:R-:W-:-:S04]  /*5330*/  FMNMX.FTZ R0, R91, R0, !PT ;  /* 0x000000005b007209 */ /* 0x000fc80007810000 */
[----:B------:R-:W-:Y:S01]  /*5340*/  FMNMX.FTZ R0, R90, R0, !PT ;  /* 0x000000005a007209 */ /* 0x000fe20007810000 */
[----:B-1----:R-:W-:-:S03]  /*5350*/  FFMA.FTZ R10, R19, c[0x0][0x2d0], -R2 ;  /* 0x0000b400130a7a23 */ /* 0x002fc60000010802 */
[----:B------:R-:W-:Y:S01]  /*5360*/  FMNMX.FTZ R0, R89, R0, !PT ;  /* 0x0000000059007209 */ /* 0x000fe20007810000 */
[----:B------:R1:W-:Y:S03]  /*5370*/  MUFU.EX2 R102, R10 ;  /* 0x0000000a00667308 */ /* 0x0003e60000000800 */
[----:B------:R-:W-:-:S05]  /*5380*/  FMNMX.FTZ R0, R88, R0, !PT ;  /* 0x0000000058007209 */ /* 0x000fca0007810000 */
[----:B------:R-:W3:Y:S01]  /*5390*/  SHFL.BFLY PT, R14, R0, 0x2, 0x1f ;  /* 0x0c401f00000e7f89 */ /* 0x000ee200000e0000 */
[----:B-1----:R-:W-:-:S04]  /*53a0*/  FFMA.FTZ R10, R18, c[0x0][0x2d0], -R2 ;  /* 0x0000b400120a7a23 */ /* 0x002fc80000010802 */
[----:B------:R1:W-:Y:S01]  /*53b0*/  MUFU.EX2 R110, R10 ;  /* 0x0000000a006e7308 */ /* 0x0003e20000000800 */
[----:B---3--:R-:W-:Y:S01]  /*53c0*/  FMNMX.FTZ R0, R0, R14, !PT ;  /* 0x0000000e00007209 */ /* 0x008fe20007810000 */
[----:B--2---:R-:W-:Y:S04]  /*53d0*/  LDSM.16.MT88.4 R44, [R36] ;  /* 0x00000000242c783b */ /* 0x004fe80000004200 */
[----:B------:R-:W2:Y:S01]  /*53e0*/  SHFL.BFLY PT, R14, R0, 0x1, 0x1f ;  /* 0x0c201f00000e7f89 */ /* 0x000ea200000e0000 */
[----:B-1----:R-:W-:-:S04]  /*53f0*/  FFMA.FTZ R10, R17, c[0x0][0x2d0], -R2 ;  /* 0x0000b400110a7a23 */ /* 0x002fc80000010802 */
[----:B------:R1:W-:Y:S02]  /*5400*/  MUFU.EX2 R109, R10 ;  /* 0x0000000a006d7308 */ /* 0x0003e40000000800 */
[----:B-1----:R-:W-:Y:S01]  /*5410*/  FFMA.FTZ R10, R16, c[0x0][0x2d0], -R2 ;  /* 0x0000b400100a7a23 */ /* 0x002fe20000010802 */
[----:B--2---:R-:W-:-:S05]  /*5420*/  FMNMX.FTZ R132, R0, R14, !PT ;  /* 0x0000000e00847209 */ /* 0x004fca0007810000 */
[----:B------:R1:W-:Y:S01]  /*5430*/  MUFU.EX2 R116, R10 ;  /* 0x0000000a00747308 */ /* 0x0003e20000000800 */
[C---:B------:R-:W-:Y:S01]  /*5440*/  FSETP.NEU.FTZ.AND P0, PT, R132.reuse, -INF , PT ;  /* 0xff8000008400780b */ /* 0x040fe20003f1d000 */
[----:B------:R-:W-:-:S05]  /*5450*/  FMUL.FTZ R0, R132, c[0x0][0x2d0] ;  /* 0x0000b40084007a20 */ /* 0x000fca0000410000 */
[----:B------:R-:W-:-:S05]  /*5460*/  FSEL R0, R0, RZ, P0 ;  /* 0x000000ff00007208 */ /* 0x000fca0000000000 */
[--C-:B------:R-:W-:Y:S02]  /*5470*/  FFMA.FTZ R3, R3, c[0x0][0x2d0], -R0.reuse ;  /* 0x0000b40003037a23 */ /* 0x100fe40000010800 */
[----:B------:R-:W-:Y:S02]  /*5480*/  FFMA.FTZ R4, R4, c[0x0][0x2d0], -R0 ;  /* 0x0000b40004047a23 */ /* 0x000fe40000010800 */
[----:B------:R2:W-:Y:S01]  /*5490*/  MUFU.EX2 R108, R3 ;  /* 0x00000003006c7308 */ /* 0x0005e20000000800 */
[----:B-1----:R-:W-:-:S07]  /*54a0*/  FFMA.FTZ R10, R15, c[0x0][0x2d0], -R2 ;  /* 0x0000b4000f0a7a23 */ /* 0x002fce0000010802 */
[----:B------:R-:W1:Y:S01]  /*54b0*/  MUFU.EX2 R80, R4 ;  /* 0x0000000400507308 */ /* 0x000e620000000800 */
[----:B--2---:R-:W-:-:S07]  /*54c0*/  FFMA.FTZ R3, R9, c[0x0][0x2d0], -R0 ;  /* 0x0000b40009037a23 */ /* 0x004fce0000010800 */
[----:B------:R2:W-:Y:S01]  /*54d0*/  MUFU.EX2 R119, R10 ;  /* 0x0000000a00777308 */ /* 0x0005e20000000800 */
[----:B-1----:R-:W-:-:S07]  /*54e0*/  F2FP.PACK_AB R9, R108, R80 ;  /* 0x000000506c09723e */ /* 0x002fce00000000ff */
[----:B------:R1:W-:Y:S01]  /*54f0*/  MUFU.EX2 R111, R3 ;  /* 0x00000003006f7308 */ /* 0x0003e20000000800 */
[----:B------:R-:W-:Y:S01]  /*5500*/  F2FP.PACK_AB R4, R116, R109 ;  /* 0x0000006d7404723e */ /* 0x000fe200000000ff */
[----:B--2---:R-:W-:-:S06]  /*5510*/  FFMA.FTZ R10, R13, c[0x0][0x2d0], -R2 ;  /* 0x0000b4000d0a7a23 */ /* 0x004fcc0000010802 */
[----:B------:R2:W-:Y:S01]  /*5520*/  MUFU.EX2 R128, R10 ;  /* 0x0000000a00807308 */ /* 0x0005e20000000800 */
[----:B-1----:R-:W-:Y:S01]  /*5530*/  FFMA.FTZ R3, R8, c[0x0][0x2d0], -R0 ;  /* 0x0000b40008037a23 */ /* 0x002fe20000010800 */
[----:B------:R-:W-:-:S06]  /*5540*/  F2FP.PACK_AB R8, R100, R101 ;  /* 0x000000656408723e */ /* 0x000fcc00000000ff */
[----:B------:R1:W3:Y:S01]  /*5550*/  MUFU.EX2 R117, R3 ;  /* 0x0000000300757308 */ /* 0x0002e20000000800 */
[----:B--2---:R-:W-:Y:S01]  /*5560*/  F2FP.PACK_AB R10, R110, R102 ;  /* 0x000000666e0a723e */ /* 0x004fe200000000ff */
[----:B-1----:R-:W-:Y:S01]  /*5570*/  FFMA.FTZ R3, R7, c[0x0][0x2d0], -R0 ;  /* 0x0000b40007037a23 */ /* 0x002fe20000010800 */
[----:B---3--:R-:W-:-:S05]  /*5580*/  F2FP.PACK_AB R11, R117, R111 ;  /* 0x0000006f750b723e */ /* 0x008fca00000000ff */
[----:B------:R1:W-:Y:S02]  /*5590*/  MUFU.EX2 R118, R3 ;  /* 0x0000000300767308 */ /* 0x0003e40000000800 */
[C---:B------:R-:W-:Y:S08]  /*55a0*/  HMMA.16816.F32 R16, R8.reuse, R32, RZ ;  /* 0x000000200810723c */ /* 0x040ff000000018ff */
[----:B------:R-:W-:Y:S01]  /*55b0*/  HMMA.16816.F32 R36, R8, R20, RZ ;  /* 0x000000140824723c */ /* 0x000fe200000018ff */
[----:B-1----:R-:W-:Y:S01]  /*55c0*/  FFMA.FTZ R3, R6, c[0x0][0x2d0], -R0 ;  /* 0x0000b40006037a23 */ /* 0x002fe20000010800 */
[----:B------:R-:W-:-:S03]  /*55d0*/  F2FP.PACK_AB R6, R128, R119 ;  /* 0x000000778006723e */ /* 0x000fc600000000ff */
[----:B------:R1:W2:Y:S03]  /*55e0*/  MUFU.EX2 R81, R3 ;  /* 0x0000000300517308 */ /* 0x0002a60000000800 */
[C---:B------:R-:W-:Y:S08]  /*55f0*/  HMMA.16816.F32 R52, R8.reuse, R24, RZ ;  /* 0x000000180834723c */ /* 0x040ff000000018ff */
[----:B------:R-:W-:Y:S01]  /*5600*/  HMMA.16816.F32 R40, R8, R26, RZ ;  /* 0x0000001a0828723c */ /* 0x000fe200000018ff */
[----:B-1----:R-:W-:Y:S01]  /*5610*/  FFMA.FTZ R3, R5, c[0x0][0x2d0], -R0 ;  /* 0x0000b40005037a23 */ /* 0x002fe20000010800 */
[----:B--2---:R-:W-:-:S06]  /*5620*/  F2FP.PACK_AB R5, R81, R118 ;  /* 0x000000765105723e */ /* 0x004fcc00000000ff */
[----:B------:R-:W-:Y:S01]  /*5630*/  HMMA.16816.F32 R24, R8, R46, RZ ;  /* 0x0000002e0818723c */ /* 0x000fe200000018ff */
[----:B------:R1:W-:Y:S02]  /*5640*/  MUFU.EX2 R82, R3 ;  /* 0x0000000300527308 */ /* 0x0003e40000000800 */
[----:B-1----:R-:W-:-:S05]  /*5650*/  FFMA.FTZ R3, R12, c[0x0][0x2d0], -R0 ;  /* 0x0000b4000c037a23 */ /* 0x002fca0000010800 */
[C---:B------:R-:W-:Y:S01]  /*5660*/  HMMA.16816.F32 R12, R8.reuse, R34, RZ ;  /* 0x00000022080c723c */ /* 0x040fe200000018ff */
[----:B------:R-:W1:Y:S07]  /*5670*/  MUFU.EX2 R83, R3 ;  /* 0x0000000300537308 */ /* 0x000e6e0000000800 */
[C---:B------:R-:W-:Y:S08]  /*5680*/  HMMA.16816.F32 R32, R8.reuse, R22, RZ ;  /* 0x000000160820723c */ /* 0x040ff000000018ff */
[----:B------:R-:W-:Y:S01]  /*5690*/  HMMA.16816.F32 R20, R8, R48, RZ ;  /* 0x000000300814723c */ /* 0x000fe200000018ff */
[----:B-1----:R-:W-:-:S07]  /*56a0*/  F2FP.PACK_AB R7, R83, R82 ;  /* 0x000000525307723e */ /* 0x002fce00000000ff */
[----:B------:R-:W-:Y:S08]  /*56b0*/  HMMA.16816.F32 R144, R4, R30, R12 ;  /* 0x0000001e0490723c */ /* 0x000ff0000000180c */
[----:B------:R-:W-:Y:S08]  /*56c0*/  HMMA.16816.F32 R12, R8, R76, RZ ;  /* 0x0000004c080c723c */ /* 0x000ff000000018ff */
[----:B------:R-:W-:Y:S08]  /*56d0*/  HMMA.16816.F32 R156, R4, R28, R16 ;  /* 0x0000001c049c723c */ /* 0x000ff00000001810 */
[----:B------:R-:W-:Y:S01]  /*56e0*/  HMMA.16816.F32 R28, R8, R44, RZ ;  /* 0x0000002c081c723c */ /* 0x000fe200000018ff */
[----:B------:R-:W1:Y:S07]  /*56f0*/  LDSM.16.MT88.4 R44, [R239+0x1800] ;  /* 0x00180000ef2c783b */ /* 0x000e6e0000004200 */
[C---:B------:R-:W-:Y:S08]  /*5700*/  HMMA.16816.F32 R20, R4.reuse, R56, R20 ;  /* 0x000000380414723c */ /* 0x040ff00000001814 */
[----:B------:R-:W-:Y:S08]  /*5710*/  HMMA.16816.F32 R12, R4, R84, R12 ;  /* 0x00000054040c723c */ /* 0x000ff0000000180c */
[----:B------:R-:W-:Y:S01]  /*5720*/  HMMA.16816.F32 R16, R8, R50, RZ ;  /* 0x000000320810723c */ /* 0x000fe200000018ff */
[----:B------:R-:W-:Y:S07]  /*5730*/  LDSM.16.MT88.4 R48, [R240+0x3000] ;  /* 0x00300000f030783b */ /* 0x000fee0000004200 */
[----:B------:R-:W-:Y:S01]  /*5740*/  IMAD.MOV.U32 R127, RZ, RZ, R20 ;  /* 0x000000ffff7f7224 */ /* 0x000fe200078e0014 */
[----:B------:R-:W-:Y:S01]  /*5750*/  MOV R153, R23 ;  /* 0x0000001700997202 */ /* 0x000fe20000000f00 */
[----:B------:R-:W-:Y:S01]  /*5760*/  IMAD.MOV.U32 R155, RZ, RZ, R21 ;  /* 0x000000ffff9b7224 */ /* 0x000fe200078e0015 */
[----:B------:R-:W-:Y:S01]  /*5770*/  HMMA.16816.F32 R28, R4, R60, R28 ;  /* 0x0000003c041c723c */ /* 0x000fe2000000181c */
[----:B------:R-:W-:-:S02]  /*5780*/  IMAD.MOV.U32 R154, RZ, RZ, R22 ;  /* 0x000000ffff9a7224 */ /* 0x000fc400078e0016 */
[----:B------:R-:W2:Y:S02]  /*5790*/  LDSM.16.MT88.4 R20, [R239+0x2000] ;  /* 0x00200000ef14783b */ /* 0x000ea40000004200 */
[----:B------:R-:W-:Y:S01]  /*57a0*/  IMAD.MOV.U32 R152, RZ, RZ, R12 ;  /* 0x000000ffff987224 */ /* 0x000fe200078e000c */
[----:B------:R-:W-:Y:S01]  /*57b0*/  MOV R129, R15 ;  /* 0x0000000f00817202 */ /* 0x000fe20000000f00 */
[----:B------:R-:W-:Y:S01]  /*57c0*/  IMAD.MOV.U32 R131, RZ, RZ, R13 ;  /* 0x000000ffff837224 */ /* 0x000fe200078e000d */
[----:B------:R-:W-:Y:S01]  /*57d0*/  HMMA.16816.F32 R24, R4, R62, R24 ;  /* 0x0000003e0418723c */ /* 0x000fe20000001818 */
[----:B------:R-:W-:-:S07]  /*57e0*/  IMAD.MOV.U32 R130, RZ, RZ, R14 ;  /* 0x000000ffff827224 */ /* 0x000fce00078e000e */
        /* <DEDUP_REMOVED lines=12> */
[C---:B------:R-:W-:Y:S01]  /*58b0*/  HMMA.16816.F32 R136, R4.reuse, R74, R40 ;  /* 0x0000004a0488723c */ /* 0x040fe20000001828 */
[----:B------:R-:W3:Y:S07]  /*58c0*/  LDSM.16.MT88.4 R40, [R238+0x3000] ;  /* 0x00300000ee28783b */ /* 0x000eee0000004200 */
[C---:B------:R-:W-:Y:S01]  /*58d0*/  HMMA.16816.F32 R16, R4.reuse, R58, R16 ;  /* 0x0000003a0410723c */ /* 0x040fe20000001810 */
[----:B------:R-:W4:Y:S07]  /*58e0*/  LDSM.16.MT88.4 R56, [R239+0x3000] ;  /* 0x00300000ef38783b */ /* 0x000f2e0000004200 */
[----:B--2---:R-:W-:Y:S01]  /*58f0*/  HMMA.16816.F32 R60, R4, R20, R12 ;  /* 0x00000014043c723c */ /* 0x004fe2000000180c */
[----:B------:R-:W-:Y:S01]  /*5900*/  IMAD.MOV.U32 R126, RZ, RZ, R99 ;  /* 0x000000ffff7e7224 */ /* 0x000fe200078e0063 */
[----:B------:R-:W-:Y:S01]  /*5910*/  MOV R125, R96 ;  /* 0x00000060007d7202 */ /* 0x000fe20000000f00 */
[----:B------:R-:W-:-:S02]  /*5920*/  IMAD.MOV.U32 R77, RZ, RZ, R97 ;  /* 0x000000ffff4d7224 */ /* 0x000fc400078e0061 */
[----:B------:R-:W-:-:S03]  /*5930*/  IMAD.MOV.U32 R76, RZ, RZ, R98 ;  /* 0x000000ffff4c7224 */ /* 0x000fc600078e0062 */
[C---:B------:R-:W-:Y:S01]  /*5940*/  HMMA.16816.F32 R32, R8.reuse, R46, RZ ;  /* 0x0000002e0820723c */ /* 0x040fe200000018ff */
[----:B------:R-:W2:Y:S07]  /*5950*/  LDSM.16.MT88.4 R44, [R240+0x3800] ;  /* 0x00380000f02c783b */ /* 0x000eae0000004200 */
[----:B------:R-:W-:Y:S01]  /*5960*/  HMMA.16816.F32 R28, R8, R68, RZ ;  /* 0x00000044081c723c */ /* 0x000fe200000018ff */
[----:B------:R-:W-:Y:S01]  /*5970*/  IMAD.MOV.U32 R105, RZ, RZ, R17 ;  /* 0x000000ffff697224 */ /* 0x000fe200078e0011 */
[----:B------:R-:W-:Y:S01]  /*5980*/  MOV R99, R16 ;  /* 0x0000001000637202 */ /* 0x000fe20000000f00 */
[----:B------:R-:W-:-:S02]  /*5990*/  IMAD.MOV.U32 R104, RZ, RZ, R18 ;  /* 0x000000ffff687224 */ /* 0x000fc400078e0012 */
[----:B------:R-:W-:-:S03]  /*59a0*/  IMAD.MOV.U32 R103, RZ, RZ, R19 ;  /* 0x000000ffff677224 */ /* 0x000fc600078e0013 */
[----:B------:R-:W-:Y:S01]  /*59b0*/  HMMA.16816.F32 R24, R8, R70, RZ ;  /* 0x000000460818723c */ /* 0x000fe200000018ff */
[----:B------:R-:W-:Y:S01]  /*59c0*/  IMAD.MOV.U32 R98, RZ, RZ, R61 ;  /* 0x000000ffff627224 */ /* 0x000fe200078e003d */
[----:B------:R-:W-:Y:S01]  /*59d0*/  MOV R3, R60 ;  /* 0x0000003c00037202 */ /* 0x000fe20000000f00 */
[----:B------:R-:W-:Y:S02]  /*59e0*/  IMAD.MOV.U32 R97, RZ, RZ, R62 ;  /* 0x000000ffff617224 */ /* 0x000fe400078e003e */
[----:B------:R-:W-:-:S03]  /*59f0*/  IMAD.MOV.U32 R96, RZ, RZ, R63 ;  /* 0x000000ffff607224 */ /* 0x000fc600078e003f */
[----:B------:R-:W-:Y:S01]  /*5a00*/  HMMA.16816.F32 R148, R4, R72, R52 ;  /* 0x000000480494723c */ /* 0x000fe20000001834 */
[----:B------:R-:W5:Y:S07]  /*5a10*/  LDSM.16.MT88.4 R52, [R238+0x3800] ;  /* 0x00380000ee34783b */ /* 0x000f6e0000004200 */
[----:B------:R-:W-:Y:S08]  /*5a20*/  HMMA.16816.F32 R16, R8, R78, RZ ;  /* 0x0000004e0810723c */ /* 0x000ff000000018ff */
[C---:B------:R-:W-:Y:S01]  /*5a30*/  HMMA.16816.F32 R60, R4.reuse, R22, R32 ;  /* 0x00000016043c723c */ /* 0x040fe20000001820 */
[----:B------:R-:W2:Y:S07]  /*5a40*/  LDSM.16.MT88.4 R32, [R239+0x3800] ;  /* 0x00380000ef20783b */ /* 0x000eae0000004200 */
[C---:B-1----:R-:W-:Y:S08]  /*5a50*/  HMMA.16816.F32 R72, R4.reuse, R36, R28 ;  /* 0x000000240448723c */ /* 0x042ff0000000181c */
[----:B------:R-:W-:Y:S01]  /*5a60*/  HMMA.16816.F32 R68, R4, R38, R24 ;  /* 0x000000260444723c */ /* 0x000fe20000001818 */
[----:B------:R-:W1:Y:S07]  /*5a70*/  LDSM.16.MT88.4 R36, [R241+0x3000] ;  /* 0x00300000f124783b */ /* 0x000e6e0000004200 */
[C---:B------:R-:W-:Y:S07]  /*5a80*/  HMMA.16816.F32 R20, R8.reuse, R50, RZ ;  /* 0x000000320814723c */ /* 0x040fee00000018ff */
[----:B------:R-:W-:Y:S01]  /*5a90*/  IMAD.MOV.U32 R50, RZ, RZ, R104 ;  /* 0x000000ffff327224 */ /* 0x000fe200078e0068 */
[----:B---3--:R-:W-:Y:S01]  /*5aa0*/  HMMA.16816.F32 R12, R8, R40, RZ ;  /* 0x00000028080c723c */ /* 0x008fe200000018ff */
[----:B------:R-:W-:-:S06]  /*5ab0*/  MOV R51, R103 ;  /* 0x0000006700337202 */ /* 0x000fcc0000000f00 */
[----:B------:R-:W-:Y:S01]  /*5ac0*/  IMAD.MOV.U32 R40, RZ, RZ, R106 ;  /* 0x000000ffff287224 */ /* 0x000fe200078e006a */
[----:B------:R-:W-:Y:S01]  /*5ad0*/  HMMA.16816.F32 R64, R4, R86, R16 ;  /* 0x000000560440723c */ /* 0x000fe20000001810 */
[----:B------:R-:W-:-:S07]  /*5ae0*/  IMAD.MOV.U32 R41, RZ, RZ, R113 ;  /* 0x000000ffff297224 */ /* 0x000fce00078e0071 */
[C---:B----4-:R-:W-:Y:S07]  /*5af0*/  HMMA.16816.F32 R16, R8.reuse, R56, RZ ;  /* 0x000000380810723c */ /* 0x050fee00000018ff */
[----:B------:R-:W-:Y:S01]  /*5b00*/  IMAD.MOV.U32 R57, RZ, RZ, R127 ;  /* 0x000000ffff397224 */ /* 0x000fe200078e007f */
[----:B------:R-:W-:Y:S01]  /*5b10*/  HMMA.16816.F32 R24, R8, R48, RZ ;  /* 0x000000300818723c */ /* 0x000fe200000018ff */
[----:B------:R-:W-:-:S06]  /*5b20*/  IMAD.MOV.U32 R56, RZ, RZ, R126 ;  /* 0x000000ffff387224 */ /* 0x000fcc00078e007e */
[----:B------:R-:W-:Y:S01]  /*5b30*/  IMAD.MOV.U32 R48, RZ, RZ, R99 ;  /* 0x000000ffff307224 */ /* 0x000fe200078e0063 */
[----:B--2---:R-:W-:Y:S01]  /*5b40*/  HMMA.16816.F32 R84, R4, R46, R20 ;  /* 0x0000002e0454723c */ /* 0x004fe20000001814 */
[----:B------:R-:W2:Y:S01]  /*5b50*/  LDSM.16.MT88.4 R20, [R241+0x3800] ;  /* 0x00380000f114783b */ /* 0x000ea20000004200 */
[----:B------:R-:W-:-:S05]  /*5b60*/  IMAD.MOV.U32 R49, RZ, RZ, R105 ;  /* 0x000000ffff317224 */ /* 0x000fca00078e0069 */
[----:B------:R-:W-:Y:S01]  /*5b70*/  IMAD.MOV.U32 R46, RZ, RZ, R123 ;  /* 0x000000ffff2e7224 */ /* 0x000fe200078e007b */
[----:B------:R-:W-:Y:S01]  /*5b80*/  HMMA.16816.F32 R28, R8, R42, RZ ;  /* 0x0000002a081c723c */ /* 0x000fe200000018ff */
[----:B------:R-:W-:-:S06]  /*5b90*/  MOV R47, R121 ;  /* 0x00000079002f7202 */ /* 0x000fcc0000000f00 */
[----:B------:R-:W-:Y:S01]  /*5ba0*/  MOV R43, R107 ;  /* 0x0000006b002b7202 */ /* 0x000fe20000000f00 */
[----:B-----5:R-:W-:Y:S01]  /*5bb0*/  HMMA.16816.F32 R176, R4, R52, R12 ;  /* 0x0000003404b0723c */ /* 0x020fe2000000180c */
[----:B------:R-:W-:-:S06]  /*5bc0*/  IMAD.MOV.U32 R42, RZ, RZ, R112 ;  /* 0x000000ffff2a7224 */ /* 0x000fcc00078e0070 */
[----:B------:R-:W-:Y:S01]  /*5bd0*/  IMAD.MOV.U32 R53, RZ, RZ, R98 ;  /* 0x000000ffff357224 */ /* 0x000fe200078e0062 */
[----:B------:R-:W-:Y:S01]  /*5be0*/  HMMA.16816.F32 R12, R8, R58, RZ ;  /* 0x0000003a080c723c */ /* 0x000fe200000018ff */
[----:B------:R-:W-:Y:S02]  /*5bf0*/  IMAD.MOV.U32 R52, RZ, RZ, R3 ;  /* 0x000000ffff347224 */ /* 0x000fe400078e0003 */
[----:B------:R-:W-:-:S04]  /*5c00*/  FADD.FTZ R3, R101, R100 ;  /* 0x0000006465037221 */ /* 0x000fc80000010000 */
[----:B------:R-:W-:Y:S01]  /*5c10*/  IMAD.MOV.U32 R58, RZ, RZ, R77 ;  /* 0x000000ffff3a7224 */ /* 0x000fe200078e004d */
[----:B------:R-:W-:Y:S01]  /*5c20*/  HMMA.16816.F32 R168, R4, R32, R16 ;  /* 0x0000002004a8723c */ /* 0x000fe20000001810 */
[----:B------:R-:W-:Y:S01]  /*5c30*/  MOV R59, R76 ;  /* 0x0000004c003b7202 */ /* 0x000fe20000000f00 */
[----:B------:R-:W-:-:S04]  /*5c40*/  FADD.FTZ R3, R102, R3 ;  /* 0x0000000366037221 */ /* 0x000fc80000010000 */
[----:B------:R-:W-:Y:S02]  /*5c50*/  FADD.FTZ R3, R110, R3 ;  /* 0x000000036e037221 */ /* 0x000fe40000010000 */
[----:B------:R-:W-:Y:S01]  /*5c60*/  HMMA.16816.F32 R172, R4, R44, R24 ;  /* 0x0000002c04ac723c */ /* 0x000fe20000001818 */
[----:B------:R-:W3:Y:S01]  /*5c70*/  LDSM.16.MT88.4 R24, [R238+0x4800] ;  /* 0x00480000ee18783b */ /* 0x000ee20000004200 */
[----:B------:R-:W-:Y:S02]  /*5c80*/  IMAD.MOV.U32 R33, RZ, RZ, R120 ;  /* 0x000000ffff217224 */ /* 0x000fe400078e0078 */
[----:B------:R-:W-:Y:S02]  /*5c90*/  FFMA.FTZ R32, R89, c[0x0][0x2d0], -R0 ;  /* 0x0000b40059207a23 */ /* 0x000fe40000010800 */
[----:B------:R-:W-:Y:S02]  /*5ca0*/  IMAD.MOV.U32 R89, RZ, RZ, R58 ;  /* 0x000000ffff597224 */ /* 0x000fe400078e003a */
[----:B-1----:R-:W-:Y:S01]  /*5cb0*/  HMMA.16816.F32 R16, R8, R36, RZ ;  /* 0x000000240810723c */ /* 0x002fe200000018ff */
[----:B------:R-:W-:-:S02]  /*5cc0*/  IMAD.MOV.U32 R45, RZ, RZ, R125 ;  /* 0x000000ffff2d7224 */ /* 0x000fc400078e007d */
[----:B------:R-:W-:Y:S02]  /*5cd0*/  IMAD.MOV.U32 R44, RZ, RZ, R124 ;  /* 0x000000ffff2c7224 */ /* 0x000fe400078e007c */
[----:B------:R-:W-:Y:S02]  /*5ce0*/  IMAD.MOV.U32 R58, RZ, RZ, R130 ;  /* 0x000000ffff3a7224 */ /* 0x000fe400078e0082 */
[----:B------:R-:W-:Y:S01]  /*5cf0*/  MOV R37, R114 ;  /* 0x0000007200257202 */ /* 0x000fe20000000f00 */
[----:B------:R-:W-:Y:S01]  /*5d00*/  HMMA.16816.F32 R76, R4, R54, R28 ;  /* 0x00000036044c723c */ /* 0x000fe2000000181c */
[----:B------:R-:W-:-:S06]  /*5d10*/  MOV R36, R33 ;  /* 0x0000002100247202 */ /* 0x000fcc0000000f00 */
[----:B------:R-:W-:Y:S01]  /*5d20*/  IMAD.MOV.U32 R54, RZ, RZ, R97 ;  /* 0x000000ffff367224 */ /* 0x000fe200078e0061 */
[----:B------:R-:W-:Y:S01]  /*5d30*/  MOV R55, R96 ;  /* 0x0000006000377202 */ /* 0x000fe20000000f00 */
[--C-:B------:R-:W-:Y:S01]  /*5d40*/  FFMA.FTZ R30, R95, c[0x0][0x2d0], -R2.reuse ;  /* 0x0000b4005f1e7a23 */ /* 0x100fe20000010802 */
[----:B------:R-:W-:Y:S01]  /*5d50*/  HMMA.16816.F32 R96, R4, R34, R12 ;  /* 0x000000220460723c */ /* 0x000fe2000000180c */
[--C-:B------:R-:W-:Y:S02]  /*5d60*/  FFMA.FTZ R29, R94, c[0x0][0x2d0], -R2.reuse ;  /* 0x0000b4005e1d7a23 */ /* 0x100fe40000010802 */
[----:B------:R-:W-:Y:S02]  /*5d70*/  FFMA.FTZ R28, R93, c[0x0][0x2d0], -R2 ;  /* 0x0000b4005d1c7a23 */ /* 0x000fe40000010802 */
[----:B------:R-:W-:Y:S01]  /*5d80*/  FFMA.FTZ R31, R88, c[0x0][0x2d0], -R0 ;  /* 0x0000b400581f7a23 */ /* 0x000fe20000010800 */
[----:B------:R-:W-:Y:S01]  /*5d90*/  MOV R88, R45 ;  /* 0x0000002d00587202 */ /* 0x000fe20000000f00 */
[----:B------:R-:W-:Y:S01]  /*5da0*/  IMAD.MOV.U32 R34, RZ, RZ, R115 ;  /* 0x000000ffff227224 */ /* 0x000fe200078e0073 */
[----:B------:R-:W-:Y:S01]  /*5db0*/  HMMA.16816.F32 R12, R8, R38, RZ ;  /* 0x00000026080c723c */ /* 0x000fe200000018ff */
[----:B------:R-:W-:-:S02]  /*5dc0*/  IMAD.MOV.U32 R35, RZ, RZ, R122 ;  /* 0x000000ffff237224 */ /* 0x000fc400078e007a */
[----:B------:R-:W-:Y:S02]  /*5dd0*/  IMAD.MOV.U32 R95, RZ, RZ, R34 ;  /* 0x000000ffff5f7224 */ /* 0x000fe400078e0022 */
[----:B------:R-:W-:Y:S02]  /*5de0*/  IMAD.MOV.U32 R94, RZ, RZ, R35 ;  /* 0x000000ffff5e7224 */ /* 0x000fe400078e0023 */
[----:B------:R-:W-:Y:S01]  /*5df0*/  IMAD.MOV.U32 R39, RZ, RZ, R44 ;  /* 0x000000ffff277224 */ /* 0x000fe200078e002c */
[----:B--2---:R-:W-:Y:S01]  /*5e00*/  HMMA.16816.F32 R124, R4, R20, R16 ;  /* 0x00000014047c723c */ /* 0x004fe20000001810 */
[----:B------:R-:W1:Y:S01]  /*5e10*/  LDSM.16.MT88.4 R16, [R238+0x5000] ;  /* 0x00500000ee10783b */ /* 0x000e620000004200 */
[----:B------:R-:W-:Y:S01]  /*5e20*/  IMAD.MOV.U32 R44, RZ, RZ, R57 ;  /* 0x000000ffff2c7224 */ /* 0x000fe200078e0039 */
[----:B------:R-:W-:Y:S01]  /*5e30*/  MOV R57, R131 ;  /* 0x0000008300397202 */ /* 0x000fe20000000f00 */
[----:B------:R-:W-:Y:S02]  /*5e40*/  IMAD.MOV.U32 R38, RZ, RZ, R47 ;  /* 0x000000ffff267224 */ /* 0x000fe400078e002f */
[----:B------:R-:W-:-:S02]  /*5e50*/  IMAD.MOV.U32 R45, RZ, RZ, R155 ;  /* 0x000000ffff2d7224 */ /* 0x000fc400078e009b */
[----:B------:R-:W-:-:S08]  /*5e60*/  IMAD.MOV.U32 R47, RZ, RZ, R153 ;  /* 0x000000ffff2f7224 */ /* 0x000fd000078e0099 */
[----:B------:R-:W-:Y:S01]  /*5e70*/  HMMA.16816.F32 R104, R4, R22, R12 ;  /* 0x000000160468723c */ /* 0x000fe2000000180c */
[----:B------:R-:W2:Y:S07]  /*5e80*/  LDSM.16.MT88.4 R20, [R240+0x4800] ;  /* 0x00480000f014783b */ /* 0x000eae0000004200 */
[----:B---3--:R-:W-:Y:S07]  /*5e90*/  HMMA.16816.F32 R12, R8, R24, RZ ;  /* 0x00000018080c723c */ /* 0x008fee00000018ff */
[----:B------:R-:W-:Y:S01]  /*5ea0*/  FFMA.FTZ R25, R91, c[0x0][0x2d0], -R0 ;  /* 0x0000b4005b197a23 */ /* 0x000fe20000010800 */
[----:B------:R-:W-:Y:S01]  /*5eb0*/  MOV R91, R56 ;  /* 0x00000038005b7202 */ /* 0x000fe20000000f00 */
[----:B------:R-:W-:Y:S11]  /*5ec0*/  IMAD.MOV.U32 R56, RZ, RZ, R152 ;  /* 0x000000ffff387224 */ /* 0x000ff600078e0098 */
[----:B------:R-:W-:Y:S04]  /*5ed0*/  @!UPT UIADD3 URZ, URZ, URZ, URZ ;  /* 0x0000003f3f3ff290 */ /* 0x000fe8000fffe03f */
[----:B-1----:R-:W-:Y:S07]  /*5ee0*/  HMMA.16816.F32 R100, R4, R16, R12 ;  /* 0x000000100464723c */ /* 0x002fee000000180c */
[----:B------:R-:W-:Y:S01]  /*5ef0*/  FADD.FTZ R16, R109, R3 ;  /* 0x000000036d107221 */ /* 0x000fe20000010000 */
[----:B------:R-:W-:Y:S01]  /*5f00*/  HMMA.16816.F32 R12, R8, R26, RZ ;  /* 0x0000001a080c723c */ /* 0x000fe200000018ff */
[----:B------:R-:W-:Y:S02]  /*5f10*/  FADD.FTZ R3, R80, R108 ;  /* 0x0000006c50037221 */ /* 0x000fe40000010000 */
[----:B------:R-:W-:-:S02]  /*5f20*/  FADD.FTZ R24, R116, R16 ;  /* 0x0000001074187221 */ /* 0x000fc40000010000 */
[----:B------:R-:W-:Y:S02]  /*5f30*/  FADD.FTZ R3, R111, R3 ;  /* 0x000000036f037221 */ /* 0x000fe40000010000 */
[----:B------:R-:W-:Y:S02]  /*5f40*/  FFMA.FTZ R27, R92, c[0x0][0x2d0], -R2 ;  /* 0x0000b4005c1b7a23 */ /* 0x000fe40000010802 */
[----:B------:R-:W-:Y:S02]  /*5f50*/  FADD.FTZ R3, R117, R3 ;  /* 0x0000000375037221 */ /* 0x000fe40000010000 */
[----:B------:R-:W-:Y:S02]  /*5f60*/  FFMA.FTZ R26, R90, c[0x0][0x2d0], -R0 ;  /* 0x0000b4005a1a7a23 */ /* 0x000fe40000010800 */
[----:B------:R-:W-:Y:S02]  /*5f70*/  FADD.FTZ R2, R118, R3 ;  /* 0x0000000376027221 */ /* 0x000fe40000010000 */
[----:B------:R1:W-:Y:S01]  /*5f80*/  MUFU.EX2 R0, R26 ;  /* 0x0000001a00007308 */ /* 0x0003e20000000800 */
[----:B------:R-:W-:-:S02]  /*5f90*/  IMAD.MOV.U32 R90, RZ, RZ, R59 ;  /* 0x000000ffff5a7224 */ /* 0x000fc400078e003b */
[----:B------:R-:W-:Y:S02]  /*5fa0*/  FADD.FTZ R2, R81, R2 ;  /* 0x0000000251027221 */ /* 0x000fe40000010000 */
[----:B------:R-:W-:Y:S02]  /*5fb0*/  IMAD.MOV.U32 R59, RZ, RZ, R129 ;  /* 0x000000ffff3b7224 */ /* 0x000fe400078e0081 */
[----:B------:R-:W-:Y:S02]  /*5fc0*/  IMAD.MOV.U32 R80, RZ, RZ, R37 ;  /* 0x000000ffff507224 */ /* 0x000fe400078e0025 */
[----:B------:R-:W-:Y:S01]  /*5fd0*/  HMMA.16816.F32 R112, R4, R18, R12 ;  /* 0x000000120470723c */ /* 0x000fe2000000180c */
[----:B------:R-:W3:Y:S01]  /*5fe0*/  LDSM.16.MT88.4 R16, [R240+0x5000] ;  /* 0x00500000f010783b */ /* 0x000ee20000004200 */
[----:B------:R-:W-:Y:S01]  /*5ff0*/  IMAD.MOV.U32 R37, RZ, RZ, R46 ;  /* 0x000000ffff257224 */ /* 0x000fe200078e002e */
[----:B------:R-:W-:Y:S02]  /*6000*/  MOV R46, R154 ;  /* 0x0000009a002e7202 */ /* 0x000fe40000000f00 */
[----:B------:R-:W-:Y:S01]  /*6010*/  LDSM.16.MT88.4 R152, [R238+0x1000] ;  /* 0x00100000ee98783b */ /* 0x000fe20000004200 */
[----:B-1----:R-:W-:-:S02]  /*6020*/  IMAD.MOV.U32 R26, RZ, RZ, R80 ;  /* 0x000000ffff1a7224 */ /* 0x002fc400078e0050 */
[----:B--2---:R-:W-:Y:S11]  /*6030*/  HMMA.16816.F32 R12, R8, R20, RZ ;  /* 0x00000014080c723c */ /* 0x004ff600000018ff */
[----:B------:R-:W-:Y:S11]  /*6040*/  @!UPT UIADD3 URZ, URZ, URZ, URZ ;  /* 0x0000003f3f3ff290 */ /* 0x000ff6000fffe03f */
[----:B------:R-:W-:Y:S02]  /*6050*/  @!UPT UIADD3 URZ, URZ, URZ, URZ ;  /* 0x0000003f3f3ff290 */ /* 0x000fe4000fffe03f */
[----:B---3--:R-:W-:Y:S08]  /*6060*/  HMMA.16816.F32 R108, R4, R16, R12 ;  /* 0x00000010046c723c */ /* 0x008ff0000000180c */
[----:B------:R-:W-:Y:S01]  /*6070*/  HMMA.16816.F32 R12, R8, R22, RZ ;  /* 0x00000016080c723c */ /* 0x000fe200000018ff */
[----:B------:R-:W-:Y:S11]  /*6080*/  LDSM.16.MT88.4 R20, [R239+0x5000] ;  /* 0x00500000ef14783b */ /* 0x000ff60000004200 */
[----:B------:R-:W-:Y:S11]  /*6090*/  @!UPT UIADD3 URZ, URZ, URZ, URZ ;  /* 0x0000003f3f3ff290 */ /* 0x000ff6000fffe03f */
[----:B------:R-:W-:Y:S01]  /*60a0*/  @!UPT UIADD3 URZ, URZ, URZ, URZ ;  /* 0x0000003f3f3ff290 */ /* 0x000fe2000fffe03f */
[----:B------:R-:W-:Y:S01]  /*60b0*/  HMMA.16816.F32 R120, R4, R18, R12 ;  /* 0x000000120478723c */ /* 0x000fe2000000180c */
[----:B------:R-:W1:Y:S06]  /*60c0*/  LDSM.16.MT88.4 R16, [R239+0x4800] ;  /* 0x00480000ef10783b */ /* 0x000e6c0000004200 */
[----:B------:R-:W-:Y:S02]  /*60d0*/  FADD.FTZ R12, R119, R24 ;  /* 0x00000018770c7221 */ /* 0x000fe40000010000 */
[----:B------:R-:W-:Y:S02]  /*60e0*/  FADD.FTZ R24, R82, R2 ;  /* 0x0000000252187221 */ /* 0x000fe40000010000 */
[----:B------:R-:W-:Y:S01]  /*60f0*/  FADD.FTZ R3, R128, R12 ;  /* 0x0000000c80037221 */ /* 0x000fe20000010000 */
[----:B------:R-:W2:Y:S02]  /*6100*/  MUFU.EX2 R2, R25 ;  /* 0x0000001900027308 */ /* 0x000ea40000000800 */
[----:B--2---:R-:W-:-:S02]  /*6110*/  F2FP.PACK_AB R129, R0, R2 ;  /* 0x000000020081723e */ /* 0x004fc400000000ff */
[----:B------:R-:W-:Y:S01]  /*6120*/  MOV R25, R94 ;  /* 0x0000005e00197202 */ /* 0x000fe20000000f00 */
[----:B-1----:R-:W-:Y:S03]  /*6130*/  HMMA.16816.F32 R12, R8, R16, RZ ;  /* 0x00000010080c723c */ /* 0x002fe600000018ff */
[----:B------:R-:W1:Y:S08]  /*6140*/  MUFU.EX2 R17, R30 ;  /* 0x0000001e00117308 */ /* 0x000e700000000800 */
[----:B------:R-:W2:Y:S01]  /*6150*/  MUFU.EX2 R16, R29 ;  /* 0x0000001d00107308 */ /* 0x000ea20000000800 */
[----:B-1----:R-:W-:Y:S11]  /*6160*/  FADD.FTZ R3, R17, R3 ;  /* 0x0000000311037221 */ /* 0x002ff60000010000 */
[----:B------:R-:W-:Y:S01]  /*6170*/  @!UPT UIADD3 URZ, URZ, URZ, URZ ;  /* 0x0000003f3f3ff290 */ /* 0x000fe2000fffe03f */
[----:B------:R-:W-:Y:S01]  /*6180*/  HMMA.16816.F32 R116, R4, R20, R12 ;  /* 0x000000140474723c */ /* 0x000fe2000000180c */
[C---:B--2---:R-:W-:Y:S01]  /*6190*/  FADD.FTZ R3, R16.reuse, R3 ;  /* 0x0000000310037221 */ /* 0x044fe20000010000 */
[----:B------:R-:W-:-:S06]  /*61a0*/  F2FP.PACK_AB R128, R16, R17 ;  /* 0x000000111080723e */ /* 0x000fcc00000000ff */
[----:B------:R-:W-:Y:S01]  /*61b0*/  HMMA.16816.F32 R12, R8, R18, RZ ;  /* 0x00000012080c723c */ /* 0x000fe200000018ff */
[----:B------:R-:W1:Y:S08]  /*61c0*/  MUFU.EX2 R19, R28 ;  /* 0x0000001c00137308 */ /* 0x000e700000000800 */
[----:B------:R-:W2:Y:S01]  /*61d0*/  MUFU.EX2 R18, R27 ;  /* 0x0000001b00127308 */ /* 0x000ea20000000800 */
[----:B-1----:R-:W-:Y:S11]  /*61e0*/  FADD.FTZ R3, R19, R3 ;  /* 0x0000000313037221 */ /* 0x002ff60000010000 */
[----:B------:R-:W-:Y:S03]  /*61f0*/  @!UPT UIADD3 URZ, URZ, URZ, URZ ;  /* 0x0000003f3f3ff290 */ /* 0x000fe6000fffe03f */
[----:B------:R-:W-:Y:S01]  /*6200*/  HMMA.16816.F32 R20, R4, R22, R12 ;  /* 0x000000160414723c */ /* 0x000fe2000000180c */
[C---:B--2---:R-:W-:Y:S01]  /*6210*/  FADD.FTZ R3, R18.reuse, R3 ;  /* 0x0000000312037221 */ /* 0x044fe20000010000 */
[----:B------:R-:W-:Y:S02]  /*6220*/  F2FP.PACK_AB R130, R18, R19 ;  /* 0x000000131282723e */ /* 0x000fe400000000ff */
[----:B------:R-:W-:Y:S02]  /*6230*/  MOV R27, c[0x0][0x2c4] ;  /* 0x0000b100001b7a02 */ /* 0x000fe40000000f00 */
[----:B------:R1:W-:Y:S01]  /*6240*/  STL [R1+0x28], R3 ;  /* 0x0000280301007387 */ /* 0x0003e20000100800 */
[----:B------:R-:W-:Y:S01]  /*6250*/  FADD.FTZ R12, R83, R24 ;  /* 0x00000018530c7221 */ /* 0x000fe20000010000 */
[----:B------:R-:W-:Y:S01]  /*6260*/  ISETP.NE.AND P1, PT, R27, 0x1, PT ;  /* 0x000000011b00780c */ /* 0x000fe20003f25270 */
[----:B------:R-:W-:Y:S01]  /*6270*/  IMAD.MOV.U32 R24, RZ, RZ, R95 ;  /* 0x000000ffff187224 */ /* 0x000fe200078e005f */
[----:B------:R-:W-:Y:S01]  /*6280*/  LDSM.16.MT88.4 R80, [R240+0x4000] ;  /* 0x00400000f050783b */ /* 0x000fe20000004200 */
[----:B------:R-:W-:-:S02]  /*6290*/  FADD.FTZ R12, R2, R12 ;  /* 0x0000000c020c7221 */ /* 0x000fc40000010000 */
[----:B------:R2:W3:Y:S01]  /*62a0*/  MUFU.EX2 R2, R32 ;  /* 0x0000002000027308 */ /* 0x0004e20000000800 */
[----:B------:R-:W-:Y:S01]  /*62b0*/  IMAD.MOV.U32 R27, RZ, RZ, c[0x0][0x32c] ;  /* 0x0000cb00ff1b7624 */ /* 0x000fe200078e00ff */
[----:B--2---:R-:W2:Y:S01]  /*62c0*/  LDSM.16.MT88.4 R32, [R241+0x1000] ;  /* 0x00100000f120783b */ /* 0x004ea20000004200 */
[----:B-1----:R-:W-:-:S05]  /*62d0*/  FADD.FTZ R3, R0, R12 ;  /* 0x0000000c00037221 */ /* 0x002fca0000010000 */
[----:B------:R-:W1:Y:S01]  /*62e0*/  MUFU.EX2 R0, R31 ;  /* 0x0000001f00007308 */ /* 0x000e620000000800 */
[----:B------:R-:W4:Y:S01]  /*62f0*/  LDSM.16.MT88.4 R12, [R241+0x4800] ;  /* 0x00480000f10c783b */ /* 0x000f220000004200 */
[----:B---3--:R-:W-:Y:S01]  /*6300*/  FADD.FTZ R3, R2, R3 ;  /* 0x0000000302037221 */ /* 0x008fe20000010000 */
[----:B-1----:R-:W-:-:S03]  /*6310*/  F2FP.PACK_AB R131, R0, R2 ;  /* 0x000000020083723e */ /* 0x002fc600000000ff */
[----:B------:R-:W-:Y:S02]  /*6320*/  FADD.FTZ R3, R0, R3 ;  /* 0x0000000300037221 */ /* 0x000fe40000010000 */
[----:B------:R-:W-:-:S03]  /*6330*/  @P1 IMAD.HI.U32 R2, R24, c[0x0][0x2c8], RZ ;  /* 0x0000b20018021a27 */ /* 0x000fc600078e00ff */
[----:B------:R1:W-:Y:S01]  /*6340*/  STL [R1+0x2c], R3 ;  /* 0x00002c0301007387 */ /* 0x0003e20000100800 */
[C---:B------:R-:W-:Y:S01]  /*6350*/  HMMA.16816.F32 R156, R128.reuse, R152, R156 ;  /* 0x00000098809c723c */ /* 0x040fe2000000189c */
[----:B------:R-:W-:Y:S01]  /*6360*/  IMAD.MOV.U32 R0, RZ, RZ, R24 ;  /* 0x000000ffff007224 */ /* 0x000fe200078e0018 */
[----:B------:R-:W-:Y:S02]  /*6370*/  @P1 SHF.R.U32.HI R0, RZ, c[0x0][0x2cc], R2 ;  /* 0x0000b300ff001a19 */ /* 0x000fe40000011602 */
[----:B------:R-:W-:Y:S02]  /*6380*/  ISETP.GE.AND P1, PT, R27, 0x1, PT ;  /* 0x000000011b00780c */ /* 0x000fe40003f26270 */
[----:B------:R-:W-:Y:S02]  /*6390*/  IADD3 R2, R25, -R26, RZ ;  /* 0x8000001a19027210 */ /* 0x000fe40007ffe0ff */
[----:B------:R-:W-:Y:S01]  /*63a0*/  HMMA.16816.F32 R152, R128, R154, R144 ;  /* 0x0000009a8098723c */ /* 0x000fe20000001890 */
[----:B------:R-:W3:Y:S02]  /*63b0*/  LDSM.16.MT88.4 R144, [R240+0x1000] ;  /* 0x00100000f090783b */ /* 0x000ee40000004200 */
[----:B------:R-:W-:-:S05]  /*63c0*/  IMAD.IADD R0, R2, 0x1, R0 ;  /* 0x0000000102007824 */ /* 0x000fca00078e0200 */
[C---:B--2---:R-:W-:Y:S08]  /*63d0*/  HMMA.16816.F32 R28, R128.reuse, R32, R36 ;  /* 0x00000020801c723c */ /* 0x044ff00000001824 */
[----:B------:R-:W-:Y:S01]  /*63e0*/  HMMA.16816.F32 R32, R128, R34, R40 ;  /* 0x000000228020723c */ /* 0x000fe20000001828 */
[----:B------:R-:W2:Y:S01]  /*63f0*/  LDSM.16.MT88.4 R40, [R238+0x2800] ;  /* 0x00280000ee28783b */ /* 0x000ea20000004200 */
[----:B-1----:R-:W-:-:S06]  /*6400*/  IADD3 R3, R0, c[0x0][0x328], RZ ;  /* 0x0000ca0000037a10 */ /* 0x002fcc0007ffe0ff */
[C---:B----4-:R-:W-:Y:S08]  /*6410*/  HMMA.16816.F32 R16, R8.reuse, R12, RZ ;  /* 0x0000000c0810723c */ /* 0x050ff000000018ff */
[----:B------:R-:W-:Y:S01]  /*6420*/  HMMA.16816.F32 R8, R8, R14, RZ ;  /* 0x0000000e0808723c */ /* 0x000fe200000018ff */
[----:B------:R-:W1:Y:S07]  /*6430*/  LDSM.16.MT88.4 R12, [R241+0x5000] ;  /* 0x00500000f10c783b */ /* 0x000e6e0000004200 */
[C---:B---3--:R-:W-:Y:S08]  /*6440*/  HMMA.16816.F32 R148, R128.reuse, R144, R148 ;  /* 0x000000908094723c */ /* 0x048ff00000001894 */
[C---:B------:R-:W-:Y:S01]  /*6450*/  HMMA.16816.F32 R144, R128.reuse, R146, R136 ;  /* 0x000000928090723c */ /* 0x040fe20000001888 */
[----:B------:R-:W3:Y:S07]  /*6460*/  LDSM.16.MT88.4 R136, [R239+0x1000] ;  /* 0x00100000ef88783b */ /* 0x000eee0000004200 */
[C---:B--2---:R-:W-:Y:S08]  /*6470*/  HMMA.16816.F32 R36, R128.reuse, R40, R44 ;  /* 0x000000288024723c */ /* 0x044ff0000000182c */
[----:B------:R-:W-:Y:S01]  /*6480*/  HMMA.16816.F32 R40, R128, R42, R48 ;  /* 0x0000002a8028723c */ /* 0x000fe20000001830 */
[----:B------:R-:W2:Y:S07]  /*6490*/  LDSM.16.MT88.4 R48, [R240+0x2800] ;  /* 0x00280000f030783b */ /* 0x000eae0000004200 */
[C---:B-1----:R-:W-:Y:S08]  /*64a0*/  HMMA.16816.F32 R16, R4.reuse, R12, R16 ;  /* 0x0000000c0410723c */ /* 0x042ff00000001810 */
[----:B------:R-:W-:Y:S01]  /*64b0*/  HMMA.16816.F32 R8, R4, R14, R8 ;  /* 0x0000000e0408723c */ /* 0x000fe20000001808 */
[----:B------:R-:W-:Y:S07]  /*64c0*/  LDSM.16.MT88.4 R4, [R241+0x5800] ;  /* 0x00580000f104783b */ /* 0x000fee0000004200 */
[C---:B---3--:R-:W-:Y:S08]  /*64d0*/  HMMA.16816.F32 R140, R128.reuse, R136, R140 ;  /* 0x00000088808c723c */ /* 0x048ff0000000188c */
[C---:B------:R-:W-:Y:S01]  /*64e0*/  HMMA.16816.F32 R136, R128.reuse, R138, R88 ;  /* 0x0000008a8088723c */ /* 0x040fe20000001858 */
[----:B------:R-:W-:Y:S07]  /*64f0*/  LDSM.16.MT88.4 R88, [R239+0x4000] ;  /* 0x00400000ef58783b */ /* 0x000fee0000004200 */
[C---:B--2---:R-:W-:Y:S01]  /*6500*/  HMMA.16816.F32 R44, R128.reuse, R48, R56 ;  /* 0x00000030802c723c */ /* 0x044fe20000001838 */
[----:B------:R-:W1:Y:S07]  /*6510*/  LDSM.16.MT88.4 R56, [R239+0x2800] ;  /* 0x00280000ef38783b */ /* 0x000e6e0000004200 */
[C---:B------:R-:W-:Y:S01]  /*6520*/  HMMA.16816.F32 R48, R128.reuse, R50, R64 ;  /* 0x000000328030723c */ /* 0x040fe20000001840 */
[----:B------:R-:W2:Y:S07]  /*6530*/  LDSM.16.MT88.4 R64, [R241+0x2800] ;  /* 0x00280000f140783b */ /* 0x000eae0000004200 */
[C---:B-1----:R-:W-:Y:S08]  /*6540*/  HMMA.16816.F32 R52, R128.reuse, R56, R52 ;  /* 0x000000388034723c */ /* 0x042ff00000001834 */
[C---:B------:R-:W-:Y:S08]  /*6550*/  HMMA.16816.F32 R56, R128.reuse, R58, R60 ;  /* 0x0000003a8038723c */ /* 0x040ff0000000183c */
[C---:B--2---:R-:W-:Y:S01]  /*6560*/  HMMA.16816.F32 R60, R128.reuse, R64, R72 ;  /* 0x00000040803c723c */ /* 0x044fe20000001848 */
[----:B------:R-:W1:Y:S07]  /*6570*/  LDSM.16.MT88.4 R72, [R238+0x4000] ;  /* 0x00400000ee48783b */ /* 0x000e6e0000004200 */
[C---:B------:R-:W-:Y:S08]  /*6580*/  HMMA.16816.F32 R64, R128.reuse, R66, R68 ;  /* 0x000000428040723c */ /* 0x040ff00000001844 */
[C---:B-1----:R-:W-:Y:S08]  /*6590*/  HMMA.16816.F32 R68, R128.reuse, R72, R176 ;  /* 0x000000488044723c */ /* 0x042ff000000018b0 */
[C---:B------:R-:W-:Y:S08]  /*65a0*/  HMMA.16816.F32 R72, R128.reuse, R74, R76 ;  /* 0x0000004a8048723c */ /* 0x040ff0000000184c */
[C---:B------:R-:W-:Y:S08]  /*65b0*/  HMMA.16816.F32 R76, R128.reuse, R80, R172 ;  /* 0x00000050804c723c */ /* 0x040ff000000018ac */
[C---:B------:R-:W-:Y:S08]  /*65c0*/  HMMA.16816.F32 R80, R128.reuse, R82, R84 ;  /* 0x000000528050723c */ /* 0x040ff00000001854 */
[C---:B------:R-:W-:Y:S08]  /*65d0*/  HMMA.16816.F32 R84, R128.reuse, R88, R168 ;  /* 0x000000588054723c */ /* 0x040ff000000018a8 */
[C---:B------:R-:W-:Y:S01]  /*65e0*/  HMMA.16816.F32 R88, R128.reuse, R90, R96 ;  /* 0x0000005a8058723c */ /* 0x040fe20000001860 */
[----:B------:R-:W1:Y:S07]  /*65f0*/  LDSM.16.MT88.4 R96, [R241+0x4000] ;  /* 0x00400000f160783b */ /* 0x000e6e0000004200 */
[C---:B-1----:R-:W-:Y:S08]  /*6600*/  HMMA.16816.F32 R92, R128.reuse, R96, R124 ;  /* 0x00000060805c723c */ /* 0x042ff0000000187c */
[C---:B------:R-:W-:Y:S01]  /*6610*/  HMMA.16816.F32 R96, R128.reuse, R98, R104 ;  /* 0x000000628060723c */ /* 0x040fe20000001868 */
[----:B------:R-:W1:Y:S07]  /*6620*/  LDSM.16.MT88.4 R104, [R238+0x5800] ;  /* 0x00580000ee68783b */ /* 0x000e6e0000004200 */
[----:B------:R-:W-:Y:S07]  /*6630*/  HMMA.16816.F32 R124, R128, R4, R16 ;  /* 0x00000004807c723c */ /* 0x000fee0000001810 */
[----:B------:R-:W-:-:S05]  /*6640*/  IADD3 R4, R134, -0x2, RZ ;  /* 0xfffffffe86047810 */ /* 0x000fca0007ffe0ff */
[----:B------:R-:W-:Y:S01]  /*6650*/  STL [R1+0x1c], R4 ;  /* 0x00001c0401007387 */ /* 0x000fe20000100800 */
        /* <DEDUP_REMOVED lines=8> */
[----:B------:R-:W-:Y:S01]  /*66e0*/  HMMA.16816.F32 R128, R128, R6, R8 ;  /* 0x000000068080723c */ /* 0x000fe20000001808 */
[----:B------:R-:W-:Y:S07]  /*66f0*/  @!P1 BRA `(.L_x_419) ;  /* 0x0000010000009947 */ /* 0x000fee0003800000 */
        /* <DEDUP_REMOVED lines=10> */
.L_x_421:
[----:B------:R-:W-:-:S13]  /*67a0*/  ISETP.NE.AND P0, PT, R27, 0x1, PT ;  /* 0x000000011b00780c */ /* 0x000fda0003f05270 */
[----:B------:R-:W-:-:S05]  /*67b0*/  @P0 IMAD.HI.U32 R0, R2, c[0x0][0x330], RZ ;  /* 0x0000cc0002000a27 */ /* 0x000fca00078e00ff */
[----:B------:R-:W-:Y:S02]  /*67c0*/  @P0 SHF.R.U32.HI R2, RZ, c[0x0][0x334], R0 ;  /* 0x0000cd00ff020a19 */ /* 0x000fe40000011600 */
.L_x_422:
[----:B------:R-:W-:Y:S05]  /*67d0*/  BSYNC B0 ;  /* 0x0000000000007941 */ /* 0x000fea0003800000 */
.L_x_420:
[----:B------:R-:W-:-:S05]  /*67e0*/  IMAD R2, R2, R27, c[0x0][0x32c] ;  /* 0x0000cb0002027624 */ /* 0x000fca00078e021b */
[----:B------:R-:W-:-:S04]  /*67f0*/  IMNMX R3, R3, R2, PT ;  /* 0x0000000203037217 */ /* 0x000fc80003800200 */
.L_x_419:
[----:B------:R-:W2:Y:S01]  /*6800*/  LDL R2, [R1+0x34] ;  /* 0x0000340001027983 */ /* 0x000ea20000100800 */
[----:B------:R-:W-:-:S05]  /*6810*/  IMAD.HI R3, R3, 0x2aaaaaab, RZ ;  /* 0x2aaaaaab03037827 */ /* 0x000fca00078e02ff */
[----:B------:R-:W-:-:S04]  /*6820*/  SHF.R.U32.HI R0, RZ, 0x1f, R3 ;  /* 0x0000001fff007819 */ /* 0x000fc80000011603 */
[----:B------:R-:W-:-:S04]  /*6830*/  LEA.HI.SX32 R3, R3, R0, 0x1d ;  /* 0x0000000003037211 */ /* 0x000fc800078feaff */
[----:B--2---:R-:W-:-:S04]  /*6840*/  IMNMX R2, R2, R3, !PT ;  /* 0x0000000302027217 */ /* 0x004fc80007800200 */
[----:B------:R-:W-:Y:S01]  /*6850*/  ISETP.GE.AND P0, PT, R4, R2, PT ;  /* 0x000000020400720c */ /* 0x000fe20003f06270 */
[----:B------:R1:W-:-:S12]  /*6860*/  STL [R1+0x24], R2 ;  /* 0x0000240201007387 */ /* 0x0003d80000100800 */
[----:B------:R-:W-:Y:S05]  /*6870*/  @!P0 BRA `(.L_x_423) ;  /* 0x000036f000008947 */ /* 0x000fea0003800000 */
[----:B------:R-:W-:Y:S02]  /*6880*/  MOV R0, R4 ;  /* 0x0000000400007202 */ /* 0x000fe40000000f00 */
[----:B------:R-:W-:Y:S02]  /*6890*/  MOV R134, R132 ;  /* 0x0000008400867202 */ /* 0x000fe40000000f00 */
[----:B-1----:R-:W-:Y:S01]  /*68a0*/  MOV R2, R133 ;  /* 0x0000008500027202 */ /* 0x002fe20000000f00 */
[----:B------:R1:W-:Y:S04]  /*68b0*/  STL [R1+0x20], R0 ;  /* 0x0000200001007387 */ /* 0x0003e80000100800 */
.L_x_436:
[----:B------:R-:W2:Y:S01]  /*68c0*/  LDL R3, [R1] ;  /* 0x0000000001037983 */ /* 0x000ea20000100800 */
[----:B------:R-:W-:Y:S04]  /*68d0*/  DEPBAR.LE SB0, 0x0 ;  /* 0x000080000000791a */ /* 0x000fe80000000000 */
[----:B------:R-:W3:Y:S01]  /*68e0*/  LDL R133, [R1+0x20] ;  /* 0x0000200001857983 */ /* 0x000ee20000100800 */
[----:B------:R-:W-:Y:S01]  /*68f0*/  WARPSYNC 0xffffffff ;  /* 0xffffffff00007948 */ /* 0x000fe20003800000 */
[----:B------:R-:W-:Y:S02]  /*6900*/  BSSY B0, `(.L_x_424) ;  /* 0x0000034000007945 */ /* 0x000fe40003800000 */
[----:B------:R-:W3:Y:S04]  /*6910*/  LDL R132, [R1+0x34] ;  /* 0x0000340001847983 */ /* 0x000ee80000100800 */
[----:B-1----:R-:W4:Y:S04]  /*6920*/  LDL R0, [R1+0x14] ;  /* 0x0000140001007983 */ /* 0x002f280000100800 */
[----:B------:R-:W-:Y:S06]  /*6930*/  BAR.SYNC.DEFER_BLOCKING 0x0 ;  /* 0x0000000000007b1d */ /* 0x000fec0000010000 */
[----:B------:R1:W1:Y:S04]  /*6940*/  LDSM.16.M88.4 R8, [R135] ;  /* 0x000000008708783b */ /* 0x0002680000000200 */
[----:B------:R1:W1:Y:S04]  /*6950*/  LDSM.16.M88.4 R16, [R135+0x800] ;  /* 0x000800008710783b */ /* 0x0002680000000200 */
[----:B------:R1:W1:Y:S04]  /*6960*/  LDSM.16.M88.4 R24, [R135+0x1000] ;  /* 0x001000008718783b */ /* 0x0002680000000200 */
[----:B------:R1:W1:Y:S04]  /*6970*/  LDSM.16.M88.4 R168, [R242] ;  /* 0x00000000f2a8783b */ /* 0x0002680000000200 */
[----:B------:R1:W1:Y:S01]  /*6980*/  LDSM.16.M88.4 R172, [R252] ;  /* 0x00000000fcac783b */ /* 0x0002620000000200 */
[----:B---3--:R-:W-:Y:S03]  /*6990*/  ISETP.GT.AND P0, PT, R132, R133, PT ;  /* 0x000000858400720c */ /* 0x008fe60003f04270 */
[----:B--2---:R2:W3:Y:S01]  /*69a0*/  LDSM.16.M88.4 R176, [R3] ;  /* 0x0000000003b0783b */ /* 0x0044e20000000200 */
[C---:B----4-:R-:W-:Y:S02]  /*69b0*/  LOP3.LUT P6, RZ, R0.reuse, 0x100, RZ, 0xc0, !PT ;  /* 0x0000010000ff7812 */ /* 0x050fe400078cc0ff */
[C---:B------:R-:W-:Y:S02]  /*69c0*/  LOP3.LUT P5, RZ, R0.reuse, 0x80, RZ, 0xc0, !PT ;  /* 0x0000008000ff7812 */ /* 0x040fe400078ac0ff */
[----:B------:R-:W-:Y:S05]  /*69d0*/  LOP3.LUT P4, RZ, R0, 0x40, RZ, 0xc0, !PT ;  /* 0x0000004000ff7812 */ /* 0x000fea000788c0ff */
[----:B------:R-:W-:-:S05]  /*69e0*/  @P0 BRA `(.L_x_425) ;  /* 0x0000025000000947 */ /* 0x000fca0003800000 */
[----:B-1----:R-:W4:Y:S01]  /*69f0*/  LDL.64 R20, [R1+0x58] ;  /* 0x0000580001147983 */ /* 0x002f220000100a00 */
[----:B------:R-:W-:Y:S01]  /*6a00*/  LOP3.LUT P3, RZ, R0, 0x200, RZ, 0xc0, !PT ;  /* 0x0000020000ff7812 */ /* 0x000fe2000786c0ff */
[C---:B------:R-:W-:Y:S01]  /*6a10*/  IMAD.WIDE.U32 R4, R133.reuse, c[0x0][0x208], RZ ;  /* 0x0000820085047a25 */ /* 0x040fe200078e00ff */
[----:B------:R-:W-:Y:S01]  /*6a20*/  SHF.R.S32.HI R0, RZ, 0x1f, R133 ;  /* 0x0000001fff007819 */ /* 0x000fe20000011485 */
[----:B------:R-:W5:Y:S04]  /*6a30*/  LDL.64 R14, [R1+0x48] ;  /* 0x00004800010e7983 */ /* 0x000f680000100a00 */
[----:B--2---:R-:W2:Y:S01]  /*6a40*/  LDL R13, [R1+0x18] ;  /* 0x00001800010d7983 */ /* 0x004ea20000100800 */
[----:B------:R-:W-:Y:S03]  /*6a50*/  IMAD R0, R0, c[0x0][0x208], RZ ;  /* 0x0000820000007a24 */ /* 0x000fe600078e02ff */
[----:B------:R-:W1:Y:S01]  /*6a60*/  S2R R3, SR_TID.X ;  /* 0x0000000000037919 */ /* 0x000e620000002100 */
[----:B------:R-:W-:Y:S04]  /*6a70*/  IMAD R0, R133, c[0x0][0x20c], R0 ;  /* 0x0000830085007a24 */ /* 0x000fe800078e0200 */
[----:B------:R-:W-:Y:S02]  /*6a80*/  IMAD.IADD R0, R5, 0x1, R0 ;  /* 0x0000000105007824 */ /* 0x000fe400078e0200 */
[----:B------:R-:W-:Y:S01]  /*6a90*/  IMAD.WIDE.U32 R4, R4, 0x30, RZ ;  /* 0x0000003004047825 */ /* 0x000fe200078e00ff */
[----:B-1----:R-:W-:Y:S03]  /*6aa0*/  ISETP.GT.AND P2, PT, R3, 0x7f, PT ;  /* 0x0000007f0300780c */ /* 0x002fe60003f44270 */
[----:B------:R-:W-:Y:S04]  /*6ab0*/  IMAD R3, R0, 0x30, RZ ;  /* 0x0000003000037824 */ /* 0x000fe800078e02ff */
[----:B------:R-:W-:Y:S06]  /*6ac0*/  IMAD.IADD R3, R5, 0x1, R3 ;  /* 0x0000000105037824 */ /* 0x000fec00078e0203 */
[----:B------:R-:W-:Y:S05]  /*6ad0*/  @!P2 IMAD.MOV.U32 R0, RZ, RZ, c[0x0][0x208] ;  /* 0x00008200ff00a624 */ /* 0x000fea00078e00ff */
[-C--:B------:R-:W-:Y:S02]  /*6ae0*/  @!P2 LEA R12, P0, R0, R4.reuse, 0x5 ;  /* 0x00000004000ca211 */ /* 0x080fe400078028ff */
[----:B----4-:R-:W-:Y:S01]  /*6af0*/  IADD3 R5, P1, R20, R4, RZ ;  /* 0x0000000414057210 */ /* 0x010fe20007f3e0ff */
[----:B------:R-:W-:Y:S05]  /*6b00*/  @!P2 IMAD.MOV.U32 R4, RZ, RZ, c[0x0][0x20c] ;  /* 0x00008300ff04a624 */ /* 0x000fea00078e00ff */
[----:B------:R-:W-:Y:S01]  /*6b10*/  @!P2 LEA.HI.X R4, R0, R3, R4, 0x5, P0 ;  /* 0x000000030004a211 */ /* 0x000fe200000f2c04 */
[----:B-----5:R-:W-:Y:S01]  /*6b20*/  IMAD.X R3, R3, 0x1, R15, P1 ;  /* 0x0000000103037824 */ /* 0x020fe200008e060f */
[C---:B------:R-:W-:Y:S04]  /*6b30*/  LEA R6, P0, R5.reuse, c[0x0][0x1f8], 0x1 ;  /* 0x00007e0005067a11 */ /* 0x040fe800078008ff */
[----:B------:R-:W-:Y:S02]  /*6b40*/  LEA.HI.X R7, R5, c[0x0][0x1fc], R3, 0x1, P0 ;  /* 0x00007f0005077a11 */ /* 0x000fe400000f0c03 */
[----:B------:R-:W-:Y:S03]  /*6b50*/  @!P2 IADD3 R0, P0, R12, R20, RZ ;  /* 0x000000140c00a210 */ /* 0x000fe60007f1e0ff */
[----:B------:R-:W-:Y:S01]  /*6b60*/  @!PT LDS RZ, [RZ] ;  /* 0x00000000fffff984 */ /* 0x000fe20000000800 */
[----:B------:R-:W-:Y:S01]  /*6b70*/  @!PT LDS RZ, [RZ] ;  /* 0x00000000fffff984 */ /* 0x000fe20000000800 */
[----:B------:R-:W-:Y:S01]  /*6b80*/  @!PT LDS RZ, [RZ] ;  /* 0x00000000fffff984 */ /* 0x000fe20000000800 */
[----:B--2---:R1:W-:Y:S02]  /*6b90*/  LDGSTS.E.BYPASS.LTC128B.128 [R13+0x4080], [R6.64], !P3 ;  /* 0x04080000060d7fae */ /* 0x0043e4000d901d46 */
[----:B------:R-:W-:Y:S01]  /*6ba0*/  @!P2 IMAD.X R3, R4, 0x1, R15, P0 ;  /* 0x000000010403a824 */ /* 0x000fe200000e060f */
[C---:B------:R-:W-:Y:S01]  /*6bb0*/  @!P2 LEA R4, P0, R0.reuse, c[0x0][0x1f8], 0x1 ;  /* 0x00007e000004aa11 */ /* 0x040fe200078008ff */
[----:B------:R1:W-:Y:S03]  /*6bc0*/  LDGSTS.E.BYPASS.LTC128B.128 [R13+0x5880], [R6.64+0x80], !P6 ;  /* 0x05880080060d7fae */ /* 0x0003e6000f101d46 */
[----:B------:R-:W-:Y:S01]  /*6bd0*/  @!P2 LEA.HI.X R5, R0, c[0x0][0x1fc], R3, 0x1, P0 ;  /* 0x00007f000005aa11 */ /* 0x000fe200000f0c03 */
[----:B------:R1:W-:Y:S04]  /*6be0*/  LDGSTS.E.BYPASS.LTC128B.128 [R13+0x7080], [R6.64+0x100], !P5 ;  /* 0x07080100060d7fae */ /* 0x0003e8000e901d46 */
[----:B------:R1:W-:Y:S04]  /*6bf0*/  LDGSTS.E.BYPASS.LTC128B.128 [R13+0x8880], [R6.64+0x180], !P4 ;  /* 0x08880180060d7fae */ /* 0x0003e8000e101d46 */
[----:B------:R1:W-:Y:S04]  /*6c00*/  @!P2 LDGSTS.E.BYPASS.LTC128B.128 [R13+0x5080], [R4.64], !P3 ;  /* 0x05080000040dafae */ /* 0x0003e8000d901d46 */
[----:B------:R1:W-:Y:S04]  /*6c10*/  @!P2 LDGSTS.E.BYPASS.LTC128B.128 [R13+0x6880], [R4.64+0x80], !P6 ;  /* 0x06880080040dafae */ /* 0x0003e8000f101d46 */
[----:B------:R1:W-:Y:S04]  /*6c20*/  @!P2 LDGSTS.E.BYPASS.LTC128B.128 [R13+0x8080], [R4.64+0x100], !P5 ;  /* 0x08080100040dafae */ /* 0x0003e8000e901d46 */
[----:B------:R1:W-:Y:S02]  /*6c30*/  @!P2 LDGSTS.E.BYPASS.LTC128B.128 [R13+0x9880], [R4.64+0x180], !P4 ;  /* 0x09880180040dafae */ /* 0x0003e4000e101d46 */
.L_x_425:
[----:B-1----:R-:W-:Y:S05]  /*6c40*/  BSYNC B0 ;  /* 0x0000000000007941 */ /* 0x002fea0003800000 */
.L_x_424:
[C---:B------:R-:W-:Y:S01]  /*6c50*/  HMMA.16816.F32 R4, R160.reuse, R8, RZ ;  /* 0x00000008a004723c */ /* 0x040fe200000018ff */
[----:B------:R-:W0:Y:S01]  /*6c60*/  LDGDEPBAR ;  /* 0x00000000000079af */ /* 0x000e220000000000 */
[----:B------:R-:W-:Y:S06]  /*6c70*/  BSSY B0, `(.L_x_426) ;  /* 0x00000bc000007945 */ /* 0x000fec0003800000 */
[C---:B------:R-:W-:Y:S08]  /*6c80*/  HMMA.16816.F32 R8, R160.reuse, R10, RZ ;  /* 0x0000000aa008723c */ /* 0x040ff000000018ff */
[C---:B------:R-:W-:Y:S08]  /*6c90*/  HMMA.16816.F32 R12, R160.reuse, R16, RZ ;  /* 0x00000010a00c723c */ /* 0x040ff000000018ff */
[C---:B------:R-:W-:Y:S08]  /*6ca0*/  HMMA.16816.F32 R16, R160.reuse, R18, RZ ;  /* 0x00000012a010723c */ /* 0x040ff000000018ff */
[C---:B------:R-:W-:Y:S08]  /*6cb0*/  HMMA.16816.F32 R20, R160.reuse, R24, RZ ;  /* 0x00000018a014723c */ /* 0x040ff000000018ff */
[----:B------:R-:W-:Y:S08]  /*6cc0*/  HMMA.16816.F32 R24, R160, R26, RZ ;  /* 0x0000001aa018723c */ /* 0x000ff000000018ff */
[C---:B------:R-:W-:Y:S08]  /*6cd0*/  HMMA.16816.F32 R4, R164.reuse, R168, R4 ;  /* 0x000000a8a404723c */ /* 0x040ff00000001804 */
[C---:B------:R-:W-:Y:S01]  /*6ce0*/  HMMA.16816.F32 R8, R164.reuse, R170, R8 ;  /* 0x000000aaa408723c */ /* 0x040fe20000001808 */
[----:B------:R-:W1:Y:S07]  /*6cf0*/  LDSM.16.M88.4 R168, [R237] ;  /* 0x00000000eda8783b */ /* 0x000e6e0000000200 */
[C---:B------:R-:W-:Y:S08]  /*6d00*/  HMMA.16816.F32 R12, R164.reuse, R172, R12 ;  /* 0x000000aca40c723c */ /* 0x040ff0000000180c */
[C---:B------:R-:W-:Y:S01]  /*6d10*/  HMMA.16816.F32 R16, R164.reuse, R174, R16 ;  /* 0x000000aea410723c */ /* 0x040fe20000001810 */
[----:B------:R-:W4:Y:S07]  /*6d20*/  LDSM.16.M88.4 R172, [R237+0x800] ;  /* 0x00080000edac783b */ /* 0x000f2e0000000200 */
[C---:B---3--:R-:W-:Y:S01]  /*6d30*/  HMMA.16816.F32 R20, R164.reuse, R176, R20 ;  /* 0x000000b0a414723c */ /* 0x048fe20000001814 */
[----:B------:R3:W5:Y:S07]  /*6d40*/  LDL R177, [R1+0x14] ;  /* 0x0000140001b17983 */ /* 0x00076e0000100800 */
[----:B------:R-:W-:Y:S07]  /*6d50*/  HMMA.16816.F32 R24, R164, R178, R24 ;  /* 0x000000b2a418723c */ /* 0x000fee0000001818 */
[----:B------:R-:W-:Y:S01]  /*6d60*/  MOV R179, R133 ;  /* 0x0000008500b37202 */ /* 0x000fe20000000f00 */
[C---:B-1----:R-:W-:Y:S05]  /*6d70*/  HMMA.16816.F32 R4, R180.reuse, R168, R4 ;  /* 0x000000a8b404723c */ /* 0x042fea0000001804 */
[----:B------:R-:W-:Y:S03]  /*6d80*/  ISETP.GT.AND P0, PT, R179, R132, PT ;  /* 0x00000084b300720c */ /* 0x000fe60003f04270 */
[C---:B------:R-:W-:Y:S01]  /*6d90*/  HMMA.16816.F32 R8, R180.reuse, R170, R8 ;  /* 0x000000aab408723c */ /* 0x040fe20000001808 */
[----:B------:R-:W1:Y:S07]  /*6da0*/  LDSM.16.M88.4 R168, [R237+0x1000] ;  /* 0x00100000eda8783b */ /* 0x000e6e0000000200 */
[C---:B----4-:R-:W-:Y:S08]  /*6db0*/  HMMA.16816.F32 R12, R180.reuse, R172, R12 ;  /* 0x000000acb40c723c */ /* 0x050ff0000000180c */
[C---:B------:R-:W-:Y:S01]  /*6dc0*/  HMMA.16816.F32 R16, R180.reuse, R174, R16 ;  /* 0x000000aeb410723c */ /* 0x040fe20000001810 */
[----:B------:R-:W4:Y:S07]  /*6dd0*/  LDSM.16.M88.4 R172, [R236] ;  /* 0x00000000ecac783b */ /* 0x000f2e0000000200 */
[C---:B-1----:R-:W-:Y:S08]  /*6de0*/  HMMA.16816.F32 R20, R180.reuse, R168, R20 ;  /* 0x000000a8b414723c */ /* 0x042ff00000001814 */
[----:B------:R-:W-:Y:S01]  /*6df0*/  HMMA.16816.F32 R24, R180, R170, R24 ;  /* 0x000000aab418723c */ /* 0x000fe20000001818 */
[----:B------:R-:W1:Y:S07]  /*6e00*/  LDSM.16.M88.4 R168, [R236+0x800] ;  /* 0x00080000eca8783b */ /* 0x000e6e0000000200 */
[C---:B----4-:R-:W-:Y:S08]  /*6e10*/  HMMA.16816.F32 R4, R184.reuse, R172, R4 ;  /* 0x000000acb804723c */ /* 0x050ff00000001804 */
[C---:B------:R-:W-:Y:S01]  /*6e20*/  HMMA.16816.F32 R8, R184.reuse, R174, R8 ;  /* 0x000000aeb808723c */ /* 0x040fe20000001808 */
[----:B------:R-:W4:Y:S07]  /*6e30*/  LDSM.16.M88.4 R172, [R236+0x1000] ;  /* 0x00100000ecac783b */ /* 0x000f2e0000000200 */
[C---:B-1----:R-:W-:Y:S08]  /*6e40*/  HMMA.16816.F32 R12, R184.reuse, R168, R12 ;  /* 0x000000a8b80c723c */ /* 0x042ff0000000180c */
[C---:B------:R-:W-:Y:S01]  /*6e50*/  HMMA.16816.F32 R16, R184.reuse, R170, R16 ;  /* 0x000000aab810723c */ /* 0x040fe20000001810 */
[----:B------:R-:W1:Y:S07]  /*6e60*/  LDSM.16.M88.4 R168, [R135+0x1800] ;  /* 0x0018000087a8783b */ /* 0x000e6e0000000200 */
[C---:B----4-:R-:W-:Y:S08]  /*6e70*/  HMMA.16816.F32 R20, R184.reuse, R172, R20 ;  /* 0x000000acb814723c */ /* 0x050ff00000001814 */
[----:B------:R-:W-:Y:S01]  /*6e80*/  HMMA.16816.F32 R24, R184, R174, R24 ;  /* 0x000000aeb818723c */ /* 0x000fe20000001818 */
[----:B------:R-:W4:Y:S07]  /*6e90*/  LDSM.16.M88.4 R172, [R135+0x2000] ;  /* 0x0020000087ac783b */ /* 0x000f2e0000000200 */
[C---:B-1----:R-:W-:Y:S08]  /*6ea0*/  HMMA.16816.F32 R4, R188.reuse, R168, R4 ;  /* 0x000000a8bc04723c */ /* 0x042ff00000001804 */
[C---:B------:R-:W-:Y:S01]  /*6eb0*/  HMMA.16816.F32 R8, R188.reuse, R170, R8 ;  /* 0x000000aabc08723c */ /* 0x040fe20000001808 */
[----:B------:R-:W1:Y:S07]  /*6ec0*/  LDSM.16.M88.4 R168, [R135+0x2800] ;  /* 0x0028000087a8783b */ /* 0x000e6e0000000200 */
[C---:B----4-:R-:W-:Y:S08]  /*6ed0*/  HMMA.16816.F32 R12, R188.reuse, R172, R12 ;  /* 0x000000acbc0c723c */ /* 0x050ff0000000180c */
[C---:B------:R-:W-:Y:S01]  /*6ee0*/  HMMA.16816.F32 R16, R188.reuse, R174, R16 ;  /* 0x000000aebc10723c */ /* 0x040fe20000001810 */
[----:B------:R-:W4:Y:S07]  /*6ef0*/  LDSM.16.M88.4 R172, [R245] ;  /* 0x00000000f5ac783b */ /* 0x000f2e0000000200 */
[C---:B-1----:R-:W-:Y:S08]  /*6f00*/  HMMA.16816.F32 R20, R188.reuse, R168, R20 ;  /* 0x000000a8bc14723c */ /* 0x042ff00000001814 */
[----:B------:R-:W-:Y:S01]  /*6f10*/  HMMA.16816.F32 R24, R188, R170, R24 ;  /* 0x000000aabc18723c */ /* 0x000fe20000001818 */
[----:B------:R-:W1:Y:S07]  /*6f20*/  LDSM.16.M88.4 R168, [R243] ;  /* 0x00000000f3a8783b */ /* 0x000e6e0000000200 */
[C---:B----4-:R-:W-:Y:S08]  /*6f30*/  HMMA.16816.F32 R4, R192.reuse, R172, R4 ;  /* 0x000000acc004723c */ /* 0x050ff00000001804 */
[C---:B------:R-:W-:Y:S01]  /*6f40*/  HMMA.16816.F32 R8, R192.reuse, R174, R8 ;  /* 0x000000aec008723c */ /* 0x040fe20000001808 */
[----:B------:R-:W4:Y:S07]  /*6f50*/  LDSM.16.M88.4 R172, [R244] ;  /* 0x00000000f4ac783b */ /* 0x000f2e0000000200 */
        /* <DEDUP_REMOVED lines=11> */
[----:B------:R-:W4:Y:S07]  /*7010*/  LDSM.16.M88.4 R172, [R236+0x1800] ;  /* 0x00180000ecac783b */ /* 0x000f2e0000000200 */
        /* <DEDUP_REMOVED lines=77> */
[----:B------:R-:W4:Y:S01]  /*74f0*/  LDSM.16.M88.4 R172, [R236+0x5800] ;  /* 0x00580000ecac783b */ /* 0x000f220000000200 */
[----:B------:R-:W-:Y:S05]  /*7500*/  DEPBAR.LE SB0, 0x0 ;  /* 0x000080000000791a */ /* 0x000fea0000000000 */
[----:B------:R-:W-:Y:S01]  /*7510*/  BAR.SYNC.DEFER_BLOCKING 0x0 ;  /* 0x0000000000007b1d */ /* 0x000fe20000010000 */
[C---:B-1----:R-:W-:Y:S08]  /*7520*/  HMMA.16816.F32 R12, R232.reuse, R168, R12 ;  /* 0x000000a8e80c723c */ /* 0x042ff0000000180c */
[C---:B------:R-:W-:Y:S08]  /*7530*/  HMMA.16816.F32 R16, R232.reuse, R170, R16 ;  /* 0x000000aae810723c */ /* 0x040ff00000001810 */
[C---:B----4-:R-:W-:Y:S08]  /*7540*/  HMMA.16816.F32 R20, R232.reuse, R172, R20 ;  /* 0x000000ace814723c */ /* 0x050ff00000001814 */
[----:B------:R-:W-:Y:S01]  /*7550*/  HMMA.16816.F32 R24, R232, R174, R24 ;  /* 0x000000aee818723c */ /* 0x000fe20000001818 */
[----:B------:R-:W-:Y:S07]  /*7560*/  @!UPT UIADD3 URZ, URZ, URZ, URZ ;  /* 0x0000003f3f3ff290 */ /* 0x000fee000fffe03f */
[----:B------:R-:W-:-:S11]  /*7570*/  @!P0 BRA `(.L_x_427) ;  /* 0x000002b000008947 */ /* 0x000fd60003800000 */
[----:B---3--:R-:W3:Y:S04]  /*7580*/  LDL.64 R172, [R1+0x50] ;  /* 0x0000500001ac7983 */ /* 0x008ee80000100a00 */
[----:B------:R-:W4:Y:S04]  /*7590*/  LDL.64 R170, [R1+0x38] ;  /* 0x0000380001aa7983 */ /* 0x000f280000100a00 */
[----:B--2---:R-:W2:Y:S04]  /*75a0*/  LDL R176, [R1+0x18] ;  /* 0x0000180001b07983 */ /* 0x004ea80000100800 */
[----:B------:R-:W1:Y:S02]  /*75b0*/  S2R R0, SR_TID.X ;  /* 0x0000000000007919 */ /* 0x000e640000002100 */
[----:B-1----:R-:W-:Y:S04]  /*75c0*/  SHF.R.S32.HI R132, RZ, 0x1f, R0 ;  /* 0x0000001fff847819 */ /* 0x002fe80000011400 */
[----:B------:R-:W-:Y:S02]  /*75d0*/  LEA.HI R132, R132, R0, RZ, 0x3 ;  /* 0x0000000084847211 */ /* 0x000fe400078f18ff */
[----:B------:R-:W-:Y:S02]  /*75e0*/  IADD3 R0, R179, -0x1, RZ ;  /* 0xffffffffb3007810 */ /* 0x000fe40007ffe0ff */
[----:B------:R-:W-:Y:S02]  /*75f0*/  SHF.R.S32.HI R132, RZ, 0x3, R132 ;  /* 0x00000003ff847819 */ /* 0x000fe40000011484 */
[----:B------:R-:W-:Y:S02]  /*7600*/  SHF.R.S32.HI R3, RZ, 0x1f, R0 ;  /* 0x0000001fff037819 */ /* 0x000fe40000011400 */
[----:B------:R-:W-:Y:S03]  /*7610*/  IADD3 R132, -R132, 0x30, RZ ;  /* 0x0000003084847810 */ /* 0x000fe60007ffe1ff */
[----:B------:R-:W-:Y:S01]  /*7620*/  IMAD R3, R3, c[0x0][0x1e0], RZ ;  /* 0x0000780003037a24 */ /* 0x000fe200078e02ff */
[C---:B------:R-:W-:Y:S02]  /*7630*/  ISETP.GE.AND P0, PT, R132.reuse, 0x21, PT ;  /* 0x000000218400780c */ /* 0x040fe40003f06270 */
[----:B------:R-:W-:Y:S01]  /*7640*/  ISETP.GE.AND P1, PT, R132, 0x1, PT ;  /* 0x000000018400780c */ /* 0x000fe20003f26270 */
[C---:B------:R-:W-:Y:S02]  /*7650*/  IMAD R3, R0.reuse, c[0x0][0x1e4], R3 ;  /* 0x0000790000037a24 */ /* 0x040fe400078e0203 */
[----:B------:R-:W-:Y:S04]  /*7660*/  IMAD.WIDE.U32 R132, R0, c[0x0][0x1e0], RZ ;  /* 0x0000780000847a25 */ /* 0x000fe800078e00ff */
[----:B------:R-:W-:Y:S02]  /*7670*/  IMAD.IADD R0, R133, 0x1, R3 ;  /* 0x0000000185007824 */ /* 0x000fe400078e0203 */
[----:B------:R-:W-:Y:S04]  /*7680*/  IMAD.WIDE.U32 R132, R132, 0x30, RZ ;  /* 0x0000003084847825 */ /* 0x000fe800078e00ff */
[----:B------:R-:W-:Y:S02]  /*7690*/  @P0 IMAD.MOV.U32 R168, RZ, RZ, c[0x0][0x1e0] ;  /* 0x00007800ffa80624 */ /* 0x000fe400078e00ff */
[----:B------:R-:W-:Y:S04]  /*76a0*/  IMAD R0, R0, 0x30, RZ ;  /* 0x0000003000007824 */ /* 0x000fe800078e02ff */
[----:B------:R-:W-:Y:S02]  /*76b0*/  IMAD.IADD R0, R133, 0x1, R0 ;  /* 0x0000000185007824 */ /* 0x000fe400078e0200 */
[----:B------:R-:W-:Y:S01]  /*76c0*/  @P0 IMAD.MOV.U32 R133, RZ, RZ, c[0x0][0x1e4] ;  /* 0x00007900ff850624 */ /* 0x000fe200078e00ff */
[-C--:B---3--:R-:W-:Y:S02]  /*76d0*/  @P1 IADD3 R3, P3, R172, R132.reuse, RZ ;  /* 0x00000084ac031210 */ /* 0x088fe40007f7e0ff */
[----:B------:R-:W-:Y:S03]  /*76e0*/  @P0 LEA R132, P2, R168, R132, 0x5 ;  /* 0x00000084a8840211 */ /* 0x000fe600078428ff */
[----:B----4-:R-:W-:Y:S01]  /*76f0*/  @P1 IMAD.X R169, R0, 0x1, R171, P3 ;  /* 0x0000000100a91824 */ /* 0x010fe200018e06ab */
[----:B------:R-:W-:Y:S02]  /*7700*/  @P0 LEA.HI.X R133, R168, R0, R133, 0x5, P2 ;  /* 0x00000000a8850211 */ /* 0x000fe400010f2c85 */
[----:B------:R-:W-:Y:S02]  /*7710*/  @P0 IADD3 R0, P2, R132, R172, RZ ;  /* 0x000000ac84000210 */ /* 0x000fe40007f5e0ff */
[----:B-----5:R-:W-:Y:S03]  /*7720*/  LOP3.LUT P3, RZ, R177, 0x200, RZ, 0xc0, !PT ;  /* 0x00000200b1ff7812 */ /* 0x020fe6000786c0ff */
[----:B------:R-:W-:Y:S01]  /*7730*/  @P0 IMAD.X R133, R133, 0x1, R171, P2 ;  /* 0x0000000185850824 */ /* 0x000fe200010e06ab */
[C---:B------:R-:W-:Y:S04]  /*7740*/  @P0 LEA R132, P2, R0.reuse, c[0x0][0x1c8], 0x1 ;  /* 0x0000720000840a11 */ /* 0x040fe800078408ff */
[----:B------:R-:W-:Y:S02]  /*7750*/  @P0 LEA.HI.X R133, R0, c[0x0][0x1cc], R133, 0x1, P2 ;  /* 0x0000730000850a11 */ /* 0x000fe400010f0c85 */
[C---:B------:R-:W-:Y:S04]  /*7760*/  @P1 LEA R168, P2, R3.reuse, c[0x0][0x1c8], 0x1 ;  /* 0x0000720003a81a11 */ /* 0x040fe800078408ff */
[----:B------:R-:W-:Y:S05]  /*7770*/  @P1 LEA.HI.X R169, R3, c[0x0][0x1cc], R169, 0x1, P2 ;  /* 0x0000730003a91a11 */ /* 0x000fea00010f0ca9 */
[----:B------:R-:W-:Y:S01]  /*7780*/  @!PT LDS RZ, [RZ] ;  /* 0x00000000fffff984 */ /* 0x000fe20000000800 */
[----:B------:R-:W-:Y:S01]  /*7790*/  @!PT LDS RZ, [RZ] ;  /* 0x00000000fffff984 */ /* 0x000fe20000000800 */
[----:B------:R-:W-:Y:S01]  /*77a0*/  @!PT LDS RZ, [RZ] ;  /* 0x00000000fffff984 */ /* 0x000fe20000000800 */
[----:B--2---:R1:W-:Y:S04]  /*77b0*/  @P1 LDGSTS.E.BYPASS.LTC128B.128 [R176+0x14080], [R168.64], !P3 ;  /* 0x14080000a8b01fae */ /* 0x0043e8000d901d46 */
[----:B------:R1:W-:Y:S04]  /*77c0*/  @P1 LDGSTS.E.BYPASS.LTC128B.128 [R176+0x15880], [R168.64+0x80], !P6 ;  /* 0x15880080a8b01fae */ /* 0x0003e8000f101d46 */
[----:B------:R1:W-:Y:S04]  /*77d0*/  @P1 LDGSTS.E.BYPASS.LTC128B.128 [R176+0x17080], [R168.64+0x100], !P5 ;  /* 0x17080100a8b01fae */ /* 0x0003e8000e901d46 */
[----:B------:R1:W-:Y:S04]  /*77e0*/  @P1 LDGSTS.E.BYPASS.LTC128B.128 [R176+0x18880], [R168.64+0x180], !P4 ;  /* 0x18880180a8b01fae */ /* 0x0003e8000e101d46 */
[----:B------:R1:W-:Y:S04]  /*77f0*/  @P0 LDGSTS.E.BYPASS.LTC128B.128 [R176+0x15080], [R132.64], !P3 ;  /* 0x1508000084b00fae */ /* 0x0003e8000d901d46 */
[----:B------:R1:W-:Y:S04]  /*7800*/  @P0 LDGSTS.E.BYPASS.LTC128B.128 [R176+0x16880], [R132.64+0x80], !P6 ;  /* 0x1688008084b00fae */ /* 0x0003e8000f101d46 */
[----:B------:R1:W-:Y:S04]  /*7810*/  @P0 LDGSTS.E.BYPASS.LTC128B.128 [R176+0x18080], [R132.64+0x100], !P5 ;  /* 0x1808010084b00fae */ /* 0x0003e8000e901d46 */
[----:B------:R1:W-:Y:S02]  /*7820*/  @P0 LDGSTS.E.BYPASS.LTC128B.128 [R176+0x19880], [R132.64+0x180], !P4 ;  /* 0x1988018084b00fae */ /* 0x0003e4000e101d46 */
.L_x_427:
[----:B---3--:R-:W-:Y:S05]  /*7830*/  BSYNC B0 ;  /* 0x0000000000007941 */ /* 0x008fea0003800000 */
.L_x_426:
[----:B--2---:R-:W2:Y:S01]  /*7840*/  LDL R3, [R1+0x68] ;  /* 0x0000680001037983 */ /* 0x004ea20000100800 */
[----:B-1----:R-:W-:Y:S01]  /*7850*/  IMAD.MOV.U32 R132, RZ, RZ, c[0x0][0x2c4] ;  /* 0x0000b100ff847624 */ /* 0x002fe200078e00ff */
[----:B------:R-:W-:Y:S02]  /*7860*/  ULDC UR4, c[0x0][0x324] ;  /* 0x0000c90000047ab9 */ /* 0x000fe40000000800 */
[----:B------:R-:W2:Y:S01]  /*7870*/  LDL R0, [R1+0x80] ;  /* 0x0000800001007983 */ /* 0x000ea20000100800 */
[----:B------:R-:W-:Y:S01]  /*7880*/  ULOP3.LUT UR4, URZ, UR4, URZ, 0x33, !UPT ;  /* 0x000000043f047292 */ /* 0x000fe2000f8e333f */
[----:B------:R-:W-:Y:S01]  /*7890*/  ISETP.NE.AND P0, PT, R132, 0x1, PT ;  /* 0x000000018400780c */ /* 0x000fe20003f05270 */
[----:B------:R-:W-:Y:S01]  /*78a0*/  IMAD.MOV.U32 R132, RZ, RZ, c[0x0][0x32c] ;  /* 0x0000cb00ff847624 */ /* 0x000fe200078e00ff */
[----:B------:R-:W3:Y:S04]  /*78b0*/  LDL R178, [R1+0x30] ;  /* 0x0000300001b27983 */ /* 0x000ee80000100800 */
[----:B------:R-:W4:Y:S04]  /*78c0*/  LDL R170, [R1+0x44] ;  /* 0x0000440001aa7983 */ /* 0x000f280000100800 */
[----:B------:R-:W4:Y:S04]  /*78d0*/  LDL R169, [R1+0x40] ;  /* 0x0000400001a97983 */ /* 0x000f280000100800 */
[----:B------:R-:W0:Y:S01]  /*78e0*/  LDGDEPBAR ;  /* 0x00000000000079af */ /* 0x000e220000000000 */
[----:B--2---:R-:W-:Y:S04]  /*78f0*/  IMAD.IADD R168, R0, 0x1, R3 ;  /* 0x0000000100a87824 */ /* 0x004fe800078e0203 */
[----:B------:R-:W-:Y:S05]  /*7900*/  @P0 IMAD.HI.U32 R0, R168, c[0x0][0x2c8], RZ ;  /* 0x0000b200a8000a27 */ /* 0x000fea00078e00ff */
[----:B------:R-:W-:Y:S01]  /*7910*/  @P0 SHF.R.U32.HI R168, RZ, c[0x0][0x2cc], R0 ;  /* 0x0000b300ffa80a19 */ /* 0x000fe20000011600 */
[----:B------:R-:W-:Y:S01]  /*7920*/  IMAD R0, R179, -0x30, RZ ;  /* 0xffffffd0b3007824 */ /* 0x000fe200078e02ff */
[----:B------:R-:W-:Y:S03]  /*7930*/  ISETP.GE.AND P0, PT, R132, 0x1, PT ;  /* 0x000000018400780c */ /* 0x000fe60003f06270 */
[----:B------:R-:W1:Y:S01]  /*7940*/  SHFL.IDX PT, R133, R168, RZ, 0x1c1f ;  /* 0x001c1fffa8857589 */ /* 0x000e6200000e0000 */
[----:B---3--:R-:W-:Y:S04]  /*7950*/  IADD3 R3, -R178, 0x1, R0 ;  /* 0x00000001b2037810 */ /* 0x008fe80007ffe100 */
[----:B----4-:R-:W-:Y:S04]  /*7960*/  IADD3 R3, -R169, R3, R170 ;  /* 0x00000003a9037210 */ /* 0x010fe80007ffe1aa */
[C---:B------:R-:W-:Y:S02]  /*7970*/  IADD3 R172, R3.reuse, c[0x0][0x328], RZ ;  /* 0x0000ca0003ac7a10 */ /* 0x040fe40007ffe0ff */
[----:B------:R-:W-:Y:S03]  /*7980*/  IADD3 R171, R3, UR4, RZ ;  /* 0x0000000403ab7c10 */ /* 0x000fe6000fffe0ff */
[----:B-1----:R-:W-:Y:S02]  /*7990*/  IMAD.IADD R132, R172, 0x1, R133 ;  /* 0x00000001ac847824 */ /* 0x002fe400078e0285 */
[----:B------:R-:W-:Y:S01]  /*79a0*/  IMAD.IADD R3, R133, 0x1, R171 ;  /* 0x0000000185037824 */ /* 0x000fe200078e02ab */
[----:B------:R-:W-:-:S05]  /*79b0*/  @!P0 BRA `(.L_x_428) ;  /* 0x0000018000008947 */ /* 0x000fca0003800000 */
[----:B------:R-:W-:Y:S01]  /*79c0*/  IADD3 R133, -R169, R170, R133 ;  /* 0x000000aaa9857210 */ /* 0x000fe20007ffe185 */
[----:B------:R-:W-:Y:S03]  /*79d0*/  BSSY B0, `(.L_x_429) ;  /* 0x0000011000007945 */ /* 0x000fe60003800000 */
        /* <DEDUP_REMOVED lines=11> */
.L_x_430:
[----:B------:R-:W-:Y:S04]  /*7a90*/  MOV R169, c[0x0][0x32c] ;  /* 0x0000cb0000a97a02 */ /* 0x000fe80000000f00 */
[----:B------:R-:W-:Y:S11]  /*7aa0*/  ISETP.NE.AND P0, PT, R169, 0x1, PT ;  /* 0x00000001a900780c */ /* 0x000ff60003f05270 */
[----:B------:R-:W-:Y:S02]  /*7ab0*/  @!UPT UIADD3 URZ, URZ, URZ, URZ ;  /* 0x0000003f3f3ff290 */ /* 0x000fe4000fffe03f */
[----:B------:R-:W-:Y:S05]  /*7ac0*/  @P0 IMAD.HI.U32 R169, R133, c[0x0][0x330], RZ ;  /* 0x0000cc0085a90a27 */ /* 0x000fea00078e00ff */
[----:B------:R-:W-:Y:S02]  /*7ad0*/  @P0 SHF.R.U32.HI R133, RZ, c[0x0][0x334], R169 ;  /* 0x0000cd00ff850a19 */ /* 0x000fe400000116a9 */
.L_x_431:
[----:B------:R-:W-:Y:S05]  /*7ae0*/  BSYNC B0 ;  /* 0x0000000000007941 */ /* 0x000fea0003800000 */
.L_x_429:
[----:B------:R-:W-:Y:S04]  /*7af0*/  IMAD.IADD R169, R0, 0x1, -R178 ;  /* 0x0000000100a97824 */ /* 0x000fe800078e0ab2 */
[----:B------:R-:W-:Y:S05]  /*7b00*/  IMAD R133, R133, c[0x0][0x32c], R169 ;  /* 0x0000cb0085857a24 */ /* 0x000fea00078e02a9 */
[----:B------:R-:W-:Y:S02]  /*7b10*/  IMNMX R3, R3, R133, !PT ;  /* 0x0000008503037217 */ /* 0x000fe40007800200 */
[----:B------:R-:W-:Y:S04]  /*7b20*/  IADD3 R133, R133, c[0x0][0x32c], RZ ;  /* 0x0000cb0085857a10 */ /* 0x000fe80007ffe0ff */
[----:B------:R-:W-:Y:S02]  /*7b30*/  IMNMX R132, R132, R133, PT ;  /* 0x0000008584847217 */ /* 0x000fe40003800200 */
.L_x_428:
[C---:B------:R-:W-:Y:S01]  /*7b40*/  ISETP.GE.AND P0, PT, R0.reuse, 0x1, PT ;  /* 0x000000010000780c */ /* 0x040fe20003f06270 */
[----:B------:R-:W-:Y:S01]  /*7b50*/  IMAD.MOV.U32 R133, RZ, RZ, c[0x0][0x32c] ;  /* 0x0000cb00ff857624 */ /* 0x000fe200078e00ff */
[C---:B------:R-:W-:Y:S02]  /*7b60*/  ISETP.GE.AND P1, PT, R0.reuse, 0x2, PT ;  /* 0x000000020000780c */ /* 0x040fe40003f26270 */
[----:B-----5:R-:W-:Y:S02]  /*7b70*/  LOP3.LUT R177, R177, 0xffffffef, RZ, 0xc0, !PT ;  /* 0xffffffefb1b17812 */ /* 0x020fe400078ec0ff */
[C---:B------:R-:W-:Y:S02]  /*7b80*/  ISETP.GE.AND P6, PT, R0.reuse, 0x12, PT ;  /* 0x000000120000780c */ /* 0x040fe40003fc6270 */
[C---:B------:R-:W-:Y:S02]  /*7b90*/  ISETP.GE.AND P5, PT, R0.reuse, 0x19, PT ;  /* 0x000000190000780c */ /* 0x040fe40003fa6270 */
[C---:B------:R-:W-:Y:S02]  /*7ba0*/  ISETP.GE.AND P4, PT, R0.reuse, 0x1a, PT ;  /* 0x0000001a0000780c */ /* 0x040fe40003f86270 */
[----:B------:R-:W-:Y:S02]  /*7bb0*/  ISETP.GE.AND P3, PT, R0, 0x21, PT ;  /* 0x000000210000780c */ /* 0x000fe40003f66270 */
[----:B------:R-:W-:Y:S02]  /*7bc0*/  @P0 LOP3.LUT R177, R177, 0x10, RZ, 0xfc, !PT ;  /* 0x00000010b1b10812 */ /* 0x000fe400078efcff */
[----:B------:R-:W-:Y:S02]  /*7bd0*/  ISETP.GT.AND P0, PT, R3, RZ, !P0 ;  /* 0x000000ff0300720c */ /* 0x000fe40004704270 */
[----:B------:R-:W-:Y:S02]  /*7be0*/  LOP3.LUT R177, R177, 0xfffffff7, RZ, 0xc0, !PT ;  /* 0xfffffff7b1b17812 */ /* 0x000fe400078ec0ff */
[----:B------:R-:W-:Y:S02]  /*7bf0*/  ISETP.LT.OR P0, PT, R132, 0x1, P0 ;  /* 0x000000018400780c */ /* 0x000fe40000701670 */
[----:B------:R-:W-:Y:S02]  /*7c00*/  @P1 LOP3.LUT R177, R177, 0x8, RZ, 0xfc, !PT ;  /* 0x00000008b1b11812 */ /* 0x000fe400078efcff */
[----:B------:R-:W-:Y:S02]  /*7c10*/  FSEL R169, R4, -INF , !P0 ;  /* 0xff80000004a97808 */ /* 0x000fe40004000000 */
[----:B------:R-:W-:Y:S02]  /*7c20*/  ISETP.GT.AND P0, PT, R3, 0x1, !P1 ;  /* 0x000000010300780c */ /* 0x000fe40004f04270 */
[----:B------:R-:W-:Y:S02]  /*7c30*/  ISETP.GE.AND P1, PT, R0, 0x9, PT ;  /* 0x000000090000780c */ /* 0x000fe40003f26270 */
[----:B------:R-:W-:Y:S02]  /*7c40*/  ISETP.LT.OR P0, PT, R132, 0x2, P0 ;  /* 0x000000028400780c */ /* 0x000fe40000701670 */
[----:B------:R-:W-:Y:S02]  /*7c50*/  LOP3.LUT R177, R177, 0xfffffffb, RZ, 0xc0, !PT ;  /* 0xfffffffbb1b17812 */ /* 0x000fe400078ec0ff */
[----:B------:R-:W-:Y:S02]  /*7c60*/  FSEL R176, R5, -INF , !P0 ;  /* 0xff80000005b07808 */ /* 0x000fe40004000000 */
[----:B------:R-:W-:Y:S01]  /*7c70*/  ISETP.GT.AND P0, PT, R3, 0x8, !P1 ;  /* 0x000000080300780c */ /* 0x000fe20004f04270 */
[----:B------:R-:W1:Y:S01]  /*7c80*/  SHFL.IDX PT, R5, R168, 0x1, 0x1c1f ;  /* 0x003c1f00a8057f89 */ /* 0x000e6200000e0000 */
[----:B------:R-:W-:Y:S02]  /*7c90*/  ISETP.GE.AND P2, PT, R0, 0x22, PT ;  /* 0x000000220000780c */ /* 0x000fe40003f46270 */
[----:B------:R-:W-:Y:S02]  /*7ca0*/  ISETP.LT.OR P0, PT, R132, 0x9, P0 ;  /* 0x000000098400780c */ /* 0x000fe40000701670 */
[----:B------:R-:W-:Y:S02]  /*7cb0*/  @P1 LOP3.LUT R177, R177, 0x4, RZ, 0xfc, !PT ;  /* 0x00000004b1b11812 */ /* 0x000fe400078efcff */
[----:B------:R-:W-:Y:S02]  /*7cc0*/  ISETP.GE.AND P1, PT, R0, 0xa, PT ;  /* 0x0000000a0000780c */ /* 0x000fe40003f26270 */
[----:B------:R-:W-:Y:S02]  /*7cd0*/  FSEL R175, R8, -INF , !P0 ;  /* 0xff80000008af7808 */ /* 0x000fe40004000000 */
[----:B------:R-:W-:Y:S02]  /*7ce0*/  LOP3.LUT R177, R177, 0xfffffffd, RZ, 0xc0, !PT ;  /* 0xfffffffdb1b17812 */ /* 0x000fe400078ec0ff */
[----:B------:R-:W-:Y:S04]  /*7cf0*/  ISETP.GT.AND P0, PT, R3, 0x9, !P1 ;  /* 0x000000090300780c */ /* 0x000fe80004f04270 */
[----:B------:R-:W-:Y:S03]  /*7d00*/  ISETP.LT.OR P0, PT, R132, 0xa, P0 ;  /* 0x0000000a8400780c */ /* 0x000fe60000701670 */
[----:B------:R-:W-:Y:S02]  /*7d10*/  @P1 LOP3.LUT R177, R177, 0x2, RZ, 0xfc, !PT ;  /* 0x00000002b1b11812 */ /* 0x000fe400078efcff */
[----:B------:R-:W-:Y:S02]  /*7d20*/  ISETP.GE.AND P1, PT, R0, 0x11, PT ;  /* 0x000000110000780c */ /* 0x000fe40003f26270 */
[----:B------:R-:W-:Y:S01]  /*7d30*/  FSEL R174, R9, -INF , !P0 ;  /* 0xff80000009ae7808 */ /* 0x000fe20004000000 */
[--C-:B-1----:R-:W-:Y:S01]  /*7d40*/  IMAD.IADD R4, R172, 0x1, R5.reuse ;  /* 0x00000001ac047824 */ /* 0x102fe200078e0205 */
[----:B------:R-:W-:Y:S02]  /*7d50*/  ISETP.GT.AND P0, PT, R3, 0x10, !P1 ;  /* 0x000000100300780c */ /* 0x000fe40004f04270 */
[----:B------:R-:W-:Y:S02]  /*7d60*/  LOP3.LUT R177, R177, 0xfffffffe, RZ, 0xc0, !PT ;  /* 0xfffffffeb1b17812 */ /* 0x000fe400078ec0ff */
[----:B------:R-:W-:Y:S04]  /*7d70*/  ISETP.LT.OR P0, PT, R132, 0x11, P0 ;  /* 0x000000118400780c */ /* 0x000fe80000701670 */
[----:B------:R-:W-:Y:S02]  /*7d80*/  FSEL R173, R12, -INF , !P0 ;  /* 0xff8000000cad7808 */ /* 0x000fe40004000000 */
[----:B------:R-:W-:Y:S02]  /*7d90*/  ISETP.GT.AND P0, PT, R3, 0x11, !P6 ;  /* 0x000000110300780c */ /* 0x000fe40007704270 */
[----:B------:R-:W-:Y:S02]  /*7da0*/  @P1 LOP3.LUT R177, R177, 0x1, RZ, 0xfc, !PT ;  /* 0x00000001b1b11812 */ /* 0x000fe400078efcff */
[----:B------:R-:W-:Y:S02]  /*7db0*/  ISETP.LT.OR P0, PT, R132, 0x12, P0 ;  /* 0x000000128400780c */ /* 0x000fe40000701670 */
[----:B------:R-:W-:Y:S02]  /*7dc0*/  ISETP.GE.AND P1, PT, R0, 0x29, PT ;  /* 0x000000290000780c */ /* 0x000fe40003f26270 */
[----:B------:R-:W-:Y:S02]  /*7dd0*/  FSEL R170, R13, -INF , !P0 ;  /* 0xff8000000daa7808 */ /* 0x000fe40004000000 */
[----:B------:R-:W-:Y:S02]  /*7de0*/  ISETP.GT.AND P0, PT, R3, 0x18, !P5 ;  /* 0x000000180300780c */ /* 0x000fe40006f04270 */
[----:B------:R-:W-:Y:S02]  /*7df0*/  LOP3.LUT R177, R177, 0xffffffdf, RZ, 0xc0, !PT ;  /* 0xffffffdfb1b17812 */ /* 0x000fe400078ec0ff */
[----:B------:R-:W-:Y:S04]  /*7e00*/  ISETP.LT.OR P0, PT, R132, 0x19, P0 ;  /* 0x000000198400780c */ /* 0x000fe80000701670 */
[----:B------:R-:W-:Y:S02]  /*7e10*/  FSEL R16, R16, -INF , !P0 ;  /* 0xff80000010107808 */ /* 0x000fe40004000000 */
[----:B------:R-:W-:Y:S04]  /*7e20*/  ISETP.GT.AND P0, PT, R3, 0x19, !P4 ;  /* 0x000000190300780c */ /* 0x000fe80006704270 */
[C---:B------:R-:W-:Y:S04]  /*7e30*/  ISETP.LT.OR P0, PT, R132.reuse, 0x1a, P0 ;  /* 0x0000001a8400780c */ /* 0x040fe80000701670 */
[----:B------:R-:W-:Y:S02]  /*7e40*/  FSEL R17, R17, -INF , !P0 ;  /* 0xff80000011117808 */ /* 0x000fe40004000000 */
[C---:B------:R-:W-:Y:S04]  /*7e50*/  ISETP.GT.AND P0, PT, R3.reuse, 0x20, !P3 ;  /* 0x000000200300780c */ /* 0x040fe80005f04270 */
[----:B------:R-:W-:Y:S04]  /*7e60*/  ISETP.LT.OR P0, PT, R132, 0x21, P0 ;  /* 0x000000218400780c */ /* 0x000fe80000701670 */
[----:B------:R-:W-:Y:S02]  /*7e70*/  FSEL R13, R20, -INF , !P0 ;  /* 0xff800000140d7808 */ /* 0x000fe40004000000 */
[----:B------:R-:W-:Y:S04]  /*7e80*/  ISETP.GT.AND P0, PT, R3, 0x21, !P2 ;  /* 0x000000210300780c */ /* 0x000fe80005704270 */
[C---:B------:R-:W-:Y:S04]  /*7e90*/  ISETP.LT.OR P0, PT, R132.reuse, 0x22, P0 ;  /* 0x000000228400780c */ /* 0x040fe80000701670 */
[----:B------:R-:W-:Y:S02]  /*7ea0*/  FSEL R12, R21, -INF , !P0 ;  /* 0xff800000150c7808 */ /* 0x000fe40004000000 */
[----:B------:R-:W-:Y:S04]  /*7eb0*/  ISETP.GT.AND P0, PT, R3, 0x28, !P1 ;  /* 0x000000280300780c */ /* 0x000fe80004f04270 */
[----:B------:R-:W-:Y:S04]  /*7ec0*/  ISETP.LT.OR P0, PT, R132, 0x29, P0 ;  /* 0x000000298400780c */ /* 0x000fe80000701670 */
[----:B------:R-:W-:Y:S02]  /*7ed0*/  FSEL R9, R24, -INF , !P0 ;  /* 0xff80000018097808 */ /* 0x000fe40004000000 */
[----:B------:R-:W-:Y:S11]  /*7ee0*/  ISETP.GE.AND P0, PT, R0, 0x2a, PT ;  /* 0x0000002a0000780c */ /* 0x000ff60003f06270 */
[----:B------:R-:W-:Y:S02]  /*7ef0*/  @!UPT UIADD3 URZ, URZ, URZ, URZ ;  /* 0x0000003f3f3ff290 */ /* 0x000fe4000fffe03f */
[----:B------:R-:W-:Y:S02]  /*7f00*/  @P0 LOP3.LUT R177, R177, 0x20, RZ, 0xfc, !PT ;  /* 0x00000020b1b10812 */ /* 0x000fe400078efcff */
[----:B------:R-:W-:Y:S01]  /*7f10*/  ISETP.GT.AND P0, PT, R3, 0x29, !P0 ;  /* 0x000000290300780c */ /* 0x000fe20004704270 */
[----:B------:R-:W-:Y:S02]  /*7f20*/  IMAD.IADD R3, R171, 0x1, R5 ;  /* 0x00000001ab037824 */ /* 0x000fe400078e0205 */
[----:B------:R1:W-:Y:S01]  /*7f30*/  STL [R1+0x14], R177 ;  /* 0x000014b101007387 */ /* 0x0003e20000100800 */
[----:B------:R-:W-:Y:S04]  /*7f40*/  ISETP.LT.OR P0, PT, R132, 0x2a, P0 ;  /* 0x0000002a8400780c */ /* 0x000fe80000701670 */
[----:B------:R-:W-:Y:S02]  /*7f50*/  FSEL R8, R25, -INF , !P0 ;  /* 0xff80000019087808 */ /* 0x000fe40004000000 */
[----:B------:R-:W-:Y:S11]  /*7f60*/  ISETP.GE.AND P0, PT, R133, 0x1, PT ;  /* 0x000000018500780c */ /* 0x000ff60003f06270 */
[----:B------:R-:W-:Y:S02]  /*7f70*/  @!UPT UIADD3 URZ, URZ, URZ, URZ ;  /* 0x0000003f3f3ff290 */ /* 0x000fe4000fffe03f */
[----:B------:R-:W-:-:S05]  /*7f80*/  @!P0 BRA `(.L_x_432) ;  /* 0x000001a000008947 */ /* 0x000fca0003800000 */
[----:B------:R-:W2:Y:S01]  /*7f90*/  LDL R20, [R1+0x44] ;  /* 0x0000440001147983 */ /* 0x000ea20000100800 */
[----:B------:R-:W-:Y:S03]  /*7fa0*/  BSSY B0, `(.L_x_433) ;  /* 0x0000013000007945 */ /* 0x000fe60003800000 */
[----:B------:R-:W2:Y:S02]  /*7fb0*/  LDL R133, [R1+0x40] ;  /* 0x0000400001857983 */ /* 0x000ea40000100800 */
[----:B--2---:R-:W-:Y:S04]  /*7fc0*/  IADD3 R5, -R133, R20, R5 ;  /* 0x0000001485057210 */ /* 0x004fe80007ffe105 */
        /* <DEDUP_REMOVED lines=11> */
.L_x_434:
[----:B------:R-:W-:Y:S04]  /*8080*/  MOV R20, c[0x0][0x32c] ;  /* 0x0000cb0000147a02 */ /* 0x000fe80000000f00 */
[----:B------:R-:W-:Y:S11]  /*8090*/  ISETP.NE.AND P0, PT, R20, 0x1, PT ;  /* 0x000000011400780c */ /* 0x000ff60003f05270 */
[----:B------:R-:W-:Y:S02]  /*80a0*/  @!UPT UIADD3 URZ, URZ, URZ, URZ ;  /* 0x0000003f3f3ff290 */ /* 0x000fe4000fffe03f */
[----:B------:R-:W-:Y:S05]  /*80b0*/  @P0 IMAD.HI.U32 R20, R5, c[0x0][0x330], RZ ;  /* 0x0000cc0005140a27 */ /* 0x000fea00078e00ff */
[----:B------:R-:W-:Y:S02]  /*80c0*/  @P0 SHF.R.U32.HI R5, RZ, c[0x0][0x334], R20 ;  /* 0x0000cd00ff050a19 */ /* 0x000fe40000011614 */
.L_x_435:
[----:B------:R-:W-:Y:S05]  /*80d0*/  BSYNC B0 ;  /* 0x0000000000007941 */ /* 0x000fea0003800000 */
.L_x_433:
[----:B------:R-:W-:Y:S04]  /*80e0*/  IMAD.IADD R0, R0, 0x1, -R178 ;  /* 0x0000000100007824 */ /* 0x000fe800078e0ab2 */
[----:B------:R-:W-:Y:S05]  /*80f0*/  IMAD R0, R5, c[0x0][0x32c], R0 ;  /* 0x0000cb0005007a24 */ /* 0x000fea00078e0200 */
[----:B------:R-:W-:Y:S02]  /*8100*/  IMNMX R3, R3, R0, !PT ;  /* 0x0000000003037217 */ /* 0x000fe40007800200 */
[----:B------:R-:W-:Y:S04]  /*8110*/  IADD3 R0, R0, c[0x0][0x32c], RZ ;  /* 0x0000cb0000007a10 */ /* 0x000fe80007ffe0ff */
[----:B------:R-:W-:Y:S02]  /*8120*/  IMNMX R4, R4, R0, PT ;  /* 0x0000000004047217 */ /* 0x000fe40003800200 */
.L_x_432:
        /* <DEDUP_REMOVED lines=12> */
[----:B------:R-:W2:Y:S02]  /*81f0*/  SHFL.BFLY PT, R5, R0, 0x2, 0x1f ;  /* 0x0c401f0000057f89 */ /* 0x000ea400000e0000 */
[----:B--2---:R-:W-:Y:S06]  /*8200*/  FMNMX.FTZ R0, R0, R5, !PT ;  /* 0x0000000500007209 */ /* 0x004fec0007810000 */
[----:B------:R-:W2:Y:S02]  /*8210*/  SHFL.BFLY PT, R5, R0, 0x1, 0x1f ;  /* 0x0c201f0000057f89 */ /* 0x000ea400000e0000 */
[----:B--2---:R-:W-:Y:S04]  /*8220*/  FMNMX.FTZ R133, R0, R5, !PT ;  /* 0x0000000500857209 */ /* 0x004fe80007810000 */
[C---:B------:R-:W-:Y:S04]  /*8230*/  FSETP.NEU.FTZ.AND P0, PT, R133.reuse, -INF , PT ;  /* 0xff8000008500780b */ /* 0x040fe80003f1d000 */
[C---:B------:R-:W-:Y:S05]  /*8240*/  FSEL R0, R133.reuse, RZ, P0 ;  /* 0x000000ff85007208 */ /* 0x040fea0000000000 */
[----:B------:R-:W-:Y:S02]  /*8250*/  FADD.FTZ R0, -R0, R2 ;  /* 0x0000000200007221 */ /* 0x000fe40000010100 */
[----:B------:R-:W-:Y:S02]  /*8260*/  FMUL.FTZ R2, R133, c[0x0][0x2d0] ;  /* 0x0000b40085027a20 */ /* 0x000fe40000410000 */
[----:B------:R-:W-:Y:S03]  /*8270*/  FMUL.FTZ R0, R0, c[0x0][0x2d0] ;  /* 0x0000b40000007a20 */ /* 0x000fe60000410000 */
[----:B------:R-:W-:Y:S02]  /*8280*/  FSEL R2, R2, RZ, P0 ;  /* 0x000000ff02027208 */ /* 0x000fe40000000000 */
[----:B------:R-:W-:Y:S03]  /*8290*/  LOP3.LUT P0, RZ, R177, 0x10, RZ, 0xc0, !PT ;  /* 0x00000010b1ff7812 */ /* 0x000fe6000780c0ff */
[--C-:B------:R-:W-:Y:S01]  /*82a0*/  FFMA.FTZ R168, R170, c[0x0][0x2d0], -R2.reuse ;  /* 0x0000b400aaa87a23 */ /* 0x100fe20000010802 */
[----:B------:R-:W-:Y:S01]  /*82b0*/  MOV R170, R179 ;  /* 0x000000b300aa7202 */ /* 0x000fe20000000f00 */
[--C-:B------:R-:W-:Y:S01]  /*82c0*/  FFMA.FTZ R179, R16, c[0x0][0x2d0], -R2.reuse ;  /* 0x0000b40010b37a23 */ /* 0x100fe20000010802 */
[----:B------:R-:W-:Y:S01]  /*82d0*/  ISETP.GT.AND P0, PT, R3, RZ, !P0 ;  /* 0x000000ff0300720c */ /* 0x000fe20004704270 */
[----:B------:R-:W2:Y:S01]  /*82e0*/  LDL.LU R16, [R1+0x28] ;  /* 0x0000280001107983 */ /* 0x000ea20000300800 */
[--C-:B------:R-:W-:Y:S02]  /*82f0*/  FFMA.FTZ R5, R169, c[0x0][0x2d0], -R2.reuse ;  /* 0x0000b400a9057a23 */ /* 0x100fe40000010802 */
[----:B------:R-:W-:Y:S01]  /*8300*/  ISETP.LT.OR P0, PT, R4, 0x1, P0 ;  /* 0x000000010400780c */ /* 0x000fe20000701670 */
[--C-:B------:R-:W-:Y:S02]  /*8310*/  FFMA.FTZ R25, R173, c[0x0][0x2d0], -R2.reuse ;  /* 0x0000b400ad197a23 */ /* 0x100fe40000010802 */
[--C-:B------:R-:W-:Y:S01]  /*8320*/  FFMA.FTZ R24, R174, c[0x0][0x2d0], -R2.reuse ;  /* 0x0000b400ae187a23 */ /* 0x100fe20000010802 */
[----:B------:R-:W-:Y:S01]  /*8330*/  FSEL R6, R6, -INF , !P0 ;  /* 0xff80000006067808 */ /* 0x000fe20004000000 */
[--C-:B------:R-:W-:Y:S01]  /*8340*/  FFMA.FTZ R21, R175, c[0x0][0x2d0], -R2.reuse ;  /* 0x0000b400af157a23 */ /* 0x100fe20000010802 */
[----:B------:R-:W-:Y:S01]  /*8350*/  LOP3.LUT P0, RZ, R177, 0x8, RZ, 0xc0, !PT ;  /* 0x00000008b1ff7812 */ /* 0x000fe2000780c0ff */
[--C-:B------:R-:W-:Y:S01]  /*8360*/  FFMA.FTZ R20, R176, c[0x0][0x2d0], -R2.reuse ;  /* 0x0000b400b0147a23 */ /* 0x100fe20000010802 */
[----:B------:R-:W-:Y:S01]  /*8370*/  MUFU.EX2 R5, R5 ;  /* 0x0000000500057308 */ /* 0x000fe20000000800 */
[--C-:B------:R-:W-:Y:S01]  /*8380*/  FFMA.FTZ R171, R13, c[0x0][0x2d0], -R2.reuse ;  /* 0x0000b4000dab7a23 */ /* 0x100fe20000010802 */
[----:B------:R-:W-:Y:S01]  /*8390*/  ISETP.GT.AND P0, PT, R3, 0x1, !P0 ;  /* 0x000000010300780c */ /* 0x000fe20004704270 */
[--C-:B------:R-:W-:Y:S02]  /*83a0*/  FFMA.FTZ R17, R17, c[0x0][0x2d0], -R2.reuse ;  /* 0x0000b40011117a23 */ /* 0x100fe40000010802 */
[--C-:B------:R-:W-:Y:S01]  /*83b0*/  FFMA.FTZ R12, R12, c[0x0][0x2d0], -R2.reuse ;  /* 0x0000b4000c0c7a23 */ /* 0x100fe20000010802 */
[----:B------:R-:W-:Y:S01]  /*83c0*/  ISETP.LT.OR P0, PT, R4, 0x2, P0 ;  /* 0x000000020400780c */ /* 0x000fe20000701670 */
[--C-:B------:R-:W-:Y:S02]  /*83d0*/  FFMA.FTZ R9, R9, c[0x0][0x2d0], -R2.reuse ;  /* 0x0000b40009097a23 */ /* 0x100fe40000010802 */
[----:B------:R-:W-:Y:S01]  /*83e0*/  FFMA.FTZ R8, R8, c[0x0][0x2d0], -R2 ;  /* 0x0000b40008087a23 */ /* 0x000fe20000010802 */
[----:B------:R-:W-:Y:S01]  /*83f0*/  FSEL R7, R7, -INF , !P0 ;  /* 0xff80000007077808 */ /* 0x000fe20004000000 */
[----:B------:R-:W3:Y:S01]  /*8400*/  MUFU.EX2 R2, R0 ;  /* 0x0000000000027308 */ /* 0x000ee20000000800 */
[----:B------:R-:W-:Y:S04]  /*8410*/  LOP3.LUT P0, RZ, R177, 0x4, RZ, 0xc0, !PT ;  /* 0x00000004b1ff7812 */ /* 0x000fe8000780c0ff */
[----:B------:R-:W-:Y:S04]  /*8420*/  ISETP.GT.AND P0, PT, R3, 0x8, !P0 ;  /* 0x000000080300780c */ /* 0x000fe80004704270 */
[----:B------:R-:W-:Y:S04]  /*8430*/  ISETP.LT.OR P0, PT, R4, 0x9, P0 ;  /* 0x000000090400780c */ /* 0x000fe80000701670 */
[----:B------:R-:W-:Y:S02]  /*8440*/  FSEL R10, R10, -INF , !P0 ;  /* 0xff8000000a0a7808 */ /* 0x000fe40004000000 */
[----:B------:R-:W-:Y:S04]  /*8450*/  LOP3.LUT P0, RZ, R177, 0x2, RZ, 0xc0, !PT ;  /* 0x00000002b1ff7812 */ /* 0x000fe8000780c0ff */
[----:B------:R-:W-:Y:S04]  /*8460*/  ISETP.GT.AND P0, PT, R3, 0x9, !P0 ;  /* 0x000000090300780c */ /* 0x000fe80004704270 */
[----:B------:R-:W-:Y:S01]  /*8470*/  ISETP.LT.OR P0, PT, R4, 0xa, P0 ;  /* 0x0000000a0400780c */ /* 0x000fe20000701670 */
[C---:B---3--:R-:W-:Y:S02]  /*8480*/  FMUL.FTZ R13, R2.reuse, R149 ;  /* 0x00000095020d7220 */ /* 0x048fe40000410000 */
[C---:B------:R-:W-:Y:S01]  /*8490*/  FMUL.FTZ R28, R2.reuse, R28 ;  /* 0x0000001c021c7220 */ /* 0x040fe20000410000 */
[----:B------:R-:W-:Y:S01]  /*84a0*/  FSEL R169, R11, -INF , !P0 ;  /* 0xff8000000ba97808 */ /* 0x000fe20004000000 */
[C---:B------:R-:W-:Y:S01]  /*84b0*/  FMUL.FTZ R29, R2.reuse, R29 ;  /* 0x0000001d021d7220 */ /* 0x040fe20000410000 */
[----:B------:R-:W-:Y:S01]  /*84c0*/  LOP3.LUT P0, RZ, R177, 0x1, RZ, 0xc0, !PT ;  /* 0x00000001b1ff7812 */ /* 0x000fe2000780c0ff */
[C---:B------:R-:W-:Y:S01]  /*84d0*/  FMUL.FTZ R32, R2.reuse, R32 ;  /* 0x0000002002207220 */ /* 0x040fe20000410000 */
[----:B------:R-:W-:Y:S01]  /*84e0*/  MOV R11, R12 ;  /* 0x0000000c000b7202 */ /* 0x000fe20000000f00 */
[C---:B------:R-:W-:Y:S01]  /*84f0*/  FMUL.FTZ R12, R2.reuse, R148 ;  /* 0x00000094020c7220 */ /* 0x040fe20000410000 */
[C---:B------:R-:W-:Y:S01]  /*8500*/  ISETP.GT.AND P0, PT, R3.reuse, 0x10, !P0 ;  /* 0x000000100300780c */ /* 0x040fe20004704270 */
[C---:B------:R-:W-:Y:S01]  /*8510*/  FMUL.FTZ R33, R2.reuse, R33 ;  /* 0x0000002102217220 */ /* 0x040fe20000410000 */
[----:B------:R-:W-:Y:S01]  /*8520*/  MOV R149, R11 ;  /* 0x0000000b00957202 */ /* 0x000fe20000000f00 */
[----:B------:R-:W-:Y:S01]  /*8530*/  FMUL.FTZ R36, R2, R36 ;  /* 0x0000002402247220 */ /* 0x000fe20000410000 */
[----:B------:R-:W-:Y:S01]  /*8540*/  ISETP.LT.OR P0, PT, R4, 0x11, P0 ;  /* 0x000000110400780c */ /* 0x000fe20000701670 */
[C---:B------:R-:W-:Y:S01]  /*8550*/  FMUL.FTZ R37, R2.reuse, R37 ;  /* 0x0000002502257220 */ /* 0x040fe20000410000 */
[----:B------:R-:W-:Y:S01]  /*8560*/  MOV R148, R171 ;  /* 0x000000ab00947202 */ /* 0x000fe20000000f00 */
[----:B------:R-:W-:Y:S01]  /*8570*/  FMUL.FTZ R40, R2, R40 ;  /* 0x0000002802287220 */ /* 0x000fe20000410000 */
[----:B------:R-:W-:Y:S01]  /*8580*/  FSEL R172, R14, -INF , !P0 ;  /* 0xff8000000eac7808 */ /* 0x000fe20004000000 */
[C---:B------:R-:W-:Y:S01]  /*8590*/  FMUL.FTZ R41, R2.reuse, R41 ;  /* 0x0000002902297220 */ /* 0x040fe20000410000 */
[----:B------:R-:W-:Y:S01]  /*85a0*/  ISETP.GT.AND P0, PT, R3, 0x11, !P6 ;  /* 0x000000110300780c */ /* 0x000fe20007704270 */
[C---:B------:R-:W-:Y:S01]  /*85b0*/  FMUL.FTZ R44, R2.reuse, R44 ;  /* 0x0000002c022c7220 */ /* 0x040fe20000410000 */
[----:B------:R-:W-:Y:S01]  /*85c0*/  LOP3.LUT P6, RZ, R177, 0x20, RZ, 0xc0, !PT ;  /* 0x00000020b1ff7812 */ /* 0x000fe200078cc0ff */
[----:B------:R-:W-:Y:S01]  /*85d0*/  FMUL.FTZ R45, R2, R45 ;  /* 0x0000002d022d7220 */ /* 0x000fe20000410000 */
[----:B------:R-:W-:Y:S01]  /*85e0*/  ISETP.LT.OR P0, PT, R4, 0x12, P0 ;  /* 0x000000120400780c */ /* 0x000fe20000701670 */
[C---:B------:R-:W-:Y:S01]  /*85f0*/  FMUL.FTZ R48, R2.reuse, R48 ;  /* 0x0000003002307220 */ /* 0x040fe20000410000 */
[----:B------:R-:W-:Y:S01]  /*8600*/  MOV R14, R9 ;  /* 0x00000009000e7202 */ /* 0x000fe20000000f00 */
[C---:B------:R-:W-:Y:S01]  /*8610*/  FMUL.FTZ R9, R2.reuse, R153 ;  /* 0x0000009902097220 */ /* 0x040fe20000410000 */
[----:B------:R-:W-:Y:S01]  /*8620*/  FSEL R173, R15, -INF , !P0 ;  /* 0xff8000000fad7808 */ /* 0x000fe20004000000 */
[C---:B------:R-:W-:Y:S01]  /*8630*/  FMUL.FTZ R49, R2.reuse, R49 ;  /* 0x0000003102317220 */ /* 0x040fe20000410000 */
[C---:B------:R-:W-:Y:S01]  /*8640*/  ISETP.GT.AND P0, PT, R3.reuse, 0x18, !P5 ;  /* 0x000000180300780c */ /* 0x040fe20006f04270 */
[C---:B------:R-:W-:Y:S01]  /*8650*/  FMUL.FTZ R52, R2.reuse, R52 ;  /* 0x0000003402347220 */ /* 0x040fe20000410000 */
[----:B------:R-:W-:Y:S01]  /*8660*/  MOV R15, R8 ;  /* 0x00000008000f7202 */ /* 0x000fe20000000f00 */
[----:B------:R-:W-:Y:S01]  /*8670*/  FMUL.FTZ R53, R2, R53 ;  /* 0x0000003502357220 */ /* 0x000fe20000410000 */
[----:B------:R-:W-:Y:S01]  /*8680*/  ISETP.LT.OR P0, PT, R4, 0x19, P0 ;  /* 0x000000190400780c */ /* 0x000fe20000701670 */
[----:B------:R3:W-:Y:S01]  /*8690*/  MUFU.EX2 R8, R21 ;  /* 0x0000001500087308 */ /* 0x0007e20000000800 */
[----:B------:R-:W-:Y:S02]  /*86a0*/  FMUL.FTZ R56, R2, R56 ;  /* 0x0000003802387220 */ /* 0x000fe40000410000 */
[----:B------:R-:W-:Y:S01]  /*86b0*/  FSEL R174, R18, -INF , !P0 ;  /* 0xff80000012ae7808 */ /* 0x000fe20004000000 */
[C---:B------:R-:W-:Y:S01]  /*86c0*/  FMUL.FTZ R57, R2.reuse, R57 ;  /* 0x0000003902397220 */ /* 0x040fe20000410000 */
[----:B------:R-:W-:Y:S01]  /*86d0*/  ISETP.GT.AND P0, PT, R3, 0x19, !P4 ;  /* 0x000000190300780c */ /* 0x000fe20006704270 */
[C---:B------:R-:W-:Y:S01]  /*86e0*/  FMUL.FTZ R60, R2.reuse, R60 ;  /* 0x0000003c023c7220 */ /* 0x040fe20000410000 */
[----:B------:R-:W-:Y:S01]  /*86f0*/  MOV R18, R170 ;  /* 0x000000aa00127202 */ /* 0x000fe20000000f00 */
        /* <DEDUP_REMOVED lines=12> */
[C---:B------:R-:W-:Y:S02]  /*87c0*/  FMUL.FTZ R72, R2.reuse, R72 ;  /* 0x0000004802487220 */ /* 0x040fe40000410000 */
[----:B------:R-:W-:Y:S01]  /*87d0*/  FMUL.FTZ R73, R2, R73 ;  /* 0x0000004902497220 */ /* 0x000fe20000410000 */
[----:B------:R-:W-:Y:S01]  /*87e0*/  FSEL R176, R22, -INF , !P0 ;  /* 0xff80000016b07808 */ /* 0x000fe20004000000 */
[C---:B---3--:R-:W-:Y:S01]  /*87f0*/  FMUL.FTZ R21, R2.reuse, R141 ;  /* 0x0000008d02157220 */ /* 0x048fe20000410000 */
        /* <DEDUP_REMOVED lines=8> */
[----:B-1----:R-:W-:Y:S01]  /*8880*/  FSEL R177, R23, -INF , !P0 ;  /* 0xff80000017b17808 */ /* 0x002fe20004000000 */
        /* <DEDUP_REMOVED lines=13> */
[----:B------:R-:W1:Y:S01]  /*8960*/  MUFU.EX2 R3, R20 ;  /* 0x0000001400037308 */ /* 0x000e620000000800 */
[----:B------:R-:W-:Y:S01]  /*8970*/  MOV R26, R25 ;  /* 0x00000019001a7202 */ /* 0x000fe20000000f00 */
[----:B------:R-:W-:Y:S01]  /*8980*/  FMUL.FTZ R25, R2, R137 ;  /* 0x0000008902197220 */ /* 0x000fe20000410000 */
[----:B------:R-:W-:Y:S01]  /*8990*/  ISETP.LT.OR P0, PT, R4, 0x2a, P0 ;  /* 0x0000002a0400780c */ /* 0x000fe20000701670 */
[C---:B------:R-:W-:Y:S02]  /*89a0*/  FMUL.FTZ R97, R2.reuse, R97 ;  /* 0x0000006102617220 */ /* 0x040fe40000410000 */
[C---:B------:R-:W-:Y:S01]  /*89b0*/  FMUL.FTZ R100, R2.reuse, R100 ;  /* 0x0000006402647220 */ /* 0x040fe20000410000 */
[----:B------:R-:W-:Y:S01]  /*89c0*/  FSEL R132, R27, -INF , !P0 ;  /* 0xff8000001b847808 */ /* 0x000fe20004000000 */
        /* <DEDUP_REMOVED lines=8> */
[C---:B------:R-:W-:Y:S01]  /*8a50*/  FMUL.FTZ R116, R2.reuse, R116 ;  /* 0x0000007402747220 */ /* 0x040fe20000410000 */
[C---:B-1----:R-:W-:Y:S01]  /*8a60*/  F2FP.PACK_AB R168, R3.reuse, R5 ;  /* 0x0000000503a8723e */ /* 0x042fe200000000ff */
        /* <DEDUP_REMOVED lines=9> */
[----:B------:R1:W2:Y:S01]  /*8b00*/  MUFU.EX2 R5, R24 ;  /* 0x0000001800057308 */ /* 0x0002a20000000800 */
[----:B------:R-:W-:Y:S02]  /*8b10*/  FMUL.FTZ R16, R2, R144 ;  /* 0x0000009002107220 */ /* 0x000fe40000410000 */
[----:B------:R-:W-:Y:S01]  /*8b20*/  FADD.FTZ R4, R3, R0 ;  /* 0x0000000003047221 */ /* 0x000fe20000010000 */
[----:B------:R-:W-:Y:S03]  /*8b30*/  FMNMX.FTZ R0, R6, R134, !PT ;  /* 0x0000008606007209 */ /* 0x000fe60007810000 */
[----:B------:R-:W-:Y:S01]  /*8b40*/  FADD.FTZ R4, R8, R4 ;  /* 0x0000000408047221 */ /* 0x000fe20000010000 */
[----:B------:R-:W-:Y:S04]  /*8b50*/  FMNMX.FTZ R0, R7, R0, !PT ;  /* 0x0000000007007209 */ /* 0x000fe80007810000 */
[----:B------:R-:W-:Y:S04]  /*8b60*/  FMNMX.FTZ R0, R10, R0, !PT ;  /* 0x000000000a007209 */ /* 0x000fe80007810000 */
[----:B------:R-:W-:Y:S04]  /*8b70*/  FMNMX.FTZ R0, R169, R0, !PT ;  /* 0x00000000a9007209 */ /* 0x000fe80007810000 */
[----:B------:R-:W-:Y:S01]  /*8b80*/  FMNMX.FTZ R0, R172, R0, !PT ;  /* 0x00000000ac007209 */ /* 0x000fe20007810000 */
[C---:B-1----:R-:W-:Y:S03]  /*8b90*/  FMUL.FTZ R24, R2.reuse, R136 ;  /* 0x0000008802187220 */ /* 0x042fe60000410000 */
[----:B------:R-:W-:Y:S01]  /*8ba0*/  FMNMX.FTZ R0, R173, R0, !PT ;  /* 0x00000000ad007209 */ /* 0x000fe20007810000 */
[----:B------:R-:W3:Y:S01]  /*8bb0*/  LDL.LU R136, [R1+0x2c] ;  /* 0x00002c0001887983 */ /* 0x000ee20000300800 */
[C---:B--2---:R-:W-:Y:S01]  /*8bc0*/  FADD.FTZ R179, R5.reuse, R4 ;  /* 0x0000000405b37221 */ /* 0x044fe20000010000 */
[----:B------:R-:W-:Y:S01]  /*8bd0*/  F2FP.PACK_AB R170, R5, R8 ;  /* 0x0000000805aa723e */ /* 0x000fe200000000ff */
[----:B------:R-:W-:Y:S01]  /*8be0*/  FMUL.FTZ R5, R2, R157 ;  /* 0x0000009d02057220 */ /* 0x000fe20000410000 */
[----:B------:R-:W-:Y:S01]  /*8bf0*/  FMNMX.FTZ R0, R174, R0, !PT ;  /* 0x00000000ae007209 */ /* 0x000fe20007810000 */
[----:B------:R-:W-:Y:S01]  /*8c00*/  FMUL.FTZ R8, R2, R152 ;  /* 0x0000009802087220 */ /* 0x000fe20000410000 */
[----:B------:R-:W-:Y:S02]  /*8c10*/  MOV R157, R19 ;  /* 0x00000013009d7202 */ /* 0x000fe40000000f00 */
[----:B------:R-:W-:Y:S04]  /*8c20*/  FMNMX.FTZ R0, R175, R0, !PT ;  /* 0x00000000af007209 */ /* 0x000fe80007810000 */
[----:B------:R-:W-:Y:S01]  /*8c30*/  FMNMX.FTZ R0, R176, R0, !PT ;  /* 0x00000000b0007209 */ /* 0x000fe20007810000 */
[----:B------:R-:W-:Y:S03]  /*8c40*/  MUFU.EX2 R157, R157 ;  /* 0x0000009d009d7308 */ /* 0x000fe60000000800 */
[----:B------:R-:W-:Y:S04]  /*8c50*/  FMNMX.FTZ R0, R177, R0, !PT ;  /* 0x00000000b1007209 */ /* 0x000fe80007810000 */
[----:B------:R-:W-:Y:S04]  /*8c60*/  FMNMX.FTZ R0, R178, R0, !PT ;  /* 0x00000000b2007209 */ /* 0x000fe80007810000 */
[----:B------:R-:W-:Y:S05]  /*8c70*/  FMNMX.FTZ R0, R132, R0, !PT ;  /* 0x0000000084007209 */ /* 0x000fea0007810000 */
[----:B------:R-:W1:Y:S02]  /*8c80*/  SHFL.BFLY PT, R3, R0, 0x2, 0x1f ;  /* 0x0c401f0000037f89 */ /* 0x000e6400000e0000 */
[----:B-1----:R-:W-:Y:S06]  /*8c90*/  FMNMX.FTZ R0, R0, R3, !PT ;  /* 0x0000000300007209 */ /* 0x002fec0007810000 */
[----:B------:R-:W1:Y:S02]  /*8ca0*/  SHFL.BFLY PT, R3, R0, 0x1, 0x1f ;  /* 0x0c201f0000037f89 */ /* 0x000e6400000e0000 */
[----:B-1----:R-:W-:Y:S04]  /*8cb0*/  FMNMX.FTZ R3, R0, R3, !PT ;  /* 0x0000000300037209 */ /* 0x002fe80007810000 */
[C---:B------:R-:W-:Y:S01]  /*8cc0*/  FSETP.NEU.FTZ.AND P0, PT, R3.reuse, -INF , PT ;  /* 0xff8000000300780b */ /* 0x040fe20003f1d000 */
[C---:B------:R-:W-:Y:S03]  /*8cd0*/  FMUL.FTZ R4, R3.reuse, c[0x0][0x2d0] ;  /* 0x0000b40003047a20 */ /* 0x040fe60000410000 */
[----:B------:R-:W-:Y:S05]  /*8ce0*/  FSEL R0, R3, RZ, P0 ;  /* 0x000000ff03007208 */ /* 0x000fea0000000000 */
[----:B------:R-:W-:Y:S01]  /*8cf0*/  FADD.FTZ R0, -R0, R134 ;  /* 0x0000008600007221 */ /* 0x000fe20000010100 */
[----:B------:R-:W-:Y:S01]  /*8d00*/  FSEL R134, R4, RZ, P0 ;  /* 0x000000ff04867208 */ /* 0x000fe20000000000 */
[----:B------:R-:W-:Y:S01]  /*8d10*/  FMUL.FTZ R4, R2, R156 ;  /* 0x0000009c02047220 */ /* 0x000fe20000410000 */
[----:B------:R-:W-:Y:S01]  /*8d20*/  MOV R156, R22 ;  /* 0x00000016009c7202 */ /* 0x000fe20000000f00 */
[----:B------:R-:W-:Y:S02]  /*8d30*/  FMUL.FTZ R0, R0, c[0x0][0x2d0] ;  /* 0x0000b40000007a20 */ /* 0x000fe40000410000 */
[--C-:B------:R-:W-:Y:S02]  /*8d40*/  FFMA.FTZ R2, R10, c[0x0][0x2d0], -R134.reuse ;  /* 0x0000b4000a027a23 */ /* 0x100fe40000010886 */
[--C-:B------:R-:W-:Y:S01]  /*8d50*/  FFMA.FTZ R6, R6, c[0x0][0x2d0], -R134.reuse ;  /* 0x0000b40006067a23 */ /* 0x100fe20000010886 */
[----:B------:R-:W-:Y:S01]  /*8d60*/  MUFU.EX2 R156, R156 ;  /* 0x0000009c009c7308 */ /* 0x000fe20000000800 */
[----:B------:R-:W-:Y:S09]  /*8d70*/  FFMA.FTZ R7, R7, c[0x0][0x2d0], -R134 ;  /* 0x0000b40007077a23 */ /* 0x000ff20000010886 */
[----:B------:R-:W1:Y:S10]  /*8d80*/  MUFU.EX2 R0, R0 ;  /* 0x0000000000007308 */ /* 0x000e740000000800 */
[----:B------:R2:W3:Y:S10]  /*8d90*/  MUFU.EX2 R140, R6 ;  /* 0x00000006008c7308 */ /* 0x0004f40000000800 */
[----:B------:R4:W3:Y:S01]  /*8da0*/  MUFU.EX2 R152, R7 ;  /* 0x0000000700987308 */ /* 0x0008e20000000800 */
[C---:B-1----:R-:W-:Y:S02]  /*8db0*/  FMUL.FTZ R10, R0.reuse, R154 ;  /* 0x0000009a000a7220 */ /* 0x042fe40000410000 */
[----:B------:R-:W5:Y:S01]  /*8dc0*/  LDL R154, [R1+0x4] ;  /* 0x00000400019a7983 */ /* 0x000f620000100800 */
[C---:B------:R-:W-:Y:S02]  /*8dd0*/  FMUL.FTZ R27, R0.reuse, R139 ;  /* 0x0000008b001b7220 */ /* 0x040fe40000410000 */
[C---:B------:R-:W-:Y:S02]  /*8de0*/  FMUL.FTZ R22, R0.reuse, R142 ;  /* 0x0000008e00167220 */ /* 0x040fe40000410000 */
[C---:B------:R-:W-:Y:S02]  /*8df0*/  FMUL.FTZ R23, R0.reuse, R143 ;  /* 0x0000008f00177220 */ /* 0x040fe40000410000 */
[C---:B------:R-:W-:Y:S01]  /*8e00*/  FMUL.FTZ R11, R0.reuse, R155 ;  /* 0x0000009b000b7220 */ /* 0x040fe20000410000 */
[----:B------:R-:W-:Y:S01]  /*8e10*/  MOV R155, R148 ;  /* 0x00000094009b7202 */ /* 0x000fe20000000f00 */
[C---:B--2---:R-:W-:Y:S01]  /*8e20*/  FMUL.FTZ R6, R0.reuse, R158 ;  /* 0x0000009e00067220 */ /* 0x044fe20000410000 */
[----:B------:R-:W-:Y:S01]  /*8e30*/  MOV R158, R15 ;  /* 0x0000000f009e7202 */ /* 0x000fe20000000f00 */
[C---:B------:R-:W-:Y:S02]  /*8e40*/  FMUL.FTZ R14, R0.reuse, R150 ;  /* 0x00000096000e7220 */ /* 0x040fe40000410000 */
[C---:B------:R-:W-:Y:S02]  /*8e50*/  FMUL.FTZ R15, R0.reuse, R151 ;  /* 0x00000097000f7220 */ /* 0x040fe40000410000 */
[C---:B------:R-:W-:Y:S02]  /*8e60*/  FMUL.FTZ R18, R0.reuse, R146 ;  /* 0x0000009200127220 */ /* 0x040fe40000410000 */
[C---:B------:R-:W-:Y:S02]  /*8e70*/  FMUL.FTZ R19, R0.reuse, R147 ;  /* 0x0000009300137220 */ /* 0x040fe40000410000 */
[C---:B----4-:R-:W-:Y:S01]  /*8e80*/  FMUL.FTZ R7, R0.reuse, R159 ;  /* 0x0000009f00077220 */ /* 0x050fe20000410000 */
[----:B------:R-:W-:Y:S01]  /*8e90*/  MOV R159, R26 ;  /* 0x0000001a009f7202 */ /* 0x000fe20000000f00 */
        /* <DEDUP_REMOVED lines=20> */
[----:B-1----:R-:W-:Y:S01]  /*8fe0*/  MOV R159, R141 ;  /* 0x0000008d009f7202 */ /* 0x002fe20000000f00 */
        /* <DEDUP_REMOVED lines=35> */
[----:B---3--:R-:W-:Y:S02]  /*9220*/  FFMA.FTZ R144, R0, R136, R140 ;  /* 0x0000008800907223 */ /* 0x008fe4000001008c */
[----:B------:R-:W1:Y:S01]  /*9230*/  LDSM.16.MT88.4 R136, [R238] ;  /* 0x00000000ee88783b */ /* 0x000e620000004200 */
[----:B------:R-:W-:Y:S01]  /*9240*/  FFMA.FTZ R0, R169, c[0x0][0x2d0], -R134 ;  /* 0x0000b400a9007a23 */ /* 0x000fe20000010886 */
[C---:B------:R-:W-:Y:S01]  /*9250*/  F2FP.PACK_AB R169, R152.reuse, R140 ;  /* 0x0000008c98a9723e */ /* 0x040fe200000000ff */
[----:B------:R-:W-:Y:S02]  /*9260*/  FADD.FTZ R144, R152, R144 ;  /* 0x0000009098907221 */ /* 0x000fe40000010000 */
[----:B------:R-:W2:Y:S03]  /*9270*/  MUFU.EX2 R146, R0 ;  /* 0x0000000000927308 */ /* 0x000ea60000000800 */
[----:B------:R-:W-:Y:S07]  /*9280*/  LDSM.16.MT88.4 R140, [R238+0x800] ;  /* 0x00080000ee8c783b */ /* 0x000fee0000004200 */
[----:B------:R-:W-:Y:S01]  /*9290*/  MUFU.EX2 R152, R158 ;  /* 0x0000009e00987308 */ /* 0x000fe20000000800 */
[----:B--2---:R-:W-:Y:S01]  /*92a0*/  F2FP.PACK_AB R171, R146, R147 ;  /* 0x0000009392ab723e */ /* 0x004fe200000000ff */
[--C-:B------:R-:W-:Y:S06]  /*92b0*/  FFMA.FTZ R0, R172, c[0x0][0x2d0], -R134.reuse ;  /* 0x0000b400ac007a23 */ /* 0x100fec0000010886 */
        /* <DEDUP_REMOVED lines=8> */
[----:B-----5:R1:W2:Y:S03]  /*9340*/  LDSM.16.MT88.4 R136, [R154] ;  /* 0x000000009a88783b */ /* 0x0202a60000004200 */
[----:B-1----:R-:W-:Y:S02]  /*9350*/  MOV R154, R149 ;  /* 0x00000095009a7202 */ /* 0x002fe40000000f00 */
[----:B------:R1:W-:Y:S02]  /*9360*/  MUFU.EX2 R149, R0 ;  /* 0x0000000000957308 */ /* 0x0003e40000000800 */
[C---:B--2---:R-:W-:Y:S08]  /*9370*/  HMMA.16816.F32 R28, R168.reuse, R136, R28 ;  /* 0x00000088a81c723c */ /* 0x044ff0000000181c */
[C---:B------:R-:W-:Y:S01]  /*9380*/  HMMA.16816.F32 R32, R168.reuse, R138, R32 ;  /* 0x0000008aa820723c */ /* 0x040fe20000001820 */
[----:B------:R-:W2:Y:S03]  /*9390*/  LDSM.16.MT88.4 R136, [R238+0x1800] ;  /* 0x00180000ee88783b */ /* 0x000ea60000004200 */
[--C-:B-1----:R-:W-:Y:S04]  /*93a0*/  FFMA.FTZ R0, R173, c[0x0][0x2d0], -R134.reuse ;  /* 0x0000b400ad007a23 */ /* 0x102fe80000010886 */
[----:B------:R1:W3:Y:S04]  /*93b0*/  MUFU.EX2 R150, R0 ;  /* 0x0000000000967308 */ /* 0x0002e80000000800 */
[--C-:B-1----:R-:W-:Y:S06]  /*93c0*/  FFMA.FTZ R0, R174, c[0x0][0x2d0], -R134.reuse ;  /* 0x0000b400ae007a23 */ /* 0x102fec0000010886 */
[----:B------:R1:W-:Y:S01]  /*93d0*/  MUFU.EX2 R148, R0 ;  /* 0x0000000000947308 */ /* 0x0003e20000000800 */
[C---:B--2---:R-:W-:Y:S08]  /*93e0*/  HMMA.16816.F32 R36, R168.reuse, R136, R36 ;  /* 0x00000088a824723c */ /* 0x044ff00000001824 */
[C---:B------:R-:W-:Y:S01]  /*93f0*/  HMMA.16816.F32 R40, R168.reuse, R138, R40 ;  /* 0x0000008aa828723c */ /* 0x040fe20000001828 */
[----:B------:R-:W2:Y:S03]  /*9400*/  LDSM.16.MT88.4 R136, [R240+0x1800] ;  /* 0x00180000f088783b */ /* 0x000ea60000004200 */
[----:B-1----:R-:W-:Y:S02]  /*9410*/  FFMA.FTZ R0, R175, c[0x0][0x2d0], -R134 ;  /* 0x0000b400af007a23 */ /* 0x002fe40000010886 */
[----:B------:R-:W-:Y:S10]  /*9420*/  MUFU.EX2 R175, R155 ;  /* 0x0000009b00af7308 */ /* 0x000ff40000000800 */
[----:B------:R1:W4:Y:S01]  /*9430*/  MUFU.EX2 R174, R0 ;  /* 0x0000000000ae7308 */ /* 0x0003220000000800 */
[C---:B--2---:R-:W-:Y:S03]  /*9440*/  HMMA.16816.F32 R44, R168.reuse, R136, R44 ;  /* 0x00000088a82c723c */ /* 0x044fe6000000182c */
[----:B-1----:R-:W-:Y:S05]  /*9450*/  FADD.FTZ R0, R2, R179 ;  /* 0x000000b302007221 */ /* 0x002fea0000010000 */
[C---:B------:R-:W-:Y:S01]  /*9460*/  HMMA.16816.F32 R48, R168.reuse, R138, R48 ;  /* 0x0000008aa830723c */ /* 0x040fe20000001830 */
[----:B------:R-:W1:Y:S01]  /*9470*/  LDSM.16.MT88.4 R136, [R239+0x1800] ;  /* 0x00180000ef88783b */ /* 0x000e620000004200 */
[----:B------:R-:W2:Y:S02]  /*9480*/  MUFU.EX2 R179, R154 ;  /* 0x0000009a00b37308 */ /* 0x000ea40000000800 */
[----:B------:R-:W-:Y:S02]  /*9490*/  FADD.FTZ R151, R145, R0 ;  /* 0x0000000091977221 */ /* 0x000fe40000010000 */
[----:B------:R-:W-:Y:S02]  /*94a0*/  FADD.FTZ R0, R147, R144 ;  /* 0x0000009093007221 */ /* 0x000fe40000010000 */
        /* <DEDUP_REMOVED lines=31> */
[----:B---3--:R-:W-:Y:S01]  /*96a0*/  F2FP.PACK_AB R137, R150, R149 ;  /* 0x000000959689723e */ /* 0x008fe200000000ff */
[----:B------:R-:W-:Y:S02]  /*96b0*/  FADD.FTZ R2, R146, R0 ;  /* 0x0000000092027221 */ /* 0x000fe40000010000 */
[----:B------:R-:W-:Y:S01]  /*96c0*/  F2FP.PACK_AB R138, R157, R156 ;  /* 0x0000009c9d8a723e */ /* 0x000fe200000000ff */
[----:B------:R-:W-:Y:S01]  /*96d0*/  FFMA.FTZ R0, R176, c[0x0][0x2d0], -R134 ;  /* 0x0000b400b0007a23 */ /* 0x000fe20000010886 */
[----:B----4-:R-:W-:Y:S03]  /*96e0*/  F2FP.PACK_AB R139, R174, R148 ;  /* 0x00000094ae8b723e */ /* 0x010fe600000000ff */
[----:B------:R-:W-:Y:S01]  /*96f0*/  MOV R176, R153 ;  /* 0x0000009900b07202 */ /* 0x000fe20000000f00 */
[----:B------:R1:W-:Y:S01]  /*9700*/  MUFU.EX2 R172, R0 ;  /* 0x0000000000ac7308 */ /* 0x0003e20000000800 */
[----:B--2---:R-:W-:Y:S01]  /*9710*/  F2FP.PACK_AB R168, R179, R175 ;  /* 0x000000afb3a8723e */ /* 0x004fe200000000ff */
[----:B------:R-:W-:Y:S01]  /*9720*/  FADD.FTZ R2, R149, R2 ;  /* 0x0000000295027221 */ /* 0x000fe20000010000 */
[C---:B------:R-:W-:Y:S05]  /*9730*/  HMMA.16816.F32 R4, R136.reuse, R140, R4 ;  /* 0x0000008c8804723c */ /* 0x040fea0000001804 */
[----:B------:R-:W-:Y:S03]  /*9740*/  FADD.FTZ R2, R150, R2 ;  /* 0x0000000296027221 */ /* 0x000fe60000010000 */
[C---:B------:R-:W-:Y:S01]  /*9750*/  HMMA.16816.F32 R8, R136.reuse, R142, R8 ;  /* 0x0000008e8808723c */ /* 0x040fe20000001808 */
[----:B------:R-:W2:Y:S03]  /*9760*/  LDSM.16.MT88.4 R140, [R240+0x800] ;  /* 0x00080000f08c783b */ /* 0x000ea60000004200 */
[----:B------:R-:W-:Y:S04]  /*9770*/  FADD.FTZ R2, R148, R2 ;  /* 0x0000000294027221 */ /* 0x000fe80000010000 */
[----:B------:R-:W-:Y:S04]  /*9780*/  FADD.FTZ R2, R174, R2 ;  /* 0x00000002ae027221 */ /* 0x000fe80000010000 */
[--C-:B-1----:R-:W-:Y:S02]  /*9790*/  FFMA.FTZ R0, R177, c[0x0][0x2d0], -R134.reuse ;  /* 0x0000b400b1007a23 */ /* 0x102fe40000010886 */
[----:B------:R-:W3:Y:S02]  /*97a0*/  LDL R177, [R1+0x24] ;  /* 0x0000240001b17983 */ /* 0x000ee40000100800 */
[----:B------:R1:W4:Y:S01]  /*97b0*/  MUFU.EX2 R173, R0 ;  /* 0x0000000000ad7308 */ /* 0x0003220000000800 */
[C---:B--2---:R-:W-:Y:S03]  /*97c0*/  HMMA.16816.F32 R12, R136.reuse, R140, R12 ;  /* 0x0000008c880c723c */ /* 0x044fe6000000180c */
[--C-:B-1----:R-:W-:Y:S01]  /*97d0*/  FFMA.FTZ R0, R178, c[0x0][0x2d0], -R134.reuse ;  /* 0x0000b400b2007a23 */ /* 0x102fe20000010886 */
[----:B------:R-:W-:Y:S01]  /*97e0*/  MOV R178, R152 ;  /* 0x0000009800b27202 */ /* 0x000fe20000000f00 */
[----:B------:R-:W-:Y:S01]  /*97f0*/  FFMA.FTZ R134, R132, c[0x0][0x2d0], -R134 ;  /* 0x0000b40084867a23 */ /* 0x000fe20000010886 */
[----:B------:R-:W-:Y:S01]  /*9800*/  LDSM.16.MT88.4 R152, [R238+0x1000] ;  /* 0x00100000ee98783b */ /* 0x000fe20000004200 */
[----:B----4-:R-:W-:Y:S01]  /*9810*/  F2FP.PACK_AB R169, R173, R172 ;  /* 0x000000acada9723e */ /* 0x010fe200000000ff */
[C---:B------:R-:W-:Y:S01]  /*9820*/  HMMA.16816.F32 R16, R136.reuse, R142, R16 ;  /* 0x0000008e8810723c */ /* 0x040fe20000001810 */
[----:B------:R1:W-:Y:S05]  /*9830*/  MUFU.EX2 R132, R0 ;  /* 0x0000000000847308 */ /* 0x0003ea0000000800 */
[----:B------:R-:W2:Y:S05]  /*9840*/  LDSM.16.MT88.4 R140, [R239+0x800] ;  /* 0x00080000ef8c783b */ /* 0x000eaa0000004200 */
[----:B------:R-:W4:Y:S01]  /*9850*/  MUFU.EX2 R134, R134 ;  /* 0x0000008600867308 */ /* 0x000f220000000800 */
[----:B-1----:R-:W-:Y:S04]  /*9860*/  FADD.FTZ R0, R156, R151 ;  /* 0x000000979c007221 */ /* 0x002fe80000010000 */
[----:B------:R-:W-:Y:S04]  /*9870*/  FADD.FTZ R0, R157, R0 ;  /* 0x000000009d007221 */ /* 0x000fe80000010000 */
[----:B------:R-:W-:Y:S01]  /*9880*/  FADD.FTZ R0, R175, R0 ;  /* 0x00000000af007221 */ /* 0x000fe20000010000 */
[----:B----4-:R-:W-:Y:S01]  /*9890*/  F2FP.PACK_AB R171, R134, R132 ;  /* 0x0000008486ab723e */ /* 0x010fe200000000ff */
[C---:B--2---:R-:W-:Y:S08]  /*98a0*/  HMMA.16816.F32 R20, R136.reuse, R140, R20 ;  /* 0x0000008c8814723c */ /* 0x044ff00000001814 */
        /* <DEDUP_REMOVED lines=13> */
[----:B------:R-:W1:Y:S02]  /*9980*/  LDSM.16.MT88.4 R140, [R241+0x2000] ;  /* 0x00200000f18c783b */ /* 0x000e640000004200 */
[----:B---3--:R-:W-:Y:S05]  /*9990*/  ISETP.GT.AND P0, PT, R176, R177, PT ;  /* 0x000000b1b000720c */ /* 0x008fea0003f04270 */
        /* <DEDUP_REMOVED lines=22> */
[----:B------:R-:W-:Y:S01]  /*9b00*/  MOV R141, R145 ;  /* 0x00000091008d7202 */ /* 0x000fe20000000f00 */
[C---:B------:R-:W-:Y:S01]  /*9b10*/  HMMA.16816.F32 R120, R136.reuse, R142, R120 ;  /* 0x0000008e8878723c */ /* 0x040fe20000001878 */
[----:B------:R-:W1:Y:S03]  /*9b20*/  LDSM.16.MT88.4 R144, [R241+0x5000] ;  /* 0x00500000f190783b */ /* 0x000e660000004200 */
[-C--:B------:R-:W-:Y:S04]  /*9b30*/  F2FP.PACK_AB R170, R178, R141.reuse ;  /* 0x0000008db2aa723e */ /* 0x080fe800000000ff */
[C---:B-1----:R-:W-:Y:S08]  /*9b40*/  HMMA.16816.F32 R124, R136.reuse, R144, R124 ;  /* 0x00000090887c723c */ /* 0x042ff0000000187c */
        /* <DEDUP_REMOVED lines=9> */
[C---:B------:R-:W-:Y:S07]  /*9be0*/  HMMA.16816.F32 R144, R168.reuse, R146, R16 ;  /* 0x00000092a890723c */ /* 0x040fee0000001810 */
[----:B------:R-:W-:Y:S02]  /*9bf0*/  MOV R19, R141 ;  /* 0x0000008d00137202 */ /* 0x000fe40000000f00 */
        /* <DEDUP_REMOVED lines=39> */
[----:B------:R-:W-:Y:S02]  /*9e70*/  FADD.FTZ R2, R179, R0 ;  /* 0x00000000b3027221 */ /* 0x000fe40000010000 */
[----:B------:R-:W-:Y:S02]  /*9e80*/  FADD.FTZ R0, R173, R4 ;  /* 0x00000004ad007221 */ /* 0x000fe40000010000 */
[----:B------:R-:W-:Y:S04]  /*9e90*/  FADD.FTZ R2, R19, R2 ;  /* 0x0000000213027221 */ /* 0x000fe80000010000 */
[----:B------:R-:W-:Y:S01]  /*9ea0*/  FADD.FTZ R4, R178, R2 ;  /* 0x00000002b2047221 */ /* 0x000fe20000010000 */
[----:B------:R-:W-:Y:S01]  /*9eb0*/  IADD3 R2, R176, -0x1, RZ ;  /* 0xffffffffb0027810 */ /* 0x000fe20007ffe0ff */
[----:B------:R-:W-:Y:S01]  /*9ec0*/  FADD.FTZ R0, R132, R0 ;  /* 0x0000000084007221 */ /* 0x000fe20000010000 */
[-C--:B------:R-:W-:Y:S02]  /*9ed0*/  MOV R132, R3.reuse ;  /* 0x0000000300847202 */ /* 0x080fe40000000f00 */
[----:B------:R-:W-:Y:S01]  /*9ee0*/  STL [R1+0x28], R4 ;  /* 0x0000280401007387 */ /* 0x000fe20000100800 */
[----:B------:R-:W-:Y:S01]  /*9ef0*/  FADD.FTZ R0, R134, R0 ;  /* 0x0000000086007221 */ /* 0x000fe20000010000 */
[----:B------:R-:W-:Y:S04]  /*9f00*/  MOV R134, R3 ;  /* 0x0000000300867202 */ /* 0x000fe80000000f00 */
[----:B------:R1:W-:Y:S04]  /*9f10*/  STL [R1+0x2c], R0 ;  /* 0x00002c0001007387 */ /* 0x0003e80000100800 */
[----:B------:R2:W-:Y:S01]  /*9f20*/  STL [R1+0x1c], R2 ;  /* 0x00001c0201007387 */ /* 0x0005e20000100800 */
[----:B-1----:R-:W-:Y:S02]  /*9f30*/  MOV R0, R2 ;  /* 0x0000000200007202 */ /* 0x002fe40000000f00 */
[----:B--2---:R-:W-:Y:S03]  /*9f40*/  MOV R2, R133 ;  /* 0x0000008500027202 */ /* 0x004fe60000000f00 */
[----:B------:R1:W-:Y:S01]  /*9f50*/  STL [R1+0x20], R0 ;  /* 0x0000200001007387 */ /* 0x0003e20000100800 */
[----:B------:R-:W-:-:S05]  /*9f60*/  @P0 BRA `(.L_x_436) ;  /* 0xffffc95000000947 */ /* 0x000fca000383ffff */
.L_x_423:
[----:B-1----:R-:W2:Y:S04]  /*9f70*/  LDL R0, [R1+0x68] ;  /* 0x0000680001007983 */ /* 0x002ea80000100800 */
[----:B------:R-:W3:Y:S04]  /*9f80*/  LDL R4, [R1+0x40] ;  /* 0x0000400001047983 */ /* 0x000ee80000100800 */
[----:B------:R-:W3:Y:S01]  /*9f90*/  LDL R3, [R1+0x44] ;  /* 0x0000440001037983 */ /* 0x000ee20000100800 */
[----:B------:R-:W-:-:S05]  /*9fa0*/  IMAD.MOV.U32 R5, RZ, RZ, c[0x0][0x2c4] ;  /* 0x0000b100ff057624 */ /* 0x000fca00078e00ff */
[----:B------:R-:W-:Y:S01]  /*9fb0*/  ISETP.NE.AND P0, PT, R5, 0x1, PT ;  /* 0x000000010500780c */ /* 0x000fe20003f05270 */
[----:B------:R-:W-:Y:S01]  /*9fc0*/  IMAD.MOV.U32 R5, RZ, RZ, c[0x0][0x32c] ;  /* 0x0000cb00ff057624 */ /* 0x000fe200078e00ff */
[----:B--2---:R-:W-:-:S11]  /*9fd0*/  IADD3 R0, R0, 0x7f, RZ ;  /* 0x0000007f00007810 */ /* 0x004fd60007ffe0ff */
[----:B------:R-:W-:-:S05]  /*9fe0*/  @P0 IMAD.HI.U32 R2, R0, c[0x0][0x2c8], RZ ;  /* 0x0000b20000020a27 */ /* 0x000fca00078e00ff */
[----:B------:R-:W-:Y:S02]  /*9ff0*/  @P0 SHF.R.U32.HI R0, RZ, c[0x0][0x2cc], R2 ;  /* 0x0000b300ff000a19 */ /* 0x000fe40000011602 */
[----:B------:R-:W-:Y:S02]  /*a000*/  ISETP.GE.AND P0, PT, R5, 0x1, PT ;  /* 0x000000010500780c */ /* 0x000fe40003f06270 */
[----:B---3--:R-:W-:-:S05]  /*a010*/  IADD3 R2, R3, 0x1, -R4 ;  /* 0x0000000103027810 */ /* 0x008fca0007ffe804 */
[----:B------:R-:W-:-:S05]  /*a020*/  IMAD.IADD R0, R2, 0x1, R0 ;  /* 0x0000000102007824 */ /* 0x000fca00078e0200 */
[----:B------:R-:W-:Y:S01]  /*a030*/  IADD3 R2, R0, -c[0x0][0x324], RZ ;  /* 0x8000c90000027a10 */ /* 0x000fe20007ffe0ff */
[----:B------:R-:W-:Y:S05]  /*a040*/  @!P0 BRA `(.L_x_437) ;  /* 0x0000011000008947 */ /* 0x000fea0003800000 */
[----:B------:R-:W-:Y:S01]  /*a050*/  ISETP.GT.AND P0, PT, R0, -0x1, PT ;  /* 0xffffffff0000780c */ /* 0x000fe20003f04270 */
[----:B------:R-:W-:-:S12]  /*a060*/  BSSY B0, `(.L_x_438) ;  /* 0x000000d000007945 */ /* 0x000fd80003800000 */
        /* <DEDUP_REMOVED lines=8> */
.L_x_439:
[----:B------:R-:W-:-:S04]  /*a0f0*/  MOV R3, c[0x0][0x32c] ;  /* 0x0000cb0000037a02 */ /* 0x000fc80000000f00 */
[----:B------:R-:W-:-:S13]  /*a100*/  ISETP.NE.AND P0, PT, R3, 0x1, PT ;  /* 0x000000010300780c */ /* 0x000fda0003f05270 */
[----:B------:R-:W-:-:S05]  /*a110*/  @P0 IMAD.HI.U32 R3, R0, c[0x0][0x330], RZ ;  /* 0x0000cc0000030a27 */ /* 0x000fca00078e00ff */
[----:B------:R-:W-:Y:S02]  /*a120*/  @P0 SHF.R.U32.HI R0, RZ, c[0x0][0x334], R3 ;  /* 0x0000cd00ff000a19 */ /* 0x000fe40000011603 */
.L_x_440:
[----:B------:R-:W-:Y:S05]  /*a130*/  BSYNC B0 ;  /* 0x0000000000007941 */ /* 0x000fea0003800000 */
.L_x_438:
[----:B------:R-:W-:-:S05]  /*a140*/  IMAD R0, R0, c[0x0][0x32c], RZ ;  /* 0x0000cb0000007a24 */ /* 0x000fca00078e02ff */
[----:B------:R-:W-:Y:S02]  /*a150*/  IMNMX R2, R2, R0, !PT ;  /* 0x0000000002027217 */ /* 0x000fe40007800200 */
.L_x_437:
[----:B------:R-:W2:Y:S04]  /*a160*/  LDL R0, [R1+0x1c] ;  /* 0x00001c0001007983 */ /* 0x000ea80000100800 */
[----:B------:R-:W3:Y:S01]  /*a170*/  LDL R4, [R1+0x34] ;  /* 0x0000340001047983 */ /* 0x000ee20000100800 */
[----:B------:R-:W-:-:S05]  /*a180*/  IADD3 R2, R2, 0x2f, RZ ;  /* 0x0000002f02027810 */ /* 0x000fca0007ffe0ff */
[----:B------:R-:W-:-:S04]  /*a190*/  IMAD.HI R2, R2, 0x2aaaaaab, RZ ;  /* 0x2aaaaaab02027827 */ /* 0x000fc800078e02ff */
[----:B--2---:R-:W-:Y:S01]  /*a1a0*/  IMAD.MOV.U32 R3, RZ, RZ, R0 ;  /* 0x000000ffff037224 */ /* 0x004fe200078e0000 */
[----:B------:R-:W-:-:S04]  /*a1b0*/  SHF.R.U32.HI R0, RZ, 0x1f, R2 ;  /* 0x0000001fff007819 */ /* 0x000fc80000011602 */
[----:B------:R-:W-:-:S04]  /*a1c0*/  LEA.HI.SX32 R0, R2, R0, 0x1d ;  /* 0x0000000002007211 */ /* 0x000fc800078feaff */
[----:B---3--:R-:W-:-:S04]  /*a1d0*/  IMNMX R4, R4, R0, !PT ;  /* 0x0000000004047217 */ /* 0x008fc80007800200 */
[----:B------:R-:W-:Y:S01]  /*a1e0*/  ISETP.GE.AND P0, PT, R3, R4, PT ;  /* 0x000000040300720c */ /* 0x000fe20003f06270 */
[----:B------:R1:W-:-:S12]  /*a1f0*/  STL [R1+0x64], R4 ;  /* 0x0000640401007387 */ /* 0x0003d80000100800 */
[----:B------:R-:W-:Y:S05]  /*a200*/  @!P0 BRA `(.L_x_441) ;  /* 0x00002ad000008947 */ /* 0x000fea0003800000 */
.L_x_446:
[----:B------:R-:W2:Y:S01]  /*a210*/  LDL R0, [R1] ;  /* 0x0000000001007983 */ /* 0x000ea20000100800 */
[----:B------:R-:W-:Y:S04]  /*a220*/  DEPBAR.LE SB0, 0x0 ;  /* 0x000080000000791a */ /* 0x000fe80000000000 */
[----:B------:R-:W3:Y:S01]  /*a230*/  LDL R7, [R1+0x1c] ;  /* 0x00001c0001077983 */ /* 0x000ee20000100800 */
[----:B------:R-:W-:Y:S01]  /*a240*/  WARPSYNC 0xffffffff ;  /* 0xffffffff00007948 */ /* 0x000fe20003800000 */
[----:B------:R-:W-:Y:S02]  /*a250*/  BSSY B0, `(.L_x_442) ;  /* 0x0000036000007945 */ /* 0x000fe40003800000 */
[----:B------:R-:W4:Y:S04]  /*a260*/  LDL R134, [R1+0x34] ;  /* 0x0000340001867983 */ /* 0x000f280000100800 */
[----:B------:R-:W5:Y:S04]  /*a270*/  LDL R2, [R1+0x14] ;  /* 0x0000140001027983 */ /* 0x000f680000100800 */
[----:B------:R-:W-:Y:S06]  /*a280*/  BAR.SYNC.DEFER_BLOCKING 0x0 ;  /* 0x0000000000007b1d */ /* 0x000fec0000010000 */
[----:B------:R-:W1:Y:S04]  /*a290*/  LDSM.16.M88.4 R8, [R135] ;  /* 0x000000008708783b */ /* 0x000e680000000200 */
[----:B------:R-:W1:Y:S04]  /*a2a0*/  LDSM.16.M88.4 R16, [R135+0x800] ;  /* 0x000800008710783b */ /* 0x000e680000000200 */
[----:B------:R-:W1:Y:S04]  /*a2b0*/  LDSM.16.M88.4 R24, [R135+0x1000] ;  /* 0x001000008718783b */ /* 0x000e680000000200 */
[----:B------:R-:W1:Y:S04]  /*a2c0*/  LDSM.16.M88.4 R168, [R242] ;  /* 0x00000000f2a8783b */ /* 0x000e680000000200 */
[----:B------:R-:W1:Y:S04]  /*a2d0*/  LDSM.16.M88.4 R172, [R252] ;  /* 0x00000000fcac783b */ /* 0x000e680000000200 */
[----:B--2---:R2:W1:Y:S04]  /*a2e0*/  LDSM.16.M88.4 R176, [R0] ;  /* 0x0000000000b0783b */ /* 0x0044680000000200 */
[----:B---3--:R3:W-:Y:S01]  /*a2f0*/  STL [R1+0x60], R7 ;  /* 0x0000600701007387 */ /* 0x0087e20000100800 */
[----:B----4-:R-:W-:Y:S02]  /*a300*/  ISETP.GT.AND P0, PT, R134, R7, PT ;  /* 0x000000078600720c */ /* 0x010fe40003f04270 */
[C---:B-----5:R-:W-:Y:S02]  /*a310*/  LOP3.LUT P6, RZ, R2.reuse, 0x100, RZ, 0xc0, !PT ;  /* 0x0000010002ff7812 */ /* 0x060fe400078cc0ff */
[C---:B------:R-:W-:Y:S02]  /*a320*/  LOP3.LUT P5, RZ, R2.reuse, 0x80, RZ, 0xc0, !PT ;  /* 0x0000008002ff7812 */ /* 0x040fe400078ac0ff */
[----:B------:R-:W-:Y:S01]  /*a330*/  LOP3.LUT P4, RZ, R2, 0x40, RZ, 0xc0, !PT ;  /* 0x0000004002ff7812 */ /* 0x000fe2000788c0ff */
[----:B--2---:R-:W-:Y:S06]  /*a340*/  IMAD.MOV.U32 R0, RZ, RZ, R133 ;  /* 0x000000ffff007224 */ /* 0x004fec00078e0085 */
[----:B------:R-:W-:-:S05]  /*a350*/  @P0 BRA `(.L_x_443) ;  /* 0x0000025000000947 */ /* 0x000fca0003800000 */
[----:B------:R-:W2:Y:S01]  /*a360*/  LDL.64 R20, [R1+0x58] ;  /* 0x0000580001147983 */ /* 0x000ea20000100a00 */
[----:B------:R-:W-:Y:S02]  /*a370*/  LOP3.LUT P3, RZ, R2, 0x200, RZ, 0xc0, !PT ;  /* 0x0000020002ff7812 */ /* 0x000fe4000786c0ff */
[----:B------:R-:W-:Y:S01]  /*a380*/  SHF.R.S32.HI R2, RZ, 0x1f, R7 ;  /* 0x0000001fff027819 */ /* 0x000fe20000011407 */
[----:B------:R-:W4:Y:S04]  /*a390*/  LDL.64 R14, [R1+0x48] ;  /* 0x00004800010e7983 */ /* 0x000f280000100a00 */
[----:B------:R-:W5:Y:S01]  /*a3a0*/  LDL R12, [R1+0x18] ;  /* 0x00001800010c7983 */ /* 0x000f620000100800 */
[----:B-1----:R-:W-:Y:S02]  /*a3b0*/  IMAD R4, R2, c[0x0][0x208], RZ ;  /* 0x0000820002047a24 */ /* 0x002fe400078e02ff */
[C---:B------:R-:W-:Y:S01]  /*a3c0*/  IMAD.WIDE.U32 R2, R7.reuse, c[0x0][0x208], RZ ;  /* 0x0000820007027a25 */ /* 0x040fe200078e00ff */
[----:B------:R-:W1:Y:S03]  /*a3d0*/  S2R R5, SR_TID.X ;  /* 0x0000000000057919 */ /* 0x000e660000002100 */
        /* <DEDUP_REMOVED lines=8> */
[----:B--2---:R-:W-:Y:S01]  /*a460*/  IADD3 R5, P1, R20, R2, RZ ;  /* 0x0000000214057210 */ /* 0x004fe20007f3e0ff */
[----:B------:R-:W-:Y:S05]  /*a470*/  @!P2 IMAD.MOV.U32 R2, RZ, RZ, c[0x0][0x20c] ;  /* 0x00008300ff02a624 */ /* 0x000fea00078e00ff */
[----:B------:R-:W-:Y:S01]  /*a480*/  @!P2 LEA.HI.X R2, R4, R3, R2, 0x5, P0 ;  /* 0x000000030402a211 */ /* 0x000fe200000f2c02 */
[----:B----4-:R-:W-:Y:S01]  /*a490*/  IMAD.X R3, R3, 0x1, R15, P1 ;  /* 0x0000000103037824 */ /* 0x010fe200008e060f */
[C---:B------:R-:W-:Y:S04]  /*a4a0*/  LEA R4, P0, R5.reuse, c[0x0][0x1f8], 0x1 ;  /* 0x00007e0005047a11 */ /* 0x040fe800078008ff */
[----:B------:R-:W-:Y:S02]  /*a4b0*/  LEA.HI.X R5, R5, c[0x0][0x1fc], R3, 0x1, P0 ;  /* 0x00007f0005057a11 */ /* 0x000fe400000f0c03 */
[----:B------:R-:W-:Y:S03]  /*a4c0*/  @!P2 IADD3 R3, P0, R6, R20, RZ ;  /* 0x000000140603a210 */ /* 0x000fe60007f1e0ff */
[----:B------:R-:W-:Y:S01]  /*a4d0*/  @!PT LDS RZ, [RZ] ;  /* 0x00000000fffff984 */ /* 0x000fe20000000800 */
[----:B------:R-:W-:Y:S01]  /*a4e0*/  @!PT LDS RZ, [RZ] ;  /* 0x00000000fffff984 */ /* 0x000fe20000000800 */
[----:B------:R-:W-:Y:S01]  /*a4f0*/  @!PT LDS RZ, [RZ] ;  /* 0x00000000fffff984 */ /* 0x000fe20000000800 */
[----:B-----5:R1:W-:Y:S02]  /*a500*/  LDGSTS.E.BYPASS.LTC128B.128 [R12+0x4080], [R4.64], !P3 ;  /* 0x04080000040c7fae */ /* 0x0203e4000d901d46 */
        /* <DEDUP_REMOVED lines=10> */
.L_x_443:
[----:B------:R-:W-:Y:S05]  /*a5b0*/  BSYNC B0 ;  /* 0x0000000000007941 */ /* 0x000fea0003800000 */
.L_x_442:
[----:B-1----:R-:W-:Y:S01]  /*a5c0*/  IMAD.MOV.U32 R2, RZ, RZ, R7 ;  /* 0x000000ffff027224 */ /* 0x002fe200078e0007 */
[----:B------:R-:W0:Y:S01]  /*a5d0*/  LDGDEPBAR ;  /* 0x00000000000079af */ /* 0x000e220000000000 */
[C---:B---3--:R-:W-:Y:S01]  /*a5e0*/  HMMA.16816.F32 R4, R160.reuse, R8, RZ ;  /* 0x00000008a004723c */ /* 0x048fe200000018ff */
[----:B------:R-:W-:Y:S07]  /*a5f0*/  BSSY B0, `(.L_x_444) ;  /* 0x00000bc000007945 */ /* 0x000fee0003800000 */
        /* <DEDUP_REMOVED lines=137> */
[C---:B--2---:R-:W-:Y:S07]  /*ae90*/  HMMA.16816.F32 R20, R232.reuse, R172, R20 ;  /* 0x000000ace814723c */ /* 0x044fee0000001814 */
[----:B------:R-:W-:Y:S01]  /*aea0*/  MOV R173, R2 ;  /* 0x0000000200ad7202 */ /* 0x000fe20000000f00 */
[----:B------:R-:W-:Y:S03]  /*aeb0*/  HMMA.16816.F32 R24, R232, R174, R24 ;  /* 0x000000aee818723c */ /* 0x000fe60000001818 */
[----:B------:R-:W-:Y:S11]  /*aec0*/  ISETP.GT.AND P0, PT, R173, R134, PT ;  /* 0x00000086ad00720c */ /* 0x000ff60003f04270 */
[----:B------:R-:W-:Y:S02]  /*aed0*/  @!UPT UIADD3 URZ, URZ, URZ, URZ ;  /* 0x0000003f3f3ff290 */ /* 0x000fe4000fffe03f */
[----:B------:R-:W-:-:S05]  /*aee0*/  @!P0 BRA `(.L_x_445) ;  /* 0x000002c000008947 */ /* 0x000fca0003800000 */
[----:B------:R-:W2:Y:S04]  /*aef0*/  LDL.64 R170, [R1+0x50] ;  /* 0x0000500001aa7983 */ /* 0x000ea80000100a00 */
[----:B------:R-:W3:Y:S04]  /*af00*/  LDL.64 R178, [R1+0x38] ;  /* 0x0000380001b27983 */ /* 0x000ee80000100a00 */
[----:B------:R-:W4:Y:S04]  /*af10*/  LDL R176, [R1+0x14] ;  /* 0x0000140001b07983 */ /* 0x000f280000100800 */
[----:B------:R-:W5:Y:S04]  /*af20*/  LDL R177, [R1+0x18] ;  /* 0x0000180001b17983 */ /* 0x000f680000100800 */
        /* <DEDUP_REMOVED lines=14> */
[----:B------:R-:W-:Y:S02]  /*b010*/  IMAD R134, R134, 0x30, RZ ;  /* 0x0000003086867824 */ /* 0x000fe400078e02ff */
[----:B------:R-:W-:Y:S02]  /*b020*/  @P0 IMAD.MOV.U32 R168, RZ, RZ, c[0x0][0x1e0] ;  /* 0x00007800ffa80624 */ /* 0x000fe400078e00ff */
[----:B------:R-:W-:Y:S02]  /*b030*/  IMAD.IADD R3, R3, 0x1, R134 ;  /* 0x0000000103037824 */ /* 0x000fe400078e0286 */
[----:B------:R-:W-:Y:S01]  /*b040*/  @P0 IMAD.MOV.U32 R169, RZ, RZ, c[0x0][0x1e4] ;  /* 0x00007900ffa90624 */ /* 0x000fe200078e00ff */
[-C--:B--2---:R-:W-:Y:S02]  /*b050*/  @P1 IADD3 R134, P3, R170, R2.reuse, RZ ;  /* 0x00000002aa861210 */ /* 0x084fe40007f7e0ff */
[C---:B------:R-:W-:Y:S04]  /*b060*/  @P0 LEA R2, P2, R168.reuse, R2, 0x5 ;  /* 0x00000002a8020211 */ /* 0x040fe800078428ff */
[----:B------:R-:W-:Y:S01]  /*b070*/  @P0 LEA.HI.X R168, R168, R3, R169, 0x5, P2 ;  /* 0x00000003a8a80211 */ /* 0x000fe200010f2ca9 */
[--C-:B---3--:R-:W-:Y:S01]  /*b080*/  @P1 IMAD.X R169, R3, 0x1, R179.reuse, P3 ;  /* 0x0000000103a91824 */ /* 0x108fe200018e06b3 */
[----:B------:R-:W-:Y:S02]  /*b090*/  @P0 IADD3 R3, P2, R2, R170, RZ ;  /* 0x000000aa02030210 */ /* 0x000fe40007f5e0ff */
[----:B----4-:R-:W-:Y:S03]  /*b0a0*/  LOP3.LUT P3, RZ, R176, 0x200, RZ, 0xc0, !PT ;  /* 0x00000200b0ff7812 */ /* 0x010fe6000786c0ff */
        /* <DEDUP_REMOVED lines=8> */
[----:B-----5:R1:W-:Y:S04]  /*b130*/  @P1 LDGSTS.E.BYPASS.LTC128B.128 [R177+0x14080], [R168.64], !P3 ;  /* 0x14080000a8b11fae */ /* 0x0203e8000d901d46 */
[----:B------:R1:W-:Y:S04]  /*b140*/  @P1 LDGSTS.E.BYPASS.LTC128B.128 [R177+0x15880], [R168.64+0x80], !P6 ;  /* 0x15880080a8b11fae */ /* 0x0003e8000f101d46 */
[----:B------:R1:W-:Y:S04]  /*b150*/  @P1 LDGSTS.E.BYPASS.LTC128B.128 [R177+0x17080], [R168.64+0x100], !P5 ;  /* 0x17080100a8b11fae */ /* 0x0003e8000e901d46 */
[----:B------:R1:W-:Y:S04]  /*b160*/  @P1 LDGSTS.E.BYPASS.LTC128B.128 [R177+0x18880], [R168.64+0x180], !P4 ;  /* 0x18880180a8b11fae */ /* 0x0003e8000e101d46 */
[----:B------:R1:W-:Y:S04]  /*b170*/  @P0 LDGSTS.E.BYPASS.LTC128B.128 [R177+0x15080], [R2.64], !P3 ;  /* 0x1508000002b10fae */ /* 0x0003e8000d901d46 */
[----:B------:R1:W-:Y:S04]  /*b180*/  @P0 LDGSTS.E.BYPASS.LTC128B.128 [R177+0x16880], [R2.64+0x80], !P6 ;  /* 0x1688008002b10fae */ /* 0x0003e8000f101d46 */
[----:B------:R1:W-:Y:S04]  /*b190*/  @P0 LDGSTS.E.BYPASS.LTC128B.128 [R177+0x18080], [R2.64+0x100], !P5 ;  /* 0x1808010002b10fae */ /* 0x0003e8000e901d46 */
[----:B------:R1:W-:Y:S02]  /*b1a0*/  @P0 LDGSTS.E.BYPASS.LTC128B.128 [R177+0x19880], [R2.64+0x180], !P4 ;  /* 0x1988018002b10fae */ /* 0x0003e4000e101d46 */
.L_x_445:
[----:B------:R-:W-:Y:S05]  /*b1b0*/  BSYNC B0 ;  /* 0x0000000000007941 */ /* 0x000fea0003800000 */
.L_x_444:
[----:B------:R-:W2:Y:S01]  /*b1c0*/  LDL.LU R171, [R1+0x28] ;  /* 0x0000280001ab7983 */ /* 0x000ea20000300800 */
[----:B-1----:R-:W-:Y:S03]  /*b1d0*/  FMNMX.FTZ R2, R4, R133, !PT ;  /* 0x0000008504027209 */ /* 0x002fe60007810000 */
[----:B------:R-:W0:Y:S01]  /*b1e0*/  LDGDEPBAR ;  /* 0x00000000000079af */ /* 0x000e220000000000 */
        /* <DEDUP_REMOVED lines=26> */
[--C-:B------:R-:W-:Y:S01]  /*b390*/  FFMA.FTZ R21, R25, c[0x0][0x2d0], -R2.reuse ;  /* 0x0000b40019157a23 */ /* 0x100fe20000010802 */
[----:B------:R-:W-:Y:S01]  /*b3a0*/  MOV R25, R168 ;  /* 0x000000a800197202 */ /* 0x000fe20000000f00 */
[--C-:B------:R-:W-:Y:S01]  /*b3b0*/  FFMA.FTZ R169, R24, c[0x0][0x2d0], -R2.reuse ;  /* 0x0000b40018a97a23 */ /* 0x100fe20000010802 */
[----:B------:R-:W-:Y:S01]  /*b3c0*/  MOV R24, R170 ;  /* 0x000000aa00187202 */ /* 0x000fe20000000f00 */
[--C-:B------:R-:W-:Y:S02]  /*b3d0*/  FFMA.FTZ R5, R5, c[0x0][0x2d0], -R2.reuse ;  /* 0x0000b40005057a23 */ /* 0x100fe40000010802 */
[--C-:B------:R-:W-:Y:S02]  /*b3e0*/  FFMA.FTZ R4, R8, c[0x0][0x2d0], -R2.reuse ;  /* 0x0000b40008047a23 */ /* 0x100fe40000010802 */
[----:B------:R-:W-:Y:S01]  /*b3f0*/  MUFU.EX2 R8, R134 ;  /* 0x0000008600087308 */ /* 0x000fe20000000800 */
[----:B-1----:R-:W-:Y:S02]  /*b400*/  FFMA.FTZ R0, R9, c[0x0][0x2d0], -R2 ;  /* 0x0000b40009007a23 */ /* 0x002fe40000010802 */
[----:B------:R-:W4:Y:S01]  /*b410*/  LDL.LU R9, [R1+0x2c] ;  /* 0x00002c0001097983 */ /* 0x000f220000300800 */
[C---:B---3--:R-:W-:Y:S02]  /*b420*/  FMUL.FTZ R13, R3.reuse, R149 ;  /* 0x00000095030d7220 */ /* 0x048fe40000410000 */
[C---:B------:R-:W-:Y:S04]  /*b430*/  FMUL.FTZ R28, R3.reuse, R28 ;  /* 0x0000001c031c7220 */ /* 0x040fe80000410000 */
        /* <DEDUP_REMOVED lines=25> */
[C---:B------:R-:W-:Y:S01]  /*b5d0*/  FMUL.FTZ R72, R3.reuse, R72 ;  /* 0x0000004803487220 */ /* 0x040fe20000410000 */
[----:B---3--:R-:W-:Y:S01]  /*b5e0*/  F2FP.PACK_AB R170, R2, R4 ;  /* 0x0000000402aa723e */ /* 0x008fe200000000ff */
        /* <DEDUP_REMOVED lines=30> */
[----:B------:R-:W-:Y:S02]  /*b7d0*/  FMUL.FTZ R8, R3, R152 ;  /* 0x0000009803087220 */ /* 0x000fe40000410000 */
[----:B------:R-:W-:Y:S02]  /*b7e0*/  FADD.FTZ R0, R5, R0 ;  /* 0x0000000005007221 */ /* 0x000fe40000010000 */
[----:B------:R-:W-:Y:S02]  /*b7f0*/  FMUL.FTZ R5, R3, R157 ;  /* 0x0000009d03057220 */ /* 0x000fe40000410000 */
[----:B------:R-:W-:Y:S04]  /*b800*/  FADD.FTZ R0, R4, R0 ;  /* 0x0000000004007221 */ /* 0x000fe80000010000 */
[----:B------:R-:W-:Y:S01]  /*b810*/  FADD.FTZ R12, R2, R0 ;  /* 0x00000000020c7221 */ /* 0x000fe20000010000 */
        /* <DEDUP_REMOVED lines=27> */
[----:B------:R-:W4:Y:S01]  /*b9d0*/  MUFU.EX2 R6, R6 ;  /* 0x0000000600067308 */ /* 0x000f220000000800 */
[--C-:B------:R-:W-:Y:S02]  /*b9e0*/  FFMA.FTZ R20, R26, c[0x0][0x2d0], -R4.reuse ;  /* 0x0000b4001a147a23 */ /* 0x100fe40000010804 */
[--C-:B------:R-:W-:Y:S02]  /*b9f0*/  FFMA.FTZ R27, R27, c[0x0][0x2d0], -R4.reuse ;  /* 0x0000b4001b1b7a23 */ /* 0x100fe40000010804 */
[--C-:B------:R-:W-:Y:S01]  /*ba00*/  FFMA.FTZ R134, R10, c[0x0][0x2d0], -R4.reuse ;  /* 0x0000b4000a867a23 */ /* 0x100fe20000010804 */
[----:B------:R-:W-:Y:S01]  /*ba10*/  MOV R10, R169 ;  /* 0x000000a9000a7202 */ /* 0x000fe20000000f00 */
[--C-:B------:R-:W-:Y:S01]  /*ba20*/  FFMA.FTZ R171, R11, c[0x0][0x2d0], -R4.reuse ;  /* 0x0000b4000bab7a23 */ /* 0x100fe20000010804 */
[----:B------:R-:W-:Y:S01]  /*ba30*/  MOV R11, R173 ;  /* 0x000000ad000b7202 */ /* 0x000fe20000000f00 */
[----:B------:R-:W-:Y:S01]  /*ba40*/  FFMA.FTZ R173, R14, c[0x0][0x2d0], -R4 ;  /* 0x0000b4000ead7a23 */ /* 0x000fe20000010804 */
[----:B------:R-:W2:Y:S01]  /*ba50*/  MUFU.EX2 R7, R7 ;  /* 0x0000000700077308 */ /* 0x000ea20000000800 */
[----:B------:R-:W-:Y:S01]  /*ba60*/  MOV R152, R20 ;  /* 0x0000001400987202 */ /* 0x000fe20000000f00 */
[C---:B------:R-:W-:Y:S01]  /*ba70*/  FMUL.FTZ R20, R3.reuse, R140 ;  /* 0x0000008c03147220 */ /* 0x040fe20000410000 */
[----:B------:R-:W-:Y:S01]  /*ba80*/  MOV R140, R21 ;  /* 0x00000015008c7202 */ /* 0x000fe20000000f00 */
[C---:B-1----:R-:W-:Y:S01]  /*ba90*/  FMUL.FTZ R26, R0.reuse, R138 ;  /* 0x0000008a001a7220 */ /* 0x042fe20000410000 */
        /* <DEDUP_REMOVED lines=9> */
[C---:B----4-:R-:W-:Y:S02]  /*bb30*/  FFMA.FTZ R4, R0.reuse, R9, R6 ;  /* 0x0000000900047223 */ /* 0x050fe40000010006 */
[C---:B------:R-:W-:Y:S02]  /*bb40*/  FMUL.FTZ R19, R0.reuse, R147 ;  /* 0x0000009300137220 */ /* 0x040fe40000410000 */
[C---:B------:R-:W-:Y:S02]  /*bb50*/  FMUL.FTZ R22, R0.reuse, R142 ;  /* 0x0000008e00167220 */ /* 0x040fe40000410000 */
[C---:B------:R-:W-:Y:S02]  /*bb60*/  FMUL.FTZ R23, R0.reuse, R143 ;  /* 0x0000008f00177220 */ /* 0x040fe40000410000 */
[----:B------:R-:W-:Y:S01]  /*bb70*/  FMUL.FTZ R9, R3, R153 ;  /* 0x0000009903097220 */ /* 0x000fe20000410000 */
[----:B------:R-:W-:Y:S01]  /*bb80*/  MOV R153, R16 ;  /* 0x0000001000997202 */ /* 0x000fe20000000f00 */
[C---:B--2---:R-:W-:Y:S01]  /*bb90*/  FADD.FTZ R132, R7.reuse, R4 ;  /* 0x0000000407847221 */ /* 0x044fe20000010000 */
[----:B------:R-:W-:Y:S01]  /*bba0*/  F2FP.PACK_AB R169, R7, R6 ;  /* 0x0000000607a9723e */ /* 0x000fe200000000ff */
[C---:B------:R-:W-:Y:S02]  /*bbb0*/  FMUL.FTZ R6, R0.reuse, R158 ;  /* 0x0000009e00067220 */ /* 0x040fe40000410000 */
[----:B------:R-:W2:Y:S01]  /*bbc0*/  LDL R158, [R1+0x4] ;  /* 0x00000400019e7983 */ /* 0x000ea20000100800 */
[C---:B------:R-:W-:Y:S01]  /*bbd0*/  FMUL.FTZ R4, R3.reuse, R156 ;  /* 0x0000009c03047220 */ /* 0x040fe20000410000 */
[----:B------:R-:W-:Y:S01]  /*bbe0*/  MOV R156, R11 ;  /* 0x0000000b009c7202 */ /* 0x000fe20000000f00 */
[C---:B------:R-:W-:Y:S01]  /*bbf0*/  FMUL.FTZ R12, R3.reuse, R148 ;  /* 0x00000094030c7220 */ /* 0x040fe20000410000 */
[----:B------:R-:W-:Y:S01]  /*bc00*/  MOV R11, R24 ;  /* 0x00000018000b7202 */ /* 0x000fe20000000f00 */
[C---:B------:R-:W-:Y:S02]  /*bc10*/  FMUL.FTZ R24, R3.reuse, R136 ;  /* 0x0000008803187220 */ /* 0x040fe40000410000 */
[----:B------:R-:W1:Y:S01]  /*bc20*/  LDSM.16.MT88.4 R136, [R238] ;  /* 0x00000000ee88783b */ /* 0x000e620000004200 */
[C---:B------:R-:W-:Y:S01]  /*bc30*/  FMUL.FTZ R16, R3.reuse, R144 ;  /* 0x0000009003107220 */ /* 0x040fe20000410000 */
[----:B------:R-:W-:Y:S01]  /*bc40*/  MOV R144, R17 ;  /* 0x0000001100907202 */ /* 0x000fe20000000f00 */
[----:B------:R-:W-:Y:S01]  /*bc50*/  FMUL.FTZ R17, R3, R145 ;  /* 0x0000009103117220 */ /* 0x000fe20000410000 */
        /* <DEDUP_REMOVED lines=8> */
[----:B------:R-:W-:Y:S01]  /*bce0*/  LDSM.16.MT88.4 R140, [R238+0x800] ;  /* 0x00080000ee8c783b */ /* 0x000fe20000004200 */
[C---:B------:R-:W-:Y:S01]  /*bcf0*/  FMUL.FTZ R15, R0.reuse, R151 ;  /* 0x00000097000f7220 */ /* 0x040fe20000410000 */
[----:B------:R-:W-:Y:S01]  /*bd00*/  MUFU.EX2 R150, R171 ;  /* 0x000000ab00967308 */ /* 0x000fe20000000800 */
[C---:B------:R-:W-:Y:S01]  /*bd10*/  FMUL.FTZ R30, R0.reuse, R30 ;  /* 0x0000001e001e7220 */ /* 0x040fe20000410000 */
[----:B------:R-:W-:Y:S01]  /*bd20*/  MOV R155, R3 ;  /* 0x00000003009b7202 */ /* 0x000fe20000000f00 */
[C---:B------:R-:W-:Y:S01]  /*bd30*/  FMUL.FTZ R31, R0.reuse, R31 ;  /* 0x0000001f001f7220 */ /* 0x040fe20000410000 */
        /* <DEDUP_REMOVED lines=56> */
[----:B------:R-:W3:Y:S10]  /*c0c0*/  MUFU.EX2 R0, R134 ;  /* 0x0000008600007308 */ /* 0x000ef40000000800 */
[----:B------:R-:W-:Y:S10]  /*c0d0*/  MUFU.EX2 R134, R176 ;  /* 0x000000b000867308 */ /* 0x000ff40000000800 */
[----:B------:R-:W-:Y:S01]  /*c0e0*/  MUFU.EX2 R176, R175 ;  /* 0x000000af00b07308 */ /* 0x000fe20000000800 */
[----:B---3--:R-:W-:Y:S01]  /*c0f0*/  F2FP.PACK_AB R171, R150, R0 ;  /* 0x0000000096ab723e */ /* 0x008fe200000000ff */
[----:B------:R-:W-:Y:S08]  /*c100*/  FADD.FTZ R148, R0, R132 ;  /* 0x0000008400947221 */ /* 0x000ff00000010000 */
[----:B------:R3:W4:Y:S01]  /*c110*/  MUFU.EX2 R132, R179 ;  /* 0x000000b300847308 */ /* 0x0007220000000800 */
[C---:B-1----:R-:W-:Y:S08]  /*c120*/  HMMA.16816.F32 R4, R168.reuse, R136, R4 ;  /* 0x00000088a804723c */ /* 0x042ff00000001804 */
[C---:B------:R-:W-:Y:S01]  /*c130*/  HMMA.16816.F32 R8, R168.reuse, R138, R8 ;  /* 0x0000008aa808723c */ /* 0x040fe20000001808 */
[----:B------:R-:W1:Y:S01]  /*c140*/  LDSM.16.MT88.4 R136, [R240] ;  /* 0x00000000f088783b */ /* 0x000e620000004200 */
[----:B------:R-:W-:Y:S07]  /*c150*/  MUFU.EX2 R175, R153 ;  /* 0x0000009900af7308 */ /* 0x000fee0000000800 */
[----:B---3--:R-:W3:Y:S03]  /*c160*/  LDL.LU R179, [R1+0x60] ;  /* 0x0000600001b37983 */ /* 0x008ee60000300800 */
[----:B----4-:R-:W-:Y:S01]  /*c170*/  FADD.FTZ R0, R132, R151 ;  /* 0x0000009784007221 */ /* 0x010fe20000010000 */
[----:B------:R-:W-:Y:S03]  /*c180*/  MOV R151, R145 ;  /* 0x0000009100977202 */ /* 0x000fe60000000f00 */
[C---:B------:R-:W-:Y:S01]  /*c190*/  FADD.FTZ R0, R3.reuse, R0 ;  /* 0x0000000003007221 */ /* 0x040fe20000010000 */
[C---:B-1----:R-:W-:Y:S08]  /*c1a0*/  HMMA.16816.F32 R12, R168.reuse, R136, R12 ;  /* 0x00000088a80c723c */ /* 0x042ff0000000180c */
[C---:B------:R-:W-:Y:S01]  /*c1b0*/  HMMA.16816.F32 R16, R168.reuse, R138, R16 ;  /* 0x0000008aa810723c */ /* 0x040fe20000001810 */
[----:B------:R-:W1:Y:S07]  /*c1c0*/  LDSM.16.MT88.4 R136, [R239] ;  /* 0x00000000ef88783b */ /* 0x000e6e0000004200 */
[C---:B-1----:R-:W-:Y:S08]  /*c1d0*/  HMMA.16816.F32 R20, R168.reuse, R136, R20 ;  /* 0x00000088a814723c */ /* 0x042ff00000001814 */
[C---:B------:R-:W-:Y:S01]  /*c1e0*/  HMMA.16816.F32 R24, R168.reuse, R138, R24 ;  /* 0x0000008aa818723c */ /* 0x040fe20000001818 */
[----:B--2---:R1:W2:Y:S03]  /*c1f0*/  LDSM.16.MT88.4 R136, [R158] ;  /* 0x000000009e88783b */ /* 0x0042a60000004200 */
[----:B-1----:R-:W-:Y:S02]  /*c200*/  MOV R158, R144 ;  /* 0x00000090009e7202 */ /* 0x002fe40000000f00 */
[----:B------:R-:W1:Y:S10]  /*c210*/  MUFU.EX2 R144, R177 ;  /* 0x000000b100907308 */ /* 0x000e740000000800 */
[----:B------:R-:W4:Y:S01]  /*c220*/  MUFU.EX2 R177, R174 ;  /* 0x000000ae00b17308 */ /* 0x000f220000000800 */
[C---:B--2---:R-:W-:Y:S09]  /*c230*/  HMMA.16816.F32 R28, R168.reuse, R136, R28 ;  /* 0x00000088a81c723c */ /* 0x044ff2000000181c */
[----:B------:R-:W2:Y:S01]  /*c240*/  MUFU.EX2 R174, R158 ;  /* 0x0000009e00ae7308 */ /* 0x000ea20000000800 */
[C---:B------:R-:W-:Y:S01]  /*c250*/  HMMA.16816.F32 R32, R168.reuse, R138, R32 ;  /* 0x0000008aa820723c */ /* 0x040fe20000001820 */
[----:B------:R-:W5:Y:S02]  /*c260*/  LDSM.16.MT88.4 R136, [R238+0x1800] ;  /* 0x00180000ee88783b */ /* 0x000f640000004200 */
[----:B-1----:R-:W-:Y:S04]  /*c270*/  FADD.FTZ R0, R144, R0 ;  /* 0x0000000090007221 */ /* 0x002fe80000010000 */
[----:B------:R-:W-:Y:S01]  /*c280*/  FADD.FTZ R0, R134, R0 ;  /* 0x0000000086007221 */ /* 0x000fe20000010000 */
[C---:B-----5:R-:W-:Y:S08]  /*c290*/  HMMA.16816.F32 R36, R168.reuse, R136, R36 ;  /* 0x00000088a824723c */ /* 0x060ff00000001824 */
        /* <DEDUP_REMOVED lines=36> */
[----:B------:R-:W-:Y:S03]  /*c4e0*/  F2FP.PACK_AB R137, R178, R149 ;  /* 0x00000095b289723e */ /* 0x000fe600000000ff */
[----:B------:R-:W-:Y:S02]  /*c4f0*/  F2FP.PACK_AB R138, R134, R144 ;  /* 0x00000090868a723e */ /* 0x000fe400000000ff */
[----:B------:R-:W1:Y:S02]  /*c500*/  LDSM.16.MT88.4 R144, [R240+0x800] ;  /* 0x00080000f090783b */ /* 0x000e640000004200 */
[----:B------:R-:W-:Y:S01]  /*c510*/  MUFU.EX2 R134, R159 ;  /* 0x0000009f00867308 */ /* 0x000fe20000000800 */
[----:B----4-:R-:W-:Y:S02]  /*c520*/  F2FP.PACK_AB R139, R176, R177 ;  /* 0x000000b1b08b723e */ /* 0x010fe400000000ff */
[----:B--2---:R-:W-:Y:S02]  /*c530*/  F2FP.PACK_AB R169, R175, R174 ;  /* 0x000000aeafa9723e */ /* 0x004fe400000000ff */
[----:B------:R-:W-:Y:S03]  /*c540*/  F2FP.PACK_AB R171, R173, R172 ;  /* 0x000000acadab723e */ /* 0x000fe600000000ff */
[C---:B------:R-:W-:Y:S02]  /*c550*/  HMMA.16816.F32 R4, R136.reuse, R140, R4 ;  /* 0x0000008c8804723c */ /* 0x040fe40000001804 */
[----:B------:R-:W2:Y:S06]  /*c560*/  MUFU.EX2 R132, R151 ;  /* 0x0000009700847308 */ /* 0x000eac0000000800 */
[C---:B------:R-:W-:Y:S01]  /*c570*/  HMMA.16816.F32 R8, R136.reuse, R142, R8 ;  /* 0x0000008e8808723c */ /* 0x040fe20000001808 */
[----:B------:R-:W4:Y:S03]  /*c580*/  LDSM.16.MT88.4 R140, [R239+0x800] ;  /* 0x00080000ef8c783b */ /* 0x000f260000004200 */
[C---:B--2---:R-:W-:Y:S01]  /*c590*/  F2FP.PACK_AB R168, R3.reuse, R132 ;  /* 0x0000008403a8723e */ /* 0x044fe200000000ff */
[----:B------:R-:W-:Y:S01]  /*c5a0*/  FADD.FTZ R0, R132, R0 ;  /* 0x0000000084007221 */ /* 0x000fe20000010000 */
[----:B------:R-:W-:Y:S02]  /*c5b0*/  MOV R132, R156 ;  /* 0x0000009c00847202 */ /* 0x000fe40000000f00 */
[C---:B-1----:R-:W-:Y:S04]  /*c5c0*/  HMMA.16816.F32 R12, R136.reuse, R144, R12 ;  /* 0x00000090880c723c */ /* 0x042fe8000000180c */
[----:B------:R-:W-:Y:S01]  /*c5d0*/  IADD3 R132, R132, -0x1, RZ ;  /* 0xffffffff84847810 */ /* 0x000fe20007ffe0ff */
[----:B------:R-:W-:Y:S02]  /*c5e0*/  FADD.FTZ R0, R3, R0 ;  /* 0x0000000003007221 */ /* 0x000fe40000010000 */
[----:B------:R-:W-:Y:S01]  /*c5f0*/  FADD.FTZ R3, R150, R148 ;  /* 0x0000009496037221 */ /* 0x000fe20000010000 */
[C---:B------:R-:W-:Y:S01]  /*c600*/  HMMA.16816.F32 R16, R136.reuse, R146, R16 ;  /* 0x000000928810723c */ /* 0x040fe20000001810 */
[----:B------:R-:W1:Y:S07]  /*c610*/  LDSM.16.MT88.4 R144, [R241+0x800] ;  /* 0x00080000f190783b */ /* 0x000e6e0000004200 */
[C---:B----4-:R-:W-:Y:S08]  /*c620*/  HMMA.16816.F32 R20, R136.reuse, R140, R20 ;  /* 0x0000008c8814723c */ /* 0x050ff00000001814 */
        /* <DEDUP_REMOVED lines=37> */
[C---:B------:R-:W-:Y:S04]  /*c880*/  HMMA.16816.F32 R120, R136.reuse, R142, R120 ;  /* 0x0000008e8878723c */ /* 0x040fe80000001878 */
[----:B--2---:R-:W-:Y:S01]  /*c890*/  FADD.FTZ R0, R140, R0 ;  /* 0x000000008c007221 */ /* 0x004fe20000010000 */
[C---:B------:R-:W-:Y:S01]  /*c8a0*/  F2FP.PACK_AB R170, R134.reuse, R140 ;  /* 0x0000008c86aa723e */ /* 0x040fe200000000ff */
[----:B------:R-:W2:Y:S02]  /*c8b0*/  LDSM.16.MT88.4 R152, [R238+0x1000] ;  /* 0x00100000ee98783b */ /* 0x000ea40000004200 */
[----:B------:R-:W-:Y:S01]  /*c8c0*/  FADD.FTZ R0, R134, R0 ;  /* 0x0000000086007221 */ /* 0x000fe20000010000 */
[C---:B-1----:R-:W-:Y:S05]  /*c8d0*/  HMMA.16816.F32 R124, R136.reuse, R144, R124 ;  /* 0x00000090887c723c */ /* 0x042fea000000187c */
[----:B------:R1:W-:Y:S03]  /*c8e0*/  STL [R1+0x28], R0 ;  /* 0x0000280001007387 */ /* 0x0003e60000100800 */
[----:B------:R-:W-:Y:S01]  /*c8f0*/  HMMA.16816.F32 R128, R136, R146, R128 ;  /* 0x000000928880723c */ /* 0x000fe20000001880 */
[----:B------:R-:W3:Y:S04]  /*c900*/  LDL R134, [R1+0x64] ;  /* 0x0000640001867983 */ /* 0x000ee80000100800 */
[----:B------:R-:W4:Y:S08]  /*c910*/  LDSM.16.MT88.4 R144, [R240+0x1000] ;  /* 0x00100000f090783b */ /* 0x000f300000004200 */
[----:B------:R-:W5:Y:S08]  /*c920*/  LDSM.16.MT88.4 R136, [R239+0x1000] ;  /* 0x00100000ef88783b */ /* 0x000f700000004200 */
[----:B------:R4:W-:Y:S01]  /*c930*/  STL [R1+0x1c], R132 ;  /* 0x00001c8401007387 */ /* 0x0009e20000100800 */
[----:B-1----:R-:W-:Y:S04]  /*c940*/  FADD.FTZ R0, R149, R3 ;  /* 0x0000000395007221 */ /* 0x002fe80000010000 */
[----:B------:R-:W-:Y:S01]  /*c950*/  FADD.FTZ R0, R178, R0 ;  /* 0x00000000b2007221 */ /* 0x000fe20000010000 */
[C---:B--2---:R-:W-:Y:S01]  /*c960*/  HMMA.16816.F32 R156, R168.reuse, R152, R4 ;  /* 0x00000098a89c723c */ /* 0x044fe20000001804 */
[----:B------:R-:W1:Y:S04]  /*c970*/  LDSM.16.MT88.4 R4, [R241+0x1000] ;  /* 0x00100000f104783b */ /* 0x000e680000004200 */
[----:B------:R-:W-:Y:S03]  /*c980*/  FADD.FTZ R0, R177, R0 ;  /* 0x00000000b1007221 */ /* 0x000fe60000010000 */
[C---:B------:R-:W-:Y:S01]  /*c990*/  HMMA.16816.F32 R152, R168.reuse, R154, R8 ;  /* 0x0000009aa898723c */ /* 0x040fe20000001808 */
[----:B------:R-:W2:Y:S03]  /*c9a0*/  LDSM.16.MT88.4 R8, [R238+0x2800] ;  /* 0x00280000ee08783b */ /* 0x000ea60000004200 */
[----:B------:R-:W-:Y:S04]  /*c9b0*/  FADD.FTZ R0, R176, R0 ;  /* 0x00000000b0007221 */ /* 0x000fe80000010000 */
[C---:B----4-:R-:W-:Y:S01]  /*c9c0*/  HMMA.16816.F32 R148, R168.reuse, R144, R12 ;  /* 0x00000090a894723c */ /* 0x050fe2000000180c */
[----:B------:R-:W4:Y:S03]  /*c9d0*/  LDSM.16.MT88.4 R12, [R240+0x2800] ;  /* 0x00280000f00c783b */ /* 0x000f260000004200 */
[----:B------:R-:W-:Y:S01]  /*c9e0*/  FADD.FTZ R0, R174, R0 ;  /* 0x00000000ae007221 */ /* 0x000fe20000010000 */
[----:B------:R-:W-:Y:S03]  /*c9f0*/  MOV R132, R2 ;  /* 0x0000000200847202 */ /* 0x000fe60000000f00 */
[C---:B------:R-:W-:Y:S04]  /*ca00*/  HMMA.16816.F32 R144, R168.reuse, R146, R16 ;  /* 0x00000092a890723c */ /* 0x040fe80000001810 */
[----:B------:R-:W-:Y:S04]  /*ca10*/  FADD.FTZ R0, R175, R0 ;  /* 0x00000000af007221 */ /* 0x000fe80000010000 */
[C---:B-----5:R-:W-:Y:S04]  /*ca20*/  HMMA.16816.F32 R140, R168.reuse, R136, R20 ;  /* 0x00000088a88c723c */ /* 0x060fe80000001814 */
[----:B------:R-:W-:Y:S04]  /*ca30*/  FADD.FTZ R0, R172, R0 ;  /* 0x00000000ac007221 */ /* 0x000fe80000010000 */
[C---:B------:R-:W-:Y:S04]  /*ca40*/  HMMA.16816.F32 R136, R168.reuse, R138, R24 ;  /* 0x0000008aa888723c */ /* 0x040fe80000001818 */
[----:B------:R-:W-:Y:S04]  /*ca50*/  FADD.FTZ R0, R173, R0 ;  /* 0x00000000ad007221 */ /* 0x000fe80000010000 */
[C---:B-1----:R-:W-:Y:S01]  /*ca60*/  HMMA.16816.F32 R28, R168.reuse, R4, R28 ;  /* 0x00000004a81c723c */ /* 0x042fe2000000181c */
[----:B------:R-:W-:Y:S07]  /*ca70*/  STL [R1+0x2c], R0 ;  /* 0x00002c0001007387 */ /* 0x000fee0000100800 */
[C---:B------:R-:W-:Y:S01]  /*ca80*/  HMMA.16816.F32 R32, R168.reuse, R6, R32 ;  /* 0x00000006a820723c */ /* 0x040fe20000001820 */
[----:B------:R-:W1:Y:S07]  /*ca90*/  LDSM.16.MT88.4 R4, [R239+0x2800] ;  /* 0x00280000ef04783b */ /* 0x000e6e0000004200 */
[C---:B--2---:R-:W-:Y:S08]  /*caa0*/  HMMA.16816.F32 R36, R168.reuse, R8, R36 ;  /* 0x00000008a824723c */ /* 0x044ff00000001824 */
[C---:B------:R-:W-:Y:S01]  /*cab0*/  HMMA.16816.F32 R40, R168.reuse, R10, R40 ;  /* 0x0000000aa828723c */ /* 0x040fe20000001828 */
[----:B------:R-:W2:Y:S07]  /*cac0*/  LDSM.16.MT88.4 R8, [R241+0x2800] ;  /* 0x00280000f108783b */ /* 0x000eae0000004200 */
[C---:B----4-:R-:W-:Y:S08]  /*cad0*/  HMMA.16816.F32 R44, R168.reuse, R12, R44 ;  /* 0x0000000ca82c723c */ /* 0x050ff0000000182c */
[C---:B------:R-:W-:Y:S01]  /*cae0*/  HMMA.16816.F32 R48, R168.reuse, R14, R48 ;  /* 0x0000000ea830723c */ /* 0x040fe20000001830 */
[----:B------:R-:W4:Y:S07]  /*caf0*/  LDSM.16.MT88.4 R12, [R238+0x4000] ;  /* 0x00400000ee0c783b */ /* 0x000f2e0000004200 */
[C---:B-1----:R-:W-:Y:S08]  /*cb00*/  HMMA.16816.F32 R52, R168.reuse, R4, R52 ;  /* 0x00000004a834723c */ /* 0x042ff00000001834 */
        /* <DEDUP_REMOVED lines=21> */
[C---:B------:R-:W-:Y:S08]  /*cc60*/  HMMA.16816.F32 R112, R168.reuse, R10, R112 ;  /* 0x0000000aa870723c */ /* 0x040ff00000001870 */
[C---:B----4-:R-:W-:Y:S08]  /*cc70*/  HMMA.16816.F32 R116, R168.reuse, R12, R116 ;  /* 0x0000000ca874723c */ /* 0x050ff00000001874 */
[C---:B------:R-:W-:Y:S08]  /*cc80*/  HMMA.16816.F32 R120, R168.reuse, R14, R120 ;  /* 0x0000000ea878723c */ /* 0x040ff00000001878 */
[C---:B-1----:R-:W-:Y:S08]  /*cc90*/  HMMA.16816.F32 R124, R168.reuse, R4, R124 ;  /* 0x00000004a87c723c */ /* 0x042ff0000000187c */
[----:B------:R-:W-:Y:S03]  /*cca0*/  HMMA.16816.F32 R128, R168, R6, R128 ;  /* 0x00000006a880723c */ /* 0x000fe60000001880 */
[----:B---3--:R-:W-:Y:S11]  /*ccb0*/  ISETP.GT.AND P0, PT, R179, R134, PT ;  /* 0x00000086b300720c */ /* 0x008ff60003f04270 */
[----:B------:R-:W-:Y:S02]  /*ccc0*/  @!UPT UIADD3 URZ, URZ, URZ, URZ ;  /* 0x0000003f3f3ff290 */ /* 0x000fe4000fffe03f */
[----:B------:R-:W-:-:S05]  /*ccd0*/  @P0 BRA `(.L_x_446) ;  /* 0xffffd53000000947 */ /* 0x000fca000383ffff */
.L_x_441:
[----:B------:R-:W2:Y:S04]  /*cce0*/  LDL R2, [R1+0x34] ;  /* 0x0000340001027983 */ /* 0x000ea80000100800 */
[----:B------:R-:W2:Y:S02]  /*ccf0*/  LDL R0, [R1+0x1c] ;  /* 0x00001c0001007983 */ /* 0x000ea40000100800 */
[----:B--2---:R-:W-:-:S13]  /*cd00*/  ISETP.GE.AND P0, PT, R0, R2, PT ;  /* 0x000000020000720c */ /* 0x004fda0003f06270 */
[----:B------:R-:W-:Y:S05]  /*cd10*/  @!P0 BRA `(.L_x_447) ;  /* 0x000036d000008947 */ /* 0x000fea0003800000 */
[----:B------:R-:W-:Y:S02]  /*cd20*/  MOV R134, R132 ;  /* 0x0000008400867202 */ /* 0x000fe40000000f00 */
[----:B------:R-:W-:Y:S02]  /*cd30*/  MOV R2, R133 ;  /* 0x0000008500027202 */ /* 0x000fe40000000f00 */
.L_x_458:
[----:B--2---:R-:W2:Y:S01]  /*cd40*/  LDL R0, [R1+0x14] ;  /* 0x0000140001007983 */ /* 0x004ea20000100800 */
[----:B------:R-:W-:Y:S04]  /*cd50*/  DEPBAR.LE SB0, 0x0 ;  /* 0x000080000000791a */ /* 0x000fe80000000000 */
[----:B------:R-:W3:Y:S01]  /*cd60*/  LDL R7, [R1+0x1c] ;  /* 0x00001c0001077983 */ /* 0x000ee20000100800 */
[----:B------:R-:W-:Y:S01]  /*cd70*/  WARPSYNC 0xffffffff ;  /* 0xffffffff00007948 */ /* 0x000fe20003800000 */
[----:B------:R-:W-:Y:S03]  /*cd80*/  BSSY B0, `(.L_x_448) ;  /* 0x00000f1000007945 */ /* 0x000fe60003800000 */
[----:B------:R-:W4:Y:S05]  /*cd90*/  LDL.64 R10, [R1+0x58] ;  /* 0x00005800010a7983 */ /* 0x000f2a0000100a00 */
[----:B------:R-:W4:Y:S05]  /*cda0*/  LDL.64 R8, [R1+0x48] ;  /* 0x0000480001087983 */ /* 0x000f2a0000100a00 */
[----:B------:R-:W4:Y:S05]  /*cdb0*/  LDL R14, [R1] ;  /* 0x00000000010e7983 */ /* 0x000f2a0000100800 */
[----:B------:R-:W4:Y:S05]  /*cdc0*/  LDL R20, [R1+0x18] ;  /* 0x0000180001147983 */ /* 0x000f2a0000100800 */
[----:B------:R-:W1:Y:S05]  /*cdd0*/  S2R R3, SR_TID.X ;  /* 0x0000000000037919 */ /* 0x000e6a0000002100 */
[----:B------:R-:W-:Y:S06]  /*cde0*/  BAR.SYNC.DEFER_BLOCKING 0x0 ;  /* 0x0000000000007b1d */ /* 0x000fec0000010000 */
[----:B------:R-:W-:Y:S05]  /*cdf0*/  LDSM.16.M88.4 R16, [R135+0x800] ;  /* 0x000800008710783b */ /* 0x000fea0000000200 */
[----:B------:R-:W-:Y:S05]  /*ce00*/  LDSM.16.M88.4 R24, [R135+0x1000] ;  /* 0x001000008718783b */ /* 0x000fea0000000200 */
[----:B------:R-:W-:Y:S05]  /*ce10*/  LDSM.16.M88.4 R168, [R242] ;  /* 0x00000000f2a8783b */ /* 0x000fea0000000200 */
[----:B------:R-:W-:Y:S01]  /*ce20*/  LDSM.16.M88.4 R172, [R252] ;  /* 0x00000000fcac783b */ /* 0x000fe20000000200 */
[----:B-1----:R-:W-:Y:S11]  /*ce30*/  ISETP.GT.AND P1, PT, R3, 0x7f, PT ;  /* 0x0000007f0300780c */ /* 0x002ff60003f24270 */
[----:B------:R-:W-:Y:S02]  /*ce40*/  @!UPT UIADD3 URZ, URZ, URZ, URZ ;  /* 0x0000003f3f3ff290 */ /* 0x000fe4000fffe03f */
[----:B------:R-:W-:Y:S01]  /*ce50*/  @!P1 IMAD.MOV.U32 R6, RZ, RZ, c[0x0][0x20c] ;  /* 0x00008300ff069624 */ /* 0x000fe200078e00ff */
[C---:B--2---:R-:W-:Y:S02]  /*ce60*/  LOP3.LUT P2, RZ, R0.reuse, 0x200, RZ, 0xc0, !PT ;  /* 0x0000020000ff7812 */ /* 0x044fe4000784c0ff */
[C---:B------:R-:W-:Y:S02]  /*ce70*/  LOP3.LUT P6, RZ, R0.reuse, 0x100, RZ, 0xc0, !PT ;  /* 0x0000010000ff7812 */ /* 0x040fe400078cc0ff */
[C---:B------:R-:W-:Y:S01]  /*ce80*/  LOP3.LUT P5, RZ, R0.reuse, 0x80, RZ, 0xc0, !PT ;  /* 0x0000008000ff7812 */ /* 0x040fe200078ac0ff */
[C---:B---3--:R-:W-:Y:S01]  /*ce90*/  IMAD.WIDE.U32 R4, R7.reuse, c[0x0][0x208], RZ ;  /* 0x0000820007047a25 */ /* 0x048fe200078e00ff */
[----:B------:R-:W-:Y:S02]  /*cea0*/  LOP3.LUT P4, RZ, R0, 0x40, RZ, 0xc0, !PT ;  /* 0x0000004000ff7812 */ /* 0x000fe4000788c0ff */
[----:B------:R-:W-:Y:S05]  /*ceb0*/  SHF.R.S32.HI R0, RZ, 0x1f, R7 ;  /* 0x0000001fff007819 */ /* 0x000fea0000011407 */
[----:B------:R-:W-:Y:S04]  /*cec0*/  IMAD R0, R0, c[0x0][0x208], RZ ;  /* 0x0000820000007a24 */ /* 0x000fe800078e02ff */
[----:B------:R-:W-:Y:S01]  /*ced0*/  IMAD R0, R7, c[0x0][0x20c], R0 ;  /* 0x0000830007007a24 */ /* 0x000fe200078e0200 */
[----:B----4-:R-:W-:Y:S03]  /*cee0*/  LDSM.16.M88.4 R176, [R14] ;  /* 0x000000000eb0783b */ /* 0x010fe60000000200 */
[----:B------:R-:W-:Y:S02]  /*cef0*/  IMAD.IADD R0, R5, 0x1, R0 ;  /* 0x0000000105007824 */ /* 0x000fe400078e0200 */
[----:B------:R-:W-:Y:S04]  /*cf00*/  IMAD.WIDE.U32 R4, R4, 0x30, RZ ;  /* 0x0000003004047825 */ /* 0x000fe800078e00ff */
[----:B------:R-:W-:Y:S02]  /*cf10*/  IMAD R3, R0, 0x30, RZ ;  /* 0x0000003000037824 */ /* 0x000fe400078e02ff */
[----:B------:R-:W-:Y:S02]  /*cf20*/  @!P1 IMAD.MOV.U32 R0, RZ, RZ, c[0x0][0x208] ;  /* 0x00008200ff009624 */ /* 0x000fe400078e00ff */
[----:B------:R-:W-:Y:S03]  /*cf30*/  IMAD.IADD R3, R5, 0x1, R3 ;  /* 0x0000000105037824 */ /* 0x000fe600078e0203 */
[CC--:B------:R-:W-:Y:S04]  /*cf40*/  @!P1 LEA R5, P0, R0.reuse, R4.reuse, 0x5 ;  /* 0x0000000400059211 */ /* 0x0c0fe800078028ff */
[----:B------:R-:W-:Y:S02]  /*cf50*/  @!P1 LEA.HI.X R6, R0, R3, R6, 0x5, P0 ;  /* 0x0000000300069211 */ /* 0x000fe400000f2c06 */
[----:B------:R-:W-:Y:S05]  /*cf60*/  IADD3 R0, P0, R10, R4, RZ ;  /* 0x000000040a007210 */ /* 0x000fea0007f1e0ff */
[----:B------:R-:W-:Y:S01]  /*cf70*/  IMAD.X R3, R3, 0x1, R9, P0 ;  /* 0x0000000103037824 */ /* 0x000fe200000e0609 */
[C---:B------:R-:W-:Y:S04]  /*cf80*/  LEA R12, P0, R0.reuse, c[0x0][0x1f8], 0x1 ;  /* 0x00007e00000c7a11 */ /* 0x040fe800078008ff */
[----:B------:R-:W-:Y:S02]  /*cf90*/  LEA.HI.X R13, R0, c[0x0][0x1fc], R3, 0x1, P0 ;  /* 0x00007f00000d7a11 */ /* 0x000fe400000f0c03 */
[----:B------:R-:W-:Y:S05]  /*cfa0*/  @!P1 IADD3 R0, P0, R5, R10, RZ ;  /* 0x0000000a05009210 */ /* 0x000fea0007f1e0ff */
[----:B------:R-:W-:Y:S01]  /*cfb0*/  @!P1 IMAD.X R3, R6, 0x1, R9, P0 ;  /* 0x0000000106039824 */ /* 0x000fe200000e0609 */
[C---:B------:R-:W-:Y:S01]  /*cfc0*/  @!P1 LEA R132, P0, R0.reuse, c[0x0][0x1f8], 0x1 ;  /* 0x00007e0000849a11 */ /* 0x040fe200078008ff */
[----:B------:R-:W1:Y:S03]  /*cfd0*/  LDSM.16.M88.4 R8, [R135] ;  /* 0x000000008708783b */ /* 0x000e660000000200 */
[----:B------:R-:W-:Y:S01]  /*cfe0*/  @!P1 LEA.HI.X R133, R0, c[0x0][0x1fc], R3, 0x1, P0 ;  /* 0x00007f0000859a11 */ /* 0x000fe200000f0c03 */
[----:B------:R-:W-:Y:S01]  /*cff0*/  IMAD.MOV.U32 R3, RZ, RZ, R7 ;  /* 0x000000ffff037224 */ /* 0x000fe200078e0007 */
[----:B------:R-:W-:Y:S01]  /*d000*/  @!PT LDS RZ, [RZ] ;  /* 0x00000000fffff984 */ /* 0x000fe20000000800 */
[----:B------:R-:W-:Y:S01]  /*d010*/  @!PT LDS RZ, [RZ] ;  /* 0x00000000fffff984 */ /* 0x000fe20000000800 */
[----:B------:R-:W-:Y:S01]  /*d020*/  @!PT LDS RZ, [RZ] ;  /* 0x00000000fffff984 */ /* 0x000fe20000000800 */
[----:B------:R2:W-:Y:S05]  /*d030*/  LDGSTS.E.BYPASS.LTC128B.128 [R20+0x4080], [R12.64], !P2 ;  /* 0x040800000c147fae */ /* 0x0005ea000d101d46 */
[----:B------:R2:W-:Y:S05]  /*d040*/  LDGSTS.E.BYPASS.LTC128B.128 [R20+0x5880], [R12.64+0x80], !P6 ;  /* 0x058800800c147fae */ /* 0x0005ea000f101d46 */
[----:B------:R2:W-:Y:S05]  /*d050*/  LDGSTS.E.BYPASS.LTC128B.128 [R20+0x7080], [R12.64+0x100], !P5 ;  /* 0x070801000c147fae */ /* 0x0005ea000e901d46 */
[----:B------:R2:W-:Y:S05]  /*d060*/  LDGSTS.E.BYPASS.LTC128B.128 [R20+0x8880], [R12.64+0x180], !P4 ;  /* 0x088801800c147fae */ /* 0x0005ea000e101d46 */
[----:B------:R3:W-:Y:S05]  /*d070*/  @!P1 LDGSTS.E.BYPASS.LTC128B.128 [R20+0x5080], [R132.64], !P2 ;  /* 0x0508000084149fae */ /* 0x0007ea000d101d46 */
[----:B------:R3:W-:Y:S05]  /*d080*/  @!P1 LDGSTS.E.BYPASS.LTC128B.128 [R20+0x6880], [R132.64+0x80], !P6 ;  /* 0x0688008084149fae */ /* 0x0007ea000f101d46 */
[----:B------:R3:W-:Y:S01]  /*d090*/  @!P1 LDGSTS.E.BYPASS.LTC128B.128 [R20+0x8080], [R132.64+0x100], !P5 ;  /* 0x0808010084149fae */ /* 0x0007e2000e901d46 */
[C---:B-1----:R-:W-:Y:S04]  /*d0a0*/  HMMA.16816.F32 R4, R160.reuse, R8, RZ ;  /* 0x00000008a004723c */ /* 0x042fe800000018ff */
[----:B------:R3:W-:Y:S05]  /*d0b0*/  @!P1 LDGSTS.E.BYPASS.LTC128B.128 [R20+0x9880], [R132.64+0x180], !P4 ;  /* 0x0988018084149fae */ /* 0x0007ea000e101d46 */
[----:B------:R-:W0:Y:S01]  /*d0c0*/  LDGDEPBAR ;  /* 0x00000000000079af */ /* 0x000e220000000000 */
[C---:B------:R-:W-:Y:S08]  /*d0d0*/  HMMA.16816.F32 R8, R160.reuse, R10, RZ ;  /* 0x0000000aa008723c */ /* 0x040ff000000018ff */
[C---:B--2---:R-:W-:Y:S08]  /*d0e0*/  HMMA.16816.F32 R12, R160.reuse, R16, RZ ;  /* 0x00000010a00c723c */ /* 0x044ff000000018ff */
[C---:B------:R-:W-:Y:S08]  /*d0f0*/  HMMA.16816.F32 R16, R160.reuse, R18, RZ ;  /* 0x00000012a010723c */ /* 0x040ff000000018ff */
[C---:B---3--:R-:W-:Y:S08]  /*d100*/  HMMA.16816.F32 R20, R160.reuse, R24, RZ ;  /* 0x00000018a014723c */ /* 0x048ff000000018ff */
[----:B------:R-:W-:Y:S08]  /*d110*/  HMMA.16816.F32 R24, R160, R26, RZ ;  /* 0x0000001aa018723c */ /* 0x000ff000000018ff */
[C---:B------:R-:W-:Y:S08]  /*d120*/  HMMA.16816.F32 R4, R164.reuse, R168, R4 ;  /* 0x000000a8a404723c */ /* 0x040ff00000001804 */
[C---:B------:R-:W-:Y:S01]  /*d130*/  HMMA.16816.F32 R8, R164.reuse, R170, R8 ;  /* 0x000000aaa408723c */ /* 0x040fe20000001808 */
[----:B------:R-:W1:Y:S07]  /*d140*/  LDSM.16.M88.4 R168, [R237] ;  /* 0x00000000eda8783b */ /* 0x000e6e0000000200 */
[C---:B------:R-:W-:Y:S08]  /*d150*/  HMMA.16816.F32 R12, R164.reuse, R172, R12 ;  /* 0x000000aca40c723c */ /* 0x040ff0000000180c */
[C---:B------:R-:W-:Y:S01]  /*d160*/  HMMA.16816.F32 R16, R164.reuse, R174, R16 ;  /* 0x000000aea410723c */ /* 0x040fe20000001810 */
[----:B------:R-:W2:Y:S07]  /*d170*/  LDSM.16.M88.4 R172, [R237+0x800] ;  /* 0x00080000edac783b */ /* 0x000eae0000000200 */
[C---:B------:R-:W-:Y:S01]  /*d180*/  HMMA.16816.F32 R20, R164.reuse, R176, R20 ;  /* 0x000000b0a414723c */ /* 0x040fe20000001814 */
[----:B------:R3:W5:Y:S07]  /*d190*/  LDL R177, [R1+0x14] ;  /* 0x0000140001b17983 */ /* 0x00076e0000100800 */
[----:B------:R-:W-:Y:S01]  /*d1a0*/  HMMA.16816.F32 R24, R164, R178, R24 ;  /* 0x000000b2a418723c */ /* 0x000fe20000001818 */
[----:B------:R-:W4:Y:S06]  /*d1b0*/  LDL R179, [R1+0x34] ;  /* 0x0000340001b37983 */ /* 0x000f2c0000100800 */
[----:B------:R-:W-:Y:S01]  /*d1c0*/  IMAD.MOV.U32 R178, RZ, RZ, R3 ;  /* 0x000000ffffb27224 */ /* 0x000fe200078e0003 */
        /* <DEDUP_REMOVED lines=35> */
[----:B------:R-:W2:Y:S02]  /*d400*/  LDSM.16.M88.4 R172, [R237+0x2000] ;  /* 0x00200000edac783b */ /* 0x000ea40000000200 */
[----:B----4-:R-:W-:Y:S05]  /*d410*/  ISETP.GT.AND P0, PT, R178, R179, PT ;  /* 0x000000b3b200720c */ /* 0x010fea0003f04270 */
        /* <DEDUP_REMOVED lines=84> */
[----:B------:R-:W-:Y:S04]  /*d960*/  DEPBAR.LE SB0, 0x0 ;  /* 0x000080000000791a */ /* 0x000fe80000000000 */
[----:B------:R-:W-:Y:S02]  /*d970*/  BAR.SYNC.DEFER_BLOCKING 0x0 ;  /* 0x0000000000007b1d */ /* 0x000fe40000010000 */
[C---:B-1----:R-:W-:Y:S08]  /*d980*/  HMMA.16816.F32 R12, R232.reuse, R168, R12 ;  /* 0x000000a8e80c723c */ /* 0x042ff0000000180c */
[C---:B------:R-:W-:Y:S08]  /*d990*/  HMMA.16816.F32 R16, R232.reuse, R170, R16 ;  /* 0x000000aae810723c */ /* 0x040ff00000001810 */
[C---:B--2---:R-:W-:Y:S08]  /*d9a0*/  HMMA.16816.F32 R20, R232.reuse, R172, R20 ;  /* 0x000000ace814723c */ /* 0x044ff00000001814 */
[----:B------:R-:W-:Y:S01]  /*d9b0*/  HMMA.16816.F32 R24, R232, R174, R24 ;  /* 0x000000aee818723c */ /* 0x000fe20000001818 */
[----:B------:R-:W-:Y:S07]  /*d9c0*/  @!UPT UIADD3 URZ, URZ, URZ, URZ ;  /* 0x0000003f3f3ff290 */ /* 0x000fee000fffe03f */
[----:B------:R-:W-:-:S11]  /*d9d0*/  @!P0 BRA `(.L_x_449) ;  /* 0x000002b000008947 */ /* 0x000fd60003800000 */
[----:B---3--:R-:W2:Y:S04]  /*d9e0*/  LDL.64 R172, [R1+0x50] ;  /* 0x0000500001ac7983 */ /* 0x008ea80000100a00 */
[----:B------:R-:W3:Y:S04]  /*d9f0*/  LDL.64 R170, [R1+0x38] ;  /* 0x0000380001aa7983 */ /* 0x000ee80000100a00 */
[----:B------:R-:W4:Y:S04]  /*da00*/  LDL R176, [R1+0x18] ;  /* 0x0000180001b07983 */ /* 0x000f280000100800 */
        /* <DEDUP_REMOVED lines=19> */
[----:B------:R-:W-:Y:S03]  /*db40*/  @P0 LEA R132, P2, R168, R132, 0x5 ;  /* 0x00000084a8840211 */ /* 0x000fe600078428ff */
[----:B---3--:R-:W-:Y:S01]  /*db50*/  @P1 IMAD.X R169, R0, 0x1, R171, P3 ;  /* 0x0000000100a91824 */ /* 0x008fe200018e06ab */
        /* <DEDUP_REMOVED lines=11> */
[----:B----4-:R1:W-:Y:S04]  /*dc10*/  @P1 LDGSTS.E.BYPASS.LTC128B.128 [R176+0x14080], [R168.64], !P3 ;  /* 0x14080000a8b01fae */ /* 0x0103e8000d901d46 */
[----:B------:R1:W-:Y:S04]  /*dc20*/  @P1 LDGSTS.E.BYPASS.LTC128B.128 [R176+0x15880], [R168.64+0x80], !P6 ;  /* 0x15880080a8b01fae */ /* 0x0003e8000f101d46 */
[----:B------:R1:W-:Y:S04]  /*dc30*/  @P1 LDGSTS.E.BYPASS.LTC128B.128 [R176+0x17080], [R168.64+0x100], !P5 ;  /* 0x17080100a8b01fae */ /* 0x0003e8000e901d46 */
[----:B------:R1:W-:Y:S04]  /*dc40*/  @P1 LDGSTS.E.BYPASS.LTC128B.128 [R176+0x18880], [R168.64+0x180], !P4 ;  /* 0x18880180a8b01fae */ /* 0x0003e8000e101d46 */
[----:B------:R1:W-:Y:S04]  /*dc50*/  @P0 LDGSTS.E.BYPASS.LTC128B.128 [R176+0x15080], [R132.64], !P3 ;  /* 0x1508000084b00fae */ /* 0x0003e8000d901d46 */
[----:B------:R1:W-:Y:S04]  /*dc60*/  @P0 LDGSTS.E.BYPASS.LTC128B.128 [R176+0x16880], [R132.64+0x80], !P6 ;  /* 0x1688008084b00fae */ /* 0x0003e8000f101d46 */
[----:B------:R1:W-:Y:S04]  /*dc70*/  @P0 LDGSTS.E.BYPASS.LTC128B.128 [R176+0x18080], [R132.64+0x100], !P5 ;  /* 0x1808010084b00fae */ /* 0x0003e8000e901d46 */
[----:B------:R1:W-:Y:S02]  /*dc80*/  @P0 LDGSTS.E.BYPASS.LTC128B.128 [R176+0x19880], [R132.64+0x180], !P4 ;  /* 0x1988018084b00fae */ /* 0x0003e4000e101d46 */
.L_x_449:
[----:B---3--:R-:W-:Y:S05]  /*dc90*/  BSYNC B0 ;  /* 0x0000000000007941 */ /* 0x008fea0003800000 */
.L_x_448:
[----:B------:R-:W2:Y:S01]  /*dca0*/  LDL R3, [R1+0x68] ;  /* 0x0000680001037983 */ /* 0x000ea20000100800 */
        /* <DEDUP_REMOVED lines=36> */
.L_x_452:
[----:B------:R-:W-:Y:S04]  /*def0*/  MOV R169, c[0x0][0x32c] ;  /* 0x0000cb0000a97a02 */ /* 0x000fe80000000f00 */
[----:B------:R-:W-:Y:S11]  /*df00*/  ISETP.NE.AND P0, PT, R169, 0x1, PT ;  /* 0x00000001a900780c */ /* 0x000ff60003f05270 */
[----:B------:R-:W-:Y:S02]  /*df10*/  @!UPT UIADD3 URZ, URZ, URZ, URZ ;  /* 0x0000003f3f3ff290 */ /* 0x000fe4000fffe03f */
[----:B------:R-:W-:Y:S05]  /*df20*/  @P0 IMAD.HI.U32 R169, R133, c[0x0][0x330], RZ ;  /* 0x0000cc0085a90a27 */ /* 0x000fea00078e00ff */
[----:B------:R-:W-:Y:S02]  /*df30*/  @P0 SHF.R.U32.HI R133, RZ, c[0x0][0x334], R169 ;  /* 0x0000cd00ff850a19 */ /* 0x000fe400000116a9 */
.L_x_453:
[----:B------:R-:W-:Y:S05]  /*df40*/  BSYNC B0 ;  /* 0x0000000000007941 */ /* 0x000fea0003800000 */
.L_x_451:
[----:B------:R-:W-:Y:S04]  /*df50*/  IMAD.IADD R169, R0, 0x1, -R170 ;  /* 0x0000000100a97824 */ /* 0x000fe800078e0aaa */
[----:B------:R-:W-:Y:S05]  /*df60*/  IMAD R133, R133, c[0x0][0x32c], R169 ;  /* 0x0000cb0085857a24 */ /* 0x000fea00078e02a9 */
[----:B------:R-:W-:Y:S02]  /*df70*/  IMNMX R3, R3, R133, !PT ;  /* 0x0000008503037217 */ /* 0x000fe40007800200 */
[----:B------:R-:W-:Y:S04]  /*df80*/  IADD3 R133, R133, c[0x0][0x32c], RZ ;  /* 0x0000cb0085857a10 */ /* 0x000fe80007ffe0ff */
[----:B------:R-:W-:Y:S02]  /*df90*/  IMNMX R132, R132, R133, PT ;  /* 0x0000008584847217 */ /* 0x000fe40003800200 */
.L_x_450:
        /* <DEDUP_REMOVED lines=84> */
.L_x_456:
[----:B------:R-:W-:Y:S04]  /*e4e0*/  MOV R20, c[0x0][0x32c] ;  /* 0x0000cb0000147a02 */ /* 0x000fe80000000f00 */
[----:B------:R-:W-:Y:S11]  /*e4f0*/  ISETP.NE.AND P0, PT, R20, 0x1, PT ;  /* 0x000000011400780c */ /* 0x000ff60003f05270 */
[----:B------:R-:W-:Y:S02]  /*e500*/  @!UPT UIADD3 URZ, URZ, URZ, URZ ;  /* 0x0000003f3f3ff290 */ /* 0x000fe4000fffe03f */
[----:B------:R-:W-:Y:S05]  /*e510*/  @P0 IMAD.HI.U32 R20, R5, c[0x0][0x330], RZ ;  /* 0x0000cc0005140a27 */ /* 0x000fea00078e00ff */
[----:B------:R-:W-:Y:S02]  /*e520*/  @P0 SHF.R.U32.HI R5, RZ, c[0x0][0x334], R20 ;  /* 0x0000cd00ff050a19 */ /* 0x000fe40000011614 */
.L_x_457:
[----:B------:R-:W-:Y:S05]  /*e530*/  BSYNC B0 ;  /* 0x0000000000007941 */ /* 0x000fea0003800000 */
.L_x_455:
[----:B------:R-:W2:Y:S02]  /*e540*/  LDL R20, [R1+0x30] ;  /* 0x0000300001147983 */ /* 0x000ea40000100800 */
[----:B--2---:R-:W-:Y:S04]  /*e550*/  IMAD.IADD R0, R0, 0x1, -R20 ;  /* 0x0000000100007824 */ /* 0x004fe800078e0a14 */
[----:B------:R-:W-:Y:S05]  /*e560*/  IMAD R0, R5, c[0x0][0x32c], R0 ;  /* 0x0000cb0005007a24 */ /* 0x000fea00078e0200 */
[----:B------:R-:W-:Y:S02]  /*e570*/  IMNMX R3, R3, R0, !PT ;  /* 0x0000000003037217 */ /* 0x000fe40007800200 */
[----:B------:R-:W-:Y:S04]  /*e580*/  IADD3 R0, R0, c[0x0][0x32c], RZ ;  /* 0x0000cb0000007a10 */ /* 0x000fe80007ffe0ff */
[----:B------:R-:W-:Y:S02]  /*e590*/  IMNMX R4, R4, R0, PT ;  /* 0x0000000004047217 */ /* 0x000fe40003800200 */
.L_x_454:
        /* <DEDUP_REMOVED lines=37> */
[--C-:B------:R-:W-:Y:S01]  /*e7f0*/  FFMA.FTZ R17, R17, c[0x0][0x2d0], -R2.reuse ;  /* 0x0000b40011117a23 */ /* 0x100fe20000010802 */
[----:B------:R-:W-:Y:S01]  /*e800*/  MOV R170, R179 ;  /* 0x000000b300aa7202 */ /* 0x000fe20000000f00 */
[--C-:B------:R-:W-:Y:S01]  /*e810*/  FFMA.FTZ R179, R16, c[0x0][0x2d0], -R2.reuse ;  /* 0x0000b40010b37a23 */ /* 0x100fe20000010802 */
[----:B------:R-:W-:Y:S01]  /*e820*/  ISETP.LT.OR P0, PT, R4, 0x2, P0 ;  /* 0x000000020400780c */ /* 0x000fe20000701670 */
[--C-:B------:R-:W-:Y:S01]  /*e830*/  FFMA.FTZ R12, R12, c[0x0][0x2d0], -R2.reuse ;  /* 0x0000b4000c0c7a23 */ /* 0x100fe20000010802 */
[----:B------:R-:W-:Y:S01]  /*e840*/  MOV R16, R178 ;  /* 0x000000b200107202 */ /* 0x000fe20000000f00 */
[--C-:B------:R-:W-:Y:S01]  /*e850*/  FFMA.FTZ R9, R9, c[0x0][0x2d0], -R2.reuse ;  /* 0x0000b40009097a23 */ /* 0x100fe20000010802 */
[----:B------:R-:W-:Y:S01]  /*e860*/  FSEL R7, R7, -INF , !P0 ;  /* 0xff80000007077808 */ /* 0x000fe20004000000 */
[----:B------:R-:W-:Y:S01]  /*e870*/  FFMA.FTZ R8, R8, c[0x0][0x2d0], -R2 ;  /* 0x0000b40008087a23 */ /* 0x000fe20000010802 */
[----:B------:R-:W-:Y:S01]  /*e880*/  LOP3.LUT P0, RZ, R177, 0x4, RZ, 0xc0, !PT ;  /* 0x00000004b1ff7812 */ /* 0x000fe2000780c0ff */
[----:B------:R-:W3:Y:S03]  /*e890*/  MUFU.EX2 R2, R0 ;  /* 0x0000000000027308 */ /* 0x000ee60000000800 */
[----:B------:R-:W-:Y:S04]  /*e8a0*/  ISETP.GT.AND P0, PT, R3, 0x8, !P0 ;  /* 0x000000080300780c */ /* 0x000fe80004704270 */
[----:B------:R-:W-:Y:S04]  /*e8b0*/  ISETP.LT.OR P0, PT, R4, 0x9, P0 ;  /* 0x000000090400780c */ /* 0x000fe80000701670 */
[----:B------:R-:W-:Y:S02]  /*e8c0*/  FSEL R10, R10, -INF , !P0 ;  /* 0xff8000000a0a7808 */ /* 0x000fe40004000000 */
[----:B------:R-:W-:Y:S04]  /*e8d0*/  LOP3.LUT P0, RZ, R177, 0x2, RZ, 0xc0, !PT ;  /* 0x00000002b1ff7812 */ /* 0x000fe8000780c0ff */
[----:B------:R-:W-:Y:S04]  /*e8e0*/  ISETP.GT.AND P0, PT, R3, 0x9, !P0 ;  /* 0x000000090300780c */ /* 0x000fe80004704270 */
[----:B------:R-:W-:Y:S01]  /*e8f0*/  ISETP.LT.OR P0, PT, R4, 0xa, P0 ;  /* 0x0000000a0400780c */ /* 0x000fe20000701670 */
[C---:B---3--:R-:W-:Y:S03]  /*e900*/  FMUL.FTZ R28, R2.reuse, R28 ;  /* 0x0000001c021c7220 */ /* 0x048fe60000410000 */
        /* <DEDUP_REMOVED lines=39> */
[C---:B------:R-:W-:Y:S02]  /*eb80*/  FMUL.FTZ R61, R2.reuse, R61 ;  /* 0x0000003d023d7220 */ /* 0x040fe40000410000 */
        /* <DEDUP_REMOVED lines=43> */
[----:B------:R-:W-:Y:S01]  /*ee40*/  MOV R27, R25 ;  /* 0x00000019001b7202 */ /* 0x000fe20000000f00 */
        /* <DEDUP_REMOVED lines=20> */
[----:B------:R-:W-:Y:S01]  /*ef90*/  FMUL.FTZ R13, R2, R149 ;  /* 0x00000095020d7220 */ /* 0x000fe20000410000 */
[----:B------:R-:W-:Y:S01]  /*efa0*/  MOV R149, R11 ;  /* 0x0000000b00957202 */ /* 0x000fe20000000f00 */
        /* <DEDUP_REMOVED lines=44> */
[C---:B------:R-:W-:Y:S01]  /*f270*/  FMUL.FTZ R10, R0.reuse, R154 ;  /* 0x0000009a000a7220 */ /* 0x040fe20000410000 */
[----:B------:R-:W-:Y:S01]  /*f280*/  MOV R154, R27 ;  /* 0x0000001b009a7202 */ /* 0x000fe20000000f00 */
[C---:B------:R-:W-:Y:S02]  /*f290*/  FMUL.FTZ R27, R0.reuse, R139 ;  /* 0x0000008b001b7220 */ /* 0x040fe40000410000 */
[C---:B------:R-:W-:Y:S02]  /*f2a0*/  FMUL.FTZ R22, R0.reuse, R142 ;  /* 0x0000008e00167220 */ /* 0x040fe40000410000 */
[C---:B------:R-:W-:Y:S02]  /*f2b0*/  FMUL.FTZ R23, R0.reuse, R143 ;  /* 0x0000008f00177220 */ /* 0x040fe40000410000 */
[C---:B--2---:R-:W-:Y:S01]  /*f2c0*/  FMUL.FTZ R6, R0.reuse, R158 ;  /* 0x0000009e00067220 */ /* 0x044fe20000410000 */
[----:B------:R-:W-:Y:S01]  /*f2d0*/  MOV R158, R18 ;  /* 0x00000012009e7202 */ /* 0x000fe20000000f00 */
        /* <DEDUP_REMOVED lines=70> */
[--C-:B------:R-:W-:Y:S01]  /*f740*/  FFMA.FTZ R0, R172, c[0x0][0x2d0], -R134.reuse ;  /* 0x0000b400ac007a23 */ /* 0x100fe20000010886 */
[----:B------:R-:W-:Y:S05]  /*f750*/  MOV R172, R148 ;  /* 0x0000009400ac7202 */ /* 0x000fea0000000f00 */
        /* <DEDUP_REMOVED lines=67> */
[----:B--2---:R-:W-:Y:S01]  /*fb90*/  F2FP.PACK_AB R168, R179, R175 ;  /* 0x000000afb3a8723e */ /* 0x004fe200000000ff */
[----:B------:R-:W-:Y:S01]  /*fba0*/  FADD.FTZ R2, R149, R2 ;  /* 0x0000000295027221 */ /* 0x000fe20000010000 */
[----:B------:R-:W-:Y:S01]  /*fbb0*/  MOV R176, R158 ;  /* 0x0000009e00b07202 */ /* 0x000fe20000000f00 */
[----:B------:R1:W-:Y:S01]  /*fbc0*/  MUFU.EX2 R172, R0 ;  /* 0x0000000000ac7308 */ /* 0x0003e20000000800 */
[C---:B------:R-:W-:Y:S05]  /*fbd0*/  HMMA.16816.F32 R4, R136.reuse, R140, R4 ;  /* 0x0000008c8804723c */ /* 0x040fea0000001804 */
[----:B------:R-:W-:Y:S03]  /*fbe0*/  FADD.FTZ R2, R150, R2 ;  /* 0x0000000296027221 */ /* 0x000fe60000010000 */
[C---:B------:R-:W-:Y:S01]  /*fbf0*/  HMMA.16816.F32 R8, R136.reuse, R142, R8 ;  /* 0x0000008e8808723c */ /* 0x040fe20000001808 */
[----:B------:R-:W2:Y:S03]  /*fc00*/  LDSM.16.MT88.4 R140, [R240+0x800] ;  /* 0x00080000f08c783b */ /* 0x000ea60000004200 */
[----:B------:R-:W-:Y:S04]  /*fc10*/  FADD.FTZ R2, R148, R2 ;  /* 0x0000000294027221 */ /* 0x000fe80000010000 */
[----:B------:R-:W-:Y:S04]  /*fc20*/  FADD.FTZ R2, R174, R2 ;  /* 0x00000002ae027221 */ /* 0x000fe80000010000 */
[--C-:B-1----:R-:W-:Y:S01]  /*fc30*/  FFMA.FTZ R0, R177, c[0x0][0x2d0], -R134.reuse ;  /* 0x0000b400b1007a23 */ /* 0x102fe20000010886 */
[----:B------:R-:W-:Y:S03]  /*fc40*/  MOV R177, R153 ;  /* 0x0000009900b17202 */ /* 0x000fe60000000f00 */
[----:B------:R-:W1:Y:S01]  /*fc50*/  MUFU.EX2 R173, R0 ;  /* 0x0000000000ad7308 */ /* 0x000e620000000800 */
[----:B------:R-:W-:Y:S01]  /*fc60*/  ISETP.GT.AND P0, PT, R176, R177, PT ;  /* 0x000000b1b000720c */ /* 0x000fe20003f04270 */
[C---:B--2---:R-:W-:Y:S03]  /*fc70*/  HMMA.16816.F32 R12, R136.reuse, R140, R12 ;  /* 0x0000008c880c723c */ /* 0x044fe6000000180c */
[----:B-1----:R-:W-:Y:S01]  /*fc80*/  F2FP.PACK_AB R169, R173, R172 ;  /* 0x000000acada9723e */ /* 0x002fe200000000ff */
[--C-:B------:R-:W-:Y:S01]  /*fc90*/  FFMA.FTZ R0, R178, c[0x0][0x2d0], -R134.reuse ;  /* 0x0000b400b2007a23 */ /* 0x100fe20000010886 */
[----:B------:R-:W-:Y:S01]  /*fca0*/  MOV R178, R152 ;  /* 0x0000009800b27202 */ /* 0x000fe20000000f00 */
[----:B------:R-:W-:Y:S01]  /*fcb0*/  FFMA.FTZ R134, R132, c[0x0][0x2d0], -R134 ;  /* 0x0000b40084867a23 */ /* 0x000fe20000010886 */
[----:B------:R-:W-:Y:S01]  /*fcc0*/  LDSM.16.MT88.4 R152, [R238+0x1000] ;  /* 0x00100000ee98783b */ /* 0x000fe20000004200 */
[C---:B------:R-:W-:Y:S01]  /*fcd0*/  HMMA.16816.F32 R16, R136.reuse, R142, R16 ;  /* 0x0000008e8810723c */ /* 0x040fe20000001810 */
[----:B------:R1:W-:Y:S06]  /*fce0*/  MUFU.EX2 R132, R0 ;  /* 0x0000000000847308 */ /* 0x0003ec0000000800 */
[----:B------:R-:W2:Y:S04]  /*fcf0*/  LDSM.16.MT88.4 R140, [R239+0x800] ;  /* 0x00080000ef8c783b */ /* 0x000ea80000004200 */
[----:B------:R-:W3:Y:S01]  /*fd00*/  MUFU.EX2 R134, R134 ;  /* 0x0000008600867308 */ /* 0x000ee20000000800 */
[----:B-1----:R-:W-:Y:S04]  /*fd10*/  FADD.FTZ R0, R156, R151 ;  /* 0x000000979c007221 */ /* 0x002fe80000010000 */
[----:B------:R-:W-:Y:S04]  /*fd20*/  FADD.FTZ R0, R157, R0 ;  /* 0x000000009d007221 */ /* 0x000fe80000010000 */
[----:B------:R-:W-:Y:S01]  /*fd30*/  FADD.FTZ R0, R175, R0 ;  /* 0x00000000af007221 */ /* 0x000fe20000010000 */
[----:B---3--:R-:W-:Y:S01]  /*fd40*/  F2FP.PACK_AB R171, R134, R132 ;  /* 0x0000008486ab723e */ /* 0x008fe200000000ff */
        /* <DEDUP_REMOVED lines=95> */
[----:B------:R-:W-:Y:S02]  /*10340*/  FADD.FTZ R4, R178, R2 ;  /* 0x00000002b2047221 */ /* 0x000fe40000010000 */
[----:B------:R-:W-:Y:S01]  /*10350*/  FADD.FTZ R0, R132, R0 ;  /* 0x0000000084007221 */ /* 0x000fe20000010000 */
[-C--:B------:R-:W-:Y:S02]  /*10360*/  MOV R132, R3.reuse ;  /* 0x0000000300847202 */ /* 0x080fe40000000f00 */
[----:B------:R-:W-:Y:S01]  /*10370*/  STL [R1+0x28], R4 ;  /* 0x0000280401007387 */ /* 0x000fe20000100800 */
[----:B------:R-:W-:Y:S01]  /*10380*/  FADD.FTZ R2, R134, R0 ;  /* 0x0000000086027221 */ /* 0x000fe20000010000 */
[----:B------:R-:W-:Y:S02]  /*10390*/  IADD3 R0, R176, -0x1, RZ ;  /* 0xffffffffb0007810 */ /* 0x000fe40007ffe0ff */
[----:B------:R-:W-:Y:S02]  /*103a0*/  MOV R134, R3 ;  /* 0x0000000300867202 */ /* 0x000fe40000000f00 */
[----:B------:R1:W-:Y:S04]  /*103b0*/  STL [R1+0x2c], R2 ;  /* 0x00002c0201007387 */ /* 0x0003e80000100800 */
[----:B------:R2:W-:Y:S01]  /*103c0*/  STL [R1+0x1c], R0 ;  /* 0x00001c0001007387 */ /* 0x0005e20000100800 */
[----:B-1----:R-:W-:Y:S01]  /*103d0*/  MOV R2, R133 ;  /* 0x0000008500027202 */ /* 0x002fe20000000f00 */
[----:B------:R-:W-:-:S05]  /*103e0*/  @P0 BRA `(.L_x_458) ;  /* 0xffffc95000000947 */ /* 0x000fca000383ffff */
.L_x_447:
[----:B------:R-:W-:Y:S02]  /*103f0*/  MOV R7, 0x1f ;  /* 0x0000001f00077802 */ /* 0x000fe40000000f00 */
[----:B------:R-:W-:Y:S01]  /*10400*/  MOV R6, 0xffffffff ;  /* 0xffffffff00067802 */ /* 0x000fe20000000f00 */
[----:B------:R-:W-:Y:S05]  /*10410*/  BRA.DIV ~URZ, `(.L_x_459) ;  /* 0x00005e327f007947 */ /* 0x000fea000b800000 */
[----:B------:R-:W3:Y:S04]  /*10420*/  LDL R2, [R1+0x28] ;  /* 0x0000280001027983 */ /* 0x000ee80000100800 */
[----:B--23--:R2:W3:Y:S02]  /*10430*/  SHFL.BFLY PT, R0, R2, 0x2, 0x1f ;  /* 0x0c401f0002007f89 */ /* 0x00c4e400000e0000 */
.L_x_526:
[----:B--2---:R-:W2:Y:S02]  /*10440*/  LDL.LU R2, [R1+0x28] ;  /* 0x0000280001027983 */ /* 0x004ea40000300800 */
[----:B--23--:R-:W-:Y:S01]  /*10450*/  FADD.FTZ R0, R0, R2 ;  /* 0x0000000200007221 */ /* 0x00cfe20000010000 */
[----:B------:R-:W-:Y:S05]  /*10460*/  BRA.DIV ~URZ, `(.L_x_460) ;  /* 0x00005e427f007947 */ /* 0x000fea000b800000 */
[----:B------:R-:W2:Y:S04]  /*10470*/  LDL.LU R6, [R1+0x2c] ;  /* 0x00002c0001067983 */ /* 0x000ea80000300800 */
[----:B------:R-:W3:Y:S02]  /*10480*/  SHFL.BFLY PT, R5, R0, 0x1, 0x1f ;  /* 0x0c201f0000057f89 */ /* 0x000ee400000e0000 */
[----:B---3--:R-:W-:-:S02]  /*10490*/  FADD.FTZ R0, R0, R5 ;  /* 0x0000000500007221 */ /* 0x008fc40000010000 */
[----:B--2---:R-:W2:Y:S02]  /*104a0*/  SHFL.BFLY PT, R2, R6, 0x2, 0x1f ;  /* 0x0c401f0006027f89 */ /* 0x004ea400000e0000 */
[----:B-12---:R-:W-:-:S05]  /*104b0*/  FADD.FTZ R4, R2, R6 ;  /* 0x0000000602047221 */ /* 0x006fca0000010000 */
[----:B------:R1:W2:Y:S02]  /*104c0*/  SHFL.BFLY PT, R3, R4, 0x1, 0x1f ;  /* 0x0c201f0004037f89 */ /* 0x0002a400000e0000 */
.L_x_527:
        /* <DEDUP_REMOVED lines=149> */
.L_x_408:
[----:B---3--:R3:W5:Y:S01]  /*10e20*/  LDL R6, [R1+0x70] ;  /* 0x0000700001067983 */ /* 0x0087620000100800 */
[----:B------:R-:W-:Y:S03]  /*10e30*/  BSSY B0, `(.L_x_461) ;  /* 0x0000012000007945 */ /* 0x000fe60003800000 */
[----:B------:R-:W4:Y:S02]  /*10e40*/  S2R R26, SR_TID.X ;  /* 0x00000000001a7919 */ /* 0x000f240000002100 */
[----:B----4-:R-:W-:-:S13]  /*10e50*/  LOP3.LUT P0, RZ, R26, 0xff, RZ, 0xc0, !PT ;  /* 0x000000ff1aff7812 */ /* 0x010fda000780c0ff */
[----:B------:R-:W-:Y:S05]  /*10e60*/  @P0 BRA `(.L_x_462) ;  /* 0x000000e000000947 */ /* 0x000fea0003800000 */
[----:B---3--:R-:W3:Y:S01]  /*10e70*/  S2R R4, SR_LANEID ;  /* 0x0000000000047919 */ /* 0x008ee20000000000 */
[----:B------:R-:W-:Y:S01]  /*10e80*/  VOTEU.ANY UR4, UPT, PT ;  /* 0x0000000000047886 */ /* 0x000fe200038e0100 */
[----:B--2---:R-:W-:Y:S01]  /*10e90*/  IMAD.MOV.U32 R5, RZ, RZ, c[0x0][0x564] ;  /* 0x00015900ff057624 */ /* 0x004fe200078e00ff */
[----:B------:R-:W3:Y:S08]  /*10ea0*/  FLO.U32 R3, UR4 ;  /* 0x0000000400037d00 */ /* 0x000ef000080e0000 */
[----:B------:R-:W2:Y:S01]  /*10eb0*/  POPC R2, UR4 ;  /* 0x0000000400027d09 */ /* 0x000ea20008000000 */
[----:B---3--:R-:W-:Y:S01]  /*10ec0*/  ISETP.EQ.U32.AND P0, PT, R3, R4, PT ;  /* 0x000000040300720c */ /* 0x008fe20003f02070 */
[----:B------:R-:W-:-:S12]  /*10ed0*/  IMAD.MOV.U32 R4, RZ, RZ, c[0x0][0x560] ;  /* 0x00015800ff047624 */ /* 0x000fd800078e00ff */
[----:B--2---:R2:W3:Y:S04]  /*10ee0*/  @P0 ATOMG.E.ADD.STRONG.GPU PT, R2, [R4.64], R2 ;  /* 0x00000002040209a8 */ /* 0x0044e800081ee1c6 */
[----:B--2---:R-:W2:Y:S04]  /*10ef0*/  S2R R4, SR_LTMASK ;  /* 0x0000000000047919 */ /* 0x004ea80000003900 */
[----:B---3--:R2:W3:Y:S02]  /*10f00*/  SHFL.IDX PT, R3, R2, R3, 0x1f ;  /* 0x00001f0302037589 */ /* 0x0084e400000e0000 */
[----:B--2---:R-:W-:-:S06]  /*10f10*/  LOP3.LUT R2, R4, UR4, RZ, 0xc0, !PT ;  /* 0x0000000404027c12 */ /* 0x004fcc000f8ec0ff */
[----:B------:R-:W3:Y:S02]  /*10f20*/  POPC R2, R2 ;  /* 0x0000000200027309 */ /* 0x000ee40000000000 */
[----:B---3-5:R-:W-:-:S05]  /*10f30*/  IADD3 R6, R3, c[0x0][0xc], R2 ;  /* 0x0000030003067a10 */ /* 0x028fca0007ffe002 */
[----:B------:R2:W-:Y:S02]  /*10f40*/  STL [R1+0x70], R6 ;  /* 0x0000700601007387 */ /* 0x0005e40000100800 */
.L_x_462:
[----:B---3--:R-:W-:Y:S05]  /*10f50*/  BSYNC B0 ;  /* 0x0000000000007941 */ /* 0x008fea0003800000 */
.L_x_461:
[----:B------:R-:W-:Y:S01]  /*10f60*/  SHF.R.S32.HI R25, RZ, 0x1f, R26 ;  /* 0x0000001fff197819 */ /* 0x000fe2000001141a */
[----:B------:R-:W-:Y:S01]  /*10f70*/  BSSY B1, `(.L_x_463) ;  /* 0x00003e0000017945 */ /* 0x000fe20003800000 */
[----:B------:R-:W-:Y:S01]  /*10f80*/  PRMT R0, R0, 0x9910, RZ ;  /* 0x0000991000007816 */ /* 0x000fe200000000ff */
[----:B-----5:R-:W-:Y:S01]  /*10f90*/  IMAD.MOV.U32 R111, RZ, RZ, R6 ;  /* 0x000000ffff6f7224 */ /* 0x020fe200078e0006 */
[----:B------:R-:W-:Y:S02]  /*10fa0*/  LEA.HI R25, R25, R26, RZ, 0x3 ;  /* 0x0000001a19197211 */ /* 0x000fe400078f18ff */
[----:B------:R-:W-:Y:S02]  /*10fb0*/  ISETP.NE.AND P0, PT, R0, RZ, PT ;  /* 0x000000ff0000720c */ /* 0x000fe40003f05270 */
[----:B------:R-:W-:-:S05]  /*10fc0*/  LOP3.LUT R25, R25, 0xfffffff8, RZ, 0xc0, !PT ;  /* 0xfffffff819197812 */ /* 0x000fca00078ec0ff */
[----:B------:R-:W-:-:S04]  /*10fd0*/  IMAD.IADD R25, R26, 0x1, -R25 ;  /* 0x000000011a197824 */ /* 0x000fc800078e0a19 */
[----:B------:R-:W-:-:S05]  /*10fe0*/  IMAD.SHL.U32 R11, R25, 0x8, RZ ;  /* 0x00000008190b7824 */ /* 0x000fca00078e00ff */
[C---:B------:R-:W-:Y:S02]  /*10ff0*/  IADD3 R34, R11.reuse, 0x40, RZ ;  /* 0x000000400b227810 */ /* 0x040fe40007ffe0ff */
[C---:B------:R-:W-:Y:S02]  /*11000*/  IADD3 R32, R11.reuse, 0xc0, RZ ;  /* 0x000000c00b207810 */ /* 0x040fe40007ffe0ff */
[----:B------:R-:W-:Y:S01]  /*11010*/  IADD3 R33, R11, 0x80, RZ ;  /* 0x000000800b217810 */ /* 0x000fe20007ffe0ff */
[----:B------:R-:W-:Y:S05]  /*11020*/  @!P0 BRA `(.L_x_464) ;  /* 0x00002f4000008947 */ /* 0x000fea0003800000 */
[----:B------:R-:W3:Y:S04]  /*11030*/  LDL R8, [R1+0x88] ;  /* 0x0000880001087983 */ /* 0x000ee80000100800 */
[----:B------:R-:W4:Y:S04]  /*11040*/  LDL R13, [R1+0x8c] ;  /* 0x00008c00010d7983 */ /* 0x000f280000100800 */
[----:B--2---:R-:W2:Y:S04]  /*11050*/  LDL R9, [R1+0x94] ;  /* 0x0000940001097983 */ /* 0x004ea80000100800 */
[----:B------:R-:W2:Y:S04]  /*11060*/  LDL R12, [R1+0x90] ;  /* 0x00009000010c7983 */ /* 0x000ea80000100800 */
[----:B------:R-:W2:Y:S04]  /*11070*/  LDL R7, [R1+0xa4] ;  /* 0x0000a40001077983 */ /* 0x000ea80000100800 */
[----:B------:R-:W2:Y:S04]  /*11080*/  LDL R6, [R1+0x9c] ;  /* 0x00009c0001067983 */ /* 0x000ea80000100800 */
[----:B------:R-:W2:Y:S04]  /*11090*/  LDL R5, [R1+0xa0] ;  /* 0x0000a00001057983 */ /* 0x000ea80000100800 */
[----:B------:R-:W2:Y:S01]  /*110a0*/  LDL R10, [R1+0x98] ;  /* 0x00009800010a7983 */ /* 0x000ea20000100800 */
[----:B------:R-:W-:Y:S01]  /*110b0*/  WARPSYNC 0xffffffff ;  /* 0xffffffff00007948 */ /* 0x000fe20003800000 */
[----:B------:R-:W-:-:S02]  /*110c0*/  F2FP.PACK_AB R0, R185, R184 ;  /* 0x000000b8b900723e */ /* 0x000fc400000000ff */
[----:B------:R-:W-:Y:S01]  /*110d0*/  BAR.SYNC.DEFER_BLOCKING 0x1, 0x100 ;  /* 0x0044000000007b1d */ /* 0x000fe20000010000 */
[----:B------:R-:W-:Y:S02]  /*110e0*/  F2FP.PACK_AB R2, R117, R116 ;  /* 0x000000747502723e */ /* 0x000fe400000000ff */
[----:B------:R-:W-:Y:S02]  /*110f0*/  F2FP.PACK_AB R3, R153, R152 ;  /* 0x000000989903723e */ /* 0x000fe400000000ff */
[----:B------:R-:W-:Y:S01]  /*11100*/  F2FP.PACK_AB R4, R93, R92 ;  /* 0x0000005c5d04723e */ /* 0x000fe200000000ff */
[----:B---3--:R3:W-:Y:S04]  /*11110*/  STS [R8], R0 ;  /* 0x0000000008007388 */ /* 0x0087e80000000800 */
[----:B------:R1:W-:Y:S04]  /*11120*/  STS [R8+0x400], R2 ;  /* 0x0004000208007388 */ /* 0x0003e80000000800 */
[----:B----4-:R4:W-:Y:S01]  /*11130*/  STS [R13], R3 ;  /* 0x000000030d007388 */ /* 0x0109e20000000800 */
[----:B---3--:R-:W-:-:S02]  /*11140*/  F2FP.PACK_AB R0, R213, R212 ;  /* 0x000000d4d500723e */ /* 0x008fc400000000ff */
[----:B-1----:R-:W-:-:S03]  /*11150*/  F2FP.PACK_AB R2, R149, R148 ;  /* 0x000000949502723e */ /* 0x002fc600000000ff */
[----:B------:R1:W-:Y:S01]  /*11160*/  STS [R13+0x400], R0 ;  /* 0x000400000d007388 */ /* 0x0003e20000000800 */
[----:B----4-:R-:W-:-:S03]  /*11170*/  F2FP.PACK_AB R3, R203, R202 ;  /* 0x000000cacb03723e */ /* 0x010fc600000000ff */
[----:B--2---:R2:W-:Y:S04]  /*11180*/  STS [R9], R2 ;  /* 0x0000000209007388 */ /* 0x0045e80000000800 */
        /* <DEDUP_REMOVED lines=85> */
[----:B------:R-:W-:Y:S01]  /*116e0*/  STS [R8+0xc000], R2 ;  /* 0x00c0000208007388 */ /* 0x000fe20000000800 */
[----:B-1----:R-:W-:Y:S02]  /*116f0*/  F2FP.PACK_AB R0, R83, R82 ;  /* 0x000000525300723e */ /* 0x002fe400000000ff */
[----:B--2---:R-:W-:-:S03]  /*11700*/  F2FP.PACK_AB R3, R211, R210 ;  /* 0x000000d2d303723e */ /* 0x004fc600000000ff */
[----:B------:R1:W-:Y:S01]  /*11710*/  STS [R8+0xc400], R0 ;  /* 0x00c4000008007388 */ /* 0x0003e20000000800 */
[----:B---3--:R-:W-:-:S03]  /*11720*/  F2FP.PACK_AB R4, R101, R100 ;  /* 0x000000646504723e */ /* 0x008fc600000000ff */
[----:B-1----:R-:W2:Y:S01]  /*11730*/  LDL R8, [R1+0x7c] ;  /* 0x00007c0001087983 */ /* 0x002ea20000100800 */
[----:B------:R-:W-:Y:S02]  /*11740*/  F2FP.PACK_AB R2, R105, R104 ;  /* 0x000000686902723e */ /* 0x000fe400000000ff */
[----:B------:R-:W-:Y:S01]  /*11750*/  F2FP.PACK_AB R0, R107, R106 ;  /* 0x0000006a6b00723e */ /* 0x000fe200000000ff */
[----:B------:R1:W-:Y:S04]  /*11760*/  STS [R13+0xc000], R4 ;  /* 0x00c000040d007388 */ /* 0x0003e80000000800 */
[----:B------:R3:W-:Y:S04]  /*11770*/  STS [R13+0xc400], R3 ;  /* 0x00c400030d007388 */ /* 0x0007e80000000800 */
[----:B------:R4:W-:Y:S04]  /*11780*/  STS [R9+0xc000], R2 ;  /* 0x00c0000209007388 */ /* 0x0009e80000000800 */
[----:B------:R4:W-:Y:S01]  /*11790*/  STS [R9+0xc400], R0 ;  /* 0x00c4000009007388 */ /* 0x0009e20000000800 */
[----:B-1----:R-:W-:-:S02]  /*117a0*/  F2FP.PACK_AB R4, R109, R108 ;  /* 0x0000006c6d04723e */ /* 0x002fc400000000ff */
[----:B---3--:R-:W-:-:S03]  /*117b0*/  F2FP.PACK_AB R3, R103, R102 ;  /* 0x000000666703723e */ /* 0x008fc600000000ff */
[----:B------:R1:W-:Y:S01]  /*117c0*/  STS [R12+0xc000], R4 ;  /* 0x00c000040c007388 */ /* 0x0003e20000000800 */
[----:B----4-:R-:W-:-:S03]  /*117d0*/  F2FP.PACK_AB R2, R191, R190 ;  /* 0x000000bebf02723e */ /* 0x010fc600000000ff */
[----:B------:R3:W-:Y:S01]  /*117e0*/  STS [R12+0xc400], R3 ;  /* 0x00c400030c007388 */ /* 0x0007e20000000800 */
[----:B------:R-:W-:-:S03]  /*117f0*/  F2FP.PACK_AB R0, R99, R98 ;  /* 0x000000626300723e */ /* 0x000fc600000000ff */
[----:B------:R4:W-:Y:S04]  /*11800*/  STS [R7+0xc000], R2 ;  /* 0x00c0000207007388 */ /* 0x0009e80000000800 */
[----:B------:R4:W-:Y:S01]  /*11810*/  STS [R7+0xc400], R0 ;  /* 0x00c4000007007388 */ /* 0x0009e20000000800 */
[----:B------:R-:W-:Y:S02]  /*11820*/  ISETP.NE.U32.AND P0, PT, RZ, c[0x0][0x508], PT ;  /* 0x00014200ff007a0c */ /* 0x000fe40003f05070 */
[----:B------:R-:W-:Y:S01]  /*11830*/  ISETP.NE.U32.AND P2, PT, RZ, c[0x0][0x500], PT ;  /* 0x00014000ff007a0c */ /* 0x000fe20003f45070 */
[----:B------:R-:W2:Y:S01]  /*11840*/  LDL.LU R9, [R1+0x74] ;  /* 0x0000740001097983 */ /* 0x000ea20000300800 */
[----:B------:R-:W-:Y:S01]  /*11850*/  ISETP.NE.AND.EX P1, PT, RZ, c[0x0][0x50c], PT, P0 ;  /* 0x00014300ff007a0c */ /* 0x000fe20003f25300 */
[----:B------:R-:W-:Y:S01]  /*11860*/  IMAD.MOV.U32 R15, RZ, RZ, c[0x0][0x388] ;  /* 0x0000e200ff0f7624 */ /* 0x000fe200078e00ff */
[----:B------:R-:W-:-:S02]  /*11870*/  ISETP.NE.AND.EX P2, PT, RZ, c[0x0][0x504], PT, P2 ;  /* 0x00014100ff007a0c */ /* 0x000fc40003f45320 */
[----:B-1----:R-:W-:Y:S02]  /*11880*/  F2FP.PACK_AB R4, R189, R188 ;  /* 0x000000bcbd04723e */ /* 0x002fe400000000ff */
[----:B---3--:R-:W-:-:S03]  /*11890*/  F2FP.PACK_AB R3, R91, R90 ;  /* 0x0000005a5b03723e */ /* 0x008fc600000000ff */
[----:B------:R1:W-:Y:S01]  /*118a0*/  STS [R6+0xc000], R4 ;  /* 0x00c0000406007388 */ /* 0x0003e20000000800 */
[----:B----4-:R-:W-:-:S03]  /*118b0*/  F2FP.PACK_AB R2, R113, R112 ;  /* 0x000000707102723e */ /* 0x010fc600000000ff */
[----:B------:R3:W-:Y:S01]  /*118c0*/  STS [R6+0xc400], R3 ;  /* 0x00c4000306007388 */ /* 0x0007e20000000800 */
[----:B------:R-:W-:-:S03]  /*118d0*/  F2FP.PACK_AB R0, R87, R86 ;  /* 0x000000565700723e */ /* 0x000fc600000000ff */
[----:B------:R4:W-:Y:S04]  /*118e0*/  STS [R5+0xc000], R2 ;  /* 0x00c0000205007388 */ /* 0x0009e80000000800 */
[----:B------:R4:W-:Y:S01]  /*118f0*/  STS [R5+0xc400], R0 ;  /* 0x00c4000005007388 */ /* 0x0009e20000000800 */
[----:B-1----:R-:W-:Y:S01]  /*11900*/  IMAD.MOV.U32 R4, RZ, RZ, 0x4 ;  /* 0x00000004ff047424 */ /* 0x002fe200078e00ff */
[----:B---3--:R-:W-:Y:S01]  /*11910*/  F2FP.PACK_AB R3, R77, R76 ;  /* 0x0000004c4d03723e */ /* 0x008fe200000000ff */
[----:B----4-:R-:W-:-:S04]  /*11920*/  IMAD.MOV.U32 R2, RZ, RZ, RZ ;  /* 0x000000ffff027224 */ /* 0x010fc800078e00ff */
[----:B------:R1:W-:Y:S01]  /*11930*/  STS [R10+0xc000], R3 ;  /* 0x00c000030a007388 */ /* 0x0003e20000000800 */
[----:B------:R-:W-:-:S05]  /*11940*/  F2FP.PACK_AB R0, R79, R78 ;  /* 0x0000004e4f00723e */ /* 0x000fca00000000ff */
[----:B------:R3:W-:Y:S01]  /*11950*/  STS [R10+0xc400], R0 ;  /* 0x00c400000a007388 */ /* 0x0007e20000000800 */
[----:B--2---:R-:W-:-:S03]  /*11960*/  @P1 IMAD.WIDE R6, R8, R4, c[0x0][0x508] ;  /* 0x0001420008061625 */ /* 0x004fc600078e0204 */
[----:B------:R-:W-:Y:S01]  /*11970*/  BAR.SYNC.DEFER_BLOCKING 0x1, 0x100 ;  /* 0x0044000000007b1d */ /* 0x000fe20000010000 */
[----:B------:R-:W-:-:S05]  /*11980*/  IMAD.WIDE R4, R8, R4, c[0x0][0x500] ;  /* 0x0001400008047625 */ /* 0x000fca00078e0204 */
[----:B------:R3:W5:Y:S04]  /*11990*/  @P1 LDG.E R15, [R6.64] ;  /* 0x00000006060f1981 */ /* 0x000768000c1e1900 */
[----:B------:R3:W5:Y:S01]  /*119a0*/  @P2 LDG.E R2, [R4.64] ;  /* 0x0000000604022981 */ /* 0x000762000c1e1900 */
[----:B------:R-:W-:-:S04]  /*119b0*/  ISETP.NE.AND P0, PT, R9, RZ, PT ;  /* 0x000000ff0900720c */ /* 0x000fc80003f05270 */
[----:B-1----:R-:W-:Y:S01]  /*119c0*/  SEL R3, R9, c[0x0][0x3d4], P0 ;  /* 0x0000f50009037a07 */ /* 0x002fe20000000000 */
[----:B------:R-:W-:Y:S05]  /*119d0*/  @P1 BRA `(.L_x_465) ;  /* 0x0000004000001947 */ /* 0x000fea0003800000 */
[----:B---3--:R-:W-:Y:S05]  /*119e0*/  @!P2 BRA `(.L_x_465) ;  /* 0x000000300000a947 */ /* 0x008fea0003800000 */
[----:B------:R1:W2:Y:S04]  /*119f0*/  LDG.E R0, [R4.64] ;  /* 0x0000000604007981 */ /* 0x0002a8000c1e1900 */
[----:B-1----:R-:W2:Y:S02]  /*11a00*/  LDG.E R4, [R4.64+0x4] ;  /* 0x0000040604047981 */ /* 0x002ea4000c1e1900 */
[----:B--2--5:R-:W-:Y:S02]  /*11a10*/  IADD3 R15, -R0, R4, RZ ;  /* 0x00000004000f7210 */ /* 0x024fe40007ffe1ff */
.L_x_465:
[----:B---3--:R-:W2:Y:S04]  /*11a20*/  LDL R4, [R1+0x80] ;  /* 0x0000800001047983 */ /* 0x008ea80000100800 */
[----:B------:R-:W2:Y:S04]  /*11a30*/  LDL R114, [R1+0x68] ;  /* 0x0000680001727983 */ /* 0x000ea80000100800 */
[----:B------:R-:W3:Y:S01]  /*11a40*/  LDL R23, [R1+0x84] ;  /* 0x0000840001177983 */ /* 0x000ee20000100800 */
[----:B------:R-:W-:Y:S01]  /*11a50*/  IMAD.MOV.U32 R0, RZ, RZ, 0x368 ;  /* 0x00000368ff007424 */ /* 0x000fe200078e00ff */
[----:B------:R-:W-:-:S02]  /*11a60*/  ISETP.GT.AND P2, PT, R3, 0x1, PT ;  /* 0x000000010300780c */ /* 0x000fc40003f44270 */
[----:B------:R-:W4:Y:S02]  /*11a70*/  LDL R13, [R1+0x78] ;  /* 0x00007800010d7983 */ /* 0x000f240000100800 */
[----:B------:R-:W-:-:S04]  /*11a80*/  SEL R0, R0, 0x328, P2 ;  /* 0x0000032800007807 */ /* 0x000fc80001000000 */
[----:B------:R1:W2:Y:S08]  /*11a90*/  LDC.64 R6, c[0x0][R0+0x170] ;  /* 0x00005c0000067b82 */ /* 0x0002b00000000a00 */
[----:B------:R1:W3:Y:S01]  /*11aa0*/  LDC.64 R16, c[0x0][R0+0x168] ;  /* 0x00005a0000107b82 */ /* 0x0002e20000000a00 */
[----:B------:R-:W-:-:S04]  /*11ab0*/  ISETP.NE.U32.AND P0, PT, RZ, c[0x0][0x500], PT ;  /* 0x00014000ff007a0c */ /* 0x000fc80003f05070 */
[----:B------:R-:W-:-:S03]  /*11ac0*/  ISETP.NE.AND.EX P0, PT, RZ, c[0x0][0x504], PT, P0 ;  /* 0x00014100ff007a0c */ /* 0x000fc60003f05300 */
[----:B------:R1:W2:Y:S01]  /*11ad0*/  LDC.64 R18, c[0x0][R0+0x178] ;  /* 0x00005e0000127b82 */ /* 0x0002a20000000a00 */
[----:B------:R-:W-:-:S07]  /*11ae0*/  SHF.R.S32.HI R3, RZ, 0x1f, R8 ;  /* 0x0000001fff037819 */ /* 0x000fce0000011408 */
[----:B------:R1:W2:Y:S02]  /*11af0*/  LDC.64 R20, c[0x0][R0+0x160] ;  /* 0x0000580000147b82 */ /* 0x0002a40000000a00 */
[----:B-1----:R-:W-:-:S05]  /*11b00*/  IMAD.MOV.U32 R0, RZ, RZ, c[0x0][0x4e8] ;  /* 0x00013a00ff007624 */ /* 0x002fca00078e00ff */
[----:B------:R-:W-:Y:S02]  /*11b10*/  ISETP.NE.AND P3, PT, R0, 0x1, PT ;  /* 0x000000010000780c */ /* 0x000fe40003f65270 */
[----:B------:R-:W-:Y:S01]  /*11b20*/  SEL R0, R8, RZ, !P0 ;  /* 0x000000ff08007207 */ /* 0x000fe20004000000 */
[----:B--2---:R-:W-:Y:S01]  /*11b30*/  IMAD.IADD R9, R4, 0x1, R114 ;  /* 0x0000000104097824 */ /* 0x004fe200078e0272 */
[----:B------:R-:W-:-:S03]  /*11b40*/  SEL R4, R3, RZ, !P0 ;  /* 0x000000ff03047207 */ /* 0x000fc60004000000 */
[----:B------:R-:W-:-:S04]  /*11b50*/  IMAD R3, R7, R0, RZ ;  /* 0x0000000007037224 */ /* 0x000fc800078e02ff */
[C---:B------:R-:W-:Y:S02]  /*11b60*/  IMAD R12, R6.reuse, R4, R3 ;  /* 0x00000004060c7224 */ /* 0x040fe400078e0203 */
[----:B------:R-:W-:-:S04]  /*11b70*/  IMAD.WIDE.U32 R4, R6, R0, RZ ;  /* 0x0000000006047225 */ /* 0x000fc800078e00ff */
[----:B---3--:R-:W-:Y:S02]  /*11b80*/  IMAD.WIDE.U32 R6, R16, R23, RZ ;  /* 0x0000001710067225 */ /* 0x008fe400078e00ff */
[----:B------:R-:W2:Y:S02]  /*11b90*/  LDL R16, [R1+0xac] ;  /* 0x0000ac0001107983 */ /* 0x000ea40000100800 */
[----:B------:R-:W-:-:S04]  /*11ba0*/  @P3 IMAD.HI.U32 R8, R9, c[0x0][0x4ec], RZ ;  /* 0x00013b0009083a27 */ /* 0x000fc800078e00ff */
[----:B------:R-:W-:Y:S01]  /*11bb0*/  IMAD.MOV.U32 R3, RZ, RZ, R9 ;  /* 0x000000ffff037224 */ /* 0x000fe200078e0009 */
[----:B------:R-:W-:Y:S01]  /*11bc0*/  @P3 SHF.R.U32.HI R3, RZ, c[0x0][0x4f0], R8 ;  /* 0x00013c00ff033a19 */ /* 0x000fe20000011608 */
[----:B------:R-:W-:Y:S01]  /*11bd0*/  IMAD R10, R17, R23, RZ ;  /* 0x00000017110a7224 */ /* 0x000fe200078e02ff */
[----:B----4-:R-:W-:Y:S01]  /*11be0*/  SEL R8, R13, RZ, P2 ;  /* 0x000000ff0d087207 */ /* 0x010fe20001000000 */
[----:B------:R-:W-:Y:S01]  /*11bf0*/  IMAD.IADD R13, R5, 0x1, R12 ;  /* 0x00000001050d7824 */ /* 0x000fe200078e020c */
[----:B-----5:R-:W-:Y:S01]  /*11c00*/  IADD3 R14, P1, P0, R4, R6, R2 ;  /* 0x00000006040e7210 */ /* 0x020fe2000783e002 */
        /* <DEDUP_REMOVED lines=18> */
[----:B------:R-:W-:Y:S01]  /*11d30*/  SHF.R.S32.HI R8, RZ, 0x1f, R26 ;  /* 0x0000001fff087819 */ /* 0x000fe2000001141a */
        /* <DEDUP_REMOVED lines=9> */
[----:B------:R2:W-:Y:S01]  /*11dd0*/  SHFL.IDX PT, R4, R3, 0x1, 0x1c1f ;  /* 0x003c1f0003047f89 */ /* 0x0005e200000e0000 */
[----:B------:R-:W-:-:S03]  /*11de0*/  IMAD R12, R15, c[0x0][0x4e8], RZ ;  /* 0x00013a000f0c7a24 */ /* 0x000fc600078e02ff */
[----:B------:R-:W3:Y:S01]  /*11df0*/  SHFL.IDX PT, R5, R5, 0x1, 0x1c1f ;  /* 0x003c1f0005057f89 */ /* 0x000ee200000e0000 */
[----:B------:R-:W-:Y:S01]  /*11e00*/  LOP3.LUT P0, RZ, R8, 0x3, RZ, 0xc0, !PT ;  /* 0x0000000308ff7812 */ /* 0x000fe2000780c0ff */
[----:B--2---:R-:W-:-:S05]  /*11e10*/  IMAD.IADD R3, R16, 0x1, R114 ;  /* 0x0000000110037824 */ /* 0x004fca00078e0272 */
        /* <DEDUP_REMOVED lines=9> */
[----:B------:R-:W2:Y:S01]  /*11eb0*/  LDL R13, [R1+0x18] ;  /* 0x00001800010d7983 */ /* 0x000ea20000100800 */
[----:B------:R-:W-:Y:S01]  /*11ec0*/  SHF.R.S32.HI R35, RZ, 0x1f, R26 ;  /* 0x0000001fff237819 */ /* 0x000fe2000001141a */
[----:B------:R-:W-:Y:S01]  /*11ed0*/  IMAD R10, R10, c[0x0][0x3a0], RZ ;  /* 0x0000e8000a0a7a24 */ /* 0x000fe200078e02ff */
[----:B-1----:R-:W-:Y:S01]  /*11ee0*/  SHF.R.S32.HI R7, RZ, 0x1f, R0 ;  /* 0x0000001fff077819 */ /* 0x002fe20000011400 */
[----:B------:R-:W-:Y:S01]  /*11ef0*/  IMAD.WIDE.U32 R4, R2, c[0x0][0x3a0], RZ ;  /* 0x0000e80002047a25 */ /* 0x000fe200078e00ff */
[----:B------:R-:W-:-:S03]  /*11f00*/  LEA.HI R35, R35, R26, RZ, 0x3 ;  /* 0x0000001a23237211 */ /* 0x000fc600078f18ff */
[----:B------:R-:W-:Y:S01]  /*11f10*/  IMAD R2, R2, c[0x0][0x3a4], R10 ;  /* 0x0000e90002027a24 */ /* 0x000fe200078e020a */
[----:B------:R-:W-:-:S04]  /*11f20*/  SHF.R.S32.HI R35, RZ, 0x3, R35 ;  /* 0x00000003ff237819 */ /* 0x000fc80000011423 */
[----:B------:R-:W-:Y:S02]  /*11f30*/  LEA R6, R25, R35, 0x5 ;  /* 0x0000002319067211 */ /* 0x000fe400078e28ff */
[----:B------:R-:W-:Y:S02]  /*11f40*/  IADD3 R3, R5, R2, RZ ;  /* 0x0000000205037210 */ /* 0x000fe40007ffe0ff */
[----:B------:R-:W-:Y:S02]  /*11f50*/  MOV R2, R4 ;  /* 0x0000000400027202 */ /* 0x000fe40000000f00 */
[----:B------:R-:W-:-:S03]  /*11f60*/  IADD3 R6, R114, R6, RZ ;  /* 0x0000000672067210 */ /* 0x000fc60007ffe0ff */
[----:B------:R-:W-:Y:S01]  /*11f70*/  IMAD.WIDE.U32 R4, R23, c[0x0][0x3e8], R2 ;  /* 0x0000fa0017047a25 */ /* 0x000fe200078e0002 */
[----:B------:R-:W-:-:S03]  /*11f80*/  MOV R2, R6 ;  /* 0x0000000600027202 */ /* 0x000fc60000000f00 */
[----:B------:R-:W-:Y:S02]  /*11f90*/  IMAD R3, R7, c[0x0][0x3f0], RZ ;  /* 0x0000fc0007037a24 */ /* 0x000fe400078e02ff */
[----:B------:R-:W-:-:S04]  /*11fa0*/  @P3 IMAD.HI.U32 R7, R6, c[0x0][0x4ec], RZ ;  /* 0x00013b0006073a27 */ /* 0x000fc800078e00ff */
[----:B------:R-:W-:Y:S01]  /*11fb0*/  IMAD R5, R23, c[0x0][0x3ec], R5 ;  /* 0x0000fb0017057a24 */ /* 0x000fe200078e0205 */
[----:B------:R-:W-:Y:S01]  /*11fc0*/  @P3 SHF.R.U32.HI R2, RZ, c[0x0][0x4f0], R7 ;  /* 0x00013c00ff023a19 */ /* 0x000fe20000011607 */
[C---:B------:R-:W-:Y:S02]  /*11fd0*/  IMAD R8, R0.reuse, c[0x0][0x3f4], R3 ;  /* 0x0000fd0000087a24 */ /* 0x040fe400078e0203 */
[----:B------:R-:W-:Y:S01]  /*11fe0*/  IMAD.WIDE.U32 R4, R0, c[0x0][0x3f0], R4 ;  /* 0x0000fc0000047a25 */ /* 0x000fe200078e0004 */
[----:B------:R-:W-:Y:S02]  /*11ff0*/  SHF.R.S32.HI R3, RZ, 0x1f, R2 ;  /* 0x0000001fff037819 */ /* 0x000fe40000011402 */
[----:B------:R-:W-:Y:S02]  /*12000*/  IADD3 R0, -R2, RZ, RZ ;  /* 0x000000ff02007210 */ /* 0x000fe40007ffe1ff */
[----:B------:R-:W-:Y:S01]  /*12010*/  IADD3 R5, R5, R8, RZ ;  /* 0x0000000805057210 */ /* 0x000fe20007ffe0ff */
[----:B------:R-:W-:-:S02]  /*12020*/  IMAD R3, R3, c[0x0][0x3e0], RZ ;  /* 0x0000f80003037a24 */ /* 0x000fc400078e02ff */
        /* <DEDUP_REMOVED lines=11> */
[----:B--2---:R-:W1:Y:S04]  /*120e0*/  LDS.128 R28, [R13+0x80] ;  /* 0x000080000d1c7984 */ /* 0x004e680000000c00 */
[----:B------:R-:W2:Y:S04]  /*120f0*/  LDS.128 R48, [R13+0x1080] ;  /* 0x001080000d307984 */ /* 0x000ea80000000c00 */
[----:B------:R-:W3:Y:S04]  /*12100*/  LDS.128 R64, [R13+0x2080] ;  /* 0x002080000d407984 */ /* 0x000ee80000000c00 */
[----:B------:R-:W4:Y:S04]  /*12110*/  LDS.128 R76, [R13+0x3080] ;  /* 0x003080000d4c7984 */ /* 0x000f280000000c00 */
[----:B------:R-:W1:Y:S04]  /*12120*/  LDS.128 R24, [R13+0x4080] ;  /* 0x004080000d187984 */ /* 0x000e680000000c00 */
        /* <DEDUP_REMOVED lines=10> */
[----:B------:R5:W1:Y:S02]  /*121d0*/  LDS.128 R80, [R13+0xf080] ;  /* 0x00f080000d507984 */ /* 0x000a640000000c00 */
[----:B-----5:R-:W-:Y:S01]  /*121e0*/  IADD3 R13, R35, R114, RZ ;  /* 0x00000072230d7210 */ /* 0x020fe20007ffe0ff */
[----:B------:R-:W-:Y:S05]  /*121f0*/  BRA.DIV ~URZ, `(.L_x_467) ;  /* 0x000041c27f007947 */ /* 0x000fea000b800000 */
[----:B--234-:R2:W3:Y:S02]  /*12200*/  SHFL.IDX PT, R10, R14, RZ, 0x181f ;  /* 0x00181fff0e0a7589 */ /* 0x01c4e400000e0000 */
.L_x_528:
[----:B------:R-:W-:Y:S05]  /*12210*/  BRA.DIV ~URZ, `(.L_x_468) ;  /* 0x000042127f007947 */ /* 0x000fea000b800000 */
[----:B------:R4:W2:Y:S02]  /*12220*/  SHFL.IDX PT, R0, R15, RZ, 0x181f ;  /* 0x00181fff0f007589 */ /* 0x0008a400000e0000 */
.L_x_529:
[----:B------:R-:W-:Y:S01]  /*12230*/  ISETP.GE.AND P0, PT, R13, R12, PT ;  /* 0x0000000c0d00720c */ /* 0x000fe20003f06270 */
[----:B------:R-:W-:Y:S01]  /*12240*/  BSSY B0, `(.L_x_469) ;  /* 0x0000016000007945 */ /* 0x000fe20003800000 */
[----:B------:R-:W-:-:S02]  /*12250*/  SHF.R.S32.HI R85, RZ, 0x1f, R11 ;  /* 0x0000001fff557819 */ /* 0x000fc4000001140b */
[----:B------:R-:W-:Y:S02]  /*12260*/  SHF.R.S32.HI R86, RZ, 0x1f, R32 ;  /* 0x0000001fff567819 */ /* 0x000fe40000011420 */
[----:B------:R-:W-:Y:S02]  /*12270*/  SHF.R.S32.HI R84, RZ, 0x1f, R33 ;  /* 0x0000001fff547819 */ /* 0x000fe40000011421 */
[----:B------:R-:W-:-:S05]  /*12280*/  SHF.R.S32.HI R35, RZ, 0x1f, R34 ;  /* 0x0000001fff237819 */ /* 0x000fca0000011422 */
[----:B------:R-:W-:Y:S05]  /*12290*/  @P0 BRA `(.L_x_470) ;  /* 0x0000010000000947 */ /* 0x000fea0003800000 */
[----:B------:R-:W-:Y:S02]  /*122a0*/  ISETP.GE.AND P3, PT, R11, c[0x0][0x3c8], PT ;  /* 0x0000f2000b007a0c */ /* 0x000fe40003f66270 */
[----:B------:R-:W-:Y:S02]  /*122b0*/  ISETP.GE.AND P2, PT, R34, c[0x0][0x3c8], PT ;  /* 0x0000f20022007a0c */ /* 0x000fe40003f46270 */
[----:B------:R-:W-:Y:S02]  /*122c0*/  ISETP.GE.AND P1, PT, R33, c[0x0][0x3c8], PT ;  /* 0x0000f20021007a0c */ /* 0x000fe40003f26270 */
[----:B------:R-:W-:-:S07]  /*122d0*/  ISETP.GE.AND P0, PT, R32, c[0x0][0x3c8], PT ;  /* 0x0000f20020007a0c */ /* 0x000fce0003f06270 */
[-C--:B--2---:R-:W-:Y:S02]  /*122e0*/  @!P3 LEA R8, P4, R11, R0.reuse, 0x1 ;  /* 0x000000000b08b211 */ /* 0x084fe400078808ff */
[-C--:B------:R-:W-:Y:S02]  /*122f0*/  @!P2 LEA R6, P6, R34, R0.reuse, 0x1 ;  /* 0x000000002206a211 */ /* 0x080fe400078c08ff */
[----:B------:R-:W-:Y:S02]  /*12300*/  @!P1 LEA R4, P5, R33, R0, 0x1 ;  /* 0x0000000021049211 */ /* 0x000fe400078a08ff */
[----:B---3--:R-:W-:Y:S02]  /*12310*/  @!P3 LEA.HI.X R9, R11, R10, R85, 0x1, P4 ;  /* 0x0000000a0b09b211 */ /* 0x008fe400020f0c55 */
[----:B------:R-:W-:Y:S02]  /*12320*/  @!P0 LEA R2, P4, R32, R0, 0x1 ;  /* 0x0000000020028211 */ /* 0x000fe400078808ff */
[-C--:B------:R-:W-:Y:S01]  /*12330*/  @!P2 LEA.HI.X R7, R34, R10.reuse, R35, 0x1, P6 ;  /* 0x0000000a2207a211 */ /* 0x080fe200030f0c23 */
[----:B-1----:R1:W-:Y:S01]  /*12340*/  @!P3 ST.E.128 [R8.64], R28 ;  /* 0x0000001c0800b985 */ /* 0x0023e2000c101d06 */
[----:B------:R-:W-:-:S02]  /*12350*/  @!P1 LEA.HI.X R5, R33, R10, R84, 0x1, P5 ;  /* 0x0000000a21059211 */ /* 0x000fc400028f0c54 */
[----:B------:R-:W-:Y:S01]  /*12360*/  @!P0 LEA.HI.X R3, R32, R10, R86, 0x1, P4 ;  /* 0x0000000a20038211 */ /* 0x000fe200020f0c56 */
[----:B------:R1:W-:Y:S04]  /*12370*/  @!P2 ST.E.128 [R6.64], R24 ;  /* 0x000000180600a985 */ /* 0x0003e8000c101d06 */
[----:B------:R1:W-:Y:S04]  /*12380*/  @!P1 ST.E.128 [R4.64], R20 ;  /* 0x0000001404009985 */ /* 0x0003e8000c101d06 */
[----:B------:R1:W-:Y:S02]  /*12390*/  @!P0 ST.E.128 [R2.64], R16 ;  /* 0x0000001002008985 */ /* 0x0003e4000c101d06 */
.L_x_470:
[----:B------:R-:W-:Y:S05]  /*123a0*/  BSYNC B0 ;  /* 0x0000000000007941 */ /* 0x000fea0003800000 */
.L_x_469:
[----:B------:R-:W-:Y:S05]  /*123b0*/  BRA.DIV ~URZ, `(.L_x_471) ;  /* 0x000040d27f007947 */ /* 0x000fea000b800000 */
[----:B---3--:R3:W4:Y:S04]  /*123c0*/  SHFL.IDX PT, R10, R14, 0x1, 0x181f ;  /* 0x00381f000e0a7f89 */ /* 0x00872800000e0000 */
[----:B--2---:R3:W2:Y:S02]  /*123d0*/  SHFL.IDX PT, R0, R15, 0x1, 0x181f ;  /* 0x00381f000f007f89 */ /* 0x0046a400000e0000 */
.L_x_530:
[----:B-1----:R-:W-:Y:S01]  /*123e0*/  IADD3 R2, R13, 0x20, RZ ;  /* 0x000000200d027810 */ /* 0x002fe20007ffe0ff */
        /* <DEDUP_REMOVED lines=10> */
[----:B----4-:R-:W-:Y:S02]  /*12490*/  @!P3 LEA.HI.X R9, R11, R10, R85, 0x1, P4 ;  /* 0x0000000a0b09b211 */ /* 0x010fe400020f0c55 */
[----:B------:R-:W-:Y:S02]  /*124a0*/  @!P0 LEA R2, P4, R32, R0, 0x1 ;  /* 0x0000000020028211 */ /* 0x000fe400078808ff */
[-C--:B------:R-:W-:Y:S01]  /*124b0*/  @!P2 LEA.HI.X R7, R34, R10.reuse, R35, 0x1, P6 ;  /* 0x0000000a2207a211 */ /* 0x080fe200030f0c23 */
[----:B------:R1:W-:Y:S01]  /*124c0*/  @!P3 ST.E.128 [R8.64], R48 ;  /* 0x000000300800b985 */ /* 0x0003e2000c101d06 */
[----:B------:R-:W-:-:S02]  /*124d0*/  @!P1 LEA.HI.X R5, R33, R10, R84, 0x1, P5 ;  /* 0x0000000a21059211 */ /* 0x000fc400028f0c54 */
[----:B------:R-:W-:Y:S01]  /*124e0*/  @!P0 LEA.HI.X R3, R32, R10, R86, 0x1, P4 ;  /* 0x0000000a20038211 */ /* 0x000fe200020f0c56 */
[----:B------:R1:W-:Y:S04]  /*124f0*/  @!P2 ST.E.128 [R6.64], R44 ;  /* 0x0000002c0600a985 */ /* 0x0003e8000c101d06 */
[----:B------:R1:W-:Y:S04]  /*12500*/  @!P1 ST.E.128 [R4.64], R40 ;  /* 0x0000002804009985 */ /* 0x0003e8000c101d06 */
[----:B------:R1:W-:Y:S02]  /*12510*/  @!P0 ST.E.128 [R2.64], R36 ;  /* 0x0000002402008985 */ /* 0x0003e4000c101d06 */
.L_x_473:
[----:B------:R-:W-:Y:S05]  /*12520*/  BSYNC B0 ;  /* 0x0000000000007941 */ /* 0x000fea0003800000 */
.L_x_472:
[----:B------:R-:W-:Y:S05]  /*12530*/  BRA.DIV ~URZ, `(.L_x_474) ;  /* 0x000040127f007947 */ /* 0x000fea000b800000 */
[----:B----4-:R4:W1:Y:S02]  /*12540*/  SHFL.IDX PT, R10, R14, 0x2, 0x181f ;  /* 0x00581f000e0a7f89 */ /* 0x01086400000e0000 */
.L_x_531:
[----:B------:R-:W-:Y:S05]  /*12550*/  BRA.DIV ~URZ, `(.L_x_475) ;  /* 0x000040627f007947 */ /* 0x000fea000b800000 */
[----:B--2---:R2:W3:Y:S02]  /*12560*/  SHFL.IDX PT, R0, R15, 0x2, 0x181f ;  /* 0x00581f000f007f89 */ /* 0x0044e400000e0000 */
.L_x_532:
        /* <DEDUP_REMOVED lines=8> */
[-C--:B---3--:R-:W-:Y:S02]  /*125f0*/  @!P3 LEA R8, P4, R11, R0.reuse, 0x1 ;  /* 0x000000000b08b211 */ /* 0x088fe400078808ff */
[-C--:B------:R-:W-:Y:S02]  /*12600*/  @!P2 LEA R6, P6, R34, R0.reuse, 0x1 ;  /* 0x000000002206a211 */ /* 0x080fe400078c08ff */
[----:B------:R-:W-:Y:S02]  /*12610*/  @!P1 LEA R4, P5, R33, R0, 0x1 ;  /* 0x0000000021049211 */ /* 0x000fe400078a08ff */
[----:B------:R-:W-:Y:S02]  /*12620*/  @!P3 LEA.HI.X R9, R11, R10, R85, 0x1, P4 ;  /* 0x0000000a0b09b211 */ /* 0x000fe400020f0c55 */
        /* <DEDUP_REMOVED lines=8> */
.L_x_477:
[----:B------:R-:W-:Y:S05]  /*126b0*/  BSYNC B0 ;  /* 0x0000000000007941 */ /* 0x000fea0003800000 */
.L_x_476:
[----:B------:R-:W-:Y:S05]  /*126c0*/  BRA.DIV ~URZ, `(.L_x_478) ;  /* 0x00003f527f007947 */ /* 0x000fea000b800000 */
[----:B-1----:R1:W2:Y:S04]  /*126d0*/  SHFL.IDX PT, R8, R14, 0x3, 0x181f ;  /* 0x00781f000e087f89 */ /* 0x0022a800000e0000 */
[----:B---3--:R1:W3:Y:S02]  /*126e0*/  SHFL.IDX PT, R0, R15, 0x3, 0x181f ;  /* 0x00781f000f007f89 */ /* 0x0082e400000e0000 */
.L_x_533:
[----:B------:R-:W-:-:S04]  /*126f0*/  IADD3 R2, R13, 0x60, RZ ;  /* 0x000000600d027810 */ /* 0x000fc80007ffe0ff */
[----:B------:R-:W-:-:S13]  /*12700*/  ISETP.GE.AND P0, PT, R2, R12, PT ;  /* 0x0000000c0200720c */ /* 0x000fda0003f06270 */
[----:B------:R-:W-:Y:S05]  /*12710*/  @P0 BRA `(.L_x_479) ;  /* 0x0000265000000947 */ /* 0x000fea0003800000 */
[----:B------:R-:W-:Y:S02]  /*12720*/  ISETP.GE.AND P2, PT, R11, c[0x0][0x3c8], PT ;  /* 0x0000f2000b007a0c */ /* 0x000fe40003f46270 */
[----:B------:R-:W-:Y:S02]  /*12730*/  ISETP.GE.AND P1, PT, R34, c[0x0][0x3c8], PT ;  /* 0x0000f20022007a0c */ /* 0x000fe40003f26270 */
[----:B------:R-:W-:-:S09]  /*12740*/  ISETP.GE.AND P0, PT, R33, c[0x0][0x3c8], PT ;  /* 0x0000f20021007a0c */ /* 0x000fd20003f06270 */
[-C--:B---3--:R-:W-:Y:S02]  /*12750*/  @!P2 LEA R6, P5, R11, R0.reuse, 0x1 ;  /* 0x000000000b06a211 */ /* 0x088fe400078a08ff */
[CC--:B------:R-:W-:Y:S02]  /*12760*/  @!P1 LEA R4, P4, R34.reuse, R0.reuse, 0x1 ;  /* 0x0000000022049211 */ /* 0x0c0fe400078808ff */
[----:B------:R-:W-:Y:S02]  /*12770*/  @!P0 LEA R2, P3, R33, R0, 0x1 ;  /* 0x0000000021028211 */ /* 0x000fe400078608ff */
[-C--:B--2---:R-:W-:Y:S02]  /*12780*/  @!P2 LEA.HI.X R7, R11, R8.reuse, R85, 0x1, P5 ;  /* 0x000000080b07a211 */ /* 0x084fe400028f0c55 */
[-C--:B------:R-:W-:Y:S02]  /*12790*/  @!P1 LEA.HI.X R5, R34, R8.reuse, R35, 0x1, P4 ;  /* 0x0000000822059211 */ /* 0x080fe400020f0c23 */
[----:B------:R-:W-:Y:S01]  /*127a0*/  @!P0 LEA.HI.X R3, R33, R8, R84, 0x1, P3 ;  /* 0x0000000821038211 */ /* 0x000fe200018f0c54 */
[----:B------:R2:W-:Y:S04]  /*127b0*/  @!P2 ST.E.128 [R6.64], R76 ;  /* 0x0000004c0600a985 */ /* 0x0005e8000c101d06 */
[----:B------:R2:W-:Y:S04]  /*127c0*/  @!P1 ST.E.128 [R4.64], R72 ;  /* 0x0000004804009985 */ /* 0x0005e8000c101d06 */
[----:B------:R2:W-:Y:S01]  /*127d0*/  @!P0 ST.E.128 [R2.64], R68 ;  /* 0x0000004402008985 */ /* 0x0005e2000c101d06 */
[----:B------:R-:W-:-:S13]  /*127e0*/  ISETP.GE.AND P0, PT, R32, c[0x0][0x3c8], PT ;  /* 0x0000f20020007a0c */ /* 0x000fda0003f06270 */
[----:B------:R-:W-:Y:S05]  /*127f0*/  @P0 BRA `(.L_x_479) ;  /* 0x0000257000000947 */ /* 0x000fea0003800000 */
[----:B--2---:R-:W-:-:S04]  /*12800*/  LEA R2, P0, R32, R0, 0x1 ;  /* 0x0000000020027211 */ /* 0x004fc800078008ff */
[----:B------:R-:W-:-:S05]  /*12810*/  LEA.HI.X R3, R32, R8, R86, 0x1, P0 ;  /* 0x0000000820037211 */ /* 0x000fca00000f0c56 */
[----:B------:R2:W-:Y:S01]  /*12820*/  ST.E.128 [R2.64], R80 ;  /* 0x0000005002007985 */ /* 0x0005e2000c101d06 */
[----:B------:R-:W-:Y:S05]  /*12830*/  BRA `(.L_x_479) ;  /* 0x0000253000007947 */ /* 0x000fea0003800000 */
.L_x_466:
[----:B-1----:R-:W2:Y:S04]  /*12840*/  LDL.LU R7, [R1+0x84] ;  /* 0x0000840001077983 */ /* 0x002ea80000300800 */
[----:B------:R-:W3:Y:S01]  /*12850*/  LDL.LU R6, [R1+0x78] ;  /* 0x0000780001067983 */ /* 0x000ee20000300800 */
[----:B------:R-:W-:Y:S02]  /*12860*/  IMAD R10, R10, c[0x0][0x408], RZ ;  /* 0x000102000a0a7a24 */ /* 0x000fe400078e02ff */
[----:B------:R-:W-:-:S04]  /*12870*/  IMAD.WIDE.U32 R4, R2, c[0x0][0x408], RZ ;  /* 0x0001020002047a25 */ /* 0x000fc800078e00ff */
[----:B------:R-:W-:-:S05]  /*12880*/  IMAD R2, R2, c[0x0][0x40c], R10 ;  /* 0x0001030002027a24 */ /* 0x000fca00078e020a */
[----:B------:R-:W-:Y:S02]  /*12890*/  IADD3 R3, R5, R2, RZ ;  /* 0x0000000205037210 */ /* 0x000fe40007ffe0ff */
[----:B------:R-:W-:Y:S02]  /*128a0*/  MOV R2, R4 ;  /* 0x0000000400027202 */ /* 0x000fe40000000f00 */
[----:B------:R-:W-:-:S05]  /*128b0*/  SHF.R.S32.HI R5, RZ, 0x1f, R0 ;  /* 0x0000001fff057819 */ /* 0x000fca0000011400 */
[----:B------:R-:W-:Y:S02]  /*128c0*/  IMAD R4, R5, c[0x0][0x440], RZ ;  /* 0x0001100005047a24 */ /* 0x000fe400078e02ff */
[----:B------:R-:W-:-:S04]  /*128d0*/  @P3 IMAD.HI.U32 R5, R9, c[0x0][0x4ec], RZ ;  /* 0x00013b0009053a27 */ /* 0x000fc800078e00ff */
[----:B------:R-:W-:Y:S02]  /*128e0*/  IMAD R4, R0, c[0x0][0x444], R4 ;  /* 0x0001110000047a24 */ /* 0x000fe400078e0204 */
[----:B--2---:R-:W-:-:S04]  /*128f0*/  IMAD.WIDE.U32 R2, R7, c[0x0][0x438], R2 ;  /* 0x00010e0007027a25 */ /* 0x004fc800078e0002 */
[----:B------:R-:W-:-:S04]  /*12900*/  IMAD R3, R7, c[0x0][0x43c], R3 ;  /* 0x00010f0007037a24 */ /* 0x000fc800078e0203 */
[----:B------:R-:W-:Y:S01]  /*12910*/  IMAD.WIDE.U32 R2, R0, c[0x0][0x440], R2 ;  /* 0x0001100000027a25 */ /* 0x000fe200078e0002 */
[----:B------:R-:W-:Y:S02]  /*12920*/  MOV R0, R9 ;  /* 0x0000000900007202 */ /* 0x000fe40000000f00 */
[----:B------:R-:W-:Y:S02]  /*12930*/  @P3 SHF.R.U32.HI R0, RZ, c[0x0][0x4f0], R5 ;  /* 0x00013c00ff003a19 */ /* 0x000fe40000011605 */
        /* <DEDUP_REMOVED lines=19> */
.L_x_534:
[----:B------:R-:W-:Y:S05]  /*12a70*/  BRA.DIV ~URZ, `(.L_x_481) ;  /* 0x00003cd27f007947 */ /* 0x000fea000b800000 */
[----:B------:R3:W4:Y:S02]  /*12a80*/  SHFL.IDX PT, R0, R14, RZ, 0x1c1f ;  /* 0x001c1fff0e007589 */ /* 0x00072400000e0000 */
.L_x_535:
        /* <DEDUP_REMOVED lines=69> */
[----:B------:R-:W-:-:S05]  /*12ee0*/  ISETP.GE.AND P6, PT, R41, c[0x0][0x3c8], PT ;  /* 0x0000f20029007a0c */ /* 0x000fca0003fc6270 */
[----:B----4-:R-:W-:Y:S02]  /*12ef0*/  @!P1 IMAD.MOV.U32 R6, RZ, RZ, R0 ;  /* 0x000000ffff069224 */ /* 0x010fe400078e0000 */
[----:B--2---:R-:W-:Y:S01]  /*12f00*/  @!P1 IMAD.MOV.U32 R7, RZ, RZ, R4 ;  /* 0x000000ffff079224 */ /* 0x004fe200078e0004 */
[----:B------:R-:W-:-:S03]  /*12f10*/  @!P0 LEA R2, P2, R13, R0, 0x2 ;  /* 0x000000000d028211 */ /* 0x000fc600078410ff */
[----:B------:R-:W-:Y:S01]  /*12f20*/  @!P1 IMAD.WIDE R6, R5, 0x4, R6 ;  /* 0x0000000405069825 */ /* 0x000fe200078e0206 */
[----:B------:R-:W-:Y:S02]  /*12f30*/  @!P0 LEA.HI.X R3, R13, R4, R15, 0x2, P2 ;  /* 0x000000040d038211 */ /* 0x000fe400010f140f */
[----:B------:R-:W-:Y:S02]  /*12f40*/  ISETP.GE.AND P2, PT, R18, c[0x0][0x3c8], PT ;  /* 0x0000f20012007a0c */ /* 0x000fe40003f46270 */
[----:B------:R2:W-:Y:S01]  /*12f50*/  @!P1 ST.E.64 [R6.64], R184 ;  /* 0x000000b806009985 */ /* 0x0005e2000c101b06 */
[----:B------:R-:W-:-:S03]  /*12f60*/  ISETP.GE.AND P1, PT, R19, c[0x0][0x3c8], PT ;  /* 0x0000f20013007a0c */ /* 0x000fc60003f26270 */
[----:B------:R4:W-:Y:S01]  /*12f70*/  @!P0 ST.E.64 [R2.64], R152 ;  /* 0x0000009802008985 */ /* 0x0009e2000c101b06 */
[CC--:B--2---:R-:W-:Y:S02]  /*12f80*/  @!P3 LEA R6, P5, R17.reuse, R0.reuse, 0x2 ;  /* 0x000000001106b211 */ /* 0x0c4fe400078a10ff */
[C---:B----4-:R-:W-:Y:S02]  /*12f90*/  @!P4 LEA R2, P0, R16.reuse, R0, 0x2 ;  /* 0x000000001002c211 */ /* 0x050fe400078010ff */
[-C--:B------:R-:W-:Y:S02]  /*12fa0*/  @!P3 LEA.HI.X R7, R17, R4.reuse, R47, 0x2, P5 ;  /* 0x000000041107b211 */ /* 0x080fe400028f142f */
[----:B------:R-:W-:-:S03]  /*12fb0*/  @!P4 LEA.HI.X R3, R16, R4, R46, 0x2, P0 ;  /* 0x000000041003c211 */ /* 0x000fc600000f142e */
[----:B------:R2:W-:Y:S01]  /*12fc0*/  @!P3 ST.E.64 [R6.64], R148 ;  /* 0x000000940600b985 */ /* 0x0005e2000c101b06 */
[----:B------:R-:W-:-:S03]  /*12fd0*/  ISETP.GE.AND P3, PT, R20, c[0x0][0x3c8], PT ;  /* 0x0000f20014007a0c */ /* 0x000fc60003f66270 */
[----:B------:R4:W-:Y:S01]  /*12fe0*/  @!P4 ST.E.64 [R2.64], R144 ;  /* 0x000000900200c985 */ /* 0x0009e2000c101b06 */
[----:B------:R-:W-:Y:S02]  /*12ff0*/  ISETP.GE.AND P4, PT, R21, c[0x0][0x3c8], PT ;  /* 0x0000f20015007a0c */ /* 0x000fe40003f86270 */
        /* <DEDUP_REMOVED lines=75> */
[----:B------:R-:W-:Y:S02]  /*134b0*/  @!P4 LEA.HI.X R3, R37, R4, R67, 0x2, P0 ;  /* 0x000000042503c211 */ /* 0x000fe400000f1443 */
[----:B------:R-:W-:Y:S01]  /*134c0*/  @!P2 LEA R8, P0, R38, R0, 0x2 ;  /* 0x000000002608a211 */ /* 0x000fe200078010ff */
[----:B------:R2:W-:Y:S01]  /*134d0*/  @!P3 ST.E.64 [R6.64], R92 ;  /* 0x0000005c0600b985 */ /* 0x0005e2000c101b06 */
[----:B------:R-:W-:-:S02]  /*134e0*/  ISETP.GE.AND P5, PT, R40, c[0x0][0x3c8], PT ;  /* 0x0000f20028007a0c */ /* 0x000fc40003fa6270 */
[----:B------:R-:W-:Y:S01]  /*134f0*/  @!P2 LEA.HI.X R9, R38, R4, R68, 0x2, P0 ;  /* 0x000000042609a211 */ /* 0x000fe200000f1444 */
[----:B------:R4:W-:Y:S01]  /*13500*/  @!P4 ST.E.64 [R2.64], R96 ;  /* 0x000000600200c985 */ /* 0x0009e2000c101b06 */
[----:B------:R-:W-:-:S03]  /*13510*/  ISETP.GE.AND P4, PT, R42, c[0x0][0x3c8], PT ;  /* 0x0000f2002a007a0c */ /* 0x000fc60003f86270 */
[----:B------:R-:W-:Y:S01]  /*13520*/  @!P2 ST.E.64 [R8.64], R186 ;  /* 0x000000ba0800a985 */ /* 0x000fe2000c101b06 */
[----:B------:R-:W-:Y:S02]  /*13530*/  ISETP.GE.AND P2, PT, R43, c[0x0][0x3c8], PT ;  /* 0x0000f2002b007a0c */ /* 0x000fe40003f46270 */
[-C--:B--2---:R-:W-:Y:S02]  /*13540*/  @!P6 LEA R6, P0, R41, R0.reuse, 0x2 ;  /* 0x000000002906e211 */ /* 0x084fe400078010ff */
[----:B----4-:R-:W-:Y:S02]  /*13550*/  @!P1 LEA R2, P3, R39, R0, 0x2 ;  /* 0x0000000027029211 */ /* 0x010fe400078610ff */
[-C--:B------:R-:W-:Y:S02]  /*13560*/  @!P6 LEA.HI.X R7, R41, R4.reuse, R71, 0x2, P0 ;  /* 0x000000042907e211 */ /* 0x080fe400000f1447 */
[----:B------:R-:W-:Y:S02]  /*13570*/  @!P1 LEA.HI.X R3, R39, R4, R69, 0x2, P3 ;  /* 0x0000000427039211 */ /* 0x000fe400018f1445 */
[----:B------:R-:W-:-:S03]  /*13580*/  ISETP.GE.AND P0, PT, R45, c[0x0][0x3c8], PT ;  /* 0x0000f2002d007a0c */ /* 0x000fc60003f06270 */
        /* <DEDUP_REMOVED lines=18> */
.L_x_483:
[----:B------:R-:W-:Y:S05]  /*136b0*/  BSYNC B0 ;  /* 0x0000000000007941 */ /* 0x000fea0003800000 */
.L_x_482:
[----:B------:R-:W-:Y:S05]  /*136c0*/  BRA.DIV ~URZ, `(.L_x_484) ;  /* 0x000030e27f007947 */ /* 0x000fea000b800000 */
[----:B--2---:R2:W1:Y:S04]  /*136d0*/  SHFL.IDX PT, R4, R12, 0x1, 0x1c1f ;  /* 0x003c1f000c047f89 */ /* 0x00446800000e0000 */
[----:B----4-:R2:W4:Y:S02]  /*136e0*/  SHFL.IDX PT, R0, R14, 0x1, 0x1c1f ;  /* 0x003c1f000e007f89 */ /* 0x01052400000e0000 */
.L_x_536:
        /* <DEDUP_REMOVED lines=136> */
.L_x_464:
[----:B------:R-:W3:Y:S04]  /*13f70*/  LDL.LU R0, [R1+0x74] ;  /* 0x0000740001007983 */ /* 0x000ee80000300800 */
[----:B------:R-:W4:Y:S01]  /*13f80*/  LDL R7, [R1+0x7c] ;  /* 0x00007c0001077983 */ /* 0x000f220000100800 */
[----:B------:R-:W-:Y:S01]  /*13f90*/  ISETP.NE.U32.AND P0, PT, RZ, c[0x0][0x508], PT ;  /* 0x00014200ff007a0c */ /* 0x000fe20003f05070 */
[----:B------:R-:W-:Y:S01]  /*13fa0*/  IMAD.MOV.U32 R4, RZ, RZ, 0x4 ;  /* 0x00000004ff047424 */ /* 0x000fe200078e00ff */
[----:B------:R-:W-:Y:S01]  /*13fb0*/  ISETP.NE.U32.AND P2, PT, RZ, c[0x0][0x500], PT ;  /* 0x00014000ff007a0c */ /* 0x000fe20003f45070 */
[----:B------:R-:W-:Y:S01]  /*13fc0*/  IMAD.MOV.U32 R20, RZ, RZ, c[0x0][0x388] ;  /* 0x0000e200ff147624 */ /* 0x000fe200078e00ff */
[----:B------:R-:W-:Y:S01]  /*13fd0*/  ISETP.NE.AND.EX P0, PT, RZ, c[0x0][0x50c], PT, P0 ;  /* 0x00014300ff007a0c */ /* 0x000fe20003f05300 */
[----:B--2---:R-:W-:Y:S01]  /*13fe0*/  IMAD.MOV.U32 R6, RZ, RZ, RZ ;  /* 0x000000ffff067224 */ /* 0x004fe200078e00ff */
[----:B------:R-:W-:Y:S01]  /*13ff0*/  ISETP.NE.AND.EX P2, PT, RZ, c[0x0][0x504], PT, P2 ;  /* 0x00014100ff007a0c */ /* 0x000fe20003f45320 */
[----:B----4-:R-:W-:-:S10]  /*14000*/  IMAD.WIDE R2, R7, R4, c[0x0][0x500] ;  /* 0x0001400007027625 */ /* 0x010fd400078e0204 */
[----:B------:R-:W-:Y:S02]  /*14010*/  @P0 IMAD.WIDE R4, R7, R4, c[0x0][0x508] ;  /* 0x0001420007040625 */ /* 0x000fe400078e0204 */
[----:B------:R2:W5:Y:S04]  /*14020*/  @P2 LDG.E R6, [R2.64] ;  /* 0x0000000602062981 */ /* 0x000568000c1e1900 */
[----:B------:R2:W5:Y:S01]  /*14030*/  @P0 LDG.E R20, [R4.64] ;  /* 0x0000000604140981 */ /* 0x000562000c1e1900 */
[----:B---3--:R-:W-:-:S04]  /*14040*/  ISETP.NE.AND P1, PT, R0, RZ, PT ;  /* 0x000000ff0000720c */ /* 0x008fc80003f25270 */
[----:B------:R-:W-:Y:S01]  /*14050*/  SEL R19, R0, c[0x0][0x3d4], P1 ;  /* 0x0000f50000137a07 */ /* 0x000fe20000800000 */
[----:B------:R-:W-:Y:S05]  /*14060*/  @P0 BRA `(.L_x_485) ;  /* 0x0000004000000947 */ /* 0x000fea0003800000 */
[----:B------:R-:W-:Y:S05]  /*14070*/  @!P2 BRA `(.L_x_485) ;  /* 0x000000300000a947 */ /* 0x000fea0003800000 */
[----:B------:R3:W4:Y:S04]  /*14080*/  LDG.E R0, [R2.64] ;  /* 0x0000000602007981 */ /* 0x000728000c1e1900 */
[----:B--23--:R-:W4:Y:S02]  /*14090*/  LDG.E R2, [R2.64+0x4] ;  /* 0x0000040602027981 */ /* 0x00cf24000c1e1900 */
[----:B----45:R-:W-:Y:S02]  /*140a0*/  IADD3 R20, -R0, R2, RZ ;  /* 0x0000000200147210 */ /* 0x030fe40007ffe1ff */
.L_x_485:
[----:B--2---:R-:W2:Y:S01]  /*140b0*/  S2R R3, SR_TID.X ;  /* 0x0000000000037919 */ /* 0x004ea20000002100 */
[----:B------:R-:W-:Y:S01]  /*140c0*/  SHF.R.S32.HI R0, RZ, 0x1f, R7 ;  /* 0x0000001fff007819 */ /* 0x000fe20000011407 */
[----:B------:R-:W-:Y:S01]  /*140d0*/  BSSY B0, `(.L_x_486) ;  /* 0x0000038000007945 */ /* 0x000fe20003800000 */
[----:B-----5:R-:W-:-:S02]  /*140e0*/  SHF.R.S32.HI R18, RZ, 0x1f, R6 ;  /* 0x0000001fff127819 */ /* 0x020fc40000011406 */
[----:B------:R-:W-:Y:S02]  /*140f0*/  SEL R16, R7, RZ, !P2 ;  /* 0x000000ff07107207 */ /* 0x000fe40005000000 */
[----:B------:R-:W-:Y:S02]  /*14100*/  SEL R21, R0, RZ, !P2 ;  /* 0x000000ff00157207 */ /* 0x000fe40005000000 */
[----:B--2---:R-:W-:-:S13]  /*14110*/  ISETP.GT.AND P0, PT, R3, 0x7f, PT ;  /* 0x0000007f0300780c */ /* 0x004fda0003f04270 */
[----:B------:R-:W-:Y:S05]  /*14120*/  @P0 BRA `(.L_x_487) ;  /* 0x0000032000000947 */ /* 0x000fea0003800000 */
[----:B------:R-:W2:Y:S01]  /*14130*/  LDL R2, [R1+0x68] ;  /* 0x0000680001027983 */ /* 0x000ea20000100800 */
[----:B------:R-:W-:Y:S01]  /*14140*/  IMAD R0, R20, c[0x0][0x4e8], RZ ;  /* 0x00013a0014007a24 */ /* 0x000fe200078e02ff */
[----:B--2---:R-:W-:-:S04]  /*14150*/  IADD3 R10, R2, R3, RZ ;  /* 0x00000003020a7210 */ /* 0x004fc80007ffe0ff */
[----:B------:R-:W-:-:S13]  /*14160*/  ISETP.GE.AND P0, PT, R10, R0, PT ;  /* 0x000000000a00720c */ /* 0x000fda0003f06270 */
[----:B------:R-:W-:Y:S05]  /*14170*/  @P0 BRA `(.L_x_487) ;  /* 0x000002d000000947 */ /* 0x000fea0003800000 */
[----:B------:R-:W2:Y:S04]  /*14180*/  LDL R2, [R1+0x84] ;  /* 0x0000840001027983 */ /* 0x000ea80000100800 */
[----:B------:R-:W3:Y:S01]  /*14190*/  LDL.LU R22, [R1+0x78] ;  /* 0x0000780001167983 */ /* 0x000ee20000300800 */
[----:B------:R-:W-:Y:S01]  /*141a0*/  IMAD.MOV.U32 R0, RZ, RZ, 0x368 ;  /* 0x00000368ff007424 */ /* 0x000fe200078e00ff */
[----:B------:R-:W-:-:S04]  /*141b0*/  ISETP.GT.AND P2, PT, R19, 0x1, PT ;  /* 0x000000011300780c */ /* 0x000fc80003f44270 */
[----:B------:R-:W-:-:S04]  /*141c0*/  SEL R0, R0, 0x328, P2 ;  /* 0x0000032800007807 */ /* 0x000fc80001000000 */
[----:B------:R4:W5:Y:S08]  /*141d0*/  LDC.64 R8, c[0x0][R0+0x170] ;  /* 0x00005c0000087b82 */ /* 0x0009700000000a00 */
[----:B------:R4:W2:Y:S08]  /*141e0*/  LDC.64 R4, c[0x0][R0+0x168] ;  /* 0x00005a0000047b82 */ /* 0x0008b00000000a00 */
[----:B------:R4:W1:Y:S08]  /*141f0*/  LDC.64 R14, c[0x0][R0+0x178] ;  /* 0x00005e00000e7b82 */ /* 0x0008700000000a00 */
[----:B------:R4:W1:Y:S02]  /*14200*/  LDC.64 R12, c[0x0][R0+0x160] ;  /* 0x00005800000c7b82 */ /* 0x0008640000000a00 */
[----:B----4-:R-:W-:-:S02]  /*14210*/  IMAD.MOV.U32 R0, RZ, RZ, c[0x0][0x4e8] ;  /* 0x00013a00ff007624 */ /* 0x010fc400078e00ff */
[----:B-----5:R-:W-:-:S03]  /*14220*/  IMAD R7, R9, R16, RZ ;  /* 0x0000001009077224 */ /* 0x020fc600078e02ff */
[----:B------:R-:W-:Y:S02]  /*14230*/  ISETP.NE.AND P0, PT, R0, 0x1, PT ;  /* 0x000000010000780c */ /* 0x000fe40003f05270 */
[----:B------:R-:W-:-:S11]  /*14240*/  MOV R0, R10 ;  /* 0x0000000a00007202 */ /* 0x000fd60000000f00 */
[----:B------:R-:W-:-:S05]  /*14250*/  @P0 IMAD.HI.U32 R17, R10, c[0x0][0x4ec], RZ ;  /* 0x00013b000a110a27 */ /* 0x000fca00078e00ff */
[----:B------:R-:W-:Y:S01]  /*14260*/  @P0 SHF.R.U32.HI R0, RZ, c[0x0][0x4f0], R17 ;  /* 0x00013c00ff000a19 */ /* 0x000fe20000011611 */
[-C--:B--2---:R-:W-:Y:S02]  /*14270*/  IMAD R9, R5, R2.reuse, RZ ;  /* 0x0000000205097224 */ /* 0x084fe400078e02ff */
[----:B------:R-:W-:-:S04]  /*14280*/  IMAD.WIDE.U32 R4, R4, R2, RZ ;  /* 0x0000000204047225 */ /* 0x000fc800078e00ff */
[----:B------:R-:W-:-:S04]  /*14290*/  IMAD.WIDE.U32 R2, R8, R16, RZ ;  /* 0x0000001008027225 */ /* 0x000fc800078e00ff */
[----:B------:R-:W-:Y:S01]  /*142a0*/  IMAD R8, R8, R21, R7 ;  /* 0x0000001508087224 */ /* 0x000fe200078e0207 */
[----:B---3--:R-:W-:Y:S01]  /*142b0*/  SEL R7, R22, RZ, P2 ;  /* 0x000000ff16077207 */ /* 0x008fe20001000000 */
[----:B------:R-:W-:Y:S01]  /*142c0*/  IMAD.IADD R9, R5, 0x1, R9 ;  /* 0x0000000105097824 */ /* 0x000fe200078e0209 */
[----:B------:R-:W-:Y:S01]  /*142d0*/  IADD3 R17, P1, P0, R2, R4, R6 ;  /* 0x0000000402117210 */ /* 0x000fe2000783e006 */
[----:B------:R-:W-:Y:S01]  /*142e0*/  IMAD.MOV R2, RZ, RZ, -R0 ;  /* 0x000000ffff027224 */ /* 0x000fe200078e0a00 */
[----:B------:R-:W-:Y:S01]  /*142f0*/  IADD3 R3, R3, R8, RZ ;  /* 0x0000000803037210 */ /* 0x000fe20007ffe0ff */
[-C--:B-1----:R-:W-:Y:S02]  /*14300*/  IMAD R8, R15, R7.reuse, RZ ;  /* 0x000000070f087224 */ /* 0x082fe400078e02ff */
[----:B------:R-:W-:Y:S01]  /*14310*/  IMAD.WIDE.U32 R4, R14, R7, RZ ;  /* 0x000000070e047225 */ /* 0x000fe200078e00ff */
[----:B------:R-:W-:Y:S02]  /*14320*/  IADD3.X R9, R3, R9, R18, P1, P0 ;  /* 0x0000000903097210 */ /* 0x000fe40000fe0412 */
[----:B------:R-:W-:Y:S01]  /*14330*/  SHF.R.S32.HI R3, RZ, 0x1f, R0 ;  /* 0x0000001fff037819 */ /* 0x000fe20000011400 */
[----:B------:R-:W-:Y:S01]  /*14340*/  IMAD R2, R2, c[0x0][0x4e8], R10 ;  /* 0x00013a0002027a24 */ /* 0x000fe200078e020a */
[----:B------:R-:W-:Y:S01]  /*14350*/  IADD3 R5, R5, R8, RZ ;  /* 0x0000000805057210 */ /* 0x000fe20007ffe0ff */
[----:B------:R-:W-:Y:S01]  /*14360*/  IMAD.MOV.U32 R8, RZ, RZ, c[0x0][0x4a8] ;  /* 0x00012a00ff087624 */ /* 0x000fe200078e00ff */
[----:B------:R-:W-:Y:S01]  /*14370*/  IADD3 R4, P1, P0, R0, R17, R4 ;  /* 0x0000001100047210 */ /* 0x000fe2000783e004 */
[----:B------:R-:W-:Y:S01]  /*14380*/  IMAD R0, R13, R2, RZ ;  /* 0x000000020d007224 */ /* 0x000fe200078e02ff */
[----:B------:R-:W-:-:S02]  /*14390*/  SHF.R.S32.HI R7, RZ, 0x1f, R2 ;  /* 0x0000001fff077819 */ /* 0x000fc40000011402 */
        /* <DEDUP_REMOVED lines=11> */
.L_x_487:
[----:B------:R-:W-:Y:S05]  /*14450*/  BSYNC B0 ;  /* 0x0000000000007941 */ /* 0x000fea0003800000 */
.L_x_486:
        /* <DEDUP_REMOVED lines=19> */
[----:B------:R-:W-:Y:S01]  /*14590*/  IADD3 R14, R8, R9, RZ ;  /* 0x00000009080e7210 */ /* 0x000fe20007ffe0ff */
[----:B------:R-:W-:Y:S02]  /*145a0*/  IMAD R6, R6, c[0x0][0x3a4], R0 ;  /* 0x0000e90006067a24 */ /* 0x000fe400078e0200 */
[----:B------:R-:W-:-:S03]  /*145b0*/  IMAD.IADD R4, R9, 0x1, R4 ;  /* 0x0000000109047824 */ /* 0x000fc600078e0204 */
        /* <DEDUP_REMOVED lines=25> */
.L_x_537:
[----:B------:R-:W-:Y:S05]  /*14750*/  BRA.DIV ~URZ, `(.L_x_489) ;  /* 0x000021827f007947 */ /* 0x000fea000b800000 */
[----:B------:R3:W4:Y:S02]  /*14760*/  SHFL.IDX PT, R0, R15, RZ, 0x181f ;  /* 0x00181fff0f007589 */ /* 0x00072400000e0000 */
.L_x_538:
[----:B------:R-:W-:Y:S01]  /*14770*/  IMAD R13, R20, c[0x0][0x4e8], RZ ;  /* 0x00013a00140d7a24 */ /* 0x000fe200078e02ff */
[----:B------:R-:W-:Y:S01]  /*14780*/  BSSY B0, `(.L_x_490) ;  /* 0x0000017000007945 */ /* 0x000fe20003800000 */
[----:B------:R-:W-:Y:S02]  /*14790*/  SHF.R.S32.HI R19, RZ, 0x1f, R33 ;  /* 0x0000001fff137819 */ /* 0x000fe40000011421 */
[----:B------:R-:W-:Y:S02]  /*147a0*/  SHF.R.S32.HI R18, RZ, 0x1f, R34 ;  /* 0x0000001fff127819 */ /* 0x000fe40000011422 */
[----:B------:R-:W-:Y:S02]  /*147b0*/  ISETP.GE.AND P0, PT, R14, R13, PT ;  /* 0x0000000d0e00720c */ /* 0x000fe40003f06270 */
[----:B------:R-:W-:Y:S02]  /*147c0*/  SHF.R.S32.HI R16, RZ, 0x1f, R11 ;  /* 0x0000001fff107819 */ /* 0x000fe4000001140b */
[----:B------:R-:W-:-:S09]  /*147d0*/  SHF.R.S32.HI R17, RZ, 0x1f, R32 ;  /* 0x0000001fff117819 */ /* 0x000fd20000011420 */
[----:B------:R-:W-:Y:S05]  /*147e0*/  @P0 BRA `(.L_x_491) ;  /* 0x0000010000000947 */ /* 0x000fea0003800000 */
[----:B------:R-:W-:Y:S02]  /*147f0*/  ISETP.GE.AND P3, PT, R11, c[0x0][0x3c8], PT ;  /* 0x0000f2000b007a0c */ /* 0x000fe40003f66270 */
[----:B------:R-:W-:Y:S02]  /*14800*/  ISETP.GE.AND P2, PT, R34, c[0x0][0x3c8], PT ;  /* 0x0000f20022007a0c */ /* 0x000fe40003f46270 */
[----:B------:R-:W-:Y:S02]  /*14810*/  ISETP.GE.AND P1, PT, R33, c[0x0][0x3c8], PT ;  /* 0x0000f20021007a0c */ /* 0x000fe40003f26270 */
[----:B------:R-:W-:-:S07]  /*14820*/  ISETP.GE.AND P0, PT, R32, c[0x0][0x3c8], PT ;  /* 0x0000f20020007a0c */ /* 0x000fce0003f06270 */
[-C--:B----4-:R-:W-:Y:S02]  /*14830*/  @!P3 LEA R8, P4, R11, R0.reuse, 0x1 ;  /* 0x000000000b08b211 */ /* 0x090fe400078808ff */
[-C--:B------:R-:W-:Y:S02]  /*14840*/  @!P2 LEA R6, P6, R34, R0.reuse, 0x1 ;  /* 0x000000002206a211 */ /* 0x080fe400078c08ff */
[----:B------:R-:W-:Y:S02]  /*14850*/  @!P1 LEA R4, P5, R33, R0, 0x1 ;  /* 0x0000000021049211 */ /* 0x000fe400078a08ff */
        /* <DEDUP_REMOVED lines=9> */
.L_x_491:
[----:B------:R-:W-:Y:S05]  /*148f0*/  BSYNC B0 ;  /* 0x0000000000007941 */ /* 0x000fea0003800000 */
.L_x_490:
[----:B------:R-:W-:Y:S05]  /*14900*/  BRA.DIV ~URZ, `(.L_x_492) ;  /* 0x000020327f007947 */ /* 0x000fea000b800000 */
[----:B--2---:R2:W1:Y:S04]  /*14910*/  SHFL.IDX PT, R10, R12, 0x1, 0x181f ;  /* 0x00381f000c0a7f89 */ /* 0x00446800000e0000 */
[----:B----4-:R2:W4:Y:S02]  /*14920*/  SHFL.IDX PT, R0, R15, 0x1, 0x181f ;  /* 0x00381f000f007f89 */ /* 0x01052400000e0000 */
.L_x_539:
        /* <DEDUP_REMOVED lines=20> */
.L_x_494:
[----:B------:R-:W-:Y:S05]  /*14a70*/  BSYNC B0 ;  /* 0x0000000000007941 */ /* 0x000fea0003800000 */
.L_x_493:
[----:B------:R-:W-:Y:S05]  /*14a80*/  BRA.DIV ~URZ, `(.L_x_495) ;  /* 0x00001f727f007947 */ /* 0x000fea000b800000 */
[----:B-1----:R1:W2:Y:S02]  /*14a90*/  SHFL.IDX PT, R10, R12, 0x2, 0x181f ;  /* 0x00581f000c0a7f89 */ /* 0x0022a400000e0000 */
.L_x_540:
[----:B------:R-:W-:Y:S05]  /*14aa0*/  BRA.DIV ~URZ, `(.L_x_496) ;  /* 0x00001fc27f007947 */ /* 0x000fea000b800000 */
[----:B----4-:R4:W1:Y:S02]  /*14ab0*/  SHFL.IDX PT, R0, R15, 0x2, 0x181f ;  /* 0x00581f000f007f89 */ /* 0x01086400000e0000 */
.L_x_541:
        /* <DEDUP_REMOVED lines=20> */
.L_x_498:
[----:B------:R-:W-:Y:S05]  /*14c00*/  BSYNC B0 ;  /* 0x0000000000007941 */ /* 0x000fea0003800000 */
.L_x_497:
[----:B------:R-:W-:Y:S05]  /*14c10*/  BRA.DIV ~URZ, `(.L_x_499) ;  /* 0x00001eb27f007947 */ /* 0x000fea000b800000 */
[----:B--2---:R2:W3:Y:S04]  /*14c20*/  SHFL.IDX PT, R10, R12, 0x3, 0x181f ;  /* 0x00781f000c0a7f89 */ /* 0x0044e800000e0000 */
[----:B-1----:R2:W1:Y:S02]  /*14c30*/  SHFL.IDX PT, R0, R15, 0x3, 0x181f ;  /* 0x00781f000f007f89 */ /* 0x00246400000e0000 */
.L_x_542:
[----:B------:R-:W-:-:S04]  /*14c40*/  IADD3 R2, R14, 0x60, RZ ;  /* 0x000000600e027810 */ /* 0x000fc80007ffe0ff */
[----:B------:R-:W-:-:S13]  /*14c50*/  ISETP.GE.AND P0, PT, R2, R13, PT ;  /* 0x0000000d0200720c */ /* 0x000fda0003f06270 */
[----:B------:R-:W-:Y:S05]  /*14c60*/  @P0 BRA `(.L_x_479) ;  /* 0x0000010000000947 */ /* 0x000fea0003800000 */
[----:B------:R-:W-:Y:S02]  /*14c70*/  ISETP.GE.AND P3, PT, R11, c[0x0][0x3c8], PT ;  /* 0x0000f2000b007a0c */ /* 0x000fe40003f66270 */
[----:B------:R-:W-:Y:S02]  /*14c80*/  ISETP.GE.AND P2, PT, R34, c[0x0][0x3c8], PT ;  /* 0x0000f20022007a0c */ /* 0x000fe40003f46270 */
[----:B------:R-:W-:Y:S02]  /*14c90*/  ISETP.GE.AND P1, PT, R33, c[0x0][0x3c8], PT ;  /* 0x0000f20021007a0c */ /* 0x000fe40003f26270 */
[----:B------:R-:W-:-:S07]  /*14ca0*/  ISETP.GE.AND P0, PT, R32, c[0x0][0x3c8], PT ;  /* 0x0000f20020007a0c */ /* 0x000fce0003f06270 */
[CC--:B-1----:R-:W-:Y:S02]  /*14cb0*/  @!P3 LEA R8, P4, R11.reuse, R0.reuse, 0x1 ;  /* 0x000000000b08b211 */ /* 0x0c2fe400078808ff */
[----:B------:R-:W-:Y:S02]  /*14cc0*/  @!P2 LEA R6, P6, R34, R0, 0x1 ;  /* 0x000000002206a211 */ /* 0x000fe400078c08ff */
[----:B---3--:R-:W-:Y:S02]  /*14cd0*/  @!P3 LEA.HI.X R9, R11, R10, R16, 0x1, P4 ;  /* 0x0000000a0b09b211 */ /* 0x008fe400020f0c10 */
[-C--:B------:R-:W-:Y:S02]  /*14ce0*/  @!P1 LEA R4, P5, R33, R0.reuse, 0x1 ;  /* 0x0000000021049211 */ /* 0x080fe400078a08ff */
[----:B------:R-:W-:Y:S01]  /*14cf0*/  @!P0 LEA R2, P4, R32, R0, 0x1 ;  /* 0x0000000020028211 */ /* 0x000fe200078808ff */
[----:B------:R1:W-:Y:S01]  /*14d00*/  @!P3 ST.E.128 [R8.64], RZ ;  /* 0x000000ff0800b985 */ /* 0x0003e2000c101d06 */
[----:B------:R-:W-:-:S02]  /*14d10*/  @!P2 LEA.HI.X R7, R34, R10, R18, 0x1, P6 ;  /* 0x0000000a2207a211 */ /* 0x000fc400030f0c12 */
[-C--:B------:R-:W-:Y:S02]  /*14d20*/  @!P1 LEA.HI.X R5, R33, R10.reuse, R19, 0x1, P5 ;  /* 0x0000000a21059211 */ /* 0x080fe400028f0c13 */
[----:B------:R-:W-:Y:S01]  /*14d30*/  @!P0 LEA.HI.X R3, R32, R10, R17, 0x1, P4 ;  /* 0x0000000a20038211 */ /* 0x000fe200020f0c11 */
[----:B------:R1:W-:Y:S04]  /*14d40*/  @!P2 ST.E.128 [R6.64], RZ ;  /* 0x000000ff0600a985 */ /* 0x0003e8000c101d06 */
[----:B------:R1:W-:Y:S04]  /*14d50*/  @!P1 ST.E.128 [R4.64], RZ ;  /* 0x000000ff04009985 */ /* 0x0003e8000c101d06 */
[----:B------:R1:W-:Y:S02]  /*14d60*/  @!P0 ST.E.128 [R2.64], RZ ;  /* 0x000000ff02008985 */ /* 0x0003e4000c101d06 */
.L_x_479:
[----:B------:R-:W-:Y:S05]  /*14d70*/  BSYNC B1 ;  /* 0x0000000000017941 */ /* 0x000fea0003800000 */
.L_x_463:
[----:B-1-34-:R-:W3:Y:S02]  /*14d80*/  LDL R0, [R1+0xa8] ;  /* 0x0000a80001007983 */ /* 0x01aee40000100800 */
[----:B---3--:R-:W-:-:S13]  /*14d90*/  ISETP.NE.AND P0, PT, R0, RZ, PT ;  /* 0x000000ff0000720c */ /* 0x008fda0003f05270 */
[----:B------:R-:W-:Y:S01]  /*14da0*/  @P0 WARPSYNC 0xffffffff ;  /* 0xffffffff00000948 */ /* 0x000fe20003800000 */
[----:B------:R-:W-:Y:S06]  /*14db0*/  @P0 BAR.SYNC.DEFER_BLOCKING 0x5, 0x100 ;  /* 0x0144000000000b1d */ /* 0x000fec0000010000 */
[----:B--2---:R-:W1:Y:S04]  /*14dc0*/  @P0 LDS.128 R4, [0x1a080] ;  /* 0x01a08000ff040984 */ /* 0x004e680000000c00 */
[----:B-1----:R1:W-:Y:S04]  /*14dd0*/  @P0 STL.64 [R1+0x70], R4 ;  /* 0x0000700401000387 */ /* 0x0023e80000100a00 */
[----:B------:R1:W-:Y:S04]  /*14de0*/  @P0 STL.64 [R1+0x78], R6 ;  /* 0x0000780601000387 */ /* 0x0003e80000100a00 */
[----:B------:R-:W-:Y:S06]  /*14df0*/  @P0 BAR.ARV 0x4, 0x100 ;  /* 0x0104000000000b1d */ /* 0x000fec0000002000 */
[----:B------:R-:W-:Y:S05]  /*14e00*/  @P0 BRA `(.L_x_500) ;  /* 0x0000105000000947 */ /* 0x000fea0003800000 */
[----:B------:R-:W2:Y:S01]  /*14e10*/  S2R R0, SR_TID.X ;  /* 0x0000000000007919 */ /* 0x000ea20000002100 */
[----:B-1----:R-:W-:Y:S01]  /*14e20*/  IMAD.MOV.U32 R7, RZ, RZ, RZ ;  /* 0x000000ffff077224 */ /* 0x002fe200078e00ff */
[----:B--2---:R-:W-:-:S04]  /*14e30*/  LOP3.LUT R14, R0, 0x1f, RZ, 0xc0, !PT ;  /* 0x0000001f000e7812 */ /* 0x004fc800078ec0ff */
[----:B------:R-:W-:Y:S01]  /*14e40*/  ISETP.NE.AND P6, PT, R14, 0x1f, PT ;  /* 0x0000001f0e00780c */ /* 0x000fe20003fc5270 */
[----:B------:R-:W-:Y:S10]  /*14e50*/  BRA.DIV ~URZ, `(.L_x_501) ;  /* 0x00001d327f007947 */ /* 0x000ff4000b800000 */
[----:B------:R1:W2:Y:S02]  /*14e60*/  SHFL.IDX PT, R9, R111, RZ, 0x1f ;  /* 0x00001fff6f097589 */ /* 0x0002a400000e0000 */
.L_x_543:
[----:B------:R-:W-:Y:S05]  /*14e70*/  BRA.DIV ~URZ, `(.L_x_502) ;  /* 0x00001d827f007947 */ /* 0x000fea000b800000 */
[----:B------:R3:W4:Y:S02]  /*14e80*/  SHFL.IDX PT, R8, R111, 0x1, 0x1f ;  /* 0x00201f006f087f89 */ /* 0x00072400000e0000 */
.L_x_544:
        /* <DEDUP_REMOVED lines=18> */
[----:B------:R1:W3:Y:S02]  /*14fb0*/  SHFL.UP PT, R4, R0, 0x1, RZ ;  /* 0x0420000000047989 */ /* 0x0002e400000e00ff */
.L_x_545:
        /* <DEDUP_REMOVED lines=16> */
.L_x_546:
[----:B---3--:R-:W-:Y:S01]  /*150c0*/  IMAD R0, R0, c[0x0][0x538], RZ ;  /* 0x00014e0000007a24 */ /* 0x008fe200078e02ff */
[----:B------:R-:W-:Y:S04]  /*150d0*/  BSSY B1, `(.L_x_505) ;  /* 0x00000cf000017945 */ /* 0x000fe80003800000 */
[----:B----4-:R-:W-:-:S04]  /*150e0*/  IADD3 R8, R0, R8, RZ ;  /* 0x0000000800087210 */ /* 0x010fc80007ffe0ff */
[----:B--2---:R-:W-:-:S13]  /*150f0*/  ISETP.GT.AND P0, PT, R8, R9, PT ;  /* 0x000000090800720c */ /* 0x004fda0003f04270 */
[----:B------:R-:W-:Y:S05]  /*15100*/  @P0 BRA `(.L_x_506) ;  /* 0x0000025000000947 */ /* 0x000fea0003800000 */
.L_x_510:
[----:B------:R-:W2:Y:S02]  /*15110*/  LDL.LU R0, [R1+0x7c] ;  /* 0x00007c0001007983 */ /* 0x000ea40000300800 */
[----:B--2---:R-:W-:-:S04]  /*15120*/  IADD3 R0, R0, 0x1f, RZ ;  /* 0x0000001f00007810 */ /* 0x004fc80007ffe0ff */
[----:B------:R-:W-:-:S13]  /*15130*/  ISETP.GE.AND P0, PT, R0, c[0x0][0x53c], PT ;  /* 0x00014f0000007a0c */ /* 0x000fda0003f06270 */
[----:B------:R-:W-:Y:S05]  /*15140*/  @P0 BRA `(.L_x_507) ;  /* 0x00000c2000000947 */ /* 0x000fea0003800000 */
[----:B------:R2:W-:Y:S01]  /*15150*/  STL [R1+0x7c], R0 ;  /* 0x00007c0001007387 */ /* 0x0005e20000100800 */
[----:B------:R-:W-:Y:S01]  /*15160*/  CS2R R6, SRZ ;  /* 0x0000000000067805 */ /* 0x000fe2000001ff00 */
[----:B--2---:R-:W-:-:S04]  /*15170*/  IADD3 R0, R0, R14, RZ ;  /* 0x0000000e00007210 */ /* 0x004fc80007ffe0ff */
[----:B------:R-:W-:-:S13]  /*15180*/  ISETP.GE.OR P0, PT, R0, c[0x0][0x53c], !P6 ;  /* 0x00014f0000007a0c */ /* 0x000fda0007706670 */
[----:B------:R-:W-:Y:S02]  /*15190*/  @!P0 MOV R2, 0x4 ;  /* 0x0000000400028802 */ /* 0x000fe40000000f00 */
[----:B------:R-:W-:-:S03]  /*151a0*/  @!P0 MOV R3, 0x4 ;  /* 0x0000000400038802 */ /* 0x000fc60000000f00 */
[----:B-1----:R-:W-:-:S04]  /*151b0*/  @!P0 IMAD.WIDE R4, R0, R2, c[0x0][0x580] ;  /* 0x0001600000048625 */ /* 0x002fc800078e0202 */
[----:B------:R-:W-:Y:S01]  /*151c0*/  @!P0 IMAD.WIDE R2, R0, R3, c[0x0][0x578] ;  /* 0x00015e0000028625 */ /* 0x000fe200078e0203 */
[----:B------:R-:W2:Y:S04]  /*151d0*/  @!P0 LDG.E R6, [R4.64] ;  /* 0x0000000604068981 */ /* 0x000ea8000c1e1900 */
[----:B------:R-:W2:Y:S02]  /*151e0*/  @!P0 LDG.E R7, [R2.64] ;  /* 0x0000000602078981 */ /* 0x000ea4000c1e1900 */
[----:B--2---:R-:W-:Y:S01]  /*151f0*/  IMAD R0, R7, R6, RZ ;  /* 0x0000000607007224 */ /* 0x004fe200078e02ff */
[----:B------:R-:W-:Y:S05]  /*15200*/  BRA.DIV ~URZ, `(.L_x_508) ;  /* 0x00001c427f007947 */ /* 0x000fea000b800000 */
[----:B------:R1:W2:Y:S02]  /*15210*/  SHFL.UP PT, R2, R0, 0x1, RZ ;  /* 0x0420000000027989 */ /* 0x0002a400000e00ff */
.L_x_547:
        /* <DEDUP_REMOVED lines=16> */
.L_x_548:
[----:B--2---:R-:W-:-:S05]  /*15320*/  IMAD R0, R0, c[0x0][0x538], RZ ;  /* 0x00014e0000007a24 */ /* 0x004fca00078e02ff */
[----:B------:R-:W-:-:S04]  /*15330*/  IADD3 R8, R0, R8, RZ ;  /* 0x0000000800087210 */ /* 0x000fc80007ffe0ff */
[----:B------:R-:W-:-:S13]  /*15340*/  ISETP.GT.AND P0, PT, R8, R9, PT ;  /* 0x000000090800720c */ /* 0x000fda0003f04270 */
[----:B-1----:R-:W-:Y:S05]  /*15350*/  @!P0 BRA `(.L_x_510) ;  /* 0xfffffdb000008947 */ /* 0x002fea000383ffff */
.L_x_506:
[----:B------:R-:W-:-:S05]  /*15360*/  IADD3 R11, -R0, R8, RZ ;  /* 0x00000008000b7210 */ /* 0x000fca0007ffe1ff */
[----:B------:R-:W-:-:S05]  /*15370*/  IMAD R0, R4, c[0x0][0x538], R11 ;  /* 0x00014e0004007a24 */ /* 0x000fca00078e020b */
[----:B------:R-:W-:Y:S01]  /*15380*/  ISETP.GT.AND P0, PT, R0, R9, PT ;  /* 0x000000090000720c */ /* 0x000fe20003f04270 */
[----:B------:R-:W-:-:S12]  /*15390*/  BRA.DIV ~URZ, `(.L_x_511) ;  /* 0x00001ca27f007947 */ /* 0x000fd8000b800000 */
[----:B------:R-:W-:-:S03]  /*153a0*/  VOTE.ANY R10, PT, !P0 ;  /* 0x00000000000a7806 */ /* 0x000fc600040e0100 */
.L_x_549:
[----:B------:R-:W2:Y:S01]  /*153b0*/  LDL.LU R0, [R1+0x7c] ;  /* 0x00007c0001007983 */ /* 0x000ea20000300800 */
[----:B------:R-:W2:Y:S02]  /*153c0*/  POPC R8, R10 ;  /* 0x0000000a00087309 */ /* 0x000ea40000000000 */
[----:B--2---:R-:W-:-:S05]  /*153d0*/  IADD3 R0, R8, R0, RZ ;  /* 0x0000000008007210 */ /* 0x004fca0007ffe0ff */
[----:B------:R2:W-:Y:S01]  /*153e0*/  STL [R1+0x7c], R0 ;  /* 0x00007c0001007387 */ /* 0x0005e20000100800 */
[----:B------:R-:W-:Y:S05]  /*153f0*/  BRA.DIV ~URZ, `(.L_x_512) ;  /* 0x00001c927f007947 */ /* 0x000fea000b800000 */
[----:B------:R3:W4:Y:S04]  /*15400*/  SHFL.IDX PT, R12, R6, R8, 0x1f ;  /* 0x00001f08060c7589 */ /* 0x00072800000e0000 */
[----:B------:R3:W1:Y:S02]  /*15410*/  SHFL.IDX PT, R7, R7, R8, 0x1f ;  /* 0x00001f0807077589 */ /* 0x00066400000e0000 */
.L_x_550:
[----:B------:R-:W-:Y:S01]  /*15420*/  ISETP.NE.AND P0, PT, R10, RZ, PT ;  /* 0x000000ff0a00720c */ /* 0x000fe20003f05270 */
[----:B------:R-:W-:-:S12]  /*15430*/  BSSY B0, `(.L_x_513) ;  /* 0x0000005000007945 */ /* 0x000fd80003800000 */
[----:B------:R-:W-:Y:S05]  /*15440*/  @!P0 BRA `(.L_x_514) ;  /* 0x0000003000008947 */ /* 0x000fea0003800000 */
[----:B------:R-:W-:Y:S01]  /*15450*/  IADD3 R3, R8, -0x1, RZ ;  /* 0xffffffff08037810 */ /* 0x000fe20007ffe0ff */
[----:B------:R-:W-:Y:S05]  /*15460*/  BRA.DIV ~URZ, `(.L_x_515) ;  /* 0x00001cf27f007947 */ /* 0x000fea000b800000 */
[----:B------:R2:W3:Y:S02]  /*15470*/  SHFL.IDX PT, R13, R4, R3, 0x1f ;  /* 0x00001f03040d7589 */ /* 0x0004e400000e0000 */
.L_x_514:
[----:B------:R-:W-:Y:S05]  /*15480*/  BSYNC B0 ;  /* 0x0000000000007941 */ /* 0x000fea0003800000 */
.L_x_513:
[----:B--23--:R-:W-:Y:S01]  /*15490*/  IMAD R0, R13, c[0x0][0x538], R11 ;  /* 0x00014e000d007a24 */ /* 0x00cfe200078e020b */
[----:B-1----:R-:W-:Y:S01]  /*154a0*/  ISETP.NE.AND P0, PT, R7, 0x1, PT ;  /* 0x000000010700780c */ /* 0x002fe20003f05270 */
[----:B------:R-:W-:Y:S03]  /*154b0*/  BSSY B0, `(.L_x_516) ;  /* 0x0000087000007945 */ /* 0x000fe60003800000 */
[----:B------:R1:W-:Y:S01]  /*154c0*/  STL [R1+0x70], R0 ;  /* 0x0000700001007387 */ /* 0x0003e20000100800 */
[----:B------:R-:W-:-:S08]  /*154d0*/  IADD3 R9, -R0, R9, RZ ;  /* 0x0000000900097210 */ /* 0x000fd00007ffe1ff */
[----:B------:R-:W-:Y:S05]  /*154e0*/  @!P0 BRA `(.L_x_517) ;  /* 0x000003e000008947 */ /* 0x000fea0003800000 */
[-C--:B----4-:R-:W-:Y:S02]  /*154f0*/  IABS R2, R12.reuse ;  /* 0x0000000c00027213 */ /* 0x090fe40000000000 */
[----:B------:R-:W-:Y:S02]  /*15500*/  IABS R8, R12 ;  /* 0x0000000c00087213 */ /* 0x000fe40000000000 */
[----:B-1----:R-:W1:Y:S08]  /*15510*/  I2F.RP R0, R2 ;  /* 0x0000000200007306 */ /* 0x002e700000209400 */
[----:B-1----:R-:W1:Y:S02]  /*15520*/  MUFU.RCP R0, R0 ;  /* 0x0000000000007308 */ /* 0x002e640000001000 */
[----:B-1----:R-:W-:-:S06]  /*15530*/  IADD3 R0, R0, 0xffffffe, RZ ;  /* 0x0ffffffe00007810 */ /* 0x002fcc0007ffe0ff */
[----:B------:R-:W1:Y:S02]  /*15540*/  F2I.FTZ.U32.TRUNC.NTZ R5, R0 ;  /* 0x0000000000057305 */ /* 0x000e64000021f000 */
[----:B-1----:R-:W-:Y:S01]  /*15550*/  IMAD.MOV R3, RZ, RZ, -R5 ;  /* 0x000000ffff037224 */ /* 0x002fe200078e0a05 */
[----:B------:R-:W-:-:S03]  /*15560*/  IABS R0, R7 ;  /* 0x0000000700007213 */ /* 0x000fc60000000000 */
[----:B------:R-:W-:Y:S01]  /*15570*/  IMAD.MOV.U32 R4, RZ, RZ, R3 ;  /* 0x000000ffff047224 */ /* 0x000fe200078e0003 */
[----:B------:R-:W-:Y:S01]  /*15580*/  IABS R3, R9 ;  /* 0x0000000900037213 */ /* 0x000fe20000000000 */
[----:B------:R-:W-:Y:S02]  /*15590*/  IMAD.MOV.U32 R6, RZ, RZ, R0 ;  /* 0x000000ffff067224 */ /* 0x000fe400078e0000 */
[----:B------:R-:W-:Y:S02]  /*155a0*/  IMAD R0, R4, R2, RZ ;  /* 0x0000000204007224 */ /* 0x000fe400078e02ff */
[----:B------:R-:W-:Y:S01]  /*155b0*/  IMAD.MOV.U32 R4, RZ, RZ, RZ ;  /* 0x000000ffff047224 */ /* 0x000fe200078e00ff */
[----:B------:R-:W1:Y:S03]  /*155c0*/  I2F.RP R10, R6 ;  /* 0x00000006000a7306 */ /* 0x000e660000209400 */
[----:B------:R-:W-:-:S04]  /*155d0*/  IMAD.HI.U32 R5, R5, R0, R4 ;  /* 0x0000000005057227 */ /* 0x000fc800078e0004 */
[----:B------:R-:W-:-:S05]  /*155e0*/  IMAD.MOV R0, RZ, RZ, -R8 ;  /* 0x000000ffff007224 */ /* 0x000fca00078e0a08 */
[----:B------:R-:W-:Y:S01]  /*155f0*/  MOV R4, R0 ;  /* 0x0000000000047202 */ /* 0x000fe20000000f00 */
[----:B------:R-:W-:-:S04]  /*15600*/  IMAD.HI.U32 R0, R5, R3, RZ ;  /* 0x0000000305007227 */ /* 0x000fc800078e00ff */
[----:B------:R-:W-:Y:S02]  /*15610*/  IMAD R3, R0, R4, R3 ;  /* 0x0000000400037224 */ /* 0x000fe400078e0203 */
[----:B-1----:R-:W1:Y:S03]  /*15620*/  MUFU.RCP R4, R10 ;  /* 0x0000000a00047308 */ /* 0x002e660000001000 */
        /* <DEDUP_REMOVED lines=9> */
[----:B------:R-:W-:Y:S01]  /*156c0*/  @P2 IADD3 R0, R0, 0x1, RZ ;  /* 0x0000000100002810 */ /* 0x000fe20007ffe0ff */
[----:B-1----:R-:W-:-:S06]  /*156d0*/  IMAD.MOV R2, RZ, RZ, -R3 ;  /* 0x000000ffff027224 */ /* 0x002fcc00078e0a03 */
[----:B------:R-:W-:Y:S01]  /*156e0*/  @!P1 IMAD.MOV R0, RZ, RZ, -R0 ;  /* 0x000000ffff009224 */ /* 0x000fe200078e0a00 */
[----:B------:R-:W-:Y:S02]  /*156f0*/  @!P0 LOP3.LUT R0, RZ, R12, RZ, 0x33, !PT ;  /* 0x0000000cff008212 */ /* 0x000fe400078e33ff */
[----:B------:R-:W-:Y:S02]  /*15700*/  MOV R4, R2 ;  /* 0x0000000200047202 */ /* 0x000fe40000000f00 */
[----:B------:R-:W-:Y:S02]  /*15710*/  IABS R2, R7 ;  /* 0x0000000700027213 */ /* 0x000fe40000000000 */
[----:B------:R-:W-:Y:S01]  /*15720*/  IABS R8, R0 ;  /* 0x0000000000087213 */ /* 0x000fe20000000000 */
[----:B------:R-:W-:Y:S02]  /*15730*/  IMAD R4, R4, R6, RZ ;  /* 0x0000000604047224 */ /* 0x000fe400078e02ff */
[----:B------:R-:W-:-:S02]  /*15740*/  IMAD.MOV R5, RZ, RZ, -R2 ;  /* 0x000000ffff057224 */ /* 0x000fc400078e0a02 */
[----:B------:R-:W-:-:S04]  /*15750*/  IMAD.MOV.U32 R2, RZ, RZ, RZ ;  /* 0x000000ffff027224 */ /* 0x000fc800078e00ff */
[----:B------:R-:W-:Y:S01]  /*15760*/  IMAD.HI.U32 R2, R3, R4, R2 ;  /* 0x0000000403027227 */ /* 0x000fe200078e0002 */
[----:B------:R-:W-:-:S03]  /*15770*/  MOV R4, R5 ;  /* 0x0000000500047202 */ /* 0x000fc60000000f00 */
[----:B------:R-:W-:-:S04]  /*15780*/  IMAD.MOV.U32 R3, RZ, RZ, R8 ;  /* 0x000000ffff037224 */ /* 0x000fc800078e0008 */
[----:B------:R-:W-:-:S04]  /*15790*/  IMAD.HI.U32 R2, R2, R3, RZ ;  /* 0x0000000302027227 */ /* 0x000fc800078e00ff */
[----:B------:R-:W-:Y:S01]  /*157a0*/  IMAD R3, R2, R4, R3 ;  /* 0x0000000402037224 */ /* 0x000fe200078e0203 */
[----:B------:R-:W-:-:S04]  /*157b0*/  IADD3 R4, -R0, RZ, RZ ;  /* 0x000000ff00047210 */ /* 0x000fc80007ffe1ff */
        /* <DEDUP_REMOVED lines=9> */
[----:B------:R-:W-:-:S05]  /*15850*/  @!P0 LOP3.LUT R2, RZ, R7, RZ, 0x33, !PT ;  /* 0x00000007ff028212 */ /* 0x000fca00078e33ff */
[----:B------:R-:W-:-:S04]  /*15860*/  IMAD.MOV R3, RZ, RZ, -R2 ;  /* 0x000000ffff037224 */ /* 0x000fc800078e0a02 */
[C---:B------:R-:W-:Y:S02]  /*15870*/  IMAD R3, R7.reuse, R3, R0 ;  /* 0x0000000307037224 */ /* 0x040fe400078e0200 */
[----:B------:R-:W-:Y:S02]  /*15880*/  IMAD R0, R7, 0x1000000, R2 ;  /* 0x0100000007007824 */ /* 0x000fe400078e0202 */
[----:B------:R-:W-:Y:S02]  /*15890*/  IMAD R2, R12, R4, R9 ;  /* 0x000000040c027224 */ /* 0x000fe400078e0209 */
[----:B------:R-:W-:-:S05]  /*158a0*/  IMAD R0, R3, 0x10000, R0 ;  /* 0x0001000003007824 */ /* 0x000fca00078e0200 */
[----:B------:R1:W-:Y:S01]  /*158b0*/  STL [R1+0x78], R0 ;  /* 0x0000780001007387 */ /* 0x0003e20000100800 */
[----:B------:R-:W-:Y:S05]  /*158c0*/  BRA `(.L_x_518) ;  /* 0x0000045000007947 */ /* 0x000fea0003800000 */
.L_x_517:
[----:B-1----:R-:W2:Y:S01]  /*158d0*/  LDL R0, [R1+0x7c] ;  /* 0x00007c0001007983 */ /* 0x002ea20000100800 */
[----:B------:R-:W-:-:S04]  /*158e0*/  IMAD.MOV.U32 R2, RZ, RZ, 0x4 ;  /* 0x00000004ff027424 */ /* 0x000fc800078e00ff */
[----:B--2---:R-:W-:-:S05]  /*158f0*/  IMAD.WIDE R2, R0, R2, c[0x0][0x590] ;  /* 0x0001640000027625 */ /* 0x004fca00078e0202 */
[----:B------:R-:W2:Y:S02]  /*15900*/  LDG.E R4, [R2.64] ;  /* 0x0000000602047981 */ /* 0x000ea4000c1e1900 */
[----:B--2-4-:R-:W-:-:S05]  /*15910*/  IMAD R8, R4, R12, RZ ;  /* 0x0000000c04087224 */ /* 0x014fca00078e02ff */
[-C--:B------:R-:W-:Y:S02]  /*15920*/  IABS R0, R8.reuse ;  /* 0x0000000800007213 */ /* 0x080fe40000000000 */
        /* <DEDUP_REMOVED lines=10> */
[----:B------:R-:W-:Y:S01]  /*159d0*/  MOV R2, RZ ;  /* 0x000000ff00027202 */ /* 0x000fe20000000f00 */
[----:B------:R-:W-:-:S04]  /*159e0*/  IMAD.MOV.U32 R6, RZ, RZ, R0 ;  /* 0x000000ffff067224 */ /* 0x000fc800078e0000 */
        /* <DEDUP_REMOVED lines=11> */
[----:B------:R-:W-:-:S05]  /*15aa0*/  @P2 IADD3 R0, R0, 0x1, RZ ;  /* 0x0000000100002810 */ /* 0x000fca0007ffe0ff */
[----:B------:R-:W-:-:S05]  /*15ab0*/  IMAD.MOV.U32 R2, RZ, RZ, R0 ;  /* 0x000000ffff027224 */ /* 0x000fca00078e0000 */
[----:B------:R-:W-:Y:S02]  /*15ac0*/  @!P1 IADD3 R2, -R2, RZ, RZ ;  /* 0x000000ff02029210 */ /* 0x000fe40007ffe1ff */
[----:B------:R-:W-:-:S05]  /*15ad0*/  @!P0 LOP3.LUT R2, RZ, R8, RZ, 0x33, !PT ;  /* 0x00000008ff028212 */ /* 0x000fca00078e33ff */
[----:B------:R-:W-:Y:S02]  /*15ae0*/  IMAD R10, R4, R2, RZ ;  /* 0x00000002040a7224 */ /* 0x000fe400078e02ff */
[----:B------:R-:W-:-:S03]  /*15af0*/  IMAD.MOV R2, RZ, RZ, -R2 ;  /* 0x000000ffff027224 */ /* 0x000fc600078e0a02 */
[----:B------:R-:W-:Y:S01]  /*15b00*/  IADD3 R0, -R10, c[0x0][0x538], RZ ;  /* 0x00014e000a007a10 */ /* 0x000fe20007ffe1ff */
[----:B------:R-:W-:-:S03]  /*15b10*/  IMAD R5, R8, R2, R9 ;  /* 0x0000000208057224 */ /* 0x000fc600078e0209 */
[----:B------:R-:W-:Y:S02]  /*15b20*/  IMNMX R0, R4, R0, PT ;  /* 0x0000000004007217 */ /* 0x000fe40003800200 */
[----:B------:R-:W-:Y:S02]  /*15b30*/  IABS R2, R5 ;  /* 0x0000000500027213 */ /* 0x000fe40000000000 */
        /* <DEDUP_REMOVED lines=8> */
[----:B------:R-:W-:Y:S01]  /*15bc0*/  IMAD R7, R6, R4, RZ ;  /* 0x0000000406077224 */ /* 0x000fe200078e02ff */
[----:B------:R-:W-:Y:S01]  /*15bd0*/  MOV R6, R2 ;  /* 0x0000000200067202 */ /* 0x000fe20000000f00 */
[----:B------:R-:W-:-:S04]  /*15be0*/  IMAD.MOV.U32 R2, RZ, RZ, RZ ;  /* 0x000000ffff027224 */ /* 0x000fc800078e00ff */
[----:B------:R-:W-:-:S04]  /*15bf0*/  IMAD.HI.U32 R7, R3, R7, R2 ;  /* 0x0000000703077227 */ /* 0x000fc800078e0002 */
[----:B------:R-:W-:-:S04]  /*15c00*/  IMAD.MOV R2, RZ, RZ, -R8 ;  /* 0x000000ffff027224 */ /* 0x000fc800078e0a08 */
[----:B------:R-:W-:Y:S02]  /*15c10*/  IMAD.MOV.U32 R3, RZ, RZ, R2 ;  /* 0x000000ffff037224 */ /* 0x000fe400078e0002 */
[----:B------:R-:W-:-:S04]  /*15c20*/  IMAD.HI.U32 R2, R7, R6, RZ ;  /* 0x0000000607027227 */ /* 0x000fc800078e00ff */
[----:B------:R-:W-:-:S05]  /*15c30*/  IMAD R3, R2, R3, R6 ;  /* 0x0000000302037224 */ /* 0x000fca00078e0206 */
[----:B------:R-:W-:-:S13]  /*15c40*/  ISETP.GT.U32.AND P0, PT, R4, R3, PT ;  /* 0x000000030400720c */ /* 0x000fda0003f04070 */
[-C--:B------:R-:W-:Y:S02]  /*15c50*/  @!P0 IADD3 R3, R3, -R4.reuse, RZ ;  /* 0x8000000403038210 */ /* 0x080fe40007ffe0ff */
[----:B------:R-:W-:Y:S02]  /*15c60*/  @!P0 IADD3 R2, R2, 0x1, RZ ;  /* 0x0000000102028810 */ /* 0x000fe40007ffe0ff */
[----:B------:R-:W-:Y:S02]  /*15c70*/  ISETP.GE.U32.AND P2, PT, R3, R4, PT ;  /* 0x000000040300720c */ /* 0x000fe40003f46070 */
[----:B------:R-:W-:Y:S02]  /*15c80*/  LOP3.LUT R3, R5, R0, RZ, 0x3c, !PT ;  /* 0x0000000005037212 */ /* 0x000fe400078e3cff */
[----:B------:R-:W-:Y:S02]  /*15c90*/  ISETP.NE.AND P0, PT, R0, RZ, PT ;  /* 0x000000ff0000720c */ /* 0x000fe40003f05270 */
[----:B------:R-:W-:Y:S01]  /*15ca0*/  ISETP.GE.AND P1, PT, R3, RZ, PT ;  /* 0x000000ff0300720c */ /* 0x000fe20003f26270 */
[----:B------:R-:W-:Y:S01]  /*15cb0*/  IMAD.MOV R3, RZ, RZ, -R0 ;  /* 0x000000ffff037224 */ /* 0x000fe200078e0a00 */
[----:B------:R-:W-:-:S05]  /*15cc0*/  IADD3 R5, R10, 0x1000000, R5 ;  /* 0x010000000a057810 */ /* 0x000fca0007ffe005 */
[----:B------:R-:W-:-:S06]  /*15cd0*/  @P2 IADD3 R2, R2, 0x1, RZ ;  /* 0x0000000102022810 */ /* 0x000fcc0007ffe0ff */
[----:B------:R-:W-:Y:S01]  /*15ce0*/  @!P1 IMAD.MOV R2, RZ, RZ, -R2 ;  /* 0x000000ffff029224 */ /* 0x000fe200078e0a02 */
[----:B------:R-:W-:-:S05]  /*15cf0*/  @!P0 LOP3.LUT R2, RZ, R0, RZ, 0x33, !PT ;  /* 0x00000000ff028212 */ /* 0x000fca00078e33ff */
[----:B------:R-:W-:-:S05]  /*15d00*/  IMAD R0, R2, R3, R5 ;  /* 0x0000000302007224 */ /* 0x000fca00078e0205 */
[----:B------:R1:W-:Y:S02]  /*15d10*/  STL [R1+0x78], R0 ;  /* 0x0000780001007387 */ /* 0x0003e40000100800 */
.L_x_518:
[----:B------:R-:W-:Y:S05]  /*15d20*/  BSYNC B0 ;  /* 0x0000000000007941 */ /* 0x000fea0003800000 */
.L_x_516:
[----:B------:R-:W-:-:S04]  /*15d30*/  LOP3.LUT R2, RZ, R2, RZ, 0x33, !PT ;  /* 0x00000002ff027212 */ /* 0x000fc800078e33ff */
[----:B-1----:R-:W-:-:S05]  /*15d40*/  IADD3 R0, R2, R12, RZ ;  /* 0x0000000c02007210 */ /* 0x002fca0007ffe0ff */
[----:B------:R1:W-:Y:S01]  /*15d50*/  STL [R1+0x74], R0 ;  /* 0x0000740001007387 */ /* 0x0003e20000100800 */
[----:B------:R-:W-:Y:S05]  /*15d60*/  BRA `(.L_x_519) ;  /* 0x0000005000007947 */ /* 0x000fea0003800000 */
.L_x_507:
[----:B------:R-:W-:Y:S01]  /*15d70*/  MOV R0, c[0x0][0x53c] ;  /* 0x00014f0000007a02 */ /* 0x000fe20000000f00 */
[----:B------:R2:W-:Y:S04]  /*15d80*/  STL [R1+0x70], R9 ;  /* 0x0000700901007387 */ /* 0x0005e80000100800 */
[----:B------:R2:W-:Y:S04]  /*15d90*/  STL [R1+0x74], RZ ;  /* 0x000074ff01007387 */ /* 0x0005e80000100800 */
[----:B------:R2:W-:Y:S04]  /*15da0*/  STL [R1+0x78], RZ ;  /* 0x000078ff01007387 */ /* 0x0005e80000100800 */
[----:B------:R2:W-:Y:S02]  /*15db0*/  STL [R1+0x7c], R0 ;  /* 0x00007c0001007387 */ /* 0x0005e40000100800 */
.L_x_519:
[----:B------:R-:W-:Y:S05]  /*15dc0*/  BSYNC B1 ;  /* 0x0000000000017941 */ /* 0x000fea0003800000 */
.L_x_505:
[----:B-1----:R-:W3:Y:S04]  /*15dd0*/  LDL R4, [R1+0x70] ;  /* 0x0000700001047983 */ /* 0x002ee80000100800 */
[----:B------:R-:W3:Y:S04]  /*15de0*/  LDL R5, [R1+0x74] ;  /* 0x0000740001057983 */ /* 0x000ee80000100800 */
[----:B------:R-:W3:Y:S04]  /*15df0*/  LDL R6, [R1+0x78] ;  /* 0x0000780001067983 */ /* 0x000ee80000100800 */
[----:B------:R-:W3:Y:S01]  /*15e00*/  LDL R7, [R1+0x7c] ;  /* 0x00007c0001077983 */ /* 0x000ee20000100800 */
[----:B------:R-:W-:Y:S03]  /*15e10*/  WARPSYNC 0xffffffff ;  /* 0xffffffff00007948 */ /* 0x000fe60003800000 */
[----:B------:R-:W-:Y:S01]  /*15e20*/  BAR.SYNC.DEFER_BLOCKING 0x4, 0x100 ;  /* 0x0104000000007b1d */ /* 0x000fe20000010000 */
[----:B------:R-:W-:-:S13]  /*15e30*/  ISETP.NE.AND P0, PT, R14, RZ, PT ;  /* 0x000000ff0e00720c */ /* 0x000fda0003f05270 */
[----:B---3--:R1:W-:Y:S04]  /*15e40*/  @!P0 STS.128 [0x1a080], R4 ;  /* 0x01a08004ff008388 */ /* 0x0083e80000000c00 */
[----:B------:R-:W-:Y:S06]  /*15e50*/  BAR.ARV 0x5, 0x100 ;  /* 0x0144000000007b1d */ /* 0x000fec0000002000 */
.L_x_500:
[----:B--2---:R-:W2:Y:S02]  /*15e60*/  LDL R0, [R1+0x7c] ;  /* 0x00007c0001007983 */ /* 0x004ea40000100800 */
[----:B--2---:R-:W-:-:S13]  /*15e70*/  ISETP.GE.AND P0, PT, R0, c[0x0][0x53c], PT ;  /* 0x00014f0000007a0c */ /* 0x004fda0003f06270 */
[----:B-1----:R-:W-:Y:S01]  /*15e80*/  @P0 CALL.REL.NOINC `(.L_x_520) ;  /* 0x0000001000000944 */ /* 0x002fe20003c00000 */
[----:B------:R-:W-:Y:S05]  /*15e90*/  BRA `(.L_x_521) ;  /* 0xfffeb9f000007947 */ /* 0x000fea000383ffff */
.L_x_520:
[----:B------:R-:W-:Y:S05]  /*15ea0*/  EXIT ;  /* 0x000000000000794d */ /* 0x000fea0003800000 */
.L_x_383:
[----:B------:R-:W-:Y:S01]  /*15eb0*/  IMAD.MOV.U32 R0, RZ, RZ, R5 ;  /* 0x000000ffff007224 */ /* 0x000fe200078e0005 */
[----:B------:R-:W-:Y:S02]  /*15ec0*/  MOV R2, 0x1 ;  /* 0x0000000100027802 */ /* 0x000fe40000000f00 */
[----:B------:R-:W-:Y:S02]  /*15ed0*/  MOV R3, 0x15ef0 ;  /* 0x00015ef000037802 */ /* 0x000fe40000000f00 */
[----:B------:R-:W-:Y:S05]  /*15ee0*/  CALL.REL.NOINC `($__internal_10_$__cuda_sm70_shflsync_up_p) ;  /* 0x0000137000007944 */ /* 0x000fea0003c00000 */
[----:B------:R-:W-:Y:S01]  /*15ef0*/  MOV R0, R4 ;  /* 0x0000000400007202 */ /* 0x000fe20000000f00 */
[----:B------:R-:W-:Y:S05]  /*15f00*/  BRA `(.L_x_522) ;  /* 0xfffea55000007947 */ /* 0x000fea000383ffff */
.L_x_384:
[----:B------:R-:W-:Y:S01]  /*15f10*/  IMAD.MOV.U32 R0, RZ, RZ, R5 ;  /* 0x000000ffff007224 */ /* 0x000fe200078e0005 */
[----:B------:R-:W-:Y:S02]  /*15f20*/  MOV R2, 0x2 ;  /* 0x0000000200027802 */ /* 0x000fe40000000f00 */
[----:B------:R-:W-:Y:S02]  /*15f30*/  MOV R3, 0x15f50 ;  /* 0x00015f5000037802 */ /* 0x000fe40000000f00 */
[----:B------:R-:W-:Y:S05]  /*15f40*/  CALL.REL.NOINC `($__internal_10_$__cuda_sm70_shflsync_up_p) ;  /* 0x0000131000007944 */ /* 0x000fea0003c00000 */
[----:B------:R-:W-:Y:S01]  /*15f50*/  SEL R0, R4, RZ, P4 ;  /* 0x000000ff04007207 */ /* 0x000fe20002000000 */
[----:B------:R-:W-:Y:S01]  /*15f60*/  IMAD.MOV.U32 R2, RZ, RZ, 0x4 ;  /* 0x00000004ff027424 */ /* 0x000fe200078e00ff */
[----:B------:R-:W-:-:S03]  /*15f70*/  MOV R3, 0x15fa0 ;  /* 0x00015fa000037802 */ /* 0x000fc60000000f00 */
[----:B------:R-:W-:Y:S02]  /*15f80*/  IMAD.IADD R0, R5, 0x1, R0 ;  /* 0x0000000105007824 */ /* 0x000fe400078e0200 */
        /* <DEDUP_REMOVED lines=14> */
[----:B------:R-:W-:Y:S01]  /*16070*/  IMAD.IADD R4, R0, 0x1, R4 ;  /* 0x0000000100047824 */ /* 0x000fe200078e0204 */
[----:B------:R-:W-:-:S03]  /*16080*/  MOV R0, 0x1f ;  /* 0x0000001f00007802 */ /* 0x000fc60000000f00 */
[----:B------:R-:W-:Y:S02]  /*16090*/  IMAD.MOV.U32 R5, RZ, RZ, R4 ;  /* 0x000000ffff057224 */ /* 0x000fe400078e0004 */
[----:B------:R-:W-:Y:S05]  /*160a0*/  CALL.REL.NOINC `($__internal_9_$__cuda_sm70_shflsync_idx_p) ;  /* 0x0000116000007944 */ /* 0x000fea0003c00000 */
[----:B------:R-:W-:Y:S05]  /*160b0*/  BRA `(.L_x_523) ;  /* 0xfffea4a000007947 */ /* 0x000fea000383ffff */
.L_x_386:
[----:B------:R-:W-:Y:S02]  /*160c0*/  SEL R0, RZ, 0x1, P0 ;  /* 0x00000001ff007807 */ /* 0x000fe40000000000 */
[----:B------:R-:W-:Y:S02]  /*160d0*/  MOV R2, 0x160f0 ;  /* 0x000160f000027802 */ /* 0x000fe40000000f00 */
[----:B------:R-:W-:Y:S05]  /*160e0*/  CALL.REL.NOINC `($__internal_11_$__cuda_sm70_votesync_ballot) ;  /* 0x000011e000007944 */ /* 0x000fea0003c00000 */
[----:B------:R-:W-:Y:S01]  /*160f0*/  MOV R10, R0 ;  /* 0x00000000000a7202 */ /* 0x000fe20000000f00 */
[----:B------:R-:W-:Y:S05]  /*16100*/  BRA `(.L_x_524) ;  /* 0xfffea4e000007947 */ /* 0x000fea000383ffff */
.L_x_387:
[----:B------:R-:W-:Y:S01]  /*16110*/  IMAD.MOV.U32 R5, RZ, RZ, R9 ;  /* 0x000000ffff057224 */ /* 0x000fe200078e0009 */
[----:B------:R-:W-:Y:S01]  /*16120*/  MOV R3, R6 ;  /* 0x0000000600037202 */ /* 0x000fe20000000f00 */
[----:B-1----:R-:W-:Y:S01]  /*16130*/  IMAD.MOV.U32 R0, RZ, RZ, 0x1f ;  /* 0x0000001fff007424 */ /* 0x002fe200078e00ff */
[----:B------:R-:W-:Y:S02]  /*16140*/  MOV R2, 0x16160 ;  /* 0x0001616000027802 */ /* 0x000fe40000000f00 */
[----:B------:R-:W-:Y:S05]  /*16150*/  CALL.REL.NOINC `($__internal_9_$__cuda_sm70_shflsync_idx_p) ;  /* 0x000010b000007944 */ /* 0x000fea0003c00000 */
[----:B------:R-:W-:Y:S01]  /*16160*/  IMAD.MOV.U32 R12, RZ, RZ, R0 ;  /* 0x000000ffff0c7224 */ /* 0x000fe200078e0000 */
[----:B------:R-:W-:Y:S01]  /*16170*/  MOV R5, R8 ;  /* 0x0000000800057202 */ /* 0x000fe20000000f00 */
[----:B------:R-:W-:Y:S01]  /*16180*/  IMAD.MOV.U32 R7, RZ, RZ, RZ ;  /* 0x000000ffff077224 */ /* 0x000fe200078e00ff */
[----:B------:R-:W-:Y:S01]  /*16190*/  MOV R3, R6 ;  /* 0x0000000600037202 */ /* 0x000fe20000000f00 */
[----:B------:R-:W-:Y:S01]  /*161a0*/  IMAD.MOV.U32 R0, RZ, RZ, 0x1f ;  /* 0x0000001fff007424 */ /* 0x000fe200078e00ff */
[----:B------:R-:W-:-:S02]  /*161b0*/  MOV R2, 0x161d0 ;  /* 0x000161d000027802 */ /* 0x000fc40000000f00 */
[----:B------:R-:W-:Y:S05]  /*161c0*/  CALL.REL.NOINC `($__internal_9_$__cuda_sm70_shflsync_idx_p) ;  /* 0x0000104000007944 */ /* 0x000fea0003c00000 */
[----:B------:R-:W-:Y:S01]  /*161d0*/  MOV R9, R0 ;  /* 0x0000000000097202 */ /* 0x000fe20000000f00 */
[----:B------:R-:W-:Y:S05]  /*161e0*/  BRA `(.L_x_525) ;  /* 0xfffea47000007947 */ /* 0x000fea000383ffff */
.L_x_390:
[----:B------:R-:W-:Y:S01]  /*161f0*/  IMAD.MOV.U32 R5, RZ, RZ, R4 ;  /* 0x000000ffff057224 */ /* 0x000fe200078e0004 */
[----:B-1----:R-:W-:-:S02]  /*16200*/  MOV R0, 0x1f ;  /* 0x0000001f00007802 */ /* 0x002fc40000000f00 */
[----:B------:R-:W-:Y:S02]  /*16210*/  MOV R2, 0x16230 ;  /* 0x0001623000027802 */ /* 0x000fe40000000f00 */
[----:B--234-:R-:W-:Y:S05]  /*16220*/  CALL.REL.NOINC `($__internal_9_$__cuda_sm70_shflsync_idx_p) ;  /* 0x00000fe000007944 */ /* 0x01cfea0003c00000 */
[----:B------:R-:W-:Y:S01]  /*16230*/  MOV R7, R0 ;  /* 0x0000000000077202 */ /* 0x000fe20000000f00 */
[----:B------:R-:W-:Y:S05]  /*16240*/  BRA `(.L_x_389) ;  /* 0xfffea47000007947 */ /* 0x000fea000383ffff */
.L_x_459:
[----:B------:R3:W5:Y:S01]  /*16250*/  LDL R2, [R1+0x28] ;  /* 0x0000280001027983 */ /* 0x0007620000100800 */
[----:B------:R-:W-:Y:S02]  /*16260*/  MOV R5, 0x2 ;  /* 0x0000000200057802 */ /* 0x000fe40000000f00 */
[----:B------:R-:W-:Y:S02]  /*16270*/  MOV R3, 0x16290 ;  /* 0x0001629000037802 */ /* 0x000fe40000000f00 */
[----:B-123-5:R-:W-:Y:S05]  /*16280*/  CALL.REL.NOINC `($__internal_8_$__cuda_sm70_shflsync_bfly_p) ;  /* 0x00000f3000007944 */ /* 0x02efea0003c00000 */
[----:B------:R-:W-:Y:S01]  /*16290*/  MOV R0, R5 ;  /* 0x0000000500007202 */ /* 0x000fe20000000f00 */
[----:B------:R-:W-:Y:S05]  /*162a0*/  BRA `(.L_x_526) ;  /* 0xffffa19000007947 */ /* 0x000fea000383ffff */
.L_x_460:
[----:B------:R-:W-:Y:S01]  /*162b0*/  IMAD.MOV.U32 R2, RZ, RZ, R0 ;  /* 0x000000ffff027224 */ /* 0x000fe200078e0000 */
[----:B------:R-:W-:Y:S02]  /*162c0*/  MOV R5, 0x1 ;  /* 0x0000000100057802 */ /* 0x000fe40000000f00 */
[----:B------:R-:W-:Y:S02]  /*162d0*/  MOV R3, 0x162f0 ;  /* 0x000162f000037802 */ /* 0x000fe40000000f00 */
[----:B-1----:R-:W-:Y:S05]  /*162e0*/  CALL.REL.NOINC `($__internal_8_$__cuda_sm70_shflsync_bfly_p) ;  /* 0x00000ed000007944 */ /* 0x002fea0003c00000 */
[----:B------:R1:W5:Y:S01]  /*162f0*/  LDL R2, [R1+0x2c] ;  /* 0x00002c0001027983 */ /* 0x0003620000100800 */
[----:B------:R-:W-:Y:S01]  /*16300*/  FADD.FTZ R0, R0, R5 ;  /* 0x0000000500007221 */ /* 0x000fe20000010000 */
[----:B------:R-:W-:-:S02]  /*16310*/  MOV R5, 0x2 ;  /* 0x0000000200057802 */ /* 0x000fc40000000f00 */
[----:B------:R-:W-:Y:S02]  /*16320*/  MOV R3, 0x16340 ;  /* 0x0001634000037802 */ /* 0x000fe40000000f00 */
[----:B-1---5:R-:W-:Y:S05]  /*16330*/  CALL.REL.NOINC `($__internal_8_$__cuda_sm70_shflsync_bfly_p) ;  /* 0x00000e8000007944 */ /* 0x022fea0003c00000 */
[----:B------:R-:W2:Y:S01]  /*16340*/  LDL.LU R2, [R1+0x2c] ;  /* 0x00002c0001027983 */ /* 0x000ea20000300800 */
[----:B------:R-:W-:Y:S01]  /*16350*/  MOV R3, 0x163a0 ;  /* 0x000163a000037802 */ /* 0x000fe20000000f00 */
[----:B--2---:R-:W-:Y:S01]  /*16360*/  FADD.FTZ R4, R2, R5 ;  /* 0x0000000502047221 */ /* 0x004fe20000010000 */
[----:B------:R-:W-:-:S04]  /*16370*/  MOV R5, 0x1 ;  /* 0x0000000100057802 */ /* 0x000fc80000000f00 */
[----:B------:R-:W-:Y:S02]  /*16380*/  MOV R2, R4 ;  /* 0x0000000400027202 */ /* 0x000fe40000000f00 */
[----:B------:R-:W-:Y:S05]  /*16390*/  CALL.REL.NOINC `($__internal_8_$__cuda_sm70_shflsync_bfly_p) ;  /* 0x00000e2000007944 */ /* 0x000fea0003c00000 */
[----:B------:R-:W-:Y:S01]  /*163a0*/  MOV R3, R5 ;  /* 0x0000000500037202 */ /* 0x000fe20000000f00 */
[----:B------:R-:W-:Y:S05]  /*163b0*/  BRA `(.L_x_527) ;  /* 0xffffa11000007947 */ /* 0x000fea000383ffff */
.L_x_467:
[----:B--234-:R-:W-:Y:S01]  /*163c0*/  IMAD.MOV.U32 R5, RZ, RZ, R14 ;  /* 0x000000ffff057224 */ /* 0x01cfe200078e000e */
[----:B------:R-:W-:Y:S01]  /*163d0*/  MOV R3, RZ ;  /* 0x000000ff00037202 */ /* 0x000fe20000000f00 */
[----:B------:R-:W-:Y:S01]  /*163e0*/  IMAD.MOV.U32 R0, RZ, RZ, 0x181f ;  /* 0x0000181fff007424 */ /* 0x000fe200078e00ff */
[----:B------:R-:W-:Y:S02]  /*163f0*/  MOV R2, 0x16410 ;  /* 0x0001641000027802 */ /* 0x000fe40000000f00 */
[----:B-1----:R-:W-:Y:S05]  /*16400*/  CALL.REL.NOINC `($__internal_9_$__cuda_sm70_shflsync_idx_p) ;  /* 0x00000e0000007944 */ /* 0x002fea0003c00000 */
[----:B------:R-:W-:Y:S01]  /*16410*/  MOV R10, R0 ;  /* 0x00000000000a7202 */ /* 0x000fe20000000f00 */
[----:B------:R-:W-:Y:S05]  /*16420*/  BRA `(.L_x_528) ;  /* 0xffffbde000007947 */ /* 0x000fea000383ffff */
.L_x_468:
[----:B------:R-:W-:Y:S01]  /*16430*/  IMAD.MOV.U32 R5, RZ, RZ, R15 ;  /* 0x000000ffff057224 */ /* 0x000fe200078e000f */
[----:B------:R-:W-:Y:S01]  /*16440*/  MOV R3, RZ ;  /* 0x000000ff00037202 */ /* 0x000fe20000000f00 */
[----:B------:R-:W-:Y:S01]  /*16450*/  IMAD.MOV.U32 R0, RZ, RZ, 0x181f ;  /* 0x0000181fff007424 */ /* 0x000fe200078e00ff */
[----:B------:R-:W-:Y:S02]  /*16460*/  MOV R2, 0x16480 ;  /* 0x0001648000027802 */ /* 0x000fe40000000f00 */
[----:B-123--:R-:W-:Y:S05]  /*16470*/  CALL.REL.NOINC `($__internal_9_$__cuda_sm70_shflsync_idx_p) ;  /* 0x00000d9000007944 */ /* 0x00efea0003c00000 */
[----:B------:R-:W-:Y:S05]  /*16480*/  BRA `(.L_x_529) ;  /* 0xffffbda000007947 */ /* 0x000fea000383ffff */
.L_x_471:
[----:B-1----:R-:W-:Y:S01]  /*16490*/  IMAD.MOV.U32 R5, RZ, RZ, R14 ;  /* 0x000000ffff057224 */ /* 0x002fe200078e000e */
[----:B------:R-:W-:Y:S01]  /*164a0*/  MOV R3, 0x1 ;  /* 0x0000000100037802 */ /* 0x000fe20000000f00 */
[----:B--2---:R-:W-:Y:S01]  /*164b0*/  IMAD.MOV.U32 R0, RZ, RZ, 0x181f ;  /* 0x0000181fff007424 */ /* 0x004fe200078e00ff */
[----:B------:R-:W-:-:S02]  /*164c0*/  MOV R2, 0x164e0 ;  /* 0x000164e000027802 */ /* 0x000fc40000000f00 */
[----:B---34-:R-:W-:Y:S05]  /*164d0*/  CALL.REL.NOINC `($__internal_9_$__cuda_sm70_shflsync_idx_p) ;  /* 0x00000d3000007944 */ /* 0x018fea0003c00000 */
[----:B------:R-:W-:Y:S01]  /*164e0*/  IMAD.MOV.U32 R10, RZ, RZ, R0 ;  /* 0x000000ffff0a7224 */ /* 0x000fe200078e0000 */
[----:B------:R-:W-:Y:S01]  /*164f0*/  MOV R3, 0x1 ;  /* 0x0000000100037802 */ /* 0x000fe20000000f00 */
[----:B------:R-:W-:Y:S01]  /*16500*/  IMAD.MOV.U32 R5, RZ, RZ, R15 ;  /* 0x000000ffff057224 */ /* 0x000fe200078e000f */
[----:B------:R-:W-:-:S02]  /*16510*/  MOV R0, 0x181f ;  /* 0x0000181f00007802 */ /* 0x000fc40000000f00 */
[----:B------:R-:W-:Y:S02]  /*16520*/  MOV R2, 0x16540 ;  /* 0x0001654000027802 */ /* 0x000fe40000000f00 */
[----:B------:R-:W-:Y:S05]  /*16530*/  CALL.REL.NOINC `($__internal_9_$__cuda_sm70_shflsync_idx_p) ;  /* 0x00000cd000007944 */ /* 0x000fea0003c00000 */
[----:B------:R-:W-:Y:S05]  /*16540*/  BRA `(.L_x_530) ;  /* 0xffffbe9000007947 */ /* 0x000fea000383ffff */
.L_x_474:
[----:B-1----:R-:W-:Y:S01]  /*16550*/  IMAD.MOV.U32 R5, RZ, RZ, R14 ;  /* 0x000000ffff057224 */ /* 0x002fe200078e000e */
[----:B------:R-:W-:Y:S01]  /*16560*/  MOV R3, 0x2 ;  /* 0x0000000200037802 */ /* 0x000fe20000000f00 */
[----:B--2---:R-:W-:Y:S01]  /*16570*/  IMAD.MOV.U32 R0, RZ, RZ, 0x181f ;  /* 0x0000181fff007424 */ /* 0x004fe200078e00ff */
[----:B------:R-:W-:Y:S02]  /*16580*/  MOV R2, 0x165a0 ;  /* 0x000165a000027802 */ /* 0x000fe40000000f00 */
[----:B---34-:R-:W-:Y:S05]  /*16590*/  CALL.REL.NOINC `($__internal_9_$__cuda_sm70_shflsync_idx_p) ;  /* 0x00000c7000007944 */ /* 0x018fea0003c00000 */
[----:B------:R-:W-:Y:S01]  /*165a0*/  MOV R10, R0 ;  /* 0x00000000000a7202 */ /* 0x000fe20000000f00 */
[----:B------:R-:W-:Y:S05]  /*165b0*/  BRA `(.L_x_531) ;  /* 0xffffbf9000007947 */ /* 0x000fea000383ffff */
.L_x_475:
[----:B-1----:R-:W-:Y:S01]  /*165c0*/  IMAD.MOV.U32 R5, RZ, RZ, R15 ;  /* 0x000000ffff057224 */ /* 0x002fe200078e000f */
[----:B------:R-:W-:Y:S01]  /*165d0*/  MOV R3, 0x2 ;  /* 0x0000000200037802 */ /* 0x000fe20000000f00 */
[----:B--2---:R-:W-:Y:S01]  /*165e0*/  IMAD.MOV.U32 R0, RZ, RZ, 0x181f ;  /* 0x0000181fff007424 */ /* 0x004fe200078e00ff */
[----:B------:R-:W-:Y:S02]  /*165f0*/  MOV R2, 0x16610 ;  /* 0x0001661000027802 */ /* 0x000fe40000000f00 */
[----:B---34-:R-:W-:Y:S05]  /*16600*/  CALL.REL.NOINC `($__internal_9_$__cuda_sm70_shflsync_idx_p) ;  /* 0x00000c0000007944 */ /* 0x018fea0003c00000 */
[----:B------:R-:W-:Y:S05]  /*16610*/  BRA `(.L_x_532) ;  /* 0xffffbf5000007947 */ /* 0x000fea000383ffff */
.L_x_478:
[----:B-1----:R-:W-:Y:S01]  /*16620*/  IMAD.MOV.U32 R5, RZ, RZ, R14 ;  /* 0x000000ffff057224 */ /* 0x002fe200078e000e */
[----:B------:R-:W-:Y:S01]  /*16630*/  MOV R3, 0x3 ;  /* 0x0000000300037802 */ /* 0x000fe20000000f00 */
[----:B---3--:R-:W-:Y:S01]  /*16640*/  IMAD.MOV.U32 R0, RZ, RZ, 0x181f ;  /* 0x0000181fff007424 */ /* 0x008fe200078e00ff */
[----:B------:R-:W-:-:S02]  /*16650*/  MOV R2, 0x16670 ;  /* 0x0001667000027802 */ /* 0x000fc40000000f00 */
[----:B--2-4-:R-:W-:Y:S05]  /*16660*/  CALL.REL.NOINC `($__internal_9_$__cuda_sm70_shflsync_idx_p) ;  /* 0x00000ba000007944 */ /* 0x014fea0003c00000 */
[----:B------:R-:W-:Y:S01]  /*16670*/  IMAD.MOV.U32 R8, RZ, RZ, R0 ;  /* 0x000000ffff087224 */ /* 0x000fe200078e0000 */
[----:B------:R-:W-:Y:S01]  /*16680*/  MOV R3, 0x3 ;  /* 0x0000000300037802 */ /* 0x000fe20000000f00 */
[----:B------:R-:W-:Y:S01]  /*16690*/  IMAD.MOV.U32 R5, RZ, RZ, R15 ;  /* 0x000000ffff057224 */ /* 0x000fe200078e000f */
[----:B------:R-:W-:-:S02]  /*166a0*/  MOV R0, 0x181f ;  /* 0x0000181f00007802 */ /* 0x000fc40000000f00 */
[----:B------:R-:W-:Y:S02]  /*166b0*/  MOV R2, 0x166d0 ;  /* 0x000166d000027802 */ /* 0x000fe40000000f00 */
[----:B------:R-:W-:Y:S05]  /*166c0*/  CALL.REL.NOINC `($__internal_9_$__cuda_sm70_shflsync_idx_p) ;  /* 0x00000b4000007944 */ /* 0x000fea0003c00000 */
[----:B------:R-:W-:Y:S05]  /*166d0*/  BRA `(.L_x_533) ;  /* 0xffffc01000007947 */ /* 0x000fea000383ffff */
.L_x_480:
[----:B------:R-:W-:Y:S01]  /*166e0*/  IMAD.MOV.U32 R5, RZ, RZ, R12 ;  /* 0x000000ffff057224 */ /* 0x000fe200078e000c */
[----:B------:R-:W-:Y:S01]  /*166f0*/  MOV R3, RZ ;  /* 0x000000ff00037202 */ /* 0x000fe20000000f00 */
[----:B------:R-:W-:Y:S01]  /*16700*/  IMAD.MOV.U32 R0, RZ, RZ, 0x1c1f ;  /* 0x00001c1fff007424 */ /* 0x000fe200078e00ff */
[----:B------:R-:W-:Y:S02]  /*16710*/  MOV R2, 0x16730 ;  /* 0x0001673000027802 */ /* 0x000fe40000000f00 */
[----:B------:R-:W-:Y:S05]  /*16720*/  CALL.REL.NOINC `($__internal_9_$__cuda_sm70_shflsync_idx_p) ;  /* 0x00000ae000007944 */ /* 0x000fea0003c00000 */
[----:B------:R-:W-:Y:S01]  /*16730*/  MOV R4, R0 ;  /* 0x0000000000047202 */ /* 0x000fe20000000f00 */
[----:B------:R-:W-:Y:S05]  /*16740*/  BRA `(.L_x_534) ;  /* 0xffffc32000007947 */ /* 0x000fea000383ffff */
.L_x_481:
[----:B------:R-:W-:Y:S01]  /*16750*/  IMAD.MOV.U32 R5, RZ, RZ, R14 ;  /* 0x000000ffff057224 */ /* 0x000fe200078e000e */
[----:B------:R-:W-:Y:S01]  /*16760*/  MOV R3, RZ ;  /* 0x000000ff00037202 */ /* 0x000fe20000000f00 */
[----:B------:R-:W-:Y:S01]  /*16770*/  IMAD.MOV.U32 R0, RZ, RZ, 0x1c1f ;  /* 0x00001c1fff007424 */ /* 0x000fe200078e00ff */
[----:B------:R-:W-:Y:S02]  /*16780*/  MOV R2, 0x167a0 ;  /* 0x000167a000027802 */ /* 0x000fe40000000f00 */
[----:B-12---:R-:W-:Y:S05]  /*16790*/  CALL.REL.NOINC `($__internal_9_$__cuda_sm70_shflsync_idx_p) ;  /* 0x00000a7000007944 */ /* 0x006fea0003c00000 */
[----:B------:R-:W-:Y:S05]  /*167a0*/  BRA `(.L_x_535) ;  /* 0xffffc2e000007947 */ /* 0x000fea000383ffff */
.L_x_484:
[----:B------:R-:W-:Y:S01]  /*167b0*/  IMAD.MOV.U32 R5, RZ, RZ, R12 ;  /* 0x000000ffff057224 */ /* 0x000fe200078e000c */
[----:B----4-:R-:W-:Y:S01]  /*167c0*/  MOV R3, 0x1 ;  /* 0x0000000100037802 */ /* 0x010fe20000000f00 */
[----:B------:R-:W-:Y:S01]  /*167d0*/  IMAD.MOV.U32 R0, RZ, RZ, 0x1c1f ;  /* 0x00001c1fff007424 */ /* 0x000fe200078e00ff */
[----:B------:R-:W-:-:S02]  /*167e0*/  MOV R2, 0x16800 ;  /* 0x0001680000027802 */ /* 0x000fc40000000f00 */
[----:B-123--:R-:W-:Y:S05]  /*167f0*/  CALL.REL.NOINC `($__internal_9_$__cuda_sm70_shflsync_idx_p) ;  /* 0x00000a1000007944 */ /* 0x00efea0003c00000 */
[----:B------:R-:W-:Y:S01]  /*16800*/  IMAD.MOV.U32 R4, RZ, RZ, R0 ;  /* 0x000000ffff047224 */ /* 0x000fe200078e0000 */
[----:B------:R-:W-:Y:S01]  /*16810*/  MOV R3, 0x1 ;  /* 0x0000000100037802 */ /* 0x000fe20000000f00 */
[----:B------:R-:W-:Y:S01]  /*16820*/  IMAD.MOV.U32 R5, RZ, RZ, R14 ;  /* 0x000000ffff057224 */ /* 0x000fe200078e000e */
[----:B------:R-:W-:-:S02]  /*16830*/  MOV R0, 0x1c1f ;  /* 0x00001c1f00007802 */ /* 0x000fc40000000f00 */
[----:B------:R-:W-:Y:S02]  /*16840*/  MOV R2, 0x16860 ;  /* 0x0001686000027802 */ /* 0x000fe40000000f00 */
[----:B------:R-:W-:Y:S05]  /*16850*/  CALL.REL.NOINC `($__internal_9_$__cuda_sm70_shflsync_idx_p) ;  /* 0x000009b000007944 */ /* 0x000fea0003c00000 */
[----:B------:R-:W-:Y:S05]  /*16860*/  BRA `(.L_x_536) ;  /* 0xffffce8000007947 */ /* 0x000fea000383ffff */
.L_x_488:
[----:B------:R-:W-:Y:S01]  /*16870*/  IMAD.MOV.U32 R5, RZ, RZ, R12 ;  /* 0x000000ffff057224 */ /* 0x000fe200078e000c */
[----:B------:R-:W-:Y:S01]  /*16880*/  MOV R3, RZ ;  /* 0x000000ff00037202 */ /* 0x000fe20000000f00 */
[----:B------:R-:W-:Y:S01]  /*16890*/  IMAD.MOV.U32 R0, RZ, RZ, 0x181f ;  /* 0x0000181fff007424 */ /* 0x000fe200078e00ff */
[----:B------:R-:W-:Y:S02]  /*168a0*/  MOV R2, 0x168c0 ;  /* 0x000168c000027802 */ /* 0x000fe40000000f00 */
[----:B------:R-:W-:Y:S05]  /*168b0*/  CALL.REL.NOINC `($__internal_9_$__cuda_sm70_shflsync_idx_p) ;  /* 0x0000095000007944 */ /* 0x000fea0003c00000 */
[----:B------:R-:W-:Y:S01]  /*168c0*/  MOV R10, R0 ;  /* 0x00000000000a7202 */ /* 0x000fe20000000f00 */
[----:B------:R-:W-:Y:S05]  /*168d0*/  BRA `(.L_x_537) ;  /* 0xffffde7000007947 */ /* 0x000fea000383ffff */
.L_x_489:
[----:B------:R-:W-:Y:S01]  /*168e0*/  IMAD.MOV.U32 R5, RZ, RZ, R15 ;  /* 0x000000ffff057224 */ /* 0x000fe200078e000f */
[----:B------:R-:W-:Y:S01]  /*168f0*/  MOV R3, RZ ;  /* 0x000000ff00037202 */ /* 0x000fe20000000f00 */
[----:B------:R-:W-:Y:S01]  /*16900*/  IMAD.MOV.U32 R0, RZ, RZ, 0x181f ;  /* 0x0000181fff007424 */ /* 0x000fe200078e00ff */
[----:B------:R-:W-:Y:S02]  /*16910*/  MOV R2, 0x16930 ;  /* 0x0001693000027802 */ /* 0x000fe40000000f00 */
[----:B-12---:R-:W-:Y:S05]  /*16920*/  CALL.REL.NOINC `($__internal_9_$__cuda_sm70_shflsync_idx_p) ;  /* 0x000008e000007944 */ /* 0x006fea0003c00000 */
[----:B------:R-:W-:Y:S05]  /*16930*/  BRA `(.L_x_538) ;  /* 0xffffde3000007947 */ /* 0x000fea000383ffff */
.L_x_492:
[----:B--2---:R-:W-:Y:S01]  /*16940*/  IMAD.MOV.U32 R5, RZ, RZ, R12 ;  /* 0x000000ffff057224 */ /* 0x004fe200078e000c */
[----:B------:R-:W-:Y:S01]  /*16950*/  MOV R3, 0x1 ;  /* 0x0000000100037802 */ /* 0x000fe20000000f00 */
[----:B----4-:R-:W-:Y:S01]  /*16960*/  IMAD.MOV.U32 R0, RZ, RZ, 0x181f ;  /* 0x0000181fff007424 */ /* 0x010fe200078e00ff */
[----:B------:R-:W-:-:S02]  /*16970*/  MOV R2, 0x16990 ;  /* 0x0001699000027802 */ /* 0x000fc40000000f00 */
[----:B-1-3--:R-:W-:Y:S05]  /*16980*/  CALL.REL.NOINC `($__internal_9_$__cuda_sm70_shflsync_idx_p) ;  /* 0x0000088000007944 */ /* 0x00afea0003c00000 */
[----:B------:R-:W-:Y:S01]  /*16990*/  IMAD.MOV.U32 R10, RZ, RZ, R0 ;  /* 0x000000ffff0a7224 */ /* 0x000fe200078e0000 */
[----:B------:R-:W-:Y:S01]  /*169a0*/  MOV R3, 0x1 ;  /* 0x0000000100037802 */ /* 0x000fe20000000f00 */
[----:B------:R-:W-:Y:S01]  /*169b0*/  IMAD.MOV.U32 R5, RZ, RZ, R15 ;  /* 0x000000ffff057224 */ /* 0x000fe200078e000f */
[----:B------:R-:W-:-:S02]  /*169c0*/  MOV R0, 0x181f ;  /* 0x0000181f00007802 */ /* 0x000fc40000000f00 */
[----:B------:R-:W-:Y:S02]  /*169d0*/  MOV R2, 0x169f0 ;  /* 0x000169f000027802 */ /* 0x000fe40000000f00 */
[----:B------:R-:W-:Y:S05]  /*169e0*/  CALL.REL.NOINC `($__internal_9_$__cuda_sm70_shflsync_idx_p) ;  /* 0x0000082000007944 */ /* 0x000fea0003c00000 */
[----:B------:R-:W-:Y:S05]  /*169f0*/  BRA `(.L_x_539) ;  /* 0xffffdf3000007947 */ /* 0x000fea000383ffff */
.L_x_495:
[----:B-1----:R-:W-:Y:S01]  /*16a00*/  IMAD.MOV.U32 R5, RZ, RZ, R12 ;  /* 0x000000ffff057224 */ /* 0x002fe200078e000c */
[----:B------:R-:W-:Y:S01]  /*16a10*/  MOV R3, 0x2 ;  /* 0x0000000200037802 */ /* 0x000fe20000000f00 */
[----:B----4-:R-:W-:Y:S01]  /*16a20*/  IMAD.MOV.U32 R0, RZ, RZ, 0x181f ;  /* 0x0000181fff007424 */ /* 0x010fe200078e00ff */
[----:B------:R-:W-:Y:S02]  /*16a30*/  MOV R2, 0x16a50 ;  /* 0x00016a5000027802 */ /* 0x000fe40000000f00 */
[----:B--23--:R-:W-:Y:S05]  /*16a40*/  CALL.REL.NOINC `($__internal_9_$__cuda_sm70_shflsync_idx_p) ;  /* 0x000007c000007944 */ /* 0x00cfea0003c00000 */
[----:B------:R-:W-:Y:S01]  /*16a50*/  MOV R10, R0 ;  /* 0x00000000000a7202 */ /* 0x000fe20000000f00 */
[----:B------:R-:W-:Y:S05]  /*16a60*/  BRA `(.L_x_540) ;  /* 0xffffe03000007947 */ /* 0x000fea000383ffff */
.L_x_496:
[----:B------:R-:W-:Y:S01]  /*16a70*/  IMAD.MOV.U32 R5, RZ, RZ, R15 ;  /* 0x000000ffff057224 */ /* 0x000fe200078e000f */
[----:B------:R-:W-:Y:S01]  /*16a80*/  MOV R3, 0x2 ;  /* 0x0000000200037802 */ /* 0x000fe20000000f00 */
[----:B----4-:R-:W-:Y:S01]  /*16a90*/  IMAD.MOV.U32 R0, RZ, RZ, 0x181f ;  /* 0x0000181fff007424 */ /* 0x010fe200078e00ff */
[----:B------:R-:W-:Y:S02]  /*16aa0*/  MOV R2, 0x16ac0 ;  /* 0x00016ac000027802 */ /* 0x000fe40000000f00 */
[----:B-123--:R-:W-:Y:S05]  /*16ab0*/  CALL.REL.NOINC `($__internal_9_$__cuda_sm70_shflsync_idx_p) ;  /* 0x0000075000007944 */ /* 0x00efea0003c00000 */
[----:B------:R-:W-:Y:S05]  /*16ac0*/  BRA `(.L_x_541) ;  /* 0xffffdff000007947 */ /* 0x000fea000383ffff */
.L_x_499:
[----:B-1----:R-:W-:Y:S01]  /*16ad0*/  IMAD.MOV.U32 R5, RZ, RZ, R12 ;  /* 0x000000ffff057224 */ /* 0x002fe200078e000c */
[----:B------:R-:W-:Y:S01]  /*16ae0*/  MOV R3, 0x3 ;  /* 0x0000000300037802 */ /* 0x000fe20000000f00 */
[----:B------:R-:W-:Y:S01]  /*16af0*/  IMAD.MOV.U32 R0, RZ, RZ, 0x181f ;  /* 0x0000181fff007424 */ /* 0x000fe200078e00ff */
[----:B------:R-:W-:-:S02]  /*16b00*/  MOV R2, 0x16b20 ;  /* 0x00016b2000027802 */ /* 0x000fc40000000f00 */
[----:B--234-:R-:W-:Y:S05]  /*16b10*/  CALL.REL.NOINC `($__internal_9_$__cuda_sm70_shflsync_idx_p) ;  /* 0x000006f000007944 */ /* 0x01cfea0003c00000 */
[----:B------:R-:W-:Y:S01]  /*16b20*/  IMAD.MOV.U32 R10, RZ, RZ, R0 ;  /* 0x000000ffff0a7224 */ /* 0x000fe200078e0000 */
[----:B------:R-:W-:Y:S01]  /*16b30*/  MOV R3, 0x3 ;  /* 0x0000000300037802 */ /* 0x000fe20000000f00 */
[----:B------:R-:W-:Y:S01]  /*16b40*/  IMAD.MOV.U32 R5, RZ, RZ, R15 ;  /* 0x000000ffff057224 */ /* 0x000fe200078e000f */
[----:B------:R-:W-:-:S02]  /*16b50*/  MOV R0, 0x181f ;  /* 0x0000181f00007802 */ /* 0x000fc40000000f00 */
[----:B------:R-:W-:Y:S02]  /*16b60*/  MOV R2, 0x16b80 ;  /* 0x00016b8000027802 */ /* 0x000fe40000000f00 */
[----:B------:R-:W-:Y:S05]  /*16b70*/  CALL.REL.NOINC `($__internal_9_$__cuda_sm70_shflsync_idx_p) ;  /* 0x0000069000007944 */ /* 0x000fea0003c00000 */
[----:B------:R-:W-:Y:S05]  /*16b80*/  BRA `(.L_x_542) ;  /* 0xffffe0b000007947 */ /* 0x000fea000383ffff */
.L_x_501:
[----:B------:R-:W-:Y:S01]  /*16b90*/  IMAD.MOV.U32 R5, RZ, RZ, R111 ;  /* 0x000000ffff057224 */ /* 0x000fe200078e006f */
[----:B------:R-:W-:Y:S01]  /*16ba0*/  MOV R3, RZ ;  /* 0x000000ff00037202 */ /* 0x000fe20000000f00 */
[----:B------:R-:W-:Y:S01]  /*16bb0*/  IMAD.MOV.U32 R0, RZ, RZ, 0x1f ;  /* 0x0000001fff007424 */ /* 0x000fe200078e00ff */
[----:B------:R-:W-:Y:S02]  /*16bc0*/  MOV R2, 0x16be0 ;  /* 0x00016be000027802 */ /* 0x000fe40000000f00 */
[----:B------:R-:W-:Y:S05]  /*16bd0*/  CALL.REL.NOINC `($__internal_9_$__cuda_sm70_shflsync_idx_p) ;  /* 0x0000063000007944 */ /* 0x000fea0003c00000 */
[----:B------:R-:W-:Y:S01]  /*16be0*/  MOV R9, R0 ;  /* 0x0000000000097202 */ /* 0x000fe20000000f00 */
[----:B------:R-:W-:Y:S05]  /*16bf0*/  BRA `(.L_x_543) ;  /* 0xffffe27000007947 */ /* 0x000fea000383ffff */
.L_x_502:
[----:B------:R-:W-:Y:S01]  /*16c00*/  IMAD.MOV.U32 R5, RZ, RZ, R111 ;  /* 0x000000ffff057224 */ /* 0x000fe200078e006f */
[----:B------:R-:W-:Y:S01]  /*16c10*/  MOV R3, 0x1 ;  /* 0x0000000100037802 */ /* 0x000fe20000000f00 */
[----:B------:R-:W-:Y:S01]  /*16c20*/  IMAD.MOV.U32 R0, RZ, RZ, 0x1f ;  /* 0x0000001fff007424 */ /* 0x000fe200078e00ff */
[----:B------:R-:W-:Y:S02]  /*16c30*/  MOV R2, 0x16c50 ;  /* 0x00016c5000027802 */ /* 0x000fe40000000f00 */
[----:B-12---:R-:W-:Y:S05]  /*16c40*/  CALL.REL.NOINC `($__internal_9_$__cuda_sm70_shflsync_idx_p) ;  /* 0x000005c000007944 */ /* 0x006fea0003c00000 */
[----:B------:R-:W-:Y:S01]  /*16c50*/  MOV R8, R0 ;  /* 0x0000000000087202 */ /* 0x000fe20000000f00 */
[----:B------:R-:W-:Y:S05]  /*16c60*/  BRA `(.L_x_544) ;  /* 0xffffe22000007947 */ /* 0x000fea000383ffff */
.L_x_503:
[----:B------:R-:W-:Y:S02]  /*16c70*/  MOV R2, 0x1 ;  /* 0x0000000100027802 */ /* 0x000fe40000000f00 */
[----:B------:R-:W-:-:S02]  /*16c80*/  MOV R3, 0x16ca0 ;  /* 0x00016ca000037802 */ /* 0x000fc40000000f00 */
[----:B-1234-:R-:W-:Y:S05]  /*16c90*/  CALL.REL.NOINC `($__internal_10_$__cuda_sm70_shflsync_up_p) ;  /* 0x000005c000007944 */ /* 0x01efea0003c00000 */
[----:B------:R-:W-:Y:S05]  /*16ca0*/  BRA `(.L_x_545) ;  /* 0xffffe31000007947 */ /* 0x000fea000383ffff */
.L_x_504:
[----:B------:R-:W-:Y:S02]  /*16cb0*/  MOV R2, 0x2 ;  /* 0x0000000200027802 */ /* 0x000fe40000000f00 */
[----:B------:R-:W-:-:S02]  /*16cc0*/  MOV R3, 0x16ce0 ;  /* 0x00016ce000037802 */ /* 0x000fc40000000f00 */
[----:B--2-4-:R-:W-:Y:S05]  /*16cd0*/  CALL.REL.NOINC `($__internal_10_$__cuda_sm70_shflsync_up_p) ;  /* 0x0000058000007944 */ /* 0x014fea0003c00000 */
[----:B------:R-:W-:Y:S01]  /*16ce0*/  SEL R3, R4, RZ, P1 ;  /* 0x000000ff04037207 */ /* 0x000fe20000800000 */
[----:B------:R-:W-:-:S04]  /*16cf0*/  IMAD.MOV.U32 R2, RZ, RZ, 0x4 ;  /* 0x00000004ff027424 */ /* 0x000fc800078e00ff */
[----:B------:R-:W-:Y:S01]  /*16d00*/  IMAD.IADD R0, R0, 0x1, R3 ;  /* 0x0000000100007824 */ /* 0x000fe200078e0203 */
        /* <DEDUP_REMOVED lines=20> */
.L_x_508:
[----:B------:R-:W-:Y:S02]  /*16e50*/  MOV R2, 0x1 ;  /* 0x0000000100027802 */ /* 0x000fe40000000f00 */
[----:B------:R-:W-:Y:S02]  /*16e60*/  MOV R3, 0x16e80 ;  /* 0x00016e8000037802 */ /* 0x000fe40000000f00 */
[----:B------:R-:W-:Y:S05]  /*16e70*/  CALL.REL.NOINC `($__internal_10_$__cuda_sm70_shflsync_up_p) ;  /* 0x000003e000007944 */ /* 0x000fea0003c00000 */
[----:B------:R-:W-:Y:S01]  /*16e80*/  MOV R2, R4 ;  /* 0x0000000400027202 */ /* 0x000fe20000000f00 */
[----:B------:R-:W-:Y:S05]  /*16e90*/  BRA `(.L_x_547) ;  /* 0xffffe38000007947 */ /* 0x000fea000383ffff */
.L_x_509:
        /* <DEDUP_REMOVED lines=26> */
.L_x_511:
[----:B------:R-:W-:Y:S02]  /*17040*/  SEL R0, RZ, 0x1, P0 ;  /* 0x00000001ff007807 */ /* 0x000fe40000000000 */
[----:B------:R-:W-:Y:S02]  /*17050*/  MOV R2, 0x17070 ;  /* 0x0001707000027802 */ /* 0x000fe40000000f00 */
[----:B-1----:R-:W-:Y:S05]  /*17060*/  CALL.REL.NOINC `($__internal_11_$__cuda_sm70_votesync_ballot) ;  /* 0x0000026000007944 */ /* 0x002fea0003c00000 */
[----:B------:R-:W-:Y:S01]  /*17070*/  MOV R10, R0 ;  /* 0x00000000000a7202 */ /* 0x000fe20000000f00 */
[----:B------:R-:W-:Y:S05]  /*17080*/  BRA `(.L_x_549) ;  /* 0xffffe32000007947 */ /* 0x000fea000383ffff */
.L_x_512:
[----:B------:R-:W-:Y:S01]  /*17090*/  IMAD.MOV.U32 R5, RZ, RZ, R6 ;  /* 0x000000ffff057224 */ /* 0x000fe200078e0006 */
[----:B------:R-:W-:Y:S01]  /*170a0*/  MOV R3, R8 ;  /* 0x0000000800037202 */ /* 0x000fe20000000f00 */
[----:B--2---:R-:W-:Y:S01]  /*170b0*/  IMAD.MOV.U32 R0, RZ, RZ, 0x1f ;  /* 0x0000001fff007424 */ /* 0x004fe200078e00ff */
[----:B------:R-:W-:Y:S02]  /*170c0*/  MOV R2, 0x170e0 ;  /* 0x000170e000027802 */ /* 0x000fe40000000f00 */
[----:B-1----:R-:W-:Y:S05]  /*170d0*/  CALL.REL.NOINC `($__internal_9_$__cuda_sm70_shflsync_idx_p) ;  /* 0x0000013000007944 */ /* 0x002fea0003c00000 */
[----:B------:R-:W-:Y:S01]  /*170e0*/  IMAD.MOV.U32 R12, RZ, RZ, R0 ;  /* 0x000000ffff0c7224 */ /* 0x000fe200078e0000 */
[----:B------:R-:W-:Y:S01]  /*170f0*/  MOV R3, R8 ;  /* 0x0000000800037202 */ /* 0x000fe20000000f00 */
[----:B------:R-:W-:Y:S01]  /*17100*/  IMAD.MOV.U32 R5, RZ, RZ, R7 ;  /* 0x000000ffff057224 */ /* 0x000fe200078e0007 */
[----:B------:R-:W-:Y:S02]  /*17110*/  MOV R0, 0x1f ;  /* 0x0000001f00007802 */ /* 0x000fe40000000f00 */
[----:B------:R-:W-:-:S02]  /*17120*/  MOV R2, 0x17140 ;  /* 0x0001714000027802 */ /* 0x000fc40000000f00 */
[----:B------:R-:W-:Y:S05]  /*17130*/  CALL.REL.NOINC `($__internal_9_$__cuda_sm70_shflsync_idx_p) ;  /* 0x000000d000007944 */ /* 0x000fea0003c00000 */
[----:B------:R-:W-:Y:S01]  /*17140*/  MOV R7, R0 ;  /* 0x0000000000077202 */ /* 0x000fe20000000f00 */
[----:B------:R-:W-:Y:S05]  /*17150*/  BRA `(.L_x_550) ;  /* 0xffffe2c000007947 */ /* 0x000fea000383ffff */
.L_x_515:
[----:B------:R-:W-:Y:S01]  /*17160*/  IMAD.MOV.U32 R5, RZ, RZ, R4 ;  /* 0x000000ffff057224 */ /* 0x000fe200078e0004 */
[----:B--2---:R-:W-:-:S02]  /*17170*/  MOV R0, 0x1f ;  /* 0x0000001f00007802 */ /* 0x004fc40000000f00 */
[----:B------:R-:W-:Y:S02]  /*17180*/  MOV R2, 0x171a0 ;  /* 0x000171a000027802 */ /* 0x000fe40000000f00 */
[----:B-1-34-:R-:W-:Y:S05]  /*17190*/  CALL.REL.NOINC `($__internal_9_$__cuda_sm70_shflsync_idx_p) ;  /* 0x0000007000007944 */ /* 0x01afea0003c00000 */
[----:B------:R-:W-:Y:S01]  /*171a0*/  MOV R13, R0 ;  /* 0x00000000000d7202 */ /* 0x000fe20000000f00 */
[----:B------:R-:W-:Y:S05]  /*171b0*/  BRA `(.L_x_514) ;  /* 0xffffe2c000007947 */ /* 0x000fea000383ffff */
        .weak           $__internal_8_$__cuda_sm70_shflsync_bfly_p
        .type           $__internal_8_$__cuda_sm70_shflsync_bfly_p,@function
        .size           $__internal_8_$__cuda_sm70_shflsync_bfly_p,($__internal_9_$__cuda_sm70_shflsync_idx_p - $__internal_8_$__cuda_sm70_shflsync_bfly_p)
$__internal_8_$__cuda_sm70_shflsync_bfly_p:
[----:B------:R-:W-:Y:S04]  /*171c0*/  WARPSYNC R6 ;  /* 0x0000000600007348 */ /* 0x000fe80003800000 */
[----:B------:R1:W2:Y:S02]  /*171d0*/  SHFL.BFLY PT, R5, R2, R5, R7 ;  /* 0x0c00000502057389 */ /* 0x0002a400000e0007 */
[----:B-1----:R-:W-:Y:S02]  /*171e0*/  MOV R2, R3 ;  /* 0x0000000300027202 */ /* 0x002fe40000000f00 */
[----:B------:R-:W-:-:S04]  /*171f0*/  MOV R3, 0x0 ;  /* 0x0000000000037802 */ /* 0x000fc80000000f00 */
[----:B--2---:R-:W-:Y:S05]  /*17200*/  RET.REL.NODEC R2 `(_ZN7cutlass13device_kernelIN5flash19enable_sm80_to_sm89INS1_16FlashAttnFwdSm80INS1_25CollectiveMainloopFwdSm80ILi8ELi1ELb1EN4cute5tupleIJNS5_1CILi128EEENS7_ILi48EEENS7_ILi256EEEEEELi256ENS_6half_tEfNS_4arch4Sm80ELb0ELb1ELb0ELb1ELb0ELb0ELb1ELb1EEENS1_21CollectiveEpilogueFwdINS6_IJS8_SA_S9_EEENS6_IJNS7_ILi1EEESI_SI_EEESC_SE_Li256ELb1ELb1ELb1ELb0EEENS1_36VarlenDynamicPersistentTileSchedulerILi128ELi48ELi256ELi256ELb1ELb1ELb0ELb1ELb0ELb1EEEEEEEEEvNT_6ParamsE) ;  /* 0xfffe8df002007950 */ /* 0x004fea0003c3ffff */
        .weak           $__internal_9_$__cuda_sm70_shflsync_idx_p
        .type           $__internal_9_$__cuda_sm70_shflsync_idx_p,@function
        .size           $__internal_9_$__cuda_sm70_shflsync_idx_p,($__internal_10_$__cuda_sm70_shflsync_up_p - $__internal_9_$__cuda_sm70_shflsync_idx_p)
$__internal_9_$__cuda_sm70_shflsync_idx_p:
[----:B------:R-:W-:-:S04]  /*17210*/  MOV R114, 0xffffffff ;  /* 0xffffffff00727802 */ /* 0x000fc80000000f00 */
[----:B------:R-:W-:Y:S04]  /*17220*/  WARPSYNC R114 ;  /* 0x0000007200007348 */ /* 0x000fe80003800000 */
[----:B------:R1:W2:Y:S02]  /*17230*/  SHFL.IDX PT, R0, R5, R3, R0 ;  /* 0x0000000305007389 */ /* 0x0002a400000e0000 */
[----:B-1----:R-:W-:-:S04]  /*17240*/  MOV R3, 0x0 ;  /* 0x0000000000037802 */ /* 0x002fc80000000f00 */
[----:B--2---:R-:W-:Y:S05]  /*17250*/  RET.REL.NODEC R2 `(_ZN7cutlass13device_kernelIN5flash19enable_sm80_to_sm89INS1_16FlashAttnFwdSm80INS1_25CollectiveMainloopFwdSm80ILi8ELi1ELb1EN4cute5tupleIJNS5_1CILi128EEENS7_ILi48EEENS7_ILi256EEEEEELi256ENS_6half_tEfNS_4arch4Sm80ELb0ELb1ELb0ELb1ELb0ELb0ELb1ELb1EEENS1_21CollectiveEpilogueFwdINS6_IJS8_SA_S9_EEENS6_IJNS7_ILi1EEESI_SI_EEESC_SE_Li256ELb1ELb1ELb1ELb0EEENS1_36VarlenDynamicPersistentTileSchedulerILi128ELi48ELi256ELi256ELb1ELb1ELb0ELb1ELb0ELb1EEEEEEEEEvNT_6ParamsE) ;  /* 0xfffe8da002007950 */ /* 0x004fea0003c3ffff */
        .weak           $__internal_10_$__cuda_sm70_shflsync_up_p
        .type           $__internal_10_$__cuda_sm70_shflsync_up_p,@function
        .size           $__internal_10_$__cuda_sm70_shflsync_up_p,($__internal_11_$__cuda_sm70_votesync_ballot - $__internal_10_$__cuda_sm70_shflsync_up_p)
$__internal_10_$__cuda_sm70_shflsync_up_p:
[----:B------:R-:W-:Y:S02]  /*17260*/  IMAD.MOV.U32 R4, RZ, RZ, RZ ;  /* 0x000000ffff047224 */ /* 0x000fe400078e00ff */
[----:B------:R-:W-:-:S04]  /*17270*/  IMAD.MOV.U32 R10, RZ, RZ, -0x1 ;  /* 0xffffffffff0a7424 */ /* 0x000fc800078e00ff */
[----:B------:R-:W-:Y:S04]  /*17280*/  WARPSYNC R10 ;  /* 0x0000000a00007348 */ /* 0x000fe80003800000 */
[----:B------:R1:W2:Y:S02]  /*17290*/  SHFL.UP PT, R4, R0, R2, R4 ;  /* 0x0400000200047389 */ /* 0x0002a400000e0004 */
[----:B-1----:R-:W-:Y:S02]  /*172a0*/  MOV R2, R3 ;  /* 0x0000000300027202 */ /* 0x002fe40000000f00 */
[----:B------:R-:W-:-:S04]  /*172b0*/  MOV R3, 0x0 ;  /* 0x0000000000037802 */ /* 0x000fc80000000f00 */
[----:B--2---:R-:W-:Y:S05]  /*172c0*/  RET.REL.NODEC R2 `(_ZN7cutlass13device_kernelIN5flash19enable_sm80_to_sm89INS1_16FlashAttnFwdSm80INS1_25CollectiveMainloopFwdSm80ILi8ELi1ELb1EN4cute5tupleIJNS5_1CILi128EEENS7_ILi48EEENS7_ILi256EEEEEELi256ENS_6half_tEfNS_4arch4Sm80ELb0ELb1ELb0ELb1ELb0ELb0ELb1ELb1EEENS1_21CollectiveEpilogueFwdINS6_IJS8_SA_S9_EEENS6_IJNS7_ILi1EEESI_SI_EEESC_SE_Li256ELb1ELb1ELb1ELb0EEENS1_36VarlenDynamicPersistentTileSchedulerILi128ELi48ELi256ELi256ELb1ELb1ELb0ELb1ELb0ELb1EEEEEEEEEvNT_6ParamsE) ;  /* 0xfffe8d3002007950 */ /* 0x004fea0003c3ffff */
        .weak           $__internal_11_$__cuda_sm70_votesync_ballot
        .type           $__internal_11_$__cuda_sm70_votesync_ballot,@function
        .size           $__internal_11_$__cuda_sm70_votesync_ballot,(.L_x_2569 - $__internal_11_$__cuda_sm70_votesync_ballot)
$__internal_11_$__cuda_sm70_votesync_ballot:
[----:B------:R-:W-:Y:S01]  /*172d0*/  ISETP.NE.U32.AND P0, PT, R0, 0x1, PT ;  /* 0x000000010000780c */ /* 0x000fe20003f05070 */
[----:B------:R-:W-:-:S04]  /*172e0*/  IMAD.MOV.U32 R3, RZ, RZ, -0x1 ;  /* 0xffffffffff037424 */ /* 0x000fc800078e00ff */
[----:B------:R-:W-:Y:S08]  /*172f0*/  WARPSYNC R3 ;  /* 0x0000000300007348 */ /* 0x000ff00003800000 */
[----:B------:R-:W-:-:S04]  /*17300*/  VOTE.ANY R0, PT, !P0 ;  /* 0x0000000000007806 */ /* 0x000fc800040e0100 */
[----:B------:R-:W-:Y:S01]  /*17310*/  LOP3.LUT R0, R0, R3, RZ, 0xc0, !PT ;  /* 0x0000000300007212 */ /* 0x000fe200078ec0ff */
[----:B------:R-:W-:-:S04]  /*17320*/  IMAD.MOV.U32 R3, RZ, RZ, 0x0 ;  /* 0x00000000ff037424 */ /* 0x000fc800078e00ff */
[----:B------:R-:W-:Y:S05]  /*17330*/  RET.REL.NODEC R2 `(_ZN7cutlass13device_kernelIN5flash19enable_sm80_to_sm89INS1_16FlashAttnFwdSm80INS1_25CollectiveMainloopFwdSm80ILi8ELi1ELb1EN4cute5tupleIJNS5_1CILi128EEENS7_ILi48EEENS7_ILi256EEEEEELi256ENS_6half_tEfNS_4arch4Sm80ELb0ELb1ELb0ELb1ELb0ELb0ELb1ELb1EEENS1_21CollectiveEpilogueFwdINS6_IJS8_SA_S9_EEENS6_IJNS7_ILi1EEESI_SI_EEESC_SE_Li256ELb1ELb1ELb1ELb0EEENS1_36VarlenDynamicPersistentTileSchedulerILi128ELi48ELi256ELi256ELb1ELb1ELb0ELb1ELb0ELb1EEEEEEEEEvNT_6ParamsE) ;  /* 0xfffe8cc002007950 */ /* 0x000fea0003c3ffff */
.L_x_551:
        /* <DEDUP_REMOVED lines=12> */
.L_x_2569:


//--------------------- .text._ZN7cutlass13device_kernelIN5flash19enable_sm80_to_sm89INS1_16FlashAttnFwdSm80INS1_25CollectiveMainloopFwdSm80ILi8ELi1ELb0EN4cute5tupleIJNS5_1CILi128EEENS7_ILi32EEENS7_ILi256EEEEEELi256ENS_6half_tEfNS_4arch4Sm80ELb0ELb1ELb0ELb1ELb0ELb1ELb1ELb1EEENS1_21CollectiveEpilogueFwdINS6_IJS8_SA_S9_EEENS6_IJNS7_ILi1EEESI_SI_EEESC_SE_Li256ELb1ELb1ELb1ELb0EEENS1_36VarlenDynamicPersistentTileSchedulerILi128ELi32ELi256ELi256ELb1ELb1ELb0ELb1ELb0ELb1EEEEEEEEEvNT_6ParamsE --------------------------
	.section	.text._ZN7cutlass13device_kernelIN5flash19enable_sm80_to_sm89INS1_16FlashAttnFwdSm80INS1_25CollectiveMainloopFwdSm80ILi8ELi1ELb0EN4cute5tupleIJNS5_1CILi128EEENS7_ILi32EEENS7_ILi256EEEEEELi256ENS_6half_tEfNS_4arch4Sm80ELb0ELb1ELb0ELb1ELb0ELb1ELb1ELb1EEENS1_21CollectiveEpilogueFwdINS6_IJS8_SA_S9_EEENS6_IJNS7_ILi1EEESI_SI_EEESC_SE_Li256ELb1ELb1ELb1ELb0EEENS1_36VarlenDynamicPersistentTileSchedulerILi128ELi32ELi256ELi256ELb1ELb1ELb0ELb1ELb0ELb1EEEEEEEEEvNT_6ParamsE,"ax",@progbits
	.sectioninfo	@"SHI_REGISTERS=255"
	.align	128
.text._ZN7cutlass13device_kernelIN5flash19enable_sm80_to_sm89INS1_16FlashAttnFwdSm80INS1_25CollectiveMainloopFwdSm80ILi8ELi1ELb0EN4cute5tupleIJNS5_1CILi128EEENS7_ILi32EEENS7_ILi256EEEEEELi256ENS_6half_tEfNS_4arch4Sm80ELb0ELb1ELb0ELb1ELb0ELb1ELb1ELb1EEENS1_21CollectiveEpilogueFwdINS6_IJS8_SA_S9_EEENS6_IJNS7_ILi1EEESI_SI_EEESC_SE_Li256ELb1ELb1ELb1ELb0EEENS1_36VarlenDynamicPersistentTileSchedulerILi128ELi32ELi256ELi256ELb1ELb1ELb0ELb1ELb0ELb1EEEEEEEEEvNT_6ParamsE:
        .type           _ZN7cutlass13device_kernelIN5flash19enable_sm80_to_sm89INS1_16FlashAttnFwdSm80INS1_25CollectiveMainloopFwdSm80ILi8ELi1ELb0EN4cute5tupleIJNS5_1CILi128EEENS7_ILi32EEENS7_ILi256EEEEEELi256ENS_6half_tEfNS_4arch4Sm80ELb0ELb1ELb0ELb1ELb0ELb1ELb1ELb1EEENS1_21CollectiveEpilogueFwdINS6_IJS8_SA_S9_EEENS6_IJNS7_ILi1EEESI_SI_EEESC_SE_Li256ELb1ELb1ELb1ELb0EEENS1_36VarlenDynamicPersistentTileSchedulerILi128ELi32ELi256ELi256ELb1ELb1ELb0ELb1ELb0ELb1EEEEEEEEEvNT_6ParamsE,@function
        .size           _ZN7cutlass13device_kernelIN5flash19enable_sm80_to_sm89INS1_16FlashAttnFwdSm80INS1_25CollectiveMainloopFwdSm80ILi8ELi1ELb0EN4cute5tupleIJNS5_1CILi128EEENS7_ILi32EEENS7_ILi256EEEEEELi256ENS_6half_tEfNS_4arch4Sm80ELb0ELb1ELb0ELb1ELb0ELb1ELb1ELb1EEENS1_21CollectiveEpilogueFwdINS6_IJS8_SA_S9_EEENS6_IJNS7_ILi1EEESI_SI_EEESC_SE_Li256ELb1ELb1ELb1ELb0EEENS1_36VarlenDynamicPersistentTileSchedulerILi128ELi32ELi256ELi256ELb1ELb1ELb0ELb1ELb0ELb1EEEEEEEEEvNT_6ParamsE,(.L_x_2574 - _ZN7cutlass13device_kernelIN5flash19enable_sm80_to_sm89INS1_16FlashAttnFwdSm80INS1_25CollectiveMainloopFwdSm80ILi8ELi1ELb0EN4cute5tupleIJNS5_1CILi128EEENS7_ILi32EEENS7_ILi256EEEEEELi256ENS_6half_tEfNS_4arch4Sm80ELb0ELb1ELb0ELb1ELb0ELb1ELb1ELb1EEENS1_21CollectiveEpilogueFwdINS6_IJS8_SA_S9_EEENS6_IJNS7_ILi1EEESI_SI_EEESC_SE_Li256ELb1ELb1ELb1ELb0EEENS1_36VarlenDynamicPersistentTileSchedulerILi128ELi32ELi256ELi256ELb1ELb1ELb0ELb1ELb0ELb1EEEEEEEEEvNT_6ParamsE)
        .other          _ZN7cutlass13device_kernelIN5flash19enable_sm80_to_sm89INS1_16FlashAttnFwdSm80INS1_25CollectiveMainloopFwdSm80ILi8ELi1ELb0EN4cute5tupleIJNS5_1CILi128EEENS7_ILi32EEENS7_ILi256EEEEEELi256ENS_6half_tEfNS_4arch4Sm80ELb0ELb1ELb0ELb1ELb0ELb1ELb1ELb1EEENS1_21CollectiveEpilogueFwdINS6_IJS8_SA_S9_EEENS6_IJNS7_ILi1EEESI_SI_EEESC_SE_Li256ELb1ELb1ELb1ELb0EEENS1_36VarlenDynamicPersistentTileSchedulerILi128ELi32ELi256ELi256ELb1ELb1ELb0ELb1ELb0ELb1EEEEEEEEEvNT_6ParamsE,@"STO_CUDA_ENTRY STV_DEFAULT"
_ZN7cutlass13device_kernelIN5flash19enable_sm80_to_sm89INS1_16FlashAttnFwdSm80INS1_25CollectiveMainloopFwdSm80ILi8ELi1ELb0EN4cute5tupleIJNS5_1CILi128EEENS7_ILi32EEENS7_ILi256EEEEEELi256ENS_6half_tEfNS_4arch4Sm80ELb0ELb1ELb0ELb1ELb0ELb1ELb1ELb1EEENS1_21CollectiveEpilogueFwdINS6_IJS8_SA_S9_EEENS6_IJNS7_ILi1EEESI_SI_EEESC_SE_Li256ELb1ELb1ELb1ELb0EEENS1_36VarlenDynamicPersistentTileSchedulerILi128ELi32ELi256ELi256ELb1ELb1ELb0ELb1ELb0ELb1EEEEEEEEEvNT_6ParamsE:
        /* <DEDUP_REMOVED lines=13> */
[----:B------:R-:W-:-:S02]  /*00d0*/  IMAD.MOV.U32 R10, RZ, RZ, RZ ;  /* 0x000000ffff0a7224 */ /* 0x000fc400078e00ff */
[----:B------:R-:W-:Y:S01]  /*00e0*/  IMAD.MOV.U32 R8, RZ, RZ, RZ ;  /* 0x000000ffff087224 */ /* 0x000fe200078e00ff */
        /* <DEDUP_REMOVED lines=13> */
[----:B------:R-:W-:Y:S02]  /*01c0*/  ISETP.GE.U32.AND P1, PT, R13, 0x10, PT ;  /* 0x000000100d00780c */ /* 0x000fe40003f26070 */
[----:B------:R-:W-:Y:S01]  /*01d0*/  MOV R7, RZ ;  /* 0x000000ff00077202 */ /* 0x000fe20000000f00 */
[----:B---3--:R-:W-:-:S05]  /*01e0*/  IMAD R4, R10, R8, RZ ;  /* 0x000000080a047224 */ /* 0x008fca00078e02ff */
[----:B------:R-:W3:Y:S02]  /*01f0*/  SHFL.UP PT, R0, R4, 0x1, RZ ;  /* 0x0420000004007989 */ /* 0x000ee400000e00ff */
[----:B---3--:R-:W-:-:S05]  /*0200*/  SEL R0, R0, RZ, P5 ;  /* 0x000000ff00007207 */ /* 0x008fca0002800000 */
[----:B------:R-:W-:-:S05]  /*0210*/  IMAD.IADD R4, R4, 0x1, R0 ;  /* 0x0000000104047824 */ /* 0x000fca00078e0200 */
[----:B------:R-:W3:Y:S02]  /*0220*/  SHFL.UP PT, R0, R4, 0x2, RZ ;  /* 0x0440000004007989 */ /* 0x000ee400000e00ff */
[----:B---3--:R-:W-:-:S04]  /*0230*/  SEL R0, R0, RZ, P4 ;  /* 0x000000ff00007207 */ /* 0x008fc80002000000 */
[----:B------:R-:W-:-:S05]  /*0240*/  IADD3 R4, R4, R0, RZ ;  /* 0x0000000004047210 */ /* 0x000fca0007ffe0ff */
        /* <DEDUP_REMOVED lines=16> */
.L_x_557:
        /* <DEDUP_REMOVED lines=17> */
.L_x_790:
        /* <DEDUP_REMOVED lines=16> */
.L_x_791:
[----:B---3--:R-:W-:-:S05]  /*0560*/  IMAD R0, R0, c[0x0][0x538], RZ ;  /* 0x00014e0000007a24 */ /* 0x008fca00078e02ff */
[----:B------:R-:W-:-:S04]  /*0570*/  IADD3 R6, R0, R6, RZ ;  /* 0x0000000600067210 */ /* 0x000fc80007ffe0ff */
[----:B------:R-:W-:-:S13]  /*0580*/  ISETP.GT.AND P0, PT, R6, UR4, PT ;  /* 0x0000000406007c0c */ /* 0x000fda000bf04270 */
[----:B-12---:R-:W-:Y:S05]  /*0590*/  @!P0 BRA `(.L_x_557) ;  /* 0xfffffdb000008947 */ /* 0x006fea000383ffff */
.L_x_553:
[----:B------:R-:W-:-:S05]  /*05a0*/  IADD3 R12, -R0, R6, RZ ;  /* 0x00000006000c7210 */ /* 0x000fca0007ffe1ff */
[----:B------:R-:W-:-:S05]  /*05b0*/  IMAD R0, R4, c[0x0][0x538], R12 ;  /* 0x00014e0004007a24 */ /* 0x000fca00078e020c */
[----:B------:R-:W-:Y:S01]  /*05c0*/  ISETP.GT.AND P0, PT, R0, UR4, PT ;  /* 0x0000000400007c0c */ /* 0x000fe2000bf04270 */
[----:B------:R-:W-:-:S12]  /*05d0*/  BRA.DIV ~URZ, `(.L_x_558) ;  /* 0x0001e5827f007947 */ /* 0x000fd8000b800000 */
[----:B------:R-:W-:-:S04]  /*05e0*/  VOTE.ANY R11, PT, !P0 ;  /* 0x00000000000b7806 */ /* 0x000fc800040e0100 */
.L_x_792:
[----:B------:R-:W1:Y:S02]  /*05f0*/  POPC R0, R11 ;  /* 0x0000000b00007309 */ /* 0x000e640000000000 */
[----:B-12---:R-:W-:Y:S01]  /*0600*/  IADD3 R231, R0, R7, RZ ;  /* 0x0000000700e77210 */ /* 0x006fe20007ffe0ff */
[----:B------:R-:W-:Y:S05]  /*0610*/  BRA.DIV ~URZ, `(.L_x_559) ;  /* 0x0001e5927f007947 */ /* 0x000fea000b800000 */
[----:B------:R1:W2:Y:S01]  /*0620*/  SHFL.IDX PT, R229, R10, R0, 0x1f ;  /* 0x00001f000ae57589 */ /* 0x0002a200000e0000 */
[----:B------:R-:W-:-:S03]  /*0630*/  MOV R6, RZ ;  /* 0x000000ff00067202 */ /* 0x000fc60000000f00 */
[----:B------:R1:W3:Y:S04]  /*0640*/  SHFL.IDX PT, R10, R8, R0, 0x1f ;  /* 0x00001f00080a7589 */ /* 0x0002e800000e0000 */
.L_x_793:
[----:B------:R-:W-:Y:S01]  /*0650*/  ISETP.NE.AND P0, PT, R11, RZ, PT ;  /* 0x000000ff0b00720c */ /* 0x000fe20003f05270 */
[----:B------:R-:W-:-:S12]  /*0660*/  BSSY B0, `(.L_x_560) ;  /* 0x0000005000007945 */ /* 0x000fd80003800000 */
[----:B------:R-:W-:Y:S05]  /*0670*/  @!P0 BRA `(.L_x_561) ;  /* 0x0000003000008947 */ /* 0x000fea0003800000 */
[----:B------:R-:W-:Y:S01]  /*0680*/  IADD3 R5, R0, -0x1, RZ ;  /* 0xffffffff00057810 */ /* 0x000fe20007ffe0ff */
[----:B------:R-:W-:Y:S05]  /*0690*/  BRA.DIV ~URZ, `(.L_x_562) ;  /* 0x0001e5f27f007947 */ /* 0x000fea000b800000 */
[----:B------:R4:W1:Y:S02]  /*06a0*/  SHFL.IDX PT, R6, R4, R5, 0x1f ;  /* 0x00001f0504067589 */ /* 0x00086400000e0000 */
.L_x_561:
[----:B------:R-:W-:Y:S05]  /*06b0*/  BSYNC B0 ;  /* 0x0000000000007941 */ /* 0x000fea0003800000 */
.L_x_560:
[----:B---3--:R-:W-:Y:S01]  /*06c0*/  ISETP.NE.AND P0, PT, R10, 0x1, PT ;  /* 0x000000010a00780c */ /* 0x008fe20003f05270 */
[----:B-1----:R-:W-:Y:S01]  /*06d0*/  IMAD R228, R6, c[0x0][0x538], R12 ;  /* 0x00014e0006e47a24 */ /* 0x002fe200078e020c */
[----:B------:R-:W-:Y:S04]  /*06e0*/  BSSY B0, `(.L_x_563) ;  /* 0x0000085000007945 */ /* 0x000fe80003800000 */
[----:B------:R-:W-:-:S07]  /*06f0*/  IADD3 R9, -R228, UR4, RZ ;  /* 0x00000004e4097c10 */ /* 0x000fce000fffe1ff */
[----:B------:R-:W-:Y:S05]  /*0700*/  @!P0 BRA `(.L_x_564) ;  /* 0x000003e000008947 */ /* 0x000fea0003800000 */
[-C--:B--2---:R-:W-:Y:S02]  /*0710*/  IABS R0, R229.reuse ;  /* 0x000000e500007213 */ /* 0x084fe40000000000 */
[----:B------:R-:W-:-:S03]  /*0720*/  IABS R6, R229 ;  /* 0x000000e500067213 */ /* 0x000fc60000000000 */
[----:B----4-:R-:W-:Y:S01]  /*0730*/  IMAD.MOV.U32 R5, RZ, RZ, R0 ;  /* 0x000000ffff057224 */ /* 0x010fe200078e0000 */
        /* <DEDUP_REMOVED lines=57> */
[----:B------:R-:W-:Y:S01]  /*0ad0*/  IMAD R230, R3, 0x10000, R2 ;  /* 0x0001000003e67824 */ /* 0x000fe200078e0202 */
[----:B------:R-:W-:Y:S05]  /*0ae0*/  BRA `(.L_x_565) ;  /* 0x0000044000007947 */ /* 0x000fea0003800000 */
.L_x_564:
[----:B------:R-:W-:-:S04]  /*0af0*/  IMAD.MOV.U32 R2, RZ, RZ, 0x4 ;  /* 0x00000004ff027424 */ /* 0x000fc800078e00ff */
[----:B------:R-:W-:-:S05]  /*0b00*/  IMAD.WIDE R2, R231, R2, c[0x0][0x590] ;  /* 0x00016400e7027625 */ /* 0x000fca00078e0202 */
[----:B------:R-:W3:Y:S02]  /*0b10*/  LDG.E R7, [R2.64] ;  /* 0x0000000602077981 */ /* 0x000ee4000c1e1900 */
[----:B--23--:R-:W-:-:S05]  /*0b20*/  IMAD R11, R7, R229, RZ ;  /* 0x000000e5070b7224 */ /* 0x00cfca00078e02ff */
        /* <DEDUP_REMOVED lines=10> */
[----:B----4-:R-:W-:Y:S01]  /*0bd0*/  IMAD R4, R2, R6, RZ ;  /* 0x0000000602047224 */ /* 0x010fe200078e02ff */
        /* <DEDUP_REMOVED lines=52> */
[----:B------:R-:W-:Y:S02]  /*0f20*/  IMAD R230, R0, R2, R3 ;  /* 0x0000000200e67224 */ /* 0x000fe400078e0203 */
.L_x_565:
[----:B------:R-:W-:Y:S05]  /*0f30*/  BSYNC B0 ;  /* 0x0000000000007941 */ /* 0x000fea0003800000 */
.L_x_563:
[----:B------:R-:W-:-:S04]  /*0f40*/  LOP3.LUT R0, RZ, R0, RZ, 0x33, !PT ;  /* 0x00000000ff007212 */ /* 0x000fc800078e33ff */
[----:B------:R-:W-:Y:S01]  /*0f50*/  IADD3 R229, R0, R229, RZ ;  /* 0x000000e500e57210 */ /* 0x000fe20007ffe0ff */
[----:B------:R-:W-:Y:S05]  /*0f60*/  BRA `(.L_x_566) ;  /* 0x0000004000007947 */ /* 0x000fea0003800000 */
.L_x_554:
[----:B--2---:R-:W-:Y:S01]  /*0f70*/  IMAD.MOV.U32 R229, RZ, RZ, RZ ;  /* 0x000000ffffe57224 */ /* 0x004fe200078e00ff */
[----:B------:R-:W-:Y:S01]  /*0f80*/  MOV R230, RZ ;  /* 0x000000ff00e67202 */ /* 0x000fe20000000f00 */
[----:B------:R-:W-:Y:S01]  /*0f90*/  IMAD.U32 R228, RZ, RZ, UR4 ;  /* 0x00000004ffe47e24 */ /* 0x000fe2000f8e00ff */
[----:B------:R-:W-:Y:S02]  /*0fa0*/  MOV R231, c[0x0][0x53c] ;  /* 0x00014f0000e77a02 */ /* 0x000fe40000000f00 */
.L_x_566:
[----:B------:R-:W-:Y:S01]  /*0fb0*/  ISETP.NE.AND P0, PT, R13, RZ, PT ;  /* 0x000000ff0d00720c */ /* 0x000fe20003f05270 */
[----:B------:R-:W-:-:S12]  /*0fc0*/  WARPSYNC 0xffffffff ;  /* 0xffffffff00007948 */ /* 0x000fd80003800000 */
[----:B------:R1:W-:Y:S04]  /*0fd0*/  @!P0 STS.128 [0x20080], R228 ;  /* 0x020080e4ff008388 */ /* 0x0003e80000000c00 */
[----:B------:R-:W-:Y:S06]  /*0fe0*/  BAR.ARV 0x5, 0x100 ;  /* 0x0144000000007b1d */ /* 0x000fec0000002000 */
.L_x_552:
[----:B-12---:R-:W-:-:S13]  /*0ff0*/  ISETP.GE.AND P0, PT, R231, c[0x0][0x53c], PT ;  /* 0x00014f00e7007a0c */ /* 0x006fda0003f06270 */
[----:B------:R-:W-:Y:S05]  /*1000*/  @P0 EXIT ;  /* 0x000000000000094d */ /* 0x000fea0003800000 */
[----:B------:R-:W1:Y:S02]  /*1010*/  S2R R14, SR_TID.X ;  /* 0x00000000000e7919 */ /* 0x000e640000002100 */
[----:B-1----:R-:W-:-:S04]  /*1020*/  SHF.R.S32.HI R12, RZ, 0x1f, R14 ;  /* 0x0000001fff0c7819 */ /* 0x002fc8000001140e */
[CC--:B------:R-:W-:Y:S02]  /*1030*/  LEA.HI R2, R12.reuse, R14.reuse, RZ, 0x4 ;  /* 0x0000000e0c027211 */ /* 0x0c0fe400078f20ff */
[CC--:B------:R-:W-:Y:S02]  /*1040*/  LEA.HI R9, R12.reuse, R14.reuse, RZ, 0x3 ;  /* 0x0000000e0c097211 */ /* 0x0c0fe400078f18ff */
[----:B------:R-:W-:Y:S02]  /*1050*/  SHF.R.S32.HI R3, RZ, 0x4, R2 ;  /* 0x00000004ff037819 */ /* 0x000fe40000011402 */
[----:B------:R-:W-:Y:S02]  /*1060*/  LEA.HI R13, R12, R14, RZ, 0x2 ;  /* 0x0000000e0c0d7211 */ /* 0x000fe400078f10ff */
[----:B------:R-:W-:Y:S02]  /*1070*/  LEA.HI R0, R2, R3, RZ, 0x1 ;  /* 0x0000000302007211 */ /* 0x000fe400078f08ff */
[----:B------:R-:W-:-:S02]  /*1080*/  SHF.R.S32.HI R213, RZ, 0x3, R9 ;  /* 0x00000003ffd57819 */ /* 0x000fc40000011409 */
[----:B------:R-:W-:Y:S02]  /*1090*/  LOP3.LUT R0, R0, 0xfffffffe, RZ, 0xc0, !PT ;  /* 0xfffffffe00007812 */ /* 0x000fe400078ec0ff */
[--C-:B------:R-:W-:Y:S02]  /*10a0*/  SHF.R.S32.HI R6, RZ, 0x2, R13.reuse ;  /* 0x00000002ff067819 */ /* 0x100fe4000001140d */
[----:B------:R-:W-:Y:S01]  /*10b0*/  LOP3.LUT R4, R9, 0xfffffff8, RZ, 0xc0, !PT ;  /* 0xfffffff809047812 */ /* 0x000fe200078ec0ff */
[----:B------:R-:W-:Y:S01]  /*10c0*/  IMAD.IADD R11, R3, 0x1, -R0 ;  /* 0x00000001030b7824 */ /* 0x000fe200078e0a00 */
[----:B------:R-:W-:Y:S02]  /*10d0*/  SHF.R.S32.HI R3, RZ, 0x1f, R13 ;  /* 0x0000001fff037819 */ /* 0x000fe4000001140d */
[----:B------:R-:W-:Y:S01]  /*10e0*/  LOP3.LUT R0, R2, 0xfffffff0, RZ, 0xc0, !PT ;  /* 0xfffffff002007812 */ /* 0x000fe200078ec0ff */
[----:B------:R-:W-:Y:S01]  /*10f0*/  IMAD.SHL.U32 R2, R213, 0x40, RZ ;  /* 0x00000040d5027824 */ /* 0x000fe200078e00ff */
[----:B------:R-:W-:Y:S01]  /*1100*/  LEA.HI R3, R3, R6, RZ, 0x3 ;  /* 0x0000000603037211 */ /* 0x000fe200078f18ff */
[----:B------:R-:W-:-:S02]  /*1110*/  IMAD.IADD R237, R14, 0x1, -R4 ;  /* 0x000000010eed7824 */ /* 0x000fc400078e0a04 */
[----:B------:R-:W-:Y:S01]  /*1120*/  IMAD.IADD R0, R14, 0x1, -R0 ;  /* 0x000000010e007824 */ /* 0x000fe200078e0a00 */
[----:B------:R-:W-:Y:S01]  /*1130*/  LOP3.LUT R3, R3, 0xfffffff8, RZ, 0xc0, !PT ;  /* 0xfffffff803037812 */ /* 0x000fe200078ec0ff */
[C---:B------:R-:W-:Y:S01]  /*1140*/  IMAD.SHL.U32 R144, R237.reuse, 0x8, RZ ;  /* 0x00000008ed907824 */ /* 0x040fe200078e00ff */
[----:B------:R-:W-:Y:S01]  /*1150*/  LOP3.LUT R2, R2, 0x1c0, RZ, 0xc0, !PT ;  /* 0x000001c002027812 */ /* 0x000fe200078ec0ff */
[C---:B------:R-:W-:Y:S01]  /*1160*/  IMAD.SHL.U32 R7, R237.reuse, 0x40, RZ ;  /* 0x00000040ed077824 */ /* 0x040fe200078e00ff */
[----:B------:R-:W-:Y:S01]  /*1170*/  SHF.R.S32.HI R10, RZ, 0x1f, R0 ;  /* 0x0000001fff0a7819 */ /* 0x000fe20000011400 */
[----:B------:R-:W-:Y:S01]  /*1180*/  IMAD.IADD R6, R6, 0x1, -R3 ;  /* 0x0000000106067824 */ /* 0x000fe200078e0a03 */
[----:B------:R-:W-:Y:S01]  /*1190*/  SHF.R.U32.HI R5, RZ, 0x3, R2 ;  /* 0x00000003ff057819 */ /* 0x000fe20000011602 */
[----:B------:R-:W-:Y:S01]  /*11a0*/  IMAD.SHL.U32 R156, R237, 0x4, RZ ;  /* 0x00000004ed9c7824 */ /* 0x000fe200078e00ff */
[----:B------:R-:W-:Y:S02]  /*11b0*/  LOP3.LUT R4, R2, 0x38, R144, 0xf8, !PT ;  /* 0x0000003802047812 */ /* 0x000fe400078ef890 */
[----:B------:R-:W-:-:S02]  /*11c0*/  LEA.HI R3, R12, R14, RZ, 0x6 ;  /* 0x0000000e0c037211 */ /* 0x000fc400078f30ff */
[----:B------:R-:W-:Y:S02]  /*11d0*/  LOP3.LUT R2, R7, 0x1c0, RZ, 0xc0, !PT ;  /* 0x000001c007027812 */ /* 0x000fe400078ec0ff */
[----:B------:R-:W-:Y:S01]  /*11e0*/  LEA.HI R10, R10, R0, RZ, 0x3 ;  /* 0x000000000a0a7211 */ /* 0x000fe200078f18ff */
[----:B------:R-:W-:Y:S01]  /*11f0*/  IMAD.SHL.U32 R3, R3, 0x8, RZ ;  /* 0x0000000803037824 */ /* 0x000fe200078e00ff */
[----:B------:R-:W-:Y:S02]  /*1200*/  LOP3.LUT R8, R4, R5, RZ, 0x3c, !PT ;  /* 0x0000000504087212 */ /* 0x000fe400078e3cff */
[----:B------:R-:W-:Y:S02]  /*1210*/  LOP3.LUT R4, R2, 0x8, R9, 0xf8, !PT ;  /* 0x0000000802047812 */ /* 0x000fe400078ef809 */
[----:B------:R-:W-:Y:S02]  /*1220*/  LOP3.LUT R5, R10, 0xfffffff8, RZ, 0xc0, !PT ;  /* 0xfffffff80a057812 */ /* 0x000fe400078ec0ff */
[----:B------:R-:W-:-:S02]  /*1230*/  SHF.R.U32.HI R2, RZ, 0x3, R2 ;  /* 0x00000003ff027819 */ /* 0x000fc40000011602 */
[----:B------:R-:W-:Y:S01]  /*1240*/  LEA.HI R9, R12, R14, RZ, 0x5 ;  /* 0x0000000e0c097211 */ /* 0x000fe200078f28ff */
[----:B------:R-:W-:Y:S01]  /*1250*/  IMAD.IADD R7, R0, 0x1, -R5 ;  /* 0x0000000100077824 */ /* 0x000fe200078e0a05 */
[----:B------:R-:W-:Y:S02]  /*1260*/  LOP3.LUT R12, R4, R2, RZ, 0x3c, !PT ;  /* 0x00000002040c7212 */ /* 0x000fe400078e3cff */
[----:B------:R-:W-:Y:S02]  /*1270*/  LOP3.LUT R3, R3, 0xfffffe00, RZ, 0xc0, !PT ;  /* 0xfffffe0003037812 */ /* 0x000fe400078ec0ff */
[--C-:B------:R-:W-:Y:S02]  /*1280*/  SHF.R.S32.HI R2, RZ, 0x5, R9.reuse ;  /* 0x00000005ff027819 */ /* 0x100fe40000011409 */
[----:B------:R-:W-:Y:S02]  /*1290*/  SHF.R.S32.HI R0, RZ, 0x1f, R9 ;  /* 0x0000001fff007819 */ /* 0x000fe40000011409 */
[----:B------:R-:W-:-:S02]  /*12a0*/  LOP3.LUT R5, R13, 0xfffffffc, RZ, 0xc0, !PT ;  /* 0xfffffffc0d057812 */ /* 0x000fc400078ec0ff */
[----:B------:R-:W-:Y:S02]  /*12b0*/  LOP3.LUT R4, R9, 0xffffffe0, RZ, 0xc0, !PT ;  /* 0xffffffe009047812 */ /* 0x000fe400078ec0ff */
[----:B------:R-:W-:Y:S02]  /*12c0*/  LOP3.LUT R217, R8, R3, RZ, 0xfc, !PT ;  /* 0x0000000308d97212 */ /* 0x000fe400078efcff */
[----:B------:R-:W-:Y:S01]  /*12d0*/  LEA.HI R3, R0, R2, RZ, 0x3 ;  /* 0x0000000200037211 */ /* 0x000fe200078f18ff */
[----:B------:R-:W-:Y:S01]  /*12e0*/  IMAD.IADD R0, R14, 0x1, -R5 ;  /* 0x000000010e007824 */ /* 0x000fe200078e0a05 */
[----:B------:R-:W-:Y:S01]  /*12f0*/  LOP3.LUT R5, R6, 0x1, RZ, 0xc0, !PT ;  /* 0x0000000106057812 */ /* 0x000fe200078ec0ff */
[----:B------:R-:W-:Y:S01]  /*1300*/  IMAD.IADD R14, R14, 0x1, -R4 ;  /* 0x000000010e0e7824 */ /* 0x000fe200078e0a04 */
[----:B------:R-:W-:Y:S01]  /*1310*/  LOP3.LUT R4, R3, 0xffffff8, RZ, 0xc0, !PT ;  /* 0x0ffffff803047812 */ /* 0x000fe200078ec0ff */
[----:B------:R-:W-:Y:S01]  /*1320*/  IMAD.SHL.U32 R217, R217, 0x2, RZ ;  /* 0x00000002d9d97824 */ /* 0x000fe200078e00ff */
[----:B------:R-:W-:Y:S01]  /*1330*/  ISETP.NE.U32.AND P0, PT, R5, 0x1, PT ;  /* 0x000000010500780c */ /* 0x000fe20003f05070 */
[----:B------:R-:W-:Y:S01]  /*1340*/  IMAD.SHL.U32 R5, R11, 0x8, RZ ;  /* 0x000000080b057824 */ /* 0x000fe200078e00ff */
[----:B------:R-:W-:Y:S01]  /*1350*/  LEA.HI R3, R0, R0, RZ, 0x1 ;  /* 0x0000000000037211 */ /* 0x000fe200078f08ff */
[----:B------:R-:W-:Y:S01]  /*1360*/  IMAD.IADD R9, R2, 0x1, -R4 ;  /* 0x0000000102097824 */ /* 0x000fe200078e0a04 */
[C---:B------:R-:W-:Y:S01]  /*1370*/  R2P PR, R6.reuse, 0x6 ;  /* 0x0000000606007804 */ /* 0x040fe20000000000 */
[----:B------:R-:W-:Y:S01]  /*1380*/  IMAD.SHL.U32 R4, R6, 0x40, RZ ;  /* 0x0000004006047824 */ /* 0x000fe200078e00ff */
[----:B------:R-:W-:Y:S01]  /*1390*/  LOP3.LUT R3, R3, 0x1ffffffe, RZ, 0xc0, !PT ;  /* 0x1ffffffe03037812 */ /* 0x000fe200078ec0ff */
[----:B------:R-:W-:Y:S01]  /*13a0*/  IMAD.SHL.U32 R6, R2, 0x400, RZ ;  /* 0x0000040002067824 */ /* 0x000fe200078e00ff */
[----:B------:R-:W-:-:S02]  /*13b0*/  SHF.R.S32.HI R8, RZ, 0x1f, R14 ;  /* 0x0000001fff087819 */ /* 0x000fc4000001140e */
[----:B------:R-:W-:Y:S01]  /*13c0*/  LOP3.LUT R2, R4, 0x1c0, RZ, 0xc0, !PT ;  /* 0x000001c004027812 */ /* 0x000fe200078ec0ff */
[----:B------:R-:W-:Y:S01]  /*13d0*/  IMAD R4, R0, 0x2, R6 ;  /* 0x0000000200047824 */ /* 0x000fe200078e0206 */
[----:B------:R-:W-:Y:S01]  /*13e0*/  LEA.HI R8, R8, R14, RZ, 0x2 ;  /* 0x0000000e08087211 */ /* 0x000fe200078f10ff */
[----:B------:R-:W-:Y:S01]  /*13f0*/  IMAD.IADD R225, R0, 0x1, -R3 ;  /* 0x0000000100e17824 */ /* 0x000fe200078e0a03 */
[----:B------:R-:W-:Y:S01]  /*1400*/  LEA.HI R2, R2, R2, RZ, 0x1d ;  /* 0x0000000202027211 */ /* 0x000fe200078fe8ff */
[C---:B------:R-:W-:Y:S01]  /*1410*/  IMAD.SHL.U32 R0, R7.reuse, 0x40, RZ ;  /* 0x0000004007007824 */ /* 0x040fe200078e00ff */
[----:B------:R-:W-:Y:S02]  /*1420*/  SHF.R.S32.HI R3, RZ, 0x2, R8 ;  /* 0x00000002ff037819 */ /* 0x000fe40000011408 */
[----:B------:R-:W-:Y:S01]  /*1430*/  LOP3.LUT P4, RZ, R7, 0x2, RZ, 0xc0, !PT ;  /* 0x0000000207ff7812 */ /* 0x000fe2000788c0ff */
[----:B------:R-:W-:Y:S01]  /*1440*/  IMAD.IADD R2, R4, 0x1, R2 ;  /* 0x0000000104027824 */ /* 0x000fe200078e0202 */
[----:B------:R-:W-:Y:S01]  /*1450*/  LOP3.LUT R0, R0, 0x1c0, RZ, 0xc0, !PT ;  /* 0x000001c000007812 */ /* 0x000fe200078ec0ff */
[----:B------:R-:W-:Y:S01]  /*1460*/  IMAD R13, R9, 0x10, R3 ;  /* 0x00000010090d7824 */ /* 0x000fe200078e0203 */
[----:B------:R-:W-:Y:S01]  /*1470*/  LOP3.LUT P3, RZ, R7, 0x4, RZ, 0xc0, !PT ;  /* 0x0000000407ff7812 */ /* 0x000fe2000786c0ff */
[----:B------:R-:W-:Y:S01]  /*1480*/  IMAD.SHL.U32 R238, R2, 0x2, RZ ;  /* 0x0000000202ee7824 */ /* 0x000fe200078e00ff */
[----:B------:R-:W-:Y:S01]  /*1490*/  LOP3.LUT R3, R0, 0x8, R5, 0xf8, !PT ;  /* 0x0000000800037812 */ /* 0x000fe200078ef805 */
[----:B------:R-:W-:Y:S01]  /*14a0*/  IMAD.SHL.U32 R4, R10, 0x40, RZ ;  /* 0x000000400a047824 */ /* 0x000fe200078e00ff */
[----:B------:R-:W-:Y:S01]  /*14b0*/  SHF.R.U32.HI R0, RZ, 0x3, R0 ;  /* 0x00000003ff007819 */ /* 0x000fe20000011600 */
[----:B------:R1:W-:Y:S01]  /*14c0*/  STL [R1+0x4], R13 ;  /* 0x0000040d01007387 */ /* 0x0003e20000100800 */
[C---:B------:R-:W-:Y:S01]  /*14d0*/  IADD3 R5, R238.reuse, 0x80, RZ ;  /* 0x00000080ee057810 */ /* 0x040fe20007ffe0ff */
[----:B------:R-:W-:Y:S01]  /*14e0*/  IMAD R2, R11, 0x200, R12 ;  /* 0x000002000b027824 */ /* 0x000fe200078e020c */
[----:B------:R-:W-:Y:S01]  /*14f0*/  IADD3 R239, R238, 0x70, RZ ;  /* 0x00000070eeef7810 */ /* 0x000fe20007ffe0ff */
[----:B------:R-:W-:Y:S01]  /*1500*/  IMAD.MOV.U32 R7, RZ, RZ, 0x20 ;  /* 0x00000020ff077424 */ /* 0x000fe200078e00ff */
[----:B------:R-:W-:Y:S01]  /*1510*/  @P0 IADD3 R239, R5, 0x10, RZ ;  /* 0x0000001005ef0810 */ /* 0x000fe20007ffe0ff */
[----:B------:R-:W-:Y:S01]  /*1520*/  IMAD.MOV.U32 R9, RZ, RZ, 0x40 ;  /* 0x00000040ff097424 */ /* 0x000fe200078e00ff */
[----:B------:R-:W-:Y:S01]  /*1530*/  LOP3.LUT R5, R8, 0x7ffffffc, RZ, 0xc0, !PT ;  /* 0x7ffffffc08057812 */ /* 0x000fe200078ec0ff */
[----:B------:R-:W-:Y:S01]  /*1540*/  IMAD R225, R225, 0x8, R13 ;  /* 0x00000008e1e17824 */ /* 0x000fe200078e020d */
[----:B------:R-:W-:-:S02]  /*1550*/  LOP3.LUT R0, R3, R0, RZ, 0x3c, !PT ;  /* 0x0000000003007212 */ /* 0x000fc400078e3cff */
[----:B------:R-:W-:Y:S01]  /*1560*/  LOP3.LUT R4, R4, 0xfffffe00, RZ, 0xc0, !PT ;  /* 0xfffffe0004047812 */ /* 0x000fe200078ec0ff */
[----:B------:R-:W-:Y:S01]  /*1570*/  IMAD.IADD R209, R14, 0x1, -R5 ;  /* 0x000000010ed17824 */ /* 0x000fe200078e0a05 */
[----:B------:R-:W-:Y:S02]  /*1580*/  LEA R177, R2, 0xc080, 0x1 ;  /* 0x0000c08002b17811 */ /* 0x000fe400078e08ff */
[CC--:B------:R-:W-:Y:S01]  /*1590*/  IADD3 R3, R0.reuse, R4.reuse, R6 ;  /* 0x0000000400037210 */ /* 0x0c0fe20007ffe006 */
[----:B------:R-:W-:Y:S01]  /*15a0*/  IMAD.SHL.U32 R209, R209, 0x2, RZ ;  /* 0x00000002d1d17824 */ /* 0x000fe200078e00ff */
[----:B------:R-:W-:Y:S02]  /*15b0*/  LOP3.LUT R4, R0, R4, RZ, 0xfc, !PT ;  /* 0x0000000400047212 */ /* 0x000fe400078efcff */
[----:B------:R-:W-:Y:S02]  /*15c0*/  IADD3 R0, R156, 0x40, RZ ;  /* 0x000000409c007810 */ /* 0x000fe40007ffe0ff */
[----:B------:R-:W-:-:S02]  /*15d0*/  SEL R5, R7, 0xffffffe0, !P1 ;  /* 0xffffffe007057807 */ /* 0x000fc40004800000 */
[----:B------:R-:W-:Y:S01]  /*15e0*/  SEL R2, R7, 0xffffffe0, !P4 ;  /* 0xffffffe007027807 */ /* 0x000fe20006000000 */
[----:B------:R-:W-:Y:S01]  /*15f0*/  IMAD.IADD R146, R156, 0x1, R0 ;  /* 0x000000019c927824 */ /* 0x000fe200078e0200 */
[----:B------:R-:W-:Y:S01]  /*1600*/  LEA R182, R3, 0x10080, 0x1 ;  /* 0x0001008003b67811 */ /* 0x000fe200078e08ff */
[----:B------:R-:W-:Y:S01]  /*1610*/  IMAD.IADD R241, R238, 0x1, R5 ;  /* 0x00000001eef17824 */ /* 0x000fe200078e0205 */
[----:B------:R-:W-:Y:S01]  /*1620*/  LEA R178, R4, 0x8080, 0x1 ;  /* 0x0000808004b27811 */ /* 0x000fe200078e08ff */
[----:B------:R-:W-:Y:S01]  /*1630*/  IMAD.IADD R240, R5, 0x1, R239 ;  /* 0x0000000105f07824 */ /* 0x000fe200078e02ef */
[C---:B------:R-:W-:Y:S01]  /*1640*/  SEL R6, R9.reuse, 0xffffffc0, !P2 ;  /* 0xffffffc009067807 */ /* 0x040fe20005000000 */
[----:B------:R-:W-:Y:S01]  /*1650*/  IMAD.IADD R183, R182, 0x1, R2 ;  /* 0x00000001b6b77824 */ /* 0x000fe200078e0202 */
[----:B------:R-:W-:Y:S01]  /*1660*/  SEL R0, R9, 0xffffffc0, !P3 ;  /* 0xffffffc009007807 */ /* 0x000fe20005800000 */
[----:B------:R-:W-:Y:S01]  /*1670*/  IMAD.IADD R179, R2, 0x1, R178 ;  /* 0x0000000102b37824 */ /* 0x000fe200078e02b2 */
[----:B------:R-:W-:Y:S01]  /*1680*/  SHF.R.S32.HI R7, RZ, 0x1f, R209 ;  /* 0x0000001fff077819 */ /* 0x000fe200000114d1 */
[--C-:B------:R-:W-:Y:S01]  /*1690*/  IMAD.IADD R245, R238, 0x1, R6.reuse ;  /* 0x00000001eef57824 */ /* 0x100fe200078e0206 */
[C---:B------:R-:W-:Y:S01]  /*16a0*/  IADD3 R10, R209.reuse, 0x8, RZ ;  /* 0x00000008d10a7810 */ /* 0x040fe20007ffe0ff */
[C---:B------:R-:W-:Y:S01]  /*16b0*/  IMAD.IADD R244, R6.reuse, 0x1, R241 ;  /* 0x0000000106f47824 */ /* 0x040fe200078e02f1 */
[C---:B------:R-:W-:Y:S01]  /*16c0*/  IADD3 R9, R209.reuse, 0x10, RZ ;  /* 0x00000010d1097810 */ /* 0x040fe20007ffe0ff */
[----:B------:R-:W-:Y:S01]  /*16d0*/  IMAD.IADD R243, R6, 0x1, R239 ;  /* 0x0000000106f37824 */ /* 0x000fe200078e02ef */
[C---:B------:R-:W-:Y:S01]  /*16e0*/  IADD3 R8, R209.reuse, 0x18, RZ ;  /* 0x00000018d1087810 */ /* 0x040fe20007ffe0ff */
[----:B------:R-:W-:Y:S01]  /*16f0*/  IMAD.IADD R242, R240, 0x1, R6 ;  /* 0x00000001f0f27824 */ /* 0x000fe200078e0206 */
[C---:B------:R-:W-:Y:S01]  /*1700*/  IADD3 R7, R209.reuse, 0x20, RZ ;  /* 0x00000020d1077810 */ /* 0x040fe20007ffe0ff */
[----:B------:R-:W-:Y:S01]  /*1710*/  IMAD.IADD R185, R182, 0x1, R0 ;  /* 0x00000001b6b97824 */ /* 0x000fe200078e0200 */
[C---:B------:R-:W-:Y:S01]  /*1720*/  IADD3 R252, R209.reuse, 0x28, RZ ;  /* 0x00000028d1fc7810 */ /* 0x040fe20007ffe0ff */
[C---:B------:R-:W-:Y:S01]  /*1730*/  IMAD.IADD R181, R0.reuse, 0x1, R178 ;  /* 0x0000000100b57824 */ /* 0x040fe200078e02b2 */
[----:B------:R-:W-:Y:S01]  /*1740*/  IADD3 R251, R209, 0x30, RZ ;  /* 0x00000030d1fb7810 */ /* 0x000fe20007ffe0ff */
[----:B------:R-:W-:Y:S01]  /*1750*/  IMAD.IADD R184, R183, 0x1, R0 ;  /* 0x00000001b7b87824 */ /* 0x000fe200078e0200 */
[C---:B------:R-:W-:Y:S01]  /*1760*/  IADD3 R250, R209.reuse, 0x38, RZ ;  /* 0x00000038d1fa7810 */ /* 0x040fe20007ffe0ff */
[----:B------:R-:W-:Y:S01]  /*1770*/  IMAD.IADD R180, R0, 0x1, R179 ;  /* 0x0000000100b47824 */ /* 0x000fe200078e02b3 */
[----:B------:R-:W-:-:S02]  /*1780*/  IADD3 R249, R209, 0x40, RZ ;  /* 0x00000040d1f97810 */ /* 0x000fc40007ffe0ff */
[----:B------:R-:W-:Y:S02]  /*1790*/  SHF.R.S32.HI R12, RZ, 0x1f, R10 ;  /* 0x0000001fff0c7819 */ /* 0x000fe4000001140a */
[----:B------:R-:W-:Y:S02]  /*17a0*/  SHF.R.S32.HI R11, RZ, 0x1f, R9 ;  /* 0x0000001fff0b7819 */ /* 0x000fe40000011409 */
[----:B------:R-:W-:Y:S02]  /*17b0*/  SHF.R.S32.HI R10, RZ, 0x1f, R8 ;  /* 0x0000001fff0a7819 */ /* 0x000fe40000011408 */
[----:B------:R-:W-:Y:S02]  /*17c0*/  SHF.R.S32.HI R9, RZ, 0x1f, R7 ;  /* 0x0000001fff097819 */ /* 0x000fe40000011407 */
[----:B------:R-:W-:Y:S02]  /*17d0*/  SHF.R.S32.HI R8, RZ, 0x1f, R252 ;  /* 0x0000001fff087819 */ /* 0x000fe400000114fc */
[----:B------:R-:W-:-:S02]  /*17e0*/  SHF.R.S32.HI R7, RZ, 0x1f, R251 ;  /* 0x0000001fff077819 */ /* 0x000fc400000114fb */
[C---:B------:R-:W-:Y:S02]  /*17f0*/  IADD3 R158, R156.reuse, 0x20, RZ ;  /* 0x000000209c9e7810 */ /* 0x040fe40007ffe0ff */
[----:B------:R-:W-:Y:S02]  /*1800*/  IADD3 R147, R156, 0x60, RZ ;  /* 0x000000609c937810 */ /* 0x000fe40007ffe0ff */
[C---:B------:R-:W-:Y:S02]  /*1810*/  IADD3 R215, R144.reuse, 0x80, RZ ;  /* 0x0000008090d77810 */ /* 0x040fe40007ffe0ff */
[----:B------:R-:W-:Y:S02]  /*1820*/  IADD3 R216, R144, 0xc0, RZ ;  /* 0x000000c090d87810 */ /* 0x000fe40007ffe0ff */
[----:B------:R-:W-:Y:S02]  /*1830*/  IADD3 R246, R209, 0x48, RZ ;  /* 0x00000048d1f67810 */ /* 0x000fe40007ffe0ff */
[----:B------:R-:W-:-:S02]  /*1840*/  SHF.R.S32.HI R8, RZ, 0x1f, R250 ;  /* 0x0000001fff087819 */ /* 0x000fc400000114fa */
[----:B-1----:R-:W-:Y:S02]  /*1850*/  SHF.R.S32.HI R7, RZ, 0x1f, R249 ;  /* 0x0000001fff077819 */ /* 0x002fe400000114f9 */
.L_x_789:
[----:B------:R-:W-:Y:S01]  /*1860*/  ISETP.NE.U32.AND P0, PT, RZ, c[0x0][0x370], PT ;  /* 0x0000dc00ff007a0c */ /* 0x000fe20003f05070 */
[----:B------:R-:W-:Y:S01]  /*1870*/  IMAD.MOV.U32 R15, RZ, RZ, 0x4 ;  /* 0x00000004ff0f7424 */ /* 0x000fe200078e00ff */
[----:B------:R-:W-:Y:S01]  /*1880*/  ISETP.NE.U32.AND P1, PT, RZ, c[0x0][0x360], PT ;  /* 0x0000d800ff007a0c */ /* 0x000fe20003f25070 */
[----:B------:R-:W-:Y:S01]  /*1890*/  CS2R R116, SRZ ;  /* 0x0000000000747805 */ /* 0x000fe2000001ff00 */
[----:B------:R-:W-:Y:S01]  /*18a0*/  ISETP.NE.AND.EX P2, PT, RZ, c[0x0][0x374], PT, P0 ;  /* 0x0000dd00ff007a0c */ /* 0x000fe20003f45300 */
[----:B------:R-:W-:Y:S01]  /*18b0*/  IMAD.MOV.U32 R115, RZ, RZ, RZ ;  /* 0x000000ffff737224 */ /* 0x000fe200078e00ff */
[----:B------:R-:W-:Y:S01]  /*18c0*/  ISETP.NE.AND.EX P0, PT, RZ, c[0x0][0x364], PT, P1 ;  /* 0x0000d900ff007a0c */ /* 0x000fe20003f05310 */
[----:B------:R-:W-:Y:S01]  /*18d0*/  IMAD.MOV.U32 R13, RZ, RZ, RZ ;  /* 0x000000ffff0d7224 */ /* 0x000fe200078e00ff */
[----:B------:R-:W-:Y:S01]  /*18e0*/  ISETP.NE.U32.AND P3, PT, RZ, c[0x0][0x350], PT ;  /* 0x0000d400ff007a0c */ /* 0x000fe20003f65070 */
[----:B------:R-:W-:Y:S01]  /*18f0*/  IMAD.WIDE R6, R231, R15, c[0x0][0x348] ;  /* 0x0000d200e7067625 */ /* 0x000fe200078e020f */
[----:B------:R-:W-:-:S02]  /*1900*/  ISETP.NE.U32.AND P1, PT, RZ, c[0x0][0x348], PT ;  /* 0x0000d200ff007a0c */ /* 0x000fc40003f25070 */
[----:B------:R-:W-:Y:S01]  /*1910*/  ISETP.NE.U32.AND P4, PT, RZ, c[0x0][0x358], PT ;  /* 0x0000d600ff007a0c */ /* 0x000fe20003f85070 */
[CC--:B------:R-:W-:Y:S01]  /*1920*/  IMAD.WIDE R4, R231.reuse, R15.reuse, c[0x0][0x350] ;  /* 0x0000d400e7047625 */ /* 0x0c0fe200078e020f */
[----:B------:R-:W-:Y:S02]  /*1930*/  ISETP.NE.AND.EX P5, PT, RZ, c[0x0][0x354], PT, P3 ;  /* 0x0000d500ff007a0c */ /* 0x000fe40003fa5330 */
[----:B------:R-:W-:Y:S01]  /*1940*/  ISETP.NE.AND.EX P1, PT, RZ, c[0x0][0x34c], PT, P1 ;  /* 0x0000d300ff007a0c */ /* 0x000fe20003f25310 */
[CC--:B------:R-:W-:Y:S01]  /*1950*/  @P2 IMAD.WIDE R10, R231.reuse, R15.reuse, c[0x0][0x370] ;  /* 0x0000dc00e70a2625 */ /* 0x0c0fe200078e020f */
[----:B------:R-:W-:Y:S01]  /*1960*/  ISETP.NE.AND.EX P3, PT, RZ, c[0x0][0x35c], PT, P4 ;  /* 0x0000d700ff007a0c */ /* 0x000fe20003f65340 */
[----:B------:R-:W-:Y:S01]  /*1970*/  YIELD ;  /* 0x0000000000007946 */ /* 0x000fe20003800000 */
[----:B------:R-:W-:Y:S01]  /*1980*/  P2R R14, PR, RZ, 0x20 ;  /* 0x00000020ff0e7803 */ /* 0x000fe20000000000 */
[CC--:B------:R-:W-:Y:S01]  /*1990*/  @P0 IMAD.WIDE R8, R231.reuse, R15.reuse, c[0x0][0x360] ;  /* 0x0000d800e7080625 */ /* 0x0c0fe200078e020f */
[----:B------:R1:W5:Y:S03]  /*19a0*/  @P2 LDG.E R117, [R10.64] ;  /* 0x000000060a752981 */ /* 0x000366000c1e1900 */
[----:B------:R-:W-:Y:S01]  /*19b0*/  IMAD.WIDE R2, R231, R15, c[0x0][0x358] ;  /* 0x0000d600e7027625 */ /* 0x000fe200078e020f */
[----:B------:R1:W5:Y:S04]  /*19c0*/  @P0 LDG.E R211, [R8.64] ;  /* 0x0000000608d30981 */ /* 0x000368000c1e1900 */
[----:B------:R1:W5:Y:S04]  /*19d0*/  @P1 LDG.E R115, [R6.64] ;  /* 0x0000000606731981 */ /* 0x000368000c1e1900 */
[----:B------:R1:W5:Y:S04]  /*19e0*/  @P5 LDG.E R116, [R4.64] ;  /* 0x0000000604745981 */ /* 0x000368000c1e1900 */
[----:B------:R1:W5:Y:S01]  /*19f0*/  @P3 LDG.E R13, [R2.64] ;  /* 0x00000006020d3981 */ /* 0x000362000c1e1900 */
[----:B------:R-:W-:Y:S01]  /*1a00*/  LOP3.LUT R226, R230, 0xffff, RZ, 0xc0, !PT ;  /* 0x0000ffffe6e27812 */ /* 0x000fe200078ec0ff */
[----:B------:R-:W-:Y:S05]  /*1a10*/  @P0 BRA `(.L_x_567) ;  /* 0x0000005000000947 */ /* 0x000fea0003800000 */
[----:B-----5:R-:W-:Y:S01]  /*1a20*/  MOV R211, c[0x0][0x168] ;  /* 0x00005a0000d37a02 */ /* 0x020fe20000000f00 */
[----:B------:R-:W-:Y:S05]  /*1a30*/  @!P1 BRA `(.L_x_567) ;  /* 0x0000003000009947 */ /* 0x000fea0003800000 */
[----:B-1----:R-:W2:Y:S04]  /*1a40*/  LDG.E R8, [R6.64] ;  /* 0x0000000606087981 */ /* 0x002ea8000c1e1900 */
[----:B------:R-:W2:Y:S02]  /*1a50*/  LDG.E R0, [R6.64+0x4] ;  /* 0x0000040606007981 */ /* 0x000ea4000c1e1900 */
[----:B--2---:R-:W-:-:S02]  /*1a60*/  IADD3 R211, -R8, R0, RZ ;  /* 0x0000000008d37210 */ /* 0x004fc40007ffe1ff */
.L_x_567:
[----:B------:R-:W-:-:S04]  /*1a70*/  ISETP.NE.U32.AND P0, PT, RZ, c[0x0][0x368], PT ;  /* 0x0000da00ff007a0c */ /* 0x000fc80003f05070 */
[----:B------:R-:W-:-:S13]  /*1a80*/  ISETP.NE.AND.EX P0, PT, RZ, c[0x0][0x36c], PT, P0 ;  /* 0x0000db00ff007a0c */ /* 0x000fda0003f05300 */
[----:B------:R-:W-:Y:S05]  /*1a90*/  @!P0 BRA `(.L_x_568) ;  /* 0x0000003000008947 */ /* 0x000fea0003800000 */
[----:B-1----:R-:W-:-:S05]  /*1aa0*/  IMAD.WIDE R4, R231, R15, c[0x0][0x368] ;  /* 0x0000da00e7047625 */ /* 0x002fca00078e020f */
[----:B------:R1:W5:Y:S01]  /*1ab0*/  LDG.E R12, [R4.64] ;  /* 0x00000006040c7981 */ /* 0x000362000c1e1900 */
[----:B------:R-:W-:Y:S05]  /*1ac0*/  BRA `(.L_x_569) ;  /* 0x0000005000007947 */ /* 0x000fea0003800000 */
.L_x_568:
[----:B------:R-:W-:Y:S01]  /*1ad0*/  MOV R12, c[0x0][0x1d0] ;  /* 0x00007400000c7a02 */ /* 0x000fe20000000f00 */
[----:B------:R-:W-:Y:S05]  /*1ae0*/  @!P5 BRA `(.L_x_569) ;  /* 0x000000300000d947 */ /* 0x000fea0003800000 */
[----:B-1----:R-:W2:Y:S04]  /*1af0*/  LDG.E R6, [R4.64] ;  /* 0x0000000604067981 */ /* 0x002ea8000c1e1900 */
[----:B------:R-:W2:Y:S02]  /*1b00*/  LDG.E R0, [R4.64+0x4] ;  /* 0x0000040604007981 */ /* 0x000ea4000c1e1900 */
[----:B--2---:R-:W-:Y:S02]  /*1b10*/  IADD3 R12, -R6, R0, RZ ;  /* 0x00000000060c7210 */ /* 0x004fe40007ffe1ff */
.L_x_569:
[----:B-1----:R1:W2:Y:S04]  /*1b20*/  @P3 LDG.E R5, [R2.64] ;  /* 0x0000000602053981 */ /* 0x0022a8000c1e1900 */
[----:B------:R1:W2:Y:S01]  /*1b30*/  @P3 LDG.E R4, [R2.64+0x4] ;  /* 0x0000040602043981 */ /* 0x0002a2000c1e1900 */
[----:B------:R-:W-:Y:S01]  /*1b40*/  ISETP.NE.U32.AND P0, PT, RZ, c[0x0][0x378], PT ;  /* 0x0000de00ff007a0c */ /* 0x000fe20003f05070 */
[----:B------:R-:W-:-:S02]  /*1b50*/  IMAD.MOV.U32 R0, RZ, RZ, c[0x0][0x2c4] ;  /* 0x0000b100ff007624 */ /* 0x000fc400078e00ff */
[----:B-----5:R-:W-:Y:S01]  /*1b60*/  IMAD.MOV.U32 R112, RZ, RZ, R12 ;  /* 0x000000ffff707224 */ /* 0x020fe200078e000c */
[----:B------:R-:W-:Y:S02]  /*1b70*/  ISETP.NE.AND.EX P0, PT, RZ, c[0x0][0x37c], PT, P0 ;  /* 0x0000df00ff007a0c */ /* 0x000fe40003f05300 */
[----:B------:R-:W-:Y:S01]  /*1b80*/  ISETP.NE.AND P2, PT, R0, 0x1, PT ;  /* 0x000000010000780c */ /* 0x000fe20003f45270 */
[----:B------:R-:W-:Y:S02]  /*1b90*/  IMAD.SHL.U32 R224, R229, 0x80, RZ ;  /* 0x00000080e5e07824 */ /* 0x000fe400078e00ff */
[----:B------:R-:W-:Y:S02]  /*1ba0*/  IMAD.MOV.U32 R66, RZ, RZ, c[0x0][0x228] ;  /* 0x00008a00ff427624 */ /* 0x000fe400078e00ff */
[----:B------:R-:W-:Y:S01]  /*1bb0*/  IMAD.IADD R11, R12, 0x1, -R117 ;  /* 0x000000010c0b7824 */ /* 0x000fe200078e0a75 */
[----:B------:R-:W-:Y:S01]  /*1bc0*/  IADD3 R0, R224, 0x7f, RZ ;  /* 0x0000007fe0007810 */ /* 0x000fe20007ffe0ff */
[----:B------:R-:W-:Y:S01]  /*1bd0*/  IMAD.MOV.U32 R6, RZ, RZ, c[0x0][0x32c] ;  /* 0x0000cb00ff067624 */ /* 0x000fe200078e00ff */
[----:B------:R-:W-:-:S03]  /*1be0*/  LOP3.LUT R214, R214, 0xffffffdf, RZ, 0xc0, !PT ;  /* 0xffffffdfd6d67812 */ /* 0x000fc600078ec0ff */
[----:B-1----:R-:W-:Y:S01]  /*1bf0*/  @P0 IMAD.WIDE R2, R231, R15, c[0x0][0x378] ;  /* 0x0000de00e7020625 */ /* 0x002fe200078e020f */
[----:B------:R-:W-:-:S04]  /*1c00*/  ISETP.GE.AND P1, PT, R6, 0x1, PT ;  /* 0x000000010600780c */ /* 0x000fc80003f26270 */
[----:B------:R1:W5:Y:S01]  /*1c10*/  @P0 LDG.E R112, [R2.64] ;  /* 0x0000000602700981 */ /* 0x000362000c1e1900 */
[----:B------:R-:W-:-:S04]  /*1c20*/  @P2 LOP3.LUT R214, R214, 0x20, RZ, 0xfc, !PT ;  /* 0x00000020d6d62812 */ /* 0x000fc800078efcff */
[----:B------:R-:W-:-:S04]  /*1c30*/  LOP3.LUT R214, R214, 0xffffffbf, RZ, 0xc0, !PT ;  /* 0xffffffbfd6d67812 */ /* 0x000fc800078ec0ff */
[----:B------:R-:W-:Y:S01]  /*1c40*/  @P1 LOP3.LUT R214, R214, 0x40, RZ, 0xfc, !PT ;  /* 0x00000040d6d61812 */ /* 0x000fe200078efcff */
[----:B-1----:R-:W-:-:S05]  /*1c50*/  @P2 IMAD.HI.U32 R3, R0, c[0x0][0x2c8], RZ ;  /* 0x0000b20000032a27 */ /* 0x002fca00078e00ff */
[----:B------:R-:W-:Y:S01]  /*1c60*/  @P2 SHF.R.U32.HI R0, RZ, c[0x0][0x2cc], R3 ;  /* 0x0000b300ff002a19 */ /* 0x000fe20000011603 */
[----:B--2---:R-:W-:-:S04]  /*1c70*/  @P3 IMAD.IADD R66, R4, 0x1, -R5 ;  /* 0x0000000104423824 */ /* 0x004fc800078e0a05 */
[----:B------:R-:W-:-:S05]  /*1c80*/  IMAD.IADD R210, R11, 0x1, R66 ;  /* 0x000000010bd27824 */ /* 0x000fca00078e0242 */
[C---:B------:R-:W-:Y:S02]  /*1c90*/  IADD3 R2, R210.reuse, 0x1f, RZ ;  /* 0x0000001fd2027810 */ /* 0x040fe40007ffe0ff */
[----:B------:R-:W-:Y:S02]  /*1ca0*/  IADD3 R3, R210, 0x1, -R211 ;  /* 0x00000001d2037810 */ /* 0x000fe40007ffe8d3 */
[----:B------:R-:W-:-:S03]  /*1cb0*/  SHF.R.S32.HI R4, RZ, 0x1f, R2 ;  /* 0x0000001fff047819 */ /* 0x000fc60000011402 */
[----:B------:R-:W-:Y:S01]  /*1cc0*/  IMAD.IADD R0, R3, 0x1, R0 ;  /* 0x0000000103007824 */ /* 0x000fe200078e0200 */
[----:B------:R-:W-:-:S04]  /*1cd0*/  LEA.HI R2, R4, R2, RZ, 0x5 ;  /* 0x0000000204027211 */ /* 0x000fc800078f28ff */
[----:B------:R-:W-:Y:S02]  /*1ce0*/  IADD3 R3, R0, c[0x0][0x328], RZ ;  /* 0x0000ca0000037a10 */ /* 0x000fe40007ffe0ff */
[----:B------:R-:W-:Y:S01]  /*1cf0*/  SHF.R.S32.HI R123, RZ, 0x5, R2 ;  /* 0x00000005ff7b7819 */ /* 0x000fe20000011402 */
        /* <DEDUP_REMOVED lines=11> */
.L_x_572:
[----:B------:R-:W-:-:S13]  /*1db0*/  ISETP.NE.AND P0, PT, R6, 0x1, PT ;  /* 0x000000010600780c */ /* 0x000fda0003f05270 */
[----:B------:R-:W-:-:S05]  /*1dc0*/  @P0 IMAD.HI.U32 R0, R2, c[0x0][0x330], RZ ;  /* 0x0000cc0002000a27 */ /* 0x000fca00078e00ff */
[----:B------:R-:W-:Y:S02]  /*1dd0*/  @P0 SHF.R.U32.HI R2, RZ, c[0x0][0x334], R0 ;  /* 0x0000cd00ff020a19 */ /* 0x000fe40000011600 */
.L_x_573:
[----:B------:R-:W-:Y:S05]  /*1de0*/  BSYNC B0 ;  /* 0x0000000000007941 */ /* 0x000fea0003800000 */
.L_x_571:
[----:B------:R-:W-:-:S05]  /*1df0*/  IMAD R2, R2, R6, c[0x0][0x32c] ;  /* 0x0000cb0002027624 */ /* 0x000fca00078e0206 */
[----:B------:R-:W-:-:S04]  /*1e00*/  IMNMX R3, R3, R2, PT ;  /* 0x0000000203037217 */ /* 0x000fc80003800200 */
.L_x_570:
[----:B------:R-:W-:Y:S01]  /*1e10*/  IADD3 R3, R3, 0x1f, RZ ;  /* 0x0000001f03037810 */ /* 0x000fe20007ffe0ff */
[----:B------:R-:W-:-:S03]  /*1e20*/  @P2 IMAD.HI.U32 R2, R224, c[0x0][0x2c8], RZ ;  /* 0x0000b200e0022a27 */ /* 0x000fc600078e00ff */
[----:B------:R-:W-:Y:S01]  /*1e30*/  SHF.R.S32.HI R4, RZ, 0x1f, R3 ;  /* 0x0000001fff047819 */ /* 0x000fe20000011403 */
[----:B------:R-:W-:Y:S01]  /*1e40*/  IMAD.MOV.U32 R0, RZ, RZ, R224 ;  /* 0x000000ffff007224 */ /* 0x000fe200078e00e0 */
[----:B------:R-:W-:Y:S01]  /*1e50*/  @P2 SHF.R.U32.HI R0, RZ, c[0x0][0x2cc], R2 ;  /* 0x0000b300ff002a19 */ /* 0x000fe20000011602 */
[----:B------:R-:W-:Y:S01]  /*1e60*/  IMAD.IADD R122, R210, 0x1, -R211 ;  /* 0x00000001d27a7824 */ /* 0x000fe200078e0ad3 */
[----:B------:R-:W-:-:S03]  /*1e70*/  LEA.HI R3, R4, R3, RZ, 0x5 ;  /* 0x0000000304037211 */ /* 0x000fc600078f28ff */
[----:B------:R-:W-:Y:S01]  /*1e80*/  IMAD.IADD R0, R122, 0x1, R0 ;  /* 0x000000017a007824 */ /* 0x000fe200078e0200 */
[----:B------:R-:W-:-:S04]  /*1e90*/  SHF.R.S32.HI R3, RZ, 0x5, R3 ;  /* 0x00000005ff037819 */ /* 0x000fc80000011403 */
        /* <DEDUP_REMOVED lines=12> */
.L_x_576:
[----:B------:R-:W-:-:S13]  /*1f60*/  ISETP.NE.AND P0, PT, R6, 0x1, PT ;  /* 0x000000010600780c */ /* 0x000fda0003f05270 */
[----:B------:R-:W-:-:S05]  /*1f70*/  @P0 IMAD.HI.U32 R3, R0, c[0x0][0x330], RZ ;  /* 0x0000cc0000030a27 */ /* 0x000fca00078e00ff */
[----:B------:R-:W-:Y:S02]  /*1f80*/  @P0 SHF.R.U32.HI R0, RZ, c[0x0][0x334], R3 ;  /* 0x0000cd00ff000a19 */ /* 0x000fe40000011603 */
.L_x_577:
[----:B------:R-:W-:Y:S05]  /*1f90*/  BSYNC B0 ;  /* 0x0000000000007941 */ /* 0x000fea0003800000 */
.L_x_575:
[----:B------:R-:W-:-:S05]  /*1fa0*/  IMAD R0, R0, c[0x0][0x32c], RZ ;  /* 0x0000cb0000007a24 */ /* 0x000fca00078e02ff */
[----:B------:R-:W-:-:S04]  /*1fb0*/  IMNMX R2, R2, R0, !PT ;  /* 0x0000000002027217 */ /* 0x000fc80007800200 */
.L_x_574:
[----:B------:R-:W-:Y:S01]  /*1fc0*/  SHF.R.S32.HI R0, RZ, 0x1f, R2 ;  /* 0x0000001fff007819 */ /* 0x000fe20000011402 */
[----:B------:R-:W-:Y:S01]  /*1fd0*/  BSSY B0, `(.L_x_578) ;  /* 0x000002d000007945 */ /* 0x000fe20003800000 */
[----:B------:R-:W-:Y:S02]  /*1fe0*/  LOP3.LUT R3, R230, 0xff000000, RZ, 0xc0, !PT ;  /* 0xff000000e6037812 */ /* 0x000fe400078ec0ff */
[----:B------:R-:W-:Y:S02]  /*1ff0*/  LEA.HI R0, R0, R2, RZ, 0x5 ;  /* 0x0000000200007211 */ /* 0x000fe400078f28ff */
[----:B------:R-:W-:Y:S02]  /*2000*/  LOP3.LUT R4, R230, 0xff0000, RZ, 0xc0, !PT ;  /* 0x00ff0000e6047812 */ /* 0x000fe400078ec0ff */
[----:B------:R-:W-:Y:S02]  /*2010*/  SHF.R.S32.HI R0, RZ, 0x5, R0 ;  /* 0x00000005ff007819 */ /* 0x000fe40000011400 */
[----:B------:R-:W-:-:S02]  /*2020*/  SHF.R.U32.HI R2, RZ, 0x8, R3 ;  /* 0x00000008ff027819 */ /* 0x000fc40000011603 */
[----:B------:R-:W-:Y:S01]  /*2030*/  IMNMX R5, RZ, R0, !PT ;  /* 0x00000000ff057217 */ /* 0x000fe20007800200 */
[----:B------:R-:W-:Y:S01]  /*2040*/  IMAD.MOV.U32 R0, RZ, RZ, RZ ;  /* 0x000000ffff007224 */ /* 0x000fe200078e00ff */
[----:B------:R-:W-:Y:S02]  /*2050*/  LEA.HI R2, R4, R2, RZ, 0x10 ;  /* 0x0000000204027211 */ /* 0x000fe400078f80ff */
[----:B------:R-:W-:Y:S02]  /*2060*/  ISETP.GT.AND P0, PT, R8, R5, PT ;  /* 0x000000050800720c */ /* 0x000fe40003f04270 */
[----:B------:R-:W-:Y:S02]  /*2070*/  SHF.R.U32.HI R247, RZ, 0x10, R2 ;  /* 0x00000010fff77819 */ /* 0x000fe40000011602 */
[----:B------:R-:W-:Y:S02]  /*2080*/  LOP3.LUT R248, R2, 0xff, RZ, 0xc0, !PT ;  /* 0x000000ff02f87812 */ /* 0x000fe400078ec0ff */
[----:B------:R-:W-:-:S04]  /*2090*/  ISETP.NE.AND P1, PT, R247, RZ, PT ;  /* 0x000000fff700720c */ /* 0x000fc80003f25270 */
[----:B------:R-:W-:-:S03]  /*20a0*/  SEL R111, R247, c[0x0][0x338], P1 ;  /* 0x0000ce00f76f7a07 */ /* 0x000fc60000800000 */
[----:B------:R-:W-:Y:S05]  /*20b0*/  @!P0 BRA `(.L_x_579) ;  /* 0x000001e000008947 */ /* 0x000fea0003800000 */
[----:B------:R-:W-:-:S05]  /*20c0*/  IABS R0, R111 ;  /* 0x0000006f00007213 */ /* 0x000fca0000000000 */
[----:B------:R-:W-:-:S04]  /*20d0*/  IMAD.MOV.U32 R4, RZ, RZ, R0 ;  /* 0x000000ffff047224 */ /* 0x000fc800078e0000 */
[----:B------:R-:W1:Y:S08]  /*20e0*/  I2F.RP R2, R4 ;  /* 0x0000000400027306 */ /* 0x000e700000209400 */
[----:B-1----:R-:W1:Y:S02]  /*20f0*/  MUFU.RCP R2, R2 ;  /* 0x0000000200027308 */ /* 0x002e640000001000 */
[----:B-1----:R-:W-:-:S06]  /*2100*/  IADD3 R2, R2, 0xffffffe, RZ ;  /* 0x0ffffffe02027810 */ /* 0x002fcc0007ffe0ff */
[----:B------:R1:W2:Y:S02]  /*2110*/  F2I.FTZ.U32.TRUNC.NTZ R3, R2 ;  /* 0x0000000200037305 */ /* 0x0002a4000021f000 */
[----:B-1----:R-:W-:Y:S01]  /*2120*/  IADD3 R2, R111, -0x1, R8 ;  /* 0xffffffff6f027810 */ /* 0x002fe20007ffe008 */
[----:B--2---:R-:W-:-:S04]  /*2130*/  IMAD.MOV R0, RZ, RZ, -R3 ;  /* 0x000000ffff007224 */ /* 0x004fc800078e0a03 */
[----:B------:R-:W-:Y:S01]  /*2140*/  IMAD.MOV.U32 R7, RZ, RZ, R0 ;  /* 0x000000ffff077224 */ /* 0x000fe200078e0000 */
[----:B------:R-:W-:Y:S01]  /*2150*/  IABS R0, R111 ;  /* 0x0000006f00007213 */ /* 0x000fe20000000000 */
[----:B------:R-:W-:Y:S01]  /*2160*/  IMAD.IADD R6, R2, 0x1, -R5 ;  /* 0x0000000102067824 */ /* 0x000fe200078e0a05 */
[----:B------:R-:W-:Y:S01]  /*2170*/  MOV R2, RZ ;  /* 0x000000ff00027202 */ /* 0x000fe20000000f00 */
[----:B------:R-:W-:Y:S02]  /*2180*/  IMAD R7, R7, R4, RZ ;  /* 0x0000000407077224 */ /* 0x000fe400078e02ff */
[----:B------:R-:W-:Y:S01]  /*2190*/  IMAD.MOV R9, RZ, RZ, -R0 ;  /* 0x000000ffff097224 */ /* 0x000fe200078e0a00 */
[----:B------:R-:W-:Y:S01]  /*21a0*/  IABS R10, R6 ;  /* 0x00000006000a7213 */ /* 0x000fe20000000000 */
[----:B------:R-:W-:-:S04]  /*21b0*/  IMAD.HI.U32 R0, R3, R7, R2 ;  /* 0x0000000703007227 */ /* 0x000fc800078e0002 */
[----:B------:R-:W-:Y:S02]  /*21c0*/  IMAD.MOV.U32 R2, RZ, RZ, R10 ;  /* 0x000000ffff027224 */ /* 0x000fe400078e000a */
        /* <DEDUP_REMOVED lines=9> */
[----:B------:R-:W-:-:S07]  /*2260*/  ISETP.GE.AND P1, PT, R2, RZ, PT ;  /* 0x000000ff0200720c */ /* 0x000fce0003f26270 */
[----:B------:R-:W-:-:S06]  /*2270*/  @P2 IADD3 R0, R0, 0x1, RZ ;  /* 0x0000000100002810 */ /* 0x000fcc0007ffe0ff */
[----:B------:R-:W-:Y:S01]  /*2280*/  @!P1 IMAD.MOV R0, RZ, RZ, -R0 ;  /* 0x000000ffff009224 */ /* 0x000fe200078e0a00 */
[----:B------:R-:W-:Y:S02]  /*2290*/  @!P0 LOP3.LUT R0, RZ, R111, RZ, 0x33, !PT ;  /* 0x0000006fff008212 */ /* 0x000fe400078e33ff */
.L_x_579:
[----:B------:R-:W-:Y:S05]  /*22a0*/  BSYNC B0 ;  /* 0x0000000000007941 */ /* 0x000fea0003800000 */
.L_x_578:
[----:B------:R-:W-:Y:S01]  /*22b0*/  IMAD R2, R248, R0, R5 ;  /* 0x00000000f8027224 */ /* 0x000fe200078e0205 */
        /* <DEDUP_REMOVED lines=33> */
[----:B------:R-:W-:Y:S01]  /*24d0*/  IADD3 R103, P0, R213, R13, RZ ;  /* 0x0000000dd5677210 */ /* 0x000fe20007f1e0ff */
[----:B------:R-:W-:Y:S01]  /*24e0*/  IMAD.MOV.U32 R120, RZ, RZ, 0x5 ;  /* 0x00000005ff787424 */ /* 0x000fe200078e00ff */
[----:B------:R-:W-:Y:S01]  /*24f0*/  SHF.R.S32.HI R145, RZ, 0x1f, R144 ;  /* 0x0000001fff917819 */ /* 0x000fe20000011490 */
[----:B------:R-:W-:Y:S01]  /*2500*/  IMAD.MOV.U32 R130, RZ, RZ, c[0x0][0x27c] ;  /* 0x00009f00ff827624 */ /* 0x000fe200078e00ff */
[----:B------:R-:W-:Y:S01]  /*2510*/  LEA.HI.X.SX32 R106, R13, R19, 0x1, P0 ;  /* 0x000000130d6a7211 */ /* 0x000fe200000f0eff */
[----:B------:R-:W-:Y:S01]  /*2520*/  IMAD.WIDE.U32 R128, R213, c[0x0][0x1e0], RZ ;  /* 0x00007800d5807a25 */ /* 0x000fe200078e00ff */
[----:B------:R-:W-:Y:S02]  /*2530*/  IADD3 R48, R0, -0x1, RZ ;  /* 0xffffffff00307810 */ /* 0x000fe40007ffe0ff */
[----:B------:R-:W-:Y:S01]  /*2540*/  SHF.R.S32.HI R8, RZ, 0x1f, R231 ;  /* 0x0000001fff087819 */ /* 0x000fe200000114e7 */
[----:B------:R-:W-:Y:S01]  /*2550*/  IMAD R4, R106, c[0x0][0x238], RZ ;  /* 0x00008e006a047a24 */ /* 0x000fe200078e02ff */
[----:B------:R-:W-:Y:S01]  /*2560*/  SEL R10, R231, RZ, !P3 ;  /* 0x000000ffe70a7207 */ /* 0x000fe20005800000 */
[----:B------:R-:W-:Y:S01]  /*2570*/  IMAD R0, R48, -0x20, R102 ;  /* 0xffffffe030007824 */ /* 0x000fe200078e0266 */
[----:B------:R-:W-:Y:S01]  /*2580*/  SEL R11, R8, RZ, !P3 ;  /* 0x000000ff080b7207 */ /* 0x000fe20005800000 */
[----:B------:R-:W-:Y:S01]  /*2590*/  IMAD R4, R103, c[0x0][0x23c], R4 ;  /* 0x00008f0067047a24 */ /* 0x000fe200078e0204 */
[----:B------:R-:W-:-:S02]  /*25a0*/  MOV R127, c[0x0][0x238] ;  /* 0x00008e00007f7a02 */ /* 0x000fc40000000f00 */
[----:B------:R-:W-:Y:S01]  /*25b0*/  ISETP.GT.AND P0, PT, R0, RZ, PT ;  /* 0x000000ff0000720c */ /* 0x000fe20003f04270 */
[----:B------:R-:W-:Y:S01]  /*25c0*/  IMAD R0, R11, c[0x0][0x248], RZ ;  /* 0x000092000b007a24 */ /* 0x000fe200078e02ff */
[C---:B------:R-:W-:Y:S02]  /*25d0*/  SHF.L.U64.HI R121, R127.reuse, R120, c[0x0][0x23c] ;  /* 0x00008f007f797619 */ /* 0x040fe40000010278 */
[----:B------:R-:W-:Y:S01]  /*25e0*/  SHF.L.U32 R127, R127, 0x5, RZ ;  /* 0x000000057f7f7819 */ /* 0x000fe200000006ff */
[----:B-1----:R-:W-:Y:S01]  /*25f0*/  IMAD.WIDE.U32 R2, R103, c[0x0][0x238], R144 ;  /* 0x00008e0067027a25 */ /* 0x002fe200078e0090 */
[----:B------:R-:W-:Y:S02]  /*2600*/  ISETP.GE.AND P6, PT, R144, c[0x0][0x1d4], PT ;  /* 0x0000750090007a0c */ /* 0x000fe40003fc6270 */
[----:B------:R-:W-:Y:S01]  /*2610*/  ISETP.GE.AND P5, PT, R146, c[0x0][0x1d4], PT ;  /* 0x0000750092007a0c */ /* 0x000fe20003fa6270 */
[----:B------:R-:W-:Y:S01]  /*2620*/  IMAD.IADD R3, R3, 0x1, R4 ;  /* 0x0000000103037824 */ /* 0x000fe200078e0204 */
[----:B------:R-:W-:Y:S01]  /*2630*/  ISETP.GE.AND P4, PT, R215, c[0x0][0x1d4], PT ;  /* 0x00007500d7007a0c */ /* 0x000fe20003f86270 */
[----:B------:R-:W-:Y:S01]  /*2640*/  IMAD R4, R10, c[0x0][0x24c], R0 ;  /* 0x000093000a047a24 */ /* 0x000fe200078e0200 */
[----:B------:R-:W-:Y:S01]  /*2650*/  ISETP.GE.AND P3, PT, R216, c[0x0][0x1d4], PT ;  /* 0x00007500d8007a0c */ /* 0x000fe20003f66270 */
[----:B------:R-:W-:Y:S01]  /*2660*/  IMAD.WIDE.U32 R2, R226, c[0x0][0x240], R2 ;  /* 0x00009000e2027a25 */ /* 0x000fe200078e0002 */
[----:B------:R-:W-:-:S02]  /*2670*/  SHF.R.S32.HI R157, RZ, 0x1f, R156 ;  /* 0x0000001fff9d7819 */ /* 0x000fc4000001149c */
[----:B-----5:R-:W-:Y:S01]  /*2680*/  SHF.R.S32.HI R20, RZ, 0x1f, R112 ;  /* 0x0000001fff147819 */ /* 0x020fe20000011470 */
[----:B------:R-:W-:Y:S02]  /*2690*/  IMAD R3, R226, c[0x0][0x244], R3 ;  /* 0x00009100e2037a24 */ /* 0x000fe400078e0203 */
[----:B------:R-:W-:Y:S02]  /*26a0*/  @P0 IMAD R0, R121, R48, RZ ;  /* 0x0000003079000224 */ /* 0x000fe400078e02ff */
[----:B------:R-:W-:Y:S01]  /*26b0*/  IMAD.WIDE.U32 R80, R10, c[0x0][0x248], R2 ;  /* 0x000092000a507a25 */ /* 0x000fe200078e0002 */
[----:B------:R-:W-:-:S03]  /*26c0*/  @P0 SHF.R.S32.HI R2, RZ, 0x1f, R48 ;  /* 0x0000001fff020819 */ /* 0x000fc60000011430 */
[----:B------:R-:W-:Y:S01]  /*26d0*/  IMAD.IADD R71, R81, 0x1, R4 ;  /* 0x0000000151477824 */ /* 0x000fe200078e0204 */
[----:B------:R-:W-:Y:S01]  /*26e0*/  @P0 MOV R70, R80 ;  /* 0x0000005000460202 */ /* 0x000fe20000000f00 */
[----:B------:R-:W-:-:S04]  /*26f0*/  @P0 IMAD R0, R2, R127, R0 ;  /* 0x0000007f02000224 */ /* 0x000fc800078e0200 */
[----:B------:R-:W-:-:S04]  /*2700*/  @P0 IMAD.WIDE.U32 R6, R48, R127, R70 ;  /* 0x0000007f30060225 */ /* 0x000fc800078e0046 */
[----:B------:R-:W-:Y:S01]  /*2710*/  @P0 IMAD.IADD R0, R7, 0x1, R0 ;  /* 0x0000000107000824 */ /* 0x000fe200078e0200 */
[----:B------:R-:W-:-:S04]  /*2720*/  @P0 LEA R2, P1, R6, c[0x0][0x220], 0x1 ;  /* 0x0000880006020a11 */ /* 0x000fc800078208ff */
[----:B------:R-:W-:Y:S01]  /*2730*/  @P0 LEA.HI.X R3, R6, c[0x0][0x224], R0, 0x1, P1 ;  /* 0x0000890006030a11 */ /* 0x000fe200008f0c00 */
[----:B------:R-:W-:Y:S01]  /*2740*/  IMAD.IADD R0, R12, 0x1, R116 ;  /* 0x000000010c007824 */ /* 0x000fe200078e0274 */
[----:B------:R-:W-:-:S03]  /*2750*/  ISETP.GE.AND P1, PT, R144, c[0x0][0x27c], PT ;  /* 0x00009f0090007a0c */ /* 0x000fc60003f26270 */
[----:B------:R-:W-:Y:S01]  /*2760*/  @!PT LDS RZ, [RZ] ;  /* 0x00000000fffff984 */ /* 0x000fe20000000800 */
[----:B------:R-:W-:Y:S01]  /*2770*/  @!PT LDS RZ, [RZ] ;  /* 0x00000000fffff984 */ /* 0x000fe20000000800 */
[----:B------:R-:W-:Y:S01]  /*2780*/  @!PT LDS RZ, [RZ] ;  /* 0x00000000fffff984 */ /* 0x000fe20000000800 */
[----:B------:R1:W-:Y:S01]  /*2790*/  @P0 LDGSTS.E.BYPASS.LTC128B.128 [R195+0xc080], [R2.64], !P6 ;  /* 0x0c08000002c30fae */ /* 0x0003e2000f101d46 */
[----:B------:R-:W-:-:S03]  /*27a0*/  SHF.R.S32.HI R7, RZ, 0x1f, R0 ;  /* 0x0000001fff077819 */ /* 0x000fc60000011400 */
[----:B------:R1:W-:Y:S02]  /*27b0*/  @P0 LDGSTS.E.BYPASS.LTC128B.128 [R195+0xd080], [R2.64+0x80], !P5 ;  /* 0x0d08008002c30fae */ /* 0x0003e4000e901d46 */
[----:B------:R-:W-:Y:S02]  /*27c0*/  IMAD R6, R7, c[0x0][0x1e0], RZ ;  /* 0x0000780007067a24 */ /* 0x000fe400078e02ff */
[----:B------:R1:W-:Y:S02]  /*27d0*/  @P0 LDGSTS.E.BYPASS.LTC128B.128 [R195+0xe080], [R2.64+0x100], !P4 ;  /* 0x0e08010002c30fae */ /* 0x0003e4000e101d46 */
[C---:B------:R-:W-:Y:S02]  /*27e0*/  IMAD R6, R0.reuse, c[0x0][0x1e4], R6 ;  /* 0x0000790000067a24 */ /* 0x040fe400078e0206 */
[----:B------:R1:W-:Y:S04]  /*27f0*/  @P0 LDGSTS.E.BYPASS.LTC128B.128 [R195+0xf080], [R2.64+0x180], !P3 ;  /* 0x0f08018002c30fae */ /* 0x0003e8000d901d46 */
[----:B------:R-:W0:Y:S01]  /*2800*/  LDGDEPBAR ;  /* 0x00000000000079af */ /* 0x000e220000000000 */
[----:B------:R-:W-:Y:S01]  /*2810*/  WARPSYNC 0xffffffff ;  /* 0xffffffff00007948 */ /* 0x000fe20003800000 */
[----:B-1----:R-:W-:-:S05]  /*2820*/  IMAD.WIDE.U32 R2, R0, c[0x0][0x1e0], RZ ;  /* 0x0000780000027a25 */ /* 0x002fca00078e00ff */
[----:B------:R-:W-:-:S05]  /*2830*/  IADD3 R3, R3, R6, RZ ;  /* 0x0000000603037210 */ /* 0x000fca0007ffe0ff */
[----:B------:R-:W-:-:S04]  /*2840*/  IMAD.WIDE.U32 R2, R226, c[0x0][0x1e8], R2 ;  /* 0x00007a00e2027a25 */ /* 0x000fc800078e0002 */
[----:B------:R-:W-:Y:S01]  /*2850*/  IMAD R3, R226, c[0x0][0x1ec], R3 ;  /* 0x00007b00e2037a24 */ /* 0x000fe200078e0203 */
[----:B--2---:R-:W-:Y:S02]  /*2860*/  @P2 SHF.R.S32.HI R5, RZ, 0x1f, R9 ;  /* 0x0000001fff052819 */ /* 0x004fe40000011409 */
[----:B------:R-:W-:Y:S01]  /*2870*/  @P2 MOV R4, R9 ;  /* 0x0000000900042202 */ /* 0x000fe20000000f00 */
[----:B------:R-:W-:Y:S01]  /*2880*/  @!P2 IMAD.MOV.U32 R4, RZ, RZ, R231 ;  /* 0x000000ffff04a224 */ /* 0x000fe200078e00e7 */
[----:B------:R-:W-:Y:S02]  /*2890*/  @!P2 MOV R5, R8 ;  /* 0x000000080005a202 */ /* 0x000fe40000000f00 */
[----:B------:R-:W-:-:S04]  /*28a0*/  ISETP.NE.AND P2, PT, R14, RZ, PT ;  /* 0x000000ff0e00720c */ /* 0x000fc80003f45270 */
[----:B------:R-:W-:Y:S02]  /*28b0*/  SEL R8, R5, RZ, !P2 ;  /* 0x000000ff05087207 */ /* 0x000fe40005000000 */
[----:B------:R-:W-:Y:S01]  /*28c0*/  SEL R14, R4, RZ, !P2 ;  /* 0x000000ff040e7207 */ /* 0x000fe20005000000 */
[----:B------:R-:W-:Y:S02]  /*28d0*/  IMAD R4, R19, c[0x0][0x1e0], RZ ;  /* 0x0000780013047a24 */ /* 0x000fe400078e02ff */
[----:B------:R-:W-:Y:S02]  /*28e0*/  IMAD R5, R8, c[0x0][0x1f0], RZ ;  /* 0x00007c0008057a24 */ /* 0x000fe400078e02ff */
[----:B------:R-:W-:-:S04]  /*28f0*/  IMAD.WIDE.U32 R64, R14, c[0x0][0x1f0], R2 ;  /* 0x00007c000e407a25 */ /* 0x000fc800078e0002 */
[----:B------:R-:W-:Y:S01]  /*2900*/  IMAD R2, R14, c[0x0][0x1f4], R5 ;  /* 0x00007d000e027a24 */ /* 0x000fe200078e0205 */
[----:B------:R-:W-:Y:S01]  /*2910*/  SHF.L.U32 R5, R130, 0x1, RZ ;  /* 0x0000000182057819 */ /* 0x000fe200000006ff */
[----:B------:R-:W-:-:S03]  /*2920*/  IMAD R4, R213, c[0x0][0x1e4], R4 ;  /* 0x00007900d5047a24 */ /* 0x000fc600078e0204 */
[----:B------:R-:W-:Y:S01]  /*2930*/  IADD3 R63, R65, R2, RZ ;  /* 0x00000002413f7210 */ /* 0x000fe20007ffe0ff */
[----:B------:R-:W-:Y:S02]  /*2940*/  IMAD.IADD R104, R129, 0x1, R4 ;  /* 0x0000000181687824 */ /* 0x000fe400078e0204 */
[--C-:B------:R-:W-:Y:S01]  /*2950*/  IADD3 R110, P2, P0, R64, R128, R144.reuse ;  /* 0x00000080406e7210 */ /* 0x100fe2000785e090 */
[----:B------:R-:W-:Y:S01]  /*2960*/  IMAD.WIDE.U32 R2, R226, c[0x0][0x260], R144 ;  /* 0x00009800e2027a25 */ /* 0x000fe200078e0090 */
[----:B------:R-:W-:Y:S01]  /*2970*/  IADD3 R17, -R5, c[0x0][0x1d4], RZ ;  /* 0x0000750005117a10 */ /* 0x000fe20007ffe1ff */
[----:B------:R-:W-:Y:S01]  /*2980*/  BAR.SYNC.DEFER_BLOCKING 0x0 ;  /* 0x0000000000007b1d */ /* 0x000fe20000010000 */
[----:B------:R-:W-:Y:S01]  /*2990*/  IADD3.X R109, R63, R104, R145, P2, P0 ;  /* 0x000000683f6d7210 */ /* 0x000fe200017e0491 */
[----:B------:R-:W-:Y:S01]  /*29a0*/  IMAD.MOV.U32 R4, RZ, RZ, R2 ;  /* 0x000000ffff047224 */ /* 0x000fe200078e0002 */
[----:B------:R-:W-:Y:S01]  /*29b0*/  IADD3 R108, P0, R213, R0, RZ ;  /* 0x00000000d56c7210 */ /* 0x000fe20007f1e0ff */
[----:B------:R-:W-:Y:S01]  /*29c0*/  IMAD R0, R11, c[0x0][0x268], RZ ;  /* 0x00009a000b007a24 */ /* 0x000fe200078e02ff */
[-C--:B------:R-:W-:Y:S01]  /*29d0*/  SEL R16, R5, R17.reuse, !P1 ;  /* 0x0000001105107207 */ /* 0x080fe20004800000 */
[----:B------:R-:W-:Y:S01]  /*29e0*/  IMAD R8, R8, c[0x0][0x218], RZ ;  /* 0x0000860008087a24 */ /* 0x000fe200078e02ff */
[----:B------:R-:W-:Y:S01]  /*29f0*/  SEL R15, RZ, c[0x0][0x27c], !P1 ;  /* 0x00009f00ff0f7a07 */ /* 0x000fe20004800000 */
[C---:B------:R-:W-:Y:S01]  /*2a00*/  IMAD.X R107, R19.reuse, 0x1, R7, P0 ;  /* 0x00000001136b7824 */ /* 0x040fe200000e0607 */
[----:B------:R-:W-:Y:S01]  /*2a10*/  ISETP.GE.AND P0, PT, R146, c[0x0][0x27c], PT ;  /* 0x00009f0092007a0c */ /* 0x000fe20003f06270 */
[----:B------:R-:W-:Y:S01]  /*2a20*/  IMAD R22, R10, c[0x0][0x26c], R0 ;  /* 0x00009b000a167a24 */ /* 0x000fe200078e0200 */
[----:B------:R-:W-:Y:S01]  /*2a30*/  ULDC.U8 UR4, c[0x0][0x298] ;  /* 0x0000a60000047ab9 */ /* 0x000fe20000000000 */
[----:B------:R-:W-:Y:S01]  /*2a40*/  IMAD R0, R19, c[0x0][0x290], RZ ;  /* 0x0000a40013007a24 */ /* 0x000fe200078e02ff */
[----:B------:R-:W-:Y:S01]  /*2a50*/  SEL R17, R5, R17, !P0 ;  /* 0x0000001105117207 */ /* 0x000fe20004000000 */
[C---:B------:R-:W-:Y:S01]  /*2a60*/  IMAD R5, R226.reuse, c[0x0][0x264], R3 ;  /* 0x00009900e2057a24 */ /* 0x040fe200078e0203 */
[----:B------:R-:W-:Y:S01]  /*2a70*/  SEL R18, RZ, c[0x0][0x27c], !P0 ;  /* 0x00009f00ff127a07 */ /* 0x000fe20004000000 */
[----:B------:R-:W-:Y:S01]  /*2a80*/  IMAD.WIDE.U32 R6, R226, c[0x0][0x210], R144 ;  /* 0x00008400e2067a25 */ /* 0x000fe200078e0090 */
[----:B------:R-:W-:-:S02]  /*2a90*/  ISETP.GE.AND P0, PT, R130, 0x1, PT ;  /* 0x000000018200780c */ /* 0x000fc40003f06270 */
[----:B------:R-:W-:Y:S01]  /*2aa0*/  ISETP.NE.AND P0, PT, RZ, UR4, PT ;  /* 0x00000004ff007c0c */ /* 0x000fe2000bf05270 */
[----:B------:R-:W-:-:S03]  /*2ab0*/  IMAD.WIDE.U32 R84, R10, c[0x0][0x268], R4 ;  /* 0x00009a000a547a25 */ /* 0x000fc600078e0004 */
[----:B------:R-:W-:Y:S01]  /*2ac0*/  P2R R88, PR, RZ, 0x1 ;  /* 0x00000001ff587803 */ /* 0x000fe20000000000 */
[----:B------:R-:W-:Y:S02]  /*2ad0*/  IMAD R9, R19, c[0x0][0x280], RZ ;  /* 0x0000a00013097a24 */ /* 0x000fe400078e02ff */
[----:B------:R-:W-:-:S04]  /*2ae0*/  IMAD.WIDE.U32 R4, R213, c[0x0][0x290], R144 ;  /* 0x0000a400d5047a25 */ /* 0x000fc800078e0090 */
[C---:B------:R-:W-:Y:S02]  /*2af0*/  IMAD R0, R213.reuse, c[0x0][0x294], R0 ;  /* 0x0000a500d5007a24 */ /* 0x040fe400078e0200 */
[----:B------:R-:W-:-:S04]  /*2b00*/  IMAD.WIDE.U32 R10, R213, c[0x0][0x290], R156 ;  /* 0x0000a400d50a7a25 */ /* 0x000fc800078e009c */
[----:B------:R-:W-:Y:S02]  /*2b10*/  IMAD R3, R226, c[0x0][0x214], R7 ;  /* 0x00008500e2037a24 */ /* 0x000fe400078e0207 */
[----:B------:R-:W-:Y:S02]  /*2b20*/  IMAD.MOV.U32 R2, RZ, RZ, R6 ;  /* 0x000000ffff027224 */ /* 0x000fe400078e0006 */
[----:B------:R-:W-:Y:S02]  /*2b30*/  IMAD R21, R14, c[0x0][0x21c], R8 ;  /* 0x000087000e157a24 */ /* 0x000fe400078e0208 */
[----:B------:R-:W-:-:S04]  /*2b40*/  IMAD.WIDE.U32 R6, R213, c[0x0][0x280], R144 ;  /* 0x0000a000d5067a25 */ /* 0x000fc800078e0090 */
[C---:B------:R-:W-:Y:S02]  /*2b50*/  IMAD R8, R213.reuse, c[0x0][0x284], R9 ;  /* 0x0000a100d5087a24 */ /* 0x040fe400078e0209 */
[----:B------:R-:W-:-:S04]  /*2b60*/  IMAD.WIDE.U32 R12, R213, c[0x0][0x280], R156 ;  /* 0x0000a000d50c7a25 */ /* 0x000fc800078e009c */
[----:B------:R-:W-:Y:S02]  /*2b70*/  IMAD.IADD R9, R5, 0x1, R0 ;  /* 0x0000000105097824 */ /* 0x000fe400078e0200 */
[----:B------:R-:W-:Y:S01]  /*2b80*/  IMAD.IADD R5, R0, 0x1, R11 ;  /* 0x0000000100057824 */ /* 0x000fe200078e020b */
[----:B------:R-:W-:Y:S01]  /*2b90*/  IADD3 R11, R144, R15, RZ ;  /* 0x0000000f900b7210 */ /* 0x000fe20007ffe0ff */
[----:B------:R-:W-:Y:S01]  /*2ba0*/  IMAD.WIDE.U32 R82, R14, c[0x0][0x218], R2 ;  /* 0x000086000e527a25 */ /* 0x000fe200078e0002 */
[----:B------:R-:W-:Y:S02]  /*2bb0*/  SHF.R.S32.HI R14, RZ, 0x1f, R16 ;  /* 0x0000001fff0e7819 */ /* 0x000fe40000011410 */
[----:B------:R-:W-:Y:S01]  /*2bc0*/  SHF.R.S32.HI R15, RZ, 0x1f, R17 ;  /* 0x0000001fff0f7819 */ /* 0x000fe20000011411 */
[----:B------:R-:W-:Y:S02]  /*2bd0*/  IMAD.IADD R7, R7, 0x1, R8 ;  /* 0x0000000107077824 */ /* 0x000fe400078e0208 */
[----:B------:R-:W-:Y:S01]  /*2be0*/  IMAD.IADD R3, R8, 0x1, R13 ;  /* 0x0000000108037824 */ /* 0x000fe200078e020d */
[----:B------:R-:W-:Y:S01]  /*2bf0*/  LEA.HI R15, R15, R17, RZ, 0x4 ;  /* 0x000000110f0f7211 */ /* 0x000fe200078f20ff */
[----:B------:R-:W-:-:S02]  /*2c00*/  IMAD.MOV.U32 R8, RZ, RZ, R4 ;  /* 0x000000ffff087224 */ /* 0x000fc400078e0004 */
[----:B------:R-:W-:Y:S01]  /*2c10*/  IMAD.MOV.U32 R4, RZ, RZ, R10 ;  /* 0x000000ffff047224 */ /* 0x000fe200078e000a */
[----:B------:R-:W-:Y:S01]  /*2c20*/  SHF.R.S32.HI R10, RZ, 0x1f, R11 ;  /* 0x0000001fff0a7819 */ /* 0x000fe2000001140b */
[----:B------:R-:W-:Y:S02]  /*2c30*/  IMAD.IADD R0, R146, 0x1, R18 ;  /* 0x0000000192007824 */ /* 0x000fe400078e0212 */
[----:B------:R-:W-:Y:S01]  /*2c40*/  IMAD.MOV.U32 R2, RZ, RZ, R12 ;  /* 0x000000ffff027224 */ /* 0x000fe200078e000c */
[CC--:B------:R-:W-:Y:S01]  /*2c50*/  LEA.HI R12, R10.reuse, R11.reuse, RZ, 0x3 ;  /* 0x0000000b0a0c7211 */ /* 0x0c0fe200078f18ff */
[----:B------:R-:W-:Y:S01]  /*2c60*/  IMAD.MOV.U32 R124, RZ, RZ, c[0x0][0x290] ;  /* 0x0000a400ff7c7624 */ /* 0x000fe200078e00ff */
[----:B------:R-:W-:Y:S01]  /*2c70*/  SHF.R.S32.HI R13, RZ, 0x1f, R0 ;  /* 0x0000001fff0d7819 */ /* 0x000fe20000011400 */
[----:B------:R-:W-:Y:S01]  /*2c80*/  IMAD.MOV.U32 R125, RZ, RZ, c[0x0][0x280] ;  /* 0x0000a000ff7d7624 */ /* 0x000fe200078e00ff */
[----:B------:R-:W-:Y:S01]  /*2c90*/  LEA.HI R18, R10, R11, RZ, 0x6 ;  /* 0x0000000b0a127211 */ /* 0x000fe200078f30ff */
[----:B------:R-:W-:Y:S01]  /*2ca0*/  IMAD.MOV.U32 R126, RZ, RZ, c[0x0][0x1e0] ;  /* 0x00007800ff7e7624 */ /* 0x000fe200078e00ff */
[----:B------:R-:W-:Y:S01]  /*2cb0*/  LEA.HI R10, R14, R16, RZ, 0x4 ;  /* 0x000000100e0a7211 */ /* 0x000fe200078f20ff */
[----:B------:R-:W-:Y:S01]  /*2cc0*/  IMAD.WIDE.U32 R72, R112, c[0x0][0x280], R2 ;  /* 0x0000a00070487a25 */ /* 0x000fe200078e0002 */
[----:B------:R-:W-:-:S02]  /*2cd0*/  LEA.HI R11, R13, R0, RZ, 0x3 ;  /* 0x000000000d0b7211 */ /* 0x000fc400078f18ff */
[----:B------:R-:W-:Y:S01]  /*2ce0*/  LEA.HI R16, R13, R0, RZ, 0x6 ;  /* 0x000000000d107211 */ /* 0x000fe200078f30ff */
[----:B------:R-:W-:Y:S01]  /*2cf0*/  IMAD.SHL.U32 R14, R18, 0x20, RZ ;  /* 0x00000020120e7824 */ /* 0x000fe200078e00ff */
[----:B------:R-:W-:Y:S01]  /*2d00*/  SHF.R.S32.HI R0, RZ, 0x4, R10 ;  /* 0x00000004ff007819 */ /* 0x000fe2000001140a */
[----:B------:R-:W-:Y:S01]  /*2d10*/  IMAD.WIDE.U32 R78, R112, c[0x0][0x290], R8 ;  /* 0x0000a400704e7a25 */ /* 0x000fe200078e0008 */
[----:B------:R-:W-:Y:S02]  /*2d20*/  SHF.R.S32.HI R13, RZ, 0x4, R15 ;  /* 0x00000004ff0d7819 */ /* 0x000fe4000001140f */
[----:B------:R-:W-:Y:S01]  /*2d30*/  LEA.HI.SX32 R10, R12, R0, 0x1d ;  /* 0x000000000c0a7211 */ /* 0x000fe200078feaff */
[----:B------:R-:W-:Y:S01]  /*2d40*/  IMAD.WIDE.U32 R76, R112, c[0x0][0x280], R6 ;  /* 0x0000a000704c7a25 */ /* 0x000fe200078e0006 */
[----:B------:R-:W-:Y:S02]  /*2d50*/  LEA.HI.SX32 R0, R11, R13, 0x1d ;  /* 0x0000000d0b007211 */ /* 0x000fe400078feaff */
[----:B------:R-:W-:Y:S01]  /*2d60*/  LOP3.LUT R19, R14, 0x7ffff800, RZ, 0xc0, !PT ;  /* 0x7ffff8000e137812 */ /* 0x000fe200078ec0ff */
[----:B------:R-:W-:Y:S01]  /*2d70*/  IMAD.SHL.U32 R67, R10, 0x8, RZ ;  /* 0x000000080a437824 */ /* 0x000fe200078e00ff */
[----:B------:R-:W-:Y:S01]  /*2d80*/  SHF.R.S32.HI R14, RZ, 0x1f, R0 ;  /* 0x0000001fff0e7819 */ /* 0x000fe20000011400 */
[----:B------:R-:W-:Y:S01]  /*2d90*/  IMAD.WIDE.U32 R74, R112, c[0x0][0x290], R4 ;  /* 0x0000a400704a7a25 */ /* 0x000fe200078e0004 */
[----:B------:R-:W-:-:S02]  /*2da0*/  SHF.R.S32.HI R13, RZ, 0x1f, R10 ;  /* 0x0000001fff0d7819 */ /* 0x000fc4000001140a */
[----:B------:R-:W-:Y:S01]  /*2db0*/  LOP3.LUT R15, R113, 0x38, R12, 0xf8, !PT ;  /* 0x00000038710f7812 */ /* 0x000fe200078ef80c */
[----:B------:R-:W-:Y:S01]  /*2dc0*/  IMAD.IADD R101, R85, 0x1, R22 ;  /* 0x0000000155657824 */ /* 0x000fe200078e0216 */
[----:B------:R-:W-:Y:S01]  /*2dd0*/  LEA.HI R14, R14, R0, RZ, 0x3 ;  /* 0x000000000e0e7211 */ /* 0x000fe200078f18ff */
[----:B------:R-:W-:Y:S01]  /*2de0*/  IMAD.IADD R100, R83, 0x1, R21 ;  /* 0x0000000153647824 */ /* 0x000fe200078e0215 */
[----:B------:R-:W-:Y:S02]  /*2df0*/  LEA.HI R13, R13, R10, RZ, 0x3 ;  /* 0x0000000a0d0d7211 */ /* 0x000fe400078f18ff */
        /* <DEDUP_REMOVED lines=18> */
[----:B------:R-:W-:Y:S01]  /*2f20*/  IMAD R10, R112, c[0x0][0x294], R0 ;  /* 0x0000a500700a7a24 */ /* 0x000fe200078e0200 */
        /* <DEDUP_REMOVED lines=10> */
[CC--:B------:R-:W-:Y:S01]  /*2fd0*/  SHF.L.U64.HI R119, R125.reuse, R120.reuse, c[0x0][0x284] ;  /* 0x0000a1007d777619 */ /* 0x0c0fe20000010278 */
        /* <DEDUP_REMOVED lines=12> */
.L_x_599:
[-C--:B------:R-:W-:Y:S01]  /*30a0*/  IMAD R0, R120, R48.reuse, RZ ;  /* 0x0000003078007224 */ /* 0x080fe200078e02ff */
[----:B------:R-:W-:Y:S01]  /*30b0*/  SHF.R.S32.HI R62, RZ, 0x1f, R48 ;  /* 0x0000001fff3e7819 */ /* 0x000fe20000011430 */
[----:B------:R-:W-:Y:S01]  /*30c0*/  IMAD.WIDE.U32 R10, R126, R48, RZ ;  /* 0x000000307e0a7225 */ /* 0x000fe200078e00ff */
[----:B------:R-:W-:Y:S04]  /*30d0*/  DEPBAR.LE SB0, 0x0 ;  /* 0x000080000000791a */ /* 0x000fe80000000000 */
[----:B------:R-:W-:Y:S01]  /*30e0*/  WARPSYNC 0xffffffff ;  /* 0xffffffff00007948 */ /* 0x000fe20003800000 */
[----:B------:R-:W-:Y:S01]  /*30f0*/  BAR.SYNC.DEFER_BLOCKING 0x0 ;  /* 0x0000000000007b1d */ /* 0x000fe20000010000 */
[----:B------:R-:W-:Y:S01]  /*3100*/  ISETP.GE.AND P1, PT, R130, 0x1, PT ;  /* 0x000000018200780c */ /* 0x000fe20003f26270 */
[----:B------:R-:W-:Y:S04]  /*3110*/  IMAD R0, R62, R126, R0 ;  /* 0x0000007e3e007224 */ /* 0x000fe800078e0200 */
[----:B------:R-:W-:Y:S01]  /*3120*/  IMAD.IADD R18, R11, 0x1, R0 ;  /* 0x000000010b127824 */ /* 0x000fe200078e0200 */
[----:B------:R-:W-:Y:S05]  /*3130*/  IADD3 R0, P0, R110, R10, RZ ;  /* 0x0000000a6e007210 */ /* 0x000fea0007f1e0ff */
        /* <DEDUP_REMOVED lines=9> */
[-C--:B------:R-:W-:Y:S03]  /*31d0*/  IMAD.WIDE.U32 R8, R125, R48.reuse, RZ ;  /* 0x000000307d087225 */ /* 0x080fe600078e00ff */
[----:B------:R-:W-:Y:S01]  /*31e0*/  IMNMX R20, R3, 0x20, PT ;  /* 0x0000002003147817 */ /* 0x000fe20003800200 */
[----:B------:R-:W-:Y:S04]  /*31f0*/  IMAD.WIDE.U32 R16, R124, R48, RZ ;  /* 0x000000307c107225 */ /* 0x000fe800078e00ff */
[C---:B------:R-:W-:Y:S02]  /*3200*/  IMAD R2, R62.reuse, R125, R2 ;  /* 0x0000007d3e027224 */ /* 0x040fe400078e0202 */
[----:B------:R-:W-:Y:S03]  /*3210*/  IMAD R0, R62, R124, R0 ;  /* 0x0000007c3e007224 */ /* 0x000fe600078e0200 */
[----:B------:R-:W-:Y:S02]  /*3220*/  IADD3 R21, R9, R2, RZ ;  /* 0x0000000209157210 */ /* 0x000fe40007ffe0ff */
[----:B------:R-:W-:Y:S01]  /*3230*/  IADD3 R34, R17, R0, RZ ;  /* 0x0000000011227210 */ /* 0x000fe20007ffe0ff */
[----:B------:R-:W-:-:S05]  /*3240*/  @!P1 BRA `(.L_x_583) ;  /* 0x000011b000009947 */ /* 0x000fca0003800000 */
[----:B------:R-:W-:Y:S01]  /*3250*/  ISETP.GE.AND P1, PT, R213, R20, PT ;  /* 0x00000014d500720c */ /* 0x000fe20003f26270 */
[----:B------:R-:W-:Y:S01]  /*3260*/  BSSY B0, `(.L_x_584) ;  /* 0x0000027000007945 */ /* 0x000fe20003800000 */
[----:B------:R-:W-:Y:S01]  /*3270*/  IADD3 R19, R156, 0x40, RZ ;  /* 0x000000409c137810 */ /* 0x000fe20007ffe0ff */
[----:B------:R-:W-:Y:S01]  /*3280*/  CS2R R32, SRZ ;  /* 0x0000000000207805 */ /* 0x000fe2000001ff00 */
[----:B------:R-:W-:Y:S01]  /*3290*/  CS2R R30, SRZ ;  /* 0x00000000001e7805 */ /* 0x000fe2000001ff00 */
[----:B------:R-:W-:Y:S01]  /*32a0*/  CS2R R28, SRZ ;  /* 0x00000000001c7805 */ /* 0x000fe2000001ff00 */
[----:B------:R-:W-:Y:S01]  /*32b0*/  CS2R R22, SRZ ;  /* 0x0000000000167805 */ /* 0x000fe2000001ff00 */
[----:B------:R-:W-:Y:S01]  /*32c0*/  CS2R R14, SRZ ;  /* 0x00000000000e7805 */ /* 0x000fe2000001ff00 */
[----:B------:R-:W-:Y:S01]  /*32d0*/  CS2R R12, SRZ ;  /* 0x00000000000c7805 */ /* 0x000fe2000001ff00 */
[----:B------:R-:W-:Y:S01]  /*32e0*/  CS2R R6, SRZ ;  /* 0x0000000000067805 */ /* 0x000fe2000001ff00 */
[----:B------:R-:W-:Y:S03]  /*32f0*/  CS2R R2, SRZ ;  /* 0x0000000000027805 */ /* 0x000fe6000001ff00 */
        /* <DEDUP_REMOVED lines=17> */
[----:B------:R-:W-:-:S12]  /*3410*/  CS2R R2, SRZ ;  /* 0x0000000000027805 */ /* 0x000fd8000001ff00 */
[----:B------:R1:W5:Y:S04]  /*3420*/  @!P0 LDG.E.64 R22, [R8.64] ;  /* 0x0000000608168981 */ /* 0x000368000c1e1b00 */
[----:B------:R1:W5:Y:S01]  /*3430*/  @!P0 LDG.E.64 R2, [R4.64] ;  /* 0x0000000604028981 */ /* 0x000362000c1e1b00 */
[----:B------:R-:W-:-:S13]  /*3440*/  ISETP.GE.AND P0, PT, R158, c[0x0][0x27c], PT ;  /* 0x00009f009e007a0c */ /* 0x000fda0003f06270 */
[----:B------:R1:W5:Y:S04]  /*3450*/  @!P0 LDG.E.64 R28, [R8.64+0x40] ;  /* 0x00004006081c8981 */ /* 0x000368000c1e1b00 */
[----:B------:R1:W5:Y:S01]  /*3460*/  @!P0 LDG.E.64 R6, [R4.64+0x40] ;  /* 0x0000400604068981 */ /* 0x000362000c1e1b00 */
[----:B------:R-:W-:-:S13]  /*3470*/  ISETP.GE.AND P0, PT, R19, c[0x0][0x27c], PT ;  /* 0x00009f0013007a0c */ /* 0x000fda0003f06270 */
[----:B------:R1:W5:Y:S04]  /*3480*/  @!P0 LDG.E.64 R30, [R8.64+0x80] ;  /* 0x00008006081e8981 */ /* 0x000368000c1e1b00 */
[----:B------:R1:W5:Y:S01]  /*3490*/  @!P0 LDG.E.64 R12, [R4.64+0x80] ;  /* 0x00008006040c8981 */ /* 0x000362000c1e1b00 */
[----:B------:R-:W-:-:S13]  /*34a0*/  ISETP.GE.AND P0, PT, R147, c[0x0][0x27c], PT ;  /* 0x00009f0093007a0c */ /* 0x000fda0003f06270 */
[----:B------:R1:W5:Y:S04]  /*34b0*/  @!P0 LDG.E.64 R32, [R8.64+0xc0] ;  /* 0x0000c00608208981 */ /* 0x000368000c1e1b00 */
[----:B------:R1:W5:Y:S02]  /*34c0*/  @!P0 LDG.E.64 R14, [R4.64+0xc0] ;  /* 0x0000c006040e8981 */ /* 0x000364000c1e1b00 */
.L_x_585:
[----:B------:R-:W-:Y:S05]  /*34d0*/  BSYNC B0 ;  /* 0x0000000000007941 */ /* 0x000fea0003800000 */
.L_x_584:
        /* <DEDUP_REMOVED lines=36> */
[----:B------:R-:W-:Y:S02]  /*3720*/  @!P0 HADD2.F32 R25, -RZ, R25.H0_H0 ;  /* 0x20000019ff198230 */ /* 0x000fe40000004100 */
        /* <DEDUP_REMOVED lines=11> */
[----:B------:R-:W-:Y:S02]  /*37e0*/  @!P0 FFMA.FTZ R42, R2, R23, -R37 ;  /* 0x00000017022a8223 */ /* 0x000fe40000010825 */
        /* <DEDUP_REMOVED lines=9> */
[-C--:B------:R-:W-:Y:S01]  /*3880*/  @!P0 FMUL.FTZ R40, R22, R16.reuse ;  /* 0x0000001016288220 */ /* 0x080fe20000410000 */
[----:B------:R-:W-:Y:S01]  /*3890*/  @!P0 HADD2.F32 R23, -RZ, R26.H0_H0 ;  /* 0x2000001aff178230 */ /* 0x000fe20000004100 */
[----:B------:R-:W-:Y:S01]  /*38a0*/  @!P0 F2FP.PACK_AB R2, R2, R41 ;  /* 0x000000290202823e */ /* 0x000fe200000000ff */
[----:B------:R-:W-:Y:S01]  /*38b0*/  @!P0 HADD2.F32 R26, -RZ, R3.H1_H1 ;  /* 0x30000003ff1a8230 */ /* 0x000fe20000004100 */
[C---:B------:R-:W-:Y:S02]  /*38c0*/  @!P0 FMUL.FTZ R3, R4.reuse, R16 ;  /* 0x0000001004038220 */ /* 0x040fe40000410000 */
[----:B------:R-:W-:Y:S01]  /*38d0*/  @!P0 FFMA.FTZ R40, R4, R23, -R40 ;  /* 0x0000001704288223 */ /* 0x000fe20000010828 */
[----:B------:R-:W-:Y:S01]  /*38e0*/  @!P0 MOV R9, R2 ;  /* 0x0000000200098202 */ /* 0x000fe20000000f00 */
[-C--:B------:R-:W-:Y:S02]  /*38f0*/  @!P0 FMUL.FTZ R37, R26, R17.reuse ;  /* 0x000000111a258220 */ /* 0x080fe40000410000 */
[C---:B------:R-:W-:Y:S02]  /*3900*/  @!P0 FMUL.FTZ R4, R5.reuse, R17 ;  /* 0x0000001105048220 */ /* 0x040fe40000410000 */
        /* <DEDUP_REMOVED lines=10> */
.L_x_588:
[----:B------:R-:W-:Y:S05]  /*39b0*/  BSYNC B0 ;  /* 0x0000000000007941 */ /* 0x000fea0003800000 */
.L_x_587:
[----:B------:R-:W-:Y:S01]  /*39c0*/  ISETP.GE.AND P0, PT, R146, c[0x0][0x1d4], PT ;  /* 0x0000750092007a0c */ /* 0x000fe20003f06270 */
[----:B------:R-:W-:-:S12]  /*39d0*/  BSSY B0, `(.L_x_589) ;  /* 0x0000035000007945 */ /* 0x000fd80003800000 */
[----:B------:R-:W-:-:S05]  /*39e0*/  @P0 BRA `(.L_x_590) ;  /* 0x0000033000000947 */ /* 0x000fca0003800000 */
[----:B------:R-:W-:Y:S01]  /*39f0*/  ISETP.GE.AND P0, PT, R158, c[0x0][0x27c], PT ;  /* 0x00009f009e007a0c */ /* 0x000fe20003f06270 */
[----:B-1----:R-:W1:-:S12]  /*3a00*/  LDS.128 R8, [R195+0xd080] ;  /* 0x00d08000c3087984 */ /* 0x002e580000000c00 */
        /* <DEDUP_REMOVED lines=36> */
[-C--:B------:R-:W-:Y:S02]  /*3c50*/  @!P0 FFMA.FTZ R6, R6, R22.reuse, -R4 ;  /* 0x0000001606068223 */ /* 0x080fe40000010804 */
[-C--:B------:R-:W-:Y:S02]  /*3c60*/  @!P0 FMUL.FTZ R4, R5, R7.reuse ;  /* 0x0000000705048220 */ /* 0x080fe40000410000 */
        /* <DEDUP_REMOVED lines=11> */
.L_x_590:
[----:B------:R-:W-:Y:S05]  /*3d20*/  BSYNC B0 ;  /* 0x0000000000007941 */ /* 0x000fea0003800000 */
.L_x_589:
[----:B------:R-:W-:Y:S01]  /*3d30*/  ISETP.GE.AND P0, PT, R215, c[0x0][0x1d4], PT ;  /* 0x00007500d7007a0c */ /* 0x000fe20003f06270 */
[----:B------:R-:W-:-:S12]  /*3d40*/  BSSY B0, `(.L_x_591) ;  /* 0x0000035000007945 */ /* 0x000fd80003800000 */
[----:B------:R-:W-:-:S05]  /*3d50*/  @P0 BRA `(.L_x_592) ;  /* 0x0000033000000947 */ /* 0x000fca0003800000 */
[----:B------:R-:W-:Y:S01]  /*3d60*/  ISETP.GE.AND P0, PT, R19, c[0x0][0x27c], PT ;  /* 0x00009f0013007a0c */ /* 0x000fe20003f06270 */
[----:B-1----:R-:W1:-:S12]  /*3d70*/  LDS.128 R8, [R195+0xe080] ;  /* 0x00e08000c3087984 */ /* 0x002e580000000c00 */
        /* <DEDUP_REMOVED lines=49> */
.L_x_592:
[----:B------:R-:W-:Y:S05]  /*4090*/  BSYNC B0 ;  /* 0x0000000000007941 */ /* 0x000fea0003800000 */
.L_x_591:
[----:B------:R-:W-:-:S13]  /*40a0*/  ISETP.GE.AND P0, PT, R216, c[0x0][0x1d4], PT ;  /* 0x00007500d8007a0c */ /* 0x000fda0003f06270 */
        /* <DEDUP_REMOVED lines=53> */
.L_x_583:
        /* <DEDUP_REMOVED lines=23> */
[----:B------:R-:W-:-:S12]  /*4570*/  CS2R R12, SRZ ;  /* 0x00000000000c7805 */ /* 0x000fd8000001ff00 */
[----:B------:R1:W5:Y:S04]  /*4580*/  @!P0 LDG.E.128 R24, [R8.64] ;  /* 0x0000000608188981 */ /* 0x000368000c1e1d00 */
[----:B------:R1:W5:Y:S01]  /*4590*/  @!P0 LDG.E.128 R4, [R2.64] ;  /* 0x0000000602048981 */ /* 0x000362000c1e1d00 */
[----:B------:R-:W-:-:S13]  /*45a0*/  ISETP.GE.AND P0, PT, R146, c[0x0][0x27c], PT ;  /* 0x00009f0092007a0c */ /* 0x000fda0003f06270 */
[----:B------:R1:W5:Y:S04]  /*45b0*/  @!P0 LDG.E.128 R36, [R8.64+0x80] ;  /* 0x0000800608248981 */ /* 0x000368000c1e1d00 */
[----:B------:R1:W5:Y:S02]  /*45c0*/  @!P0 LDG.E.128 R12, [R2.64+0x80] ;  /* 0x00008006020c8981 */ /* 0x000364000c1e1d00 */
.L_x_594:
[----:B------:R-:W-:Y:S05]  /*45d0*/  BSYNC B0 ;  /* 0x0000000000007941 */ /* 0x000fea0003800000 */
.L_x_593:
        /* <DEDUP_REMOVED lines=36> */
[----:B------:R-:W-:-:S13]  /*4820*/  ISETP.GE.AND P0, PT, R144, c[0x0][0x27c], PT ;  /* 0x00009f0090007a0c */ /* 0x000fda0003f06270 */
        /* <DEDUP_REMOVED lines=99> */
.L_x_596:
[----:B------:R-:W-:Y:S05]  /*4e60*/  BSYNC B0 ;  /* 0x0000000000007941 */ /* 0x000fea0003800000 */
.L_x_595:
[----:B------:R-:W-:-:S13]  /*4e70*/  ISETP.GE.AND P0, PT, R146, c[0x0][0x1d4], PT ;  /* 0x0000750092007a0c */ /* 0x000fda0003f06270 */
[----:B------:R-:W-:-:S05]  /*4e80*/  @P0 BRA `(.L_x_586) ;  /* 0x0000080000000947 */ /* 0x000fca0003800000 */
[----:B------:R-:W-:Y:S01]  /*4e90*/  LDS.128 R32, [R87+0xc080] ;  /* 0x00c0800057207984 */ /* 0x000fe20000000c00 */
[----:B------:R-:W-:Y:S04]  /*4ea0*/  IADD3 R0, P1, P0, R64, R59, R69 ;  /* 0x0000003b40007210 */ /* 0x000fe8000783e045 */
[----:B------:R-:W-:Y:S02]  /*4eb0*/  IADD3.X R2, R63, R58, R95, P1, P0 ;  /* 0x0000003a3f027210 */ /* 0x000fe40000fe045f */
[C---:B-1----:R-:W-:Y:S01]  /*4ec0*/  LEA R40, P0, R0.reuse, c[0x0][0x1c8], 0x1 ;  /* 0x0000720000287a11 */ /* 0x042fe200078008ff */
[----:B------:R-:W1:Y:S03]  /*4ed0*/  LDS.128 R16, [R90+0xc080] ;  /* 0x00c080005a107984 */ /* 0x000e660000000c00 */
[----:B------:R-:W-:Y:S02]  /*4ee0*/  LEA.HI.X R41, R0, c[0x0][0x1cc], R2, 0x1, P0 ;  /* 0x0000730000297a11 */ /* 0x000fe400000f0c02 */
[----:B------:R-:W-:-:S13]  /*4ef0*/  ISETP.GE.AND P0, PT, R146, c[0x0][0x27c], PT ;  /* 0x00009f0092007a0c */ /* 0x000fda0003f06270 */
[--C-:B------:R-:W-:Y:S01]  /*4f00*/  @!P0 SHF.R.U32.HI R8, RZ, 0x10, R13.reuse ;  /* 0x00000010ff088819 */ /* 0x100fe2000001160d */
[--C-:B------:R-:W-:Y:S01]  /*4f10*/  @!P0 HADD2.F32 R0, -RZ, R22.reuse.H0_H0 ;  /* 0x20000016ff008230 */ /* 0x100fe20000004100 */
[----:B------:R-:W-:Y:S01]  /*4f20*/  @!P0 SHF.R.U64 R7, R12, 0x10, R13 ;  /* 0x000000100c078819 */ /* 0x000fe2000000120d */
[----:B------:R-:W-:Y:S01]  /*4f30*/  @!P0 HADD2.F32 R3, -RZ, R22.H1_H1 ;  /* 0x30000016ff038230 */ /* 0x000fe20000004100 */
[--C-:B------:R-:W-:Y:S01]  /*4f40*/  @!P0 SHF.R.U64 R11, R14, 0x10, R15.reuse ;  /* 0x000000100e0b8819 */ /* 0x100fe2000000120f */
[--C-:B------:R-:W-:Y:S01]  /*4f50*/  @!P0 HADD2.F32 R12, -RZ, R46.reuse.H0_H0 ;  /* 0x2000002eff0c8230 */ /* 0x100fe20000004100 */
[----:B------:R-:W-:Y:S01]  /*4f60*/  @!P0 SHF.R.U32.HI R9, RZ, 0x10, R15 ;  /* 0x00000010ff098819 */ /* 0x000fe2000001160f */
[----:B------:R-:W-:Y:S01]  /*4f70*/  @!P0 HADD2.F32 R15, -RZ, R46.H1_H1 ;  /* 0x3000002eff0f8230 */ /* 0x000fe20000004100 */
[--C-:B------:R-:W-:Y:S01]  /*4f80*/  @!P0 SHF.R.U32.HI R21, RZ, 0x10, R37.reuse ;  /* 0x00000010ff158819 */ /* 0x100fe20000011625 */
[----:B------:R-:W-:Y:S01]  /*4f90*/  @!P0 HADD2.F32 R7, -RZ, R7.H0_H0 ;  /* 0x20000007ff078230 */ /* 0x000fe20000004100 */
[----:B------:R-:W-:Y:S01]  /*4fa0*/  @!P0 SHF.R.U64 R25, R36, 0x10, R37 ;  /* 0x0000001024198819 */ /* 0x000fe20000001225 */
[----:B------:R-:W-:Y:S01]  /*4fb0*/  @!P0 HADD2.F32 R11, -RZ, R11.H0_H0 ;  /* 0x2000000bff0b8230 */ /* 0x000fe20000004100 */
[--C-:B------:R-:W-:Y:S01]  /*4fc0*/  @!P0 SHF.R.U32.HI R29, RZ, 0x10, R39.reuse ;  /* 0x00000010ff1d8819 */ /* 0x100fe20000011627 */
[----:B------:R-:W-:Y:S01]  /*4fd0*/  @!P0 HADD2.F32 R21, -RZ, R21.H0_H0 ;  /* 0x20000015ff158230 */ /* 0x000fe20000004100 */
[----:B------:R-:W-:Y:S01]  /*4fe0*/  @!P0 SHF.R.U64 R30, R38, 0x10, R39 ;  /* 0x00000010261e8819 */ /* 0x000fe20000001227 */
[----:B------:R-:W-:Y:S02]  /*4ff0*/  @!P0 HADD2.F32 R27, -RZ, R47.H0_H0 ;  /* 0x2000002fff1b8230 */ /* 0x000fe40000004100 */
[----:B------:R-:W-:Y:S01]  /*5000*/  @!P0 HADD2.F32 R29, -RZ, R29.H0_H0 ;  /* 0x2000001dff1d8230 */ /* 0x000fe20000004100 */
[----:B-1----:R-:W-:Y:S02]  /*5010*/  @!P0 MOV R6, R16 ;  /* 0x0000001000068202 */ /* 0x002fe40000000f00 */
[----:B------:R-:W-:Y:S02]  /*5020*/  @!P0 MOV R24, R32 ;  /* 0x0000002000188202 */ /* 0x000fe40000000f00 */
[----:B------:R-:W-:Y:S01]  /*5030*/  @!P0 MOV R13, R33 ;  /* 0x00000021000d8202 */ /* 0x000fe20000000f00 */
[----:B------:R-:W-:Y:S01]  /*5040*/  @!P0 HADD2.F32 R2, -RZ, R6.H0_H0 ;  /* 0x20000006ff028230 */ /* 0x000fe20000004100 */
[----:B------:R-:W-:Y:S01]  /*5050*/  @!P0 MOV R5, R17 ;  /* 0x0000001100058202 */ /* 0x000fe20000000f00 */
[--C-:B------:R-:W-:Y:S02]  /*5060*/  @!P0 HADD2.F32 R10, -RZ, R24.reuse.H0_H0 ;  /* 0x20000018ff0a8230 */ /* 0x100fe40000004100 */
[----:B------:R-:W-:Y:S02]  /*5070*/  @!P0 HADD2.F32 R14, -RZ, R13.H0_H0 ;  /* 0x2000000dff0e8230 */ /* 0x000fe40000004100 */
[--C-:B------:R-:W-:Y:S01]  /*5080*/  @!P0 HADD2.F32 R4, -RZ, R5.reuse.H0_H0 ;  /* 0x20000005ff048230 */ /* 0x100fe20000004100 */
[-C--:B------:R-:W-:Y:S02]  /*5090*/  @!P0 FMUL.FTZ R22, R10, R0.reuse ;  /* 0x000000000a168220 */ /* 0x080fe40000410000 */
[----:B------:R-:W-:Y:S02]  /*50a0*/  @!P0 FMUL.FTZ R0, R2, R0 ;  /* 0x0000000002008220 */ /* 0x000fe40000410000 */
[-C--:B------:R-:W-:Y:S02]  /*50b0*/  @!P0 FMUL.FTZ R20, R14, R3.reuse ;  /* 0x000000030e148220 */ /* 0x080fe40000410000 */
[-C--:B------:R-:W-:Y:S01]  /*50c0*/  @!P0 FFMA.FTZ R42, R2, R12.reuse, -R22 ;  /* 0x0000000c022a8223 */ /* 0x080fe20000010816 */
[----:B------:R-:W-:Y:S01]  /*50d0*/  @!P0 HADD2.F32 R2, -RZ, R5.H1_H1 ;  /* 0x30000005ff028230 */ /* 0x000fe20000004100 */
[----:B------:R-:W-:Y:S01]  /*50e0*/  @!P0 FFMA.FTZ R0, R10, R12, R0 ;  /* 0x0000000c0a008223 */ /* 0x000fe20000010000 */
[----:B------:R-:W-:Y:S01]  /*50f0*/  @!P0 HADD2.F32 R12, -RZ, R24.H1_H1 ;  /* 0x30000018ff0c8230 */ /* 0x000fe20000004100 */
[C---:B------:R-:W-:Y:S01]  /*5100*/  @!P0 FMUL.FTZ R3, R4.reuse, R3 ;  /* 0x0000000304038220 */ /* 0x040fe20000410000 */
[----:B------:R-:W-:Y:S01]  /*5110*/  @!P0 HADD2.F32 R5, -RZ, R6.H1_H1 ;  /* 0x30000006ff058230 */ /* 0x000fe20000004100 */
[----:B------:R-:W-:Y:S01]  /*5120*/  @!P0 FFMA.FTZ R39, R4, R15, -R20 ;  /* 0x0000000f04278223 */ /* 0x000fe20000010814 */
[----:B------:R-:W-:Y:S01]  /*5130*/  @!P0 HADD2.F32 R20, -RZ, R13.H1_H1 ;  /* 0x3000000dff148230 */ /* 0x000fe20000004100 */
[----:B------:R-:W-:Y:S01]  /*5140*/  @!P0 FMUL.FTZ R6, R12, R7 ;  /* 0x000000070c068220 */ /* 0x000fe20000410000 */
[----:B------:R-:W-:Y:S01]  /*5150*/  @!P0 HADD2.F32 R4, -RZ, R8.H0_H0 ;  /* 0x20000008ff048230 */ /* 0x000fe20000004100 */
[----:B------:R-:W-:Y:S01]  /*5160*/  @!P0 IMAD.MOV.U32 R10, RZ, RZ, R35 ;  /* 0x000000ffff0a8224 */ /* 0x000fe200078e0023 */
[----:B------:R-:W-:Y:S02]  /*5170*/  @!P0 HADD2.F32 R13, -RZ, R25.H0_H0 ;  /* 0x20000019ff0d8230 */ /* 0x000fe40000004100 */
[----:B------:R-:W-:Y:S01]  /*5180*/  @!P0 HADD2.F32 R25, -RZ, R30.H0_H0 ;  /* 0x2000001eff198230 */ /* 0x000fe20000004100 */
[-C--:B------:R-:W-:Y:S01]  /*5190*/  @!P0 FMUL.FTZ R8, R20, R4.reuse ;  /* 0x0000000414088220 */ /* 0x080fe20000410000 */
[--C-:B------:R-:W-:Y:S01]  /*51a0*/  @!P0 HADD2.F32 R26, -RZ, R10.reuse.H0_H0 ;  /* 0x2000000aff1a8230 */ /* 0x100fe20000004100 */
[C---:B------:R-:W-:Y:S01]  /*51b0*/  @!P0 FMUL.FTZ R4, R2.reuse, R4 ;  /* 0x0000000402048220 */ /* 0x040fe20000410000 */
[----:B------:R-:W-:Y:S01]  /*51c0*/  @!P0 HADD2.F32 R28, -RZ, R10.H1_H1 ;  /* 0x3000000aff1c8230 */ /* 0x000fe20000004100 */
[----:B------:R-:W-:Y:S01]  /*51d0*/  @!P0 FFMA.FTZ R38, R2, R21, -R8 ;  /* 0x0000001502268223 */ /* 0x000fe20000010808 */
[----:B------:R-:W-:Y:S01]  /*51e0*/  @!P0 HADD2.F32 R8, -RZ, R9.H0_H0 ;  /* 0x20000009ff088230 */ /* 0x000fe20000004100 */
[C---:B------:R-:W-:Y:S01]  /*51f0*/  @!P0 FMUL.FTZ R2, R5.reuse, R7 ;  /* 0x0000000705028220 */ /* 0x040fe20000410000 */
[----:B------:R-:W-:Y:S01]  /*5200*/  @!P0 HADD2.F32 R7, -RZ, R23.H0_H0 ;  /* 0x20000017ff078230 */ /* 0x000fe20000004100 */
[----:B------:R-:W-:Y:S01]  /*5210*/  @!P0 FFMA.FTZ R37, R5, R13, -R6 ;  /* 0x0000000d05258223 */ /* 0x000fe20000010806 */
[----:B------:R-:W-:Y:S01]  /*5220*/  @!P0 MOV R5, R19 ;  /* 0x0000001300058202 */ /* 0x000fe20000000f00 */
[----:B------:R-:W-:Y:S02]  /*5230*/  @!P0 FMUL.FTZ R10, R28, R8 ;  /* 0x000000081c0a8220 */ /* 0x000fe40000410000 */
[----:B------:R-:W-:Y:S02]  /*5240*/  @!P0 FMUL.FTZ R9, R26, R7 ;  /* 0x000000071a098220 */ /* 0x000fe40000410000 */
[----:B------:R-:W-:Y:S01]  /*5250*/  @!P0 FFMA.FTZ R2, R12, R13, R2 ;  /* 0x0000000d0c028223 */ /* 0x000fe20000010002 */
[--C-:B------:R-:W-:Y:S01]  /*5260*/  @!P0 HADD2.F32 R6, -RZ, R5.reuse.H0_H0 ;  /* 0x20000005ff068230 */ /* 0x100fe20000004100 */
[----:B------:R-:W-:Y:S01]  /*5270*/  @!P0 FFMA.FTZ R3, R14, R15, R3 ;  /* 0x0000000f0e038223 */ /* 0x000fe20000010003 */
[----:B------:R-:W-:Y:S01]  /*5280*/  @!P0 F2FP.PACK_AB R12, R37, R42 ;  /* 0x0000002a250c823e */ /* 0x000fe200000000ff */
[----:B------:R-:W-:Y:S01]  /*5290*/  @!P0 FFMA.FTZ R4, R20, R21, R4 ;  /* 0x0000001514048223 */ /* 0x000fe20000010004 */
[----:B------:R-:W-:Y:S01]  /*52a0*/  @!P0 F2FP.PACK_AB R13, R38, R39 ;  /* 0x00000027260d823e */ /* 0x000fe200000000ff */
[C---:B------:R-:W-:Y:S01]  /*52b0*/  @!P0 FFMA.FTZ R36, R6.reuse, R27, -R9 ;  /* 0x0000001b06248223 */ /* 0x040fe20000010809 */
[----:B------:R-:W-:Y:S01]  /*52c0*/  @!P0 MOV R9, R34 ;  /* 0x0000002200098202 */ /* 0x000fe20000000f00 */
[----:B------:R-:W-:Y:S01]  /*52d0*/  @!P0 FMUL.FTZ R7, R6, R7 ;  /* 0x0000000706078220 */ /* 0x000fe20000410000 */
[----:B------:R-:W-:Y:S01]  /*52e0*/  @!P0 MOV R6, R18 ;  /* 0x0000001200068202 */ /* 0x000fe20000000f00 */
[----:B------:R-:W-:Y:S01]  /*52f0*/  @!P0 IMAD.MOV.U32 R16, RZ, RZ, R12 ;  /* 0x000000ffff108224 */ /* 0x000fe200078e000c */
[----:B------:R-:W-:Y:S01]  /*5300*/  @!P0 MOV R17, R13 ;  /* 0x0000000d00118202 */ /* 0x000fe20000000f00 */
[----:B------:R-:W-:Y:S01]  /*5310*/  @!P0 HADD2.F32 R5, -RZ, R5.H1_H1 ;  /* 0x30000005ff058230 */ /* 0x000fe20000004100 */
[----:B------:R-:W-:Y:S01]  /*5320*/  @!P0 F2FP.PACK_AB R3, R4, R3 ;  /* 0x000000030403823e */ /* 0x000fe200000000ff */
[--C-:B------:R-:W-:Y:S02]  /*5330*/  @!P0 HADD2.F32 R24, -RZ, R9.reuse.H1_H1 ;  /* 0x30000009ff188230 */ /* 0x100fe40000004100 */
[----:B------:R-:W-:Y:S01]  /*5340*/  @!P0 HADD2.F32 R22, -RZ, R9.H0_H0 ;  /* 0x20000009ff168230 */ /* 0x000fe20000004100 */
[C---:B------:R-:W-:Y:S01]  /*5350*/  @!P0 FMUL.FTZ R8, R5.reuse, R8 ;  /* 0x0000000805088220 */ /* 0x040fe20000410000 */
[--C-:B------:R-:W-:Y:S01]  /*5360*/  @!P0 HADD2.F32 R9, -RZ, R6.reuse.H1_H1 ;  /* 0x30000006ff098230 */ /* 0x100fe20000004100 */
[----:B------:R-:W-:Y:S01]  /*5370*/  @!P0 FFMA.FTZ R31, R5, R29, -R10 ;  /* 0x0000001d051f8223 */ /* 0x000fe2000001080a */
[----:B------:R-:W-:Y:S01]  /*5380*/  @!P0 MOV R33, R3 ;  /* 0x0000000300218202 */ /* 0x000fe20000000f00 */
[----:B------:R-:W-:Y:S01]  /*5390*/  @!P0 FMUL.FTZ R30, R24, R11 ;  /* 0x0000000b181e8220 */ /* 0x000fe20000410000 */
[----:B------:R-:W-:Y:S02]  /*53a0*/  @!P0 HADD2.F32 R5, -RZ, R23.H1_H1 ;  /* 0x30000017ff058230 */ /* 0x000fe40000004100 */
[----:B------:R-:W-:Y:S01]  /*53b0*/  @!P0 HADD2.F32 R23, -RZ, R47.H1_H1 ;  /* 0x3000002fff178230 */ /* 0x000fe20000004100 */
[C---:B------:R-:W-:Y:S01]  /*53c0*/  @!P0 FFMA.FTZ R30, R9.reuse, R25, -R30 ;  /* 0x00000019091e8223 */ /* 0x040fe2000001081e */
[----:B------:R-:W-:Y:S01]  /*53d0*/  @!P0 HADD2.F32 R10, -RZ, R6.H0_H0 ;  /* 0x20000006ff0a8230 */ /* 0x000fe20000004100 */
[-C--:B------:R-:W-:Y:S04]  /*53e0*/  @!P0 FMUL.FTZ R6, R22, R5.reuse ;  /* 0x0000000516068220 */ /* 0x080fe80000410000 */
[C---:B------:R-:W-:Y:S02]  /*53f0*/  @!P0 FMUL.FTZ R5, R10.reuse, R5 ;  /* 0x000000050a058220 */ /* 0x040fe40000410000 */
[----:B------:R-:W-:Y:S02]  /*5400*/  @!P0 FFMA.FTZ R10, R10, R23, -R6 ;  /* 0x000000170a0a8223 */ /* 0x000fe40000010806 */
[----:B------:R-:W-:Y:S01]  /*5410*/  @!P0 FMUL.FTZ R6, R9, R11 ;  /* 0x0000000b09068220 */ /* 0x000fe20000410000 */
[----:B------:R-:W-:Y:S01]  /*5420*/  @!P0 F2FP.PACK_AB R11, R31, R36 ;  /* 0x000000241f0b823e */ /* 0x000fe200000000ff */
[----:B------:R-:W-:Y:S01]  /*5430*/  @!P0 FFMA.FTZ R5, R22, R23, R5 ;  /* 0x0000001716058223 */ /* 0x000fe20000010005 */
[----:B------:R-:W-:Y:S01]  /*5440*/  @!P0 F2FP.PACK_AB R10, R30, R10 ;  /* 0x0000000a1e0a823e */ /* 0x000fe200000000ff */
[----:B------:R-:W-:Y:S01]  /*5450*/  @!P0 FFMA.FTZ R6, R24, R25, R6 ;  /* 0x0000001918068223 */ /* 0x000fe20000010006 */
[----:B------:R-:W-:Y:S01]  /*5460*/  @!P0 MOV R19, R11 ;  /* 0x0000000b00138202 */ /* 0x000fe20000000f00 */
[----:B------:R-:W-:Y:S01]  /*5470*/  @!P0 FFMA.FTZ R7, R26, R27, R7 ;  /* 0x0000001b1a078223 */ /* 0x000fe20000010007 */
        /* <DEDUP_REMOVED lines=9> */
[----:B------:R-:W-:-:S13]  /*5510*/  ISETP.GE.AND P0, PT, R68, c[0x0][0x1d4], PT ;  /* 0x0000750044007a0c */ /* 0x000fda0003f06270 */
[----:B------:R-:W-:-:S05]  /*5520*/  @P0 BRA `(.L_x_586) ;  /* 0x0000016000000947 */ /* 0x000fca0003800000 */
[----:B------:R-:W-:Y:S04]  /*5530*/  IADD3 R0, P1, P0, R64, R59, R68 ;  /* 0x0000003b40007210 */ /* 0x000fe8000783e044 */
[----:B------:R-:W-:Y:S02]  /*5540*/  IADD3.X R3, R63, R58, R91, P1, P0 ;  /* 0x0000003a3f037210 */ /* 0x000fe40000fe045b */
[C---:B------:R-:W-:Y:S04]  /*5550*/  LEA R2, P0, R0.reuse, c[0x0][0x1c8], 0x1 ;  /* 0x0000720000027a11 */ /* 0x040fe800078008ff */
[----:B------:R-:W-:Y:S05]  /*5560*/  LEA.HI.X R3, R0, c[0x0][0x1cc], R3, 0x1, P0 ;  /* 0x0000730000037a11 */ /* 0x000fea00000f0c03 */
[----:B------:R2:W-:Y:S01]  /*5570*/  STG.E.128 [R2.64], R32 ;  /* 0x0000002002007986 */ /* 0x0005e2000c101d06 */
[----:B------:R-:W-:-:S05]  /*5580*/  BRA `(.L_x_586) ;  /* 0x0000010000007947 */ /* 0x000fca0003800000 */
.L_x_582:
[----:B------:R-:W-:Y:S05]  /*5590*/  IMAD R0, R48, -0x20, R66 ;  /* 0xffffffe030007824 */ /* 0x000fea00078e0242 */
[----:B------:R-:W-:Y:S04]  /*55a0*/  IMNMX R0, R0, 0x20, PT ;  /* 0x0000002000007817 */ /* 0x000fe80003800200 */
[----:B------:R-:W-:-:S13]  /*55b0*/  ISETP.GE.AND P0, PT, R213, R0, PT ;  /* 0x00000000d500720c */ /* 0x000fda0003f06270 */
[----:B------:R-:W-:-:S05]  /*55c0*/  @P0 BRA `(.L_x_586) ;  /* 0x000000c000000947 */ /* 0x000fca0003800000 */
[----:B------:R-:W-:-:S13]  /*55d0*/  ISETP.GE.AND P0, PT, R144, c[0x0][0x1d4], PT ;  /* 0x0000750090007a0c */ /* 0x000fda0003f06270 */
[----:B------:R-:W1:Y:S04]  /*55e0*/  @!P0 LDS.128 R8, [R195+0xc080] ;  /* 0x00c08000c3088984 */ /* 0x000e680000000c00 */
[----:B-1----:R-:W-:Y:S01]  /*55f0*/  @!P0 STG.E.128 [R38.64], R8 ;  /* 0x0000000826008986 */ /* 0x002fe2000c101d06 */
[----:B------:R-:W-:-:S13]  /*5600*/  ISETP.GE.AND P0, PT, R146, c[0x0][0x1d4], PT ;  /* 0x0000750092007a0c */ /* 0x000fda0003f06270 */
[----:B------:R-:W1:Y:S04]  /*5610*/  @!P0 LDS.128 R4, [R195+0xd080] ;  /* 0x00d08000c3048984 */ /* 0x000e680000000c00 */
[----:B-1----:R-:W-:Y:S01]  /*5620*/  @!P0 STG.E.128 [R38.64+0x80], R4 ;  /* 0x0000800426008986 */ /* 0x002fe2000c101d06 */
[----:B------:R-:W-:-:S13]  /*5630*/  ISETP.GE.AND P0, PT, R215, c[0x0][0x1d4], PT ;  /* 0x00007500d7007a0c */ /* 0x000fda0003f06270 */
[----:B------:R-:W1:Y:S04]  /*5640*/  @!P0 LDS.128 R4, [R195+0xe080] ;  /* 0x00e08000c3048984 */ /* 0x000e680000000c00 */
[----:B-1----:R-:W-:Y:S01]  /*5650*/  @!P0 STG.E.128 [R38.64+0x100], R4 ;  /* 0x0001000426008986 */ /* 0x002fe2000c101d06 */
[----:B------:R-:W-:-:S13]  /*5660*/  ISETP.GE.AND P0, PT, R216, c[0x0][0x1d4], PT ;  /* 0x00007500d8007a0c */ /* 0x000fda0003f06270 */
[----:B------:R-:W1:Y:S04]  /*5670*/  @!P0 LDS.128 R4, [R195+0xf080] ;  /* 0x00f08000c3048984 */ /* 0x000e680000000c00 */
[----:B-1----:R1:W-:Y:S02]  /*5680*/  @!P0 STG.E.128 [R38.64+0x180], R4 ;  /* 0x0001800426008986 */ /* 0x0023e4000c101d06 */
.L_x_586:
[----:B------:R-:W-:Y:S05]  /*5690*/  BSYNC B1 ;  /* 0x0000000000017941 */ /* 0x000fea0003800000 */
.L_x_581:
[----:B------:R-:W-:Y:S01]  /*56a0*/  IMAD.SHL.U32 R0, R48, 0x20, RZ ;  /* 0x0000002030007824 */ /* 0x000fe200078e00ff */
[----:B------:R-:W-:Y:S03]  /*56b0*/  BSSY B0, `(.L_x_597) ;  /* 0x0000031000007945 */ /* 0x000fe60003800000 */
[----:B-12--5:R-:W-:Y:S01]  /*56c0*/  IMAD.IADD R2, R102, 0x1, -R0 ;  /* 0x0000000166027824 */ /* 0x026fe200078e0a00 */
[----:B------:R-:W-:Y:S04]  /*56d0*/  IADD3 R0, -R0, R66, RZ ;  /* 0x0000004200007210 */ /* 0x000fe80007ffe1ff */
[----:B------:R-:W-:Y:S02]  /*56e0*/  ISETP.GE.AND P0, PT, R2, 0x1, PT ;  /* 0x000000010200780c */ /* 0x000fe40003f06270 */
[----:B------:R-:W-:Y:S11]  /*56f0*/  IMNMX R0, R0, 0x20, PT ;  /* 0x0000002000007817 */ /* 0x000ff60003800200 */
[C---:B------:R-:W-:Y:S02]  /*5700*/  @P0 LEA R4, P1, R48.reuse, R103, 0x5 ;  /* 0x0000006730040211 */ /* 0x040fe400078228ff */
[----:B------:R-:W-:Y:S02]  /*5710*/  @P0 MOV R3, R101 ;  /* 0x0000006500030202 */ /* 0x000fe40000000f00 */
[----:B------:R-:W-:Y:S05]  /*5720*/  @P0 LEA.HI.X R2, R48, R106, R62, 0x5, P1 ;  /* 0x0000006a30020211 */ /* 0x000fea00008f2c3e */
[----:B------:R-:W-:Y:S02]  /*5730*/  @P0 IMAD R5, R2, c[0x0][0x258], RZ ;  /* 0x0000960002050a24 */ /* 0x000fe400078e02ff */
[----:B------:R-:W-:Y:S04]  /*5740*/  @P0 IMAD.MOV.U32 R2, RZ, RZ, R84 ;  /* 0x000000ffff020224 */ /* 0x000fe800078e0054 */
[C---:B------:R-:W-:Y:S04]  /*5750*/  @P0 IMAD.WIDE.U32 R2, R4.reuse, c[0x0][0x258], R2 ;  /* 0x0000960004020a25 */ /* 0x040fe800078e0002 */
[----:B------:R-:W-:Y:S04]  /*5760*/  @P0 IMAD R4, R4, c[0x0][0x25c], R5 ;  /* 0x0000970004040a24 */ /* 0x000fe800078e0205 */
        /* <DEDUP_REMOVED lines=37> */
.L_x_598:
[----:B-1----:R-:W-:Y:S05]  /*59c0*/  BSYNC B0 ;  /* 0x0000000000007941 */ /* 0x002fea0003800000 */
.L_x_597:
        /* <DEDUP_REMOVED lines=22> */
.L_x_580:
[----:B------:R-:W-:Y:S01]  /*5b30*/  IMAD.MOV.U32 R0, RZ, RZ, c[0x0][0x2c4] ;  /* 0x0000b100ff007624 */ /* 0x000fe200078e00ff */
[----:B------:R-:W-:Y:S01]  /*5b40*/  IADD3 R2, R210, 0x1, -R211 ;  /* 0x00000001d2027810 */ /* 0x000fe20007ffe8d3 */
[----:B-1----:R-:W-:-:S02]  /*5b50*/  IMAD.MOV.U32 R4, RZ, RZ, c[0x0][0x32c] ;  /* 0x0000cb00ff047624 */ /* 0x002fc400078e00ff */
[----:B------:R-:W-:Y:S01]  /*5b60*/  IMAD.IADD R11, R116, 0x1, R117 ;  /* 0x00000001740b7824 */ /* 0x000fe200078e0275 */
[----:B------:R-:W-:Y:S02]  /*5b70*/  ISETP.NE.AND P3, PT, R0, 0x1, PT ;  /* 0x000000010000780c */ /* 0x000fe40003f65270 */
[----:B------:R-:W-:Y:S02]  /*5b80*/  IADD3 R0, R224, 0x7f, RZ ;  /* 0x0000007fe0007810 */ /* 0x000fe40007ffe0ff */
[----:B------:R-:W-:-:S09]  /*5b90*/  ISETP.GE.AND P1, PT, R4, 0x1, PT ;  /* 0x000000010400780c */ /* 0x000fd20003f26270 */
[----:B------:R-:W-:-:S05]  /*5ba0*/  @P3 IMAD.HI.U32 R3, R0, c[0x0][0x2c8], RZ ;  /* 0x0000b20000033a27 */ /* 0x000fca00078e00ff */
[----:B------:R-:W-:-:S05]  /*5bb0*/  @P3 SHF.R.U32.HI R0, RZ, c[0x0][0x2cc], R3 ;  /* 0x0000b300ff003a19 */ /* 0x000fca0000011603 */
[----:B------:R-:W-:-:S05]  /*5bc0*/  IMAD.IADD R0, R2, 0x1, R0 ;  /* 0x0000000102007824 */ /* 0x000fca00078e0200 */
[----:B------:R-:W-:Y:S01]  /*5bd0*/  IADD3 R3, R0, c[0x0][0x328], RZ ;  /* 0x0000ca0000037a10 */ /* 0x000fe20007ffe0ff */
[----:B------:R-:W-:Y:S05]  /*5be0*/  @!P1 BRA `(.L_x_600) ;  /* 0x0000011000009947 */ /* 0x000fea0003800000 */
[C---:B------:R-:W-:Y:S01]  /*5bf0*/  ISETP.GT.AND P0, PT, R0.reuse, RZ, PT ;  /* 0x000000ff0000720c */ /* 0x040fe20003f04270 */
[----:B------:R-:W-:Y:S01]  /*5c00*/  BSSY B0, `(.L_x_601) ;  /* 0x000000d000007945 */ /* 0x000fe20003800000 */
[----:B------:R-:W-:Y:S01]  /*5c10*/  IADD3 R2, R0, -0x1, RZ ;  /* 0xffffffff00027810 */ /* 0x000fe20007ffe0ff */
[----:B------:R-:W-:-:S10]  /*5c20*/  IMAD.MOV.U32 R4, RZ, RZ, c[0x0][0x32c] ;  /* 0x0000cb00ff047624 */ /* 0x000fd400078e00ff */
[----:B------:R-:W-:Y:S05]  /*5c30*/  @P0 BRA `(.L_x_602) ;  /* 0x0000006000000947 */ /* 0x000fea0003800000 */
[----:B------:R-:W-:Y:S01]  /*5c40*/  ISETP.NE.AND P0, PT, R4, 0x1, PT ;  /* 0x000000010400780c */ /* 0x000fe20003f05270 */
[----:B------:R-:W-:-:S12]  /*5c50*/  IMAD.MOV R0, RZ, RZ, -R0 ;  /* 0x000000ffff007224 */ /* 0x000fd800078e0a00 */
[----:B------:R-:W-:-:S05]  /*5c60*/  @P0 IMAD.HI.U32 R2, R0, c[0x0][0x330], RZ ;  /* 0x0000cc0000020a27 */ /* 0x000fca00078e00ff */
[----:B------:R-:W-:-:S04]  /*5c70*/  @P0 SHF.R.U32.HI R0, RZ, c[0x0][0x334], R2 ;  /* 0x0000cd00ff000a19 */ /* 0x000fc80000011602 */
[----:B------:R-:W-:Y:S01]  /*5c80*/  LOP3.LUT R2, RZ, R0, RZ, 0x33, !PT ;  /* 0x00000000ff027212 */ /* 0x000fe200078e33ff */
[----:B------:R-:W-:Y:S05]  /*5c90*/  BRA `(.L_x_603) ;  /* 0x0000003000007947 */ /* 0x000fea0003800000 */
.L_x_602:
[----:B------:R-:W-:-:S13]  /*5ca0*/  ISETP.NE.AND P0, PT, R4, 0x1, PT ;  /* 0x000000010400780c */ /* 0x000fda0003f05270 */
[----:B------:R-:W-:-:S05]  /*5cb0*/  @P0 IMAD.HI.U32 R0, R2, c[0x0][0x330], RZ ;  /* 0x0000cc0002000a27 */ /* 0x000fca00078e00ff */
[----:B------:R-:W-:Y:S02]  /*5cc0*/  @P0 SHF.R.U32.HI R2, RZ, c[0x0][0x334], R0 ;  /* 0x0000cd00ff020a19 */ /* 0x000fe40000011600 */
.L_x_603:
[----:B------:R-:W-:Y:S05]  /*5cd0*/  BSYNC B0 ;  /* 0x0000000000007941 */ /* 0x000fea0003800000 */
.L_x_601:
[----:B------:R-:W-:-:S05]  /*5ce0*/  IMAD R2, R2, R4, c[0x0][0x32c] ;  /* 0x0000cb0002027624 */ /* 0x000fca00078e0204 */
[----:B------:R-:W-:-:S04]  /*5cf0*/  IMNMX R3, R3, R2, PT ;  /* 0x0000000203037217 */ /* 0x000fc80003800200 */
.L_x_600:
[----:B------:R-:W-:Y:S01]  /*5d00*/  IADD3 R3, R3, 0x1f, RZ ;  /* 0x0000001f03037810 */ /* 0x000fe20007ffe0ff */
[----:B------:R-:W-:-:S03]  /*5d10*/  @P3 IMAD.HI.U32 R2, R224, c[0x0][0x2c8], RZ ;  /* 0x0000b200e0023a27 */ /* 0x000fc600078e00ff */
[----:B------:R-:W-:Y:S01]  /*5d20*/  SHF.R.S32.HI R4, RZ, 0x1f, R3 ;  /* 0x0000001fff047819 */ /* 0x000fe20000011403 */
[----:B------:R-:W-:Y:S01]  /*5d30*/  IMAD.MOV.U32 R0, RZ, RZ, R224 ;  /* 0x000000ffff007224 */ /* 0x000fe200078e00e0 */
[----:B------:R-:W-:Y:S02]  /*5d40*/  @P3 SHF.R.U32.HI R0, RZ, c[0x0][0x2cc], R2 ;  /* 0x0000b300ff003a19 */ /* 0x000fe40000011602 */
        /* <DEDUP_REMOVED lines=16> */
.L_x_606:
[----:B------:R-:W-:-:S04]  /*5e50*/  MOV R3, c[0x0][0x32c] ;  /* 0x0000cb0000037a02 */ /* 0x000fc80000000f00 */
[----:B------:R-:W-:-:S13]  /*5e60*/  ISETP.NE.AND P0, PT, R3, 0x1, PT ;  /* 0x000000010300780c */ /* 0x000fda0003f05270 */
[----:B------:R-:W-:-:S05]  /*5e70*/  @P0 IMAD.HI.U32 R3, R0, c[0x0][0x330], RZ ;  /* 0x0000cc0000030a27 */ /* 0x000fca00078e00ff */
[----:B------:R-:W-:Y:S02]  /*5e80*/  @P0 SHF.R.U32.HI R0, RZ, c[0x0][0x334], R3 ;  /* 0x0000cd00ff000a19 */ /* 0x000fe40000011603 */
.L_x_607:
[----:B------:R-:W-:Y:S05]  /*5e90*/  BSYNC B0 ;  /* 0x0000000000007941 */ /* 0x000fea0003800000 */
.L_x_605:
[----:B------:R-:W-:-:S05]  /*5ea0*/  IMAD R0, R0, c[0x0][0x32c], RZ ;  /* 0x0000cb0000007a24 */ /* 0x000fca00078e02ff */
[----:B------:R-:W-:-:S04]  /*5eb0*/  IMNMX R2, R2, R0, !PT ;  /* 0x0000000002027217 */ /* 0x000fc80007800200 */
.L_x_604:
[----:B------:R-:W-:Y:S01]  /*5ec0*/  SHF.R.S32.HI R0, RZ, 0x1f, R2 ;  /* 0x0000001fff007819 */ /* 0x000fe20000011402 */
[----:B------:R-:W-:Y:S03]  /*5ed0*/  BSSY B0, `(.L_x_608) ;  /* 0x0000025000007945 */ /* 0x000fe60003800000 */
[----:B------:R-:W-:-:S04]  /*5ee0*/  LEA.HI R0, R0, R2, RZ, 0x5 ;  /* 0x0000000200007211 */ /* 0x000fc800078f28ff */
[----:B------:R-:W-:-:S04]  /*5ef0*/  SHF.R.S32.HI R0, RZ, 0x5, R0 ;  /* 0x00000005ff007819 */ /* 0x000fc80000011400 */
[----:B------:R-:W-:Y:S01]  /*5f00*/  IMNMX R5, RZ, R0, !PT ;  /* 0x00000000ff057217 */ /* 0x000fe20007800200 */
[----:B------:R-:W-:-:S03]  /*5f10*/  IMAD.MOV.U32 R0, RZ, RZ, RZ ;  /* 0x000000ffff007224 */ /* 0x000fc600078e00ff */
[----:B------:R-:W-:-:S13]  /*5f20*/  ISETP.GT.AND P0, PT, R7, R5, PT ;  /* 0x000000050700720c */ /* 0x000fda0003f04270 */
        /* <DEDUP_REMOVED lines=31> */
.L_x_609:
[----:B------:R-:W-:Y:S05]  /*6120*/  BSYNC B0 ;  /* 0x0000000000007941 */ /* 0x000fea0003800000 */
.L_x_608:
[----:B------:R-:W-:Y:S01]  /*6130*/  IMAD R208, R248, R0, R5 ;  /* 0x00000000f8d07224 */ /* 0x000fe200078e0205 */
        /* <DEDUP_REMOVED lines=75> */
[----:B------:R1:W2:Y:S01]  /*65f0*/  @P1 LDG.E R19, [R2.64] ;  /* 0x0000000602131981 */ /* 0x0002a2000c1e1900 */
[----:B------:R-:W-:Y:S01]  /*6600*/  SHF.R.S32.HI R0, RZ, 0x1f, R115 ;  /* 0x0000001fff007819 */ /* 0x000fe20000011473 */
[----:B------:R-:W-:Y:S01]  /*6610*/  IMAD R5, R237, 0x20, R213 ;  /* 0x00000020ed057824 */ /* 0x000fe200078e02d5 */
[----:B------:R-:W-:Y:S01]  /*6620*/  ISETP.NE.U32.AND P0, PT, RZ, c[0x0][0x348], PT ;  /* 0x0000d200ff007a0c */ /* 0x000fe20003f05070 */
[----:B------:R-:W-:Y:S01]  /*6630*/  IMAD.MOV.U32 R14, RZ, RZ, R144 ;  /* 0x000000ffff0e7224 */ /* 0x000fe200078e0090 */
[----:B------:R-:W-:Y:S01]  /*6640*/  SHF.R.S32.HI R18, RZ, 0x1f, R231 ;  /* 0x0000001fff127819 */ /* 0x000fe200000114e7 */
[----:B------:R-:W-:Y:S01]  /*6650*/  IMAD R0, R0, c[0x0][0x178], RZ ;  /* 0x00005e0000007a24 */ /* 0x000fe200078e02ff */
[----:B------:R-:W-:Y:S01]  /*6660*/  ISETP.NE.AND.EX P0, PT, RZ, c[0x0][0x34c], PT, P0 ;  /* 0x0000d300ff007a0c */ /* 0x000fe20003f05300 */
[----:B------:R-:W-:Y:S01]  /*6670*/  IMAD.IADD R5, R224, 0x1, R5 ;  /* 0x00000001e0057824 */ /* 0x000fe200078e0205 */
[----:B------:R-:W-:Y:S01]  /*6680*/  SHF.R.S32.HI R9, RZ, 0x1f, R213 ;  /* 0x0000001fff097819 */ /* 0x000fe200000114d5 */
[----:B------:R-:W-:Y:S01]  /*6690*/  IMAD R0, R115, c[0x0][0x17c], R0 ;  /* 0x00005f0073007a24 */ /* 0x000fe200078e0200 */
[----:B------:R-:W-:Y:S01]  /*66a0*/  SEL R6, R18, RZ, !P0 ;  /* 0x000000ff12067207 */ /* 0x000fe20004000000 */
[----:B------:R-:W-:Y:S01]  /*66b0*/  @P3 IMAD.HI.U32 R7, R5, c[0x0][0x2c8], RZ ;  /* 0x0000b20005073a27 */ /* 0x000fe200078e00ff */
[----:B------:R-:W-:-:S02]  /*66c0*/  SEL R4, R231, RZ, !P0 ;  /* 0x000000ffe7047207 */ /* 0x000fc40004000000 */
[----:B------:R-:W-:Y:S01]  /*66d0*/  ISETP.GE.AND P6, PT, R146, c[0x0][0x1d4], PT ;  /* 0x0000750092007a0c */ /* 0x000fe20003fc6270 */
[----:B------:R-:W-:Y:S01]  /*66e0*/  IMAD R6, R6, c[0x0][0x1c0], RZ ;  /* 0x0000700006067a24 */ /* 0x000fe200078e02ff */
[----:B------:R-:W-:Y:S02]  /*66f0*/  SHF.R.S32.HI R15, RZ, 0x1f, R144 ;  /* 0x0000001fff0f7819 */ /* 0x000fe40000011490 */
[----:B------:R-:W-:Y:S01]  /*6700*/  ISETP.GE.AND P2, PT, R144, c[0x0][0x1d4], PT ;  /* 0x0000750090007a0c */ /* 0x000fe20003f46270 */
[----:B------:R-:W-:Y:S01]  /*6710*/  IMAD R6, R4, c[0x0][0x1c4], R6 ;  /* 0x0000710004067a24 */ /* 0x000fe200078e0206 */
[----:B------:R-:W-:Y:S02]  /*6720*/  ISETP.GE.AND P5, PT, R215, c[0x0][0x1d4], PT ;  /* 0x00007500d7007a0c */ /* 0x000fe40003fa6270 */
[----:B------:R-:W-:Y:S01]  /*6730*/  ISETP.GE.AND P4, PT, R216, c[0x0][0x1d4], PT ;  /* 0x00007500d8007a0c */ /* 0x000fe20003f86270 */
[----:B-1----:R-:W-:Y:S01]  /*6740*/  IMAD.WIDE.U32 R2, R115, c[0x0][0x178], RZ ;  /* 0x00005e0073027a25 */ /* 0x002fe200078e00ff */
[----:B------:R-:W-:-:S02]  /*6750*/  LOP3.LUT R214, R214, 0xfffffffe, RZ, 0xc0, !PT ;  /* 0xfffffffed6d67812 */ /* 0x000fc400078ec0ff */
[----:B------:R-:W-:Y:S02]  /*6760*/  IADD3 R108, R236, -0x1, RZ ;  /* 0xffffffffec6c7810 */ /* 0x000fe40007ffe0ff */
[----:B------:R-:W-:Y:S01]  /*6770*/  IADD3 R3, R3, R0, RZ ;  /* 0x0000000003037210 */ /* 0x000fe20007ffe0ff */
[----:B------:R-:W-:Y:S01]  /*6780*/  IMAD.MOV.U32 R0, RZ, RZ, R5 ;  /* 0x000000ffff007224 */ /* 0x000fe200078e0005 */
[----:B------:R-:W-:Y:S02]  /*6790*/  @P3 SHF.R.U32.HI R0, RZ, c[0x0][0x2cc], R7 ;  /* 0x0000b300ff003a19 */ /* 0x000fe40000011607 */
[----:B------:R-:W-:Y:S01]  /*67a0*/  @P2 LOP3.LUT R214, R214, 0x1, RZ, 0xfc, !PT ;  /* 0x00000001d6d62812 */ /* 0x000fe200078efcff */
[----:B------:R-:W-:Y:S01]  /*67b0*/  IMAD.WIDE.U32 R2, R226, c[0x0][0x1b8], R2 ;  /* 0x00006e00e2027a25 */ /* 0x000fe200078e0002 */
[----:B------:R-:W-:Y:S02]  /*67c0*/  SHF.R.S32.HI R8, RZ, 0x1f, R0 ;  /* 0x0000001fff087819 */ /* 0x000fe40000011400 */
[----:B------:R-:W-:Y:S01]  /*67d0*/  IADD3 R7, -R0, RZ, RZ ;  /* 0x000000ff00077210 */ /* 0x000fe20007ffe1ff */
[----:B------:R-:W-:Y:S01]  /*67e0*/  IMAD R3, R226, c[0x0][0x1bc], R3 ;  /* 0x00006f00e2037a24 */ /* 0x000fe200078e0203 */
[----:B------:R-:W-:Y:S01]  /*67f0*/  LOP3.LUT R214, R214, 0xfffffffd, RZ, 0xc0, !PT ;  /* 0xfffffffdd6d67812 */ /* 0x000fe200078ec0ff */
[----:B------:R-:W-:Y:S01]  /*6800*/  IMAD R8, R8, c[0x0][0x1b0], RZ ;  /* 0x00006c0008087a24 */ /* 0x000fe200078e02ff */
[----:B------:R-:W-:Y:S01]  /*6810*/  ISETP.GE.AND P3, PT, R146, c[0x0][0x198], PT ;  /* 0x0000660092007a0c */ /* 0x000fe20003f66270 */
[----:B------:R-:W-:Y:S01]  /*6820*/  IMAD.WIDE.U32 R2, R4, c[0x0][0x1c0], R2 ;  /* 0x0000700004027a25 */ /* 0x000fe200078e0002 */
[----:B------:R-:W-:-:S03]  /*6830*/  IADD3 R4, P0, R213, R11, RZ ;  /* 0x0000000bd5047210 */ /* 0x000fc60007f1e0ff */
[----:B------:R-:W-:Y:S01]  /*6840*/  IMAD.IADD R3, R3, 0x1, R6 ;  /* 0x0000000103037824 */ /* 0x000fe200078e0206 */
[----:B------:R-:W-:Y:S01]  /*6850*/  LEA.HI.X.SX32 R6, R11, R9, 0x1, P0 ;  /* 0x000000090b067211 */ /* 0x000fe200000f0eff */
[----:B------:R-:W-:Y:S02]  /*6860*/  IMAD R5, R7, c[0x0][0x2c4], R5 ;  /* 0x0000b10007057a24 */ /* 0x000fe400078e0205 */
[C---:B------:R-:W-:Y:S02]  /*6870*/  IMAD R12, R0.reuse, c[0x0][0x1b4], R8 ;  /* 0x00006d00000c7a24 */ /* 0x040fe400078e0208 */
[----:B------:R-:W-:Y:S01]  /*6880*/  IMAD.WIDE.U32 R2, R0, c[0x0][0x1b0], R2 ;  /* 0x00006c0000027a25 */ /* 0x000fe200078e0002 */
[----:B------:R-:W-:-:S03]  /*6890*/  SHF.R.S32.HI R11, RZ, 0x1f, R5 ;  /* 0x0000001fff0b7819 */ /* 0x000fc60000011405 */
[C---:B------:R-:W-:Y:S01]  /*68a0*/  IMAD R0, R6.reuse, c[0x0][0x1e0], RZ ;  /* 0x0000780006007a24 */ /* 0x040fe200078e02ff */
[----:B------:R-:W-:Y:S01]  /*68b0*/  IADD3 R3, R3, R12, RZ ;  /* 0x0000000c03037210 */ /* 0x000fe20007ffe0ff */
[----:B------:R-:W-:Y:S02]  /*68c0*/  IMAD R10, R6, c[0x0][0x208], RZ ;  /* 0x00008200060a7a24 */ /* 0x000fe400078e02ff */
[C---:B------:R-:W-:Y:S01]  /*68d0*/  IMAD R13, R4.reuse, c[0x0][0x1e4], R0 ;  /* 0x00007900040d7a24 */ /* 0x040fe200078e0200 */
[----:B------:R-:W-:Y:S01]  /*68e0*/  SEL R0, RZ, 0xffffffff, P6 ;  /* 0xffffffffff007807 */ /* 0x000fe20003000000 */
[----:B------:R-:W-:-:S04]  /*68f0*/  IMAD.WIDE.U32 R6, R4, c[0x0][0x1e0], R14 ;  /* 0x0000780004067a25 */ /* 0x000fc800078e000e */
[----:B------:R-:W-:-:S04]  /*6900*/  IMAD.WIDE.U32 R8, R4, c[0x0][0x208], R14 ;  /* 0x0000820004087a25 */ /* 0x000fc800078e000e */
[----:B------:R-:W-:Y:S01]  /*6910*/  IMAD R12, R4, c[0x0][0x20c], R10 ;  /* 0x00008300040c7a24 */ /* 0x000fe200078e020a */
[----:B------:R-:W-:Y:S01]  /*6920*/  SEL R10, RZ, 0x1, P2 ;  /* 0x00000001ff0a7807 */ /* 0x000fe20001000000 */
[----:B------:R-:W-:Y:S01]  /*6930*/  IMAD R4, R11, c[0x0][0x1a8], RZ ;  /* 0x00006a000b047a24 */ /* 0x000fe200078e02ff */
[----:B------:R-:W-:Y:S01]  /*6940*/  ISETP.GE.AND P2, PT, R215, c[0x0][0x198], PT ;  /* 0x00006600d7007a0c */ /* 0x000fe20003f46270 */
[----:B------:R-:W-:Y:S02]  /*6950*/  IMAD.SHL.U32 R0, R0, 0x2, RZ ;  /* 0x0000000200007824 */ /* 0x000fe400078e00ff */
[C---:B------:R-:W-:Y:S02]  /*6960*/  IMAD R4, R5.reuse, c[0x0][0x1ac], R4 ;  /* 0x00006b0005047a24 */ /* 0x040fe400078e0204 */
[----:B------:R-:W-:Y:S01]  /*6970*/  IMAD.WIDE.U32 R2, R5, c[0x0][0x1a8], R2 ;  /* 0x00006a0005027a25 */ /* 0x000fe200078e0002 */
[----:B------:R-:W-:Y:S02]  /*6980*/  LOP3.LUT R10, R0, 0x2, R10, 0xe2, !PT ;  /* 0x00000002000a7812 */ /* 0x000fe400078ee20a */
[----:B------:R-:W-:Y:S01]  /*6990*/  IADD3 R5, R9, R12, RZ ;  /* 0x0000000c09057210 */ /* 0x000fe20007ffe0ff */
[----:B------:R-:W-:Y:S01]  /*69a0*/  IMAD.IADD R0, R3, 0x1, R4 ;  /* 0x0000000103007824 */ /* 0x000fe200078e0204 */
[C---:B------:R-:W-:Y:S01]  /*69b0*/  LEA R17, P0, R2.reuse, c[0x0][0x160], 0x1 ;  /* 0x0000580002117a11 */ /* 0x040fe200078008ff */
[----:B------:R-:W-:Y:S01]  /*69c0*/  IMAD.IADD R7, R7, 0x1, R13 ;  /* 0x0000000107077824 */ /* 0x000fe200078e020d */
[----:B------:R-:W-:Y:S01]  /*69d0*/  SEL R9, RZ, 0x4, P5 ;  /* 0x00000004ff097807 */ /* 0x000fe20002800000 */
[----:B------:R-:W-:Y:S01]  /*69e0*/  IMAD.MOV.U32 R4, RZ, RZ, R8 ;  /* 0x000000ffff047224 */ /* 0x000fe200078e0008 */
[----:B------:R-:W-:Y:S01]  /*69f0*/  LEA.HI.X R16, R2, c[0x0][0x164], R0, 0x1, P0 ;  /* 0x0000590002107a11 */ /* 0x000fe200000f0c00 */
[----:B------:R-:W-:Y:S01]  /*6a00*/  IMAD.WIDE.U32 R6, R226, c[0x0][0x1e8], R6 ;  /* 0x00007a00e2067a25 */ /* 0x000fe200078e0006 */
[----:B------:R-:W-:-:S02]  /*6a10*/  ISETP.NE.U32.AND P0, PT, RZ, c[0x0][0x350], PT ;  /* 0x0000d400ff007a0c */ /* 0x000fc40003f05070 */
[----:B------:R-:W-:Y:S01]  /*6a20*/  SEL R8, RZ, 0x8, P4 ;  /* 0x00000008ff087807 */ /* 0x000fe20002000000 */
[----:B------:R-:W-:Y:S01]  /*6a30*/  IMAD.WIDE.U32 R4, R226, c[0x0][0x210], R4 ;  /* 0x00008400e2047a25 */ /* 0x000fe200078e0004 */
[----:B------:R-:W-:Y:S02]  /*6a40*/  ISETP.NE.AND.EX P0, PT, RZ, c[0x0][0x354], PT, P0 ;  /* 0x0000d500ff007a0c */ /* 0x000fe40003f05300 */
[----:B------:R-:W-:Y:S01]  /*6a50*/  LOP3.LUT R128, R8, R10, R9, 0xfe, !PT ;  /* 0x0000000a08807212 */ /* 0x000fe200078efe09 */
[C---:B------:R-:W-:Y:S01]  /*6a60*/  IMAD R7, R226.reuse, c[0x0][0x1ec], R7 ;  /* 0x00007b00e2077a24 */ /* 0x040fe200078e0207 */
[----:B------:R-:W-:Y:S01]  /*6a70*/  IADD3 R13, R213, R224, RZ ;  /* 0x000000e0d50d7210 */ /* 0x000fe20007ffe0ff */
[----:B------:R-:W-:Y:S01]  /*6a80*/  IMAD R5, R226, c[0x0][0x214], R5 ;  /* 0x00008500e2057a24 */ /* 0x000fe200078e0205 */
[----:B--2---:R-:W-:Y:S01]  /*6a90*/  @P1 MOV R2, R19 ;  /* 0x0000001300021202 */ /* 0x004fe20000000f00 */
[----:B------:R-:W-:Y:S01]  /*6aa0*/  @!P1 IMAD.MOV.U32 R2, RZ, RZ, R231 ;  /* 0x000000ffff029224 */ /* 0x000fe200078e00e7 */
[----:B------:R-:W-:Y:S01]  /*6ab0*/  @P1 SHF.R.S32.HI R3, RZ, 0x1f, R19 ;  /* 0x0000001fff031819 */ /* 0x000fe20000011413 */
[----:B------:R-:W-:Y:S01]  /*6ac0*/  @!P1 IMAD.MOV.U32 R3, RZ, RZ, R18 ;  /* 0x000000ffff039224 */ /* 0x000fe200078e0012 */
[----:B------:R-:W-:-:S02]  /*6ad0*/  ISETP.GE.AND P1, PT, R216, c[0x0][0x198], PT ;  /* 0x00006600d8007a0c */ /* 0x000fc40003f26270 */
[----:B------:R-:W-:Y:S02]  /*6ae0*/  SEL R0, R2, RZ, !P0 ;  /* 0x000000ff02007207 */ /* 0x000fe40004000000 */
[----:B------:R-:W-:Y:S02]  /*6af0*/  SEL R2, R3, RZ, !P0 ;  /* 0x000000ff03027207 */ /* 0x000fe40004000000 */
[----:B------:R-:W-:Y:S01]  /*6b00*/  ISETP.GE.AND P0, PT, R144, c[0x0][0x198], PT ;  /* 0x0000660090007a0c */ /* 0x000fe20003f06270 */
[----:B------:R-:W-:-:S04]  /*6b10*/  IMAD.WIDE.U32 R218, R0, c[0x0][0x1f0], R6 ;  /* 0x00007c0000da7a25 */ /* 0x000fc800078e0006 */
[C---:B------:R-:W-:Y:S02]  /*6b20*/  IMAD R8, R2.reuse, c[0x0][0x1f0], RZ ;  /* 0x00007c0002087a24 */ /* 0x040fe400078e02ff */
[----:B------:R-:W-:Y:S02]  /*6b30*/  IMAD R3, R2, c[0x0][0x218], RZ ;  /* 0x0000860002037a24 */ /* 0x000fe400078e02ff */
[----:B------:R-:W-:-:S04]  /*6b40*/  IMAD.WIDE.U32 R220, R0, c[0x0][0x218], R4 ;  /* 0x0000860000dc7a25 */ /* 0x000fc800078e0004 */
[----:B------:R-:W-:Y:S01]  /*6b50*/  IMAD R2, R0, c[0x0][0x1f4], R8 ;  /* 0x00007d0000027a24 */ /* 0x000fe200078e0208 */
[----:B------:R-:W-:Y:S01]  /*6b60*/  @P0 LOP3.LUT R214, R214, 0x2, RZ, 0xfc, !PT ;  /* 0x00000002d6d60812 */ /* 0x000fe200078efcff */
[----:B------:R-:W-:Y:S02]  /*6b70*/  IMAD R0, R0, c[0x0][0x21c], R3 ;  /* 0x0000870000007a24 */ /* 0x000fe400078e0203 */
[----:B------:R-:W-:-:S03]  /*6b80*/  IMAD.IADD R222, R219, 0x1, R2 ;  /* 0x00000001dbde7824 */ /* 0x000fc600078e0202 */
[----:B------:R-:W-:Y:S01]  /*6b90*/  IADD3 R223, R221, R0, RZ ;  /* 0x00000000dddf7210 */ /* 0x000fe20007ffe0ff */
[----:B------:R-:W-:Y:S05]  /*6ba0*/  BRA.DIV ~URZ, `(.L_x_611) ;  /* 0x000181427f007947 */ /* 0x000fea000b800000 */
[----:B------:R1:W2:Y:S02]  /*6bb0*/  SHFL.IDX PT, R10, R16, RZ, 0x181f ;  /* 0x00181fff100a7589 */ /* 0x0002a400000e0000 */
.L_x_794:
[----:B------:R-:W-:Y:S05]  /*6bc0*/  BRA.DIV ~URZ, `(.L_x_612) ;  /* 0x000181927f007947 */ /* 0x000fea000b800000 */
[----:B------:R3:W4:Y:S02]  /*6bd0*/  SHFL.IDX PT, R2, R17, RZ, 0x181f ;  /* 0x00181fff11027589 */ /* 0x00072400000e0000 */
.L_x_795:
[----:B------:R-:W-:Y:S01]  /*6be0*/  IMAD R43, R211, c[0x0][0x2c4], RZ ;  /* 0x0000b100d32b7a24 */ /* 0x000fe200078e02ff */
[----:B------:R-:W-:Y:S01]  /*6bf0*/  SHF.R.S32.HI R91, RZ, 0x1f, R146 ;  /* 0x0000001fff5b7819 */ /* 0x000fe20000011492 */
[----:B------:R-:W-:Y:S01]  /*6c00*/  BSSY B0, `(.L_x_613) ;  /* 0x000001a000007945 */ /* 0x000fe20003800000 */
[----:B------:R-:W-:Y:S02]  /*6c10*/  LOP3.LUT R214, R214, 0xfffffff7, RZ, 0xc0, !PT ;  /* 0xfffffff7d6d67812 */ /* 0x000fe400078ec0ff */
[----:B------:R-:W-:Y:S02]  /*6c20*/  ISETP.GE.AND P0, PT, R13, R43, PT ;  /* 0x0000002b0d00720c */ /* 0x000fe40003f06270 */
[----:B------:R-:W-:Y:S02]  /*6c30*/  LEA.HI R89, R91, R146, RZ, 0x3 ;  /* 0x000000925b597211 */ /* 0x000fe400078f18ff */
[----:B------:R-:W-:-:S02]  /*6c40*/  SHF.R.S32.HI R12, RZ, 0x1f, R216 ;  /* 0x0000001fff0c7819 */ /* 0x000fc400000114d8 */
[----:B------:R-:W-:Y:S02]  /*6c50*/  LOP3.LUT R0, R89, 0xfffffff8, RZ, 0xc0, !PT ;  /* 0xfffffff859007812 */ /* 0x000fe400078ec0ff */
[----:B------:R-:W-:Y:S02]  /*6c60*/  SHF.R.S32.HI R11, RZ, 0x1f, R215 ;  /* 0x0000001fff0b7819 */ /* 0x000fe400000114d7 */
[----:B------:R-:W-:-:S03]  /*6c70*/  SHF.R.S32.HI R24, RZ, 0x1f, R0 ;  /* 0x0000001fff187819 */ /* 0x000fc60000011400 */
[----:B------:R-:W-:Y:S01]  /*6c80*/  @P0 LOP3.LUT R214, R214, 0x8, RZ, 0xfc, !PT ;  /* 0x00000008d6d60812 */ /* 0x000fe200078efcff */
[----:B------:R-:W-:Y:S05]  /*6c90*/  @P0 BRA `(.L_x_614) ;  /* 0x0000010000000947 */ /* 0x000fea0003800000 */
[----:B----4-:R-:W-:-:S04]  /*6ca0*/  LEA R8, P0, R144, R2, 0x1 ;  /* 0x0000000290087211 */ /* 0x010fc800078008ff */
[----:B--2---:R-:W-:Y:S02]  /*6cb0*/  LEA.HI.X R9, R144, R10, R15, 0x1, P0 ;  /* 0x0000000a90097211 */ /* 0x004fe400000f0c0f */
[----:B------:R-:W-:-:S04]  /*6cc0*/  LEA R6, P0, R0, R2, 0x1 ;  /* 0x0000000200067211 */ /* 0x000fc800078008ff */
[----:B------:R-:W-:Y:S02]  /*6cd0*/  LEA.HI.X R7, R0, R10, R24, 0x1, P0 ;  /* 0x0000000a00077211 */ /* 0x000fe400000f0c18 */
[----:B------:R-:W-:-:S04]  /*6ce0*/  LEA R4, P0, R215, R2, 0x1 ;  /* 0x00000002d7047211 */ /* 0x000fc800078008ff */
[----:B------:R-:W-:Y:S02]  /*6cf0*/  LEA.HI.X R5, R215, R10, R11, 0x1, P0 ;  /* 0x0000000ad7057211 */ /* 0x000fe400000f0c0b */
[----:B------:R-:W-:-:S04]  /*6d00*/  LEA R2, P0, R216, R2, 0x1 ;  /* 0x00000002d8027211 */ /* 0x000fc800078008ff */
[----:B------:R-:W-:Y:S02]  /*6d10*/  LEA.HI.X R3, R216, R10, R12, 0x1, P0 ;  /* 0x0000000ad8037211 */ /* 0x000fe400000f0c0c */
[----:B------:R-:W-:-:S13]  /*6d20*/  LOP3.LUT P0, RZ, R214, 0x2, RZ, 0xc0, !PT ;  /* 0x00000002d6ff7812 */ /* 0x000fda000780c0ff */
[----:B------:R-:W-:Y:S01]  /*6d30*/  @!PT LDS RZ, [RZ] ;  /* 0x00000000fffff984 */ /* 0x000fe20000000800 */
[----:B------:R-:W-:Y:S01]  /*6d40*/  @!PT LDS RZ, [RZ] ;  /* 0x00000000fffff984 */ /* 0x000fe20000000800 */
[----:B------:R-:W-:Y:S01]  /*6d50*/  @!PT LDS RZ, [RZ] ;  /* 0x00000000fffff984 */ /* 0x000fe20000000800 */
[----:B------:R2:W-:Y:S04]  /*6d60*/  LDGSTS.E.BYPASS.LTC128B.128 [R195+0x10080], [R8.64], !P0 ;  /* 0x1008000008c37fae */ /* 0x0005e8000c101d46 */
[----:B------:R2:W-:Y:S04]  /*6d70*/  LDGSTS.E.BYPASS.LTC128B.128 [R195+0x14080], [R6.64], !P3 ;  /* 0x1408000006c37fae */ /* 0x0005e8000d901d46 */
[----:B------:R2:W-:Y:S04]  /*6d80*/  LDGSTS.E.BYPASS.LTC128B.128 [R195+0x18080], [R4.64], !P2 ;  /* 0x1808000004c37fae */ /* 0x0005e8000d101d46 */
[----:B------:R2:W-:Y:S02]  /*6d90*/  LDGSTS.E.BYPASS.LTC128B.128 [R195+0x1c080], [R2.64], !P1 ;  /* 0x1c08000002c37fae */ /* 0x0005e4000c901d46 */
.L_x_614:
[----:B------:R-:W-:Y:S05]  /*6da0*/  BSYNC B0 ;  /* 0x0000000000007941 */ /* 0x000fea0003800000 */
.L_x_613:
[----:B------:R-:W-:Y:S05]  /*6db0*/  BRA.DIV ~URZ, `(.L_x_615) ;  /* 0x000180127f007947 */ /* 0x000fea000b800000 */
[----:B--2---:R2:W1:Y:S04]  /*6dc0*/  SHFL.IDX PT, R10, R16, 0x1, 0x181f ;  /* 0x00381f00100a7f89 */ /* 0x00446800000e0000 */
[----:B----4-:R2:W4:Y:S02]  /*6dd0*/  SHFL.IDX PT, R2, R17, 0x1, 0x181f ;  /* 0x00381f0011027f89 */ /* 0x01052400000e0000 */
.L_x_796:
[----:B------:R-:W-:Y:S01]  /*6de0*/  IADD3 R3, R13, 0x20, RZ ;  /* 0x000000200d037810 */ /* 0x000fe20007ffe0ff */
[----:B------:R-:W-:Y:S01]  /*6df0*/  BSSY B0, `(.L_x_616) ;  /* 0x0000015000007945 */ /* 0x000fe20003800000 */
[----:B------:R-:W-:-:S02]  /*6e00*/  LOP3.LUT R214, R214, 0xffffffef, RZ, 0xc0, !PT ;  /* 0xffffffefd6d67812 */ /* 0x000fc400078ec0ff */
[----:B------:R-:W-:-:S13]  /*6e10*/  ISETP.GE.AND P0, PT, R3, R43, PT ;  /* 0x0000002b0300720c */ /* 0x000fda0003f06270 */
[----:B------:R-:W-:Y:S01]  /*6e20*/  @P0 LOP3.LUT R214, R214, 0x10, RZ, 0xfc, !PT ;  /* 0x00000010d6d60812 */ /* 0x000fe200078efcff */
[----:B------:R-:W-:Y:S05]  /*6e30*/  @P0 BRA `(.L_x_617) ;  /* 0x0000010000000947 */ /* 0x000fea0003800000 */
[----:B----4-:R-:W-:-:S04]  /*6e40*/  LEA R8, P0, R144, R2, 0x1 ;  /* 0x0000000290087211 */ /* 0x010fc800078008ff */
[----:B-1----:R-:W-:Y:S02]  /*6e50*/  LEA.HI.X R9, R144, R10, R15, 0x1, P0 ;  /* 0x0000000a90097211 */ /* 0x002fe400000f0c0f */
        /* <DEDUP_REMOVED lines=14> */
.L_x_617:
[----:B------:R-:W-:Y:S05]  /*6f40*/  BSYNC B0 ;  /* 0x0000000000007941 */ /* 0x000fea0003800000 */
.L_x_616:
[----:B------:R-:W-:Y:S05]  /*6f50*/  BRA.DIV ~URZ, `(.L_x_618) ;  /* 0x00017f427f007947 */ /* 0x000fea000b800000 */
[----:B-1----:R1:W2:Y:S02]  /*6f60*/  SHFL.IDX PT, R10, R16, 0x2, 0x181f ;  /* 0x00581f00100a7f89 */ /* 0x0022a400000e0000 */
.L_x_797:
[----:B------:R-:W-:Y:S05]  /*6f70*/  BRA.DIV ~URZ, `(.L_x_619) ;  /* 0x00017f927f007947 */ /* 0x000fea000b800000 */
[----:B----4-:R4:W1:Y:S02]  /*6f80*/  SHFL.IDX PT, R2, R17, 0x2, 0x181f ;  /* 0x00581f0011027f89 */ /* 0x01086400000e0000 */
.L_x_798:
[----:B------:R-:W-:Y:S01]  /*6f90*/  IADD3 R3, R13, 0x40, RZ ;  /* 0x000000400d037810 */ /* 0x000fe20007ffe0ff */
[----:B------:R-:W-:Y:S01]  /*6fa0*/  BSSY B0, `(.L_x_620) ;  /* 0x0000015000007945 */ /* 0x000fe20003800000 */
[----:B------:R-:W-:-:S02]  /*6fb0*/  LOP3.LUT R214, R214, 0xffffff7f, RZ, 0xc0, !PT ;  /* 0xffffff7fd6d67812 */ /* 0x000fc400078ec0ff */
[----:B------:R-:W-:-:S13]  /*6fc0*/  ISETP.GE.AND P0, PT, R3, R43, PT ;  /* 0x0000002b0300720c */ /* 0x000fda0003f06270 */
[----:B------:R-:W-:Y:S01]  /*6fd0*/  @P0 LOP3.LUT R214, R214, 0x80, RZ, 0xfc, !PT ;  /* 0x00000080d6d60812 */ /* 0x000fe200078efcff */
[----:B------:R-:W-:Y:S05]  /*6fe0*/  @P0 BRA `(.L_x_621) ;  /* 0x0000010000000947 */ /* 0x000fea0003800000 */
[----:B-1----:R-:W-:-:S04]  /*6ff0*/  LEA R8, P0, R144, R2, 0x1 ;  /* 0x0000000290087211 */ /* 0x002fc800078008ff */
        /* <DEDUP_REMOVED lines=15> */
.L_x_621:
[----:B------:R-:W-:Y:S05]  /*70f0*/  BSYNC B0 ;  /* 0x0000000000007941 */ /* 0x000fea0003800000 */
.L_x_620:
[----:B------:R-:W-:Y:S05]  /*7100*/  BRA.DIV ~URZ, `(.L_x_622) ;  /* 0x00017e727f007947 */ /* 0x000fea000b800000 */
[----:B--2---:R2:W3:Y:S04]  /*7110*/  SHFL.IDX PT, R10, R16, 0x3, 0x181f ;  /* 0x00781f00100a7f89 */ /* 0x0044e800000e0000 */
[----:B-1----:R2:W1:Y:S02]  /*7120*/  SHFL.IDX PT, R2, R17, 0x3, 0x181f ;  /* 0x00781f0011027f89 */ /* 0x00246400000e0000 */
.L_x_799:
[----:B------:R-:W-:Y:S01]  /*7130*/  IADD3 R3, R13, 0x60, RZ ;  /* 0x000000600d037810 */ /* 0x000fe20007ffe0ff */
[----:B------:R-:W-:Y:S01]  /*7140*/  IMAD.SHL.U32 R126, R108, 0x20, RZ ;  /* 0x000000206c7e7824 */ /* 0x000fe200078e00ff */
[----:B--2---:R-:W-:-:S02]  /*7150*/  P2R R16, PR, RZ, 0x10 ;  /* 0x00000010ff107803 */ /* 0x004fc40000000000 */
[----:B------:R-:W-:Y:S02]  /*7160*/  ISETP.GE.AND P4, PT, R3, R43, PT ;  /* 0x0000002b0300720c */ /* 0x000fe40003f86270 */
[----:B------:R-:W-:Y:S02]  /*7170*/  SHF.R.S32.HI R133, RZ, 0x1f, R108 ;  /* 0x0000001fff857819 */ /* 0x000fe4000001146c */
[----:B------:R-:W-:-:S09]  /*7180*/  P2R R80, PR, RZ, 0x10 ;  /* 0x00000010ff507803 */ /* 0x000fd20000000000 */
[----:B-1----:R-:W-:-:S04]  /*7190*/  @!P4 LEA R4, P0, R215, R2, 0x1 ;  /* 0x00000002d704c211 */ /* 0x002fc800078008ff */
[----:B---3--:R-:W-:Y:S02]  /*71a0*/  @!P4 LEA.HI.X R5, R215, R10, R11, 0x1, P0 ;  /* 0x0000000ad705c211 */ /* 0x008fe400000f0c0b */
[----:B------:R-:W-:-:S04]  /*71b0*/  @!P4 LEA R8, P0, R144, R2, 0x1 ;  /* 0x000000029008c211 */ /* 0x000fc800078008ff */
[----:B------:R-:W-:Y:S02]  /*71c0*/  @!P4 LEA.HI.X R9, R144, R10, R15, 0x1, P0 ;  /* 0x0000000a9009c211 */ /* 0x000fe400000f0c0f */
[----:B------:R-:W-:-:S04]  /*71d0*/  @!P4 LEA R6, P0, R0, R2, 0x1 ;  /* 0x000000020006c211 */ /* 0x000fc800078008ff */
[----:B------:R-:W-:Y:S02]  /*71e0*/  @!P4 LEA.HI.X R7, R0, R10, R24, 0x1, P0 ;  /* 0x0000000a0007c211 */ /* 0x000fe400000f0c18 */
[----:B------:R-:W-:-:S04]  /*71f0*/  @!P4 LEA R2, P0, R216, R2, 0x1 ;  /* 0x00000002d802c211 */ /* 0x000fc800078008ff */
[----:B------:R-:W-:Y:S02]  /*7200*/  @!P4 LEA.HI.X R3, R216, R10, R12, 0x1, P0 ;  /* 0x0000000ad803c211 */ /* 0x000fe400000f0c0c */
[----:B------:R-:W-:-:S13]  /*7210*/  LOP3.LUT P0, RZ, R214, 0x2, RZ, 0xc0, !PT ;  /* 0x00000002d6ff7812 */ /* 0x000fda000780c0ff */
[----:B------:R-:W-:Y:S01]  /*7220*/  @!PT LDS RZ, [RZ] ;  /* 0x00000000fffff984 */ /* 0x000fe20000000800 */
[----:B------:R-:W-:Y:S01]  /*7230*/  @!PT LDS RZ, [RZ] ;  /* 0x00000000fffff984 */ /* 0x000fe20000000800 */
[----:B------:R-:W-:Y:S01]  /*7240*/  @!PT LDS RZ, [RZ] ;  /* 0x00000000fffff984 */ /* 0x000fe20000000800 */
[----:B------:R1:W-:Y:S04]  /*7250*/  @!P4 LDGSTS.E.BYPASS.LTC128B.128 [R217+0x13080], [R8.64], !P0 ;  /* 0x1308000008d9cfae */ /* 0x0003e8000c101d46 */
[----:B------:R1:W-:Y:S04]  /*7260*/  @!P4 LDGSTS.E.BYPASS.LTC128B.128 [R217+0x17080], [R6.64], !P3 ;  /* 0x1708000006d9cfae */ /* 0x0003e8000d901d46 */
[----:B------:R1:W-:Y:S04]  /*7270*/  @!P4 LDGSTS.E.BYPASS.LTC128B.128 [R217+0x1b080], [R4.64], !P2 ;  /* 0x1b08000004d9cfae */ /* 0x0003e8000d101d46 */
[----:B------:R2:W-:Y:S01]  /*7280*/  @!P4 LDGSTS.E.BYPASS.LTC128B.128 [R217+0x1f080], [R2.64], !P1 ;  /* 0x1f08000002d9cfae */ /* 0x0005e2000c901d46 */
[----:B------:R-:W-:-:S03]  /*7290*/  ISETP.NE.AND P4, PT, R16, RZ, PT ;  /* 0x000000ff1000720c */ /* 0x000fc60003f85270 */
[----:B------:R-:W0:Y:S01]  /*72a0*/  LDGDEPBAR ;  /* 0x00000000000079af */ /* 0x000e220000000000 */
[----:B------:R-:W-:Y:S01]  /*72b0*/  WARPSYNC 0xffffffff ;  /* 0xffffffff00007948 */ /* 0x000fe20003800000 */
[----:B------:R-:W-:Y:S01]  /*72c0*/  BSSY B0, `(.L_x_623) ;  /* 0x0000015000007945 */ /* 0x000fe20003800000 */
[----:B--2---:R-:W-:Y:S01]  /*72d0*/  IADD3 R2, -R126, R210, -R213 ;  /* 0x000000d27e027210 */ /* 0x004fe20007ffe9d5 */
[----:B------:R-:W-:Y:S03]  /*72e0*/  BAR.SYNC.DEFER_BLOCKING 0x0 ;  /* 0x0000000000007b1d */ /* 0x000fe60000010000 */
[----:B------:R-:W-:-:S13]  /*72f0*/  ISETP.GE.AND P0, PT, R2, 0x1, PT ;  /* 0x000000010200780c */ /* 0x000fda0003f06270 */
[----:B------:R-:W-:Y:S05]  /*7300*/  @!P0 BRA `(.L_x_624) ;  /* 0x0000010000008947 */ /* 0x000fea0003800000 */
[----:B-1----:R-:W-:Y:S01]  /*7310*/  IMAD R4, R133, c[0x0][0x1e0], RZ ;  /* 0x0000780085047a24 */ /* 0x002fe200078e02ff */
[----:B------:R-:W-:Y:S01]  /*7320*/  LOP3.LUT P3, RZ, R214, 0x1, RZ, 0xc0, !PT ;  /* 0x00000001d6ff7812 */ /* 0x000fe2000786c0ff */
[----:B------:R-:W-:-:S04]  /*7330*/  IMAD.WIDE.U32 R2, R108, c[0x0][0x1e0], RZ ;  /* 0x000078006c027a25 */ /* 0x000fc800078e00ff */
[----:B------:R-:W-:-:S04]  /*7340*/  IMAD R4, R108, c[0x0][0x1e4], R4 ;  /* 0x000079006c047a24 */ /* 0x000fc800078e0204 */
[----:B------:R-:W-:Y:S01]  /*7350*/  IMAD.IADD R4, R3, 0x1, R4 ;  /* 0x0000000103047824 */ /* 0x000fe200078e0204 */
[----:B------:R-:W-:-:S04]  /*7360*/  LEA R3, P0, R2, R218, 0x5 ;  /* 0x000000da02037211 */ /* 0x000fc800078028ff */
[----:B------:R-:W-:Y:S02]  /*7370*/  LEA.HI.X R4, R2, R222, R4, 0x5, P0 ;  /* 0x000000de02047211 */ /* 0x000fe400000f2c04 */
[----:B------:R-:W-:-:S04]  /*7380*/  LEA R2, P0, R3, c[0x0][0x1c8], 0x1 ;  /* 0x0000720003027a11 */ /* 0x000fc800078008ff */
        /* <DEDUP_REMOVED lines=8> */
.L_x_624:
[----:B-1----:R-:W-:Y:S05]  /*7410*/  BSYNC B0 ;  /* 0x0000000000007941 */ /* 0x002fea0003800000 */
.L_x_623:
[----:B------:R-:W-:Y:S01]  /*7420*/  ISETP.LT.AND P0, PT, RZ, c[0x0][0x27c], PT ;  /* 0x00009f00ff007a0c */ /* 0x000fe20003f01270 */
[----:B------:R-:W0:Y:S01]  /*7430*/  LDGDEPBAR ;  /* 0x00000000000079af */ /* 0x000e220000000000 */
[----:B------:R-:W-:-:S11]  /*7440*/  MOV R136, c[0x0][0x2c4] ;  /* 0x0000b10000887a02 */ /* 0x000fd60000000f00 */
[----:B------:R-:W-:Y:S05]  /*7450*/  @P0 BRA `(.L_x_625) ;  /* 0x0000002000000947 */ /* 0x000fea0003800000 */
[----:B------:R-:W-:-:S04]  /*7460*/  DEPBAR.LE SB0, 0x1 ;  /* 0x000080400000791a */ /* 0x000fc80000000000 */
[----:B------:R-:W-:Y:S05]  /*7470*/  BRA `(.L_x_626) ;  /* 0x0000902000007947 */ /* 0x000fea0003800000 */
.L_x_625:
[----:B------:R-:W-:Y:S01]  /*7480*/  ULDC.U8 UR4, c[0x0][0x298] ;  /* 0x0000a60000047ab9 */ /* 0x000fe20000000000 */
[----:B-----5:R-:W-:Y:S01]  /*7490*/  SHF.R.S32.HI R2, RZ, 0x1f, R112 ;  /* 0x0000001fff027819 */ /* 0x020fe20000011470 */
[----:B------:R-:W-:Y:S01]  /*74a0*/  IMAD.WIDE.U32 R6, R112, c[0x0][0x280], RZ ;  /* 0x0000a00070067a25 */ /* 0x000fe200078e00ff */
[----:B------:R-:W-:Y:S01]  /*74b0*/  ISETP.NE.AND P0, PT, RZ, UR4, PT ;  /* 0x00000004ff007c0c */ /* 0x000fe2000bf05270 */
[----:B------:R-:W-:Y:S01]  /*74c0*/  BSSY B2, `(.L_x_626) ;  /* 0x00008fd000027945 */ /* 0x000fe20003800000 */
[C---:B------:R-:W-:Y:S01]  /*74d0*/  IADD3 R134, R213.reuse, 0x40, RZ ;  /* 0x00000040d5867810 */ /* 0x040fe20007ffe0ff */
[C---:B------:R-:W-:Y:S01]  /*74e0*/  IMAD R3, R2.reuse, c[0x0][0x280], RZ ;  /* 0x0000a00002037a24 */ /* 0x040fe200078e02ff */
[----:B------:R-:W-:Y:S01]  /*74f0*/  IADD3 R135, R213, 0x60, RZ ;  /* 0x00000060d5877810 */ /* 0x000fe20007ffe0ff */
[----:B------:R-:W-:Y:S02]  /*7500*/  IMAD R2, R2, c[0x0][0x290], RZ ;  /* 0x0000a40002027a24 */ /* 0x000fe400078e02ff */
[----:B------:R-:W-:-:S02]  /*7510*/  IMAD R3, R112, c[0x0][0x284], R3 ;  /* 0x0000a10070037a24 */ /* 0x000fc400078e0203 */
[C---:B------:R-:W-:Y:S01]  /*7520*/  IMAD R8, R112.reuse, c[0x0][0x294], R2 ;  /* 0x0000a50070087a24 */ /* 0x040fe200078e0202 */
[----:B------:R-:W-:Y:S01]  /*7530*/  LEA R2, R237, R13, 0x5 ;  /* 0x0000000ded027211 */ /* 0x000fe200078e28ff */
[----:B------:R-:W-:Y:S01]  /*7540*/  IMAD.WIDE.U32 R4, R112, c[0x0][0x290], RZ ;  /* 0x0000a40070047a25 */ /* 0x000fe200078e00ff */
[----:B------:R-:W-:-:S04]  /*7550*/  IADD3 R3, R3, R7, RZ ;  /* 0x0000000703037210 */ /* 0x000fc80007ffe0ff */
[----:B------:R-:W-:Y:S01]  /*7560*/  IADD3 R8, R8, R5, RZ ;  /* 0x0000000508087210 */ /* 0x000fe20007ffe0ff */
[----:B------:R-:W-:Y:S05]  /*7570*/  @!P0 BRA `(.L_x_627) ;  /* 0x0000464000008947 */ /* 0x000fea0003800000 */
[----:B------:R-:W-:Y:S01]  /*7580*/  ISETP.NE.AND P1, PT, R136, 0x1, PT ;  /* 0x000000018800780c */ /* 0x000fe20003f25270 */
[----:B------:R-:W-:Y:S01]  /*7590*/  IMAD.MOV.U32 R7, RZ, RZ, R3 ;  /* 0x000000ffff077224 */ /* 0x000fe200078e0003 */
[----:B------:R-:W-:Y:S01]  /*75a0*/  IADD3 R42, R156, 0x40, RZ ;  /* 0x000000409c2a7810 */ /* 0x000fe20007ffe0ff */
[----:B------:R-:W-:Y:S01]  /*75b0*/  BSSY B0, `(.L_x_628) ;  /* 0x0000052000007945 */ /* 0x000fe20003800000 */
[----:B------:R-:W-:Y:S01]  /*75c0*/  SHF.R.S32.HI R37, RZ, 0x1f, R147 ;  /* 0x0000001fff257819 */ /* 0x000fe20000011493 */
[----:B------:R-:W-:Y:S01]  /*75d0*/  CS2R R66, SRZ ;  /* 0x0000000000427805 */ /* 0x000fe2000001ff00 */
[----:B------:R-:W-:Y:S01]  /*75e0*/  SHF.R.S32.HI R35, RZ, 0x1f, R156 ;  /* 0x0000001fff237819 */ /* 0x000fe2000001149c */
[----:B------:R-:W-:Y:S01]  /*75f0*/  CS2R R44, SRZ ;  /* 0x00000000002c7805 */ /* 0x000fe2000001ff00 */
[----:B------:R-:W-:Y:S01]  /*7600*/  SHF.R.S32.HI R30, RZ, 0x1f, R158 ;  /* 0x0000001fff1e7819 */ /* 0x000fe2000001149e */
[----:B------:R-:W-:Y:S01]  /*7610*/  CS2R R38, SRZ ;  /* 0x0000000000267805 */ /* 0x000fe2000001ff00 */
[----:B------:R-:W-:Y:S01]  /*7620*/  CS2R R26, SRZ ;  /* 0x00000000001a7805 */ /* 0x000fe2000001ff00 */
[----:B------:R-:W-:Y:S01]  /*7630*/  CS2R R22, SRZ ;  /* 0x0000000000167805 */ /* 0x000fe2000001ff00 */
[----:B------:R-:W-:Y:S01]  /*7640*/  CS2R R46, SRZ ;  /* 0x00000000002e7805 */ /* 0x000fe2000001ff00 */
[----:B------:R-:W-:Y:S01]  /*7650*/  @P1 IMAD.HI.U32 R0, R2, c[0x0][0x2c8], RZ ;  /* 0x0000b20002001a27 */ /* 0x000fe200078e00ff */
[----:B------:R-:W-:Y:S01]  /*7660*/  CS2R R40, SRZ ;  /* 0x0000000000287805 */ /* 0x000fe2000001ff00 */
[----:B------:R-:W-:Y:S01]  /*7670*/  CS2R R28, SRZ ;  /* 0x00000000001c7805 */ /* 0x000fe2000001ff00 */
[----:B------:R-:W-:Y:S01]  /*7680*/  CS2R R24, SRZ ;  /* 0x0000000000187805 */ /* 0x000fe2000001ff00 */
[----:B------:R-:W-:-:S02]  /*7690*/  SHF.R.S32.HI R33, RZ, 0x1f, R42 ;  /* 0x0000001fff217819 */ /* 0x000fc4000001142a */
[----:B------:R-:W-:Y:S02]  /*76a0*/  @P1 SHF.R.U32.HI R2, RZ, c[0x0][0x2cc], R0 ;  /* 0x0000b300ff021a19 */ /* 0x000fe40000011600 */
[----:B------:R-:W-:Y:S02]  /*76b0*/  LOP3.LUT P1, RZ, R214, 0x8, RZ, 0xc0, !PT ;  /* 0x00000008d6ff7812 */ /* 0x000fe4000782c0ff */
[----:B------:R-:W-:Y:S01]  /*76c0*/  SHF.R.S32.HI R0, RZ, 0x1f, R2 ;  /* 0x0000001fff007819 */ /* 0x000fe20000011402 */
[----:B------:R-:W-:-:S04]  /*76d0*/  IMAD.WIDE.U32 R6, R2, c[0x0][0x280], R6 ;  /* 0x0000a00002067a25 */ /* 0x000fc800078e0006 */
[----:B------:R-:W-:Y:S01]  /*76e0*/  IMAD R5, R0, c[0x0][0x280], RZ ;  /* 0x0000a00000057a24 */ /* 0x000fe200078e02ff */
[----:B------:R-:W-:Y:S01]  /*76f0*/  LEA R36, P0, R6, c[0x0][0x270], 0x1 ;  /* 0x00009c0006247a11 */ /* 0x000fe200078008ff */
[----:B------:R-:W-:Y:S02]  /*7700*/  IMAD R0, R0, c[0x0][0x290], RZ ;  /* 0x0000a40000007a24 */ /* 0x000fe400078e02ff */
[C---:B------:R-:W-:Y:S02]  /*7710*/  IMAD R3, R2.reuse, c[0x0][0x284], R5 ;  /* 0x0000a10002037a24 */ /* 0x040fe400078e0205 */
[----:B------:R-:W-:Y:S02]  /*7720*/  IMAD.MOV.U32 R5, RZ, RZ, R8 ;  /* 0x000000ffff057224 */ /* 0x000fe400078e0008 */
[----:B------:R-:W-:Y:S02]  /*7730*/  IMAD.IADD R3, R7, 0x1, R3 ;  /* 0x0000000107037824 */ /* 0x000fe400078e0203 */
[----:B------:R-:W-:-:S03]  /*7740*/  IMAD.WIDE.U32 R4, R2, c[0x0][0x290], R4 ;  /* 0x0000a40002047a25 */ /* 0x000fc600078e0004 */
[----:B------:R-:W-:Y:S01]  /*7750*/  LEA.HI.X R34, R6, c[0x0][0x274], R3, 0x1, P0 ;  /* 0x00009d0006227a11 */ /* 0x000fe200000f0c03 */
[----:B------:R-:W-:Y:S01]  /*7760*/  IMAD R2, R2, c[0x0][0x294], R0 ;  /* 0x0000a50002027a24 */ /* 0x000fe200078e0200 */
[C---:B------:R-:W-:Y:S01]  /*7770*/  LEA R32, P0, R4.reuse, c[0x0][0x288], 0x1 ;  /* 0x0000a20004207a11 */ /* 0x040fe200078008ff */
[----:B------:R1:W2:Y:S02]  /*7780*/  SHFL.IDX PT, R3, R36, RZ, 0x181f ;  /* 0x00181fff24037589 */ /* 0x0002a400000e0000 */
[----:B------:R-:W-:Y:S02]  /*7790*/  IMAD.IADD R2, R5, 0x1, R2 ;  /* 0x0000000105027824 */ /* 0x000fe400078e0202 */
[----:B------:R1:W3:Y:S03]  /*77a0*/  SHFL.IDX PT, R0, R32, RZ, 0x181f ;  /* 0x00181fff20007589 */ /* 0x0002e600000e0000 */
[----:B------:R-:W-:-:S02]  /*77b0*/  LEA.HI.X R31, R4, c[0x0][0x28c], R2, 0x1, P0 ;  /* 0x0000a300041f7a11 */ /* 0x000fc400000f0c02 */
[----:B------:R1:W4:Y:S04]  /*77c0*/  SHFL.IDX PT, R4, R34, RZ, 0x181f ;  /* 0x00181fff22047589 */ /* 0x00032800000e0000 */
[----:B------:R1:W1:Y:S01]  /*77d0*/  SHFL.IDX PT, R2, R31, RZ, 0x181f ;  /* 0x00181fff1f027589 */ /* 0x00026200000e0000 */
[----:B------:R-:W-:Y:S05]  /*77e0*/  @P1 BRA `(.L_x_629) ;  /* 0x000002e000001947 */ /* 0x000fea0003800000 */
[----:B------:R-:W-:Y:S01]  /*77f0*/  ISETP.GE.AND P3, PT, R156, c[0x0][0x27c], PT ;  /* 0x00009f009c007a0c */ /* 0x000fe20003f66270 */
[----:B------:R-:W-:Y:S01]  /*7800*/  CS2R R22, SRZ ;  /* 0x0000000000167805 */ /* 0x000fe2000001ff00 */
[----:B------:R-:W-:Y:S01]  /*7810*/  ISETP.GE.AND P2, PT, R158, c[0x0][0x27c], PT ;  /* 0x00009f009e007a0c */ /* 0x000fe20003f46270 */
[----:B------:R-:W-:Y:S01]  /*7820*/  CS2R R24, SRZ ;  /* 0x0000000000187805 */ /* 0x000fe2000001ff00 */
[----:B------:R-:W-:Y:S02]  /*7830*/  ISETP.GE.AND P1, PT, R42, c[0x0][0x27c], PT ;  /* 0x00009f002a007a0c */ /* 0x000fe40003f26270 */
[----:B------:R-:W-:-:S07]  /*7840*/  P2R R21, PR, RZ, 0x10 ;  /* 0x00000010ff157803 */ /* 0x000fce0000000000 */
[C---:B------:R-:W-:Y:S01]  /*7850*/  @!P3 IMAD.SHL.U32 R6, R156.reuse, 0x2, RZ ;  /* 0x000000029c06b824 */ /* 0x040fe200078e00ff */
[----:B------:R-:W-:-:S04]  /*7860*/  @!P3 SHF.L.U64.HI R5, R156, 0x1, R35 ;  /* 0x000000019c05b819 */ /* 0x000fc80000010223 */
[----:B--2---:R-:W-:-:S05]  /*7870*/  @!P3 IADD3 R18, P0, R3, R6, RZ ;  /* 0x000000060312b210 */ /* 0x004fca0007f1e0ff */
[--C-:B----4-:R-:W-:Y:S01]  /*7880*/  @!P3 IMAD.X R19, R4, 0x1, R5.reuse, P0 ;  /* 0x000000010413b824 */ /* 0x110fe200000e0605 */
[----:B---3--:R-:W-:Y:S02]  /*7890*/  @!P3 IADD3 R16, P0, R0, R6, RZ ;  /* 0x000000060010b210 */ /* 0x008fe40007f1e0ff */
[----:B------:R-:W-:Y:S01]  /*78a0*/  @!P2 SHF.L.U64.HI R6, R158, 0x1, R30 ;  /* 0x000000019e06a819 */ /* 0x000fe2000001021e */
[----:B------:R-:W-:Y:S01]  /*78b0*/  CS2R R26, SRZ ;  /* 0x00000000001a7805 */ /* 0x000fe2000001ff00 */
[----:B------:R-:W-:Y:S01]  /*78c0*/  CS2R R28, SRZ ;  /* 0x00000000001c7805 */ /* 0x000fe2000001ff00 */
[----:B-1----:R-:W-:Y:S01]  /*78d0*/  @!P3 IMAD.X R17, R2, 0x1, R5, P0 ;  /* 0x000000010211b824 */ /* 0x002fe200000e0605 */
[----:B------:R-:W-:Y:S01]  /*78e0*/  CS2R R38, SRZ ;  /* 0x0000000000267805 */ /* 0x000fe2000001ff00 */
[----:B------:R-:W-:Y:S01]  /*78f0*/  @!P2 IMAD.SHL.U32 R5, R158, 0x2, RZ ;  /* 0x000000029e05a824 */ /* 0x000fe200078e00ff */
[----:B------:R-:W-:Y:S01]  /*7900*/  CS2R R40, SRZ ;  /* 0x0000000000287805 */ /* 0x000fe2000001ff00 */
[----:B------:R-:W-:Y:S01]  /*7910*/  CS2R R44, SRZ ;  /* 0x00000000002c7805 */ /* 0x000fe2000001ff00 */
[----:B------:R-:W-:Y:S01]  /*7920*/  CS2R R46, SRZ ;  /* 0x00000000002e7805 */ /* 0x000fe2000001ff00 */
[----:B------:R1:W5:Y:S01]  /*7930*/  @!P3 LD.E.64 R22, [R18.64] ;  /* 0x000000061216b980 */ /* 0x000362000c101b00 */
[----:B------:R-:W-:-:S03]  /*7940*/  @!P2 IADD3 R14, P0, R3, R5, RZ ;  /* 0x00000005030ea210 */ /* 0x000fc60007f1e0ff */
[----:B------:R1:W5:Y:S02]  /*7950*/  @!P3 LD.E.64 R24, [R16.64] ;  /* 0x000000061018b980 */ /* 0x000364000c101b00 */
[----:B------:R-:W-:Y:S01]  /*7960*/  @!P2 IMAD.X R15, R4, 0x1, R6, P0 ;  /* 0x00000001040fa824 */ /* 0x000fe200000e0606 */
[----:B------:R-:W-:Y:S01]  /*7970*/  @!P2 IADD3 R12, P0, R0, R5, RZ ;  /* 0x00000005000ca210 */ /* 0x000fe20007f1e0ff */
[----:B------:R-:W-:-:S03]  /*7980*/  @!P1 IMAD.SHL.U32 R5, R42, 0x2, RZ ;  /* 0x000000022a059824 */ /* 0x000fc600078e00ff */
[----:B------:R1:W5:Y:S01]  /*7990*/  @!P2 LD.E.64 R26, [R14.64] ;  /* 0x000000060e1aa980 */ /* 0x000362000c101b00 */
[----:B------:R-:W-:Y:S01]  /*79a0*/  @!P2 IMAD.X R13, R2, 0x1, R6, P0 ;  /* 0x00000001020da824 */ /* 0x000fe200000e0606 */
[----:B------:R-:W-:Y:S02]  /*79b0*/  @!P1 SHF.L.U64.HI R6, R42, 0x1, R33 ;  /* 0x000000012a069819 */ /* 0x000fe40000010221 */
[-C--:B------:R-:W-:Y:S02]  /*79c0*/  @!P1 IADD3 R10, P0, R3, R5.reuse, RZ ;  /* 0x00000005030a9210 */ /* 0x080fe40007f1e0ff */
[----:B------:R1:W5:Y:S03]  /*79d0*/  @!P2 LD.E.64 R28, [R12.64] ;  /* 0x000000060c1ca980 */ /* 0x000366000c101b00 */
[----:B------:R-:W-:Y:S01]  /*79e0*/  @!P1 IMAD.X R11, R4, 0x1, R6, P0 ;  /* 0x00000001040b9824 */ /* 0x000fe200000e0606 */
[----:B------:R-:W-:-:S04]  /*79f0*/  @!P1 IADD3 R8, P0, R0, R5, RZ ;  /* 0x0000000500089210 */ /* 0x000fc80007f1e0ff */
[----:B------:R1:W5:Y:S01]  /*7a00*/  @!P1 LD.E.64 R38, [R10.64] ;  /* 0x000000060a269980 */ /* 0x000362000c101b00 */
[----:B------:R-:W-:Y:S01]  /*7a10*/  @!P1 IMAD.X R9, R2, 0x1, R6, P0 ;  /* 0x0000000102099824 */ /* 0x000fe200000e0606 */
[----:B------:R-:W-:-:S04]  /*7a20*/  ISETP.GE.AND P0, PT, R147, c[0x0][0x27c], PT ;  /* 0x00009f0093007a0c */ /* 0x000fc80003f06270 */
[----:B------:R1:W5:Y:S09]  /*7a30*/  @!P1 LD.E.64 R40, [R8.64] ;  /* 0x0000000608289980 */ /* 0x000372000c101b00 */
[C---:B------:R-:W-:Y:S01]  /*7a40*/  @!P0 IMAD.SHL.U32 R5, R147.reuse, 0x2, RZ ;  /* 0x0000000293058824 */ /* 0x040fe200078e00ff */
[----:B------:R-:W-:-:S04]  /*7a50*/  @!P0 SHF.L.U64.HI R20, R147, 0x1, R37 ;  /* 0x0000000193148819 */ /* 0x000fc80000010225 */
[----:B------:R-:W-:-:S05]  /*7a60*/  @!P0 IADD3 R6, P4, R3, R5, RZ ;  /* 0x0000000503068210 */ /* 0x000fca0007f9e0ff */
[----:B------:R-:W-:Y:S01]  /*7a70*/  @!P0 IMAD.X R7, R4, 0x1, R20, P4 ;  /* 0x0000000104078824 */ /* 0x000fe200020e0614 */
[----:B------:R-:W-:-:S04]  /*7a80*/  @!P0 IADD3 R4, P4, R0, R5, RZ ;  /* 0x0000000500048210 */ /* 0x000fc80007f9e0ff */
[----:B------:R1:W5:Y:S01]  /*7a90*/  @!P0 LD.E.64 R44, [R6.64] ;  /* 0x00000006062c8980 */ /* 0x000362000c101b00 */
[----:B------:R-:W-:Y:S01]  /*7aa0*/  @!P0 IMAD.X R5, R2, 0x1, R20, P4 ;  /* 0x0000000102058824 */ /* 0x000fe200020e0614 */
[----:B------:R-:W-:-:S04]  /*7ab0*/  ISETP.NE.AND P4, PT, R21, RZ, PT ;  /* 0x000000ff1500720c */ /* 0x000fc80003f85270 */
[----:B------:R1:W5:Y:S04]  /*7ac0*/  @!P0 LD.E.64 R46, [R4.64] ;  /* 0x00000006042e8980 */ /* 0x000368000c101b00 */
.L_x_629:
[----:B------:R-:W-:Y:S05]  /*7ad0*/  BSYNC B0 ;  /* 0x0000000000007941 */ /* 0x000fea0003800000 */
.L_x_628:
[----:B---3-5:R-:W-:Y:S01]  /*7ae0*/  IMAD.MOV.U32 R0, RZ, RZ, R45 ;  /* 0x000000ffff007224 */ /* 0x028fe200078e002d */
[----:B------:R-:W-:Y:S01]  /*7af0*/  LOP3.LUT P0, RZ, R214, 0x10, RZ, 0xc0, !PT ;  /* 0x00000010d6ff7812 */ /* 0x000fe2000780c0ff */
[----:B-1----:R-:W-:Y:S01]  /*7b00*/  IMAD.MOV.U32 R2, RZ, RZ, R44 ;  /* 0x000000ffff027224 */ /* 0x002fe200078e002c */
[----:B------:R-:W-:Y:S01]  /*7b10*/  MOV R5, R41 ;  /* 0x0000002900057202 */ /* 0x000fe20000000f00 */
[----:B----4-:R-:W-:Y:S01]  /*7b20*/  IMAD.MOV.U32 R4, RZ, RZ, R38 ;  /* 0x000000ffff047224 */ /* 0x010fe200078e0026 */
[----:B------:R-:W-:Y:S01]  /*7b30*/  PRMT R101, R101, 0x5410, R0 ;  /* 0x0000541065657816 */ /* 0x000fe20000000000 */
[----:B--2---:R-:W-:Y:S01]  /*7b40*/  IMAD.MOV.U32 R3, RZ, RZ, R39 ;  /* 0x000000ffff037224 */ /* 0x004fe200078e0027 */
[----:B------:R-:W-:Y:S01]  /*7b50*/  PRMT R100, R100, 0x5410, R2 ;  /* 0x0000541064647816 */ /* 0x000fe20000000002 */
[----:B------:R-:W-:Y:S01]  /*7b60*/  IMAD.MOV.U32 R0, RZ, RZ, R27 ;  /* 0x000000ffff007224 */ /* 0x000fe200078e001b */
[----:B------:R-:W-:Y:S01]  /*7b70*/  MOV R2, R26 ;  /* 0x0000001a00027202 */ /* 0x000fe20000000f00 */
[----:B------:R-:W-:Y:S01]  /*7b80*/  IMAD.MOV.U32 R6, RZ, RZ, R40 ;  /* 0x000000ffff067224 */ /* 0x000fe200078e0028 */
[----:B------:R-:W-:Y:S01]  /*7b90*/  PRMT R97, R4, 0x5410, R3 ;  /* 0x0000541004617816 */ /* 0x000fe20000000003 */
[----:B------:R-:W-:Y:S01]  /*7ba0*/  IMAD.MOV.U32 R4, RZ, RZ, R22 ;  /* 0x000000ffff047224 */ /* 0x000fe200078e0016 */
        /* <DEDUP_REMOVED lines=11> */
[----:B------:R1:W2:Y:S01]  /*7c60*/  SHFL.IDX PT, R4, R34, 0x1, 0x181f ;  /* 0x00381f0022047f89 */ /* 0x0002a200000e0000 */
[----:B------:R-:W-:Y:S01]  /*7c70*/  MOV R6, R24 ;  /* 0x0000001800067202 */ /* 0x000fe20000000f00 */
[----:B------:R-:W-:Y:S01]  /*7c80*/  BSSY B0, `(.L_x_630) ;  /* 0x000003c000007945 */ /* 0x000fe20003800000 */
[----:B------:R-:W-:Y:S01]  /*7c90*/  PRMT R94, R8, 0x5410, R7 ;  /* 0x00005410085e7816 */ /* 0x000fe20000000007 */
[----:B------:R1:W3:Y:S01]  /*7ca0*/  SHFL.IDX PT, R3, R36, 0x1, 0x181f ;  /* 0x00381f0024037f89 */ /* 0x0002e200000e0000 */
[----:B------:R-:W-:Y:S01]  /*7cb0*/  PRMT R92, R6, 0x5410, R5 ;  /* 0x00005410065c7816 */ /* 0x000fe20000000005 */
[----:B------:R-:W-:Y:S01]  /*7cc0*/  CS2R R56, SRZ ;  /* 0x0000000000387805 */ /* 0x000fe2000001ff00 */
[----:B------:R-:W-:Y:S01]  /*7cd0*/  CS2R R52, SRZ ;  /* 0x0000000000347805 */ /* 0x000fe2000001ff00 */
[----:B------:R1:W4:Y:S01]  /*7ce0*/  SHFL.IDX PT, R2, R31, 0x1, 0x181f ;  /* 0x00381f001f027f89 */ /* 0x00032200000e0000 */
[----:B------:R-:W-:Y:S01]  /*7cf0*/  CS2R R48, SRZ ;  /* 0x0000000000307805 */ /* 0x000fe2000001ff00 */
[----:B------:R-:W-:Y:S01]  /*7d00*/  CS2R R60, SRZ ;  /* 0x00000000003c7805 */ /* 0x000fe2000001ff00 */
[----:B------:R-:W-:Y:S01]  /*7d10*/  CS2R R58, SRZ ;  /* 0x00000000003a7805 */ /* 0x000fe2000001ff00 */
[----:B------:R1:W1:Y:S01]  /*7d20*/  SHFL.IDX PT, R0, R32, 0x1, 0x181f ;  /* 0x00381f0020007f89 */ /* 0x00026200000e0000 */
[----:B------:R-:W-:Y:S01]  /*7d30*/  CS2R R54, SRZ ;  /* 0x0000000000367805 */ /* 0x000fe2000001ff00 */
[----:B------:R-:W-:Y:S01]  /*7d40*/  CS2R R50, SRZ ;  /* 0x0000000000327805 */ /* 0x000fe2000001ff00 */
[----:B------:R-:W-:Y:S05]  /*7d50*/  @P0 BRA `(.L_x_631) ;  /* 0x000002e000000947 */ /* 0x000fea0003800000 */
[----:B------:R-:W-:Y:S01]  /*7d60*/  ISETP.GE.AND P3, PT, R156, c[0x0][0x27c], PT ;  /* 0x00009f009c007a0c */ /* 0x000fe20003f66270 */
[----:B------:R-:W-:Y:S01]  /*7d70*/  CS2R R48, SRZ ;  /* 0x0000000000307805 */ /* 0x000fe2000001ff00 */
[----:B------:R-:W-:Y:S01]  /*7d80*/  ISETP.GE.AND P2, PT, R158, c[0x0][0x27c], PT ;  /* 0x00009f009e007a0c */ /* 0x000fe20003f46270 */
[----:B------:R-:W-:Y:S01]  /*7d90*/  CS2R R50, SRZ ;  /* 0x0000000000327805 */ /* 0x000fe2000001ff00 */
[----:B------:R-:W-:-:S02]  /*7da0*/  ISETP.GE.AND P1, PT, R42, c[0x0][0x27c], PT ;  /* 0x00009f002a007a0c */ /* 0x000fc40003f26270 */
[----:B------:R-:W-:-:S07]  /*7db0*/  P2R R21, PR, RZ, 0x10 ;  /* 0x00000010ff157803 */ /* 0x000fce0000000000 */
[C---:B------:R-:W-:Y:S01]  /*7dc0*/  @!P3 IMAD.SHL.U32 R5, R156.reuse, 0x2, RZ ;  /* 0x000000029c05b824 */ /* 0x040fe200078e00ff */
[----:B------:R-:W-:-:S04]  /*7dd0*/  @!P3 SHF.L.U64.HI R6, R156, 0x1, R35 ;  /* 0x000000019c06b819 */ /* 0x000fc80000010223 */
[----:B---3--:R-:W-:-:S05]  /*7de0*/  @!P3 IADD3 R18, P0, R3, R5, RZ ;  /* 0x000000050312b210 */ /* 0x008fca0007f1e0ff */
[--C-:B--2---:R-:W-:Y:S01]  /*7df0*/  @!P3 IMAD.X R19, R4, 0x1, R6.reuse, P0 ;  /* 0x000000010413b824 */ /* 0x104fe200000e0606 */
[----:B-1----:R-:W-:Y:S01]  /*7e00*/  @!P3 IADD3 R16, P0, R0, R5, RZ ;  /* 0x000000050010b210 */ /* 0x002fe20007f1e0ff */
[----:B------:R-:W-:Y:S01]  /*7e10*/  @!P2 IMAD.SHL.U32 R5, R158, 0x2, RZ ;  /* 0x000000029e05a824 */ /* 0x000fe200078e00ff */
[----:B------:R-:W-:Y:S01]  /*7e20*/  CS2R R52, SRZ ;  /* 0x0000000000347805 */ /* 0x000fe2000001ff00 */
[----:B------:R-:W-:Y:S01]  /*7e30*/  CS2R R54, SRZ ;  /* 0x0000000000367805 */ /* 0x000fe2000001ff00 */
[----:B------:R-:W-:Y:S01]  /*7e40*/  CS2R R56, SRZ ;  /* 0x0000000000387805 */ /* 0x000fe2000001ff00 */
[----:B----4-:R-:W-:Y:S01]  /*7e50*/  @!P3 IMAD.X R17, R2, 0x1, R6, P0 ;  /* 0x000000010211b824 */ /* 0x010fe200000e0606 */
[----:B------:R-:W-:Y:S01]  /*7e60*/  @!P2 SHF.L.U64.HI R6, R158, 0x1, R30 ;  /* 0x000000019e06a819 */ /* 0x000fe2000001021e */
[----:B------:R-:W-:Y:S01]  /*7e70*/  CS2R R58, SRZ ;  /* 0x00000000003a7805 */ /* 0x000fe2000001ff00 */
[CC--:B------:R-:W-:Y:S01]  /*7e80*/  @!P2 IADD3 R14, P0, R3.reuse, R5.reuse, RZ ;  /* 0x00000005030ea210 */ /* 0x0c0fe20007f1e0ff */
[----:B------:R-:W-:Y:S01]  /*7e90*/  CS2R R66, SRZ ;  /* 0x0000000000427805 */ /* 0x000fe2000001ff00 */
[----:B------:R-:W-:Y:S01]  /*7ea0*/  CS2R R60, SRZ ;  /* 0x00000000003c7805 */ /* 0x000fe2000001ff00 */
[----:B------:R1:W5:Y:S02]  /*7eb0*/  @!P3 LD.E.64 R48, [R18.64] ;  /* 0x000000061230b980 */ /* 0x000364000c101b00 */
[--C-:B------:R-:W-:Y:S01]  /*7ec0*/  @!P2 IMAD.X R15, R4, 0x1, R6.reuse, P0 ;  /* 0x00000001040fa824 */ /* 0x100fe200000e0606 */
[----:B------:R-:W-:Y:S01]  /*7ed0*/  @!P2 IADD3 R12, P0, R0, R5, RZ ;  /* 0x00000005000ca210 */ /* 0x000fe20007f1e0ff */
[----:B------:R-:W-:Y:S01]  /*7ee0*/  @!P1 IMAD.SHL.U32 R5, R42, 0x2, RZ ;  /* 0x000000022a059824 */ /* 0x000fe200078e00ff */
[----:B------:R1:W5:Y:S03]  /*7ef0*/  @!P3 LD.E.64 R50, [R16.64] ;  /* 0x000000061032b980 */ /* 0x000366000c101b00 */
[----:B------:R-:W-:Y:S01]  /*7f00*/  @!P2 IMAD.X R13, R2, 0x1, R6, P0 ;  /* 0x00000001020da824 */ /* 0x000fe200000e0606 */
[----:B------:R-:W-:Y:S01]  /*7f10*/  @!P1 SHF.L.U64.HI R6, R42, 0x1, R33 ;  /* 0x000000012a069819 */ /* 0x000fe20000010221 */
[----:B------:R1:W5:Y:S01]  /*7f20*/  @!P2 LD.E.64 R52, [R14.64] ;  /* 0x000000060e34a980 */ /* 0x000362000c101b00 */
[----:B------:R-:W-:-:S03]  /*7f30*/  @!P1 IADD3 R10, P0, R3, R5, RZ ;  /* 0x00000005030a9210 */ /* 0x000fc60007f1e0ff */
[----:B------:R1:W5:Y:S02]  /*7f40*/  @!P2 LD.E.64 R54, [R12.64] ;  /* 0x000000060c36a980 */ /* 0x000364000c101b00 */
        /* <DEDUP_REMOVED lines=15> */
.L_x_631:
[----:B------:R-:W-:Y:S05]  /*8040*/  BSYNC B0 ;  /* 0x0000000000007941 */ /* 0x000fea0003800000 */
.L_x_630:
[----:B-12--5:R-:W-:Y:S01]  /*8050*/  IMAD.MOV.U32 R4, RZ, RZ, R66 ;  /* 0x000000ffff047224 */ /* 0x026fe200078e0042 */
[----:B------:R-:W-:Y:S01]  /*8060*/  LOP3.LUT P0, RZ, R214, 0x80, RZ, 0xc0, !PT ;  /* 0x00000080d6ff7812 */ /* 0x000fe2000780c0ff */
[----:B----4-:R-:W-:Y:S01]  /*8070*/  IMAD.MOV.U32 R2, RZ, RZ, R56 ;  /* 0x000000ffff027224 */ /* 0x010fe200078e0038 */
[----:B------:R-:W-:Y:S01]  /*8080*/  MOV R7, R55 ;  /* 0x0000003700077202 */ /* 0x000fe20000000f00 */
[----:B------:R-:W-:Y:S01]  /*8090*/  IMAD.MOV.U32 R0, RZ, RZ, R57 ;  /* 0x000000ffff007224 */ /* 0x000fe200078e0039 */
[----:B------:R-:W-:Y:S01]  /*80a0*/  PRMT R107, R107, 0x5410, R4 ;  /* 0x000054106b6b7816 */ /* 0x000fe20000000004 */
[----:B---3--:R-:W-:Y:S01]  /*80b0*/  IMAD.MOV.U32 R3, RZ, RZ, R67 ;  /* 0x000000ffff037224 */ /* 0x008fe200078e0043 */
[----:B------:R-:W-:Y:S01]  /*80c0*/  BSSY B0, `(.L_x_632) ;  /* 0x0000053000007945 */ /* 0x000fe20003800000 */
        /* <DEDUP_REMOVED lines=18> */
[----:B------:R1:W2:Y:S01]  /*81f0*/  SHFL.IDX PT, R4, R34, 0x2, 0x181f ;  /* 0x00581f0022047f89 */ /* 0x0002a200000e0000 */
[----:B------:R-:W-:Y:S01]  /*8200*/  PRMT R104, R2, 0x5410, R0 ;  /* 0x0000541002687816 */ /* 0x000fe20000000000 */
[----:B------:R-:W-:Y:S01]  /*8210*/  CS2R R90, SRZ ;  /* 0x00000000005a7805 */ /* 0x000fe2000001ff00 */
[----:B------:R-:W-:Y:S01]  /*8220*/  PRMT R102, R8, 0x5410, R7 ;  /* 0x0000541008667816 */ /* 0x000fe20000000007 */
[----:B------:R1:W3:Y:S01]  /*8230*/  SHFL.IDX PT, R3, R36, 0x2, 0x181f ;  /* 0x00581f0024037f89 */ /* 0x0002e200000e0000 */
[----:B------:R-:W-:Y:S01]  /*8240*/  PRMT R98, R6, 0x7610, R98 ;  /* 0x0000761006627816 */ /* 0x000fe20000000062 */
[----:B------:R-:W-:Y:S01]  /*8250*/  CS2R R76, SRZ ;  /* 0x00000000004c7805 */ /* 0x000fe2000001ff00 */
[----:B------:R-:W-:Y:S01]  /*8260*/  PRMT R99, R5, 0x7610, R99 ;  /* 0x0000761005637816 */ /* 0x000fe20000000063 */
[----:B------:R1:W4:Y:S01]  /*8270*/  SHFL.IDX PT, R2, R31, 0x2, 0x181f ;  /* 0x00581f001f027f89 */ /* 0x00032200000e0000 */
[----:B------:R-:W-:Y:S01]  /*8280*/  CS2R R72, SRZ ;  /* 0x0000000000487805 */ /* 0x000fe2000001ff00 */
[----:B------:R-:W-:Y:S01]  /*8290*/  CS2R R68, SRZ ;  /* 0x0000000000447805 */ /* 0x000fe2000001ff00 */
[----:B------:R-:W-:Y:S01]  /*82a0*/  CS2R R62, SRZ ;  /* 0x00000000003e7805 */ /* 0x000fe2000001ff00 */
[----:B------:R1:W1:Y:S01]  /*82b0*/  SHFL.IDX PT, R0, R32, 0x2, 0x181f ;  /* 0x00581f0020007f89 */ /* 0x00026200000e0000 */
[----:B------:R-:W-:Y:S01]  /*82c0*/  CS2R R78, SRZ ;  /* 0x00000000004e7805 */ /* 0x000fe2000001ff00 */
[----:B------:R-:W-:Y:S01]  /*82d0*/  CS2R R74, SRZ ;  /* 0x00000000004a7805 */ /* 0x000fe2000001ff00 */
        /* <DEDUP_REMOVED lines=49> */
.L_x_633:
[----:B------:R-:W-:Y:S05]  /*85f0*/  BSYNC B0 ;  /* 0x0000000000007941 */ /* 0x000fea0003800000 */
.L_x_632:
[----:B----45:R-:W-:Y:S01]  /*8600*/  IMAD.MOV.U32 R2, RZ, RZ, R76 ;  /* 0x000000ffff027224 */ /* 0x030fe200078e004c */
[----:B------:R-:W-:Y:S01]  /*8610*/  ISETP.NE.AND P0, PT, R80, RZ, PT ;  /* 0x000000ff5000720c */ /* 0x000fe20003f05270 */
[----:B-1----:R-:W-:Y:S01]  /*8620*/  IMAD.MOV.U32 R0, RZ, RZ, R77 ;  /* 0x000000ffff007224 */ /* 0x002fe200078e004d */
[----:B------:R-:W-:Y:S01]  /*8630*/  MOV R5, R75 ;  /* 0x0000004b00057202 */ /* 0x000fe20000000f00 */
[----:B--2---:R-:W-:Y:S01]  /*8640*/  IMAD.MOV.U32 R4, RZ, RZ, R72 ;  /* 0x000000ffff047224 */ /* 0x004fe200078e0048 */
[----:B------:R-:W-:Y:S01]  /*8650*/  BSSY B0, `(.L_x_634) ;  /* 0x0000050000007945 */ /* 0x000fe20003800000 */
[----:B---3--:R-:W-:Y:S01]  /*8660*/  IMAD.MOV.U32 R3, RZ, RZ, R73 ;  /* 0x000000ffff037224 */ /* 0x008fe200078e0049 */
        /* <DEDUP_REMOVED lines=12> */
[----:B------:R1:W2:Y:S01]  /*8730*/  SHFL.IDX PT, R4, R34, 0x3, 0x181f ;  /* 0x00781f0022047f89 */ /* 0x0002a200000e0000 */
[----:B------:R-:W-:Y:S01]  /*8740*/  IMAD.MOV.U32 R7, RZ, RZ, R71 ;  /* 0x000000ffff077224 */ /* 0x000fe200078e0047 */
[----:B------:R-:W-:Y:S01]  /*8750*/  PRMT R109, R3, 0x7610, R109 ;  /* 0x00007610036d7816 */ /* 0x000fe2000000006d */
[----:B------:R-:W-:Y:S01]  /*8760*/  CS2R R84, SRZ ;  /* 0x0000000000547805 */ /* 0x000fe2000001ff00 */
[----:B------:R-:W-:Y:S01]  /*8770*/  PRMT R112, R2, 0x5410, R0 ;  /* 0x0000541002707816 */ /* 0x000fe20000000000 */
[----:B------:R-:W3:Y:S01]  /*8780*/  SHFL.IDX PT, R3, R36, 0x3, 0x181f ;  /* 0x00781f0024037f89 */ /* 0x000ee200000e0000 */
[----:B------:R-:W-:Y:S01]  /*8790*/  CS2R R80, SRZ ;  /* 0x0000000000507805 */ /* 0x000fe2000001ff00 */
[----:B------:R-:W-:Y:S01]  /*87a0*/  CS2R R18, SRZ ;  /* 0x0000000000127805 */ /* 0x000fe2000001ff00 */
[----:B------:R-:W-:Y:S01]  /*87b0*/  CS2R R88, SRZ ;  /* 0x0000000000587805 */ /* 0x000fe2000001ff00 */
[----:B------:R4:W2:Y:S01]  /*87c0*/  SHFL.IDX PT, R2, R31, 0x3, 0x181f ;  /* 0x00781f001f027f89 */ /* 0x0008a200000e0000 */
[----:B------:R-:W-:Y:S01]  /*87d0*/  CS2R R86, SRZ ;  /* 0x0000000000567805 */ /* 0x000fe2000001ff00 */
[----:B------:R-:W-:Y:S01]  /*87e0*/  CS2R R82, SRZ ;  /* 0x0000000000527805 */ /* 0x000fe2000001ff00 */
[----:B------:R-:W-:Y:S01]  /*87f0*/  CS2R R20, SRZ ;  /* 0x0000000000147805 */ /* 0x000fe2000001ff00 */
[----:B------:R2:W3:Y:S01]  /*8800*/  SHFL.IDX PT, R0, R32, 0x3, 0x181f ;  /* 0x00781f0020007f89 */ /* 0x0004e200000e0000 */
[----:B-1----:R-:W-:Y:S01]  /*8810*/  PRMT R34, R6, 0x5410, R5 ;  /* 0x0000541006227816 */ /* 0x002fe20000000005 */
[----:B------:R-:W-:Y:S01]  /*8820*/  IMAD.MOV.U32 R5, RZ, RZ, R65 ;  /* 0x000000ffff057224 */ /* 0x000fe200078e0041 */
[----:B------:R-:W-:-:S04]  /*8830*/  MOV R6, R64 ;  /* 0x0000004000067202 */ /* 0x000fc80000000f00 */
[----:B----4-:R-:W-:Y:S02]  /*8840*/  PRMT R31, R6, 0x5410, R5 ;  /* 0x00005410061f7816 */ /* 0x010fe40000000005 */
[----:B--2---:R-:W-:Y:S01]  /*8850*/  PRMT R32, R8, 0x5410, R7 ;  /* 0x0000541008207816 */ /* 0x004fe20000000007 */
[----:B------:R-:W-:Y:S05]  /*8860*/  @P0 BRA `(.L_x_635) ;  /* 0x000002e000000947 */ /* 0x000fea0003800000 */
[----:B---3--:R-:W-:Y:S01]  /*8870*/  ISETP.GE.AND P3, PT, R158, c[0x0][0x27c], PT ;  /* 0x00009f009e007a0c */ /* 0x008fe20003f66270 */
[----:B------:R-:W-:Y:S01]  /*8880*/  CS2R R80, SRZ ;  /* 0x0000000000507805 */ /* 0x000fe2000001ff00 */
[----:B------:R-:W-:Y:S01]  /*8890*/  ISETP.GE.AND P1, PT, R42, c[0x0][0x27c], PT ;  /* 0x00009f002a007a0c */ /* 0x000fe20003f26270 */
[----:B------:R-:W-:Y:S01]  /*88a0*/  CS2R R82, SRZ ;  /* 0x0000000000527805 */ /* 0x000fe2000001ff00 */
[----:B------:R-:W-:Y:S02]  /*88b0*/  ISETP.GE.AND P2, PT, R156, c[0x0][0x27c], PT ;  /* 0x00009f009c007a0c */ /* 0x000fe40003f46270 */
[----:B------:R-:W-:-:S07]  /*88c0*/  P2R R21, PR, RZ, 0x10 ;  /* 0x00000010ff157803 */ /* 0x000fce0000000000 */
[C---:B------:R-:W-:Y:S01]  /*88d0*/  @!P3 IMAD.SHL.U32 R5, R158.reuse, 0x2, RZ ;  /* 0x000000029e05b824 */ /* 0x040fe200078e00ff */
[----:B------:R-:W-:-:S04]  /*88e0*/  @!P3 SHF.L.U64.HI R6, R158, 0x1, R30 ;  /* 0x000000019e06b819 */ /* 0x000fc8000001021e */
[----:B------:R-:W-:-:S05]  /*88f0*/  @!P3 IADD3 R18, P0, R3, R5, RZ ;  /* 0x000000050312b210 */ /* 0x000fca0007f1e0ff */
[--C-:B------:R-:W-:Y:S01]  /*8900*/  @!P3 IMAD.X R19, R4, 0x1, R6.reuse, P0 ;  /* 0x000000010413b824 */ /* 0x100fe200000e0606 */
[----:B------:R-:W-:Y:S01]  /*8910*/  @!P3 IADD3 R16, P0, R0, R5, RZ ;  /* 0x000000050010b210 */ /* 0x000fe20007f1e0ff */
[----:B------:R-:W-:Y:S01]  /*8920*/  @!P1 IMAD.SHL.U32 R5, R42, 0x2, RZ ;  /* 0x000000022a059824 */ /* 0x000fe200078e00ff */
[----:B------:R-:W-:Y:S01]  /*8930*/  CS2R R84, SRZ ;  /* 0x0000000000547805 */ /* 0x000fe2000001ff00 */
[----:B------:R-:W-:Y:S01]  /*8940*/  CS2R R86, SRZ ;  /* 0x0000000000567805 */ /* 0x000fe2000001ff00 */
[----:B------:R1:W5:Y:S01]  /*8950*/  @!P3 LD.E.64 R80, [R18.64] ;  /* 0x000000061250b980 */ /* 0x000362000c101b00 */
[----:B------:R-:W-:Y:S01]  /*8960*/  @!P3 IMAD.X R17, R2, 0x1, R6, P0 ;  /* 0x000000010211b824 */ /* 0x000fe200000e0606 */
[----:B------:R-:W-:Y:S02]  /*8970*/  @!P1 SHF.L.U64.HI R6, R42, 0x1, R33 ;  /* 0x000000012a069819 */ /* 0x000fe40000010221 */
[-C--:B------:R-:W-:Y:S01]  /*8980*/  @!P1 IADD3 R14, P0, R3, R5.reuse, RZ ;  /* 0x00000005030e9210 */ /* 0x080fe20007f1e0ff */
[----:B------:R-:W-:Y:S01]  /*8990*/  CS2R R90, SRZ ;  /* 0x00000000005a7805 */ /* 0x000fe2000001ff00 */
[----:B------:R-:W-:Y:S01]  /*89a0*/  CS2R R88, SRZ ;  /* 0x0000000000587805 */ /* 0x000fe2000001ff00 */
        /* <DEDUP_REMOVED lines=10> */
[----:B------:R-:W-:-:S05]  /*8a50*/  @!P2 IADD3 R8, P0, R0, R5, RZ ;  /* 0x000000050008a210 */ /* 0x000fca0007f1e0ff */
[----:B------:R-:W-:Y:S01]  /*8a60*/  @!P2 IMAD.X R9, R2, 0x1, R6, P0 ;  /* 0x000000010209a824 */ /* 0x000fe200000e0606 */
[----:B------:R-:W-:-:S13]  /*8a70*/  ISETP.GE.AND P0, PT, R147, c[0x0][0x27c], PT ;  /* 0x00009f0093007a0c */ /* 0x000fda0003f06270 */
[C---:B------:R-:W-:Y:S01]  /*8a80*/  @!P0 IMAD.SHL.U32 R5, R147.reuse, 0x2, RZ ;  /* 0x0000000293058824 */ /* 0x040fe200078e00ff */
[----:B------:R-:W-:-:S04]  /*8a90*/  @!P0 SHF.L.U64.HI R20, R147, 0x1, R37 ;  /* 0x0000000193148819 */ /* 0x000fc80000010225 */
[----:B------:R-:W-:-:S05]  /*8aa0*/  @!P0 IADD3 R6, P4, R3, R5, RZ ;  /* 0x0000000503068210 */ /* 0x000fca0007f9e0ff */
[----:B------:R-:W-:Y:S01]  /*8ab0*/  @!P0 IMAD.X R7, R4, 0x1, R20, P4 ;  /* 0x0000000104078824 */ /* 0x000fe200020e0614 */
[----:B------:R-:W-:Y:S01]  /*8ac0*/  @!P0 IADD3 R4, P4, R0, R5, RZ ;  /* 0x0000000500048210 */ /* 0x000fe20007f9e0ff */
[----:B-1----:R-:W-:-:S03]  /*8ad0*/  CS2R R18, SRZ ;  /* 0x0000000000127805 */ /* 0x002fc6000001ff00 */
[----:B------:R2:W5:Y:S01]  /*8ae0*/  @!P0 LD.E.64 R90, [R6.64] ;  /* 0x00000006065a8980 */ /* 0x000562000c101b00 */
[----:B------:R-:W-:Y:S01]  /*8af0*/  @!P0 IMAD.X R5, R2, 0x1, R20, P4 ;  /* 0x0000000102058824 */ /* 0x000fe200020e0614 */
[----:B------:R-:W-:Y:S02]  /*8b00*/  ISETP.NE.AND P4, PT, R21, RZ, PT ;  /* 0x000000ff1500720c */ /* 0x000fe40003f85270 */
[----:B------:R-:W-:Y:S01]  /*8b10*/  CS2R R20, SRZ ;  /* 0x0000000000147805 */ /* 0x000fe2000001ff00 */
[----:B------:R2:W5:Y:S04]  /*8b20*/  @!P2 LD.E.64 R18, [R10.64] ;  /* 0x000000060a12a980 */ /* 0x000568000c101b00 */
[----:B------:R2:W5:Y:S04]  /*8b30*/  @!P0 LD.E.64 R88, [R4.64] ;  /* 0x0000000604588980 */ /* 0x000568000c101b00 */
[----:B------:R2:W5:Y:S02]  /*8b40*/  @!P2 LD.E.64 R20, [R8.64] ;  /* 0x000000060814a980 */ /* 0x000564000c101b00 */
.L_x_635:
[----:B---3--:R-:W-:Y:S05]  /*8b50*/  BSYNC B0 ;  /* 0x0000000000007941 */ /* 0x008fea0003800000 */
.L_x_634:
[----:B-----5:R-:W-:Y:S01]  /*8b60*/  IMAD.MOV.U32 R0, RZ, RZ, R90 ;  /* 0x000000ffff007224 */ /* 0x020fe200078e005a */
[----:B------:R-:W-:-:S04]  /*8b70*/  DEPBAR.LE SB0, 0x1 ;  /* 0x000080400000791a */ /* 0x000fc80000000000 */
[----:B--2---:R-:W-:Y:S01]  /*8b80*/  IMAD.MOV.U32 R4, RZ, RZ, R91 ;  /* 0x000000ffff047224 */ /* 0x004fe200078e005b */
[----:B------:R-:W-:Y:S01]  /*8b90*/  BSSY B1, `(.L_x_636) ;  /* 0x00000d4000017945 */ /* 0x000fe20003800000 */
[----:B------:R-:W-:Y:S02]  /*8ba0*/  IMAD.MOV.U32 R3, RZ, RZ, R84 ;  /* 0x000000ffff037224 */ /* 0x000fe400078e0054 */
[----:B------:R-:W-:Y:S01]  /*8bb0*/  IMAD.MOV.U32 R2, RZ, RZ, R85 ;  /* 0x000000ffff027224 */ /* 0x000fe200078e0055 */
[----:B------:R-:W-:Y:S01]  /*8bc0*/  PRMT R116, R0, 0x5410, R4 ;  /* 0x0000541000747816 */ /* 0x000fe20000000004 */
[----:B------:R-:W-:Y:S01]  /*8bd0*/  IMAD.MOV.U32 R4, RZ, RZ, R81 ;  /* 0x000000ffff047224 */ /* 0x000fe200078e0051 */
[----:B------:R-:W-:Y:S02]  /*8be0*/  MOV R0, R80 ;  /* 0x0000005000007202 */ /* 0x000fe40000000f00 */
[----:B------:R-:W-:Y:S01]  /*8bf0*/  PRMT R114, R3, 0x5410, R2 ;  /* 0x0000541003727816 */ /* 0x000fe20000000002 */
[----:B------:R-:W-:Y:S01]  /*8c00*/  IMAD.MOV.U32 R3, RZ, RZ, R18 ;  /* 0x000000ffff037224 */ /* 0x000fe200078e0012 */
[----:B------:R-:W-:Y:S01]  /*8c10*/  PRMT R37, R0, 0x7610, R37 ;  /* 0x0000761000257816 */ /* 0x000fe20000000025 */
[----:B------:R-:W-:Y:S01]  /*8c20*/  IMAD.MOV.U32 R2, RZ, RZ, R19 ;  /* 0x000000ffff027224 */ /* 0x000fe200078e0013 */
[----:B------:R-:W-:-:S02]  /*8c30*/  MOV R0, R88 ;  /* 0x0000005800007202 */ /* 0x000fc40000000f00 */
[----:B------:R-:W-:Y:S01]  /*8c40*/  PRMT R37, R37, 0x5410, R4 ;  /* 0x0000541025257816 */ /* 0x000fe20000000004 */
[----:B------:R-:W-:Y:S01]  /*8c50*/  IMAD.IADD R4, R43, 0x1, -R224 ;  /* 0x000000012b047824 */ /* 0x000fe200078e0ae0 */
[----:B------:R-:W-:Y:S01]  /*8c60*/  PRMT R35, R3, 0x5410, R2 ;  /* 0x0000541003237816 */ /* 0x000fe20000000002 */
[----:B------:R-:W-:Y:S01]  /*8c70*/  IMAD.MOV.U32 R3, RZ, RZ, R89 ;  /* 0x000000ffff037224 */ /* 0x000fe200078e0059 */
[----:B------:R-:W-:Y:S01]  /*8c80*/  PRMT R115, R0, 0x7610, R115 ;  /* 0x0000761000737816 */ /* 0x000fe20000000073 */
[----:B------:R-:W-:Y:S01]  /*8c90*/  IMAD.MOV.U32 R2, RZ, RZ, R86 ;  /* 0x000000ffff027224 */ /* 0x000fe200078e0056 */
[----:B------:R-:W-:Y:S01]  /*8ca0*/  IMNMX R30, R4, 0x80, PT ;  /* 0x00000080041e7817 */ /* 0x000fe20003800200 */
[----:B------:R-:W-:Y:S01]  /*8cb0*/  IMAD.MOV.U32 R4, RZ, RZ, R82 ;  /* 0x000000ffff047224 */ /* 0x000fe200078e0052 */
[----:B------:R-:W-:Y:S01]  /*8cc0*/  MOV R0, R87 ;  /* 0x0000005700007202 */ /* 0x000fe20000000f00 */
[----:B------:R-:W-:Y:S01]  /*8cd0*/  BAR.SYNC.DEFER_BLOCKING 0x0 ;  /* 0x0000000000007b1d */ /* 0x000fe20000010000 */
[----:B------:R-:W-:-:S02]  /*8ce0*/  ISETP.GE.AND P0, PT, R213, R30, PT ;  /* 0x0000001ed500720c */ /* 0x000fc40003f06270 */
[----:B------:R-:W-:Y:S01]  /*8cf0*/  PRMT R115, R115, 0x5410, R3 ;  /* 0x0000541073737816 */ /* 0x000fe20000000003 */
[----:B------:R-:W-:Y:S01]  /*8d00*/  IMAD.MOV.U32 R3, RZ, RZ, R83 ;  /* 0x000000ffff037224 */ /* 0x000fe200078e0053 */
[----:B------:R-:W-:Y:S01]  /*8d10*/  PRMT R43, R2, 0x5410, R0 ;  /* 0x00005410022b7816 */ /* 0x000fe20000000000 */
[----:B------:R-:W-:Y:S01]  /*8d20*/  IMAD.MOV.U32 R0, RZ, RZ, R21 ;  /* 0x000000ffff007224 */ /* 0x000fe200078e0015 */
[----:B------:R-:W-:Y:S02]  /*8d30*/  MOV R2, R20 ;  /* 0x0000001400027202 */ /* 0x000fe40000000f00 */
[----:B------:R-:W-:Y:S02]  /*8d40*/  PRMT R36, R4, 0x5410, R3 ;  /* 0x0000541004247816 */ /* 0x000fe40000000003 */
[----:B------:R-:W-:-:S03]  /*8d50*/  PRMT R33, R2, 0x5410, R0 ;  /* 0x0000541002217816 */ /* 0x000fc60000000000 */
[----:B------:R-:W-:Y:S05]  /*8d60*/  @P0 BRA `(.L_x_637) ;  /* 0x00000b6000000947 */ /* 0x000fea0003800000 */
[----:B------:R-:W-:Y:S01]  /*8d70*/  ISETP.GE.AND P0, PT, R156, c[0x0][0x27c], PT ;  /* 0x00009f009c007a0c */ /* 0x000fe20003f06270 */
[----:B------:R-:W-:-:S12]  /*8d80*/  BSSY B0, `(.L_x_638) ;  /* 0x000002c000007945 */ /* 0x000fd80003800000 */
[----:B------:R-:W-:Y:S05]  /*8d90*/  @P0 BRA `(.L_x_639) ;  /* 0x000002a000000947 */ /* 0x000fea0003800000 */
[----:B------:R-:W1:Y:S01]  /*8da0*/  LDS.128 R4, [R195+0x10080] ;  /* 0x01008000c3047984 */ /* 0x000e620000000c00 */
[----:B------:R-:W-:Y:S02]  /*8db0*/  SHF.R.U32.HI R0, RZ, 0x10, R25 ;  /* 0x00000010ff007819 */ /* 0x000fe40000011619 */
[----:B------:R-:W-:Y:S02]  /*8dc0*/  SHF.R.U32.HI R2, RZ, 0x10, R23 ;  /* 0x00000010ff027819 */ /* 0x000fe40000011617 */
[----:B------:R-:W-:Y:S01]  /*8dd0*/  SHF.R.U64 R15, R24, 0x10, R25 ;  /* 0x00000010180f7819 */ /* 0x000fe20000001219 */
[----:B------:R-:W-:Y:S01]  /*8de0*/  HADD2.F32 R12, -RZ, R0.H0_H0 ;  /* 0x20000000ff0c7230 */ /* 0x000fe20000004100 */
[----:B------:R-:W-:Y:S01]  /*8df0*/  SHF.R.U64 R16, R22, 0x10, R23 ;  /* 0x0000001016107819 */ /* 0x000fe20000001217 */
[----:B------:R-:W-:Y:S02]  /*8e00*/  HADD2.F32 R0, -RZ, R92.H0_H0 ;  /* 0x2000005cff007230 */ /* 0x000fe40000004100 */
[----:B------:R-:W-:-:S02]  /*8e10*/  HADD2.F32 R17, -RZ, R2.H0_H0 ;  /* 0x20000002ff117230 */ /* 0x000fc40000004100 */
[----:B------:R-:W-:Y:S02]  /*8e20*/  HADD2.F32 R2, -RZ, R93.H0_H0 ;  /* 0x2000005dff027230 */ /* 0x000fe40000004100 */
[--C-:B-1----:R-:W-:Y:S02]  /*8e30*/  HADD2.F32 R10, -RZ, R7.reuse.H0_H0 ;  /* 0x20000007ff0a7230 */ /* 0x102fe40000004100 */
[----:B------:R-:W-:Y:S02]  /*8e40*/  HADD2.F32 R7, -RZ, R7.H1_H1 ;  /* 0x30000007ff077230 */ /* 0x000fe40000004100 */
[--C-:B------:R-:W-:Y:S02]  /*8e50*/  HADD2.F32 R9, -RZ, R4.reuse.H0_H0 ;  /* 0x20000004ff097230 */ /* 0x100fe40000004100 */
[----:B------:R-:W-:Y:S02]  /*8e60*/  HADD2.F32 R8, -RZ, R4.H1_H1 ;  /* 0x30000004ff087230 */ /* 0x000fe40000004100 */
[----:B------:R-:W-:-:S02]  /*8e70*/  HADD2.F32 R4, -RZ, R5.H0_H0 ;  /* 0x20000005ff047230 */ /* 0x000fc40000004100 */
[----:B------:R-:W-:Y:S01]  /*8e80*/  HADD2.F32 R3, -RZ, R5.H1_H1 ;  /* 0x30000005ff037230 */ /* 0x000fe20000004100 */
[----:B------:R-:W-:Y:S01]  /*8e90*/  FMUL.FTZ R5, R7, R12 ;  /* 0x0000000c07057220 */ /* 0x000fe20000410000 */
[--C-:B------:R-:W-:Y:S01]  /*8ea0*/  HADD2.F32 R11, -RZ, R6.reuse.H0_H0 ;  /* 0x20000006ff0b7230 */ /* 0x100fe20000004100 */
[-C--:B------:R-:W-:Y:S01]  /*8eb0*/  FMUL.FTZ R13, R8, R0.reuse ;  /* 0x00000000080d7220 */ /* 0x080fe20000410000 */
[----:B------:R-:W-:Y:S01]  /*8ec0*/  HADD2.F32 R6, -RZ, R6.H1_H1 ;  /* 0x30000006ff067230 */ /* 0x000fe20000004100 */
[----:B------:R-:W-:Y:S02]  /*8ed0*/  FFMA.FTZ R14, R10, R17, -R5 ;  /* 0x000000110a0e7223 */ /* 0x000fe40000010805 */
[C---:B------:R-:W-:Y:S01]  /*8ee0*/  FMUL.FTZ R5, R9.reuse, R0 ;  /* 0x0000000009057220 */ /* 0x040fe20000410000 */
[----:B------:R-:W-:Y:S01]  /*8ef0*/  HADD2.F32 R0, -RZ, R92.H1_H1 ;  /* 0x3000005cff007230 */ /* 0x000fe20000004100 */
[-C--:B------:R-:W-:Y:S02]  /*8f00*/  FFMA.FTZ R13, R9, R2.reuse, -R13 ;  /* 0x00000002090d7223 */ /* 0x080fe4000001080d */
[----:B------:R-:W-:Y:S01]  /*8f10*/  FFMA.FTZ R9, R8, R2, R5 ;  /* 0x0000000208097223 */ /* 0x000fe20000010005 */
[----:B------:R-:W-:Y:S01]  /*8f20*/  HADD2.F32 R8, -RZ, R15.H0_H0 ;  /* 0x2000000fff087230 */ /* 0x000fe20000004100 */
[----:B------:R-:W-:Y:S01]  /*8f30*/  FMUL.FTZ R12, R10, R12 ;  /* 0x0000000c0a0c7220 */ /* 0x000fe20000410000 */
[----:B------:R-:W-:Y:S01]  /*8f40*/  HADD2.F32 R2, -RZ, R93.H1_H1 ;  /* 0x3000005dff027230 */ /* 0x000fe20000004100 */
[----:B------:R-:W-:-:S02]  /*8f50*/  FMUL.FTZ R5, R6, R0 ;  /* 0x0000000006057220 */ /* 0x000fc40000410000 */
[----:B------:R-:W-:Y:S01]  /*8f60*/  FFMA.FTZ R10, R7, R17, R12 ;  /* 0x00000011070a7223 */ /* 0x000fe2000001000c */
[----:B------:R-:W-:Y:S01]  /*8f70*/  HADD2.F32 R12, -RZ, R16.H0_H0 ;  /* 0x20000010ff0c7230 */ /* 0x000fe20000004100 */
[----:B------:R-:W-:Y:S02]  /*8f80*/  FMUL.FTZ R0, R11, R0 ;  /* 0x000000000b007220 */ /* 0x000fe40000410000 */
[-C--:B------:R-:W-:Y:S02]  /*8f90*/  FMUL.FTZ R7, R3, R8.reuse ;  /* 0x0000000803077220 */ /* 0x080fe40000410000 */
[----:B------:R-:W-:Y:S02]  /*8fa0*/  FMUL.FTZ R8, R4, R8 ;  /* 0x0000000804087220 */ /* 0x000fe40000410000 */
[-C--:B------:R-:W-:Y:S02]  /*8fb0*/  FFMA.FTZ R5, R11, R2.reuse, -R5 ;  /* 0x000000020b057223 */ /* 0x080fe40000010805 */
[----:B------:R-:W-:-:S02]  /*8fc0*/  FFMA.FTZ R2, R6, R2, R0 ;  /* 0x0000000206027223 */ /* 0x000fc40000010000 */
[----:B------:R-:W-:Y:S01]  /*8fd0*/  FFMA.FTZ R0, R4, R12, -R7 ;  /* 0x0000000c04007223 */ /* 0x000fe20000010807 */
[----:B------:R-:W-:Y:S01]  /*8fe0*/  F2FP.PACK_AB R7, R10, R14 ;  /* 0x0000000e0a07723e */ /* 0x000fe200000000ff */
[----:B------:R-:W-:Y:S01]  /*8ff0*/  FFMA.FTZ R3, R3, R12, R8 ;  /* 0x0000000c03037223 */ /* 0x000fe20000010008 */
[----:B------:R-:W-:Y:S02]  /*9000*/  F2FP.PACK_AB R6, R2, R5 ;  /* 0x000000050206723e */ /* 0x000fe400000000ff */
[----:B------:R-:W-:Y:S02]  /*9010*/  F2FP.PACK_AB R4, R9, R13 ;  /* 0x0000000d0904723e */ /* 0x000fe400000000ff */
[----:B------:R-:W-:-:S05]  /*9020*/  F2FP.PACK_AB R5, R3, R0 ;  /* 0x000000000305723e */ /* 0x000fca00000000ff */
[----:B------:R1:W-:Y:S02]  /*9030*/  STS.128 [R195+0x10080], R4 ;  /* 0x01008004c3007388 */ /* 0x0003e40000000c00 */
.L_x_639:
[----:B------:R-:W-:Y:S05]  /*9040*/  BSYNC B0 ;  /* 0x0000000000007941 */ /* 0x000fea0003800000 */
.L_x_638:
[----:B------:R-:W-:Y:S01]  /*9050*/  ISETP.GE.AND P0, PT, R158, c[0x0][0x27c], PT ;  /* 0x00009f009e007a0c */ /* 0x000fe20003f06270 */
[----:B------:R-:W-:-:S12]  /*9060*/  BSSY B0, `(.L_x_640) ;  /* 0x000002c000007945 */ /* 0x000fd80003800000 */
[----:B------:R-:W-:Y:S05]  /*9070*/  @P0 BRA `(.L_x_641) ;  /* 0x000002a000000947 */ /* 0x000fea0003800000 */
[----:B-1----:R-:W1:Y:S01]  /*9080*/  LDS.128 R4, [R195+0x14080] ;  /* 0x01408000c3047984 */ /* 0x002e620000000c00 */
        /* <DEDUP_REMOVED lines=8> */
[----:B------:R-:W-:Y:S02]  /*9110*/  HADD2.F32 R15, -RZ, R15.H0_H0 ;  /* 0x2000000fff0f7230 */ /* 0x000fe40000004100 */
[--C-:B-1----:R-:W-:Y:S02]  /*9120*/  HADD2.F32 R10, -RZ, R7.reuse.H0_H0 ;  /* 0x20000007ff0a7230 */ /* 0x102fe40000004100 */
[----:B------:R-:W-:Y:S02]  /*9130*/  HADD2.F32 R7, -RZ, R7.H1_H1 ;  /* 0x30000007ff077230 */ /* 0x000fe40000004100 */
[--C-:B------:R-:W-:Y:S02]  /*9140*/  HADD2.F32 R9, -RZ, R4.reuse.H0_H0 ;  /* 0x20000004ff097230 */ /* 0x100fe40000004100 */
[----:B------:R-:W-:-:S02]  /*9150*/  HADD2.F32 R8, -RZ, R4.H1_H1 ;  /* 0x30000004ff087230 */ /* 0x000fc40000004100 */
[--C-:B------:R-:W-:Y:S02]  /*9160*/  HADD2.F32 R4, -RZ, R5.reuse.H0_H0 ;  /* 0x20000005ff047230 */ /* 0x100fe40000004100 */
        /* <DEDUP_REMOVED lines=8> */
[----:B------:R-:W-:-:S02]  /*91f0*/  FFMA.FTZ R13, R9, R2, -R13 ;  /* 0x00000002090d7223 */ /* 0x000fc4000001080d */
[----:B------:R-:W-:Y:S01]  /*9200*/  FFMA.FTZ R9, R8, R2, R5 ;  /* 0x0000000208097223 */ /* 0x000fe20000010005 */
[----:B------:R-:W-:Y:S01]  /*9210*/  HADD2.F32 R8, -RZ, R14.H0_H0 ;  /* 0x2000000eff087230 */ /* 0x000fe20000004100 */
[----:B------:R-:W-:Y:S01]  /*9220*/  FMUL.FTZ R12, R10, R12 ;  /* 0x0000000c0a0c7220 */ /* 0x000fe20000410000 */
[----:B------:R-:W-:Y:S01]  /*9230*/  HADD2.F32 R2, -RZ, R95.H1_H1 ;  /* 0x3000005fff027230 */ /* 0x000fe20000004100 */
[-C--:B------:R-:W-:Y:S02]  /*9240*/  FMUL.FTZ R5, R6, R0.reuse ;  /* 0x0000000006057220 */ /* 0x080fe40000410000 */
[----:B------:R-:W-:Y:S02]  /*9250*/  FFMA.FTZ R10, R7, R17, R12 ;  /* 0x00000011070a7223 */ /* 0x000fe4000001000c */
[----:B------:R-:W-:Y:S02]  /*9260*/  FMUL.FTZ R0, R11, R0 ;  /* 0x000000000b007220 */ /* 0x000fe40000410000 */
[----:B------:R-:W-:-:S02]  /*9270*/  FMUL.FTZ R7, R3, R8 ;  /* 0x0000000803077220 */ /* 0x000fc40000410000 */
[----:B------:R-:W-:Y:S02]  /*9280*/  FMUL.FTZ R8, R4, R8 ;  /* 0x0000000804087220 */ /* 0x000fe40000410000 */
[-C--:B------:R-:W-:Y:S02]  /*9290*/  FFMA.FTZ R5, R11, R2.reuse, -R5 ;  /* 0x000000020b057223 */ /* 0x080fe40000010805 */
[----:B------:R-:W-:Y:S02]  /*92a0*/  FFMA.FTZ R2, R6, R2, R0 ;  /* 0x0000000206027223 */ /* 0x000fe40000010000 */
[-C--:B------:R-:W-:Y:S01]  /*92b0*/  FFMA.FTZ R0, R4, R15.reuse, -R7 ;  /* 0x0000000f04007223 */ /* 0x080fe20000010807 */
[----:B------:R-:W-:Y:S01]  /*92c0*/  F2FP.PACK_AB R7, R10, R16 ;  /* 0x000000100a07723e */ /* 0x000fe200000000ff */
[----:B------:R-:W-:Y:S01]  /*92d0*/  FFMA.FTZ R3, R3, R15, R8 ;  /* 0x0000000f03037223 */ /* 0x000fe20000010008 */
[----:B------:R-:W-:Y:S02]  /*92e0*/  F2FP.PACK_AB R6, R2, R5 ;  /* 0x000000050206723e */ /* 0x000fe400000000ff */
[----:B------:R-:W-:-:S02]  /*92f0*/  F2FP.PACK_AB R4, R9, R13 ;  /* 0x0000000d0904723e */ /* 0x000fc400000000ff */
[----:B------:R-:W-:-:S05]  /*9300*/  F2FP.PACK_AB R5, R3, R0 ;  /* 0x000000000305723e */ /* 0x000fca00000000ff */
[----:B------:R1:W-:Y:S02]  /*9310*/  STS.128 [R195+0x14080], R4 ;  /* 0x01408004c3007388 */ /* 0x0003e40000000c00 */
.L_x_641:
[----:B------:R-:W-:Y:S05]  /*9320*/  BSYNC B0 ;  /* 0x0000000000007941 */ /* 0x000fea0003800000 */
.L_x_640:
        /* <DEDUP_REMOVED lines=45> */
.L_x_643:
[----:B------:R-:W-:Y:S05]  /*9600*/  BSYNC B0 ;  /* 0x0000000000007941 */ /* 0x000fea0003800000 */
.L_x_642:
[----:B------:R-:W-:-:S13]  /*9610*/  ISETP.GE.AND P0, PT, R147, c[0x0][0x27c], PT ;  /* 0x00009f0093007a0c */ /* 0x000fda0003f06270 */
[----:B------:R-:W-:Y:S05]  /*9620*/  @P0 BRA `(.L_x_637) ;  /* 0x000002a000000947 */ /* 0x000fea0003800000 */
[----:B-1----:R-:W1:Y:S01]  /*9630*/  LDS.128 R4, [R195+0x1c080] ;  /* 0x01c08000c3047984 */ /* 0x002e620000000c00 */
[----:B------:R-:W-:Y:S02]  /*9640*/  SHF.R.U32.HI R0, RZ, 0x10, R47 ;  /* 0x00000010ff007819 */ /* 0x000fe4000001162f */
[----:B------:R-:W-:Y:S02]  /*9650*/  SHF.R.U32.HI R2, RZ, 0x10, R45 ;  /* 0x00000010ff027819 */ /* 0x000fe4000001162d */
[----:B------:R-:W-:Y:S01]  /*9660*/  SHF.R.U64 R14, R46, 0x10, R47 ;  /* 0x000000102e0e7819 */ /* 0x000fe2000000122f */
[----:B------:R-:W-:Y:S01]  /*9670*/  HADD2.F32 R12, -RZ, R0.H0_H0 ;  /* 0x20000000ff0c7230 */ /* 0x000fe20000004100 */
[----:B------:R-:W-:Y:S01]  /*9680*/  SHF.R.U64 R15, R44, 0x10, R45 ;  /* 0x000000102c0f7819 */ /* 0x000fe2000000122d */
[----:B------:R-:W-:Y:S02]  /*9690*/  HADD2.F32 R0, -RZ, R98.H1_H1 ;  /* 0x30000062ff007230 */ /* 0x000fe40000004100 */
[----:B------:R-:W-:-:S02]  /*96a0*/  HADD2.F32 R17, -RZ, R2.H0_H0 ;  /* 0x20000002ff117230 */ /* 0x000fc40000004100 */
[----:B------:R-:W-:Y:S02]  /*96b0*/  HADD2.F32 R2, -RZ, R100.H1_H1 ;  /* 0x30000064ff027230 */ /* 0x000fe40000004100 */
        /* <DEDUP_REMOVED lines=13> */
[----:B------:R-:W-:Y:S01]  /*9790*/  HADD2.F32 R0, -RZ, R100.H0_H0 ;  /* 0x20000064ff007230 */ /* 0x000fe20000004100 */
        /* <DEDUP_REMOVED lines=19> */
.L_x_637:
[----:B------:R-:W-:Y:S05]  /*98d0*/  BSYNC B1 ;  /* 0x0000000000017941 */ /* 0x000fea0003800000 */
.L_x_636:
        /* <DEDUP_REMOVED lines=34> */
[----:B------:R-:W-:Y:S01]  /*9b00*/  HADD2.F32 R2, -RZ, R101.H0_H0 ;  /* 0x20000065ff027230 */ /* 0x000fe20000004100 */
        /* <DEDUP_REMOVED lines=14> */
.L_x_647:
[----:B------:R-:W-:Y:S05]  /*9bf0*/  BSYNC B0 ;  /* 0x0000000000007941 */ /* 0x000fea0003800000 */
.L_x_646:
        /* <DEDUP_REMOVED lines=45> */
.L_x_649:
[----:B------:R-:W-:Y:S05]  /*9ed0*/  BSYNC B0 ;  /* 0x0000000000007941 */ /* 0x000fea0003800000 */
.L_x_648:
        /* <DEDUP_REMOVED lines=45> */
.L_x_651:
[----:B------:R-:W-:Y:S05]  /*a1b0*/  BSYNC B0 ;  /* 0x0000000000007941 */ /* 0x000fea0003800000 */
.L_x_650:
        /* <DEDUP_REMOVED lines=44> */
.L_x_645:
[----:B------:R-:W-:Y:S05]  /*a480*/  BSYNC B1 ;  /* 0x0000000000017941 */ /* 0x000fea0003800000 */
.L_x_644:
[----:B------:R-:W-:Y:S01]  /*a490*/  ISETP.GE.AND P0, PT, R134, R30, PT ;  /* 0x0000001e8600720c */ /* 0x000fe20003f06270 */
[----:B------:R-:W-:-:S12]  /*a4a0*/  BSSY B1, `(.L_x_652) ;  /* 0x00000b8000017945 */ /* 0x000fd80003800000 */
        /* <DEDUP_REMOVED lines=46> */
.L_x_655:
[----:B------:R-:W-:Y:S05]  /*a790*/  BSYNC B0 ;  /* 0x0000000000007941 */ /* 0x000fea0003800000 */
.L_x_654:
        /* <DEDUP_REMOVED lines=45> */
.L_x_657:
[----:B------:R-:W-:Y:S05]  /*aa70*/  BSYNC B0 ;  /* 0x0000000000007941 */ /* 0x000fea0003800000 */
.L_x_656:
        /* <DEDUP_REMOVED lines=45> */
.L_x_659:
[----:B------:R-:W-:Y:S05]  /*ad50*/  BSYNC B0 ;  /* 0x0000000000007941 */ /* 0x000fea0003800000 */
.L_x_658:
        /* <DEDUP_REMOVED lines=44> */
.L_x_653:
[----:B------:R-:W-:Y:S05]  /*b020*/  BSYNC B1 ;  /* 0x0000000000017941 */ /* 0x000fea0003800000 */
.L_x_652:
        /* <DEDUP_REMOVED lines=47> */
.L_x_662:
[----:B------:R-:W-:Y:S05]  /*b320*/  BSYNC B0 ;  /* 0x0000000000007941 */ /* 0x000fea0003800000 */
.L_x_661:
        /* <DEDUP_REMOVED lines=45> */
.L_x_664:
[----:B------:R-:W-:Y:S05]  /*b600*/  BSYNC B0 ;  /* 0x0000000000007941 */ /* 0x000fea0003800000 */
.L_x_663:
        /* <DEDUP_REMOVED lines=45> */
.L_x_666:
[----:B------:R-:W-:Y:S05]  /*b8e0*/  BSYNC B0 ;  /* 0x0000000000007941 */ /* 0x000fea0003800000 */
.L_x_665:
        /* <DEDUP_REMOVED lines=43> */
[----:B------:R1:W-:Y:S01]  /*bba0*/  STS.128 [R195+0x1f080], R4 ;  /* 0x01f08004c3007388 */ /* 0x0003e20000000c00 */
[----:B------:R-:W-:Y:S05]  /*bbb0*/  BRA `(.L_x_660) ;  /* 0x000048d000007947 */ /* 0x000fea0003800000 */
.L_x_627:
[----:B------:R-:W-:Y:S01]  /*bbc0*/  ISETP.NE.AND P0, PT, R136, 0x1, PT ;  /* 0x000000018800780c */ /* 0x000fe20003f05270 */
[----:B------:R-:W-:Y:S01]  /*bbd0*/  IMAD.MOV.U32 R7, RZ, RZ, R3 ;  /* 0x000000ffff077224 */ /* 0x000fe200078e0003 */
[----:B------:R-:W-:Y:S01]  /*bbe0*/  LOP3.LUT P1, RZ, R214, 0x8, RZ, 0xc0, !PT ;  /* 0x00000008d6ff7812 */ /* 0x000fe2000782c0ff */
        /* <DEDUP_REMOVED lines=9> */
[----:B----4-:R-:W-:Y:S01]  /*bc80*/  CS2R R16, SRZ ;  /* 0x0000000000107805 */ /* 0x010fe2000001ff00 */
[----:B------:R-:W-:-:S05]  /*bc90*/  @P0 IMAD.HI.U32 R5, R2, c[0x0][0x2c8], RZ ;  /* 0x0000b20002050a27 */ /* 0x000fca00078e00ff */
[----:B------:R-:W-:-:S04]  /*bca0*/  @P0 SHF.R.U32.HI R2, RZ, c[0x0][0x2cc], R5 ;  /* 0x0000b300ff020a19 */ /* 0x000fc80000011605 */
[----:B------:R-:W-:Y:S01]  /*bcb0*/  SHF.R.S32.HI R5, RZ, 0x1f, R2 ;  /* 0x0000001fff057819 */ /* 0x000fe20000011402 */
[----:B------:R-:W-:-:S04]  /*bcc0*/  IMAD.WIDE.U32 R6, R2, c[0x0][0x280], R6 ;  /* 0x0000a00002067a25 */ /* 0x000fc800078e0006 */
[----:B------:R-:W-:Y:S01]  /*bcd0*/  IMAD R9, R5, c[0x0][0x280], RZ ;  /* 0x0000a00005097a24 */ /* 0x000fe200078e02ff */
[----:B------:R-:W-:-:S03]  /*bce0*/  LEA R27, P0, R6, c[0x0][0x270], 0x1 ;  /* 0x00009c00061b7a11 */ /* 0x000fc600078008ff */
[----:B------:R-:W-:-:S04]  /*bcf0*/  IMAD R3, R2, c[0x0][0x284], R9 ;  /* 0x0000a10002037a24 */ /* 0x000fc800078e0209 */
[----:B------:R-:W-:-:S05]  /*bd00*/  IMAD.IADD R3, R7, 0x1, R3 ;  /* 0x0000000107037824 */ /* 0x000fca00078e0203 */
[----:B------:R-:W-:Y:S01]  /*bd10*/  LEA.HI.X R26, R6, c[0x0][0x274], R3, 0x1, P0 ;  /* 0x00009d00061a7a11 */ /* 0x000fe200000f0c03 */
[----:B------:R-:W-:Y:S01]  /*bd20*/  IMAD R3, R5, c[0x0][0x290], RZ ;  /* 0x0000a40005037a24 */ /* 0x000fe200078e02ff */
[----:B------:R-:W-:-:S05]  /*bd30*/  MOV R5, R8 ;  /* 0x0000000800057202 */ /* 0x000fca0000000f00 */
[----:B------:R-:W-:-:S04]  /*bd40*/  IMAD.WIDE.U32 R4, R2, c[0x0][0x290], R4 ;  /* 0x0000a40002047a25 */ /* 0x000fc800078e0004 */
[----:B------:R-:W-:Y:S01]  /*bd50*/  IMAD R2, R2, c[0x0][0x294], R3 ;  /* 0x0000a50002027a24 */ /* 0x000fe200078e0203 */
[C---:B------:R-:W-:Y:S01]  /*bd60*/  LEA R25, P0, R4.reuse, c[0x0][0x288], 0x1 ;  /* 0x0000a20004197a11 */ /* 0x040fe200078008ff */
[----:B------:R1:W2:Y:S03]  /*bd70*/  SHFL.IDX PT, R3, R27, RZ, 0x181f ;  /* 0x00181fff1b037589 */ /* 0x0002a600000e0000 */
[----:B------:R-:W-:Y:S01]  /*bd80*/  IADD3 R2, R5, R2, RZ ;  /* 0x0000000205027210 */ /* 0x000fe20007ffe0ff */
[----:B------:R1:W3:Y:S03]  /*bd90*/  SHFL.IDX PT, R10, R25, RZ, 0x181f ;  /* 0x00181fff190a7589 */ /* 0x0002e600000e0000 */
[----:B------:R-:W-:Y:S01]  /*bda0*/  LEA.HI.X R13, R4, c[0x0][0x28c], R2, 0x1, P0 ;  /* 0x0000a300040d7a11 */ /* 0x000fe200000f0c02 */
[----:B------:R1:W4:Y:S04]  /*bdb0*/  SHFL.IDX PT, R5, R26, RZ, 0x181f ;  /* 0x00181fff1a057589 */ /* 0x00032800000e0000 */
[----:B------:R1:W1:Y:S01]  /*bdc0*/  SHFL.IDX PT, R12, R13, RZ, 0x181f ;  /* 0x00181fff0d0c7589 */ /* 0x00026200000e0000 */
[----:B------:R-:W-:Y:S05]  /*bdd0*/  @P1 BRA `(.L_x_668) ;  /* 0x000001a000001947 */ /* 0x000fea0003800000 */
[----:B------:R-:W-:Y:S01]  /*bde0*/  ISETP.GE.AND P1, PT, R144, c[0x0][0x27c], PT ;  /* 0x00009f0090007a0c */ /* 0x000fe20003f26270 */
[----:B------:R-:W-:Y:S01]  /*bdf0*/  CS2R R22, SRZ ;  /* 0x0000000000167805 */ /* 0x000fe2000001ff00 */
[----:B------:R-:W-:Y:S01]  /*be00*/  CS2R R20, SRZ ;  /* 0x0000000000147805 */ /* 0x000fe2000001ff00 */
[----:B------:R-:W-:Y:S01]  /*be10*/  CS2R R18, SRZ ;  /* 0x0000000000127805 */ /* 0x000fe2000001ff00 */
[----:B------:R-:W-:-:S09]  /*be20*/  CS2R R16, SRZ ;  /* 0x0000000000107805 */ /* 0x000fd2000001ff00 */
[C---:B------:R-:W-:Y:S01]  /*be30*/  @!P1 IMAD.SHL.U32 R2, R144.reuse, 0x2, RZ ;  /* 0x0000000290029824 */ /* 0x040fe200078e00ff */
[----:B------:R-:W-:-:S04]  /*be40*/  @!P1 SHF.L.U64.HI R4, R144, 0x1, R15 ;  /* 0x0000000190049819 */ /* 0x000fc8000001020f */
[----:B--2---:R-:W-:-:S05]  /*be50*/  @!P1 IADD3 R8, P0, R3, R2, RZ ;  /* 0x0000000203089210 */ /* 0x004fca0007f1e0ff */
[--C-:B----4-:R-:W-:Y:S01]  /*be60*/  @!P1 IMAD.X R9, R5, 0x1, R4.reuse, P0 ;  /* 0x0000000105099824 */ /* 0x110fe200000e0604 */
[----:B---3--:R-:W-:Y:S01]  /*be70*/  @!P1 IADD3 R6, P0, R10, R2, RZ ;  /* 0x000000020a069210 */ /* 0x008fe20007f1e0ff */
[----:B------:R-:W-:Y:S01]  /*be80*/  CS2R R34, SRZ ;  /* 0x0000000000227805 */ /* 0x000fe2000001ff00 */
[----:B------:R-:W-:Y:S01]  /*be90*/  CS2R R32, SRZ ;  /* 0x0000000000207805 */ /* 0x000fe2000001ff00 */
[----:B------:R-:W-:Y:S01]  /*bea0*/  CS2R R38, SRZ ;  /* 0x0000000000267805 */ /* 0x000fe2000001ff00 */
[----:B------:R-:W-:Y:S01]  /*beb0*/  CS2R R36, SRZ ;  /* 0x0000000000247805 */ /* 0x000fe2000001ff00 */
[----:B-1----:R-:W-:Y:S01]  /*bec0*/  @!P1 IMAD.X R7, R12, 0x1, R4, P0 ;  /* 0x000000010c079824 */ /* 0x002fe200000e0604 */
[----:B------:R-:W-:Y:S01]  /*bed0*/  ISETP.GE.AND P0, PT, R146, c[0x0][0x27c], PT ;  /* 0x00009f0092007a0c */ /* 0x000fe20003f06270 */
[----:B------:R1:W5:Y:S04]  /*bee0*/  @!P1 LD.E.128 R20, [R8.64] ;  /* 0x0000000608149980 */ /* 0x000368000c101d00 */
[----:B------:R1:W5:Y:S08]  /*bef0*/  @!P1 LD.E.128 R16, [R6.64] ;  /* 0x0000000606109980 */ /* 0x000370000c101d00 */
[C---:B------:R-:W-:Y:S01]  /*bf00*/  @!P0 IMAD.SHL.U32 R2, R0.reuse, 0x2, RZ ;  /* 0x0000000200028824 */ /* 0x040fe200078e00ff */
[----:B------:R-:W-:-:S04]  /*bf10*/  @!P0 SHF.L.U64.HI R11, R0, 0x1, R24 ;  /* 0x00000001000b8819 */ /* 0x000fc80000010218 */
[----:B------:R-:W-:-:S05]  /*bf20*/  @!P0 IADD3 R4, P2, R3, R2, RZ ;  /* 0x0000000203048210 */ /* 0x000fca0007f5e0ff */
[----:B------:R-:W-:Y:S01]  /*bf30*/  @!P0 IMAD.X R5, R5, 0x1, R11, P2 ;  /* 0x0000000105058824 */ /* 0x000fe200010e060b */
[----:B------:R-:W-:-:S04]  /*bf40*/  @!P0 IADD3 R2, P2, R10, R2, RZ ;  /* 0x000000020a028210 */ /* 0x000fc80007f5e0ff */
[----:B------:R1:W5:Y:S01]  /*bf50*/  @!P0 LD.E.128 R32, [R4.64] ;  /* 0x0000000604208980 */ /* 0x000362000c101d00 */
[----:B------:R-:W-:-:S05]  /*bf60*/  @!P0 IMAD.X R3, R12, 0x1, R11, P2 ;  /* 0x000000010c038824 */ /* 0x000fca00010e060b */
[----:B------:R1:W5:Y:S03]  /*bf70*/  @!P0 LD.E.128 R36, [R2.64] ;  /* 0x0000000602248980 */ /* 0x000366000c101d00 */
.L_x_668:
[----:B------:R-:W-:Y:S05]  /*bf80*/  BSYNC B0 ;  /* 0x0000000000007941 */ /* 0x000fea0003800000 */
.L_x_667:
[----:B-1---5:R-:W-:Y:S01]  /*bf90*/  IMAD.MOV.U32 R2, RZ, RZ, R35 ;  /* 0x000000ffff027224 */ /* 0x022fe200078e0023 */
[----:B------:R-:W-:Y:S01]  /*bfa0*/  LOP3.LUT P0, RZ, R214, 0x10, RZ, 0xc0, !PT ;  /* 0x00000010d6ff7812 */ /* 0x000fe2000780c0ff */
[----:B--2---:R-:W-:Y:S01]  /*bfb0*/  IMAD.MOV.U32 R3, RZ, RZ, R34 ;  /* 0x000000ffff037224 */ /* 0x004fe200078e0022 */
[----:B------:R1:W2:Y:S01]  /*bfc0*/  SHFL.IDX PT, R11, R26, 0x1, 0x181f ;  /* 0x00381f001a0b7f89 */ /* 0x0002a200000e0000 */
[----:B----4-:R-:W-:Y:S01]  /*bfd0*/  IMAD.MOV.U32 R5, RZ, RZ, R32 ;  /* 0x000000ffff057224 */ /* 0x010fe200078e0020 */
[----:B------:R-:W-:Y:S01]  /*bfe0*/  PRMT R102, R2, 0x7610, R102 ;  /* 0x0000761002667816 */ /* 0x000fe20000000066 */
[----:B------:R-:W-:Y:S01]  /*bff0*/  IMAD.MOV.U32 R2, RZ, RZ, R23 ;  /* 0x000000ffff027224 */ /* 0x000fe200078e0017 */
[----:B------:R1:W4:Y:S01]  /*c000*/  SHFL.IDX PT, R12, R13, 0x1, 0x181f ;  /* 0x00381f000d0c7f89 */ /* 0x00032200000e0000 */
        /* <DEDUP_REMOVED lines=16> */
[----:B---3--:R1:W3:Y:S01]  /*c110*/  SHFL.IDX PT, R10, R25, 0x1, 0x181f ;  /* 0x00381f00190a7f89 */ /* 0x0082e200000e0000 */
[----:B------:R-:W-:Y:S01]  /*c120*/  PRMT R100, R2, 0x7610, R100 ;  /* 0x0000761002647816 */ /* 0x000fe20000000064 */
[----:B------:R-:W-:Y:S01]  /*c130*/  IMAD.MOV.U32 R2, RZ, RZ, R17 ;  /* 0x000000ffff027224 */ /* 0x000fe200078e0011 */
[----:B------:R-:W-:Y:S01]  /*c140*/  PRMT R101, R101, 0x5410, R3 ;  /* 0x0000541065657816 */ /* 0x000fe20000000003 */
[----:B------:R-:W-:Y:S01]  /*c150*/  IMAD.MOV.U32 R3, RZ, RZ, R16 ;  /* 0x000000ffff037224 */ /* 0x000fe200078e0010 */
[----:B------:R-:W-:Y:S01]  /*c160*/  PRMT R30, R4, 0x7610, R30 ;  /* 0x00007610041e7816 */ /* 0x000fe2000000001e */
[----:B------:R-:W-:Y:S01]  /*c170*/  BSSY B0, `(.L_x_669) ;  /* 0x0000028000007945 */ /* 0x000fe20003800000 */
[----:B------:R-:W-:Y:S01]  /*c180*/  MOV R5, R19 ;  /* 0x0000001300057202 */ /* 0x000fe20000000f00 */
[----:B------:R1:W1:Y:S01]  /*c190*/  SHFL.IDX PT, R4, R27, 0x1, 0x181f ;  /* 0x00381f001b047f89 */ /* 0x00026200000e0000 */
[----:B------:R-:W-:Y:S01]  /*c1a0*/  PRMT R31, R6, 0x7610, R31 ;  /* 0x00007610061f7816 */ /* 0x000fe2000000001f */
[----:B------:R-:W-:Y:S01]  /*c1b0*/  CS2R R60, SRZ ;  /* 0x00000000003c7805 */ /* 0x000fe2000001ff00 */
[----:B------:R-:W-:Y:S01]  /*c1c0*/  PRMT R40, R5, 0x7610, R40 ;  /* 0x0000761005287816 */ /* 0x000fe20000000028 */
[----:B------:R-:W-:Y:S01]  /*c1d0*/  CS2R R46, SRZ ;  /* 0x00000000002e7805 */ /* 0x000fe2000001ff00 */
[----:B------:R-:W-:Y:S01]  /*c1e0*/  PRMT R28, R2, 0x5410, R3 ;  /* 0x00005410021c7816 */ /* 0x000fe20000000003 */
[----:B------:R-:W-:Y:S01]  /*c1f0*/  CS2R R44, SRZ ;  /* 0x00000000002c7805 */ /* 0x000fe2000001ff00 */
[----:B------:R-:W-:Y:S01]  /*c200*/  CS2R R58, SRZ ;  /* 0x00000000003a7805 */ /* 0x000fe2000001ff00 */
[----:B------:R-:W-:Y:S01]  /*c210*/  CS2R R56, SRZ ;  /* 0x0000000000387805 */ /* 0x000fe2000001ff00 */
[----:B------:R-:W-:Y:S01]  /*c220*/  CS2R R50, SRZ ;  /* 0x0000000000327805 */ /* 0x000fe2000001ff00 */
[----:B------:R-:W-:Y:S01]  /*c230*/  CS2R R48, SRZ ;  /* 0x0000000000307805 */ /* 0x000fe2000001ff00 */
[----:B------:R-:W-:Y:S05]  /*c240*/  @P0 BRA `(.L_x_670) ;  /* 0x000001a000000947 */ /* 0x000fea0003800000 */
[----:B--2-4-:R-:W-:Y:S01]  /*c250*/  ISETP.GE.AND P1, PT, R144, c[0x0][0x27c], PT ;  /* 0x00009f0090007a0c */ /* 0x014fe20003f26270 */
[----:B------:R-:W-:Y:S01]  /*c260*/  CS2R R46, SRZ ;  /* 0x00000000002e7805 */ /* 0x000fe2000001ff00 */
[----:B------:R-:W-:Y:S01]  /*c270*/  CS2R R44, SRZ ;  /* 0x00000000002c7805 */ /* 0x000fe2000001ff00 */
[----:B------:R-:W-:Y:S01]  /*c280*/  CS2R R50, SRZ ;  /* 0x0000000000327805 */ /* 0x000fe2000001ff00 */
[----:B------:R-:W-:-:S09]  /*c290*/  CS2R R48, SRZ ;  /* 0x0000000000307805 */ /* 0x000fd2000001ff00 */
[C---:B------:R-:W-:Y:S01]  /*c2a0*/  @!P1 IMAD.SHL.U32 R2, R144.reuse, 0x2, RZ ;  /* 0x0000000290029824 */ /* 0x040fe200078e00ff */
[----:B------:R-:W-:-:S04]  /*c2b0*/  @!P1 SHF.L.U64.HI R3, R144, 0x1, R15 ;  /* 0x0000000190039819 */ /* 0x000fc8000001020f */
[----:B-1----:R-:W-:-:S05]  /*c2c0*/  @!P1 IADD3 R8, P0, R4, R2, RZ ;  /* 0x0000000204089210 */ /* 0x002fca0007f1e0ff */
[--C-:B------:R-:W-:Y:S01]  /*c2d0*/  @!P1 IMAD.X R9, R11, 0x1, R3.reuse, P0 ;  /* 0x000000010b099824 */ /* 0x100fe200000e0603 */
[----:B---3--:R-:W-:Y:S01]  /*c2e0*/  @!P1 IADD3 R6, P0, R10, R2, RZ ;  /* 0x000000020a069210 */ /* 0x008fe20007f1e0ff */
[----:B------:R-:W-:Y:S01]  /*c2f0*/  CS2R R62, SRZ ;  /* 0x00000000003e7805 */ /* 0x000fe2000001ff00 */
[----:B------:R-:W-:Y:S01]  /*c300*/  CS2R R60, SRZ ;  /* 0x00000000003c7805 */ /* 0x000fe2000001ff00 */
[----:B------:R-:W-:Y:S01]  /*c310*/  CS2R R58, SRZ ;  /* 0x00000000003a7805 */ /* 0x000fe2000001ff00 */
[----:B------:R-:W-:Y:S01]  /*c320*/  CS2R R56, SRZ ;  /* 0x0000000000387805 */ /* 0x000fe2000001ff00 */
[----:B------:R-:W-:Y:S01]  /*c330*/  @!P1 IMAD.X R7, R12, 0x1, R3, P0 ;  /* 0x000000010c079824 */ /* 0x000fe200000e0603 */
        /* <DEDUP_REMOVED lines=11> */
.L_x_670:
[----:B--2-4-:R-:W-:Y:S05]  /*c3f0*/  BSYNC B0 ;  /* 0x0000000000007941 */ /* 0x014fea0003800000 */
.L_x_669:
[----:B-1---5:R-:W-:Y:S01]  /*c400*/  IMAD.MOV.U32 R5, RZ, RZ, R62 ;  /* 0x000000ffff057224 */ /* 0x022fe200078e003e */
[----:B------:R-:W-:Y:S01]  /*c410*/  LOP3.LUT P0, RZ, R214, 0x80, RZ, 0xc0, !PT ;  /* 0x00000080d6ff7812 */ /* 0x000fe2000780c0ff */
[----:B------:R-:W-:Y:S01]  /*c420*/  IMAD.MOV.U32 R3, RZ, RZ, R60 ;  /* 0x000000ffff037224 */ /* 0x000fe200078e003c */
[----:B------:R-:W-:Y:S01]  /*c430*/  MOV R6, R51 ;  /* 0x0000003300067202 */ /* 0x000fe20000000f00 */
[----:B------:R-:W-:Y:S01]  /*c440*/  IMAD.MOV.U32 R2, RZ, RZ, R61 ;  /* 0x000000ffff027224 */ /* 0x000fe200078e003d */
[----:B------:R1:W2:Y:S01]  /*c450*/  SHFL.IDX PT, R11, R13, 0x2, 0x181f ;  /* 0x00581f000d0b7f89 */ /* 0x0002a200000e0000 */
        /* <DEDUP_REMOVED lines=16> */
[----:B---3--:R1:W3:Y:S01]  /*c560*/  SHFL.IDX PT, R10, R25, 0x2, 0x181f ;  /* 0x00581f00190a7f89 */ /* 0x0082e200000e0000 */
[----:B------:R-:W-:Y:S01]  /*c570*/  PRMT R110, R110, 0x5410, R3 ;  /* 0x000054106e6e7816 */ /* 0x000fe20000000003 */
[----:B------:R-:W-:Y:S01]  /*c580*/  IMAD.MOV.U32 R3, RZ, RZ, R48 ;  /* 0x000000ffff037224 */ /* 0x000fe200078e0030 */
[----:B------:R-:W-:Y:S01]  /*c590*/  PRMT R109, R2, 0x5410, R4 ;  /* 0x00005410026d7816 */ /* 0x000fe20000000004 */
[----:B------:R-:W-:Y:S01]  /*c5a0*/  IMAD.MOV.U32 R2, RZ, RZ, R49 ;  /* 0x000000ffff027224 */ /* 0x000fe200078e0031 */
[----:B------:R-:W-:Y:S01]  /*c5b0*/  PRMT R111, R111, 0x5410, R5 ;  /* 0x000054106f6f7816 */ /* 0x000fe20000000005 */
[----:B------:R1:W4:Y:S01]  /*c5c0*/  SHFL.IDX PT, R4, R27, 0x2, 0x181f ;  /* 0x00581f001b047f89 */ /* 0x00032200000e0000 */
[----:B------:R-:W-:Y:S01]  /*c5d0*/  BSSY B0, `(.L_x_671) ;  /* 0x0000029000007945 */ /* 0x000fe20003800000 */
[----:B------:R-:W-:Y:S01]  /*c5e0*/  PRMT R105, R105, 0x5410, R7 ;  /* 0x0000541069697816 */ /* 0x000fe20000000007 */
[----:B------:R-:W-:Y:S01]  /*c5f0*/  CS2R R98, SRZ ;  /* 0x0000000000627805 */ /* 0x000fe2000001ff00 */
[----:B------:R1:W1:Y:S01]  /*c600*/  SHFL.IDX PT, R5, R26, 0x2, 0x181f ;  /* 0x00581f001a057f89 */ /* 0x00026200000e0000 */
        /* <DEDUP_REMOVED lines=8> */
[----:B------:R-:W-:Y:S01]  /*c690*/  CS2R R70, SRZ ;  /* 0x0000000000467805 */ /* 0x000fe2000001ff00 */
[----:B------:R-:W-:Y:S01]  /*c6a0*/  CS2R R68, SRZ ;  /* 0x0000000000447805 */ /* 0x000fe2000001ff00 */
[----:B------:R-:W-:Y:S05]  /*c6b0*/  @P0 BRA `(.L_x_672) ;  /* 0x000001a000000947 */ /* 0x000fea0003800000 */
[----:B--2---:R-:W-:Y:S01]  /*c6c0*/  ISETP.GE.AND P1, PT, R144, c[0x0][0x27c], PT ;  /* 0x00009f0090007a0c */ /* 0x004fe20003f26270 */
[----:B------:R-:W-:Y:S01]  /*c6d0*/  CS2R R66, SRZ ;  /* 0x0000000000427805 */ /* 0x000fe2000001ff00 */
[----:B------:R-:W-:Y:S01]  /*c6e0*/  CS2R R64, SRZ ;  /* 0x0000000000407805 */ /* 0x000fe2000001ff00 */
[----:B------:R-:W-:Y:S01]  /*c6f0*/  CS2R R70, SRZ ;  /* 0x0000000000467805 */ /* 0x000fe2000001ff00 */
[----:B------:R-:W-:-:S09]  /*c700*/  CS2R R68, SRZ ;  /* 0x0000000000447805 */ /* 0x000fd2000001ff00 */
[C---:B------:R-:W-:Y:S01]  /*c710*/  @!P1 IMAD.SHL.U32 R2, R144.reuse, 0x2, RZ ;  /* 0x0000000290029824 */ /* 0x040fe200078e00ff */
[----:B------:R-:W-:-:S04]  /*c720*/  @!P1 SHF.L.U64.HI R3, R144, 0x1, R15 ;  /* 0x0000000190039819 */ /* 0x000fc8000001020f */
[----:B----4-:R-:W-:-:S05]  /*c730*/  @!P1 IADD3 R8, P0, R4, R2, RZ ;  /* 0x0000000204089210 */ /* 0x010fca0007f1e0ff */
[--C-:B-1----:R-:W-:Y:S01]  /*c740*/  @!P1 IMAD.X R9, R5, 0x1, R3.reuse, P0 ;  /* 0x0000000105099824 */ /* 0x102fe200000e0603 */
        /* <DEDUP_REMOVED lines=17> */
.L_x_672:
[----:B--2---:R-:W-:Y:S05]  /*c860*/  BSYNC B0 ;  /* 0x0000000000007941 */ /* 0x004fea0003800000 */
.L_x_671:
[----:B-1---5:R-:W-:Y:S01]  /*c870*/  IMAD.MOV.U32 R3, RZ, RZ, R74 ;  /* 0x000000ffff037224 */ /* 0x022fe200078e004a */
[----:B------:R-:W-:Y:S01]  /*c880*/  ISETP.NE.AND P0, PT, R80, RZ, PT ;  /* 0x000000ff5000720c */ /* 0x000fe20003f05270 */
[----:B------:R-:W-:Y:S01]  /*c890*/  IMAD.MOV.U32 R2, RZ, RZ, R75 ;  /* 0x000000ffff027224 */ /* 0x000fe200078e004b */
[----:B------:R1:W2:Y:S01]  /*c8a0*/  SHFL.IDX PT, R11, R26, 0x3, 0x181f ;  /* 0x00781f001a0b7f89 */ /* 0x0002a200000e0000 */
[----:B------:R-:W-:Y:S01]  /*c8b0*/  IMAD.MOV.U32 R5, RZ, RZ, R72 ;  /* 0x000000ffff057224 */ /* 0x000fe200078e0048 */
[----:B------:R-:W-:Y:S01]  /*c8c0*/  BSSY B0, `(.L_x_673) ;  /* 0x0000040000007945 */ /* 0x000fe20003800000 */
[----:B----4-:R-:W-:Y:S01]  /*c8d0*/  IMAD.MOV.U32 R4, RZ, RZ, R73 ;  /* 0x000000ffff047224 */ /* 0x010fe200078e0049 */
[----:B------:R-:W-:Y:S01]  /*c8e0*/  PRMT R121, R2, 0x7610, R121 ;  /* 0x0000761002797816 */ /* 0x000fe20000000079 */
[----:B------:R-:W-:Y:S01]  /*c8f0*/  IMAD.MOV.U32 R2, RZ, RZ, R67 ;  /* 0x000000ffff027224 */ /* 0x000fe200078e0043 */
[----:B------:R-:W-:Y:S01]  /*c900*/  PRMT R122, R5, 0x5410, R3 ;  /* 0x00005410057a7816 */ /* 0x000fe20000000003 */
[----:B------:R-:W-:Y:S01]  /*c910*/  IMAD.MOV.U32 R3, RZ, RZ, R66 ;  /* 0x000000ffff037224 */ /* 0x000fe200078e0042 */
[----:B------:R-:W-:Y:S01]  /*c920*/  PRMT R120, R4, 0x7610, R120 ;  /* 0x0000761004787816 */ /* 0x000fe20000000078 */
[----:B------:R-:W-:Y:S01]  /*c930*/  IMAD.MOV.U32 R5, RZ, RZ, R64 ;  /* 0x000000ffff057224 */ /* 0x000fe200078e0040 */
[----:B------:R1:W4:Y:S01]  /*c940*/  SHFL.IDX PT, R12, R13, 0x3, 0x181f ;  /* 0x00781f000d0c7f89 */ /* 0x00032200000e0000 */
[----:B------:R-:W-:Y:S01]  /*c950*/  IMAD.MOV.U32 R4, RZ, RZ, R65 ;  /* 0x000000ffff047224 */ /* 0x000fe200078e0041 */
[----:B------:R-:W-:Y:S01]  /*c960*/  PRMT R118, R2, 0x5410, R3 ;  /* 0x0000541002767816 */ /* 0x000fe20000000003 */
[----:B------:R-:W-:Y:S01]  /*c970*/  IMAD.MOV.U32 R2, RZ, RZ, R79 ;  /* 0x000000ffff027224 */ /* 0x000fe200078e004f */
[----:B------:R-:W-:Y:S01]  /*c980*/  MOV R3, R78 ;  /* 0x0000004e00037202 */ /* 0x000fe20000000f00 */
        /* <DEDUP_REMOVED lines=8> */
[----:B------:R-:W-:Y:S01]  /*ca10*/  CS2R R96, SRZ ;  /* 0x0000000000607805 */ /* 0x000fe2000001ff00 */
[----:B------:R-:W-:Y:S01]  /*ca20*/  PRMT R120, R120, 0x5410, R3 ;  /* 0x0000541078787816 */ /* 0x000fe20000000003 */
[----:B------:R-:W-:Y:S01]  /*ca30*/  IMAD.MOV.U32 R3, RZ, RZ, R68 ;  /* 0x000000ffff037224 */ /* 0x000fe200078e0044 */
[----:B------:R-:W-:Y:S01]  /*ca40*/  PRMT R119, R2, 0x7610, R119 ;  /* 0x0000761002777816 */ /* 0x000fe20000000077 */
[----:B------:R-:W-:Y:S01]  /*ca50*/  IMAD.MOV.U32 R2, RZ, RZ, R69 ;  /* 0x000000ffff027224 */ /* 0x000fe200078e0045 */
        /* <DEDUP_REMOVED lines=38> */
.L_x_674:
[----:B--2-4-:R-:W-:Y:S05]  /*ccc0*/  BSYNC B0 ;  /* 0x0000000000007941 */ /* 0x014fea0003800000 */
.L_x_673:
[----:B-----5:R-:W-:Y:S01]  /*ccd0*/  IMAD.MOV.U32 R0, RZ, RZ, R98 ;  /* 0x000000ffff007224 */ /* 0x020fe200078e0062 */
[----:B------:R-:W-:-:S04]  /*cce0*/  DEPBAR.LE SB0, 0x1 ;  /* 0x000080400000791a */ /* 0x000fc80000000000 */
[----:B-1----:R-:W-:Y:S01]  /*ccf0*/  IMAD.MOV.U32 R4, RZ, RZ, R99 ;  /* 0x000000ffff047224 */ /* 0x002fe200078e0063 */
[----:B------:R-:W-:Y:S01]  /*cd00*/  BSSY B1, `(.L_x_675) ;  /* 0x00000ed000017945 */ /* 0x000fe20003800000 */
[----:B------:R-:W-:Y:S02]  /*cd10*/  IMAD.MOV.U32 R3, RZ, RZ, R96 ;  /* 0x000000ffff037224 */ /* 0x000fe400078e0060 */
        /* <DEDUP_REMOVED lines=16> */
[----:B------:R-:W-:Y:S02]  /*ce20*/  IMNMX R90, R4, 0x80, PT ;  /* 0x00000080045a7817 */ /* 0x000fe40003800200 */
[----:B------:R-:W-:Y:S01]  /*ce30*/  PRMT R130, R130, 0x5410, R0 ;  /* 0x0000541082827816 */ /* 0x000fe20000000000 */
[----:B------:R-:W-:Y:S01]  /*ce40*/  IMAD.MOV.U32 R0, RZ, RZ, R93 ;  /* 0x000000ffff007224 */ /* 0x000fe200078e005d */
[----:B------:R-:W-:Y:S01]  /*ce50*/  BAR.SYNC.DEFER_BLOCKING 0x0 ;  /* 0x0000000000007b1d */ /* 0x000fe20000010000 */
[----:B------:R-:W-:-:S02]  /*ce60*/  ISETP.GE.AND P0, PT, R213, R90, PT ;  /* 0x0000005ad500720c */ /* 0x000fc40003f06270 */
[----:B------:R-:W-:Y:S01]  /*ce70*/  PRMT R131, R3, 0x7610, R131 ;  /* 0x0000761003837816 */ /* 0x000fe20000000083 */
[----:B------:R-:W-:Y:S01]  /*ce80*/  IMAD.MOV.U32 R3, RZ, RZ, R87 ;  /* 0x000000ffff037224 */ /* 0x000fe200078e0057 */
[----:B------:R-:W-:Y:S01]  /*ce90*/  PRMT R129, R0, 0x5410, R2 ;  /* 0x0000541000817816 */ /* 0x000fe20000000002 */
[----:B------:R-:W-:Y:S01]  /*cea0*/  IMAD.MOV.U32 R2, RZ, RZ, R84 ;  /* 0x000000ffff027224 */ /* 0x000fe200078e0054 */
[----:B------:R-:W-:Y:S01]  /*ceb0*/  MOV R4, R86 ;  /* 0x0000005600047202 */ /* 0x000fe20000000f00 */
[----:B------:R-:W-:Y:S01]  /*cec0*/  IMAD.MOV.U32 R0, RZ, RZ, R85 ;  /* 0x000000ffff007224 */ /* 0x000fe200078e0055 */
[----:B------:R-:W-:Y:S02]  /*ced0*/  PRMT R125, R3, 0x7610, R125 ;  /* 0x00007610037d7816 */ /* 0x000fe4000000007d */
[----:B------:R-:W-:Y:S02]  /*cee0*/  PRMT R124, R124, 0x5410, R4 ;  /* 0x000054107c7c7816 */ /* 0x000fe40000000004 */
[----:B------:R-:W-:Y:S01]  /*cef0*/  PRMT R123, R0, 0x5410, R2 ;  /* 0x00005410007b7816 */ /* 0x000fe20000000002 */
[----:B------:R-:W-:Y:S05]  /*cf00*/  @P0 BRA `(.L_x_676) ;  /* 0x00000cc000000947 */ /* 0x000fea0003800000 */
[----:B------:R-:W-:Y:S01]  /*cf10*/  ISETP.GE.AND P0, PT, R144, c[0x0][0x27c], PT ;  /* 0x00009f0090007a0c */ /* 0x000fe20003f06270 */
[----:B------:R-:W-:-:S12]  /*cf20*/  BSSY B0, `(.L_x_677) ;  /* 0x0000061000007945 */ /* 0x000fd80003800000 */
[----:B------:R-:W-:Y:S05]  /*cf30*/  @P0 BRA `(.L_x_678) ;  /* 0x000005f000000947 */ /* 0x000fea0003800000 */
[----:B------:R-:W-:Y:S01]  /*cf40*/  MOV R0, c[0x0][0x27c] ;  /* 0x00009f0000007a02 */ /* 0x000fe20000000f00 */
[----:B------:R-:W1:Y:S01]  /*cf50*/  LDS.128 R4, [R195+0x10080] ;  /* 0x01008000c3047984 */ /* 0x000e620000000c00 */
[--C-:B------:R-:W-:Y:S02]  /*cf60*/  SHF.R.U32.HI R24, RZ, 0x10, R17.reuse ;  /* 0x00000010ff187819 */ /* 0x100fe40000011611 */
[----:B------:R-:W-:Y:S02]  /*cf70*/  LEA.HI R0, R0, R237, RZ, 0x1d ;  /* 0x000000ed00007211 */ /* 0x000fe400078fe8ff */
[----:B------:R-:W-:Y:S02]  /*cf80*/  SHF.R.U64 R52, R16, 0x10, R17 ;  /* 0x0000001010347819 */ /* 0x000fe40000001211 */
[----:B------:R-:W-:Y:S02]  /*cf90*/  SHF.R.S32.HI R3, RZ, 0x1f, R0 ;  /* 0x0000001fff037819 */ /* 0x000fe40000011400 */
[----:B------:R-:W-:-:S02]  /*cfa0*/  SHF.L.U32 R2, R0, 0x3, RZ ;  /* 0x0000000300027819 */ /* 0x000fc400000006ff */
[----:B------:R-:W-:Y:S02]  /*cfb0*/  LEA.HI R0, R3, R0, RZ, 0x3 ;  /* 0x0000000003007211 */ /* 0x000fe400078f18ff */
[----:B------:R-:W-:Y:S02]  /*cfc0*/  LOP3.LUT R2, R113, 0x38, R2, 0xf8, !PT ;  /* 0x0000003871027812 */ /* 0x000fe400078ef802 */
[----:B------:R-:W-:Y:S02]  /*cfd0*/  SHF.L.U32 R0, R0, 0xa, RZ ;  /* 0x0000000a00007819 */ /* 0x000fe400000006ff */
[----:B------:R-:W-:Y:S02]  /*cfe0*/  LOP3.LUT R2, R2, R140, RZ, 0x3c, !PT ;  /* 0x0000008c02027212 */ /* 0x000fe400078e3cff */
[----:B------:R-:W-:Y:S02]  /*cff0*/  LOP3.LUT R0, R0, 0x7fffe000, RZ, 0xc0, !PT ;  /* 0x7fffe00000007812 */ /* 0x000fe400078ec0ff */
[----:B------:R-:W-:-:S02]  /*d000*/  SHF.R.U32.HI R25, RZ, 0x10, R21 ;  /* 0x00000010ff197819 */ /* 0x000fc40000011615 */
[----:B------:R-:W-:Y:S02]  /*d010*/  IADD3 R0, R2, R0, R114 ;  /* 0x0000000002007210 */ /* 0x000fe40007ffe072 */
[----:B------:R-:W-:Y:S01]  /*d020*/  SHF.R.U64 R54, R20, 0x10, R21 ;  /* 0x0000001014367819 */ /* 0x000fe20000001215 */
[----:B------:R-:W-:Y:S01]  /*d030*/  HADD2.F32 R88, -RZ, R25.H0_H0 ;  /* 0x20000019ff587230 */ /* 0x000fe20000004100 */
[----:B------:R-:W-:Y:S01]  /*d040*/  SHF.L.U32 R29, R0, 0x1, RZ ;  /* 0x00000001001d7819 */ /* 0x000fe200000006ff */
[----:B------:R-:W-:Y:S01]  /*d050*/  HADD2.F32 R0, -RZ, R28.H0_H0 ;  /* 0x2000001cff007230 */ /* 0x000fe20000004100 */
[----:B------:R-:W-:Y:S01]  /*d060*/  SHF.R.U64 R41, R18, 0x10, R19 ;  /* 0x0000001012297819 */ /* 0x000fe20000001213 */
[----:B------:R-:W-:Y:S01]  /*d070*/  HADD2.F32 R54, -RZ, R54.H0_H0 ;  /* 0x20000036ff367230 */ /* 0x000fe20000004100 */
[----:B------:R-:W-:Y:S01]  /*d080*/  SHF.R.U64 R53, R22, 0x10, R23 ;  /* 0x0000001016357819 */ /* 0x000fe20000001217 */
[----:B---3--:R-:W2:Y:S01]  /*d090*/  LDS.128 R8, [R29+0x10080] ;  /* 0x010080001d087984 */ /* 0x008ea20000000c00 */
[----:B------:R-:W-:-:S02]  /*d0a0*/  SHF.R.U32.HI R22, RZ, 0x10, R19 ;  /* 0x00000010ff167819 */ /* 0x000fc40000011613 */
[----:B------:R-:W-:-:S03]  /*d0b0*/  SHF.R.U32.HI R26, RZ, 0x10, R23 ;  /* 0x00000010ff1a7819 */ /* 0x000fc60000011617 */
[----:B------:R-:W-:Y:S02]  /*d0c0*/  HADD2.F32 R22, -RZ, R22.H0_H0 ;  /* 0x20000016ff167230 */ /* 0x000fe40000004100 */
[----:B-1----:R-:W-:Y:S02]  /*d0d0*/  HADD2.F32 R15, -RZ, R5.H0_H0 ;  /* 0x20000005ff0f7230 */ /* 0x002fe40000004100 */
[--C-:B------:R-:W-:Y:S02]  /*d0e0*/  HADD2.F32 R17, -RZ, R7.reuse.H0_H0 ;  /* 0x20000007ff117230 */ /* 0x100fe40000004100 */
[----:B------:R-:W-:Y:S02]  /*d0f0*/  HADD2.F32 R16, -RZ, R7.H1_H1 ;  /* 0x30000007ff107230 */ /* 0x000fe40000004100 */
[----:B------:R-:W-:Y:S01]  /*d100*/  HADD2.F32 R14, -RZ, R5.H1_H1 ;  /* 0x30000005ff0e7230 */ /* 0x000fe20000004100 */
[----:B------:R-:W-:Y:S01]  /*d110*/  FMUL.FTZ R5, R15, R0 ;  /* 0x000000000f057220 */ /* 0x000fe20000410000 */
[----:B------:R-:W-:-:S02]  /*d120*/  HADD2.F32 R18, -RZ, R6.H0_H0 ;  /* 0x20000006ff127230 */ /* 0x000fc40000004100 */
[----:B------:R-:W-:Y:S02]  /*d130*/  HADD2.F32 R20, -RZ, R6.H1_H1 ;  /* 0x30000006ff147230 */ /* 0x000fe40000004100 */
[----:B------:R-:W-:Y:S02]  /*d140*/  HADD2.F32 R6, -RZ, R30.H0_H0 ;  /* 0x2000001eff067230 */ /* 0x000fe40000004100 */
[--C-:B------:R-:W-:Y:S02]  /*d150*/  HADD2.F32 R19, -RZ, R4.reuse.H0_H0 ;  /* 0x20000004ff137230 */ /* 0x100fe40000004100 */
[----:B------:R-:W-:Y:S02]  /*d160*/  HADD2.F32 R21, -RZ, R4.H1_H1 ;  /* 0x30000004ff157230 */ /* 0x000fe40000004100 */
[----:B------:R-:W-:Y:S02]  /*d170*/  HADD2.F32 R4, -RZ, R28.H1_H1 ;  /* 0x3000001cff047230 */ /* 0x000fe40000004100 */
[----:B--2---:R-:W-:-:S02]  /*d180*/  HADD2.F32 R3, -RZ, R9.H0_H0 ;  /* 0x20000009ff037230 */ /* 0x004fc40000004100 */
[----:B------:R-:W-:Y:S02]  /*d190*/  HADD2.F32 R2, -RZ, R9.H1_H1 ;  /* 0x30000009ff027230 */ /* 0x000fe40000004100 */
[--C-:B------:R-:W-:Y:S01]  /*d1a0*/  HADD2.F32 R9, -RZ, R8.reuse.H0_H0 ;  /* 0x20000008ff097230 */ /* 0x100fe20000004100 */
[C---:B------:R-:W-:Y:S01]  /*d1b0*/  FMUL.FTZ R30, R3.reuse, R0 ;  /* 0x00000000031e7220 */ /* 0x040fe20000410000 */
[----:B------:R-:W-:Y:S01]  /*d1c0*/  HADD2.F32 R13, -RZ, R8.H1_H1 ;  /* 0x30000008ff0d7230 */ /* 0x000fe20000004100 */
[----:B------:R-:W-:Y:S01]  /*d1d0*/  FFMA.FTZ R43, R3, R6, R5 ;  /* 0x00000006032b7223 */ /* 0x000fe20000010005 */
[--C-:B------:R-:W-:Y:S01]  /*d1e0*/  HADD2.F32 R8, -RZ, R11.reuse.H0_H0 ;  /* 0x2000000bff087230 */ /* 0x100fe20000004100 */
[-C--:B------:R-:W-:Y:S01]  /*d1f0*/  FMUL.FTZ R3, R19, R4.reuse ;  /* 0x0000000413037220 */ /* 0x080fe20000410000 */
[----:B------:R-:W-:Y:S01]  /*d200*/  HADD2.F32 R7, -RZ, R11.H1_H1 ;  /* 0x3000000bff077230 */ /* 0x000fe20000004100 */
[----:B------:R-:W-:Y:S01]  /*d210*/  FMUL.FTZ R27, R9, R4 ;  /* 0x00000004091b7220 */ /* 0x000fe20000410000 */
[----:B------:R-:W-:-:S02]  /*d220*/  HADD2.F32 R11, -RZ, R24.H0_H0 ;  /* 0x20000018ff0b7230 */ /* 0x000fc40000004100 */
[----:B------:R-:W-:Y:S02]  /*d230*/  HADD2.F32 R5, -RZ, R31.H1_H1 ;  /* 0x3000001fff057230 */ /* 0x000fe40000004100 */
[----:B------:R-:W-:Y:S01]  /*d240*/  HADD2.F32 R12, -RZ, R10.H0_H0 ;  /* 0x2000000aff0c7230 */ /* 0x000fe20000004100 */
[-C--:B------:R-:W-:Y:S01]  /*d250*/  FMUL.FTZ R0, R14, R11.reuse ;  /* 0x0000000b0e007220 */ /* 0x080fe20000410000 */
[----:B------:R-:W-:Y:S01]  /*d260*/  HADD2.F32 R4, -RZ, R55.H0_H0 ;  /* 0x20000037ff047230 */ /* 0x000fe20000004100 */
[C---:B------:R-:W-:Y:S01]  /*d270*/  FMUL.FTZ R28, R2.reuse, R11 ;  /* 0x0000000b021c7220 */ /* 0x040fe20000410000 */
[----:B------:R-:W-:Y:S01]  /*d280*/  HADD2.F32 R55, -RZ, R26.H0_H0 ;  /* 0x2000001aff377230 */ /* 0x000fe20000004100 */
[----:B------:R-:W-:Y:S01]  /*d290*/  FFMA.FTZ R42, R2, R88, R0 ;  /* 0x00000058022a7223 */ /* 0x000fe20000010000 */
[--C-:B------:R-:W-:Y:S02]  /*d2a0*/  HADD2.F32 R0, -RZ, R40.reuse.H0_H0 ;  /* 0x20000028ff007230 */ /* 0x100fe40000004100 */
[----:B------:R-:W-:Y:S01]  /*d2b0*/  HADD2.F32 R2, -RZ, R31.H0_H0 ;  /* 0x2000001fff027230 */ /* 0x000fe20000004100 */
[----:B------:R-:W-:Y:S01]  /*d2c0*/  FFMA.FTZ R31, R9, R5, R3 ;  /* 0x00000005091f7223 */ /* 0x000fe20000010003 */
[----:B------:R-:W-:Y:S01]  /*d2d0*/  HADD2.F32 R3, -RZ, R40.H1_H1 ;  /* 0x30000028ff037230 */ /* 0x000fe20000004100 */
[-C--:B------:R-:W-:Y:S01]  /*d2e0*/  FMUL.FTZ R9, R17, R0.reuse ;  /* 0x0000000011097220 */ /* 0x080fe20000410000 */
[----:B------:R-:W-:Y:S01]  /*d2f0*/  HADD2.F32 R10, -RZ, R10.H1_H1 ;  /* 0x3000000aff0a7230 */ /* 0x000fe20000004100 */
[----:B------:R-:W-:-:S02]  /*d300*/  FMUL.FTZ R23, R8, R0 ;  /* 0x0000000008177220 */ /* 0x000fc40000410000 */
[----:B------:R-:W-:Y:S01]  /*d310*/  FFMA.FTZ R24, R8, R3, R9 ;  /* 0x0000000308187223 */ /* 0x000fe20000010009 */
[----:B------:R-:W-:Y:S01]  /*d320*/  HADD2.F32 R8, -RZ, R52.H0_H0 ;  /* 0x20000034ff087230 */ /* 0x000fe20000004100 */
[----:B------:R-:W-:Y:S01]  /*d330*/  FMUL.FTZ R11, R18, R2 ;  /* 0x00000002120b7220 */ /* 0x000fe20000410000 */
[----:B------:R-:W-:Y:S01]  /*d340*/  HADD2.F32 R9, -RZ, R41.H0_H0 ;  /* 0x20000029ff097230 */ /* 0x000fe20000004100 */
[----:B------:R-:W-:Y:S01]  /*d350*/  FMUL.FTZ R0, R16, R22 ;  /* 0x0000001610007220 */ /* 0x000fe20000410000 */
[----:B------:R-:W-:Y:S01]  /*d360*/  HADD2.F32 R41, -RZ, R53.H0_H0 ;  /* 0x20000035ff297230 */ /* 0x000fe20000004100 */
[C---:B------:R-:W-:Y:S02]  /*d370*/  FMUL.FTZ R25, R12.reuse, R2 ;  /* 0x000000020c197220 */ /* 0x040fe40000410000 */
[----:B------:R-:W-:Y:S02]  /*d380*/  FFMA.FTZ R40, R12, R4, R11 ;  /* 0x000000040c287223 */ /* 0x000fe4000001000b */
[----:B------:R-:W-:-:S02]  /*d390*/  FMUL.FTZ R2, R21, R8 ;  /* 0x0000000815027220 */ /* 0x000fc40000410000 */
[C---:B------:R-:W-:Y:S02]  /*d3a0*/  FMUL.FTZ R11, R7.reuse, R22 ;  /* 0x00000016070b7220 */ /* 0x040fe40000410000 */
[----:B------:R-:W-:Y:S02]  /*d3b0*/  FFMA.FTZ R22, R7, R55, R0 ;  /* 0x0000003707167223 */ /* 0x000fe40000010000 */
[C---:B------:R-:W-:Y:S02]  /*d3c0*/  FMUL.FTZ R7, R13.reuse, R8 ;  /* 0x000000080d077220 */ /* 0x040fe40000410000 */
[-C--:B------:R-:W-:Y:S02]  /*d3d0*/  FMUL.FTZ R0, R20, R9.reuse ;  /* 0x0000000914007220 */ /* 0x080fe40000410000 */
[----:B------:R-:W-:Y:S02]  /*d3e0*/  FFMA.FTZ R13, R13, R54, R2 ;  /* 0x000000360d0d7223 */ /* 0x000fe40000010002 */
[----:B------:R-:W-:-:S02]  /*d3f0*/  FMUL.FTZ R2, R10, R9 ;  /* 0x000000090a027220 */ /* 0x000fc40000410000 */
        /* <DEDUP_REMOVED lines=9> */
[----:B------:R-:W-:-:S02]  /*d490*/  FFMA.FTZ R0, R16, R55, -R11 ;  /* 0x0000003710007223 */ /* 0x000fc4000001080b */
[----:B------:R-:W-:Y:S01]  /*d4a0*/  FFMA.FTZ R6, R21, R54, -R7 ;  /* 0x0000003615067223 */ /* 0x000fe20000010807 */
[----:B------:R-:W-:Y:S01]  /*d4b0*/  F2FP.PACK_AB R7, R22, R24 ;  /* 0x000000181607723e */ /* 0x000fe200000000ff */
[----:B------:R-:W-:Y:S01]  /*d4c0*/  FFMA.FTZ R2, R20, R41, -R2 ;  /* 0x0000002914027223 */ /* 0x000fe20000010802 */
[----:B------:R-:W-:Y:S02]  /*d4d0*/  F2FP.PACK_AB R11, R0, R3 ;  /* 0x00000003000b723e */ /* 0x000fe400000000ff */
[----:B------:R-:W-:Y:S02]  /*d4e0*/  F2FP.PACK_AB R8, R6, R12 ;  /* 0x0000000c0608723e */ /* 0x000fe400000000ff */
[----:B------:R-:W-:Y:S02]  /*d4f0*/  F2FP.PACK_AB R10, R2, R10 ;  /* 0x0000000a020a723e */ /* 0x000fe400000000ff */
[----:B------:R-:W-:-:S03]  /*d500*/  F2FP.PACK_AB R6, R26, R40 ;  /* 0x000000281a06723e */ /* 0x000fc600000000ff */
[----:B------:R1:W-:Y:S04]  /*d510*/  STS.128 [R195+0x10080], R8 ;  /* 0x01008008c3007388 */ /* 0x0003e80000000c00 */
[----:B------:R1:W-:Y:S02]  /*d520*/  STS.128 [R29+0x10080], R4 ;  /* 0x010080041d007388 */ /* 0x0003e40000000c00 */
.L_x_678:
[----:B------:R-:W-:Y:S05]  /*d530*/  BSYNC B0 ;  /* 0x0000000000007941 */ /* 0x000fea0003800000 */
.L_x_677:
[----:B------:R-:W-:-:S13]  /*d540*/  ISETP.GE.AND P0, PT, R146, c[0x0][0x27c], PT ;  /* 0x00009f0092007a0c */ /* 0x000fda0003f06270 */
[----:B------:R-:W-:Y:S05]  /*d550*/  @P0 BRA `(.L_x_676) ;  /* 0x0000067000000947 */ /* 0x000fea0003800000 */
[--C-:B------:R-:W-:Y:S02]  /*d560*/  SHF.R.S32.HI R0, RZ, 0x3, R89.reuse ;  /* 0x00000003ff007819 */ /* 0x100fe40000011459 */
[----:B------:R-:W-:Y:S02]  /*d570*/  MOV R3, c[0x0][0x27c] ;  /* 0x00009f0000037a02 */ /* 0x000fe40000000f00 */
[----:B------:R-:W-:Y:S02]  /*d580*/  LEA.HI R2, R91, R146, RZ, 0x6 ;  /* 0x000000925b027211 */ /* 0x000fe400078f30ff */
[----:B------:R-:W-:Y:S02]  /*d590*/  LEA.HI R0, R3, R0, RZ, 0x1d ;  /* 0x0000000003007211 */ /* 0x000fe400078fe8ff */
[----:B------:R-:W-:Y:S02]  /*d5a0*/  LOP3.LUT R3, R113, 0x38, R89, 0xf8, !PT ;  /* 0x0000003871037812 */ /* 0x000fe400078ef859 */
[----:B------:R-:W-:-:S02]  /*d5b0*/  SHF.L.U32 R2, R2, 0x7, RZ ;  /* 0x0000000702027819 */ /* 0x000fc400000006ff */
[----:B-1----:R-:W-:Y:S02]  /*d5c0*/  SHF.R.S32.HI R4, RZ, 0x1f, R0 ;  /* 0x0000001fff047819 */ /* 0x002fe40000011400 */
[----:B------:R-:W-:Y:S02]  /*d5d0*/  LOP3.LUT R3, R3, R140, RZ, 0x3c, !PT ;  /* 0x0000008c03037212 */ /* 0x000fe400078e3cff */
[----:B------:R-:W-:Y:S02]  /*d5e0*/  LOP3.LUT R2, R2, 0xffffe000, RZ, 0xc0, !PT ;  /* 0xffffe00002027812 */ /* 0x000fe400078ec0ff */
[----:B------:R-:W-:Y:S02]  /*d5f0*/  SHF.L.U32 R5, R0, 0x3, RZ ;  /* 0x0000000300057819 */ /* 0x000fe400000006ff */
[----:B------:R-:W-:Y:S02]  /*d600*/  LEA.HI R4, R4, R0, RZ, 0x3 ;  /* 0x0000000004047211 */ /* 0x000fe400078f18ff */
[----:B------:R-:W-:-:S02]  /*d610*/  IADD3 R0, R3, R2, R114 ;  /* 0x0000000203007210 */ /* 0x000fc40007ffe072 */
[----:B------:R-:W-:Y:S02]  /*d620*/  LOP3.LUT R3, R113, 0x38, R5, 0xf8, !PT ;  /* 0x0000003871037812 */ /* 0x000fe400078ef805 */
[----:B------:R-:W-:Y:S02]  /*d630*/  SHF.L.U32 R2, R4, 0xa, RZ ;  /* 0x0000000a04027819 */ /* 0x000fe400000006ff */
[----:B------:R-:W-:Y:S02]  /*d640*/  LEA R40, R0, 0x10080, 0x1 ;  /* 0x0001008000287811 */ /* 0x000fe400078e08ff */
[----:B------:R-:W-:Y:S02]  /*d650*/  LOP3.LUT R3, R3, R140, RZ, 0x3c, !PT ;  /* 0x0000008c03037212 */ /* 0x000fe400078e3cff */
[----:B------:R-:W-:Y:S01]  /*d660*/  LOP3.LUT R0, R2, 0x7fffe000, RZ, 0xc0, !PT ;  /* 0x7fffe00002007812 */ /* 0x000fe200078ec0ff */
[----:B------:R-:W1:Y:S01]  /*d670*/  LDS.128 R4, [R40] ;  /* 0x0000000028047984 */ /* 0x000e620000000c00 */
[----:B------:R-:W-:Y:S01]  /*d680*/  HADD2.F32 R2, -RZ, R100.H0_H0 ;  /* 0x20000064ff027230 */ /* 0x000fe20000004100 */
[----:B------:R-:W-:-:S02]  /*d690*/  SHF.R.U32.HI R21, RZ, 0x10, R33 ;  /* 0x00000010ff157819 */ /* 0x000fc40000011621 */
[----:B------:R-:W-:Y:S02]  /*d6a0*/  IADD3 R0, R3, R0, R114 ;  /* 0x0000000003007210 */ /* 0x000fe40007ffe072 */
[--C-:B------:R-:W-:Y:S02]  /*d6b0*/  SHF.R.U64 R30, R36, 0x10, R37.reuse ;  /* 0x00000010241e7819 */ /* 0x100fe40000001225 */
[----:B------:R-:W-:Y:S02]  /*d6c0*/  SHF.L.U32 R29, R0, 0x1, RZ ;  /* 0x00000001001d7819 */ /* 0x000fe400000006ff */
[----:B------:R-:W-:Y:S02]  /*d6d0*/  SHF.R.U32.HI R0, RZ, 0x10, R37 ;  /* 0x00000010ff007819 */ /* 0x000fe40000011625 */
[----:B------:R-:W-:Y:S01]  /*d6e0*/  SHF.R.U64 R41, R32, 0x10, R33 ;  /* 0x0000001020297819 */ /* 0x000fe20000001221 */
[----:B---3--:R-:W2:Y:S01]  /*d6f0*/  LDS.128 R8, [R29+0x10080] ;  /* 0x010080001d087984 */ /* 0x008ea20000000c00 */
[--C-:B------:R-:W-:Y:S01]  /*d700*/  SHF.R.U64 R36, R34, 0x10, R35.reuse ;  /* 0x0000001022247819 */ /* 0x100fe20000001223 */
[----:B------:R-:W-:Y:S01]  /*d710*/  HADD2.F32 R24, -RZ, R0.H0_H0 ;  /* 0x20000000ff187230 */ /* 0x000fe20000004100 */
[----:B------:R-:W-:Y:S01]  /*d720*/  SHF.R.U32.HI R23, RZ, 0x10, R35 ;  /* 0x00000010ff177819 */ /* 0x000fe20000011623 */
[----:B------:R-:W-:Y:S01]  /*d730*/  HADD2.F32 R0, -RZ, R100.H1_H1 ;  /* 0x30000064ff007230 */ /* 0x000fe20000004100 */
[--C-:B------:R-:W-:Y:S01]  /*d740*/  SHF.R.U64 R25, R38, 0x10, R39.reuse ;  /* 0x0000001026197819 */ /* 0x100fe20000001227 */
[----:B------:R-:W-:Y:S01]  /*d750*/  HADD2.F32 R37, -RZ, R41.H0_H0 ;  /* 0x20000029ff257230 */ /* 0x000fe20000004100 */
[----:B------:R-:W-:Y:S01]  /*d760*/  SHF.R.U32.HI R22, RZ, 0x10, R39 ;  /* 0x00000010ff167819 */ /* 0x000fe20000011627 */
[----:B------:R-:W-:-:S02]  /*d770*/  HADD2.F32 R39, -RZ, R21.H0_H0 ;  /* 0x20000015ff277230 */ /* 0x000fc40000004100 */
[----:B------:R-:W-:Y:S02]  /*d780*/  HADD2.F32 R38, -RZ, R23.H0_H0 ;  /* 0x20000017ff267230 */ /* 0x000fe40000004100 */
[----:B------:R-:W-:Y:S02]  /*d790*/  HADD2.F32 R22, -RZ, R22.H0_H0 ;  /* 0x20000016ff167230 */ /* 0x000fe40000004100 */
[----:B------:R-:W-:Y:S02]  /*d7a0*/  HADD2.F32 R36, -RZ, R36.H0_H0 ;  /* 0x20000024ff247230 */ /* 0x000fe40000004100 */
[--C-:B-1----:R-:W-:Y:S02]  /*d7b0*/  HADD2.F32 R14, -RZ, R5.reuse.H0_H0 ;  /* 0x20000005ff0e7230 */ /* 0x102fe40000004100 */
[----:B------:R-:W-:Y:S02]  /*d7c0*/  HADD2.F32 R13, -RZ, R5.H1_H1 ;  /* 0x30000005ff0d7230 */ /* 0x000fe40000004100 */
[----:B------:R-:W-:-:S02]  /*d7d0*/  HADD2.F32 R18, -RZ, R4.H0_H0 ;  /* 0x20000004ff127230 */ /* 0x000fc40000004100 */
[----:B------:R-:W-:Y:S02]  /*d7e0*/  HADD2.F32 R20, -RZ, R4.H1_H1 ;  /* 0x30000004ff147230 */ /* 0x000fe40000004100 */
[--C-:B------:R-:W-:Y:S02]  /*d7f0*/  HADD2.F32 R16, -RZ, R7.reuse.H0_H0 ;  /* 0x20000007ff107230 */ /* 0x100fe40000004100 */
[----:B------:R-:W-:Y:S02]  /*d800*/  HADD2.F32 R15, -RZ, R7.H1_H1 ;  /* 0x30000007ff0f7230 */ /* 0x000fe40000004100 */
[----:B------:R-:W-:Y:S02]  /*d810*/  HADD2.F32 R17, -RZ, R6.H0_H0 ;  /* 0x20000006ff117230 */ /* 0x000fe40000004100 */
[--C-:B--2---:R-:W-:Y:S02]  /*d820*/  HADD2.F32 R5, -RZ, R9.reuse.H0_H0 ;  /* 0x20000009ff057230 */ /* 0x104fe40000004100 */
[----:B------:R-:W-:-:S02]  /*d830*/  HADD2.F32 R4, -RZ, R9.H1_H1 ;  /* 0x30000009ff047230 */ /* 0x000fc40000004100 */
[----:B------:R-:W-:Y:S01]  /*d840*/  HADD2.F32 R19, -RZ, R6.H1_H1 ;  /* 0x30000006ff137230 */ /* 0x000fe20000004100 */
[----:B------:R-:W-:Y:S01]  /*d850*/  FMUL.FTZ R33, R5, R2 ;  /* 0x0000000205217220 */ /* 0x000fe20000410000 */
[--C-:B------:R-:W-:Y:S01]  /*d860*/  HADD2.F32 R12, -RZ, R8.reuse.H0_H0 ;  /* 0x20000008ff0c7230 */ /* 0x100fe20000004100 */
[----:B------:R-:W-:Y:S01]  /*d870*/  FMUL.FTZ R31, R4, R24 ;  /* 0x00000018041f7220 */ /* 0x000fe20000410000 */
[----:B------:R-:W-:Y:S02]  /*d880*/  HADD2.F32 R9, -RZ, R8.H1_H1 ;  /* 0x30000008ff097230 */ /* 0x000fe40000004100 */
[--C-:B------:R-:W-:Y:S02]  /*d890*/  HADD2.F32 R8, -RZ, R10.reuse.H0_H0 ;  /* 0x2000000aff087230 */ /* 0x100fe40000004100 */
[----:B------:R-:W-:Y:S01]  /*d8a0*/  HADD2.F32 R7, -RZ, R10.H1_H1 ;  /* 0x3000000aff077230 */ /* 0x000fe20000004100 */
[----:B------:R-:W-:Y:S01]  /*d8b0*/  FMUL.FTZ R10, R14, R2 ;  /* 0x000000020e0a7220 */ /* 0x000fe20000410000 */
[----:B------:R-:W-:Y:S01]  /*d8c0*/  HADD2.F32 R6, -RZ, R101.H0_H0 ;  /* 0x20000065ff067230 */ /* 0x000fe20000004100 */
[----:B------:R-:W-:Y:S01]  /*d8d0*/  FMUL.FTZ R2, R16, R0 ;  /* 0x0000000010027220 */ /* 0x000fe20000410000 */
[----:B------:R-:W-:-:S02]  /*d8e0*/  HADD2.F32 R3, -RZ, R11.H0_H0 ;  /* 0x2000000bff037230 */ /* 0x000fc40000004100 */
[----:B------:R-:W-:Y:S01]  /*d8f0*/  HADD2.F32 R11, -RZ, R11.H1_H1 ;  /* 0x3000000bff0b7230 */ /* 0x000fe20000004100 */
[----:B------:R-:W-:Y:S01]  /*d900*/  FFMA.FTZ R35, R5, R6, R10 ;  /* 0x0000000605237223 */ /* 0x000fe2000001000a */
[--C-:B------:R-:W-:Y:S01]  /*d910*/  HADD2.F32 R5, -RZ, R102.reuse.H0_H0 ;  /* 0x20000066ff057230 */ /* 0x100fe20000004100 */
[----:B------:R-:W-:Y:S01]  /*d920*/  FMUL.FTZ R26, R3, R0 ;  /* 0x00000000031a7220 */ /* 0x000fe20000410000 */
[----:B------:R-:W-:Y:S01]  /*d930*/  HADD2.F32 R0, -RZ, R101.H1_H1 ;  /* 0x30000065ff007230 */ /* 0x000fe20000004100 */
[----:B------:R-:W-:Y:S02]  /*d940*/  FMUL.FTZ R10, R13, R24 ;  /* 0x000000180d0a7220 */ /* 0x000fe40000410000 */
[----:B------:R-:W-:Y:S01]  /*d950*/  FFMA.FTZ R32, R3, R5, R2 ;  /* 0x0000000503207223 */ /* 0x000fe20000010002 */
[----:B------:R-:W-:Y:S01]  /*d960*/  HADD2.F32 R3, -RZ, R103.H0_H0 ;  /* 0x20000067ff037230 */ /* 0x000fe20000004100 */
[----:B------:R-:W-:Y:S01]  /*d970*/  FFMA.FTZ R34, R4, R39, R10 ;  /* 0x0000002704227223 */ /* 0x000fe2000001000a */
[----:B------:R-:W-:Y:S01]  /*d980*/  HADD2.F32 R2, -RZ, R102.H1_H1 ;  /* 0x30000066ff027230 */ /* 0x000fe20000004100 */
[----:B------:R-:W-:-:S02]  /*d990*/  FMUL.FTZ R10, R18, R0 ;  /* 0x00000000120a7220 */ /* 0x000fc40000410000 */
[----:B------:R-:W-:Y:S02]  /*d9a0*/  FMUL.FTZ R4, R15, R22 ;  /* 0x000000160f047220 */ /* 0x000fe40000410000 */
[C---:B------:R-:W-:Y:S01]  /*d9b0*/  FFMA.FTZ R27, R12.reuse, R3, R10 ;  /* 0x000000030c1b7223 */ /* 0x040fe2000001000a */
[----:B------:R-:W-:Y:S01]  /*d9c0*/  HADD2.F32 R10, -RZ, R30.H0_H0 ;  /* 0x2000001eff0a7230 */ /* 0x000fe20000004100 */
[C---:B------:R-:W-:Y:S02]  /*d9d0*/  FFMA.FTZ R28, R11.reuse, R38, R4 ;  /* 0x000000260b1c7223 */ /* 0x040fe40000010004 */
[----:B------:R-:W-:Y:S01]  /*d9e0*/  FMUL.FTZ R24, R11, R22 ;  /* 0x000000160b187220 */ /* 0x000fe20000410000 */
[----:B------:R-:W-:Y:S01]  /*d9f0*/  HADD2.F32 R11, -RZ, R25.H0_H0 ;  /* 0x20000019ff0b7230 */ /* 0x000fe20000004100 */
[----:B------:R-:W-:Y:S01]  /*da00*/  FMUL.FTZ R23, R12, R0 ;  /* 0x000000000c177220 */ /* 0x000fe20000410000 */
[----:B------:R-:W-:Y:S01]  /*da10*/  HADD2.F32 R0, -RZ, R103.H1_H1 ;  /* 0x30000067ff007230 */ /* 0x000fe20000004100 */
[----:B------:R-:W-:-:S02]  /*da20*/  FMUL.FTZ R4, R17, R2 ;  /* 0x0000000211047220 */ /* 0x000fc40000410000 */
[----:B------:R-:W-:Y:S02]  /*da30*/  FMUL.FTZ R21, R8, R2 ;  /* 0x0000000208157220 */ /* 0x000fe40000410000 */
[----:B------:R-:W-:Y:S02]  /*da40*/  FMUL.FTZ R2, R20, R10 ;  /* 0x0000000a14027220 */ /* 0x000fe40000410000 */
[----:B------:R-:W-:Y:S02]  /*da50*/  FFMA.FTZ R30, R8, R0, R4 ;  /* 0x00000000081e7223 */ /* 0x000fe40000010004 */
[C---:B------:R-:W-:Y:S02]  /*da60*/  FFMA.FTZ R22, R9.reuse, R37, R2 ;  /* 0x0000002509167223 */ /* 0x040fe40000010002 */
[----:B------:R-:W-:Y:S02]  /*da70*/  FMUL.FTZ R10, R9, R10 ;  /* 0x0000000a090a7220 */ /* 0x000fe40000410000 */
[----:B------:R-:W-:-:S02]  /*da80*/  FMUL.FTZ R2, R7, R11 ;  /* 0x0000000b07027220 */ /* 0x000fc40000410000 */
[----:B------:R-:W-:Y:S02]  /*da90*/  FMUL.FTZ R4, R19, R11 ;  /* 0x0000000b13047220 */ /* 0x000fe40000410000 */
[----:B------:R-:W-:Y:S02]  /*daa0*/  FFMA.FTZ R12, R18, R3, -R23 ;  /* 0x00000003120c7223 */ /* 0x000fe40000010817 */
[----:B------:R-:W-:Y:S02]  /*dab0*/  FFMA.FTZ R8, R14, R6, -R33 ;  /* 0x000000060e087223 */ /* 0x000fe40000010821 */
[----:B------:R-:W-:Y:S02]  /*dac0*/  FFMA.FTZ R9, R13, R39, -R31 ;  /* 0x000000270d097223 */ /* 0x000fe4000001081f */
[----:B------:R-:W-:Y:S02]  /*dad0*/  FFMA.FTZ R3, R17, R0, -R21 ;  /* 0x0000000011037223 */ /* 0x000fe40000010815 */
[----:B------:R-:W-:Y:S01]  /*dae0*/  FFMA.FTZ R11, R16, R5, -R26 ;  /* 0x00000005100b7223 */ /* 0x000fe2000001081a */
[----:B------:R-:W-:Y:S01]  /*daf0*/  F2FP.PACK_AB R9, R9, R8 ;  /* 0x000000080909723e */ /* 0x000fe200000000ff */
[----:B------:R-:W-:Y:S01]  /*db00*/  FFMA.FTZ R6, R15, R38, -R24 ;  /* 0x000000260f067223 */ /* 0x000fe20000010818 */
[----:B------:R-:W-:Y:S01]  /*db10*/  F2FP.PACK_AB R5, R34, R35 ;  /* 0x000000232205723e */ /* 0x000fe200000000ff */
[----:B------:R-:W-:-:S02]  /*db20*/  FFMA.FTZ R0, R20, R37, -R10 ;  /* 0x0000002514007223 */ /* 0x000fc4000001080a */
[-C--:B------:R-:W-:Y:S01]  /*db30*/  FFMA.FTZ R2, R19, R36.reuse, -R2 ;  /* 0x0000002413027223 */ /* 0x080fe20000010802 */
[----:B------:R-:W-:Y:S01]  /*db40*/  F2FP.PACK_AB R11, R6, R11 ;  /* 0x0000000b060b723e */ /* 0x000fe200000000ff */
[----:B------:R-:W-:Y:S01]  /*db50*/  FFMA.FTZ R25, R7, R36, R4 ;  /* 0x0000002407197223 */ /* 0x000fe20000010004 */
[----:B------:R-:W-:Y:S02]  /*db60*/  F2FP.PACK_AB R8, R0, R12 ;  /* 0x0000000c0008723e */ /* 0x000fe400000000ff */
[----:B------:R-:W-:Y:S02]  /*db70*/  F2FP.PACK_AB R10, R2, R3 ;  /* 0x00000003020a723e */ /* 0x000fe400000000ff */
[----:B------:R-:W-:Y:S02]  /*db80*/  F2FP.PACK_AB R7, R28, R32 ;  /* 0x000000201c07723e */ /* 0x000fe400000000ff */
[----:B------:R-:W-:Y:S01]  /*db90*/  F2FP.PACK_AB R4, R22, R27 ;  /* 0x0000001b1604723e */ /* 0x000fe200000000ff */
[----:B------:R1:W-:Y:S01]  /*dba0*/  STS.128 [R40], R8 ;  /* 0x0000000828007388 */ /* 0x0003e20000000c00 */
[----:B------:R-:W-:-:S05]  /*dbb0*/  F2FP.PACK_AB R6, R25, R30 ;  /* 0x0000001e1906723e */ /* 0x000fca00000000ff */
[----:B------:R1:W-:Y:S02]  /*dbc0*/  STS.128 [R29+0x10080], R4 ;  /* 0x010080041d007388 */ /* 0x0003e40000000c00 */
.L_x_676:
[----:B------:R-:W-:Y:S05]  /*dbd0*/  BSYNC B1 ;  /* 0x0000000000017941 */ /* 0x000fea0003800000 */
.L_x_675:
[----:B------:R-:W-:Y:S01]  /*dbe0*/  IADD3 R2, R213, 0x20, RZ ;  /* 0x00000020d5027810 */ /* 0x000fe20007ffe0ff */
[----:B------:R-:W-:Y:S01]  /*dbf0*/  BSSY B1, `(.L_x_679) ;  /* 0x00000d9000017945 */ /* 0x000fe20003800000 */
[----:B------:R-:W-:Y:S02]  /*dc00*/  SHF.R.S32.HI R52, RZ, 0x3, R89 ;  /* 0x00000003ff347819 */ /* 0x000fe40000011459 */
        /* <DEDUP_REMOVED lines=12> */
[----:B-1----:R-:W-:Y:S02]  /*dcd0*/  MOV R5, c[0x0][0x27c] ;  /* 0x00009f0000057a02 */ /* 0x002fe40000000f00 */
[----:B------:R-:W-:Y:S02]  /*dce0*/  LOP3.LUT R2, R0, 0x38, R144, 0xf8, !PT ;  /* 0x0000003800027812 */ /* 0x000fe400078ef890 */
[----:B------:R-:W-:Y:S02]  /*dcf0*/  LEA.HI R5, R5, R237, RZ, 0x1d ;  /* 0x000000ed05057211 */ /* 0x000fe400078fe8ff */
[----:B------:R-:W-:Y:S02]  /*dd00*/  SHF.R.U32.HI R14, RZ, 0x10, R49 ;  /* 0x00000010ff0e7819 */ /* 0x000fe40000011631 */
[----:B------:R-:W-:Y:S02]  /*dd10*/  SHF.R.S32.HI R4, RZ, 0x1f, R5 ;  /* 0x0000001fff047819 */ /* 0x000fe40000011405 */
[----:B------:R-:W-:Y:S01]  /*dd20*/  SHF.L.U32 R3, R5, 0x3, RZ ;  /* 0x0000000305037819 */ /* 0x000fe200000006ff */
[----:B------:R-:W-:Y:S01]  /*dd30*/  HADD2.F32 R14, -RZ, R14.H0_H0 ;  /* 0x2000000eff0e7230 */ /* 0x000fe20000004100 */
[----:B------:R-:W-:-:S02]  /*dd40*/  LEA.HI R5, R4, R5, RZ, 0x3 ;  /* 0x0000000504057211 */ /* 0x000fc400078f18ff */
[----:B------:R-:W-:Y:S02]  /*dd50*/  LOP3.LUT R4, R21, R2, R53, 0xf6, !PT ;  /* 0x0000000215047212 */ /* 0x000fe400078ef635 */
[----:B------:R-:W-:Y:S02]  /*dd60*/  LOP3.LUT R3, R0, 0x38, R3, 0xf8, !PT ;  /* 0x0000003800037812 */ /* 0x000fe400078ef803 */
[----:B------:R-:W-:Y:S02]  /*dd70*/  SHF.L.U32 R2, R5, 0xa, RZ ;  /* 0x0000000a05027819 */ /* 0x000fe400000006ff */
[----:B------:R-:W-:Y:S02]  /*dd80*/  LOP3.LUT R3, R3, R53, RZ, 0x3c, !PT ;  /* 0x0000003503037212 */ /* 0x000fe400078e3cff */
[----:B------:R-:W-:Y:S02]  /*dd90*/  LOP3.LUT R2, R2, 0x7fffe000, RZ, 0xc0, !PT ;  /* 0x7fffe00002027812 */ /* 0x000fe400078ec0ff */
[----:B------:R-:W-:-:S02]  /*dda0*/  LEA R34, R4, 0x10080, 0x1 ;  /* 0x0001008004227811 */ /* 0x000fc400078e08ff */
[----:B------:R-:W-:Y:S02]  /*ddb0*/  IADD3 R2, R3, R2, R21 ;  /* 0x0000000203027210 */ /* 0x000fe40007ffe015 */
[--C-:B------:R-:W-:Y:S01]  /*ddc0*/  SHF.R.U32.HI R24, RZ, 0x10, R45.reuse ;  /* 0x00000010ff187819 */ /* 0x100fe2000001162d */
[----:B------:R-:W1:Y:S01]  /*ddd0*/  LDS.128 R4, [R34] ;  /* 0x0000000022047984 */ /* 0x000e620000000c00 */
[----:B------:R-:W-:Y:S01]  /*dde0*/  SHF.L.U32 R32, R2, 0x1, RZ ;  /* 0x0000000102207819 */ /* 0x000fe200000006ff */
[----:B------:R-:W-:Y:S01]  /*ddf0*/  HADD2.F32 R2, -RZ, R104.H0_H0 ;  /* 0x20000068ff027230 */ /* 0x000fe20000004100 */
[----:B------:R-:W-:Y:S01]  /*de00*/  SHF.R.U64 R39, R44, 0x10, R45 ;  /* 0x000000102c277819 */ /* 0x000fe2000000122d */
[----:B------:R-:W-:Y:S01]  /*de10*/  HADD2.F32 R44, -RZ, R24.H0_H0 ;  /* 0x20000018ff2c7230 */ /* 0x000fe20000004100 */
[----:B------:R-:W-:Y:S01]  /*de20*/  SHF.R.U32.HI R25, RZ, 0x10, R51 ;  /* 0x00000010ff197819 */ /* 0x000fe20000011633 */
[----:B---3--:R-:W2:Y:S01]  /*de30*/  LDS.128 R8, [R32+0x10080] ;  /* 0x0100800020087984 */ /* 0x008ea20000000c00 */
[----:B------:R-:W-:Y:S01]  /*de40*/  SHF.R.U32.HI R27, RZ, 0x10, R47 ;  /* 0x00000010ff1b7819 */ /* 0x000fe2000001162f */
[----:B------:R-:W-:Y:S01]  /*de50*/  HADD2.F32 R39, -RZ, R39.H0_H0 ;  /* 0x20000027ff277230 */ /* 0x000fe20000004100 */
[----:B------:R-:W-:Y:S01]  /*de60*/  SHF.R.U64 R30, R48, 0x10, R49 ;  /* 0x00000010301e7819 */ /* 0x000fe20000001231 */
[----:B------:R-:W-:Y:S01]  /*de70*/  HADD2.F32 R25, -RZ, R25.H0_H0 ;  /* 0x20000019ff197230 */ /* 0x000fe20000004100 */
[----:B------:R-:W-:Y:S01]  /*de80*/  SHF.R.U64 R36, R50, 0x10, R51 ;  /* 0x0000001032247819 */ /* 0x000fe20000001233 */
[----:B------:R-:W-:Y:S01]  /*de90*/  HADD2.F32 R43, -RZ, R27.H0_H0 ;  /* 0x2000001bff2b7230 */ /* 0x000fe20000004100 */
[----:B------:R-:W-:Y:S01]  /*dea0*/  SHF.R.U64 R41, R46, 0x10, R47 ;  /* 0x000000102e297819 */ /* 0x000fe2000000122f */
[----:B-1----:R-:W-:-:S02]  /*deb0*/  HADD2.F32 R19, -RZ, R5.H0_H0 ;  /* 0x20000005ff137230 */ /* 0x002fc40000004100 */
[--C-:B------:R-:W-:Y:S02]  /*dec0*/  HADD2.F32 R20, -RZ, R4.reuse.H0_H0 ;  /* 0x20000004ff147230 */ /* 0x100fe40000004100 */
[----:B------:R-:W-:Y:S02]  /*ded0*/  HADD2.F32 R23, -RZ, R4.H1_H1 ;  /* 0x30000004ff177230 */ /* 0x000fe40000004100 */
[----:B--2---:R-:W-:Y:S02]  /*dee0*/  HADD2.F32 R4, -RZ, R9.H0_H0 ;  /* 0x20000009ff047230 */ /* 0x004fe40000004100 */
[----:B------:R-:W-:Y:S02]  /*def0*/  HADD2.F32 R15, -RZ, R5.H1_H1 ;  /* 0x30000005ff0f7230 */ /* 0x000fe40000004100 */
[--C-:B------:R-:W-:Y:S01]  /*df00*/  HADD2.F32 R17, -RZ, R7.reuse.H0_H0 ;  /* 0x20000007ff117230 */ /* 0x100fe20000004100 */
[----:B------:R-:W-:Y:S01]  /*df10*/  FMUL.FTZ R35, R4, R2 ;  /* 0x0000000204237220 */ /* 0x000fe20000410000 */
[----:B------:R-:W-:-:S02]  /*df20*/  HADD2.F32 R16, -RZ, R7.H1_H1 ;  /* 0x30000007ff107230 */ /* 0x000fc40000004100 */
[--C-:B------:R-:W-:Y:S02]  /*df30*/  HADD2.F32 R18, -RZ, R6.reuse.H0_H0 ;  /* 0x20000006ff127230 */ /* 0x100fe40000004100 */
[----:B------:R-:W-:Y:S01]  /*df40*/  HADD2.F32 R22, -RZ, R6.H1_H1 ;  /* 0x30000006ff167230 */ /* 0x000fe20000004100 */
[----:B------:R-:W-:Y:S01]  /*df50*/  FMUL.FTZ R6, R19, R2 ;  /* 0x0000000213067220 */ /* 0x000fe20000410000 */
[----:B------:R-:W-:Y:S01]  /*df60*/  HADD2.F32 R7, -RZ, R105.H0_H0 ;  /* 0x20000069ff077230 */ /* 0x000fe20000004100 */
[----:B------:R-:W-:Y:S01]  /*df70*/  FMUL.FTZ R2, R15, R14 ;  /* 0x0000000e0f027220 */ /* 0x000fe20000410000 */
[----:B------:R-:W-:Y:S02]  /*df80*/  HADD2.F32 R3, -RZ, R9.H1_H1 ;  /* 0x30000009ff037230 */ /* 0x000fe40000004100 */
[----:B------:R-:W-:Y:S01]  /*df90*/  HADD2.F32 R5, -RZ, R104.H1_H1 ;  /* 0x30000068ff057230 */ /* 0x000fe20000004100 */
[----:B------:R-:W-:Y:S01]  /*dfa0*/  FFMA.FTZ R42, R4, R7, R6 ;  /* 0x00000007042a7223 */ /* 0x000fe20000010006 */
[----:B------:R-:W-:Y:S01]  /*dfb0*/  HADD2.F32 R9, -RZ, R8.H0_H0 ;  /* 0x20000008ff097230 */ /* 0x000fe20000004100 */
[----:B------:R-:W-:Y:S01]  /*dfc0*/  FFMA.FTZ R40, R3, R44, R2 ;  /* 0x0000002c03287223 */ /* 0x000fe20000010002 */
[--C-:B------:R-:W-:Y:S01]  /*dfd0*/  HADD2.F32 R6, -RZ, R106.reuse.H1_H1 ;  /* 0x3000006aff067230 */ /* 0x100fe20000004100 */
[-C--:B------:R-:W-:Y:S01]  /*dfe0*/  FMUL.FTZ R4, R20, R5.reuse ;  /* 0x0000000514047220 */ /* 0x080fe20000410000 */
[----:B------:R-:W-:Y:S01]  /*dff0*/  HADD2.F32 R2, -RZ, R106.H0_H0 ;  /* 0x2000006aff027230 */ /* 0x000fe20000004100 */
[C---:B------:R-:W-:Y:S01]  /*e000*/  FMUL.FTZ R31, R9.reuse, R5 ;  /* 0x00000005091f7220 */ /* 0x040fe20000410000 */
[----:B------:R-:W-:Y:S01]  /*e010*/  HADD2.F32 R13, -RZ, R8.H1_H1 ;  /* 0x30000008ff0d7230 */ /* 0x000fe20000004100 */
[----:B------:R-:W-:Y:S01]  /*e020*/  FFMA.FTZ R37, R9, R6, R4 ;  /* 0x0000000609257223 */ /* 0x000fe20000010004 */
[----:B------:R-:W-:Y:S01]  /*e030*/  HADD2.F32 R8, -RZ, R11.H0_H0 ;  /* 0x2000000bff087230 */ /* 0x000fe20000004100 */
[----:B------:R-:W-:Y:S01]  /*e040*/  FMUL.FTZ R9, R17, R2 ;  /* 0x0000000211097220 */ /* 0x000fe20000410000 */
[----:B------:R-:W-:Y:S01]  /*e050*/  HADD2.F32 R4, -RZ, R107.H0_H0 ;  /* 0x2000006bff047230 */ /* 0x000fe20000004100 */
[----:B------:R-:W-:Y:S01]  /*e060*/  FMUL.FTZ R33, R3, R14 ;  /* 0x0000000e03217220 */ /* 0x000fe20000410000 */
[----:B------:R-:W-:Y:S01]  /*e070*/  HADD2.F32 R11, -RZ, R11.H1_H1 ;  /* 0x3000000bff0b7230 */ /* 0x000fe20000004100 */
[C---:B------:R-:W-:Y:S01]  /*e080*/  FMUL.FTZ R26, R8.reuse, R2 ;  /* 0x00000002081a7220 */ /* 0x040fe20000410000 */
[----:B------:R-:W-:Y:S01]  /*e090*/  HADD2.F32 R12, -RZ, R10.H0_H0 ;  /* 0x2000000aff0c7230 */ /* 0x000fe20000004100 */
[----:B------:R-:W-:Y:S01]  /*e0a0*/  FFMA.FTZ R28, R8, R4, R9 ;  /* 0x00000004081c7223 */ /* 0x000fe20000010009 */
[----:B------:R-:W-:Y:S01]  /*e0b0*/  HADD2.F32 R3, -RZ, R105.H1_H1 ;  /* 0x30000069ff037230 */ /* 0x000fe20000004100 */
[-C--:B------:R-:W-:Y:S01]  /*e0c0*/  FMUL.FTZ R2, R16, R25.reuse ;  /* 0x0000001910027220 */ /* 0x080fe20000410000 */
[----:B------:R-:W-:Y:S01]  /*e0d0*/  HADD2.F32 R8, -RZ, R30.H0_H0 ;  /* 0x2000001eff087230 */ /* 0x000fe20000004100 */
[C---:B------:R-:W-:Y:S01]  /*e0e0*/  FMUL.FTZ R24, R11.reuse, R25 ;  /* 0x000000190b187220 */ /* 0x040fe20000410000 */
[----:B------:R-:W-:Y:S01]  /*e0f0*/  HADD2.F32 R9, -RZ, R36.H0_H0 ;  /* 0x20000024ff097230 */ /* 0x000fe20000004100 */
[-C--:B------:R-:W-:Y:S01]  /*e100*/  FMUL.FTZ R14, R18, R3.reuse ;  /* 0x00000003120e7220 */ /* 0x080fe20000410000 */
[----:B------:R-:W-:Y:S01]  /*e110*/  HADD2.F32 R10, -RZ, R10.H1_H1 ;  /* 0x3000000aff0a7230 */ /* 0x000fe20000004100 */
[----:B------:R-:W-:Y:S01]  /*e120*/  FMUL.FTZ R29, R12, R3 ;  /* 0x000000030c1d7220 */ /* 0x000fe20000410000 */
[----:B------:R-:W-:Y:S01]  /*e130*/  HADD2.F32 R36, -RZ, R41.H0_H0 ;  /* 0x20000029ff247230 */ /* 0x000fe20000004100 */
[----:B------:R-:W-:Y:S01]  /*e140*/  FFMA.FTZ R25, R11, R43, R2 ;  /* 0x0000002b0b197223 */ /* 0x000fe20000010002 */
[----:B------:R-:W-:Y:S01]  /*e150*/  HADD2.F32 R5, -RZ, R107.H1_H1 ;  /* 0x3000006bff057230 */ /* 0x000fe20000004100 */
[----:B------:R-:W-:-:S02]  /*e160*/  FMUL.FTZ R3, R23, R8 ;  /* 0x0000000817037220 */ /* 0x000fc40000410000 */
[-C--:B------:R-:W-:Y:S02]  /*e170*/  FMUL.FTZ R2, R22, R9.reuse ;  /* 0x0000000916027220 */ /* 0x080fe40000410000 */
[C---:B------:R-:W-:Y:S02]  /*e180*/  FMUL.FTZ R11, R13.reuse, R8 ;  /* 0x000000080d0b7220 */ /* 0x040fe40000410000 */
[C---:B------:R-:W-:Y:S02]  /*e190*/  FMUL.FTZ R8, R10.reuse, R9 ;  /* 0x000000090a087220 */ /* 0x040fe40000410000 */
[----:B------:R-:W-:Y:S02]  /*e1a0*/  FFMA.FTZ R27, R13, R39, R3 ;  /* 0x000000270d1b7223 */ /* 0x000fe40000010003 */
[----:B------:R-:W-:Y:S02]  /*e1b0*/  FFMA.FTZ R30, R10, R36, R2 ;  /* 0x000000240a1e7223 */ /* 0x000fe40000010002 */
[----:B------:R-:W-:-:S02]  /*e1c0*/  FFMA.FTZ R38, R12, R5, R14 ;  /* 0x000000050c267223 */ /* 0x000fc4000001000e */
[----:B------:R-:W-:Y:S02]  /*e1d0*/  FFMA.FTZ R13, R20, R6, -R31 ;  /* 0x00000006140d7223 */ /* 0x000fe4000001081f */
[----:B------:R-:W-:Y:S02]  /*e1e0*/  FFMA.FTZ R10, R23, R39, -R11 ;  /* 0x00000027170a7223 */ /* 0x000fe4000001080b */
        /* <DEDUP_REMOVED lines=16> */
.L_x_682:
[----:B------:R-:W-:Y:S05]  /*e2f0*/  BSYNC B0 ;  /* 0x0000000000007941 */ /* 0x000fea0003800000 */
.L_x_681:
[----:B------:R-:W-:-:S13]  /*e300*/  ISETP.GE.AND P0, PT, R146, c[0x0][0x27c], PT ;  /* 0x00009f0092007a0c */ /* 0x000fda0003f06270 */
[----:B------:R-:W-:Y:S05]  /*e310*/  @P0 BRA `(.L_x_680) ;  /* 0x0000066000000947 */ /* 0x000fea0003800000 */
[----:B------:R-:W-:Y:S02]  /*e320*/  MOV R2, c[0x0][0x27c] ;  /* 0x00009f0000027a02 */ /* 0x000fe40000000f00 */
[----:B-1----:R-:W-:Y:S02]  /*e330*/  LEA.HI R4, R91, R146, RZ, 0x6 ;  /* 0x000000925b047211 */ /* 0x002fe400078f30ff */
[----:B------:R-:W-:Y:S02]  /*e340*/  LEA.HI R2, R2, R52, RZ, 0x1d ;  /* 0x0000003402027211 */ /* 0x000fe400078fe8ff */
[----:B------:R-:W-:Y:S02]  /*e350*/  LOP3.LUT R3, R0, 0x38, R89, 0xf8, !PT ;  /* 0x0000003800037812 */ /* 0x000fe400078ef859 */
[----:B------:R-:W-:Y:S02]  /*e360*/  SHF.R.S32.HI R5, RZ, 0x1f, R2 ;  /* 0x0000001fff057819 */ /* 0x000fe40000011402 */
[----:B------:R-:W-:-:S02]  /*e370*/  SHF.L.U32 R6, R2, 0x3, RZ ;  /* 0x0000000302067819 */ /* 0x000fc400000006ff */
[----:B------:R-:W-:Y:S02]  /*e380*/  LEA.HI R5, R5, R2, RZ, 0x3 ;  /* 0x0000000205057211 */ /* 0x000fe400078f18ff */
[----:B------:R-:W-:Y:S02]  /*e390*/  SHF.L.U32 R4, R4, 0x7, RZ ;  /* 0x0000000704047819 */ /* 0x000fe400000006ff */
        /* <DEDUP_REMOVED lines=8> */
[----:B------:R-:W-:Y:S01]  /*e420*/  HADD2.F32 R2, -RZ, R109.H0_H0 ;  /* 0x2000006dff027230 */ /* 0x000fe20000004100 */
[----:B------:R-:W-:Y:S02]  /*e430*/  LEA R33, R3, 0x10080, 0x1 ;  /* 0x0001008003217811 */ /* 0x000fe400078e08ff */
[----:B------:R-:W-:-:S02]  /*e440*/  SHF.L.U32 R29, R0, 0x1, RZ ;  /* 0x00000001001d7819 */ /* 0x000fc400000006ff */
[----:B------:R-:W-:Y:S01]  /*e450*/  SHF.R.U32.HI R0, RZ, 0x10, R57 ;  /* 0x00000010ff007819 */ /* 0x000fe20000011639 */
[----:B------:R-:W1:Y:S01]  /*e460*/  LDS.128 R4, [R33] ;  /* 0x0000000021047984 */ /* 0x000e620000000c00 */
[----:B------:R-:W-:Y:S02]  /*e470*/  SHF.R.U32.HI R21, RZ, 0x10, R61 ;  /* 0x00000010ff157819 */ /* 0x000fe4000001163d */
[----:B------:R-:W-:Y:S01]  /*e480*/  SHF.R.U32.HI R22, RZ, 0x10, R59 ;  /* 0x00000010ff167819 */ /* 0x000fe2000001163b */
[----:B---3--:R-:W2:Y:S01]  /*e490*/  LDS.128 R8, [R29+0x10080] ;  /* 0x010080001d087984 */ /* 0x008ea20000000c00 */
[----:B------:R-:W-:Y:S01]  /*e4a0*/  HADD2.F32 R24, -RZ, R0.H0_H0 ;  /* 0x20000000ff187230 */ /* 0x000fe20000004100 */
[----:B------:R-:W-:Y:S01]  /*e4b0*/  SHF.R.U32.HI R23, RZ, 0x10, R63 ;  /* 0x00000010ff177819 */ /* 0x000fe2000001163f */
[----:B------:R-:W-:Y:S01]  /*e4c0*/  HADD2.F32 R0, -RZ, R109.H1_H1 ;  /* 0x3000006dff007230 */ /* 0x000fe20000004100 */
[----:B------:R-:W-:Y:S01]  /*e4d0*/  SHF.R.U64 R25, R56, 0x10, R57 ;  /* 0x0000001038197819 */ /* 0x000fe20000001239 */
[----:B------:R-:W-:Y:S01]  /*e4e0*/  HADD2.F32 R41, -RZ, R21.H0_H0 ;  /* 0x20000015ff297230 */ /* 0x000fe20000004100 */
[----:B------:R-:W-:Y:S01]  /*e4f0*/  SHF.R.U64 R35, R60, 0x10, R61 ;  /* 0x000000103c237819 */ /* 0x000fe2000000123d */
[----:B------:R-:W-:Y:S01]  /*e500*/  HADD2.F32 R22, -RZ, R22.H0_H0 ;  /* 0x20000016ff167230 */ /* 0x000fe20000004100 */
[----:B------:R-:W-:Y:S01]  /*e510*/  SHF.R.U64 R30, R58, 0x10, R59 ;  /* 0x000000103a1e7819 */ /* 0x000fe2000000123b */
[----:B------:R-:W-:Y:S01]  /*e520*/  HADD2.F32 R40, -RZ, R23.H0_H0 ;  /* 0x20000017ff287230 */ /* 0x000fe20000004100 */
[----:B------:R-:W-:Y:S01]  /*e530*/  SHF.R.U64 R37, R62, 0x10, R63 ;  /* 0x000000103e257819 */ /* 0x000fe2000000123f */
[----:B------:R-:W-:-:S04]  /*e540*/  HADD2.F32 R39, -RZ, R35.H0_H0 ;  /* 0x20000023ff277230 */ /* 0x000fc80000004100 */
[----:B------:R-:W-:Y:S02]  /*e550*/  HADD2.F32 R35, -RZ, R37.H0_H0 ;  /* 0x20000025ff237230 */ /* 0x000fe40000004100 */
[--C-:B-1----:R-:W-:Y:S02]  /*e560*/  HADD2.F32 R14, -RZ, R5.reuse.H0_H0 ;  /* 0x20000005ff0e7230 */ /* 0x102fe40000004100 */
[----:B------:R-:W-:Y:S02]  /*e570*/  HADD2.F32 R13, -RZ, R5.H1_H1 ;  /* 0x30000005ff0d7230 */ /* 0x000fe40000004100 */
[--C-:B------:R-:W-:Y:S02]  /*e580*/  HADD2.F32 R18, -RZ, R4.reuse.H0_H0 ;  /* 0x20000004ff127230 */ /* 0x100fe40000004100 */
[----:B------:R-:W-:Y:S02]  /*e590*/  HADD2.F32 R20, -RZ, R4.H1_H1 ;  /* 0x30000004ff147230 */ /* 0x000fe40000004100 */
[----:B--2---:R-:W-:-:S02]  /*e5a0*/  HADD2.F32 R5, -RZ, R9.H0_H0 ;  /* 0x20000009ff057230 */ /* 0x004fc40000004100 */
[----:B------:R-:W-:Y:S02]  /*e5b0*/  HADD2.F32 R4, -RZ, R9.H1_H1 ;  /* 0x30000009ff047230 */ /* 0x000fe40000004100 */
[--C-:B------:R-:W-:Y:S01]  /*e5c0*/  HADD2.F32 R16, -RZ, R7.reuse.H0_H0 ;  /* 0x20000007ff107230 */ /* 0x100fe20000004100 */
[----:B------:R-:W-:Y:S01]  /*e5d0*/  FMUL.FTZ R34, R5, R2 ;  /* 0x0000000205227220 */ /* 0x000fe20000410000 */
[----:B------:R-:W-:Y:S01]  /*e5e0*/  HADD2.F32 R15, -RZ, R7.H1_H1 ;  /* 0x30000007ff0f7230 */ /* 0x000fe20000004100 */
[----:B------:R-:W-:Y:S01]  /*e5f0*/  FMUL.FTZ R31, R4, R24 ;  /* 0x00000018041f7220 */ /* 0x000fe20000410000 */
[--C-:B------:R-:W-:Y:S02]  /*e600*/  HADD2.F32 R17, -RZ, R6.reuse.H0_H0 ;  /* 0x20000006ff117230 */ /* 0x100fe40000004100 */
[----:B------:R-:W-:Y:S02]  /*e610*/  HADD2.F32 R19, -RZ, R6.H1_H1 ;  /* 0x30000006ff137230 */ /* 0x000fe40000004100 */
[----:B------:R-:W-:-:S02]  /*e620*/  HADD2.F32 R12, -RZ, R8.H0_H0 ;  /* 0x20000008ff0c7230 */ /* 0x000fc40000004100 */
[----:B------:R-:W-:Y:S02]  /*e630*/  HADD2.F32 R9, -RZ, R8.H1_H1 ;  /* 0x30000008ff097230 */ /* 0x000fe40000004100 */
[--C-:B------:R-:W-:Y:S02]  /*e640*/  HADD2.F32 R8, -RZ, R10.reuse.H0_H0 ;  /* 0x2000000aff087230 */ /* 0x100fe40000004100 */
[----:B------:R-:W-:Y:S01]  /*e650*/  HADD2.F32 R7, -RZ, R10.H1_H1 ;  /* 0x3000000aff077230 */ /* 0x000fe20000004100 */
[----:B------:R-:W-:Y:S01]  /*e660*/  FMUL.FTZ R10, R14, R2 ;  /* 0x000000020e0a7220 */ /* 0x000fe20000410000 */
[--C-:B------:R-:W-:Y:S01]  /*e670*/  HADD2.F32 R6, -RZ, R110.reuse.H0_H0 ;  /* 0x2000006eff067230 */ /* 0x100fe20000004100 */
[----:B------:R-:W-:Y:S01]  /*e680*/  FMUL.FTZ R2, R16, R0 ;  /* 0x0000000010027220 */ /* 0x000fe20000410000 */
[--C-:B------:R-:W-:Y:S02]  /*e690*/  HADD2.F32 R3, -RZ, R11.reuse.H0_H0 ;  /* 0x2000000bff037230 */ /* 0x100fe40000004100 */
[----:B------:R-:W-:Y:S01]  /*e6a0*/  HADD2.F32 R11, -RZ, R11.H1_H1 ;  /* 0x3000000bff0b7230 */ /* 0x000fe20000004100 */
[----:B------:R-:W-:Y:S01]  /*e6b0*/  FFMA.FTZ R38, R5, R6, R10 ;  /* 0x0000000605267223 */ /* 0x000fe2000001000a */
[----:B------:R-:W-:Y:S01]  /*e6c0*/  HADD2.F32 R5, -RZ, R111.H0_H0 ;  /* 0x2000006fff057230 */ /* 0x000fe20000004100 */
[----:B------:R-:W-:Y:S01]  /*e6d0*/  FMUL.FTZ R26, R3, R0 ;  /* 0x00000000031a7220 */ /* 0x000fe20000410000 */
[----:B------:R-:W-:Y:S01]  /*e6e0*/  HADD2.F32 R0, -RZ, R110.H1_H1 ;  /* 0x3000006eff007230 */ /* 0x000fe20000004100 */
[----:B------:R-:W-:-:S02]  /*e6f0*/  FMUL.FTZ R10, R13, R24 ;  /* 0x000000180d0a7220 */ /* 0x000fc40000410000 */
[----:B------:R-:W-:Y:S01]  /*e700*/  FFMA.FTZ R32, R3, R5, R2 ;  /* 0x0000000503207223 */ /* 0x000fe20000010002 */
[----:B------:R-:W-:Y:S01]  /*e710*/  HADD2.F32 R3, -RZ, R112.H0_H0 ;  /* 0x20000070ff037230 */ /* 0x000fe20000004100 */
[----:B------:R-:W-:Y:S01]  /*e720*/  FFMA.FTZ R36, R4, R41, R10 ;  /* 0x0000002904247223 */ /* 0x000fe2000001000a */
[----:B------:R-:W-:Y:S01]  /*e730*/  HADD2.F32 R2, -RZ, R111.H1_H1 ;  /* 0x3000006fff027230 */ /* 0x000fe20000004100 */
[----:B------:R-:W-:Y:S02]  /*e740*/  FMUL.FTZ R10, R18, R0 ;  /* 0x00000000120a7220 */ /* 0x000fe40000410000 */
[----:B------:R-:W-:Y:S02]  /*e750*/  FMUL.FTZ R4, R15, R22 ;  /* 0x000000160f047220 */ /* 0x000fe40000410000 */
[----:B------:R-:W-:Y:S01]  /*e760*/  FFMA.FTZ R27, R12, R3, R10 ;  /* 0x000000030c1b7223 */ /* 0x000fe2000001000a */
[----:B------:R-:W-:Y:S01]  /*e770*/  HADD2.F32 R10, -RZ, R25.H0_H0 ;  /* 0x20000019ff0a7230 */ /* 0x000fe20000004100 */
[----:B------:R-:W-:-:S02]  /*e780*/  FFMA.FTZ R28, R11, R40, R4 ;  /* 0x000000280b1c7223 */ /* 0x000fc40000010004 */
[----:B------:R-:W-:Y:S01]  /*e790*/  FMUL.FTZ R24, R11, R22 ;  /* 0x000000160b187220 */ /* 0x000fe20000410000 */
[----:B------:R-:W-:Y:S01]  /*e7a0*/  HADD2.F32 R11, -RZ, R30.H0_H0 ;  /* 0x2000001eff0b7230 */ /* 0x000fe20000004100 */
[----:B------:R-:W-:Y:S01]  /*e7b0*/  FMUL.FTZ R23, R12, R0 ;  /* 0x000000000c177220 */ /* 0x000fe20000410000 */
[----:B------:R-:W-:Y:S01]  /*e7c0*/  HADD2.F32 R0, -RZ, R112.H1_H1 ;  /* 0x30000070ff007230 */ /* 0x000fe20000004100 */
[-C--:B------:R-:W-:Y:S02]  /*e7d0*/  FMUL.FTZ R4, R17, R2.reuse ;  /* 0x0000000211047220 */ /* 0x080fe40000410000 */
[----:B------:R-:W-:Y:S02]  /*e7e0*/  FMUL.FTZ R21, R8, R2 ;  /* 0x0000000208157220 */ /* 0x000fe40000410000 */
[----:B------:R-:W-:Y:S02]  /*e7f0*/  FMUL.FTZ R2, R20, R10 ;  /* 0x0000000a14027220 */ /* 0x000fe40000410000 */
[----:B------:R-:W-:-:S02]  /*e800*/  FFMA.FTZ R30, R8, R0, R4 ;  /* 0x00000000081e7223 */ /* 0x000fc40000010004 */
[C---:B------:R-:W-:Y:S02]  /*e810*/  FFMA.FTZ R22, R9.reuse, R39, R2 ;  /* 0x0000002709167223 */ /* 0x040fe40000010002 */
[----:B------:R-:W-:Y:S02]  /*e820*/  FMUL.FTZ R10, R9, R10 ;  /* 0x0000000a090a7220 */ /* 0x000fe40000410000 */
[-C--:B------:R-:W-:Y:S02]  /*e830*/  FMUL.FTZ R2, R7, R11.reuse ;  /* 0x0000000b07027220 */ /* 0x080fe40000410000 */
[----:B------:R-:W-:Y:S02]  /*e840*/  FMUL.FTZ R4, R19, R11 ;  /* 0x0000000b13047220 */ /* 0x000fe40000410000 */
[----:B------:R-:W-:Y:S02]  /*e850*/  FFMA.FTZ R12, R18, R3, -R23 ;  /* 0x00000003120c7223 */ /* 0x000fe40000010817 */
[----:B------:R-:W-:-:S02]  /*e860*/  FFMA.FTZ R8, R14, R6, -R34 ;  /* 0x000000060e087223 */ /* 0x000fc40000010822 */
[----:B------:R-:W-:Y:S02]  /*e870*/  FFMA.FTZ R9, R13, R41, -R31 ;  /* 0x000000290d097223 */ /* 0x000fe4000001081f */
[----:B------:R-:W-:Y:S02]  /*e880*/  FFMA.FTZ R3, R17, R0, -R21 ;  /* 0x0000000011037223 */ /* 0x000fe40000010815 */
[----:B------:R-:W-:Y:S01]  /*e890*/  FFMA.FTZ R11, R16, R5, -R26 ;  /* 0x00000005100b7223 */ /* 0x000fe2000001081a */
[----:B------:R-:W-:Y:S01]  /*e8a0*/  F2FP.PACK_AB R9, R9, R8 ;  /* 0x000000080909723e */ /* 0x000fe200000000ff */
[----:B------:R-:W-:Y:S01]  /*e8b0*/  FFMA.FTZ R6, R15, R40, -R24 ;  /* 0x000000280f067223 */ /* 0x000fe20000010818 */
[----:B------:R-:W-:Y:S01]  /*e8c0*/  F2FP.PACK_AB R5, R36, R38 ;  /* 0x000000262405723e */ /* 0x000fe200000000ff */
[----:B------:R-:W-:Y:S02]  /*e8d0*/  FFMA.FTZ R0, R20, R39, -R10 ;  /* 0x0000002714007223 */ /* 0x000fe4000001080a */
[----:B------:R-:W-:Y:S01]  /*e8e0*/  FFMA.FTZ R2, R19, R35, -R2 ;  /* 0x0000002313027223 */ /* 0x000fe20000010802 */
[----:B------:R-:W-:Y:S01]  /*e8f0*/  F2FP.PACK_AB R11, R6, R11 ;  /* 0x0000000b060b723e */ /* 0x000fe200000000ff */
[----:B------:R-:W-:Y:S01]  /*e900*/  FFMA.FTZ R25, R7, R35, R4 ;  /* 0x0000002307197223 */ /* 0x000fe20000010004 */
[----:B------:R-:W-:-:S02]  /*e910*/  F2FP.PACK_AB R8, R0, R12 ;  /* 0x0000000c0008723e */ /* 0x000fc400000000ff */
[----:B------:R-:W-:Y:S02]  /*e920*/  F2FP.PACK_AB R10, R2, R3 ;  /* 0x00000003020a723e */ /* 0x000fe400000000ff */
[----:B------:R-:W-:Y:S02]  /*e930*/  F2FP.PACK_AB R7, R28, R32 ;  /* 0x000000201c07723e */ /* 0x000fe400000000ff */
[----:B------:R-:W-:Y:S01]  /*e940*/  F2FP.PACK_AB R4, R22, R27 ;  /* 0x0000001b1604723e */ /* 0x000fe200000000ff */
[----:B------:R1:W-:Y:S01]  /*e950*/  STS.128 [R33], R8 ;  /* 0x0000000821007388 */ /* 0x0003e20000000c00 */
[----:B------:R-:W-:-:S05]  /*e960*/  F2FP.PACK_AB R6, R25, R30 ;  /* 0x0000001e1906723e */ /* 0x000fca00000000ff */
[----:B------:R1:W-:Y:S02]  /*e970*/  STS.128 [R29+0x10080], R4 ;  /* 0x010080041d007388 */ /* 0x0003e40000000c00 */
.L_x_680:
[----:B------:R-:W-:Y:S05]  /*e980*/  BSYNC B1 ;  /* 0x0000000000017941 */ /* 0x000fea0003800000 */
.L_x_679:
[----:B------:R-:W-:Y:S01]  /*e990*/  ISETP.GE.AND P0, PT, R134, R90, PT ;  /* 0x0000005a8600720c */ /* 0x000fe20003f06270 */
[----:B------:R-:W-:-:S12]  /*e9a0*/  BSSY B1, `(.L_x_683) ;  /* 0x00000d7000017945 */ /* 0x000fd80003800000 */
        /* <DEDUP_REMOVED lines=26> */
[----:B------:R-:W-:Y:S01]  /*eb50*/  SHF.R.U32.HI R24, RZ, 0x10, R65 ;  /* 0x00000010ff187819 */ /* 0x000fe20000011641 */
[----:B------:R-:W1:Y:S01]  /*eb60*/  LDS.128 R4, [R34] ;  /* 0x0000000022047984 */ /* 0x000e620000000c00 */
[----:B------:R-:W-:Y:S01]  /*eb70*/  SHF.L.U32 R32, R2, 0x1, RZ ;  /* 0x0000000102207819 */ /* 0x000fe200000006ff */
[----:B------:R-:W-:Y:S01]  /*eb80*/  HADD2.F32 R2, -RZ, R115.H0_H0 ;  /* 0x20000073ff027230 */ /* 0x000fe20000004100 */
[----:B------:R-:W-:Y:S01]  /*eb90*/  SHF.R.U32.HI R25, RZ, 0x10, R71 ;  /* 0x00000010ff197819 */ /* 0x000fe20000011647 */
[----:B------:R-:W-:Y:S01]  /*eba0*/  HADD2.F32 R44, -RZ, R24.H0_H0 ;  /* 0x20000018ff2c7230 */ /* 0x000fe20000004100 */
[----:B------:R-:W-:Y:S01]  /*ebb0*/  SHF.R.U32.HI R27, RZ, 0x10, R67 ;  /* 0x00000010ff1b7819 */ /* 0x000fe20000011643 */
[----:B---3--:R-:W2:Y:S01]  /*ebc0*/  LDS.128 R8, [R32+0x10080] ;  /* 0x0100800020087984 */ /* 0x008ea20000000c00 */
[----:B------:R-:W-:Y:S01]  /*ebd0*/  SHF.R.U64 R30, R68, 0x10, R69 ;  /* 0x00000010441e7819 */ /* 0x000fe20000001245 */
[----:B------:R-:W-:Y:S01]  /*ebe0*/  HADD2.F32 R25, -RZ, R25.H0_H0 ;  /* 0x20000019ff197230 */ /* 0x000fe20000004100 */
[----:B------:R-:W-:Y:S01]  /*ebf0*/  SHF.R.U64 R36, R70, 0x10, R71 ;  /* 0x0000001046247819 */ /* 0x000fe20000001247 */
[----:B------:R-:W-:Y:S01]  /*ec00*/  HADD2.F32 R43, -RZ, R27.H0_H0 ;  /* 0x2000001bff2b7230 */ /* 0x000fe20000004100 */
[----:B------:R-:W-:-:S02]  /*ec10*/  SHF.R.U64 R39, R64, 0x10, R65 ;  /* 0x0000001040277819 */ /* 0x000fc40000001241 */
[----:B------:R-:W-:-:S03]  /*ec20*/  SHF.R.U64 R41, R66, 0x10, R67 ;  /* 0x0000001042297819 */ /* 0x000fc60000001243 */
[----:B------:R-:W-:Y:S02]  /*ec30*/  HADD2.F32 R39, -RZ, R39.H0_H0 ;  /* 0x20000027ff277230 */ /* 0x000fe40000004100 */
[----:B-1----:R-:W-:Y:S02]  /*ec40*/  HADD2.F32 R19, -RZ, R5.H0_H0 ;  /* 0x20000005ff137230 */ /* 0x002fe40000004100 */
[--C-:B------:R-:W-:Y:S02]  /*ec50*/  HADD2.F32 R20, -RZ, R4.reuse.H0_H0 ;  /* 0x20000004ff147230 */ /* 0x100fe40000004100 */
[----:B------:R-:W-:Y:S02]  /*ec60*/  HADD2.F32 R23, -RZ, R4.H1_H1 ;  /* 0x30000004ff177230 */ /* 0x000fe40000004100 */
[----:B--2---:R-:W-:Y:S02]  /*ec70*/  HADD2.F32 R4, -RZ, R9.H0_H0 ;  /* 0x20000009ff047230 */ /* 0x004fe40000004100 */
[----:B------:R-:W-:-:S02]  /*ec80*/  HADD2.F32 R15, -RZ, R5.H1_H1 ;  /* 0x30000005ff0f7230 */ /* 0x000fc40000004100 */
[--C-:B------:R-:W-:Y:S01]  /*ec90*/  HADD2.F32 R17, -RZ, R7.reuse.H0_H0 ;  /* 0x20000007ff117230 */ /* 0x100fe20000004100 */
[-C--:B------:R-:W-:Y:S01]  /*eca0*/  FMUL.FTZ R35, R4, R2.reuse ;  /* 0x0000000204237220 */ /* 0x080fe20000410000 */
[----:B------:R-:W-:Y:S02]  /*ecb0*/  HADD2.F32 R16, -RZ, R7.H1_H1 ;  /* 0x30000007ff107230 */ /* 0x000fe40000004100 */
[--C-:B------:R-:W-:Y:S02]  /*ecc0*/  HADD2.F32 R18, -RZ, R6.reuse.H0_H0 ;  /* 0x20000006ff127230 */ /* 0x100fe40000004100 */
[----:B------:R-:W-:Y:S01]  /*ecd0*/  HADD2.F32 R22, -RZ, R6.H1_H1 ;  /* 0x30000006ff167230 */ /* 0x000fe20000004100 */
[----:B------:R-:W-:Y:S01]  /*ece0*/  FMUL.FTZ R6, R19, R2 ;  /* 0x0000000213067220 */ /* 0x000fe20000410000 */
[----:B------:R-:W-:Y:S01]  /*ecf0*/  HADD2.F32 R7, -RZ, R116.H0_H0 ;  /* 0x20000074ff077230 */ /* 0x000fe20000004100 */
[----:B------:R-:W-:Y:S01]  /*ed00*/  FMUL.FTZ R2, R15, R14 ;  /* 0x0000000e0f027220 */ /* 0x000fe20000410000 */
[----:B------:R-:W-:-:S02]  /*ed10*/  HADD2.F32 R3, -RZ, R9.H1_H1 ;  /* 0x30000009ff037230 */ /* 0x000fc40000004100 */
[----:B------:R-:W-:Y:S01]  /*ed20*/  HADD2.F32 R5, -RZ, R115.H1_H1 ;  /* 0x30000073ff057230 */ /* 0x000fe20000004100 */
[----:B------:R-:W-:Y:S01]  /*ed30*/  FFMA.FTZ R42, R4, R7, R6 ;  /* 0x00000007042a7223 */ /* 0x000fe20000010006 */
[--C-:B------:R-:W-:Y:S01]  /*ed40*/  HADD2.F32 R9, -RZ, R8.reuse.H0_H0 ;  /* 0x20000008ff097230 */ /* 0x100fe20000004100 */
[----:B------:R-:W-:Y:S01]  /*ed50*/  FFMA.FTZ R40, R3, R44, R2 ;  /* 0x0000002c03287223 */ /* 0x000fe20000010002 */
[--C-:B------:R-:W-:Y:S01]  /*ed60*/  HADD2.F32 R6, -RZ, R117.reuse.H1_H1 ;  /* 0x30000075ff067230 */ /* 0x100fe20000004100 */
[-C--:B------:R-:W-:Y:S01]  /*ed70*/  FMUL.FTZ R4, R20, R5.reuse ;  /* 0x0000000514047220 */ /* 0x080fe20000410000 */
[----:B------:R-:W-:Y:S01]  /*ed80*/  HADD2.F32 R2, -RZ, R117.H0_H0 ;  /* 0x20000075ff027230 */ /* 0x000fe20000004100 */
[C---:B------:R-:W-:Y:S01]  /*ed90*/  FMUL.FTZ R31, R9.reuse, R5 ;  /* 0x00000005091f7220 */ /* 0x040fe20000410000 */
[----:B------:R-:W-:Y:S01]  /*eda0*/  HADD2.F32 R13, -RZ, R8.H1_H1 ;  /* 0x30000008ff0d7230 */ /* 0x000fe20000004100 */
[----:B------:R-:W-:Y:S01]  /*edb0*/  FFMA.FTZ R37, R9, R6, R4 ;  /* 0x0000000609257223 */ /* 0x000fe20000010004 */
[--C-:B------:R-:W-:Y:S01]  /*edc0*/  HADD2.F32 R8, -RZ, R11.reuse.H0_H0 ;  /* 0x2000000bff087230 */ /* 0x100fe20000004100 */
        /* <DEDUP_REMOVED lines=43> */
.L_x_686:
[----:B------:R-:W-:Y:S05]  /*f080*/  BSYNC B0 ;  /* 0x0000000000007941 */ /* 0x000fea0003800000 */
.L_x_685:
        /* <DEDUP_REMOVED lines=104> */
.L_x_684:
[----:B------:R-:W-:Y:S05]  /*f710*/  BSYNC B1 ;  /* 0x0000000000017941 */ /* 0x000fea0003800000 */
.L_x_683:
        /* <DEDUP_REMOVED lines=110> */
.L_x_688:
[----:B------:R-:W-:Y:S05]  /*fe00*/  BSYNC B0 ;  /* 0x0000000000007941 */ /* 0x000fea0003800000 */
.L_x_687:
[----:B------:R-:W-:-:S13]  /*fe10*/  ISETP.GE.AND P0, PT, R146, c[0x0][0x27c], PT ;  /* 0x00009f0092007a0c */ /* 0x000fda0003f06270 */
[----:B------:R-:W-:Y:S05]  /*fe20*/  @P0 BRA `(.L_x_660) ;  /* 0x0000066000000947 */ /* 0x000fea0003800000 */
[----:B------:R-:W-:Y:S02]  /*fe30*/  MOV R2, c[0x0][0x27c] ;  /* 0x00009f0000027a02 */ /* 0x000fe40000000f00 */
        /* <DEDUP_REMOVED lines=14> */
[----:B------:R-:W-:Y:S02]  /*ff20*/  IADD3 R3, R3, R6, R21 ;  /* 0x0000000603037210 */ /* 0x000fe40007ffe015 */
[----:B------:R-:W-:Y:S01]  /*ff30*/  SHF.L.U32 R29, R0, 0x1, RZ ;  /* 0x00000001001d7819 */ /* 0x000fe200000006ff */
[----:B------:R-:W-:Y:S01]  /*ff40*/  HADD2.F32 R0, -RZ, R129.H0_H0 ;  /* 0x20000081ff007230 */ /* 0x000fe20000004100 */
[----:B------:R-:W-:-:S02]  /*ff50*/  LEA R32, R3, 0x10080, 0x1 ;  /* 0x0001008003207811 */ /* 0x000fc400078e08ff */
[----:B------:R-:W-:Y:S01]  /*ff60*/  SHF.R.U32.HI R22, RZ, 0x10, R93 ;  /* 0x00000010ff167819 */ /* 0x000fe2000001165d */
[----:B---3--:R-:W1:Y:S01]  /*ff70*/  LDS.128 R8, [R29+0x10080] ;  /* 0x010080001d087984 */ /* 0x008e620000000c00 */
[----:B------:R-:W-:Y:S02]  /*ff80*/  SHF.R.U32.HI R23, RZ, 0x10, R97 ;  /* 0x00000010ff177819 */ /* 0x000fe40000011661 */
[----:B------:R-:W-:Y:S01]  /*ff90*/  SHF.R.U32.HI R24, RZ, 0x10, R95 ;  /* 0x00000010ff187819 */ /* 0x000fe2000001165f */
[----:B------:R-:W2:Y:S01]  /*ffa0*/  LDS.128 R4, [R32] ;  /* 0x0000000020047984 */ /* 0x000ea20000000c00 */
[----:B------:R-:W-:Y:S01]  /*ffb0*/  SHF.R.U32.HI R27, RZ, 0x10, R99 ;  /* 0x00000010ff1b7819 */ /* 0x000fe20000011663 */
[----:B------:R-:W-:Y:S01]  /*ffc0*/  HADD2.F32 R42, -RZ, R23.H0_H0 ;  /* 0x20000017ff2a7230 */ /* 0x000fe20000004100 */
[----:B------:R-:W-:Y:S02]  /*ffd0*/  SHF.R.U64 R35, R94, 0x10, R95 ;  /* 0x000000105e237819 */ /* 0x000fe4000000125f */
[----:B------:R-:W-:Y:S01]  /*ffe0*/  SHF.R.U64 R34, R92, 0x10, R93 ;  /* 0x000000105c227819 */ /* 0x000fe2000000125d */
[----:B------:R-:W-:Y:S01]  /*fff0*/  HADD2.F32 R41, -RZ, R27.H0_H0 ;  /* 0x2000001bff297230 */ /* 0x000fe20000004100 */
[----:B------:R-:W-:-:S02]  /*10000*/  SHF.R.U64 R36, R98, 0x10, R99 ;  /* 0x0000001062247819 */ /* 0x000fc40000001263 */
[----:B------:R-:W-:Y:S01]  /*10010*/  SHF.R.U64 R38, R96, 0x10, R97 ;  /* 0x0000001060267819 */ /* 0x000fe20000001261 */
[--C-:B-1----:R-:W-:Y:S02]  /*10020*/  HADD2.F32 R3, -RZ, R9.reuse.H0_H0 ;  /* 0x20000009ff037230 */ /* 0x102fe40000004100 */
[----:B------:R-:W-:Y:S02]  /*10030*/  HADD2.F32 R2, -RZ, R9.H1_H1 ;  /* 0x30000009ff027230 */ /* 0x000fe40000004100 */
[----:B--2---:R-:W-:Y:S01]  /*10040*/  HADD2.F32 R18, -RZ, R5.H0_H0 ;  /* 0x20000005ff127230 */ /* 0x004fe20000004100 */
[----:B------:R-:W-:Y:S01]  /*10050*/  FMUL.FTZ R33, R3, R0 ;  /* 0x0000000003217220 */ /* 0x000fe20000410000 */
[--C-:B------:R-:W-:Y:S02]  /*10060*/  HADD2.F32 R15, -RZ, R7.reuse.H0_H0 ;  /* 0x20000007ff0f7230 */ /* 0x100fe40000004100 */
[----:B------:R-:W-:Y:S02]  /*10070*/  HADD2.F32 R14, -RZ, R7.H1_H1 ;  /* 0x30000007ff0e7230 */ /* 0x000fe40000004100 */
[----:B------:R-:W-:-:S02]  /*10080*/  HADD2.F32 R9, -RZ, R8.H0_H0 ;  /* 0x20000008ff097230 */ /* 0x000fc40000004100 */
[----:B------:R-:W-:Y:S02]  /*10090*/  HADD2.F32 R13, -RZ, R8.H1_H1 ;  /* 0x30000008ff0d7230 */ /* 0x000fe40000004100 */
[--C-:B------:R-:W-:Y:S02]  /*100a0*/  HADD2.F32 R8, -RZ, R11.reuse.H0_H0 ;  /* 0x2000000bff087230 */ /* 0x100fe40000004100 */
[----:B------:R-:W-:Y:S02]  /*100b0*/  HADD2.F32 R7, -RZ, R11.H1_H1 ;  /* 0x3000000bff077230 */ /* 0x000fe40000004100 */
[----:B------:R-:W-:Y:S01]  /*100c0*/  HADD2.F32 R17, -RZ, R5.H1_H1 ;  /* 0x30000005ff117230 */ /* 0x000fe20000004100 */
[----:B------:R-:W-:Y:S01]  /*100d0*/  FMUL.FTZ R5, R18, R0 ;  /* 0x0000000012057220 */ /* 0x000fe20000410000 */
[----:B------:R-:W-:Y:S02]  /*100e0*/  HADD2.F32 R11, -RZ, R22.H0_H0 ;  /* 0x20000016ff0b7230 */ /* 0x000fe40000004100 */
[----:B------:R-:W-:-:S02]  /*100f0*/  HADD2.F32 R16, -RZ, R6.H0_H0 ;  /* 0x20000006ff107230 */ /* 0x000fc40000004100 */
[----:B------:R-:W-:Y:S01]  /*10100*/  HADD2.F32 R20, -RZ, R6.H1_H1 ;  /* 0x30000006ff147230 */ /* 0x000fe20000004100 */
[-C--:B------:R-:W-:Y:S01]  /*10110*/  FMUL.FTZ R0, R17, R11.reuse ;  /* 0x0000000b11007220 */ /* 0x080fe20000410000 */
[----:B------:R-:W-:Y:S01]  /*10120*/  HADD2.F32 R6, -RZ, R130.H0_H0 ;  /* 0x20000082ff067230 */ /* 0x000fe20000004100 */
[C---:B------:R-:W-:Y:S01]  /*10130*/  FMUL.FTZ R31, R2.reuse, R11 ;  /* 0x0000000b021f7220 */ /* 0x040fe20000410000 */
[--C-:B------:R-:W-:Y:S01]  /*10140*/  HADD2.F32 R19, -RZ, R4.reuse.H0_H0 ;  /* 0x20000004ff137230 */ /* 0x100fe20000004100 */
[----:B------:R-:W-:Y:S01]  /*10150*/  FFMA.FTZ R37, R2, R42, R0 ;  /* 0x0000002a02257223 */ /* 0x000fe20000010000 */
[----:B------:R-:W-:Y:S01]  /*10160*/  HADD2.F32 R21, -RZ, R4.H1_H1 ;  /* 0x30000004ff157230 */ /* 0x000fe20000004100 */
[----:B------:R-:W-:Y:S01]  /*10170*/  FFMA.FTZ R39, R3, R6, R5 ;  /* 0x0000000603277223 */ /* 0x000fe20000010005 */
[----:B------:R-:W-:Y:S02]  /*10180*/  HADD2.F32 R4, -RZ, R129.H1_H1 ;  /* 0x30000081ff047230 */ /* 0x000fe40000004100 */
[----:B------:R-:W-:-:S02]  /*10190*/  HADD2.F32 R5, -RZ, R131.H1_H1 ;  /* 0x30000083ff057230 */ /* 0x000fc40000004100 */
[----:B------:R-:W-:Y:S01]  /*101a0*/  HADD2.F32 R0, -RZ, R131.H0_H0 ;  /* 0x20000083ff007230 */ /* 0x000fe20000004100 */
[-C--:B------:R-:W-:Y:S01]  /*101b0*/  FMUL.FTZ R3, R19, R4.reuse ;  /* 0x0000000413037220 */ /* 0x080fe20000410000 */
[----:B------:R-:W-:Y:S01]  /*101c0*/  HADD2.F32 R2, -RZ, R130.H1_H1 ;  /* 0x30000082ff027230 */ /* 0x000fe20000004100 */
[C---:B------:R-:W-:Y:S01]  /*101d0*/  FMUL.FTZ R28, R9.reuse, R4 ;  /* 0x00000004091c7220 */ /* 0x040fe20000410000 */
[----:B------:R-:W-:Y:S01]  /*101e0*/  HADD2.F32 R22, -RZ, R24.H0_H0 ;  /* 0x20000018ff167230 */ /* 0x000fe20000004100 */
[----:B------:R-:W-:Y:S01]  /*101f0*/  FFMA.FTZ R40, R9, R5, R3 ;  /* 0x0000000509287223 */ /* 0x000fe20000010003 */
[----:B------:R-:W-:Y:S01]  /*10200*/  HADD2.F32 R3, -RZ, R132.H0_H0 ;  /* 0x20000084ff037230 */ /* 0x000fe20000004100 */
[----:B------:R-:W-:Y:S01]  /*10210*/  FMUL.FTZ R9, R15, R0 ;  /* 0x000000000f097220 */ /* 0x000fe20000410000 */
[----:B------:R-:W-:Y:S01]  /*10220*/  HADD2.F32 R12, -RZ, R10.H0_H0 ;  /* 0x2000000aff0c7230 */ /* 0x000fe20000004100 */
[----:B------:R-:W-:Y:S01]  /*10230*/  FMUL.FTZ R11, R16, R2 ;  /* 0x00000002100b7220 */ /* 0x000fe20000410000 */
[----:B------:R-:W-:Y:S01]  /*10240*/  HADD2.F32 R4, -RZ, R132.H1_H1 ;  /* 0x30000084ff047230 */ /* 0x000fe20000004100 */
[C---:B------:R-:W-:Y:S01]  /*10250*/  FMUL.FTZ R23, R8.reuse, R0 ;  /* 0x0000000008177220 */ /* 0x040fe20000410000 */
[----:B------:R-:W-:Y:S01]  /*10260*/  HADD2.F32 R10, -RZ, R10.H1_H1 ;  /* 0x3000000aff0a7230 */ /* 0x000fe20000004100 */
[----:B------:R-:W-:Y:S01]  /*10270*/  FFMA.FTZ R25, R8, R3, R9 ;  /* 0x0000000308197223 */ /* 0x000fe20000010009 */
[----:B------:R-:W-:Y:S01]  /*10280*/  HADD2.F32 R8, -RZ, R35.H0_H0 ;  /* 0x20000023ff087230 */ /* 0x000fe20000004100 */
[----:B------:R-:W-:Y:S01]  /*10290*/  FMUL.FTZ R0, R14, R22 ;  /* 0x000000160e007220 */ /* 0x000fe20000410000 */
[----:B------:R-:W-:Y:S01]  /*102a0*/  HADD2.F32 R9, -RZ, R34.H0_H0 ;  /* 0x20000022ff097230 */ /* 0x000fe20000004100 */
[----:B------:R-:W-:Y:S01]  /*102b0*/  FFMA.FTZ R30, R12, R4, R11 ;  /* 0x000000040c1e7223 */ /* 0x000fe2000001000b */
[----:B------:R-:W-:Y:S01]  /*102c0*/  HADD2.F32 R34, -RZ, R36.H0_H0 ;  /* 0x20000024ff227230 */ /* 0x000fe20000004100 */
[C---:B------:R-:W-:Y:S01]  /*102d0*/  FMUL.FTZ R11, R7.reuse, R22 ;  /* 0x00000016070b7220 */ /* 0x040fe20000410000 */
[----:B------:R-:W-:Y:S01]  /*102e0*/  HADD2.F32 R35, -RZ, R38.H0_H0 ;  /* 0x20000026ff237230 */ /* 0x000fe20000004100 */
[----:B------:R-:W-:-:S02]  /*102f0*/  FFMA.FTZ R22, R7, R41, R0 ;  /* 0x0000002907167223 */ /* 0x000fc40000010000 */
[----:B------:R-:W-:Y:S02]  /*10300*/  FMUL.FTZ R26, R12, R2 ;  /* 0x000000020c1a7220 */ /* 0x000fe40000410000 */
[-C--:B------:R-:W-:Y:S02]  /*10310*/  FMUL.FTZ R0, R20, R8.reuse ;  /* 0x0000000814007220 */ /* 0x080fe40000410000 */
[-C--:B------:R-:W-:Y:S02]  /*10320*/  FMUL.FTZ R2, R21, R9.reuse ;  /* 0x0000000915027220 */ /* 0x080fe40000410000 */
[C---:B------:R-:W-:Y:S02]  /*10330*/  FMUL.FTZ R8, R10.reuse, R8 ;  /* 0x000000080a087220 */ /* 0x040fe40000410000 */
[----:B------:R-:W-:Y:S02]  /*10340*/  FMUL.FTZ R7, R13, R9 ;  /* 0x000000090d077220 */ /* 0x000fe40000410000 */
[----:B------:R-:W-:-:S02]  /*10350*/  FFMA.FTZ R24, R10, R34, R0 ;  /* 0x000000220a187223 */ /* 0x000fc40000010000 */
[----:B------:R-:W-:Y:S02]  /*10360*/  FFMA.FTZ R27, R13, R35, R2 ;  /* 0x000000230d1b7223 */ /* 0x000fe40000010002 */
        /* <DEDUP_REMOVED lines=8> */
[----:B------:R-:W-:-:S02]  /*103f0*/  FFMA.FTZ R0, R14, R41, -R11 ;  /* 0x000000290e007223 */ /* 0x000fc4000001080b */
[----:B------:R-:W-:Y:S02]  /*10400*/  FFMA.FTZ R2, R20, R34, -R8 ;  /* 0x0000002214027223 */ /* 0x000fe40000010808 */
[----:B------:R-:W-:Y:S01]  /*10410*/  FFMA.FTZ R4, R21, R35, -R7 ;  /* 0x0000002315047223 */ /* 0x000fe20000010807 */
[----:B------:R-:W-:Y:S02]  /*10420*/  F2FP.PACK_AB R11, R0, R3 ;  /* 0x00000003000b723e */ /* 0x000fe400000000ff */
[----:B------:R-:W-:Y:S02]  /*10430*/  F2FP.PACK_AB R10, R2, R10 ;  /* 0x0000000a020a723e */ /* 0x000fe400000000ff */
[----:B------:R-:W-:Y:S02]  /*10440*/  F2FP.PACK_AB R8, R4, R12 ;  /* 0x0000000c0408723e */ /* 0x000fe400000000ff */
[----:B------:R-:W-:Y:S02]  /*10450*/  F2FP.PACK_AB R7, R22, R25 ;  /* 0x000000191607723e */ /* 0x000fe400000000ff */
[----:B------:R-:W-:Y:S01]  /*10460*/  F2FP.PACK_AB R4, R27, R40 ;  /* 0x000000281b04723e */ /* 0x000fe200000000ff */
[----:B------:R1:W-:Y:S04]  /*10470*/  STS.128 [R32], R8 ;  /* 0x0000000820007388 */ /* 0x0003e80000000c00 */
[----:B------:R1:W-:Y:S02]  /*10480*/  STS.128 [R29+0x10080], R4 ;  /* 0x010080041d007388 */ /* 0x0003e40000000c00 */
.L_x_660:
[----:B------:R-:W-:Y:S05]  /*10490*/  BSYNC B2 ;  /* 0x0000000000027941 */ /* 0x000fea0003800000 */
.L_x_626:
[----:B------:R-:W-:Y:S01]  /*104a0*/  R2P PR, R237, 0x6 ;  /* 0x00000006ed007804 */ /* 0x000fe20000000000 */
[----:B------:R-:W-:Y:S01]  /*104b0*/  IMAD R0, R133, c[0x0][0x208], RZ ;  /* 0x0000820085007a24 */ /* 0x000fe200078e02ff */
[----:B------:R-:W-:Y:S01]  /*104c0*/  IADD3 R186, R177, 0x20, RZ ;  /* 0x00000020b1ba7810 */ /* 0x000fe20007ffe0ff */
[----:B------:R-:W-:Y:S01]  /*104d0*/  IMAD.WIDE.U32 R2, R108, c[0x0][0x208], RZ ;  /* 0x000082006c027a25 */ /* 0x000fe200078e00ff */
[----:B------:R-:W-:-:S04]  /*104e0*/  DEPBAR.LE SB0, 0x0 ;  /* 0x000080000000791a */ /* 0x000fc80000000000 */
[----:B------:R-:W-:Y:S01]  /*104f0*/  IMAD R0, R108, c[0x0][0x20c], R0 ;  /* 0x000083006c007a24 */ /* 0x000fe200078e0200 */
[----:B------:R-:W-:Y:S01]  /*10500*/  BAR.SYNC.DEFER_BLOCKING 0x0 ;  /* 0x0000000000007b1d */ /* 0x000fe20000010000 */
[----:B------:R-:W-:Y:S01]  /*10510*/  IMAD.IADD R62, R210, 0x1, -R126 ;  /* 0x00000001d23e7824 */ /* 0x000fe200078e0a7e */
[----:B------:R-:W-:Y:S01]  /*10520*/  ISETP.NE.AND P3, PT, R136, 0x1, PT ;  /* 0x000000018800780c */ /* 0x000fe20003f65270 */
[----:B------:R-:W-:Y:S01]  /*10530*/  IMAD.IADD R3, R3, 0x1, R0 ;  /* 0x0000000103037824 */ /* 0x000fe200078e0200 */
[----:B------:R-:W-:Y:S01]  /*10540*/  @P1 IADD3 R186, R177, -0x20, RZ ;  /* 0xffffffe0b1ba1810 */ /* 0x000fe20007ffe0ff */
[----:B------:R-:W-:Y:S01]  /*10550*/  IMAD.MOV.U32 R63, RZ, RZ, c[0x0][0x32c] ;  /* 0x0000cb00ff3f7624 */ /* 0x000fe200078e00ff */
[----:B------:R-:W-:Y:S01]  /*10560*/  ISETP.GT.AND P1, PT, R108, R208, PT ;  /* 0x000000d06c00720c */ /* 0x000fe20003f24270 */
[----:B------:R-:W-:Y:S01]  /*10570*/  ULDC UR4, c[0x0][0x324] ;  /* 0x0000c90000047ab9 */ /* 0x000fe20000000800 */
[----:B------:R-:W-:Y:S01]  /*10580*/  LEA R0, P0, R2, R220, 0x5 ;  /* 0x000000dc02007211 */ /* 0x000fe200078028ff */
[----:B------:R-:W-:Y:S01]  /*10590*/  ULOP3.LUT UR4, URZ, UR4, URZ, 0x33, !UPT ;  /* 0x000000043f047292 */ /* 0x000fe2000f8e333f */
[----:B------:R-:W-:-:S02]  /*105a0*/  IADD3 R187, R186, 0x3000, RZ ;  /* 0x00003000babb7810 */ /* 0x000fc40007ffe0ff */
[----:B------:R-:W-:Y:S02]  /*105b0*/  LEA.HI.X R3, R2, R223, R3, 0x5, P0 ;  /* 0x000000df02037211 */ /* 0x000fe400000f2c03 */
[----:B------:R-:W-:Y:S02]  /*105c0*/  LEA R2, P0, R0, c[0x0][0x1f8], 0x1 ;  /* 0x00007e0000027a11 */ /* 0x000fe400078008ff */
[----:B------:R-:W-:Y:S02]  /*105d0*/  IADD3 R193, R186, 0x3800, RZ ;  /* 0x00003800bac17810 */ /* 0x000fe40007ffe0ff */
[----:B------:R-:W-:Y:S02]  /*105e0*/  LEA.HI.X R3, R0, c[0x0][0x1fc], R3, 0x1, P0 ;  /* 0x00007f0000037a11 */ /* 0x000fe400000f0c03 */
[----:B------:R-:W-:Y:S02]  /*105f0*/  @P1 IADD3 R0, R236, -0x2, RZ ;  /* 0xfffffffeec001810 */ /* 0x000fe40007ffe0ff */
[----:B------:R-:W-:-:S02]  /*10600*/  IADD3 R192, R186, 0x2000, RZ ;  /* 0x00002000bac07810 */ /* 0x000fc40007ffe0ff */
[----:B-1----:R-:W-:Y:S01]  /*10610*/  @P1 SHF.R.S32.HI R4, RZ, 0x1f, R0 ;  /* 0x0000001fff041819 */ /* 0x002fe20000011400 */
[----:B------:R-:W-:Y:S01]  /*10620*/  LDSM.16.M88.4 R20, [R177] ;  /* 0x00000000b114783b */ /* 0x000fe20000000200 */
[C---:B------:R-:W-:Y:S02]  /*10630*/  IADD3 R191, R186.reuse, 0x2800, RZ ;  /* 0x00002800babf7810 */ /* 0x040fe40007ffe0ff */
[----:B------:R-:W-:Y:S01]  /*10640*/  IADD3 R190, R186, 0x1000, RZ ;  /* 0x00001000babe7810 */ /* 0x000fe20007ffe0ff */
[----:B------:R-:W-:Y:S01]  /*10650*/  @P1 IMAD R4, R4, c[0x0][0x1e0], RZ ;  /* 0x0000780004041a24 */ /* 0x000fe200078e02ff */
[----:B------:R-:W-:Y:S01]  /*10660*/  LDSM.16.M88.4 R24, [R177+0x800] ;  /* 0x00080000b118783b */ /* 0x000fe20000000200 */
[----:B------:R-:W-:Y:S02]  /*10670*/  IADD3 R189, R186, 0x1800, RZ ;  /* 0x00001800babd7810 */ /* 0x000fe40007ffe0ff */
[C---:B------:R-:W-:Y:S01]  /*10680*/  @P1 IMAD R6, R0.reuse, c[0x0][0x1e4], R4 ;  /* 0x0000790000061a24 */ /* 0x040fe200078e0204 */
[----:B---3--:R-:W-:Y:S01]  /*10690*/  LDSM.16.M88.4 R8, [R183] ;  /* 0x00000000b708783b */ /* 0x008fe20000000200 */
[----:B------:R-:W-:Y:S01]  /*106a0*/  @P1 IMAD.WIDE.U32 R4, R0, c[0x0][0x1e0], RZ ;  /* 0x0000780000041a25 */ /* 0x000fe200078e00ff */
[----:B------:R-:W-:-:S02]  /*106b0*/  IADD3 R188, R186, 0x800, RZ ;  /* 0x00000800babc7810 */ /* 0x000fc40007ffe0ff */
[----:B------:R-:W-:Y:S01]  /*106c0*/  LDSM.16.M88.4 R32, [R186] ;  /* 0x00000000ba20783b */ /* 0x000fe20000000200 */
[----:B------:R-:W-:Y:S01]  /*106d0*/  @P1 IMAD.IADD R0, R5, 0x1, R6 ;  /* 0x0000000105001824 */ /* 0x000fe200078e0206 */
[C---:B------:R-:W-:Y:S02]  /*106e0*/  @P1 LEA R12, P0, R4.reuse, R218, 0x5 ;  /* 0x000000da040c1211 */ /* 0x040fe400078028ff */
[----:B------:R-:W-:Y:S02]  /*106f0*/  LDSM.16.M88.4 R36, [R186+0x800] ;  /* 0x00080000ba24783b */ /* 0x000fe40000000200 */
[----:B------:R-:W-:Y:S01]  /*10700*/  @P1 LEA.HI.X R13, R4, R222, R0, 0x5, P0 ;  /* 0x000000de040d1211 */ /* 0x000fe200000f2c00 */
[----:B------:R-:W-:Y:S01]  /*10710*/  IMAD.MOV.U32 R0, RZ, RZ, 0x40 ;  /* 0x00000040ff007424 */ /* 0x000fe200078e00ff */
[----:B------:R-:W-:Y:S02]  /*10720*/  LOP3.LUT R4, R128, 0x1, RZ, 0xc0, !PT ;  /* 0x0000000180047812 */ /* 0x000fe400078ec0ff */
[----:B------:R-:W-:-:S02]  /*10730*/  ISETP.GT.AND P0, PT, R62, R213, PT ;  /* 0x000000d53e00720c */ /* 0x000fc40003f04270 */
[----:B------:R-:W-:Y:S02]  /*10740*/  SEL R0, R0, 0xffffffc0, !P2 ;  /* 0xffffffc000007807 */ /* 0x000fe40005000000 */
[----:B------:R-:W-:Y:S02]  /*10750*/  ISETP.NE.U32.OR P0, PT, R4, 0x1, !P0 ;  /* 0x000000010400780c */ /* 0x000fe40004705470 */
[----:B------:R-:W1:Y:S01]  /*10760*/  LDSM.16.M88.4 R4, [R182] ;  /* 0x00000000b604783b */ /* 0x000e620000000200 */
[--C-:B------:R-:W-:Y:S01]  /*10770*/  IMAD.IADD R176, R177, 0x1, R0.reuse ;  /* 0x00000001b1b07824 */ /* 0x100fe200078e0200 */
[----:B------:R-:W-:Y:S01]  /*10780*/  LOP3.LUT P2, RZ, R214, 0x1, RZ, 0xc0, !PT ;  /* 0x00000001d6ff7812 */ /* 0x000fe2000784c0ff */
[----:B------:R-:W-:Y:S02]  /*10790*/  IMAD.IADD R159, R187, 0x1, R0 ;  /* 0x00000001bb9f7824 */ /* 0x000fe400078e0200 */
[----:B------:R-:W-:-:S06]  /*107a0*/  IMAD.IADD R0, R225, 0x1, R224 ;  /* 0x00000001e1007824 */ /* 0x000fcc00078e02e0 */
[----:B------:R-:W-:Y:S01]  /*107b0*/  @!PT LDS RZ, [RZ] ;  /* 0x00000000fffff984 */ /* 0x000fe20000000800 */
[----:B------:R-:W-:Y:S01]  /*107c0*/  @!PT LDS RZ, [RZ] ;  /* 0x00000000fffff984 */ /* 0x000fe20000000800 */
[----:B------:R-:W-:Y:S01]  /*107d0*/  @!PT LDS RZ, [RZ] ;  /* 0x00000000fffff984 */ /* 0x000fe20000000800 */
[----:B------:R2:W-:Y:S01]  /*107e0*/  LDGSTS.E.BYPASS.LTC128B.128 [R195+0x8080], [R2.64], !P0 ;  /* 0x0808000002c37fae */ /* 0x0005e2000c101d46 */
[----:B------:R-:W-:-:S04]  /*107f0*/  @P1 LEA R60, P0, R12, c[0x0][0x1c8], 0x1 ;  /* 0x000072000c3c1a11 */ /* 0x000fc800078008ff */
[----:B------:R-:W-:Y:S02]  /*10800*/  @P1 LEA.HI.X R61, R12, c[0x0][0x1cc], R13, 0x1, P0 ;  /* 0x000073000c3d1a11 */ /* 0x000fe400000f0c0d */
[----:B------:R-:W-:-:S04]  /*10810*/  LOP3.LUT P0, RZ, R128, 0x2, RZ, 0xc0, !PT ;  /* 0x0000000280ff7812 */ /* 0x000fc8000780c0ff */
[----:B------:R-:W-:-:S13]  /*10820*/  ISETP.LE.OR P0, PT, R62, R213, !P0 ;  /* 0x000000d53e00720c */ /* 0x000fda0004703670 */
[----:B------:R2:W-:Y:S01]  /*10830*/  LDGSTS.E.BYPASS.LTC128B.128 [R195+0x9080], [R2.64+0x80], !P0 ;  /* 0x0908008002c37fae */ /* 0x0005e2000c101d46 */
[----:B------:R-:W-:-:S04]  /*10840*/  LOP3.LUT P0, RZ, R128, 0x4, RZ, 0xc0, !PT ;  /* 0x0000000480ff7812 */ /* 0x000fc8000780c0ff */
[----:B------:R-:W-:Y:S01]  /*10850*/  ISETP.LE.OR P0, PT, R62, R213, !P0 ;  /* 0x000000d53e00720c */ /* 0x000fe20004703670 */
[C---:B-1--4-:R-:W-:Y:S08]  /*10860*/  HMMA.16816.F32 R16, R4.reuse, R20, RZ ;  /* 0x000000140410723c */ /* 0x052ff000000018ff */
[----:B------:R-:W-:Y:S04]  /*10870*/  HMMA.16816.F32 R28, R4, R22, RZ ;  /* 0x00000016041c723c */ /* 0x000fe800000018ff */
[----:B------:R2:W-:Y:S01]  /*10880*/  LDGSTS.E.BYPASS.LTC128B.128 [R195+0xa080], [R2.64+0x100], !P0 ;  /* 0x0a08010002c37fae */ /* 0x0005e2000c101d46 */
[----:B------:R-:W-:-:S03]  /*10890*/  LOP3.LUT P0, RZ, R128, 0x8, RZ, 0xc0, !PT ;  /* 0x0000000880ff7812 */ /* 0x000fc6000780c0ff */
[----:B------:R-:W-:Y:S01]  /*108a0*/  HMMA.16816.F32 R20, R4, R24, RZ ;  /* 0x000000180414723c */ /* 0x000fe200000018ff */
[----:B------:R-:W-:-:S07]  /*108b0*/  ISETP.LE.OR P0, PT, R62, R213, !P0 ;  /* 0x000000d53e00720c */ /* 0x000fce0004703670 */
[----:B------:R-:W-:Y:S06]  /*108c0*/  HMMA.16816.F32 R24, R4, R26, RZ ;  /* 0x0000001a0418723c */ /* 0x000fec00000018ff */
[----:B------:R2:W-:Y:S02]  /*108d0*/  LDGSTS.E.BYPASS.LTC128B.128 [R195+0xb080], [R2.64+0x180], !P0 ;  /* 0x0b08018002c37fae */ /* 0x0005e4000c101d46 */
[C---:B------:R-:W-:Y:S02]  /*108e0*/  HMMA.16816.F32 R28, R8.reuse, R34, R28 ;  /* 0x00000022081c723c */ /* 0x040fe4000000181c */
[----:B------:R-:W-:Y:S04]  /*108f0*/  LDSM.16.M88.4 R12, [R185] ;  /* 0x00000000b90c783b */ /* 0x000fe80000000200 */
[----:B------:R-:W1:Y:S02]  /*10900*/  LDSM.16.M88.4 R44, [R176] ;  /* 0x00000000b02c783b */ /* 0x000e640000000200 */
[C---:B------:R-:W-:Y:S02]  /*10910*/  HMMA.16816.F32 R16, R8.reuse, R32, R16 ;  /* 0x000000200810723c */ /* 0x040fe40000001810 */
[----:B------:R-:W3:Y:S04]  /*10920*/  LDSM.16.M88.4 R40, [R176+0x800] ;  /* 0x00080000b028783b */ /* 0x000ee80000000200 */
[----:B------:R-:W-:Y:S02]  /*10930*/  LDSM.16.M88.4 R4, [R184] ;  /* 0x00000000b804783b */ /* 0x000fe40000000200 */
[C---:B------:R-:W-:Y:S02]  /*10940*/  HMMA.16816.F32 R20, R8.reuse, R36, R20 ;  /* 0x000000240814723c */ /* 0x040fe40000001814 */
[----:B------:R-:W4:Y:S04]  /*10950*/  LDSM.16.M88.4 R52, [R159+-0x3000] ;  /* 0xffd000009f34783b */ /* 0x000f280000000200 */
[----:B------:R-:W-:Y:S02]  /*10960*/  LDSM.16.M88.4 R48, [R177+0x1000] ;  /* 0x00100000b130783b */ /* 0x000fe40000000200 */
[----:B------:R-:W-:Y:S01]  /*10970*/  HMMA.16816.F32 R24, R8, R38, R24 ;  /* 0x000000260818723c */ /* 0x000fe20000001818 */
[----:B--2---:R-:W-:Y:S01]  /*10980*/  @P3 IMAD.HI.U32 R2, R0, c[0x0][0x2c8], RZ ;  /* 0x0000b20000023a27 */ /* 0x004fe200078e00ff */
[----:B------:R-:W2:Y:S04]  /*10990*/  LDSM.16.M88.4 R36, [R159+-0x2800] ;  /* 0xffd800009f24783b */ /* 0x000ea80000000200 */
[----:B------:R-:W2:Y:S04]  /*109a0*/  LDSM.16.M88.4 R8, [R182+0x4000] ;  /* 0x00400000b608783b */ /* 0x000ea80000000200 */
[----:B------:R-:W-:Y:S04]  /*109b0*/  LDSM.16.M88.4 R56, [R186+0x2000] ;  /* 0x00200000ba38783b */ /* 0x000fe80000000200 */
[----:B------:R-:W0:Y:S01]  /*109c0*/  LDGDEPBAR ;  /* 0x00000000000079af */ /* 0x000e220000000000 */
[C---:B-1----:R-:W-:Y:S08]  /*109d0*/  HMMA.16816.F32 R32, R12.reuse, R46, R28 ;  /* 0x0000002e0c20723c */ /* 0x042ff0000000181c */
[C---:B------:R-:W-:Y:S01]  /*109e0*/  HMMA.16816.F32 R16, R12.reuse, R44, R16 ;  /* 0x0000002c0c10723c */ /* 0x040fe20000001810 */
[----:B------:R-:W-:Y:S07]  /*109f0*/  LDSM.16.M88.4 R44, [R186+0x1000] ;  /* 0x00100000ba2c783b */ /* 0x000fee0000000200 */
[C---:B---3--:R-:W-:Y:S01]  /*10a00*/  HMMA.16816.F32 R28, R12.reuse, R40, R20 ;  /* 0x000000280c1c723c */ /* 0x048fe20000001814 */
[----:B------:R-:W-:Y:S07]  /*10a10*/  LDSM.16.M88.4 R20, [R186+0x1800] ;  /* 0x00180000ba14783b */ /* 0x000fee0000000200 */
[----:B------:R-:W-:Y:S01]  /*10a20*/  HMMA.16816.F32 R24, R12, R42, R24 ;  /* 0x0000002a0c18723c */ /* 0x000fe20000001818 */
[----:B------:R-:W1:Y:S07]  /*10a30*/  LDSM.16.M88.4 R40, [R177+0x1800] ;  /* 0x00180000b128783b */ /* 0x000e6e0000000200 */
[C---:B----4-:R-:W-:Y:S01]  /*10a40*/  HMMA.16816.F32 R12, R4.reuse, R52, R16 ;  /* 0x00000034040c723c */ /* 0x050fe20000001810 */
[----:B------:R-:W3:Y:S07]  /*10a50*/  LDSM.16.M88.4 R16, [R183+0x4000] ;  /* 0x00400000b710783b */ /* 0x000eee0000000200 */
[C---:B------:R-:W-:Y:S01]  /*10a60*/  HMMA.16816.F32 R32, R4.reuse, R54, R32 ;  /* 0x000000360420723c */ /* 0x040fe20000001820 */
[----:B------:R-:W-:Y:S07]  /*10a70*/  LDSM.16.M88.4 R52, [R176+0x1000] ;  /* 0x00100000b034783b */ /* 0x000fee0000000200 */
[C---:B--2---:R-:W-:Y:S08]  /*10a80*/  HMMA.16816.F32 R28, R4.reuse, R36, R28 ;  /* 0x00000024041c723c */ /* 0x044ff0000000181c */
[----:B------:R-:W-:Y:S01]  /*10a90*/  HMMA.16816.F32 R24, R4, R38, R24 ;  /* 0x000000260418723c */ /* 0x000fe20000001818 */
[----:B------:R-:W2:Y:S04]  /*10aa0*/  LDSM.16.M88.4 R4, [R185+0x4000] ;  /* 0x00400000b904783b */ /* 0x000ea80000000200 */
[----:B------:R-:W4:Y:S03]  /*10ab0*/  LDSM.16.M88.4 R36, [R176+0x1800] ;  /* 0x00180000b024783b */ /* 0x000f260000000200 */
[C---:B------:R-:W-:Y:S08]  /*10ac0*/  HMMA.16816.F32 R12, R8.reuse, R48, R12 ;  /* 0x00000030080c723c */ /* 0x040ff0000000180c */
[C---:B------:R-:W-:Y:S01]  /*10ad0*/  HMMA.16816.F32 R32, R8.reuse, R50, R32 ;  /* 0x000000320820723c */ /* 0x040fe20000001820 */
[----:B------:R-:W-:Y:S07]  /*10ae0*/  LDSM.16.M88.4 R48, [R159+-0x2000] ;  /* 0xffe000009f30783b */ /* 0x000fee0000000200 */
[C---:B-1----:R-:W-:Y:S08]  /*10af0*/  HMMA.16816.F32 R28, R8.reuse, R40, R28 ;  /* 0x00000028081c723c */ /* 0x042ff0000000181c */
[----:B------:R-:W-:Y:S01]  /*10b00*/  HMMA.16816.F32 R24, R8, R42, R24 ;  /* 0x0000002a0818723c */ /* 0x000fe20000001818 */
[----:B------:R-:W-:Y:S07]  /*10b10*/  LDSM.16.M88.4 R40, [R177+0x2800] ;  /* 0x00280000b128783b */ /* 0x000fee0000000200 */
[C---:B---3--:R-:W-:Y:S01]  /*10b20*/  HMMA.16816.F32 R8, R16.reuse, R44, R12 ;  /* 0x0000002c1008723c */ /* 0x048fe2000000180c */
[----:B------:R-:W1:Y:S07]  /*10b30*/  LDSM.16.M88.4 R12, [R184+0x4000] ;  /* 0x00400000b80c783b */ /* 0x000e6e0000000200 */
[C---:B------:R-:W-:Y:S01]  /*10b40*/  HMMA.16816.F32 R32, R16.reuse, R46, R32 ;  /* 0x0000002e1020723c */ /* 0x040fe20000001820 */
[----:B------:R-:W-:Y:S07]  /*10b50*/  LDSM.16.M88.4 R44, [R177+0x2000] ;  /* 0x00200000b12c783b */ /* 0x000fee0000000200 */
[C---:B------:R-:W-:Y:S08]  /*10b60*/  HMMA.16816.F32 R28, R16.reuse, R20, R28 ;  /* 0x00000014101c723c */ /* 0x040ff0000000181c */
[----:B------:R-:W-:Y:S01]  /*10b70*/  HMMA.16816.F32 R24, R16, R22, R24 ;  /* 0x000000161018723c */ /* 0x000fe20000001818 */
[----:B------:R-:W3:Y:S04]  /*10b80*/  LDSM.16.M88.4 R20, [R159+-0x1800] ;  /* 0xffe800009f14783b */ /* 0x000ee80000000200 */
[----:B------:R-:W3:Y:S03]  /*10b90*/  LDSM.16.M88.4 R16, [R182+0x8000] ;  /* 0x00800000b610783b */ /* 0x000ee60000000200 */
[C---:B--2---:R-:W-:Y:S08]  /*10ba0*/  HMMA.16816.F32 R8, R4.reuse, R52, R8 ;  /* 0x000000340408723c */ /* 0x044ff00000001808 */
[C---:B------:R-:W-:Y:S01]  /*10bb0*/  HMMA.16816.F32 R32, R4.reuse, R54, R32 ;  /* 0x000000360420723c */ /* 0x040fe20000001820 */
[----:B------:R-:W-:Y:S07]  /*10bc0*/  LDSM.16.M88.4 R52, [R176+0x2000] ;  /* 0x00200000b034783b */ /* 0x000fee0000000200 */
[C---:B----4-:R-:W-:Y:S08]  /*10bd0*/  HMMA.16816.F32 R28, R4.reuse, R36, R28 ;  /* 0x00000024041c723c */ /* 0x050ff0000000181c */
[----:B------:R-:W-:Y:S01]  /*10be0*/  HMMA.16816.F32 R24, R4, R38, R24 ;  /* 0x000000260418723c */ /* 0x000fe20000001818 */
[----:B------:R-:W-:Y:S07]  /*10bf0*/  LDSM.16.M88.4 R36, [R186+0x2800] ;  /* 0x00280000ba24783b */ /* 0x000fee0000000200 */
[C---:B-1----:R-:W-:Y:S01]  /*10c00*/  HMMA.16816.F32 R4, R12.reuse, R48, R8 ;  /* 0x000000300c04723c */ /* 0x042fe20000001808 */
[----:B------:R-:W1:Y:S07]  /*10c10*/  LDSM.16.M88.4 R8, [R183+0x8000] ;  /* 0x00800000b708783b */ /* 0x000e6e0000000200 */
[C---:B------:R-:W-:Y:S01]  /*10c20*/  HMMA.16816.F32 R32, R12.reuse, R50, R32 ;  /* 0x000000320c20723c */ /* 0x040fe20000001820 */
[----:B------:R-:W-:Y:S07]  /*10c30*/  LDSM.16.M88.4 R48, [R159+-0x1000] ;  /* 0xfff000009f30783b */ /* 0x000fee0000000200 */
[C---:B---3--:R-:W-:Y:S08]  /*10c40*/  HMMA.16816.F32 R28, R12.reuse, R20, R28 ;  /* 0x000000140c1c723c */ /* 0x048ff0000000181c */
[----:B------:R-:W-:Y:S01]  /*10c50*/  HMMA.16816.F32 R24, R12, R22, R24 ;  /* 0x000000160c18723c */ /* 0x000fe20000001818 */
[----:B------:R-:W-:Y:S07]  /*10c60*/  LDSM.16.M88.4 R20, [R184+0x8000] ;  /* 0x00800000b814783b */ /* 0x000fee0000000200 */
[C---:B------:R-:W-:Y:S01]  /*10c70*/  HMMA.16816.F32 R12, R16.reuse, R44, R4 ;  /* 0x0000002c100c723c */ /* 0x040fe20000001804 */
[----:B------:R-:W2:Y:S07]  /*10c80*/  LDSM.16.M88.4 R4, [R185+0x8000] ;  /* 0x00800000b904783b */ /* 0x000eae0000000200 */
[C---:B------:R-:W-:Y:S01]  /*10c90*/  HMMA.16816.F32 R32, R16.reuse, R46, R32 ;  /* 0x0000002e1020723c */ /* 0x040fe20000001820 */
[----:B------:R-:W-:Y:S07]  /*10ca0*/  LDSM.16.M88.4 R44, [R177+0x3800] ;  /* 0x00380000b12c783b */ /* 0x000fee0000000200 */
[C---:B------:R-:W-:Y:S08]  /*10cb0*/  HMMA.16816.F32 R28, R16.reuse, R40, R28 ;  /* 0x00000028101c723c */ /* 0x040ff0000000181c */
[----:B------:R-:W-:Y:S01]  /*10cc0*/  HMMA.16816.F32 R24, R16, R42, R24 ;  /* 0x0000002a1018723c */ /* 0x000fe20000001818 */
[----:B------:R-:W3:Y:S04]  /*10cd0*/  LDSM.16.M88.4 R40, [R176+0x2800] ;  /* 0x00280000b028783b */ /* 0x000ee80000000200 */
[----:B------:R-:W-:Y:S03]  /*10ce0*/  LDSM.16.M88.4 R16, [R182+0xc000] ;  /* 0x00c00000b610783b */ /* 0x000fe60000000200 */
[C---:B-1----:R-:W-:Y:S08]  /*10cf0*/  HMMA.16816.F32 R12, R8.reuse, R56, R12 ;  /* 0x00000038080c723c */ /* 0x042ff0000000180c */
[C---:B------:R-:W-:Y:S01]  /*10d00*/  HMMA.16816.F32 R32, R8.reuse, R58, R32 ;  /* 0x0000003a0820723c */ /* 0x040fe20000001820 */
[----:B------:R-:W-:Y:S07]  /*10d10*/  LDSM.16.M88.4 R56, [R177+0x3000] ;  /* 0x00300000b138783b */ /* 0x000fee0000000200 */
[C---:B------:R-:W-:Y:S08]  /*10d20*/  HMMA.16816.F32 R28, R8.reuse, R36, R28 ;  /* 0x00000024081c723c */ /* 0x040ff0000000181c */
[----:B------:R-:W-:Y:S01]  /*10d30*/  HMMA.16816.F32 R24, R8, R38, R24 ;  /* 0x000000260818723c */ /* 0x000fe20000001818 */
[----:B------:R-:W1:Y:S07]  /*10d40*/  LDSM.16.M88.4 R36, [R159+-0x800] ;  /* 0xfff800009f24783b */ /* 0x000e6e0000000200 */
[C---:B--2---:R-:W-:Y:S01]  /*10d50*/  HMMA.16816.F32 R8, R4.reuse, R52, R12 ;  /* 0x000000340408723c */ /* 0x044fe2000000180c */
[----:B------:R-:W-:Y:S07]  /*10d60*/  LDSM.16.M88.4 R12, [R183+0xc000] ;  /* 0x00c00000b70c783b */ /* 0x000fee0000000200 */
[C---:B------:R-:W-:Y:S01]  /*10d70*/  HMMA.16816.F32 R32, R4.reuse, R54, R32 ;  /* 0x000000360420723c */ /* 0x040fe20000001820 */
[----:B------:R-:W2:Y:S07]  /*10d80*/  LDSM.16.M88.4 R52, [R186+0x3000] ;  /* 0x00300000ba34783b */ /* 0x000eae0000000200 */
[C---:B---3--:R-:W-:Y:S08]  /*10d90*/  HMMA.16816.F32 R28, R4.reuse, R40, R28 ;  /* 0x00000028041c723c */ /* 0x048ff0000000181c */
[----:B------:R-:W-:Y:S01]  /*10da0*/  HMMA.16816.F32 R24, R4, R42, R24 ;  /* 0x0000002a0418723c */ /* 0x000fe20000001818 */
[----:B------:R-:W3:Y:S07]  /*10db0*/  LDSM.16.M88.4 R40, [R186+0x3800] ;  /* 0x00380000ba28783b */ /* 0x000eee0000000200 */
[C---:B------:R-:W-:Y:S01]  /*10dc0*/  HMMA.16816.F32 R4, R20.reuse, R48, R8 ;  /* 0x000000301404723c */ /* 0x040fe20000001808 */
[----:B------:R-:W-:Y:S07]  /*10dd0*/  LDSM.16.M88.4 R8, [R185+0xc000] ;  /* 0x00c00000b908783b */ /* 0x000fee0000000200 */
[C---:B------:R-:W-:Y:S01]  /*10de0*/  HMMA.16816.F32 R32, R20.reuse, R50, R32 ;  /* 0x000000321420723c */ /* 0x040fe20000001820 */
[----:B------:R-:W4:Y:S07]  /*10df0*/  LDSM.16.M88.4 R48, [R176+0x3000] ;  /* 0x00300000b030783b */ /* 0x000f2e0000000200 */
[C---:B-1----:R-:W-:Y:S08]  /*10e00*/  HMMA.16816.F32 R28, R20.reuse, R36, R28 ;  /* 0x00000024141c723c */ /* 0x042ff0000000181c */
[----:B------:R-:W-:Y:S01]  /*10e10*/  HMMA.16816.F32 R20, R20, R38, R24 ;  /* 0x000000261414723c */ /* 0x000fe20000001818 */
[----:B------:R-:W1:Y:S07]  /*10e20*/  LDSM.16.M88.4 R36, [R176+0x3800] ;  /* 0x00380000b024783b */ /* 0x000e6e0000000200 */
[C---:B------:R-:W-:Y:S08]  /*10e30*/  HMMA.16816.F32 R4, R16.reuse, R56, R4 ;  /* 0x000000381004723c */ /* 0x040ff00000001804 */
[C---:B------:R-:W-:Y:S08]  /*10e40*/  HMMA.16816.F32 R32, R16.reuse, R58, R32 ;  /* 0x0000003a1020723c */ /* 0x040ff00000001820 */
[C---:B------:R-:W-:Y:S01]  /*10e50*/  HMMA.16816.F32 R24, R16.reuse, R44, R28 ;  /* 0x0000002c1018723c */ /* 0x040fe2000000181c */
[----:B------:R-:W-:Y:S07]  /*10e60*/  LDSM.16.M88.4 R28, [R159+0x800] ;  /* 0x000800009f1c783b */ /* 0x000fee0000000200 */
[----:B------:R-:W-:Y:S01]  /*10e70*/  HMMA.16816.F32 R20, R16, R46, R20 ;  /* 0x0000002e1014723c */ /* 0x000fe20000001814 */
[----:B------:R-:W-:Y:S07]  /*10e80*/  LDSM.16.M88.4 R44, [R159] ;  /* 0x000000009f2c783b */ /* 0x000fee0000000200 */
[----:B--2---:R-:W-:Y:S01]  /*10e90*/  HMMA.16816.F32 R16, R12, R52, R4 ;  /* 0x000000340c10723c */ /* 0x004fe20000001804 */
[----:B------:R-:W2:Y:S01]  /*10ea0*/  LDSM.16.M88.4 R4, [R184+0xc000] ;  /* 0x00c00000b804783b */ /* 0x000ea20000000200 */
[----:B------:R-:W-:-:S04]  /*10eb0*/  DEPBAR.LE SB0, 0x0 ;  /* 0x000080000000791a */ /* 0x000fc80000000000 */
[----:B------:R-:W-:Y:S02]  /*10ec0*/  BAR.SYNC.DEFER_BLOCKING 0x0 ;  /* 0x0000000000007b1d */ /* 0x000fe40000010000 */
[C---:B------:R-:W-:Y:S08]  /*10ed0*/  HMMA.16816.F32 R32, R12.reuse, R54, R32 ;  /* 0x000000360c20723c */ /* 0x040ff00000001820 */
[C---:B---3--:R-:W-:Y:S08]  /*10ee0*/  HMMA.16816.F32 R24, R12.reuse, R40, R24 ;  /* 0x000000280c18723c */ /* 0x048ff00000001818 */
[----:B------:R-:W-:Y:S01]  /*10ef0*/  HMMA.16816.F32 R12, R12, R42, R20 ;  /* 0x0000002a0c0c723c */ /* 0x000fe20000001814 */
[----:B------:R-:W-:Y:S01]  /*10f00*/  @!PT LDS RZ, [RZ] ;  /* 0x00000000fffff984 */ /* 0x000fe20000000800 */
[----:B------:R-:W-:Y:S01]  /*10f10*/  @!PT LDS RZ, [RZ] ;  /* 0x00000000fffff984 */ /* 0x000fe20000000800 */
[----:B------:R-:W-:Y:S01]  /*10f20*/  @!PT LDS RZ, [RZ] ;  /* 0x00000000fffff984 */ /* 0x000fe20000000800 */
[----:B------:R3:W-:Y:S01]  /*10f30*/  @P1 LDGSTS.E.BYPASS.LTC128B.128 [R195+0xc080], [R60.64], !P2 ;  /* 0x0c0800003cc31fae */ /* 0x0007e2000d101d46 */
[----:B------:R-:W-:-:S06]  /*10f40*/  ISETP.GE.AND P2, PT, R63, 0x1, PT ;  /* 0x000000013f00780c */ /* 0x000fcc0003f46270 */
[C---:B----4-:R-:W-:Y:S01]  /*10f50*/  HMMA.16816.F32 R16, R8.reuse, R48, R16 ;  /* 0x000000300810723c */ /* 0x050fe20000001810 */
[----:B------:R3:W-:Y:S04]  /*10f60*/  @P1 LDGSTS.E.BYPASS.LTC128B.128 [R195+0xd080], [R60.64+0x80], !P6 ;  /* 0x0d0800803cc31fae */ /* 0x0007e8000f101d46 */
[----:B------:R3:W-:Y:S03]  /*10f70*/  @P1 LDGSTS.E.BYPASS.LTC128B.128 [R195+0xe080], [R60.64+0x100], !P5 ;  /* 0x0e0801003cc31fae */ /* 0x0007e6000e901d46 */
[C---:B------:R-:W-:Y:S01]  /*10f80*/  HMMA.16816.F32 R20, R8.reuse, R50, R32 ;  /* 0x000000320814723c */ /* 0x040fe20000001820 */
[----:B------:R3:W-:Y:S04]  /*10f90*/  @P1 LDGSTS.E.BYPASS.LTC128B.128 [R195+0xf080], [R60.64+0x180], !P4 ;  /* 0x0f0801803cc31fae */ /* 0x0007e8000e101d46 */
[----:B------:R-:W0:Y:S03]  /*10fa0*/  LDGDEPBAR ;  /* 0x00000000000079af */ /* 0x000e260000000000 */
[C---:B-1----:R-:W-:Y:S08]  /*10fb0*/  HMMA.16816.F32 R24, R8.reuse, R36, R24 ;  /* 0x000000240818723c */ /* 0x042ff00000001818 */
[----:B------:R-:W-:Y:S07]  /*10fc0*/  HMMA.16816.F32 R12, R8, R38, R12 ;  /* 0x00000026080c723c */ /* 0x000fee000000180c */
[----:B------:R-:W-:Y:S01]  /*10fd0*/  IMAD.MOV.U32 R8, RZ, RZ, R0 ;  /* 0x000000ffff087224 */ /* 0x000fe200078e0000 */
[----:B------:R-:W-:Y:S01]  /*10fe0*/  @P3 SHF.R.U32.HI R8, RZ, c[0x0][0x2cc], R2 ;  /* 0x0000b300ff083a19 */ /* 0x000fe20000011602 */
[----:B--2---:R-:W-:Y:S01]  /*10ff0*/  HMMA.16816.F32 R36, R4, R44, R16 ;  /* 0x0000002c0424723c */ /* 0x004fe20000001810 */
[----:B------:R-:W-:-:S03]  /*11000*/  IADD3 R0, R210, 0x1, -R126 ;  /* 0x00000001d2007810 */ /* 0x000fc60007ffe87e */
[----:B------:R-:W1:Y:S01]  /*11010*/  SHFL.IDX PT, R3, R8, RZ, 0x1c1f ;  /* 0x001c1fff08037589 */ /* 0x000e6200000e0000 */
[----:B------:R-:W-:-:S03]  /*11020*/  IADD3 R0, -R211, R0, -R209 ;  /* 0x00000000d3007210 */ /* 0x000fc60007ffe9d1 */
[C---:B------:R-:W-:Y:S08]  /*11030*/  HMMA.16816.F32 R24, R4.reuse, R28, R24 ;  /* 0x0000001c0418723c */ /* 0x040ff00000001818 */
[C---:B------:R-:W-:Y:S08]  /*11040*/  HMMA.16816.F32 R32, R4.reuse, R46, R20 ;  /* 0x0000002e0420723c */ /* 0x040ff00000001814 */
[----:B------:R-:W-:Y:S07]  /*11050*/  HMMA.16816.F32 R28, R4, R30, R12 ;  /* 0x0000001e041c723c */ /* 0x000fee000000180c */
[----:B------:R-:W-:Y:S01]  /*11060*/  IADD3 R4, R0, c[0x0][0x328], RZ ;  /* 0x0000ca0000047a10 */ /* 0x000fe20007ffe0ff */
[----:B------:R-:W-:Y:S01]  /*11070*/  IMAD.IADD R6, R62, 0x1, -R209 ;  /* 0x000000013e067824 */ /* 0x000fe200078e0ad1 */
[----:B------:R-:W-:-:S03]  /*11080*/  IADD3 R5, R0, UR4, RZ ;  /* 0x0000000400057c10 */ /* 0x000fc6000fffe0ff */
[--C-:B-1----:R-:W-:Y:S02]  /*11090*/  IMAD.IADD R2, R4, 0x1, R3.reuse ;  /* 0x0000000104027824 */ /* 0x102fe400078e0203 */
[----:B------:R-:W-:-:S03]  /*110a0*/  IMAD.IADD R0, R5, 0x1, R3 ;  /* 0x0000000105007824 */ /* 0x000fc600078e0203 */
[----:B------:R-:W-:Y:S01]  /*110b0*/  IMNMX R2, R6, R2, PT ;  /* 0x0000000206027217 */ /* 0x000fe20003800200 */
[----:B------:R-:W-:Y:S05]  /*110c0*/  @!P2 BRA `(.L_x_689) ;  /* 0x000001500000a947 */ /* 0x000fea0003800000 */
[----:B---3--:R-:W-:Y:S01]  /*110d0*/  IADD3 R3, -R211, R210, R3 ;  /* 0x000000d2d3037210 */ /* 0x008fe20007ffe103 */
[----:B------:R-:W-:Y:S03]  /*110e0*/  BSSY B0, `(.L_x_690) ;  /* 0x000000e000007945 */ /* 0x000fe60003800000 */
        /* <DEDUP_REMOVED lines=9> */
.L_x_691:
[----:B------:R-:W-:-:S04]  /*11180*/  MOV R7, c[0x0][0x32c] ;  /* 0x0000cb0000077a02 */ /* 0x000fc80000000f00 */
[----:B------:R-:W-:-:S13]  /*11190*/  ISETP.NE.AND P0, PT, R7, 0x1, PT ;  /* 0x000000010700780c */ /* 0x000fda0003f05270 */
[----:B------:R-:W-:-:S05]  /*111a0*/  @P0 IMAD.HI.U32 R7, R3, c[0x0][0x330], RZ ;  /* 0x0000cc0003070a27 */ /* 0x000fca00078e00ff */
[----:B------:R-:W-:Y:S02]  /*111b0*/  @P0 SHF.R.U32.HI R3, RZ, c[0x0][0x334], R7 ;  /* 0x0000cd00ff030a19 */ /* 0x000fe40000011607 */
.L_x_692:
[----:B------:R-:W-:Y:S05]  /*111c0*/  BSYNC B0 ;  /* 0x0000000000007941 */ /* 0x000fea0003800000 */
.L_x_690:
[----:B------:R-:W-:-:S04]  /*111d0*/  IMAD R3, R3, c[0x0][0x32c], -R126 ;  /* 0x0000cb0003037a24 */ /* 0x000fc800078e0a7e */
[----:B------:R-:W-:-:S05]  /*111e0*/  IMAD.IADD R3, R3, 0x1, -R209 ;  /* 0x0000000103037824 */ /* 0x000fca00078e0ad1 */
[----:B------:R-:W-:Y:S02]  /*111f0*/  IADD3 R7, R3, c[0x0][0x32c], RZ ;  /* 0x0000cb0003077a10 */ /* 0x000fe40007ffe0ff */
[----:B------:R-:W-:Y:S02]  /*11200*/  IMNMX R0, R0, R3, !PT ;  /* 0x0000000300007217 */ /* 0x000fe40007800200 */
[----:B------:R-:W-:Y:S02]  /*11210*/  IMNMX R2, R2, R7, PT ;  /* 0x0000000702027217 */ /* 0x000fe40003800200 */
.L_x_689:
[----:B---3--:R-:W-:Y:S01]  /*11220*/  ISETP.GT.AND P1, PT, R236, RZ, PT ;  /* 0x000000ffec00720c */ /* 0x008fe20003f24270 */
[----:B------:R-:W1:Y:S03]  /*11230*/  SHFL.IDX PT, R3, R8, 0x1, 0x1c1f ;  /* 0x003c1f0008037f89 */ /* 0x000e6600000e0000 */
[----:B------:R-:W-:-:S04]  /*11240*/  ISETP.GT.AND P0, PT, R0, RZ, P1 ;  /* 0x000000ff0000720c */ /* 0x000fc80000f04270 */
[----:B------:R-:W-:-:S04]  /*11250*/  ISETP.LT.OR P0, PT, R2, 0x1, P0 ;  /* 0x000000010200780c */ /* 0x000fc80000701670 */
[----:B------:R-:W-:Y:S02]  /*11260*/  FSEL R10, R36, -INF , !P0 ;  /* 0xff800000240a7808 */ /* 0x000fe40004000000 */
[----:B------:R-:W-:-:S04]  /*11270*/  ISETP.GT.AND P0, PT, R0, 0x1, P1 ;  /* 0x000000010000780c */ /* 0x000fc80000f04270 */
        /* <DEDUP_REMOVED lines=17> */
[----:B------:R-:W-:Y:S01]  /*11390*/  ISETP.GT.AND P0, PT, R0, 0x19, P1 ;  /* 0x000000190000780c */ /* 0x000fe20000f04270 */
[----:B-1----:R-:W-:-:S03]  /*113a0*/  IMAD.IADD R0, R5, 0x1, R3 ;  /* 0x0000000105007824 */ /* 0x002fc600078e0203 */
[----:B------:R-:W-:Y:S01]  /*113b0*/  ISETP.LT.OR P0, PT, R2, 0x1a, P0 ;  /* 0x0000001a0200780c */ /* 0x000fe20000701670 */
[----:B------:R-:W-:-:S03]  /*113c0*/  IMAD.IADD R2, R4, 0x1, R3 ;  /* 0x0000000104027824 */ /* 0x000fc600078e0203 */
[----:B------:R-:W-:Y:S02]  /*113d0*/  FSEL R22, R29, -INF , !P0 ;  /* 0xff8000001d167808 */ /* 0x000fe40004000000 */
[----:B------:R-:W-:Y:S01]  /*113e0*/  IMNMX R2, R6, R2, PT ;  /* 0x0000000206027217 */ /* 0x000fe20003800200 */
[----:B------:R-:W-:Y:S05]  /*113f0*/  @!P2 BRA `(.L_x_693) ;  /* 0x000001500000a947 */ /* 0x000fea0003800000 */
[----:B------:R-:W-:Y:S01]  /*11400*/  IADD3 R3, -R211, R210, R3 ;  /* 0x000000d2d3037210 */ /* 0x000fe20007ffe103 */
        /* <DEDUP_REMOVED lines=10> */
.L_x_695:
[----:B------:R-:W-:-:S04]  /*114b0*/  MOV R4, c[0x0][0x32c] ;  /* 0x0000cb0000047a02 */ /* 0x000fc80000000f00 */
[----:B------:R-:W-:-:S13]  /*114c0*/  ISETP.NE.AND P0, PT, R4, 0x1, PT ;  /* 0x000000010400780c */ /* 0x000fda0003f05270 */
[----:B------:R-:W-:-:S05]  /*114d0*/  @P0 IMAD.HI.U32 R4, R3, c[0x0][0x330], RZ ;  /* 0x0000cc0003040a27 */ /* 0x000fca00078e00ff */
[----:B------:R-:W-:Y:S02]  /*114e0*/  @P0 SHF.R.U32.HI R3, RZ, c[0x0][0x334], R4 ;  /* 0x0000cd00ff030a19 */ /* 0x000fe40000011604 */
.L_x_696:
[----:B------:R-:W-:Y:S05]  /*114f0*/  BSYNC B0 ;  /* 0x0000000000007941 */ /* 0x000fea0003800000 */
.L_x_694:
[----:B------:R-:W-:-:S04]  /*11500*/  IMAD R3, R3, c[0x0][0x32c], -R126 ;  /* 0x0000cb0003037a24 */ /* 0x000fc800078e0a7e */
[----:B------:R-:W-:-:S05]  /*11510*/  IMAD.IADD R3, R3, 0x1, -R209 ;  /* 0x0000000103037824 */ /* 0x000fca00078e0ad1 */
[----:B------:R-:W-:Y:S02]  /*11520*/  IADD3 R4, R3, c[0x0][0x32c], RZ ;  /* 0x0000cb0003047a10 */ /* 0x000fe40007ffe0ff */
[----:B------:R-:W-:Y:S02]  /*11530*/  IMNMX R0, R0, R3, !PT ;  /* 0x0000000300007217 */ /* 0x000fe40007800200 */
[----:B------:R-:W-:Y:S02]  /*11540*/  IMNMX R2, R2, R4, PT ;  /* 0x0000000402027217 */ /* 0x000fe40003800200 */
.L_x_693:
[----:B------:R-:W-:Y:S01]  /*11550*/  ISETP.GT.AND P0, PT, R0, RZ, P1 ;  /* 0x000000ff0000720c */ /* 0x000fe20000f04270 */
[----:B------:R-:W-:Y:S01]  /*11560*/  LDSM.16.MT88.4 R152, [R178] ;  /* 0x00000000b298783b */ /* 0x000fe20000004200 */
[----:B------:R-:W-:Y:S02]  /*11570*/  FMNMX.FTZ R3, R10, R13, !PT ;  /* 0x0000000d0a037209 */ /* 0x000fe40007810000 */
[----:B------:R-:W-:Y:S01]  /*11580*/  ISETP.LT.OR P0, PT, R2, 0x1, P0 ;  /* 0x000000010200780c */ /* 0x000fe20000701670 */
[----:B------:R-:W-:Y:S01]  /*11590*/  LDSM.16.MT88.4 R40, [R178+0x1000] ;  /* 0x00100000b228783b */ /* 0x000fe20000004200 */
[----:B------:R-:W-:-:S02]  /*115a0*/  FMNMX.FTZ R3, R15, R3, !PT ;  /* 0x000000030f037209 */ /* 0x000fc40007810000 */
[----:B------:R-:W-:Y:S01]  /*115b0*/  FSEL R6, R38, -INF , !P0 ;  /* 0xff80000026067808 */ /* 0x000fe20004000000 */
[----:B------:R-:W-:Y:S01]  /*115c0*/  LDSM.16.MT88.4 R136, [R179] ;  /* 0x00000000b388783b */ /* 0x000fe20000004200 */
[----:B------:R-:W-:Y:S02]  /*115d0*/  ISETP.GT.AND P0, PT, R0, 0x1, P1 ;  /* 0x000000010000780c */ /* 0x000fe40000f04270 */
[----:B------:R-:W-:Y:S01]  /*115e0*/  FMNMX.FTZ R3, R16, R3, !PT ;  /* 0x0000000310037209 */ /* 0x000fe20007810000 */
[----:B------:R-:W-:Y:S01]  /*115f0*/  LDSM.16.MT88.4 R44, [R179+0x1000] ;  /* 0x00100000b32c783b */ /* 0x000fe20000004200 */
[----:B------:R-:W-:Y:S02]  /*11600*/  ISETP.LT.OR P0, PT, R2, 0x2, P0 ;  /* 0x000000020200780c */ /* 0x000fe40000701670 */
[----:B------:R-:W-:Y:S01]  /*11610*/  FMNMX.FTZ R3, R17, R3, !PT ;  /* 0x0000000311037209 */ /* 0x000fe20007810000 */
[----:B------:R-:W-:Y:S01]  /*11620*/  LDSM.16.MT88.4 R64, [R178+0x1800] ;  /* 0x00180000b240783b */ /* 0x000fe20000004200 */
[----:B------:R-:W-:-:S02]  /*11630*/  FSEL R7, R39, -INF , !P0 ;  /* 0xff80000027077808 */ /* 0x000fc40004000000 */
[----:B------:R-:W-:Y:S01]  /*11640*/  ISETP.GT.AND P0, PT, R0, 0x8, P1 ;  /* 0x000000080000780c */ /* 0x000fe20000f04270 */
[----:B------:R-:W-:Y:S01]  /*11650*/  LDSM.16.MT88.4 R52, [R179+0x800] ;  /* 0x00080000b334783b */ /* 0x000fe20000004200 */
[----:B------:R-:W-:Y:S02]  /*11660*/  FMNMX.FTZ R3, R19, R3, !PT ;  /* 0x0000000313037209 */ /* 0x000fe40007810000 */
[----:B------:R-:W-:Y:S01]  /*11670*/  ISETP.LT.OR P0, PT, R2, 0x9, P0 ;  /* 0x000000090200780c */ /* 0x000fe20000701670 */
[----:B------:R-:W-:Y:S01]  /*11680*/  LDSM.16.MT88.4 R56, [R180+0x800] ;  /* 0x00080000b438783b */ /* 0x000fe20000004200 */
[----:B------:R-:W-:Y:S02]  /*11690*/  FMNMX.FTZ R3, R20, R3, !PT ;  /* 0x0000000314037209 */ /* 0x000fe40007810000 */
[----:B------:R-:W-:Y:S01]  /*116a0*/  FSEL R9, R34, -INF , !P0 ;  /* 0xff80000022097808 */ /* 0x000fe20004000000 */
[----:B------:R-:W-:Y:S01]  /*116b0*/  LDSM.16.MT88.4 R72, [R181+0x1000] ;  /* 0x00100000b548783b */ /* 0x000fe20000004200 */
[----:B------:R-:W-:-:S02]  /*116c0*/  ISETP.GT.AND P0, PT, R0, 0x9, P1 ;  /* 0x000000090000780c */ /* 0x000fc40000f04270 */
[----:B------:R-:W-:Y:S01]  /*116d0*/  FMNMX.FTZ R3, R22, R3, !PT ;  /* 0x0000000316037209 */ /* 0x000fe20007810000 */
[----:B------:R-:W-:Y:S01]  /*116e0*/  LDSM.16.MT88.4 R68, [R179+0x1800] ;  /* 0x00180000b344783b */ /* 0x000fe20000004200 */
[----:B------:R-:W-:Y:S02]  /*116f0*/  ISETP.LT.OR P0, PT, R2, 0xa, P0 ;  /* 0x0000000a0200780c */ /* 0x000fe40000701670 */
[----:B------:R-:W-:Y:S01]  /*11700*/  FMNMX.FTZ R5, R6, R7, !PT ;  /* 0x0000000706057209 */ /* 0x000fe20007810000 */
[----:B------:R-:W1:Y:S01]  /*11710*/  SHFL.BFLY PT, R4, R3, 0x2, 0x1f ;  /* 0x0c401f0003047f89 */ /* 0x000e6200000e0000 */
[----:B------:R-:W-:Y:S02]  /*11720*/  FSEL R11, R35, -INF , !P0 ;  /* 0xff800000230b7808 */ /* 0x000fe40004000000 */
[----:B------:R-:W-:Y:S01]  /*11730*/  ISETP.GT.AND P0, PT, R0, 0x10, P1 ;  /* 0x000000100000780c */ /* 0x000fe20000f04270 */
[----:B------:R-:W-:Y:S01]  /*11740*/  LDSM.16.MT88.4 R76, [R180+0x1000] ;  /* 0x00100000b44c783b */ /* 0x000fe20000004200 */
[----:B------:R-:W-:-:S02]  /*11750*/  FMNMX.FTZ R5, R9, R5, !PT ;  /* 0x0000000509057209 */ /* 0x000fc40007810000 */
[----:B------:R-:W-:Y:S01]  /*11760*/  ISETP.LT.OR P0, PT, R2, 0x11, P0 ;  /* 0x000000110200780c */ /* 0x000fe20000701670 */
[----:B------:R-:W-:Y:S01]  /*11770*/  LDSM.16.MT88.4 R84, [R181+0x1800] ;  /* 0x00180000b554783b */ /* 0x000fe20000004200 */
[----:B------:R-:W-:Y:S02]  /*11780*/  FMNMX.FTZ R5, R11, R5, !PT ;  /* 0x000000050b057209 */ /* 0x000fe40007810000 */
[----:B------:R-:W-:Y:S01]  /*11790*/  FSEL R14, R26, -INF , !P0 ;  /* 0xff8000001a0e7808 */ /* 0x000fe20004000000 */
[----:B------:R-:W-:Y:S01]  /*117a0*/  LDSM.16.MT88.4 R88, [R181+0x2000] ;  /* 0x00200000b558783b */ /* 0x000fe20000004200 */
[----:B------:R-:W-:Y:S02]  /*117b0*/  ISETP.GT.AND P0, PT, R0, 0x11, P1 ;  /* 0x000000110000780c */ /* 0x000fe40000f04270 */
[----:B------:R-:W-:Y:S01]  /*117c0*/  FMNMX.FTZ R5, R14, R5, !PT ;  /* 0x000000050e057209 */ /* 0x000fe20007810000 */
[----:B------:R-:W-:Y:S01]  /*117d0*/  LDSM.16.MT88.4 R92, [R178+0x2000] ;  /* 0x00200000b25c783b */ /* 0x000fe20000004200 */
[----:B------:R-:W-:-:S03]  /*117e0*/  ISETP.LT.OR P0, PT, R2, 0x12, P0 ;  /* 0x000000120200780c */ /* 0x000fc60000701670 */
[----:B------:R-:W-:Y:S01]  /*117f0*/  LDSM.16.MT88.4 R104, [R181+0x3000] ;  /* 0x00300000b568783b */ /* 0x000fe20000004200 */
[----:B------:R-:W-:Y:S02]  /*11800*/  FSEL R18, R27, -INF , !P0 ;  /* 0xff8000001b127808 */ /* 0x000fe40004000000 */
[----:B------:R-:W-:Y:S01]  /*11810*/  ISETP.GT.AND P0, PT, R0, 0x18, P1 ;  /* 0x000000180000780c */ /* 0x000fe20000f04270 */
[----:B------:R-:W-:Y:S03]  /*11820*/  LDSM.16.MT88.4 R24, [R180] ;  /* 0x00000000b418783b */ /* 0x000fe60000004200 */
[----:B------:R-:W-:Y:S01]  /*11830*/  ISETP.LT.OR P0, PT, R2, 0x19, P0 ;  /* 0x000000190200780c */ /* 0x000fe20000701670 */
[----:B------:R-:W-:Y:S03]  /*11840*/  LDSM.16.MT88.4 R80, [R179+0x2000] ;  /* 0x00200000b350783b */ /* 0x000fe60000004200 */
[----:B------:R-:W-:Y:S01]  /*11850*/  FSEL R21, R30, -INF , !P0 ;  /* 0xff8000001e157808 */ /* 0x000fe20004000000 */
[----:B------:R-:W-:Y:S01]  /*11860*/  LDSM.16.MT88.4 R96, [R180+0x2000] ;  /* 0x00200000b460783b */ /* 0x000fe20000004200 */
[----:B------:R-:W-:-:S02]  /*11870*/  ISETP.GT.AND P0, PT, R0, 0x19, P1 ;  /* 0x000000190000780c */ /* 0x000fc40000f04270 */
[----:B-1----:R-:W-:Y:S01]  /*11880*/  FMNMX.FTZ R0, R3, R4, !PT ;  /* 0x0000000403007209 */ /* 0x002fe20007810000 */
[----:B-----5:R-:W-:Y:S01]  /*11890*/  LDSM.16.MT88.4 R112, [R178+0x3000] ;  /* 0x00300000b270783b */ /* 0x020fe20000004200 */
[----:B------:R-:W-:Y:S02]  /*118a0*/  ISETP.LT.OR P0, PT, R2, 0x1a, P0 ;  /* 0x0000001a0200780c */ /* 0x000fe40000701670 */
[----:B------:R-:W-:Y:S01]  /*118b0*/  FMNMX.FTZ R2, R18, R5, !PT ;  /* 0x0000000512027209 */ /* 0x000fe20007810000 */
[----:B------:R-:W1:Y:S01]  /*118c0*/  SHFL.BFLY PT, R3, R0, 0x1, 0x1f ;  /* 0x0c201f0000037f89 */ /* 0x000e6200000e0000 */
[----:B------:R-:W-:Y:S02]  /*118d0*/  FSEL R12, R31, -INF , !P0 ;  /* 0xff8000001f0c7808 */ /* 0x000fe40004000000 */
[----:B------:R-:W-:Y:S01]  /*118e0*/  FMNMX.FTZ R2, R21, R2, !PT ;  /* 0x0000000215027209 */ /* 0x000fe20007810000 */
[----:B------:R-:W-:Y:S03]  /*118f0*/  LDSM.16.MT88.4 R108, [R179+0x3000] ;  /* 0x00300000b36c783b */ /* 0x000fe60000004200 */
[----:B------:R-:W-:Y:S01]  /*11900*/  FMNMX.FTZ R2, R12, R2, !PT ;  /* 0x000000020c027209 */ /* 0x000fe20007810000 */
[----:B------:R-:W-:Y:S04]  /*11910*/  LDSM.16.MT88.4 R100, [R180+0x3000] ;  /* 0x00300000b464783b */ /* 0x000fe80000004200 */
[----:B------:R-:W2:Y:S04]  /*11920*/  SHFL.BFLY PT, R4, R2, 0x2, 0x1f ;  /* 0x0c401f0002047f89 */ /* 0x000ea800000e0000 */
[----:B------:R-:W-:Y:S04]  /*11930*/  LDSM.16.MT88.4 R120, [R181+0x2800] ;  /* 0x00280000b578783b */ /* 0x000fe80000004200 */
[----:B------:R-:W-:Y:S01]  /*11940*/  LDSM.16.MT88.4 R116, [R179+0x2800] ;  /* 0x00280000b374783b */ /* 0x000fe20000004200 */
[----:B-1----:R-:W-:-:S03]  /*11950*/  FMNMX.FTZ R140, R0, R3, !PT ;  /* 0x00000003008c7209 */ /* 0x002fc60007810000 */
[----:B------:R-:W-:Y:S01]  /*11960*/  LDSM.16.MT88.4 R196, [R180+0x2800] ;  /* 0x00280000b4c4783b */ /* 0x000fe20000004200 */
[C---:B------:R-:W-:Y:S01]  /*11970*/  FSETP.NEU.FTZ.AND P0, PT, R140.reuse, -INF , PT ;  /* 0xff8000008c00780b */ /* 0x040fe20003f1d000 */
[----:B------:R-:W-:-:S05]  /*11980*/  FMUL.FTZ R0, R140, c[0x0][0x2d0] ;  /* 0x0000b4008c007a20 */ /* 0x000fca0000410000 */
[----:B------:R-:W-:Y:S02]  /*11990*/  FSEL R0, R0, RZ, P0 ;  /* 0x000000ff00007208 */ /* 0x000fe40000000000 */
[----:B--2---:R-:W-:-:S03]  /*119a0*/  FMNMX.FTZ R2, R2, R4, !PT ;  /* 0x0000000402027209 */ /* 0x004fc60007810000 */
[--C-:B------:R-:W-:Y:S02]  /*119b0*/  FFMA.FTZ R3, R10, c[0x0][0x2d0], -R0.reuse ;  /* 0x0000b4000a037a23 */ /* 0x100fe40000010800 */
[----:B------:R-:W1:Y:S02]  /*119c0*/  SHFL.BFLY PT, R4, R2, 0x1, 0x1f ;  /* 0x0c201f0002047f89 */ /* 0x000e6400000e0000 */
        /* <DEDUP_REMOVED lines=10> */
[----:B-1----:R-:W-:-:S05]  /*11a70*/  FMUL.FTZ R2, R8, c[0x0][0x2d0] ;  /* 0x0000b40008027a20 */ /* 0x002fca0000410000 */
[----:B------:R-:W-:Y:S01]  /*11a80*/  FSEL R2, R2, RZ, P0 ;  /* 0x000000ff02027208 */ /* 0x000fe20000000000 */
[----:B--2---:R-:W-:-:S04]  /*11a90*/  FFMA.FTZ R3, R16, c[0x0][0x2d0], -R0 ;  /* 0x0000b40010037a23 */ /* 0x004fc80000010800 */
[----:B------:R1:W-:Y:S02]  /*11aa0*/  MUFU.EX2 R230, R3 ;  /* 0x0000000300e67308 */ /* 0x0003e40000000800 */
[----:B-1----:R-:W-:-:S06]  /*11ab0*/  FFMA.FTZ R3, R17, c[0x0][0x2d0], -R0 ;  /* 0x0000b40011037a23 */ /* 0x002fcc0000010800 */
[----:B------:R1:W2:Y:S02]  /*11ac0*/  MUFU.EX2 R235, R3 ;  /* 0x0000000300eb7308 */ /* 0x0002a40000000800 */
[--C-:B-1----:R-:W-:Y:S01]  /*11ad0*/  FFMA.FTZ R3, R20, c[0x0][0x2d0], -R0.reuse ;  /* 0x0000b40014037a23 */ /* 0x102fe20000010800 */
[----:B--2---:R-:W-:Y:S01]  /*11ae0*/  F2FP.PACK_AB R128, R234, R235 ;  /* 0x000000ebea80723e */ /* 0x004fe200000000ff */
[----:B------:R-:W-:-:S04]  /*11af0*/  FFMA.FTZ R0, R22, c[0x0][0x2d0], -R0 ;  /* 0x0000b40016007a23 */ /* 0x000fc80000010800 */
[----:B------:R1:W-:Y:S08]  /*11b00*/  MUFU.EX2 R233, R3 ;  /* 0x0000000300e97308 */ /* 0x0003f00000000800 */
[----:B------:R2:W3:Y:S01]  /*11b10*/  MUFU.EX2 R212, R0 ;  /* 0x0000000000d47308 */ /* 0x0004e20000000800 */
[----:B-1----:R-:W-:Y:S01]  /*11b20*/  FFMA.FTZ R3, R6, c[0x0][0x2d0], -R2 ;  /* 0x0000b40006037a23 */ /* 0x002fe20000010802 */
[----:B------:R-:W-:-:S06]  /*11b30*/  F2FP.PACK_AB R6, R230, R232 ;  /* 0x000000e8e606723e */ /* 0x000fcc00000000ff */
[----:B------:R1:W-:Y:S01]  /*11b40*/  MUFU.EX2 R141, R3 ;  /* 0x00000003008d7308 */ /* 0x0003e20000000800 */
[--C-:B--2---:R-:W-:Y:S01]  /*11b50*/  FFMA.FTZ R0, R14, c[0x0][0x2d0], -R2.reuse ;  /* 0x0000b4000e007a23 */ /* 0x104fe20000010802 */
[----:B---3--:R-:W-:Y:S01]  /*11b60*/  F2FP.PACK_AB R130, R212, R233 ;  /* 0x000000e9d482723e */ /* 0x008fe200000000ff */
[----:B-1----:R-:W-:-:S05]  /*11b70*/  FFMA.FTZ R3, R7, c[0x0][0x2d0], -R2 ;  /* 0x0000b40007037a23 */ /* 0x002fca0000010802 */
[----:B------:R1:W2:Y:S02]  /*11b80*/  MUFU.EX2 R10, R3 ;  /* 0x00000003000a7308 */ /* 0x0002a40000000800 */
[----:B-1----:R-:W-:Y:S01]  /*11b90*/  FFMA.FTZ R3, R9, c[0x0][0x2d0], -R2 ;  /* 0x0000b40009037a23 */ /* 0x002fe20000010802 */
[----:B--2---:R-:W-:-:S05]  /*11ba0*/  F2FP.PACK_AB R5, R10, R141 ;  /* 0x0000008d0a05723e */ /* 0x004fca00000000ff */
[----:B------:R1:W-:Y:S02]  /*11bb0*/  MUFU.EX2 R9, R3 ;  /* 0x0000000300097308 */ /* 0x0003e40000000800 */
[----:B-1----:R-:W-:-:S06]  /*11bc0*/  FFMA.FTZ R3, R11, c[0x0][0x2d0], -R2 ;  /* 0x0000b4000b037a23 */ /* 0x002fcc0000010802 */
[----:B------:R1:W-:Y:S08]  /*11bd0*/  MUFU.EX2 R11, R0 ;  /* 0x00000000000b7308 */ /* 0x0003f00000000800 */
[----:B------:R-:W2:Y:S01]  /*11be0*/  MUFU.EX2 R3, R3 ;  /* 0x0000000300037308 */ /* 0x000ea20000000800 */
[----:B-1----:R-:W-:Y:S02]  /*11bf0*/  FFMA.FTZ R0, R18, c[0x0][0x2d0], -R2 ;  /* 0x0000b40012007a23 */ /* 0x002fe40000010802 */
[----:B------:R-:W1:Y:S05]  /*11c00*/  LDSM.16.MT88.4 R16, [R178+0x800] ;  /* 0x00080000b210783b */ /* 0x000e6a0000004200 */
[----:B------:R3:W4:Y:S01]  /*11c10*/  MUFU.EX2 R143, R0 ;  /* 0x00000000008f7308 */ /* 0x0007220000000800 */
[----:B--2---:R-:W-:-:S07]  /*11c20*/  F2FP.PACK_AB R7, R3, R9 ;  /* 0x000000090307723e */ /* 0x004fce00000000ff */
[----:B------:R-:W-:Y:S01]  /*11c30*/  HMMA.16816.F32 R148, R4, R152, RZ ;  /* 0x000000980494723c */ /* 0x000fe200000018ff */
[--C-:B---3--:R-:W-:Y:S01]  /*11c40*/  FFMA.FTZ R0, R21, c[0x0][0x2d0], -R2.reuse ;  /* 0x0000b40015007a23 */ /* 0x108fe20000010802 */
[----:B----4-:R-:W-:Y:S01]  /*11c50*/  F2FP.PACK_AB R129, R143, R11 ;  /* 0x0000000b8f81723e */ /* 0x010fe200000000ff */
[----:B------:R-:W-:-:S05]  /*11c60*/  FFMA.FTZ R2, R12, c[0x0][0x2d0], -R2 ;  /* 0x0000b4000c027a23 */ /* 0x000fca0000010802 */
[C---:B------:R-:W-:Y:S01]  /*11c70*/  HMMA.16816.F32 R152, R4.reuse, R154, RZ ;  /* 0x0000009a0498723c */ /* 0x040fe200000018ff */
[----:B------:R-:W2:Y:S01]  /*11c80*/  LDSM.16.MT88.4 R12, [R181] ;  /* 0x00000000b50c783b */ /* 0x000ea20000004200 */
[----:B------:R3:W-:Y:S06]  /*11c90*/  MUFU.EX2 R194, R0 ;  /* 0x0000000000c27308 */ /* 0x0007ec0000000800 */
[C---:B------:R-:W-:Y:S02]  /*11ca0*/  HMMA.16816.F32 R36, R4.reuse, R40, RZ ;  /* 0x000000280424723c */ /* 0x040fe400000018ff */
[----:B------:R-:W4:Y:S06]  /*11cb0*/  MUFU.EX2 R142, R2 ;  /* 0x00000002008e7308 */ /* 0x000f2c0000000800 */
[----:B------:R-:W-:Y:S01]  /*11cc0*/  HMMA.16816.F32 R40, R4, R42, RZ ;  /* 0x0000002a0428723c */ /* 0x000fe200000018ff */
[----:B---3--:R-:W-:-:S04]  /*11cd0*/  FADD.FTZ R0, R141, R10 ;  /* 0x0000000a8d007221 */ /* 0x008fc80000010000 */
[----:B------:R-:W-:-:S03]  /*11ce0*/  FADD.FTZ R0, R9, R0 ;  /* 0x0000000009007221 */ /* 0x000fc60000010000 */
[C---:B------:R-:W-:Y:S01]  /*11cf0*/  HMMA.16816.F32 R132, R4.reuse, R136, RZ ;  /* 0x000000880484723c */ /* 0x040fe200000018ff */
[----:B----4-:R-:W-:Y:S01]  /*11d00*/  F2FP.PACK_AB R131, R142, R194 ;  /* 0x000000c28e83723e */ /* 0x010fe200000000ff */
[----:B------:R-:W-:Y:S02]  /*11d10*/  FADD.FTZ R2, R229, R227 ;  /* 0x000000e3e5027221 */ /* 0x000fe40000010000 */
[----:B------:R-:W-:Y:S02]  /*11d20*/  FADD.FTZ R0, R3, R0 ;  /* 0x0000000003007221 */ /* 0x000fe40000010000 */
[----:B------:R-:W-:Y:S02]  /*11d30*/  FADD.FTZ R2, R232, R2 ;  /* 0x00000002e8027221 */ /* 0x000fe40000010000 */
[----:B------:R-:W-:Y:S01]  /*11d40*/  HMMA.16816.F32 R136, R4, R138, RZ ;  /* 0x0000008a0488723c */ /* 0x000fe200000018ff */
[----:B------:R-:W-:Y:S02]  /*11d50*/  FADD.FTZ R3, R11, R0 ;  /* 0x000000000b037221 */ /* 0x000fe40000010000 */
[----:B------:R-:W-:-:S02]  /*11d60*/  FADD.FTZ R2, R230, R2 ;  /* 0x00000002e6027221 */ /* 0x000fc40000010000 */
[----:B------:R-:W-:Y:S02]  /*11d70*/  IMAD.MOV.U32 R0, RZ, RZ, R224 ;  /* 0x000000ffff007224 */ /* 0x000fe400078e00e0 */
[----:B------:R-:W-:Y:S01]  /*11d80*/  FADD.FTZ R3, R143, R3 ;  /* 0x000000038f037221 */ /* 0x000fe20000010000 */
[----:B-1----:R-:W-:Y:S03]  /*11d90*/  HMMA.16816.F32 R148, R128, R16, R148 ;  /* 0x000000108094723c */ /* 0x002fe60000001894 */
[----:B------:R-:W-:Y:S01]  /*11da0*/  FADD.FTZ R3, R194, R3 ;  /* 0x00000003c2037221 */ /* 0x000fe20000010000 */
[----:B------:R-:W-:-:S04]  /*11db0*/  IADD3 R194, R236, -0x2, RZ ;  /* 0xfffffffeecc27810 */ /* 0x000fc80007ffe0ff */
[----:B------:R-:W-:Y:S01]  /*11dc0*/  HMMA.16816.F32 R152, R128, R18, R152 ;  /* 0x000000128098723c */ /* 0x000fe20000001898 */
[----:B------:R-:W1:Y:S07]  /*11dd0*/  LDSM.16.MT88.4 R16, [R181+0x800] ;  /* 0x00080000b510783b */ /* 0x000e6e0000004200 */
[C---:B------:R-:W-:Y:S08]  /*11de0*/  HMMA.16816.F32 R28, R4.reuse, R24, RZ ;  /* 0x00000018041c723c */ /* 0x040ff000000018ff */
[C---:B------:R-:W-:Y:S08]  /*11df0*/  HMMA.16816.F32 R32, R4.reuse, R26, RZ ;  /* 0x0000001a0420723c */ /* 0x040ff000000018ff */
[C---:B------:R-:W-:Y:S08]  /*11e00*/  HMMA.16816.F32 R48, R4.reuse, R44, RZ ;  /* 0x0000002c0430723c */ /* 0x040ff000000018ff */
[C---:B--2---:R-:W-:Y:S08]  /*11e10*/  HMMA.16816.F32 R20, R4.reuse, R12, RZ ;  /* 0x0000000c0414723c */ /* 0x044ff000000018ff */
[C---:B------:R-:W-:Y:S08]  /*11e20*/  HMMA.16816.F32 R60, R4.reuse, R46, RZ ;  /* 0x0000002e043c723c */ /* 0x040ff000000018ff */
[----:B------:R-:W-:Y:S08]  /*11e30*/  HMMA.16816.F32 R12, R4, R14, RZ ;  /* 0x0000000e040c723c */ /* 0x000ff000000018ff */
[C---:B------:R-:W-:Y:S08]  /*11e40*/  HMMA.16816.F32 R36, R128.reuse, R64, R36 ;  /* 0x000000408024723c */ /* 0x040ff00000001824 */
[C---:B------:R-:W-:Y:S01]  /*11e50*/  HMMA.16816.F32 R40, R128.reuse, R66, R40 ;  /* 0x000000428028723c */ /* 0x040fe20000001828 */
[----:B------:R-:W2:Y:S07]  /*11e60*/  LDSM.16.MT88.4 R64, [R180+0x1800] ;  /* 0x00180000b440783b */ /* 0x000eae0000004200 */
[C---:B------:R-:W-:Y:S08]  /*11e70*/  HMMA.16816.F32 R132, R128.reuse, R52, R132 ;  /* 0x000000348084723c */ /* 0x040ff00000001884 */
[C---:B------:R-:W-:Y:S08]  /*11e80*/  HMMA.16816.F32 R136, R128.reuse, R54, R136 ;  /* 0x000000368088723c */ /* 0x040ff00000001888 */
[C---:B------:R-:W-:Y:S08]  /*11e90*/  HMMA.16816.F32 R28, R128.reuse, R56, R28 ;  /* 0x00000038801c723c */ /* 0x040ff0000000181c */
[----:B------:R-:W-:Y:S08]  /*11ea0*/  HMMA.16816.F32 R32, R128, R58, R32 ;  /* 0x0000003a8020723c */ /* 0x000ff00000001820 */
[C---:B------:R-:W-:Y:S08]  /*11eb0*/  HMMA.16816.F32 R52, R4.reuse, R72, RZ ;  /* 0x000000480434723c */ /* 0x040ff000000018ff */
[----:B------:R-:W-:Y:S08]  /*11ec0*/  HMMA.16816.F32 R56, R4, R74, RZ ;  /* 0x0000004a0438723c */ /* 0x000ff000000018ff */
[C---:B------:R-:W-:Y:S08]  /*11ed0*/  HMMA.16816.F32 R44, R128.reuse, R68, R48 ;  /* 0x00000044802c723c */ /* 0x040ff00000001830 */
[C---:B------:R-:W-:Y:S08]  /*11ee0*/  HMMA.16816.F32 R48, R128.reuse, R70, R60 ;  /* 0x000000468030723c */ /* 0x040ff0000000183c */
[----:B-1----:R-:W-:Y:S08]  /*11ef0*/  HMMA.16816.F32 R24, R128, R18, R12 ;  /* 0x000000128018723c */ /* 0x002ff0000000180c */
[C---:B------:R-:W-:Y:S08]  /*11f00*/  HMMA.16816.F32 R60, R4.reuse, R76, RZ ;  /* 0x0000004c043c723c */ /* 0x040ff000000018ff */
[----:B------:R-:W-:Y:S08]  /*11f10*/  HMMA.16816.F32 R12, R4, R78, RZ ;  /* 0x0000004e040c723c */ /* 0x000ff000000018ff */
[C---:B------:R-:W-:Y:S08]  /*11f20*/  HMMA.16816.F32 R52, R128.reuse, R84, R52 ;  /* 0x000000548034723c */ /* 0x040ff00000001834 */
[----:B------:R-:W-:Y:S08]  /*11f30*/  HMMA.16816.F32 R56, R128, R86, R56 ;  /* 0x000000568038723c */ /* 0x000ff00000001838 */
[C---:B------:R-:W-:Y:S08]  /*11f40*/  HMMA.16816.F32 R84, R4.reuse, R88, RZ ;  /* 0x000000580454723c */ /* 0x040ff000000018ff */
[C---:B------:R-:W-:Y:S08]  /*11f50*/  HMMA.16816.F32 R88, R4.reuse, R90, RZ ;  /* 0x0000005a0458723c */ /* 0x040ff000000018ff */
[----:B------:R-:W-:Y:S08]  /*11f60*/  HMMA.16816.F32 R68, R4, R92, RZ ;  /* 0x0000005c0444723c */ /* 0x000ff000000018ff */
[----:B--2---:R-:W-:Y:S08]  /*11f70*/  HMMA.16816.F32 R60, R128, R64, R60 ;  /* 0x00000040803c723c */ /* 0x004ff0000000183c */
[C---:B------:R-:W-:Y:S08]  /*11f80*/  HMMA.16816.F32 R72, R4.reuse, R94, RZ ;  /* 0x0000005e0448723c */ /* 0x040ff000000018ff */
[C---:B------:R-:W-:Y:S08]  /*11f90*/  HMMA.16816.F32 R168, R4.reuse, R104, RZ ;  /* 0x0000006804a8723c */ /* 0x040ff000000018ff */
[----:B------:R-:W-:Y:S01]  /*11fa0*/  HMMA.16816.F32 R172, R4, R106, RZ ;  /* 0x0000006a04ac723c */ /* 0x000fe200000018ff */
[----:B------:R-:W1:Y:S07]  /*11fb0*/  LDSM.16.MT88.4 R104, [R178+0x3800] ;  /* 0x00380000b268783b */ /* 0x000e6e0000004200 */
[----:B------:R-:W-:Y:S08]  /*11fc0*/  HMMA.16816.F32 R64, R128, R66, R12 ;  /* 0x000000428040723c */ /* 0x000ff0000000180c */
[C---:B------:R-:W-:Y:S08]  /*11fd0*/  HMMA.16816.F32 R76, R4.reuse, R80, RZ ;  /* 0x00000050044c723c */ /* 0x040ff000000018ff */
[C---:B------:R-:W-:Y:S08]  /*11fe0*/  HMMA.16816.F32 R92, R4.reuse, R96, RZ ;  /* 0x00000060045c723c */ /* 0x040ff000000018ff */
[C---:B------:R-:W-:Y:S08]  /*11ff0*/  HMMA.16816.F32 R80, R4.reuse, R82, RZ ;  /* 0x000000520450723c */ /* 0x040ff000000018ff */
[C---:B------:R-:W-:Y:S08]  /*12000*/  HMMA.16816.F32 R96, R4.reuse, R98, RZ ;  /* 0x000000620460723c */ /* 0x040ff000000018ff */
[C---:B------:R-:W-:Y:S08]  /*12010*/  HMMA.16816.F32 R12, R4.reuse, R112, RZ ;  /* 0x00000070040c723c */ /* 0x040ff000000018ff */
[C---:B------:R-:W-:Y:S01]  /*12020*/  HMMA.16816.F32 R124, R4.reuse, R114, RZ ;  /* 0x00000072047c723c */ /* 0x040fe200000018ff */
[----:B------:R-:W-:Y:S07]  /*12030*/  LDSM.16.MT88.4 R112, [R179+0x3800] ;  /* 0x00380000b370783b */ /* 0x000fee0000004200 */
[C---:B------:R-:W-:Y:S08]  /*12040*/  HMMA.16816.F32 R160, R4.reuse, R108, RZ ;  /* 0x0000006c04a0723c */ /* 0x040ff000000018ff */
[C---:B------:R-:W-:Y:S08]  /*12050*/  HMMA.16816.F32 R164, R4.reuse, R110, RZ ;  /* 0x0000006e04a4723c */ /* 0x040ff000000018ff */
[C---:B------:R-:W-:Y:S08]  /*12060*/  HMMA.16816.F32 R200, R4.reuse, R100, RZ ;  /* 0x0000006404c8723c */ /* 0x040ff000000018ff */
[----:B------:R-:W-:Y:S01]  /*12070*/  HMMA.16816.F32 R204, R4, R102, RZ ;  /* 0x0000006604cc723c */ /* 0x000fe200000018ff */
[----:B------:R-:W2:Y:S07]  /*12080*/  LDSM.16.MT88.4 R4, [R180+0x3800] ;  /* 0x00380000b404783b */ /* 0x000eae0000004200 */
[C---:B------:R-:W-:Y:S08]  /*12090*/  HMMA.16816.F32 R84, R128.reuse, R120, R84 ;  /* 0x000000788054723c */ /* 0x040ff00000001854 */
[C---:B------:R-:W-:Y:S01]  /*120a0*/  HMMA.16816.F32 R88, R128.reuse, R122, R88 ;  /* 0x0000007a8058723c */ /* 0x040fe20000001858 */
[----:B------:R-:W3:Y:S07]  /*120b0*/  LDSM.16.MT88.4 R120, [R181+0x3800] ;  /* 0x00380000b578783b */ /* 0x000eee0000004200 */
[C---:B------:R-:W-:Y:S01]  /*120c0*/  HMMA.16816.F32 R20, R128.reuse, R16, R20 ;  /* 0x000000108014723c */ /* 0x040fe20000001814 */
[----:B------:R-:W4:Y:S07]  /*120d0*/  LDSM.16.MT88.4 R16, [R178+0x2800] ;  /* 0x00280000b210783b */ /* 0x000f2e0000004200 */
[C---:B-1----:R-:W-:Y:S08]  /*120e0*/  HMMA.16816.F32 R100, R128.reuse, R104, R12 ;  /* 0x000000688064723c */ /* 0x042ff0000000180c */
[C---:B------:R-:W-:Y:S08]  /*120f0*/  HMMA.16816.F32 R104, R128.reuse, R106, R124 ;  /* 0x0000006a8068723c */ /* 0x040ff0000000187c */
[C---:B--2---:R-:W-:Y:S07]  /*12100*/  HMMA.16816.F32 R124, R128.reuse, R4, R200 ;  /* 0x00000004807c723c */ /* 0x044fee00000018c8 */
[----:B------:R-:W-:Y:S01]  /*12110*/  FADD.FTZ R4, R235, R2 ;  /* 0x00000002eb047221 */ /* 0x000fe20000010000 */
[----:B------:R-:W-:Y:S01]  /*12120*/  HMMA.16816.F32 R76, R128, R116, R76 ;  /* 0x00000074804c723c */ /* 0x000fe2000000184c */
[----:B------:R-:W-:-:S04]  /*12130*/  @P3 IMAD.HI.U32 R2, R224, c[0x0][0x2c8], RZ ;  /* 0x0000b200e0023a27 */ /* 0x000fc800078e00ff */
[----:B------:R-:W-:Y:S01]  /*12140*/  FADD.FTZ R4, R234, R4 ;  /* 0x00000004ea047221 */ /* 0x000fe20000010000 */
[----:B------:R-:W-:Y:S01]  /*12150*/  @P3 SHF.R.U32.HI R0, RZ, c[0x0][0x2cc], R2 ;  /* 0x0000b300ff003a19 */ /* 0x000fe20000011602 */
[----:B------:R-:W-:Y:S01]  /*12160*/  IMAD.IADD R2, R210, 0x1, -R211 ;  /* 0x00000001d2027824 */ /* 0x000fe200078e0ad3 */
[----:B------:R-:W-:Y:S01]  /*12170*/  HMMA.16816.F32 R80, R128, R118, R80 ;  /* 0x000000768050723c */ /* 0x000fe20000001850 */
[----:B------:R-:W-:Y:S02]  /*12180*/  FADD.FTZ R4, R233, R4 ;  /* 0x00000004e9047221 */ /* 0x000fe40000010000 */
[----:B------:R-:W-:-:S05]  /*12190*/  IMAD.IADD R2, R2, 0x1, R0 ;  /* 0x0000000102027824 */ /* 0x000fca00078e0200 */
[----:B------:R-:W-:Y:S01]  /*121a0*/  HMMA.16816.F32 R108, R128, R112, R160 ;  /* 0x00000070806c723c */ /* 0x000fe200000018a0 */
[----:B------:R-:W-:-:S07]  /*121b0*/  IADD3 R0, R2, c[0x0][0x328], RZ ;  /* 0x0000ca0002007a10 */ /* 0x000fce0007ffe0ff */
[C---:B---3--:R-:W-:Y:S08]  /*121c0*/  HMMA.16816.F32 R116, R128.reuse, R120, R168 ;  /* 0x000000788074723c */ /* 0x048ff000000018a8 */
[C---:B----4-:R-:W-:Y:S08]  /*121d0*/  HMMA.16816.F32 R68, R128.reuse, R16, R68 ;  /* 0x000000108044723c */ /* 0x050ff00000001844 */
[C---:B------:R-:W-:Y:S08]  /*121e0*/  HMMA.16816.F32 R72, R128.reuse, R18, R72 ;  /* 0x000000128048723c */ /* 0x040ff00000001848 */
[C---:B------:R-:W-:Y:S08]  /*121f0*/  HMMA.16816.F32 R92, R128.reuse, R196, R92 ;  /* 0x000000c4805c723c */ /* 0x040ff0000000185c */
[C---:B------:R-:W-:Y:S08]  /*12200*/  HMMA.16816.F32 R96, R128.reuse, R198, R96 ;  /* 0x000000c68060723c */ /* 0x040ff00000001860 */
[C---:B------:R-:W-:Y:S08]  /*12210*/  HMMA.16816.F32 R112, R128.reuse, R114, R164 ;  /* 0x000000728070723c */ /* 0x040ff000000018a4 */
[C---:B------:R-:W-:Y:S08]  /*12220*/  HMMA.16816.F32 R120, R128.reuse, R122, R172 ;  /* 0x0000007a8078723c */ /* 0x040ff000000018ac */
[----:B------:R-:W-:Y:S07]  /*12230*/  HMMA.16816.F32 R128, R128, R6, R204 ;  /* 0x000000068080723c */ /* 0x000fee00000018cc */
[----:B------:R-:W-:-:S02]  /*12240*/  FADD.FTZ R207, R212, R4 ;  /* 0x00000004d4cf7221 */ /* 0x000fc40000010000 */
[----:B------:R-:W-:Y:S01]  /*12250*/  FADD.FTZ R206, R142, R3 ;  /* 0x000000038ece7221 */ /* 0x000fe20000010000 */
        /* <DEDUP_REMOVED lines=12> */
.L_x_699:
[----:B------:R-:W-:-:S13]  /*12320*/  ISETP.NE.AND P0, PT, R4, 0x1, PT ;  /* 0x000000010400780c */ /* 0x000fda0003f05270 */
[----:B------:R-:W-:-:S05]  /*12330*/  @P0 IMAD.HI.U32 R2, R3, c[0x0][0x330], RZ ;  /* 0x0000cc0003020a27 */ /* 0x000fca00078e00ff */
[----:B------:R-:W-:Y:S02]  /*12340*/  @P0 SHF.R.U32.HI R3, RZ, c[0x0][0x334], R2 ;  /* 0x0000cd00ff030a19 */ /* 0x000fe40000011602 */
.L_x_700:
[----:B------:R-:W-:Y:S05]  /*12350*/  BSYNC B0 ;  /* 0x0000000000007941 */ /* 0x000fea0003800000 */
.L_x_698:
[----:B------:R-:W-:-:S05]  /*12360*/  IMAD R3, R3, R4, c[0x0][0x32c] ;  /* 0x0000cb0003037624 */ /* 0x000fca00078e0204 */
[----:B------:R-:W-:-:S04]  /*12370*/  IMNMX R0, R0, R3, PT ;  /* 0x0000000300007217 */ /* 0x000fc80003800200 */
.L_x_697:
[----:B------:R-:W-:-:S04]  /*12380*/  SHF.R.S32.HI R2, RZ, 0x1f, R0 ;  /* 0x0000001fff027819 */ /* 0x000fc80000011400 */
[----:B------:R-:W-:-:S04]  /*12390*/  LEA.HI R0, R2, R0, RZ, 0x5 ;  /* 0x0000000002007211 */ /* 0x000fc800078f28ff */
[----:B------:R-:W-:-:S04]  /*123a0*/  SHF.R.S32.HI R0, RZ, 0x5, R0 ;  /* 0x00000005ff007819 */ /* 0x000fc80000011400 */
[----:B------:R-:W-:-:S04]  /*123b0*/  IMNMX R212, R208, R0, !PT ;  /* 0x00000000d0d47217 */ /* 0x000fc80007800200 */
[----:B------:R-:W-:-:S13]  /*123c0*/  ISETP.GE.AND P0, PT, R194, R212, PT ;  /* 0x000000d4c200720c */ /* 0x000fda0003f06270 */
[----:B------:R-:W-:Y:S05]  /*123d0*/  @!P0 BRA `(.L_x_701) ;  /* 0x0000254000008947 */ /* 0x000fea0003800000 */
[----:B------:R-:W-:Y:S02]  /*123e0*/  MOV R142, R8 ;  /* 0x00000008008e7202 */ /* 0x000fe40000000f00 */
[----:B------:R-:W-:Y:S02]  /*123f0*/  MOV R141, R140 ;  /* 0x0000008c008d7202 */ /* 0x000fe40000000f00 */
[----:B------:R-:W-:-:S04]  /*12400*/  MOV R196, R194 ;  /* 0x000000c200c47202 */ /* 0x000fc80000000f00 */
.L_x_710:
[----:B------:R-:W-:Y:S01]  /*12410*/  ISETP.GT.AND P1, PT, R208, R196, PT ;  /* 0x000000c4d000720c */ /* 0x000fe20003f24270 */
[----:B------:R-:W-:Y:S04]  /*12420*/  DEPBAR.LE SB0, 0x0 ;  /* 0x000080000000791a */ /* 0x000fe80000000000 */
[----:B------:R-:W-:Y:S01]  /*12430*/  WARPSYNC 0xffffffff ;  /* 0xffffffff00007948 */ /* 0x000fe20003800000 */
[----:B------:R-:W-:Y:S01]  /*12440*/  BAR.SYNC.DEFER_BLOCKING 0x0 ;  /* 0x0000000000007b1d */ /* 0x000fe20000010000 */
[----:B------:R-:W-:Y:S01]  /*12450*/  LOP3.LUT P3, RZ, R214, 0x1, RZ, 0xc0, !PT ;  /* 0x00000001d6ff7812 */ /* 0x000fe2000786c0ff */
[----:B------:R-:W-:Y:S02]  /*12460*/  IMAD.MOV.U32 R140, RZ, RZ, c[0x0][0x2c4] ;  /* 0x0000b100ff8c7624 */ /* 0x000fe400078e00ff */
[----:B------:R-:W-:Y:S02]  /*12470*/  IMAD.IADD R143, R225, 0x1, R224 ;  /* 0x00000001e18f7824 */ /* 0x000fe400078e02e0 */
[----:B------:R-:W-:Y:S01]  /*12480*/  IMAD.MOV.U32 R194, RZ, RZ, c[0x0][0x32c] ;  /* 0x0000cb00ffc27624 */ /* 0x000fe200078e00ff */
[----:B------:R-:W-:Y:S01]  /*12490*/  @!P1 SHF.R.S32.HI R0, RZ, 0x1f, R196 ;  /* 0x0000001fff009819 */ /* 0x000fe200000114c4 */
[----:B------:R-:W-:Y:S04]  /*124a0*/  @!P1 IMAD.WIDE.U32 R2, R196, c[0x0][0x208], RZ ;  /* 0x00008200c4029a25 */ /* 0x000fe800078e00ff */
[----:B------:R-:W-:Y:S01]  /*124b0*/  @!P1 IMAD R0, R0, c[0x0][0x208], RZ ;  /* 0x0000820000009a24 */ /* 0x000fe200078e02ff */
[----:B------:R-:W-:Y:S03]  /*124c0*/  @!P1 LEA R4, P0, R2, R220, 0x5 ;  /* 0x000000dc02049211 */ /* 0x000fe600078028ff */
[----:B------:R-:W-:Y:S04]  /*124d0*/  @!P1 IMAD R0, R196, c[0x0][0x20c], R0 ;  /* 0x00008300c4009a24 */ /* 0x000fe800078e0200 */
[----:B------:R-:W-:Y:S01]  /*124e0*/  @!P1 IMAD.IADD R0, R3, 0x1, R0 ;  /* 0x0000000103009824 */ /* 0x000fe200078e0200 */
[----:B------:R-:W-:Y:S04]  /*124f0*/  LDSM.16.M88.4 R16, [R182] ;  /* 0x00000000b610783b */ /* 0x000fe80000000200 */
[----:B------:R-:W-:Y:S01]  /*12500*/  @!P1 LEA.HI.X R6, R2, R223, R0, 0x5, P0 ;  /* 0x000000df02069211 */ /* 0x000fe200000f2c00 */
[----:B------:R-:W-:Y:S01]  /*12510*/  ULDC UR4, c[0x0][0x324] ;  /* 0x0000c90000047ab9 */ /* 0x000fe20000000800 */
[C---:B------:R-:W-:Y:S01]  /*12520*/  ISETP.GT.AND P0, PT, R196.reuse, R208, PT ;  /* 0x000000d0c400720c */ /* 0x040fe20003f04270 */
[----:B------:R-:W1:Y:S01]  /*12530*/  LDSM.16.M88.4 R8, [R177] ;  /* 0x00000000b108783b */ /* 0x000e620000000200 */
[----:B------:R-:W-:Y:S03]  /*12540*/  ULOP3.LUT UR4, URZ, UR4, URZ, 0x33, !UPT ;  /* 0x000000043f047292 */ /* 0x000fe6000f8e333f */
[----:B------:R-:W2:Y:S04]  /*12550*/  LDSM.16.M88.4 R160, [R177+0x800] ;  /* 0x00080000b1a0783b */ /* 0x000ea80000000200 */
[----:B------:R-:W-:Y:S04]  /*12560*/  LDSM.16.M88.4 R164, [R183] ;  /* 0x00000000b7a4783b */ /* 0x000fe80000000200 */
[----:B------:R-:W-:Y:S01]  /*12570*/  @P0 IADD3 R0, R196, -0x1, RZ ;  /* 0xffffffffc4000810 */ /* 0x000fe20007ffe0ff */
[----:B------:R-:W3:Y:S03]  /*12580*/  LDSM.16.M88.4 R168, [R186] ;  /* 0x00000000baa8783b */ /* 0x000ee60000000200 */
[----:B------:R-:W-:Y:S01]  /*12590*/  @P0 SHF.R.S32.HI R2, RZ, 0x1f, R0 ;  /* 0x0000001fff020819 */ /* 0x000fe20000011400 */
[----:B------:R-:W4:Y:S04]  /*125a0*/  LDSM.16.M88.4 R172, [R188] ;  /* 0x00000000bcac783b */ /* 0x000f280000000200 */
[----:B------:R-:W-:Y:S02]  /*125b0*/  @P0 IMAD R5, R2, c[0x0][0x1e0], RZ ;  /* 0x0000780002050a24 */ /* 0x000fe400078e02ff */
[C---:B------:R-:W-:Y:S04]  /*125c0*/  @P0 IMAD.WIDE.U32 R2, R0.reuse, c[0x0][0x1e0], RZ ;  /* 0x0000780000020a25 */ /* 0x040fe800078e00ff */
[----:B------:R-:W-:Y:S04]  /*125d0*/  @P0 IMAD R0, R0, c[0x0][0x1e4], R5 ;  /* 0x0000790000000a24 */ /* 0x000fe800078e0205 */
[----:B------:R-:W-:Y:S01]  /*125e0*/  @P0 IMAD.IADD R3, R3, 0x1, R0 ;  /* 0x0000000103030824 */ /* 0x000fe200078e0200 */
[C---:B------:R-:W-:Y:S04]  /*125f0*/  @P0 LEA R0, P2, R2.reuse, R218, 0x5 ;  /* 0x000000da02000211 */ /* 0x040fe800078428ff */
[----:B------:R-:W-:Y:S02]  /*12600*/  @P0 LEA.HI.X R5, R2, R222, R3, 0x5, P2 ;  /* 0x000000de02050211 */ /* 0x000fe400010f2c03 */
[C---:B------:R-:W-:Y:S04]  /*12610*/  @!P1 LEA R2, P2, R4.reuse, c[0x0][0x1f8], 0x1 ;  /* 0x00007e0004029a11 */ /* 0x040fe800078408ff */
[----:B------:R-:W-:Y:S02]  /*12620*/  @!P1 LEA.HI.X R3, R4, c[0x0][0x1fc], R6, 0x1, P2 ;  /* 0x00007f0004039a11 */ /* 0x000fe400010f0c06 */
[C---:B------:R-:W-:Y:S03]  /*12630*/  @P0 LEA R198, P2, R0.reuse, c[0x0][0x1c8], 0x1 ;  /* 0x0000720000c60a11 */ /* 0x040fe600078408ff */
[----:B------:R-:W-:Y:S01]  /*12640*/  @!PT LDS RZ, [RZ] ;  /* 0x00000000fffff984 */ /* 0x000fe20000000800 */
[----:B------:R-:W-:Y:S01]  /*12650*/  @!PT LDS RZ, [RZ] ;  /* 0x00000000fffff984 */ /* 0x000fe20000000800 */
[----:B------:R-:W-:Y:S01]  /*12660*/  @!PT LDS RZ, [RZ] ;  /* 0x00000000fffff984 */ /* 0x000fe20000000800 */
[----:B------:R5:W-:Y:S01]  /*12670*/  @!P1 LDGSTS.E.BYPASS.LTC128B.128 [R195+0x8080], [R2.64], !P3 ;  /* 0x0808000002c39fae */ /* 0x000be2000d901d46 */
[----:B------:R-:W-:Y:S02]  /*12680*/  @P0 LEA.HI.X R199, R0, c[0x0][0x1cc], R5, 0x1, P2 ;  /* 0x0000730000c70a11 */ /* 0x000fe400010f0c05 */
[C---:B-1----:R-:W-:Y:S01]  /*12690*/  HMMA.16816.F32 R4, R16.reuse, R8, RZ ;  /* 0x000000081004723c */ /* 0x042fe200000018ff */
[----:B------:R5:W-:Y:S02]  /*126a0*/  @!P1 LDGSTS.E.BYPASS.LTC128B.128 [R195+0x9080], [R2.64+0x80], !P6 ;  /* 0x0908008002c39fae */ /* 0x000be4000f101d46 */
[----:B------:R-:W-:Y:S01]  /*126b0*/  ISETP.NE.AND P2, PT, R140, 0x1, PT ;  /* 0x000000018c00780c */ /* 0x000fe20003f45270 */
[----:B------:R-:W-:Y:S01]  /*126c0*/  IMAD.SHL.U32 R140, R196, 0x20, RZ ;  /* 0x00000020c48c7824 */ /* 0x000fe200078e00ff */
[----:B------:R5:W-:Y:S03]  /*126d0*/  @!P1 LDGSTS.E.BYPASS.LTC128B.128 [R195+0xa080], [R2.64+0x100], !P5 ;  /* 0x0a08010002c39fae */ /* 0x000be6000e901d46 */
[C---:B------:R-:W-:Y:S01]  /*126e0*/  HMMA.16816.F32 R8, R16.reuse, R10, RZ ;  /* 0x0000000a1008723c */ /* 0x040fe200000018ff */
[----:B------:R5:W-:Y:S04]  /*126f0*/  @!P1 LDGSTS.E.BYPASS.LTC128B.128 [R195+0xb080], [R2.64+0x180], !P4 ;  /* 0x0b08018002c39fae */ /* 0x000be8000e101d46 */
[----:B------:R-:W0:Y:S03]  /*12700*/  LDGDEPBAR ;  /* 0x00000000000079af */ /* 0x000e260000000000 */
[C---:B--2---:R-:W-:Y:S01]  /*12710*/  HMMA.16816.F32 R12, R16.reuse, R160, RZ ;  /* 0x000000a0100c723c */ /* 0x044fe200000018ff */
[----:B------:R-:W-:Y:S05]  /*12720*/  @P2 IMAD.HI.U32 R0, R143, c[0x0][0x2c8], RZ ;  /* 0x0000b2008f002a27 */ /* 0x000fea00078e00ff */
[----:B------:R-:W-:Y:S02]  /*12730*/  @P2 SHF.R.U32.HI R143, RZ, c[0x0][0x2cc], R0 ;  /* 0x0000b300ff8f2a19 */ /* 0x000fe40000011600 */
[----:B------:R-:W-:Y:S01]  /*12740*/  HMMA.16816.F32 R16, R16, R162, RZ ;  /* 0x000000a21010723c */ /* 0x000fe200000018ff */
[----:B------:R-:W-:Y:S01]  /*12750*/  LDSM.16.M88.4 R160, [R185] ;  /* 0x00000000b9a0783b */ /* 0x000fe20000000200 */
[----:B------:R-:W-:Y:S02]  /*12760*/  ISETP.GE.AND P2, PT, R194, 0x1, PT ;  /* 0x00000001c200780c */ /* 0x000fe40003f46270 */
[----:B------:R-:W-:Y:S04]  /*12770*/  IADD3 R0, -R209, 0x1, -R140 ;  /* 0x00000001d1007810 */ /* 0x000fe80007ffe98c */
[C---:B---3--:R-:W-:Y:S01]  /*12780*/  HMMA.16816.F32 R4, R164.reuse, R168, R4 ;  /* 0x000000a8a404723c */ /* 0x048fe20000001804 */
[----:B-----5:R-:W-:Y:S04]  /*12790*/  SHFL.IDX PT, R3, R143, RZ, 0x1c1f ;  /* 0x001c1fff8f037589 */ /* 0x020fe800000e0000 */
[----:B------:R-:W-:Y:S03]  /*127a0*/  IADD3 R0, -R211, R0, R210 ;  /* 0x00000000d3007210 */ /* 0x000fe60007ffe1d2 */
[C---:B------:R-:W-:Y:S01]  /*127b0*/  HMMA.16816.F32 R8, R164.reuse, R170, R8 ;  /* 0x000000aaa408723c */ /* 0x040fe20000001808 */
[----:B------:R-:W1:Y:S07]  /*127c0*/  LDSM.16.M88.4 R168, [R176] ;  /* 0x00000000b0a8783b */ /* 0x000e6e0000000200 */
[C---:B----4-:R-:W-:Y:S08]  /*127d0*/  HMMA.16816.F32 R12, R164.reuse, R172, R12 ;  /* 0x000000aca40c723c */ /* 0x050ff0000000180c */
[----:B------:R-:W-:Y:S01]  /*127e0*/  HMMA.16816.F32 R16, R164, R174, R16 ;  /* 0x000000aea410723c */ /* 0x000fe20000001810 */
[----:B------:R-:W2:Y:S04]  /*127f0*/  LDSM.16.M88.4 R164, [R176+0x800] ;  /* 0x00080000b0a4783b */ /* 0x000ea80000000200 */
[----:B------:R-:W-:Y:S03]  /*12800*/  LDSM.16.M88.4 R172, [R159+-0x3000] ;  /* 0xffd000009fac783b */ /* 0x000fe60000000200 */
[C---:B-1----:R-:W-:Y:S08]  /*12810*/  HMMA.16816.F32 R4, R160.reuse, R168, R4 ;  /* 0x000000a8a004723c */ /* 0x042ff00000001804 */
[C---:B------:R-:W-:Y:S01]  /*12820*/  HMMA.16816.F32 R8, R160.reuse, R170, R8 ;  /* 0x000000aaa008723c */ /* 0x040fe20000001808 */
[----:B------:R-:W1:Y:S07]  /*12830*/  LDSM.16.M88.4 R168, [R184] ;  /* 0x00000000b8a8783b */ /* 0x000e6e0000000200 */
[C---:B--2---:R-:W-:Y:S08]  /*12840*/  HMMA.16816.F32 R12, R160.reuse, R164, R12 ;  /* 0x000000a4a00c723c */ /* 0x044ff0000000180c */
[----:B------:R-:W-:Y:S01]  /*12850*/  HMMA.16816.F32 R16, R160, R166, R16 ;  /* 0x000000a6a010723c */ /* 0x000fe20000001810 */
[----:B------:R-:W2:Y:S04]  /*12860*/  LDSM.16.M88.4 R160, [R159+-0x2800] ;  /* 0xffd800009fa0783b */ /* 0x000ea80000000200 */
[----:B------:R-:W-:Y:S03]  /*12870*/  LDSM.16.M88.4 R164, [R182+0x4000] ;  /* 0x00400000b6a4783b */ /* 0x000fe60000000200 */
[C---:B-1----:R-:W-:Y:S08]  /*12880*/  HMMA.16816.F32 R4, R168.reuse, R172, R4 ;  /* 0x000000aca804723c */ /* 0x042ff00000001804 */
[C---:B------:R-:W-:Y:S01]  /*12890*/  HMMA.16816.F32 R8, R168.reuse, R174, R8 ;  /* 0x000000aea808723c */ /* 0x040fe20000001808 */
[----:B------:R-:W1:Y:S07]  /*128a0*/  LDSM.16.M88.4 R172, [R177+0x1000] ;  /* 0x00100000b1ac783b */ /* 0x000e6e0000000200 */
[C---:B--2---:R-:W-:Y:S08]  /*128b0*/  HMMA.16816.F32 R12, R168.reuse, R160, R12 ;  /* 0x000000a0a80c723c */ /* 0x044ff0000000180c */
[----:B------:R-:W-:Y:S01]  /*128c0*/  HMMA.16816.F32 R16, R168, R162, R16 ;  /* 0x000000a2a810723c */ /* 0x000fe20000001810 */
[----:B------:R-:W2:Y:S04]  /*128d0*/  LDSM.16.M88.4 R160, [R177+0x1800] ;  /* 0x00180000b1a0783b */ /* 0x000ea80000000200 */
[----:B------:R-:W-:Y:S03]  /*128e0*/  LDSM.16.M88.4 R168, [R183+0x4000] ;  /* 0x00400000b7a8783b */ /* 0x000fe60000000200 */
[C---:B-1----:R-:W-:Y:S08]  /*128f0*/  HMMA.16816.F32 R4, R164.reuse, R172, R4 ;  /* 0x000000aca404723c */ /* 0x042ff00000001804 */
[C---:B------:R-:W-:Y:S01]  /*12900*/  HMMA.16816.F32 R8, R164.reuse, R174, R8 ;  /* 0x000000aea408723c */ /* 0x040fe20000001808 */
[----:B------:R-:W1:Y:S07]  /*12910*/  LDSM.16.M88.4 R172, [R190] ;  /* 0x00000000beac783b */ /* 0x000e6e0000000200 */
[C---:B--2---:R-:W-:Y:S08]  /*12920*/  HMMA.16816.F32 R12, R164.reuse, R160, R12 ;  /* 0x000000a0a40c723c */ /* 0x044ff0000000180c */
[----:B------:R-:W-:Y:S01]  /*12930*/  HMMA.16816.F32 R16, R164, R162, R16 ;  /* 0x000000a2a410723c */ /* 0x000fe20000001810 */
[----:B------:R-:W2:Y:S04]  /*12940*/  LDSM.16.M88.4 R160, [R189] ;  /* 0x00000000bda0783b */ /* 0x000ea80000000200 */
        /* <DEDUP_REMOVED lines=10> */
[----:B------:R-:W1:Y:S07]  /*129f0*/  LDSM.16.M88.4 R172, [R159+-0x2000] ;  /* 0xffe000009fac783b */ /* 0x000e6e0000000200 */
        /* <DEDUP_REMOVED lines=58> */
[----:B------:R-:W2:Y:S01]  /*12da0*/  LDSM.16.M88.4 R160, [R159+0x800] ;  /* 0x000800009fa0783b */ /* 0x000ea20000000200 */
[----:B------:R-:W-:Y:S04]  /*12db0*/  DEPBAR.LE SB0, 0x0 ;  /* 0x000080000000791a */ /* 0x000fe80000000000 */
[----:B------:R-:W-:Y:S02]  /*12dc0*/  BAR.SYNC.DEFER_BLOCKING 0x0 ;  /* 0x0000000000007b1d */ /* 0x000fe40000010000 */
[C---:B-1----:R-:W-:Y:S04]  /*12dd0*/  HMMA.16816.F32 R4, R168.reuse, R172, R4 ;  /* 0x000000aca804723c */ /* 0x042fe80000001804 */
[----:B------:R-:W-:Y:S01]  /*12de0*/  @!PT LDS RZ, [RZ] ;  /* 0x00000000fffff984 */ /* 0x000fe20000000800 */
[----:B------:R-:W-:Y:S01]  /*12df0*/  @!PT LDS RZ, [RZ] ;  /* 0x00000000fffff984 */ /* 0x000fe20000000800 */
[----:B------:R-:W-:Y:S01]  /*12e00*/  @!PT LDS RZ, [RZ] ;  /* 0x00000000fffff984 */ /* 0x000fe20000000800 */
[----:B------:R1:W-:Y:S04]  /*12e10*/  @P0 LDGSTS.E.BYPASS.LTC128B.128 [R195+0xc080], [R198.64], !P3 ;  /* 0x0c080000c6c30fae */ /* 0x0003e8000d901d46 */
[C---:B------:R-:W-:Y:S01]  /*12e20*/  HMMA.16816.F32 R8, R168.reuse, R174, R8 ;  /* 0x000000aea808723c */ /* 0x040fe20000001808 */
[----:B------:R1:W-:Y:S04]  /*12e30*/  @P0 LDGSTS.E.BYPASS.LTC128B.128 [R195+0xd080], [R198.64+0x80], !P6 ;  /* 0x0d080080c6c30fae */ /* 0x0003e8000f101d46 */
[----:B------:R1:W-:Y:S03]  /*12e40*/  @P0 LDGSTS.E.BYPASS.LTC128B.128 [R195+0xe080], [R198.64+0x100], !P5 ;  /* 0x0e080100c6c30fae */ /* 0x0003e6000e901d46 */
[C---:B--2---:R-:W-:Y:S01]  /*12e50*/  HMMA.16816.F32 R12, R168.reuse, R160, R12 ;  /* 0x000000a0a80c723c */ /* 0x044fe2000000180c */
[----:B------:R1:W-:Y:S04]  /*12e60*/  @P0 LDGSTS.E.BYPASS.LTC128B.128 [R195+0xf080], [R198.64+0x180], !P4 ;  /* 0x0f080180c6c30fae */ /* 0x0003e8000e101d46 */
[----:B------:R-:W0:Y:S02]  /*12e70*/  LDGDEPBAR ;  /* 0x00000000000079af */ /* 0x000e240000000000 */
[C---:B------:R-:W-:Y:S01]  /*12e80*/  IADD3 R161, R0.reuse, c[0x0][0x328], RZ ;  /* 0x0000ca0000a17a10 */ /* 0x040fe20007ffe0ff */
[----:B------:R-:W-:Y:S04]  /*12e90*/  HMMA.16816.F32 R16, R168, R162, R16 ;  /* 0x000000a2a810723c */ /* 0x000fe80000001810 */
[--C-:B------:R-:W-:Y:S01]  /*12ea0*/  IMAD.IADD R2, R161, 0x1, R3.reuse ;  /* 0x00000001a1027824 */ /* 0x100fe200078e0203 */
[----:B------:R-:W-:Y:S07]  /*12eb0*/  IADD3 R160, R0, UR4, RZ ;  /* 0x0000000400a07c10 */ /* 0x000fee000fffe0ff */
[----:B------:R-:W-:Y:S01]  /*12ec0*/  IMAD.IADD R0, R160, 0x1, R3 ;  /* 0x00000001a0007824 */ /* 0x000fe200078e0203 */
[----:B------:R-:W-:-:S05]  /*12ed0*/  @!P2 BRA `(.L_x_702) ;  /* 0x000001500000a947 */ /* 0x000fca0003800000 */
[----:B------:R-:W-:Y:S01]  /*12ee0*/  IADD3 R3, -R211, R210, R3 ;  /* 0x000000d2d3037210 */ /* 0x000fe20007ffe103 */
[----:B------:R-:W-:Y:S03]  /*12ef0*/  BSSY B0, `(.L_x_703) ;  /* 0x000000e000007945 */ /* 0x000fe60003800000 */
[----:B------:R-:W-:-:S13]  /*12f00*/  ISETP.GT.AND P0, PT, R3, -0x1, PT ;  /* 0xffffffff0300780c */ /* 0x000fda0003f04270 */
[----:B------:R-:W-:-:S05]  /*12f10*/  @P0 BRA `(.L_x_704) ;  /* 0x0000007000000947 */ /* 0x000fca0003800000 */
[----:B------:R-:W-:Y:S01]  /*12f20*/  LOP3.LUT R3, RZ, R3, RZ, 0x33, !PT ;  /* 0x00000003ff037212 */ /* 0x000fe200078e33ff */
[----:B------:R-:W-:Y:S05]  /*12f30*/  IMAD.MOV.U32 R162, RZ, RZ, c[0x0][0x32c] ;  /* 0x0000cb00ffa27624 */ /* 0x000fea00078e00ff */
[----:B------:R-:W-:-:S13]  /*12f40*/  ISETP.NE.AND P0, PT, R162, 0x1, PT ;  /* 0x00000001a200780c */ /* 0x000fda0003f05270 */
[----:B------:R-:W-:Y:S05]  /*12f50*/  @P0 IMAD.HI.U32 R162, R3, c[0x0][0x330], RZ ;  /* 0x0000cc0003a20a27 */ /* 0x000fea00078e00ff */
[----:B------:R-:W-:Y:S04]  /*12f60*/  @P0 SHF.R.U32.HI R3, RZ, c[0x0][0x334], R162 ;  /* 0x0000cd00ff030a19 */ /* 0x000fe800000116a2 */
[----:B------:R-:W-:Y:S01]  /*12f70*/  LOP3.LUT R3, RZ, R3, RZ, 0x33, !PT ;  /* 0x00000003ff037212 */ /* 0x000fe200078e33ff */
[----:B------:R-:W-:-:S05]  /*12f80*/  BRA `(.L_x_705) ;  /* 0x0000004000007947 */ /* 0x000fca0003800000 */
.L_x_704:
[----:B------:R-:W-:Y:S04]  /*12f90*/  MOV R162, c[0x0][0x32c] ;  /* 0x0000cb0000a27a02 */ /* 0x000fe80000000f00 */
[----:B------:R-:W-:-:S13]  /*12fa0*/  ISETP.NE.AND P0, PT, R162, 0x1, PT ;  /* 0x00000001a200780c */ /* 0x000fda0003f05270 */
[----:B------:R-:W-:Y:S05]  /*12fb0*/  @P0 IMAD.HI.U32 R162, R3, c[0x0][0x330], RZ ;  /* 0x0000cc0003a20a27 */ /* 0x000fea00078e00ff */
[----:B------:R-:W-:Y:S02]  /*12fc0*/  @P0 SHF.R.U32.HI R3, RZ, c[0x0][0x334], R162 ;  /* 0x0000cd00ff030a19 */ /* 0x000fe400000116a2 */
.L_x_705:
[----:B------:R-:W-:Y:S05]  /*12fd0*/  BSYNC B0 ;  /* 0x0000000000007941 */ /* 0x000fea0003800000 */
.L_x_703:
[----:B------:R-:W-:Y:S04]  /*12fe0*/  IMAD R3, R3, c[0x0][0x32c], -R140 ;  /* 0x0000cb0003037a24 */ /* 0x000fe800078e0a8c */
[----:B------:R-:W-:Y:S05]  /*12ff0*/  IMAD.IADD R3, R3, 0x1, -R209 ;  /* 0x0000000103037824 */ /* 0x000fea00078e0ad1 */
[----:B------:R-:W-:Y:S02]  /*13000*/  IADD3 R162, R3, c[0x0][0x32c], RZ ;  /* 0x0000cb0003a27a10 */ /* 0x000fe40007ffe0ff */
[----:B------:R-:W-:Y:S02]  /*13010*/  IMNMX R0, R0, R3, !PT ;  /* 0x0000000300007217 */ /* 0x000fe40007800200 */
[----:B------:R-:W-:Y:S02]  /*13020*/  IMNMX R2, R2, R162, PT ;  /* 0x000000a202027217 */ /* 0x000fe40003800200 */
.L_x_702:
[----:B------:R-:W-:Y:S01]  /*13030*/  ISETP.GT.AND P1, PT, R196, -0x1, PT ;  /* 0xffffffffc400780c */ /* 0x000fe20003f24270 */
[----:B------:R-:W2:Y:S03]  /*13040*/  SHFL.IDX PT, R3, R143, 0x1, 0x1c1f ;  /* 0x003c1f008f037f89 */ /* 0x000ea600000e0000 */
[----:B------:R-:W-:Y:S04]  /*13050*/  ISETP.GT.AND P0, PT, R0, RZ, P1 ;  /* 0x000000ff0000720c */ /* 0x000fe80000f04270 */
[----:B------:R-:W-:Y:S04]  /*13060*/  ISETP.LT.OR P0, PT, R2, 0x1, P0 ;  /* 0x000000010200780c */ /* 0x000fe80000701670 */
[----:B------:R-:W-:Y:S02]  /*13070*/  FSEL R162, R4, -INF , !P0 ;  /* 0xff80000004a27808 */ /* 0x000fe40004000000 */
[----:B------:R-:W-:Y:S04]  /*13080*/  ISETP.GT.AND P0, PT, R0, 0x1, P1 ;  /* 0x000000010000780c */ /* 0x000fe80000f04270 */
        /* <DEDUP_REMOVED lines=17> */
[----:B------:R-:W-:Y:S01]  /*131a0*/  ISETP.GT.AND P0, PT, R0, 0x19, P1 ;  /* 0x000000190000780c */ /* 0x000fe20000f04270 */
[--C-:B--2---:R-:W-:Y:S03]  /*131b0*/  IMAD.IADD R0, R160, 0x1, R3.reuse ;  /* 0x00000001a0007824 */ /* 0x104fe600078e0203 */
[----:B------:R-:W-:Y:S01]  /*131c0*/  ISETP.LT.OR P0, PT, R2, 0x1a, P0 ;  /* 0x0000001a0200780c */ /* 0x000fe20000701670 */
[----:B------:R-:W-:Y:S03]  /*131d0*/  IMAD.IADD R2, R161, 0x1, R3 ;  /* 0x00000001a1027824 */ /* 0x000fe600078e0203 */
[----:B------:R-:W-:Y:S01]  /*131e0*/  FSEL R173, R17, -INF , !P0 ;  /* 0xff80000011ad7808 */ /* 0x000fe20004000000 */
        /* <DEDUP_REMOVED lines=12> */
.L_x_708:
[----:B------:R-:W-:Y:S04]  /*132b0*/  MOV R4, c[0x0][0x32c] ;  /* 0x0000cb0000047a02 */ /* 0x000fe80000000f00 */
[----:B------:R-:W-:-:S13]  /*132c0*/  ISETP.NE.AND P0, PT, R4, 0x1, PT ;  /* 0x000000010400780c */ /* 0x000fda0003f05270 */
[----:B------:R-:W-:Y:S05]  /*132d0*/  @P0 IMAD.HI.U32 R4, R3, c[0x0][0x330], RZ ;  /* 0x0000cc0003040a27 */ /* 0x000fea00078e00ff */
[----:B------:R-:W-:Y:S02]  /*132e0*/  @P0 SHF.R.U32.HI R3, RZ, c[0x0][0x334], R4 ;  /* 0x0000cd00ff030a19 */ /* 0x000fe40000011604 */
.L_x_709:
[----:B------:R-:W-:Y:S05]  /*132f0*/  BSYNC B0 ;  /* 0x0000000000007941 */ /* 0x000fea0003800000 */
.L_x_707:
[----:B------:R-:W-:Y:S04]  /*13300*/  IMAD R140, R3, c[0x0][0x32c], -R140 ;  /* 0x0000cb00038c7a24 */ /* 0x000fe800078e0a8c */
[----:B------:R-:W-:Y:S05]  /*13310*/  IMAD.IADD R3, R140, 0x1, -R209 ;  /* 0x000000018c037824 */ /* 0x000fea00078e0ad1 */
[----:B------:R-:W-:Y:S02]  /*13320*/  IADD3 R4, R3, c[0x0][0x32c], RZ ;  /* 0x0000cb0003047a10 */ /* 0x000fe40007ffe0ff */
[----:B------:R-:W-:Y:S02]  /*13330*/  IMNMX R0, R0, R3, !PT ;  /* 0x0000000300007217 */ /* 0x000fe40007800200 */
[----:B------:R-:W-:Y:S02]  /*13340*/  IMNMX R2, R2, R4, PT ;  /* 0x0000000402027217 */ /* 0x000fe40003800200 */
.L_x_706:
[----:B------:R-:W-:Y:S01]  /*13350*/  ISETP.GT.AND P0, PT, R0, RZ, P1 ;  /* 0x000000ff0000720c */ /* 0x000fe20000f04270 */
[----:B------:R-:W-:Y:S01]  /*13360*/  LDSM.16.MT88.4 R164, [R179] ;  /* 0x00000000b3a4783b */ /* 0x000fe20000004200 */
[----:B------:R-:W-:Y:S02]  /*13370*/  FMNMX.FTZ R3, R162, R141, !PT ;  /* 0x0000008da2037209 */ /* 0x000fe40007810000 */
[----:B------:R-:W-:Y:S02]  /*13380*/  ISETP.LT.OR P0, PT, R2, 0x1, P0 ;  /* 0x000000010200780c */ /* 0x000fe40000701670 */
[----:B------:R-:W-:Y:S02]  /*13390*/  FMNMX.FTZ R3, R163, R3, !PT ;  /* 0x00000003a3037209 */ /* 0x000fe40007810000 */
[----:B------:R-:W-:Y:S02]  /*133a0*/  FSEL R6, R6, -INF , !P0 ;  /* 0xff80000006067808 */ /* 0x000fe40004000000 */
[----:B------:R-:W-:Y:S02]  /*133b0*/  ISETP.GT.AND P0, PT, R0, 0x1, P1 ;  /* 0x000000010000780c */ /* 0x000fe40000f04270 */
        /* <DEDUP_REMOVED lines=14> */
[----:B------:R-:W-:Y:S01]  /*134a0*/  ISETP.GT.AND P0, PT, R0, 0x10, P1 ;  /* 0x000000100000780c */ /* 0x000fe20000f04270 */
[----:B------:R-:W-:Y:S01]  /*134b0*/  SHFL.BFLY PT, R11, R3, 0x2, 0x1f ;  /* 0x0c401f00030b7f89 */ /* 0x000fe200000e0000 */
        /* <DEDUP_REMOVED lines=10> */
[----:B------:R-:W-:Y:S03]  /*13560*/  LDSM.16.MT88.4 R12, [R178] ;  /* 0x00000000b20c783b */ /* 0x000fe60000004200 */
[----:B------:R-:W-:Y:S04]  /*13570*/  ISETP.LT.OR P0, PT, R2, 0x19, P0 ;  /* 0x000000190200780c */ /* 0x000fe80000701670 */
[----:B------:R-:W-:Y:S02]  /*13580*/  FSEL R175, R18, -INF , !P0 ;  /* 0xff80000012af7808 */ /* 0x000fe40004000000 */
[----:B------:R-:W-:Y:S02]  /*13590*/  ISETP.GT.AND P0, PT, R0, 0x19, P1 ;  /* 0x000000190000780c */ /* 0x000fe40000f04270 */
[----:B------:R-:W-:Y:S02]  /*135a0*/  FMNMX.FTZ R0, R172, R10, !PT ;  /* 0x0000000aac007209 */ /* 0x000fe40007810000 */
[----:B------:R-:W-:Y:S02]  /*135b0*/  ISETP.LT.OR P0, PT, R2, 0x1a, P0 ;  /* 0x0000001a0200780c */ /* 0x000fe40000701670 */
[----:B------:R-:W-:Y:S02]  /*135c0*/  FMNMX.FTZ R0, R174, R0, !PT ;  /* 0x00000000ae007209 */ /* 0x000fe40007810000 */
[----:B------:R-:W-:Y:S02]  /*135d0*/  FSEL R143, R19, -INF , !P0 ;  /* 0xff800000138f7808 */ /* 0x000fe40004000000 */
[----:B------:R-:W-:Y:S04]  /*135e0*/  FMNMX.FTZ R0, R175, R0, !PT ;  /* 0x00000000af007209 */ /* 0x000fe80007810000 */
[----:B------:R-:W-:Y:S05]  /*135f0*/  FMNMX.FTZ R0, R143, R0, !PT ;  /* 0x000000008f007209 */ /* 0x000fea0007810000 */
[----:B------:R-:W2:Y:S02]  /*13600*/  SHFL.BFLY PT, R2, R0, 0x2, 0x1f ;  /* 0x0c401f0000027f89 */ /* 0x000ea400000e0000 */
[----:B--2---:R-:W-:Y:S02]  /*13610*/  FMNMX.FTZ R2, R0, R2, !PT ;  /* 0x0000000200027209 */ /* 0x004fe40007810000 */
[----:B------:R-:W-:Y:S05]  /*13620*/  FMNMX.FTZ R3, R3, R11, !PT ;  /* 0x0000000b03037209 */ /* 0x000fea0007810000 */
[----:B------:R-:W2:Y:S02]  /*13630*/  SHFL.BFLY PT, R10, R3, 0x1, 0x1f ;  /* 0x0c201f00030a7f89 */ /* 0x000ea400000e0000 */
[----:B--2---:R-:W-:Y:S04]  /*13640*/  FMNMX.FTZ R140, R3, R10, !PT ;  /* 0x0000000a038c7209 */ /* 0x004fe80007810000 */
[C---:B------:R-:W-:Y:S01]  /*13650*/  FSETP.NEU.FTZ.AND P0, PT, R140.reuse, -INF , PT ;  /* 0xff8000008c00780b */ /* 0x040fe20003f1d000 */
[----:B------:R-:W-:Y:S05]  /*13660*/  FMUL.FTZ R3, R140, c[0x0][0x2d0] ;  /* 0x0000b4008c037a20 */ /* 0x000fea0000410000 */
[----:B------:R-:W-:Y:S02]  /*13670*/  FSEL R168, R3, RZ, P0 ;  /* 0x000000ff03a87208 */ /* 0x000fe40000000000 */
[----:B------:R-:W2:Y:S03]  /*13680*/  SHFL.BFLY PT, R3, R2, 0x1, 0x1f ;  /* 0x0c201f0002037f89 */ /* 0x000ea600000e0000 */
[--C-:B------:R-:W-:Y:S02]  /*13690*/  FFMA.FTZ R0, R162, c[0x0][0x2d0], -R168.reuse ;  /* 0x0000b400a2007a23 */ /* 0x100fe400000108a8 */
[--C-:B------:R-:W-:Y:S02]  /*136a0*/  FFMA.FTZ R9, R9, c[0x0][0x2d0], -R168.reuse ;  /* 0x0000b40009097a23 */ /* 0x100fe400000108a8 */
[----:B------:R3:W-:Y:S10]  /*136b0*/  MUFU.EX2 R205, R0 ;  /* 0x0000000000cd7308 */ /* 0x0007f40000000800 */
[----:B------:R-:W-:Y:S01]  /*136c0*/  MUFU.EX2 R202, R9 ;  /* 0x0000000900ca7308 */ /* 0x000fe20000000800 */
[----:B--2---:R-:W-:Y:S01]  /*136d0*/  FMNMX.FTZ R3, R2, R3, !PT ;  /* 0x0000000302037209 */ /* 0x004fe20007810000 */
[--C-:B---3--:R-:W-:Y:S08]  /*136e0*/  FFMA.FTZ R0, R163, c[0x0][0x2d0], -R168.reuse ;  /* 0x0000b400a3007a23 */ /* 0x108ff000000108a8 */
[----:B------:R2:W3:Y:S02]  /*136f0*/  MUFU.EX2 R204, R0 ;  /* 0x0000000000cc7308 */ /* 0x0004e40000000800 */
[----:B--2---:R-:W-:Y:S01]  /*13700*/  FFMA.FTZ R0, R8, c[0x0][0x2d0], -R168 ;  /* 0x0000b40008007a23 */ /* 0x004fe200000108a8 */
[----:B---3--:R-:W-:Y:S01]  /*13710*/  F2FP.PACK_AB R160, R204, R205 ;  /* 0x000000cdcca0723e */ /* 0x008fe200000000ff */
[C---:B------:R-:W-:Y:S06]  /*13720*/  FMUL.FTZ R8, R3.reuse, c[0x0][0x2d0] ;  /* 0x0000b40003087a20 */ /* 0x040fec0000410000 */
[----:B------:R2:W3:Y:S02]  /*13730*/  MUFU.EX2 R203, R0 ;  /* 0x0000000000cb7308 */ /* 0x0004e40000000800 */
[----:B--2---:R-:W-:Y:S02]  /*13740*/  FSEL R0, R140, RZ, P0 ;  /* 0x000000ff8c007208 */ /* 0x004fe40000000000 */
[----:B------:R-:W-:Y:S02]  /*13750*/  FSETP.NEU.FTZ.AND P0, PT, R3, -INF , PT ;  /* 0xff8000000300780b */ /* 0x000fe40003f1d000 */
[----:B---3--:R-:W-:Y:S01]  /*13760*/  F2FP.PACK_AB R162, R202, R203 ;  /* 0x000000cbcaa2723e */ /* 0x008fe200000000ff */
[----:B------:R-:W-:Y:S01]  /*13770*/  FADD.FTZ R0, -R0, R141 ;  /* 0x0000008d00007221 */ /* 0x000fe20000010100 */
[----:B------:R-:W-:Y:S03]  /*13780*/  FSEL R141, R8, RZ, P0 ;  /* 0x000000ff088d7208 */ /* 0x000fe60000000000 */
[----:B------:R-:W-:Y:S02]  /*13790*/  FMUL.FTZ R0, R0, c[0x0][0x2d0] ;  /* 0x0000b40000007a20 */ /* 0x000fe40000410000 */
[--C-:B------:R-:W-:Y:S02]  /*137a0*/  FFMA.FTZ R6, R6, c[0x0][0x2d0], -R141.reuse ;  /* 0x0000b40006067a23 */ /* 0x100fe4000001088d */
[----:B------:R2:W3:Y:S01]  /*137b0*/  MUFU.EX2 R2, R0 ;  /* 0x0000000000027308 */ /* 0x0004e20000000800 */
[--C-:B------:R-:W-:Y:S09]  /*137c0*/  FFMA.FTZ R4, R4, c[0x0][0x2d0], -R141.reuse ;  /* 0x0000b40004047a23 */ /* 0x100ff2000001088d */
[----:B-1----:R-:W-:Y:S10]  /*137d0*/  MUFU.EX2 R199, R6 ;  /* 0x0000000600c77308 */ /* 0x002ff40000000800 */
[----:B------:R1:W-:Y:S01]  /*137e0*/  MUFU.EX2 R194, R4 ;  /* 0x0000000400c27308 */ /* 0x0003e20000000800 */
[--C-:B--2---:R-:W-:Y:S02]  /*137f0*/  FFMA.FTZ R0, R7, c[0x0][0x2d0], -R141.reuse ;  /* 0x0000b40007007a23 */ /* 0x104fe4000001088d */
[C---:B---3--:R-:W-:Y:S02]  /*13800*/  FMUL.FTZ R8, R2.reuse, R152 ;  /* 0x0000009802087220 */ /* 0x048fe40000410000 */
[C---:B------:R-:W-:Y:S05]  /*13810*/  FMUL.FTZ R9, R2.reuse, R153 ;  /* 0x0000009902097220 */ /* 0x040fea0000410000 */
[----:B------:R-:W2:Y:S01]  /*13820*/  MUFU.EX2 R198, R0 ;  /* 0x0000000000c67308 */ /* 0x000ea20000000800 */
[C---:B------:R-:W-:Y:S02]  /*13830*/  FMUL.FTZ R16, R2.reuse, R136 ;  /* 0x0000008802107220 */ /* 0x040fe40000410000 */
[C---:B------:R-:W-:Y:S02]  /*13840*/  FMUL.FTZ R17, R2.reuse, R137 ;  /* 0x0000008902117220 */ /* 0x040fe40000410000 */
[C---:B------:R-:W-:Y:S02]  /*13850*/  FMUL.FTZ R20, R2.reuse, R20 ;  /* 0x0000001402147220 */ /* 0x040fe40000410000 */
[C---:B------:R-:W-:Y:S02]  /*13860*/  FMUL.FTZ R21, R2.reuse, R21 ;  /* 0x0000001502157220 */ /* 0x040fe40000410000 */
[C---:B------:R-:W-:Y:S02]  /*13870*/  FMUL.FTZ R24, R2.reuse, R24 ;  /* 0x0000001802187220 */ /* 0x040fe40000410000 */
[C---:B------:R-:W-:Y:S02]  /*13880*/  FMUL.FTZ R25, R2.reuse, R25 ;  /* 0x0000001902197220 */ /* 0x040fe40000410000 */
[C---:B------:R-:W-:Y:S02]  /*13890*/  FMUL.FTZ R28, R2.reuse, R28 ;  /* 0x0000001c021c7220 */ /* 0x040fe40000410000 */
[C---:B-1----:R-:W-:Y:S02]  /*138a0*/  FMUL.FTZ R4, R2.reuse, R148 ;  /* 0x0000009402047220 */ /* 0x042fe40000410000 */
[C---:B------:R-:W-:Y:S02]  /*138b0*/  FMUL.FTZ R29, R2.reuse, R29 ;  /* 0x0000001d021d7220 */ /* 0x040fe40000410000 */
[C---:B------:R-:W-:Y:S02]  /*138c0*/  FMUL.FTZ R32, R2.reuse, R32 ;  /* 0x0000002002207220 */ /* 0x040fe40000410000 */
[C---:B------:R-:W-:Y:S02]  /*138d0*/  FMUL.FTZ R33, R2.reuse, R33 ;  /* 0x0000002102217220 */ /* 0x040fe40000410000 */
[----:B------:R-:W-:Y:S01]  /*138e0*/  FMUL.FTZ R36, R2, R36 ;  /* 0x0000002402247220 */ /* 0x000fe20000410000 */
[----:B--2---:R-:W-:Y:S01]  /*138f0*/  F2FP.PACK_AB R161, R198, R199 ;  /* 0x000000c7c6a1723e */ /* 0x004fe200000000ff */
[--C-:B------:R-:W-:Y:S02]  /*13900*/  FFMA.FTZ R0, R5, c[0x0][0x2d0], -R141.reuse ;  /* 0x0000b40005007a23 */ /* 0x100fe4000001088d */
[C---:B------:R-:W-:Y:S02]  /*13910*/  FMUL.FTZ R5, R2.reuse, R149 ;  /* 0x0000009502057220 */ /* 0x040fe40000410000 */
[----:B------:R1:W2:Y:S01]  /*13920*/  MUFU.EX2 R197, R0 ;  /* 0x0000000000c57308 */ /* 0x0002a20000000800 */
        /* <DEDUP_REMOVED lines=12> */
[----:B-1----:R-:W-:Y:S01]  /*139f0*/  FSEL R0, R3, RZ, P0 ;  /* 0x000000ff03007208 */ /* 0x002fe20000000000 */
[----:B------:R-:W-:Y:S01]  /*13a00*/  FMUL.FTZ R61, R2, R61 ;  /* 0x0000003d023d7220 */ /* 0x000fe20000410000 */
[----:B--2---:R-:W-:Y:S01]  /*13a10*/  F2FP.PACK_AB R163, R194, R197 ;  /* 0x000000c5c2a3723e */ /* 0x004fe200000000ff */
[----:B------:R-:W-:Y:S01]  /*13a20*/  FMUL.FTZ R64, R2, R64 ;  /* 0x0000004002407220 */ /* 0x000fe20000410000 */
[----:B------:R-:W-:Y:S01]  /*13a30*/  ISETP.GT.AND P0, PT, R196, R212, PT ;  /* 0x000000d4c400720c */ /* 0x000fe20003f04270 */
[----:B------:R-:W-:Y:S02]  /*13a40*/  FADD.FTZ R0, -R0, R142 ;  /* 0x0000008e00007221 */ /* 0x000fe40000010100 */
[----:B------:R-:W-:Y:S02]  /*13a50*/  FMUL.FTZ R65, R2, R65 ;  /* 0x0000004102417220 */ /* 0x000fe40000410000 */
[----:B------:R-:W-:Y:S02]  /*13a60*/  FMUL.FTZ R0, R0, c[0x0][0x2d0] ;  /* 0x0000b40000007a20 */ /* 0x000fe40000410000 */
[C---:B------:R-:W-:Y:S02]  /*13a70*/  FMUL.FTZ R68, R2.reuse, R68 ;  /* 0x0000004402447220 */ /* 0x040fe40000410000 */
[C---:B------:R-:W-:Y:S02]  /*13a80*/  FMUL.FTZ R69, R2.reuse, R69 ;  /* 0x0000004502457220 */ /* 0x040fe40000410000 */
[----:B------:R-:W1:Y:S01]  /*13a90*/  MUFU.EX2 R0, R0 ;  /* 0x0000000000007308 */ /* 0x000e620000000800 */
        /* <DEDUP_REMOVED lines=12> */
[C---:B-1----:R-:W-:Y:S02]  /*13b60*/  FMUL.FTZ R6, R0.reuse, R150 ;  /* 0x0000009600067220 */ /* 0x042fe40000410000 */
[C---:B------:R-:W-:Y:S02]  /*13b70*/  FMUL.FTZ R7, R0.reuse, R151 ;  /* 0x0000009700077220 */ /* 0x040fe40000410000 */
[----:B------:R-:W1:Y:S01]  /*13b80*/  LDSM.16.MT88.4 R148, [R181] ;  /* 0x00000000b594783b */ /* 0x000e620000004200 */
[C---:B------:R-:W-:Y:S02]  /*13b90*/  FMUL.FTZ R10, R0.reuse, R154 ;  /* 0x0000009a000a7220 */ /* 0x040fe40000410000 */
[C---:B------:R-:W-:Y:S02]  /*13ba0*/  FMUL.FTZ R11, R0.reuse, R155 ;  /* 0x0000009b000b7220 */ /* 0x040fe40000410000 */
[C---:B------:R-:W-:Y:S03]  /*13bb0*/  HMMA.16816.F32 R4, R160.reuse, R12, R4 ;  /* 0x0000000ca004723c */ /* 0x040fe60000001804 */
[----:B------:R-:W-:Y:S02]  /*13bc0*/  LDSM.16.MT88.4 R152, [R178+0x800] ;  /* 0x00080000b298783b */ /* 0x000fe40000004200 */
[----:B------:R-:W-:Y:S02]  /*13bd0*/  FMUL.FTZ R18, R0, R138 ;  /* 0x0000008a00127220 */ /* 0x000fe40000410000 */
[C---:B------:R-:W-:Y:S01]  /*13be0*/  FMUL.FTZ R12, R2.reuse, R132 ;  /* 0x00000084020c7220 */ /* 0x040fe20000410000 */
[C---:B------:R-:W-:Y:S04]  /*13bf0*/  HMMA.16816.F32 R8, R160.reuse, R14, R8 ;  /* 0x0000000ea008723c */ /* 0x040fe80000001808 */
[----:B------:R-:W-:Y:S02]  /*13c00*/  FMUL.FTZ R13, R2, R133 ;  /* 0x00000085020d7220 */ /* 0x000fe40000410000 */
[C---:B------:R-:W-:Y:S02]  /*13c10*/  FMUL.FTZ R19, R0.reuse, R139 ;  /* 0x0000008b00137220 */ /* 0x040fe40000410000 */
[C---:B------:R-:W-:Y:S01]  /*13c20*/  FMUL.FTZ R14, R0.reuse, R134 ;  /* 0x00000086000e7220 */ /* 0x040fe20000410000 */
[----:B------:R-:W-:Y:S03]  /*13c30*/  LDSM.16.MT88.4 R136, [R178+0x1000] ;  /* 0x00100000b288783b */ /* 0x000fe60000004200 */
[C---:B------:R-:W-:Y:S02]  /*13c40*/  FMUL.FTZ R15, R0.reuse, R135 ;  /* 0x00000087000f7220 */ /* 0x040fe40000410000 */
[C---:B------:R-:W-:Y:S02]  /*13c50*/  FMUL.FTZ R22, R0.reuse, R22 ;  /* 0x0000001600167220 */ /* 0x040fe40000410000 */
[C---:B------:R-:W-:Y:S01]  /*13c60*/  FMUL.FTZ R23, R0.reuse, R23 ;  /* 0x0000001700177220 */ /* 0x040fe20000410000 */
[----:B------:R-:W2:Y:S01]  /*13c70*/  LDSM.16.MT88.4 R132, [R180] ;  /* 0x00000000b484783b */ /* 0x000ea20000004200 */
[C---:B------:R-:W-:Y:S01]  /*13c80*/  FMUL.FTZ R26, R0.reuse, R26 ;  /* 0x0000001a001a7220 */ /* 0x040fe20000410000 */
[C---:B------:R-:W-:Y:S03]  /*13c90*/  HMMA.16816.F32 R12, R160.reuse, R164, R12 ;  /* 0x000000a4a00c723c */ /* 0x040fe6000000180c */
[C---:B------:R-:W-:Y:S02]  /*13ca0*/  FMUL.FTZ R27, R0.reuse, R27 ;  /* 0x0000001b001b7220 */ /* 0x040fe40000410000 */
[C---:B------:R-:W-:Y:S02]  /*13cb0*/  FMUL.FTZ R30, R0.reuse, R30 ;  /* 0x0000001e001e7220 */ /* 0x040fe40000410000 */
[C---:B------:R-:W-:Y:S01]  /*13cc0*/  FMUL.FTZ R31, R0.reuse, R31 ;  /* 0x0000001f001f7220 */ /* 0x040fe20000410000 */
[C---:B------:R-:W-:Y:S01]  /*13cd0*/  HMMA.16816.F32 R16, R160.reuse, R166, R16 ;  /* 0x000000a6a010723c */ /* 0x040fe20000001810 */
[----:B------:R-:W-:Y:S03]  /*13ce0*/  LDSM.16.MT88.4 R164, [R181+0x800] ;  /* 0x00080000b5a4783b */ /* 0x000fe60000004200 */
[C---:B------:R-:W-:Y:S02]  /*13cf0*/  FMUL.FTZ R34, R0.reuse, R34 ;  /* 0x0000002200227220 */ /* 0x040fe40000410000 */
[C---:B------:R-:W-:Y:S02]  /*13d00*/  FMUL.FTZ R35, R0.reuse, R35 ;  /* 0x0000002300237220 */ /* 0x040fe40000410000 */
[C---:B-1----:R-:W-:Y:S04]  /*13d10*/  HMMA.16816.F32 R20, R160.reuse, R148, R20 ;  /* 0x00000094a014723c */ /* 0x042fe80000001814 */
[C---:B------:R-:W-:Y:S02]  /*13d20*/  FMUL.FTZ R38, R0.reuse, R38 ;  /* 0x0000002600267220 */ /* 0x040fe40000410000 */
[C---:B------:R-:W-:Y:S02]  /*13d30*/  FMUL.FTZ R39, R0.reuse, R39 ;  /* 0x0000002700277220 */ /* 0x040fe40000410000 */
[C---:B------:R-:W-:Y:S01]  /*13d40*/  HMMA.16816.F32 R24, R160.reuse, R150, R24 ;  /* 0x00000096a018723c */ /* 0x040fe20000001818 */
[----:B------:R-:W1:Y:S03]  /*13d50*/  LDSM.16.MT88.4 R148, [R179+0x1000] ;  /* 0x00100000b394783b */ /* 0x000e660000004200 */
[C---:B------:R-:W-:Y:S02]  /*13d60*/  FMUL.FTZ R42, R0.reuse, R42 ;  /* 0x0000002a002a7220 */ /* 0x040fe40000410000 */
[C---:B------:R-:W-:Y:S02]  /*13d70*/  FMUL.FTZ R43, R0.reuse, R43 ;  /* 0x0000002b002b7220 */ /* 0x040fe40000410000 */
[C---:B------:R-:W-:Y:S04]  /*13d80*/  FMUL.FTZ R46, R0.reuse, R46 ;  /* 0x0000002e002e7220 */ /* 0x040fe80000410000 */
[C---:B------:R-:W-:Y:S01]  /*13d90*/  FMUL.FTZ R47, R0.reuse, R47 ;  /* 0x0000002f002f7220 */ /* 0x040fe20000410000 */
[C---:B--2---:R-:W-:Y:S03]  /*13da0*/  HMMA.16816.F32 R28, R160.reuse, R132, R28 ;  /* 0x00000084a01c723c */ /* 0x044fe6000000181c */
[C---:B------:R-:W-:Y:S02]  /*13db0*/  FMUL.FTZ R50, R0.reuse, R50 ;  /* 0x0000003200327220 */ /* 0x040fe40000410000 */
[C---:B------:R-:W-:Y:S02]  /*13dc0*/  FMUL.FTZ R51, R0.reuse, R51 ;  /* 0x0000003300337220 */ /* 0x040fe40000410000 */
[C---:B------:R-:W-:Y:S01]  /*13dd0*/  FMUL.FTZ R54, R0.reuse, R54 ;  /* 0x0000003600367220 */ /* 0x040fe20000410000 */
[C---:B------:R-:W-:Y:S01]  /*13de0*/  HMMA.16816.F32 R32, R160.reuse, R134, R32 ;  /* 0x00000086a020723c */ /* 0x040fe20000001820 */
[----:B------:R-:W2:Y:S03]  /*13df0*/  LDSM.16.MT88.4 R132, [R181+0x1000] ;  /* 0x00100000b584783b */ /* 0x000ea60000004200 */
[C---:B------:R-:W-:Y:S02]  /*13e00*/  FMUL.FTZ R55, R0.reuse, R55 ;  /* 0x0000003700377220 */ /* 0x040fe40000410000 */
[C---:B------:R-:W-:Y:S02]  /*13e10*/  FMUL.FTZ R58, R0.reuse, R58 ;  /* 0x0000003a003a7220 */ /* 0x040fe40000410000 */
[C---:B------:R-:W-:Y:S04]  /*13e20*/  HMMA.16816.F32 R36, R160.reuse, R136, R36 ;  /* 0x00000088a024723c */ /* 0x040fe80000001824 */
[C---:B------:R-:W-:Y:S02]  /*13e30*/  FMUL.FTZ R59, R0.reuse, R59 ;  /* 0x0000003b003b7220 */ /* 0x040fe40000410000 */
[C---:B------:R-:W-:Y:S02]  /*13e40*/  FMUL.FTZ R62, R0.reuse, R62 ;  /* 0x0000003e003e7220 */ /* 0x040fe40000410000 */
[C---:B------:R-:W-:Y:S01]  /*13e50*/  HMMA.16816.F32 R40, R160.reuse, R138, R40 ;  /* 0x0000008aa028723c */ /* 0x040fe20000001828 */
[----:B------:R-:W3:Y:S03]  /*13e60*/  LDSM.16.MT88.4 R136, [R180+0x1000] ;  /* 0x00100000b488783b */ /* 0x000ee60000004200 */
        /* <DEDUP_REMOVED lines=18> */
[C---:B---3--:R-:W-:Y:S04]  /*13f90*/  HMMA.16816.F32 R60, R160.reuse, R136, R60 ;  /* 0x00000088a03c723c */ /* 0x048fe8000000183c */
[C---:B------:R-:W-:Y:S02]  /*13fa0*/  FMUL.FTZ R87, R0.reuse, R87 ;  /* 0x0000005700577220 */ /* 0x040fe40000410000 */
[C---:B------:R-:W-:Y:S02]  /*13fb0*/  FMUL.FTZ R90, R0.reuse, R90 ;  /* 0x0000005a005a7220 */ /* 0x040fe40000410000 */
[C---:B------:R-:W-:Y:S01]  /*13fc0*/  HMMA.16816.F32 R64, R160.reuse, R138, R64 ;  /* 0x0000008aa040723c */ /* 0x040fe20000001840 */
[----:B------:R-:W3:Y:S03]  /*13fd0*/  LDSM.16.MT88.4 R136, [R181+0x2000] ;  /* 0x00200000b588783b */ /* 0x000ee60000004200 */
[C---:B------:R-:W-:Y:S02]  /*13fe0*/  FMUL.FTZ R91, R0.reuse, R91 ;  /* 0x0000005b005b7220 */ /* 0x040fe40000410000 */
[C---:B------:R-:W-:Y:S02]  /*13ff0*/  FMUL.FTZ R94, R0.reuse, R94 ;  /* 0x0000005e005e7220 */ /* 0x040fe40000410000 */
[C---:B-1----:R-:W-:Y:S04]  /*14000*/  HMMA.16816.F32 R68, R160.reuse, R148, R68 ;  /* 0x00000094a044723c */ /* 0x042fe80000001844 */
[----:B------:R-:W-:Y:S02]  /*14010*/  FMUL.FTZ R95, R0, R95 ;  /* 0x0000005f005f7220 */ /* 0x000fe40000410000 */
[C---:B------:R-:W-:Y:S02]  /*14020*/  FMUL.FTZ R96, R2.reuse, R96 ;  /* 0x0000006002607220 */ /* 0x040fe40000410000 */
[C---:B------:R-:W-:Y:S01]  /*14030*/  HMMA.16816.F32 R72, R160.reuse, R150, R72 ;  /* 0x00000096a048723c */ /* 0x040fe20000001848 */
[----:B------:R-:W1:Y:S03]  /*14040*/  LDSM.16.MT88.4 R148, [R180+0x2000] ;  /* 0x00200000b494783b */ /* 0x000e660000004200 */
        /* <DEDUP_REMOVED lines=11> */
[C---:B---3--:R-:W-:Y:S04]  /*14100*/  HMMA.16816.F32 R84, R160.reuse, R136, R84 ;  /* 0x00000088a054723c */ /* 0x048fe80000001854 */
[----:B------:R-:W-:Y:S02]  /*14110*/  FMUL.FTZ R105, R2, R105 ;  /* 0x0000006902697220 */ /* 0x000fe40000410000 */
[C---:B------:R-:W-:Y:S02]  /*14120*/  FMUL.FTZ R106, R0.reuse, R106 ;  /* 0x0000006a006a7220 */ /* 0x040fe40000410000 */
[C---:B------:R-:W-:Y:S04]  /*14130*/  HMMA.16816.F32 R88, R160.reuse, R138, R88 ;  /* 0x0000008aa058723c */ /* 0x040fe80000001858 */
[--C-:B------:R-:W-:Y:S02]  /*14140*/  FFMA.FTZ R136, R169, c[0x0][0x2d0], -R168.reuse ;  /* 0x0000b400a9887a23 */ /* 0x100fe400000108a8 */
[----:B------:R-:W-:Y:S02]  /*14150*/  FMUL.FTZ R107, R0, R107 ;  /* 0x0000006b006b7220 */ /* 0x000fe40000410000 */
[C---:B-1----:R-:W-:Y:S01]  /*14160*/  HMMA.16816.F32 R92, R160.reuse, R148, R92 ;  /* 0x00000094a05c723c */ /* 0x042fe2000000185c */
[----:B------:R1:W-:Y:S03]  /*14170*/  MUFU.EX2 R201, R136 ;  /* 0x0000008800c97308 */ /* 0x0003e60000000800 */
[C---:B------:R-:W-:Y:S02]  /*14180*/  FMUL.FTZ R108, R2.reuse, R108 ;  /* 0x0000006c026c7220 */ /* 0x040fe40000410000 */
[----:B------:R-:W-:Y:S02]  /*14190*/  FMUL.FTZ R109, R2, R109 ;  /* 0x0000006d026d7220 */ /* 0x000fe40000410000 */
[C---:B------:R-:W-:Y:S01]  /*141a0*/  HMMA.16816.F32 R96, R160.reuse, R150, R96 ;  /* 0x00000096a060723c */ /* 0x040fe20000001860 */
[----:B------:R-:W-:Y:S03]  /*141b0*/  LDSM.16.MT88.4 R148, [R181+0x3000] ;  /* 0x00300000b594783b */ /* 0x000fe60000004200 */
[--C-:B------:R-:W-:Y:S02]  /*141c0*/  FFMA.FTZ R142, R170, c[0x0][0x2d0], -R168.reuse ;  /* 0x0000b400aa8e7a23 */ /* 0x100fe400000108a8 */
[C---:B------:R-:W-:Y:S02]  /*141d0*/  FMUL.FTZ R110, R0.reuse, R110 ;  /* 0x0000006e006e7220 */ /* 0x040fe40000410000 */
[----:B------:R3:W4:Y:S01]  /*141e0*/  MUFU.EX2 R200, R142 ;  /* 0x0000008e00c87308 */ /* 0x0007220000000800 */
[C---:B--2---:R-:W-:Y:S03]  /*141f0*/  HMMA.16816.F32 R100, R160.reuse, R132, R100 ;  /* 0x00000084a064723c */ /* 0x044fe60000001864 */
[----:B------:R-:W-:Y:S02]  /*14200*/  FMUL.FTZ R111, R0, R111 ;  /* 0x0000006f006f7220 */ /* 0x000fe40000410000 */
[----:B------:R-:W-:Y:S02]  /*14210*/  FMUL.FTZ R112, R2, R112 ;  /* 0x0000007002707220 */ /* 0x000fe40000410000 */
[--C-:B------:R-:W-:Y:S01]  /*14220*/  FFMA.FTZ R132, R172, c[0x0][0x2d0], -R141.reuse ;  /* 0x0000b400ac847a23 */ /* 0x100fe2000001088d */
[C---:B------:R-:W-:Y:S01]  /*14230*/  HMMA.16816.F32 R104, R160.reuse, R134, R104 ;  /* 0x00000086a068723c */ /* 0x040fe20000001868 */
[----:B-1----:R-:W1:Y:S02]  /*14240*/  LDSM.16.MT88.4 R136, [R179+0x3000] ;  /* 0x00300000b388783b */ /* 0x002e640000004200 */
[----:B------:R2:W-:Y:S01]  /*14250*/  MUFU.EX2 R169, R132 ;  /* 0x0000008400a97308 */ /* 0x0005e20000000800 */
[----:B------:R-:W-:Y:S02]  /*14260*/  FMUL.FTZ R113, R2, R113 ;  /* 0x0000007102717220 */ /* 0x000fe40000410000 */
[C---:B------:R-:W-:Y:S02]  /*14270*/  FMUL.FTZ R114, R0.reuse, R114 ;  /* 0x0000007200727220 */ /* 0x040fe40000410000 */
[----:B------:R-:W-:Y:S04]  /*14280*/  FMUL.FTZ R115, R0, R115 ;  /* 0x0000007300737220 */ /* 0x000fe80000410000 */
[C---:B------:R-:W-:Y:S02]  /*14290*/  FMUL.FTZ R116, R2.reuse, R116 ;  /* 0x0000007402747220 */ /* 0x040fe40000410000 */
[----:B------:R-:W-:Y:S02]  /*142a0*/  FMUL.FTZ R117, R2, R117 ;  /* 0x0000007502757220 */ /* 0x000fe40000410000 */
[--C-:B---3--:R-:W-:Y:S02]  /*142b0*/  FFMA.FTZ R142, R171, c[0x0][0x2d0], -R168.reuse ;  /* 0x0000b400ab8e7a23 */ /* 0x108fe400000108a8 */
[----:B------:R-:W-:Y:S02]  /*142c0*/  FFMA.FTZ R168, R173, c[0x0][0x2d0], -R168 ;  /* 0x0000b400ada87a23 */ /* 0x000fe400000108a8 */
[----:B------:R-:W-:Y:S01]  /*142d0*/  MUFU.EX2 R171, R142 ;  /* 0x0000008e00ab7308 */ /* 0x000fe20000000800 */
[C---:B------:R-:W-:Y:S02]  /*142e0*/  FMUL.FTZ R118, R0.reuse, R118 ;  /* 0x0000007600767220 */ /* 0x040fe40000410000 */
[----:B------:R-:W-:Y:S02]  /*142f0*/  FMUL.FTZ R119, R0, R119 ;  /* 0x0000007700777220 */ /* 0x000fe40000410000 */
[C---:B------:R-:W-:Y:S01]  /*14300*/  FMUL.FTZ R120, R2.reuse, R120 ;  /* 0x0000007802787220 */ /* 0x040fe20000410000 */
[----:B--2---:R-:W2:Y:S01]  /*14310*/  LDSM.16.MT88.4 R132, [R180+0x3000] ;  /* 0x00300000b484783b */ /* 0x004ea20000004200 */
[----:B------:R-:W-:Y:S03]  /*14320*/  FMUL.FTZ R121, R2, R121 ;  /* 0x0000007902797220 */ /* 0x000fe60000410000 */
[----:B------:R-:W3:Y:S01]  /*14330*/  MUFU.EX2 R170, R168 ;  /* 0x000000a800aa7308 */ /* 0x000ee20000000800 */
[C---:B------:R-:W-:Y:S02]  /*14340*/  FMUL.FTZ R122, R0.reuse, R122 ;  /* 0x0000007a007a7220 */ /* 0x040fe40000410000 */
[----:B------:R-:W-:Y:S02]  /*14350*/  FMUL.FTZ R123, R0, R123 ;  /* 0x0000007b007b7220 */ /* 0x000fe40000410000 */
[C---:B------:R-:W-:Y:S02]  /*14360*/  FMUL.FTZ R124, R2.reuse, R124 ;  /* 0x0000007c027c7220 */ /* 0x040fe40000410000 */
[----:B------:R-:W-:Y:S02]  /*14370*/  FMUL.FTZ R125, R2, R125 ;  /* 0x0000007d027d7220 */ /* 0x000fe40000410000 */
[C---:B------:R-:W-:Y:S01]  /*14380*/  FMUL.FTZ R126, R0.reuse, R126 ;  /* 0x0000007e007e7220 */ /* 0x040fe20000410000 */
[C---:B-1----:R-:W-:Y:S03]  /*14390*/  HMMA.16816.F32 R108, R160.reuse, R136, R108 ;  /* 0x00000088a06c723c */ /* 0x042fe6000000186c */
[----:B------:R-:W-:Y:S02]  /*143a0*/  FMUL.FTZ R127, R0, R127 ;  /* 0x0000007f007f7220 */ /* 0x000fe40000410000 */
[----:B------:R-:W-:Y:S02]  /*143b0*/  FMUL.FTZ R128, R2, R128 ;  /* 0x0000008002807220 */ /* 0x000fe40000410000 */
[--C-:B------:R-:W-:Y:S01]  /*143c0*/  FFMA.FTZ R136, R174, c[0x0][0x2d0], -R141.reuse ;  /* 0x0000b400ae887a23 */ /* 0x100fe2000001088d */
[C---:B------:R-:W-:Y:S03]  /*143d0*/  HMMA.16816.F32 R112, R160.reuse, R138, R112 ;  /* 0x0000008aa070723c */ /* 0x040fe60000001870 */
[----:B------:R1:W5:Y:S01]  /*143e0*/  MUFU.EX2 R168, R136 ;  /* 0x0000008800a87308 */ /* 0x0003620000000800 */
[----:B------:R-:W-:Y:S02]  /*143f0*/  FMUL.FTZ R129, R2, R129 ;  /* 0x0000008102817220 */ /* 0x000fe40000410000 */
[C---:B------:R-:W-:Y:S02]  /*14400*/  FMUL.FTZ R130, R0.reuse, R130 ;  /* 0x0000008200827220 */ /* 0x040fe40000410000 */
[C---:B------:R-:W-:Y:S04]  /*14410*/  HMMA.16816.F32 R116, R160.reuse, R148, R116 ;  /* 0x00000094a074723c */ /* 0x040fe80000001874 */
[----:B------:R-:W-:Y:S04]  /*14420*/  FMUL.FTZ R131, R0, R131 ;  /* 0x0000008300837220 */ /* 0x000fe80000410000 */
[C---:B------:R-:W-:Y:S08]  /*14430*/  HMMA.16816.F32 R120, R160.reuse, R150, R120 ;  /* 0x00000096a078723c */ /* 0x040ff00000001878 */
[C---:B--2---:R-:W-:Y:S04]  /*14440*/  HMMA.16816.F32 R124, R160.reuse, R132, R124 ;  /* 0x00000084a07c723c */ /* 0x044fe8000000187c */
[--C-:B-1----:R-:W-:Y:S02]  /*14450*/  FFMA.FTZ R136, R175, c[0x0][0x2d0], -R141.reuse ;  /* 0x0000b400af887a23 */ /* 0x102fe4000001088d */
[----:B------:R-:W-:Y:S02]  /*14460*/  FFMA.FTZ R141, R143, c[0x0][0x2d0], -R141 ;  /* 0x0000b4008f8d7a23 */ /* 0x000fe4000001088d */
[----:B------:R-:W-:Y:S01]  /*14470*/  HMMA.16816.F32 R128, R160, R134, R128 ;  /* 0x00000086a080723c */ /* 0x000fe20000001880 */
[----:B------:R1:W-:Y:S06]  /*14480*/  MUFU.EX2 R142, R136 ;  /* 0x00000088008e7308 */ /* 0x0003ec0000000800 */
[----:B----4-:R-:W-:Y:S02]  /*14490*/  F2FP.PACK_AB R160, R200, R201 ;  /* 0x000000c9c8a0723e */ /* 0x010fe400000000ff */
[----:B---3--:R-:W-:Y:S02]  /*144a0*/  F2FP.PACK_AB R162, R170, R171 ;  /* 0x000000abaaa2723e */ /* 0x008fe400000000ff */
[----:B------:R-:W2:Y:S01]  /*144b0*/  MUFU.EX2 R141, R141 ;  /* 0x0000008d008d7308 */ /* 0x000ea20000000800 */
[----:B-----5:R-:W-:Y:S01]  /*144c0*/  F2FP.PACK_AB R161, R168, R169 ;  /* 0x000000a9a8a1723e */ /* 0x020fe200000000ff */
[----:B-1----:R-:W1:Y:S01]  /*144d0*/  LDSM.16.MT88.4 R136, [R179+0x800] ;  /* 0x00080000b388783b */ /* 0x002e620000004200 */
[----:B--2---:R-:W-:Y:S07]  /*144e0*/  F2FP.PACK_AB R163, R141, R142 ;  /* 0x0000008e8da3723e */ /* 0x004fee00000000ff */
[C---:B------:R-:W-:Y:S01]  /*144f0*/  HMMA.16816.F32 R148, R160.reuse, R152, R4 ;  /* 0x00000098a094723c */ /* 0x040fe20000001804 */
[----:B------:R-:W2:Y:S07]  /*14500*/  LDSM.16.MT88.4 R4, [R180+0x800] ;  /* 0x00080000b404783b */ /* 0x000eae0000004200 */
[C---:B------:R-:W-:Y:S01]  /*14510*/  HMMA.16816.F32 R152, R160.reuse, R154, R8 ;  /* 0x0000009aa098723c */ /* 0x040fe20000001808 */
[----:B------:R-:W3:Y:S07]  /*14520*/  LDSM.16.MT88.4 R8, [R178+0x1800] ;  /* 0x00180000b208783b */ /* 0x000eee0000004200 */
[C---:B-1----:R-:W-:Y:S01]  /*14530*/  HMMA.16816.F32 R132, R160.reuse, R136, R12 ;  /* 0x00000088a084723c */ /* 0x042fe2000000180c */
[----:B------:R-:W1:Y:S07]  /*14540*/  LDSM.16.MT88.4 R12, [R179+0x1800] ;  /* 0x00180000b30c783b */ /* 0x000e6e0000004200 */
[C---:B------:R-:W-:Y:S08]  /*14550*/  HMMA.16816.F32 R136, R160.reuse, R138, R16 ;  /* 0x0000008aa088723c */ /* 0x040ff00000001810 */
[C---:B------:R-:W-:Y:S08]  /*14560*/  HMMA.16816.F32 R20, R160.reuse, R164, R20 ;  /* 0x000000a4a014723c */ /* 0x040ff00000001814 */
[C---:B------:R-:W-:Y:S08]  /*14570*/  HMMA.16816.F32 R24, R160.reuse, R166, R24 ;  /* 0x000000a6a018723c */ /* 0x040ff00000001818 */
        /* <DEDUP_REMOVED lines=30> */
[C---:B---3--:R-:W-:Y:S07]  /*14760*/  HMMA.16816.F32 R108, R160.reuse, R8, R108 ;  /* 0x00000008a06c723c */ /* 0x048fee000000186c */
[----:B------:R-:W-:Y:S01]  /*14770*/  FFMA.FTZ R8, R2, R207, R205 ;  /* 0x000000cf02087223 */ /* 0x000fe200000100cd */
[C---:B------:R-:W-:Y:S04]  /*14780*/  HMMA.16816.F32 R112, R160.reuse, R10, R112 ;  /* 0x0000000aa070723c */ /* 0x040fe80000001870 */
[----:B------:R-:W-:Y:S02]  /*14790*/  FFMA.FTZ R2, R0, R206, R199 ;  /* 0x000000ce00027223 */ /* 0x000fe400000100c7 */
[----:B------:R-:W-:Y:S01]  /*147a0*/  FADD.FTZ R0, R204, R8 ;  /* 0x00000008cc007221 */ /* 0x000fe20000010000 */
[-C--:B------:R-:W-:Y:S01]  /*147b0*/  MOV R8, R3.reuse ;  /* 0x0000000300087202 */ /* 0x080fe20000000f00 */
[C---:B-1----:R-:W-:Y:S04]  /*147c0*/  HMMA.16816.F32 R116, R160.reuse, R12, R116 ;  /* 0x0000000ca074723c */ /* 0x042fe80000001874 */
[----:B------:R-:W-:Y:S02]  /*147d0*/  FADD.FTZ R2, R198, R2 ;  /* 0x00000002c6027221 */ /* 0x000fe40000010000 */
[----:B------:R-:W-:Y:S02]  /*147e0*/  FADD.FTZ R0, R203, R0 ;  /* 0x00000000cb007221 */ /* 0x000fe40000010000 */
[C---:B------:R-:W-:Y:S04]  /*147f0*/  HMMA.16816.F32 R120, R160.reuse, R14, R120 ;  /* 0x0000000ea078723c */ /* 0x040fe80000001878 */
[----:B------:R-:W-:Y:S02]  /*14800*/  FADD.FTZ R2, R197, R2 ;  /* 0x00000002c5027221 */ /* 0x000fe40000010000 */
[----:B------:R-:W-:Y:S02]  /*14810*/  FADD.FTZ R0, R202, R0 ;  /* 0x00000000ca007221 */ /* 0x000fe40000010000 */
[C---:B--2---:R-:W-:Y:S07]  /*14820*/  HMMA.16816.F32 R124, R160.reuse, R4, R124 ;  /* 0x00000004a07c723c */ /* 0x044fee000000187c */
[----:B------:R-:W-:Y:S01]  /*14830*/  FADD.FTZ R4, R194, R2 ;  /* 0x00000002c2047221 */ /* 0x000fe20000010000 */
[----:B------:R-:W-:Y:S04]  /*14840*/  HMMA.16816.F32 R128, R160, R6, R128 ;  /* 0x00000006a080723c */ /* 0x000fe80000001880 */
[----:B------:R-:W-:Y:S01]  /*14850*/  FADD.FTZ R2, R201, R0 ;  /* 0x00000000c9027221 */ /* 0x000fe20000010000 */
[----:B------:R-:W-:Y:S01]  /*14860*/  IADD3 R194, R196, -0x1, RZ ;  /* 0xffffffffc4c27810 */ /* 0x000fe20007ffe0ff */
[----:B------:R-:W-:Y:S02]  /*14870*/  FADD.FTZ R0, R169, R4 ;  /* 0x00000004a9007221 */ /* 0x000fe40000010000 */
[----:B------:R-:W-:Y:S01]  /*14880*/  FADD.FTZ R2, R200, R2 ;  /* 0x00000002c8027221 */ /* 0x000fe20000010000 */
[----:B------:R-:W-:Y:S03]  /*14890*/  MOV R196, R194 ;  /* 0x000000c200c47202 */ /* 0x000fe60000000f00 */
[----:B------:R-:W-:Y:S02]  /*148a0*/  FADD.FTZ R0, R168, R0 ;  /* 0x00000000a8007221 */ /* 0x000fe40000010000 */
[----:B------:R-:W-:Y:S02]  /*148b0*/  FADD.FTZ R2, R171, R2 ;  /* 0x00000002ab027221 */ /* 0x000fe40000010000 */
[----:B------:R-:W-:Y:S01]  /*148c0*/  FADD.FTZ R0, R142, R0 ;  /* 0x000000008e007221 */ /* 0x000fe20000010000 */
[----:B------:R-:W-:Y:S01]  /*148d0*/  MOV R142, R3 ;  /* 0x00000003008e7202 */ /* 0x000fe20000000f00 */
[----:B------:R-:W-:Y:S02]  /*148e0*/  FADD.FTZ R207, R170, R2 ;  /* 0x00000002aacf7221 */ /* 0x000fe40000010000 */
[----:B------:R-:W-:Y:S01]  /*148f0*/  FADD.FTZ R206, R141, R0 ;  /* 0x000000008dce7221 */ /* 0x000fe20000010000 */
[----:B------:R-:W-:Y:S01]  /*14900*/  MOV R141, R140 ;  /* 0x0000008c008d7202 */ /* 0x000fe20000000f00 */
[----:B------:R-:W-:-:S05]  /*14910*/  @P0 BRA `(.L_x_710) ;  /* 0xffffdaf000000947 */ /* 0x000fca000383ffff */
.L_x_701:
[----:B------:R-:W-:Y:S01]  /*14920*/  IMAD.MOV.U32 R0, RZ, RZ, c[0x0][0x2c4] ;  /* 0x0000b100ff007624 */ /* 0x000fe200078e00ff */
[----:B------:R-:W-:Y:S01]  /*14930*/  IADD3 R2, R210, 0x1, -R211 ;  /* 0x00000001d2027810 */ /* 0x000fe20007ffe8d3 */
[----:B------:R-:W-:-:S03]  /*14940*/  IMAD.MOV.U32 R4, RZ, RZ, c[0x0][0x32c] ;  /* 0x0000cb00ff047624 */ /* 0x000fc600078e00ff */
[----:B------:R-:W-:Y:S02]  /*14950*/  ISETP.NE.AND P1, PT, R0, 0x1, PT ;  /* 0x000000010000780c */ /* 0x000fe40003f25270 */
[----:B------:R-:W-:Y:S02]  /*14960*/  IADD3 R0, R224, 0x7f, RZ ;  /* 0x0000007fe0007810 */ /* 0x000fe40007ffe0ff */
[----:B------:R-:W-:-:S09]  /*14970*/  ISETP.GE.AND P0, PT, R4, 0x1, PT ;  /* 0x000000010400780c */ /* 0x000fd20003f06270 */
[----:B------:R-:W-:-:S05]  /*14980*/  @P1 IMAD.HI.U32 R3, R0, c[0x0][0x2c8], RZ ;  /* 0x0000b20000031a27 */ /* 0x000fca00078e00ff */
[----:B------:R-:W-:-:S05]  /*14990*/  @P1 SHF.R.U32.HI R0, RZ, c[0x0][0x2cc], R3 ;  /* 0x0000b300ff001a19 */ /* 0x000fca0000011603 */
        /* <DEDUP_REMOVED lines=13> */
.L_x_713:
[----:B------:R-:W-:-:S04]  /*14a70*/  MOV R3, c[0x0][0x32c] ;  /* 0x0000cb0000037a02 */ /* 0x000fc80000000f00 */
[----:B------:R-:W-:-:S13]  /*14a80*/  ISETP.NE.AND P0, PT, R3, 0x1, PT ;  /* 0x000000010300780c */ /* 0x000fda0003f05270 */
[----:B------:R-:W-:-:S05]  /*14a90*/  @P0 IMAD.HI.U32 R3, R0, c[0x0][0x330], RZ ;  /* 0x0000cc0000030a27 */ /* 0x000fca00078e00ff */
[----:B------:R-:W-:Y:S02]  /*14aa0*/  @P0 SHF.R.U32.HI R0, RZ, c[0x0][0x334], R3 ;  /* 0x0000cd00ff000a19 */ /* 0x000fe40000011603 */
.L_x_714:
[----:B------:R-:W-:Y:S05]  /*14ab0*/  BSYNC B0 ;  /* 0x0000000000007941 */ /* 0x000fea0003800000 */
.L_x_712:
[----:B------:R-:W-:-:S05]  /*14ac0*/  IMAD R0, R0, c[0x0][0x32c], RZ ;  /* 0x0000cb0000007a24 */ /* 0x000fca00078e02ff */
[----:B------:R-:W-:-:S04]  /*14ad0*/  IMNMX R2, R2, R0, !PT ;  /* 0x0000000002027217 */ /* 0x000fc80007800200 */
.L_x_711:
[----:B------:R-:W-:-:S04]  /*14ae0*/  IADD3 R2, R2, 0x1f, RZ ;  /* 0x0000001f02027810 */ /* 0x000fc80007ffe0ff */
        /* <DEDUP_REMOVED lines=9> */
.L_x_716:
[----:B------:R-:W-:Y:S01]  /*14b80*/  ISETP.GT.AND P1, PT, R208, R198, PT ;  /* 0x000000c6d000720c */ /* 0x000fe20003f24270 */
[----:B------:R-:W-:Y:S04]  /*14b90*/  DEPBAR.LE SB0, 0x0 ;  /* 0x000080000000791a */ /* 0x000fe80000000000 */
[----:B------:R-:W-:Y:S01]  /*14ba0*/  WARPSYNC 0xffffffff ;  /* 0xffffffff00007948 */ /* 0x000fe20003800000 */
[----:B------:R-:W-:Y:S01]  /*14bb0*/  BAR.SYNC.DEFER_BLOCKING 0x0 ;  /* 0x0000000000007b1d */ /* 0x000fe20000010000 */
[----:B------:R-:W-:Y:S02]  /*14bc0*/  IADD3 R194, R198, -0x1, RZ ;  /* 0xffffffffc6c27810 */ /* 0x000fe40007ffe0ff */
[----:B------:R-:W-:Y:S04]  /*14bd0*/  LOP3.LUT P3, RZ, R214, 0x1, RZ, 0xc0, !PT ;  /* 0x00000001d6ff7812 */ /* 0x000fe8000786c0ff */
[----:B------:R-:W-:Y:S01]  /*14be0*/  @!P1 SHF.R.S32.HI R0, RZ, 0x1f, R198 ;  /* 0x0000001fff009819 */ /* 0x000fe200000114c6 */
[----:B------:R-:W-:Y:S04]  /*14bf0*/  @!P1 IMAD.WIDE.U32 R2, R198, c[0x0][0x208], RZ ;  /* 0x00008200c6029a25 */ /* 0x000fe800078e00ff */
[----:B------:R-:W-:Y:S04]  /*14c00*/  @!P1 IMAD R0, R0, c[0x0][0x208], RZ ;  /* 0x0000820000009a24 */ /* 0x000fe800078e02ff */
[----:B------:R-:W-:Y:S05]  /*14c10*/  @!P1 IMAD R0, R198, c[0x0][0x20c], R0 ;  /* 0x00008300c6009a24 */ /* 0x000fea00078e0200 */
[----:B------:R-:W-:Y:S02]  /*14c20*/  @!P1 IADD3 R0, R3, R0, RZ ;  /* 0x0000000003009210 */ /* 0x000fe40007ffe0ff */
[C---:B------:R-:W-:Y:S01]  /*14c30*/  @!P1 LEA R3, P0, R2.reuse, R220, 0x5 ;  /* 0x000000dc02039211 */ /* 0x040fe200078028ff */
[----:B------:R-:W-:Y:S03]  /*14c40*/  LDSM.16.M88.4 R16, [R182] ;  /* 0x00000000b610783b */ /* 0x000fe60000000200 */
[----:B------:R-:W-:Y:S02]  /*14c50*/  @!P1 LEA.HI.X R6, R2, R223, R0, 0x5, P0 ;  /* 0x000000df02069211 */ /* 0x000fe400000f2c00 */
[----:B------:R-:W-:Y:S02]  /*14c60*/  ISETP.GT.AND P0, PT, R198, R208, PT ;  /* 0x000000d0c600720c */ /* 0x000fe40003f04270 */
[----:B------:R-:W1:Y:S07]  /*14c70*/  LDSM.16.M88.4 R8, [R177] ;  /* 0x00000000b108783b */ /* 0x000e6e0000000200 */
[----:B------:R-:W2:Y:S04]  /*14c80*/  LDSM.16.M88.4 R160, [R177+0x800] ;  /* 0x00080000b1a0783b */ /* 0x000ea80000000200 */
[----:B------:R-:W-:Y:S01]  /*14c90*/  @P0 SHF.R.S32.HI R0, RZ, 0x1f, R194 ;  /* 0x0000001fff000819 */ /* 0x000fe200000114c2 */
[----:B------:R-:W-:Y:S02]  /*14ca0*/  @P0 IMAD.WIDE.U32 R4, R194, c[0x0][0x1e0], RZ ;  /* 0x00007800c2040a25 */ /* 0x000fe400078e00ff */
[----:B------:R-:W-:Y:S02]  /*14cb0*/  LDSM.16.M88.4 R164, [R183] ;  /* 0x00000000b7a4783b */ /* 0x000fe40000000200 */
[----:B------:R-:W-:Y:S04]  /*14cc0*/  @P0 IMAD R0, R0, c[0x0][0x1e0], RZ ;  /* 0x0000780000000a24 */ /* 0x000fe800078e02ff */
[----:B------:R-:W-:Y:S01]  /*14cd0*/  @P0 IMAD R0, R194, c[0x0][0x1e4], R0 ;  /* 0x00007900c2000a24 */ /* 0x000fe200078e0200 */
[----:B------:R-:W3:Y:S04]  /*14ce0*/  LDSM.16.M88.4 R168, [R186] ;  /* 0x00000000baa8783b */ /* 0x000ee80000000200 */
[----:B------:R-:W-:Y:S02]  /*14cf0*/  @P0 IADD3 R2, R5, R0, RZ ;  /* 0x0000000005020210 */ /* 0x000fe40007ffe0ff */
[C---:B------:R-:W-:Y:S01]  /*14d00*/  @P0 LEA R0, P2, R4.reuse, R218, 0x5 ;  /* 0x000000da04000211 */ /* 0x040fe200078428ff */
[----:B------:R-:W4:Y:S03]  /*14d10*/  LDSM.16.M88.4 R172, [R188] ;  /* 0x00000000bcac783b */ /* 0x000f260000000200 */
        /* <DEDUP_REMOVED lines=9> */
[C---:B-1----:R-:W-:Y:S04]  /*14db0*/  HMMA.16816.F32 R4, R16.reuse, R8, RZ ;  /* 0x000000081004723c */ /* 0x042fe800000018ff */
[----:B------:R5:W-:Y:S04]  /*14dc0*/  @!P1 LDGSTS.E.BYPASS.LTC128B.128 [R195+0x9080], [R2.64+0x80], !P6 ;  /* 0x0908008002c39fae */ /* 0x000be8000f101d46 */
[C---:B------:R-:W-:Y:S03]  /*14dd0*/  HMMA.16816.F32 R8, R16.reuse, R10, RZ ;  /* 0x0000000a1008723c */ /* 0x040fe600000018ff */
[----:B------:R5:W-:Y:S05]  /*14de0*/  @!P1 LDGSTS.E.BYPASS.LTC128B.128 [R195+0xa080], [R2.64+0x100], !P5 ;  /* 0x0a08010002c39fae */ /* 0x000bea000e901d46 */
[C---:B--2---:R-:W-:Y:S02]  /*14df0*/  HMMA.16816.F32 R12, R16.reuse, R160, RZ ;  /* 0x000000a0100c723c */ /* 0x044fe400000018ff */
[----:B------:R5:W-:Y:S06]  /*14e00*/  @!P1 LDGSTS.E.BYPASS.LTC128B.128 [R195+0xb080], [R2.64+0x180], !P4 ;  /* 0x0b08018002c39fae */ /* 0x000bec000e101d46 */
[----:B------:R-:W-:Y:S01]  /*14e10*/  HMMA.16816.F32 R16, R16, R162, RZ ;  /* 0x000000a21010723c */ /* 0x000fe200000018ff */
[----:B------:R-:W-:Y:S07]  /*14e20*/  LDSM.16.M88.4 R160, [R185] ;  /* 0x00000000b9a0783b */ /* 0x000fee0000000200 */
[C---:B---3--:R-:W-:Y:S01]  /*14e30*/  HMMA.16816.F32 R4, R164.reuse, R168, R4 ;  /* 0x000000a8a404723c */ /* 0x048fe20000001804 */
[----:B------:R-:W0:Y:S07]  /*14e40*/  LDGDEPBAR ;  /* 0x00000000000079af */ /* 0x000e2e0000000000 */
[C---:B------:R-:W-:Y:S01]  /*14e50*/  HMMA.16816.F32 R8, R164.reuse, R170, R8 ;  /* 0x000000aaa408723c */ /* 0x040fe20000001808 */
[----:B------:R-:W1:Y:S07]  /*14e60*/  LDSM.16.M88.4 R168, [R176] ;  /* 0x00000000b0a8783b */ /* 0x000e6e0000000200 */
[C---:B----4-:R-:W-:Y:S08]  /*14e70*/  HMMA.16816.F32 R12, R164.reuse, R172, R12 ;  /* 0x000000aca40c723c */ /* 0x050ff0000000180c */
[----:B------:R-:W-:Y:S01]  /*14e80*/  HMMA.16816.F32 R16, R164, R174, R16 ;  /* 0x000000aea410723c */ /* 0x000fe20000001810 */
[----:B------:R-:W2:Y:S07]  /*14e90*/  LDSM.16.M88.4 R164, [R176+0x800] ;  /* 0x00080000b0a4783b */ /* 0x000eae0000000200 */
[----:B------:R-:W-:Y:S01]  /*14ea0*/  LDSM.16.M88.4 R172, [R159+-0x3000] ;  /* 0xffd000009fac783b */ /* 0x000fe20000000200 */
[C---:B-1----:R-:W-:Y:S08]  /*14eb0*/  HMMA.16816.F32 R4, R160.reuse, R168, R4 ;  /* 0x000000a8a004723c */ /* 0x042ff00000001804 */
[C---:B------:R-:W-:Y:S01]  /*14ec0*/  HMMA.16816.F32 R8, R160.reuse, R170, R8 ;  /* 0x000000aaa008723c */ /* 0x040fe20000001808 */
[----:B------:R-:W1:Y:S07]  /*14ed0*/  LDSM.16.M88.4 R168, [R184] ;  /* 0x00000000b8a8783b */ /* 0x000e6e0000000200 */
[C---:B--2---:R-:W-:Y:S08]  /*14ee0*/  HMMA.16816.F32 R12, R160.reuse, R164, R12 ;  /* 0x000000a4a00c723c */ /* 0x044ff0000000180c */
[----:B------:R-:W-:Y:S01]  /*14ef0*/  HMMA.16816.F32 R16, R160, R166, R16 ;  /* 0x000000a6a010723c */ /* 0x000fe20000001810 */
[----:B------:R-:W2:Y:S07]  /*14f00*/  LDSM.16.M88.4 R160, [R159+-0x2800] ;  /* 0xffd800009fa0783b */ /* 0x000eae0000000200 */
[----:B------:R-:W-:Y:S01]  /*14f10*/  LDSM.16.M88.4 R164, [R182+0x4000] ;  /* 0x00400000b6a4783b */ /* 0x000fe20000000200 */
[C---:B-1----:R-:W-:Y:S08]  /*14f20*/  HMMA.16816.F32 R4, R168.reuse, R172, R4 ;  /* 0x000000aca804723c */ /* 0x042ff00000001804 */
[C---:B------:R-:W-:Y:S01]  /*14f30*/  HMMA.16816.F32 R8, R168.reuse, R174, R8 ;  /* 0x000000aea808723c */ /* 0x040fe20000001808 */
[----:B------:R-:W1:Y:S07]  /*14f40*/  LDSM.16.M88.4 R172, [R177+0x1000] ;  /* 0x00100000b1ac783b */ /* 0x000e6e0000000200 */
[C---:B--2---:R-:W-:Y:S08]  /*14f50*/  HMMA.16816.F32 R12, R168.reuse, R160, R12 ;  /* 0x000000a0a80c723c */ /* 0x044ff0000000180c */
[----:B------:R-:W-:Y:S01]  /*14f60*/  HMMA.16816.F32 R16, R168, R162, R16 ;  /* 0x000000a2a810723c */ /* 0x000fe20000001810 */
[----:B------:R-:W2:Y:S07]  /*14f70*/  LDSM.16.M88.4 R160, [R177+0x1800] ;  /* 0x00180000b1a0783b */ /* 0x000eae0000000200 */
[----:B------:R-:W-:Y:S01]  /*14f80*/  LDSM.16.M88.4 R168, [R183+0x4000] ;  /* 0x00400000b7a8783b */ /* 0x000fe20000000200 */
[C---:B-1----:R-:W-:Y:S08]  /*14f90*/  HMMA.16816.F32 R4, R164.reuse, R172, R4 ;  /* 0x000000aca404723c */ /* 0x042ff00000001804 */
[C---:B------:R-:W-:Y:S01]  /*14fa0*/  HMMA.16816.F32 R8, R164.reuse, R174, R8 ;  /* 0x000000aea408723c */ /* 0x040fe20000001808 */
[----:B------:R-:W1:Y:S07]  /*14fb0*/  LDSM.16.M88.4 R172, [R190] ;  /* 0x00000000beac783b */ /* 0x000e6e0000000200 */
[C---:B--2---:R-:W-:Y:S08]  /*14fc0*/  HMMA.16816.F32 R12, R164.reuse, R160, R12 ;  /* 0x000000a0a40c723c */ /* 0x044ff0000000180c */
[----:B------:R-:W-:Y:S01]  /*14fd0*/  HMMA.16816.F32 R16, R164, R162, R16 ;  /* 0x000000a2a410723c */ /* 0x000fe20000001810 */
[----:B------:R-:W2:Y:S07]  /*14fe0*/  LDSM.16.M88.4 R160, [R189] ;  /* 0x00000000bda0783b */ /* 0x000eae0000000200 */
        /* <DEDUP_REMOVED lines=10> */
[----:B------:R-:W1:Y:S07]  /*15090*/  LDSM.16.M88.4 R172, [R159+-0x2000] ;  /* 0xffe000009fac783b */ /* 0x000e6e0000000200 */
        /* <DEDUP_REMOVED lines=58> */
[----:B------:R-:W2:Y:S01]  /*15440*/  LDSM.16.M88.4 R160, [R159+0x800] ;  /* 0x000800009fa0783b */ /* 0x000ea20000000200 */
[----:B------:R-:W-:Y:S06]  /*15450*/  DEPBAR.LE SB0, 0x0 ;  /* 0x000080000000791a */ /* 0x000fec0000000000 */
[----:B------:R-:W-:Y:S01]  /*15460*/  BAR.SYNC.DEFER_BLOCKING 0x0 ;  /* 0x0000000000007b1d */ /* 0x000fe20000010000 */
[C---:B-1----:R-:W-:Y:S06]  /*15470*/  HMMA.16816.F32 R4, R168.reuse, R172, R4 ;  /* 0x000000aca804723c */ /* 0x042fec0000001804 */
[----:B------:R-:W-:Y:S01]  /*15480*/  @!PT LDS RZ, [RZ] ;  /* 0x00000000fffff984 */ /* 0x000fe20000000800 */
[----:B------:R-:W-:Y:S01]  /*15490*/  @!PT LDS RZ, [RZ] ;  /* 0x00000000fffff984 */ /* 0x000fe20000000800 */
[----:B------:R-:W-:Y:S01]  /*154a0*/  @!PT LDS RZ, [RZ] ;  /* 0x00000000fffff984 */ /* 0x000fe20000000800 */
[----:B------:R1:W-:Y:S02]  /*154b0*/  @P0 LDGSTS.E.BYPASS.LTC128B.128 [R195+0xc080], [R196.64], !P3 ;  /* 0x0c080000c4c30fae */ /* 0x0003e4000d901d46 */
[C---:B------:R-:W-:Y:S05]  /*154c0*/  HMMA.16816.F32 R8, R168.reuse, R174, R8 ;  /* 0x000000aea808723c */ /* 0x040fea0000001808 */
[----:B------:R1:W-:Y:S03]  /*154d0*/  @P0 LDGSTS.E.BYPASS.LTC128B.128 [R195+0xd080], [R196.64+0x80], !P6 ;  /* 0x0d080080c4c30fae */ /* 0x0003e6000f101d46 */
[C---:B--2---:R-:W-:Y:S04]  /*154e0*/  HMMA.16816.F32 R12, R168.reuse, R160, R12 ;  /* 0x000000a0a80c723c */ /* 0x044fe8000000180c */
[----:B------:R1:W-:Y:S04]  /*154f0*/  @P0 LDGSTS.E.BYPASS.LTC128B.128 [R195+0xe080], [R196.64+0x100], !P5 ;  /* 0x0e080100c4c30fae */ /* 0x0003e8000e901d46 */
[----:B------:R-:W-:Y:S04]  /*15500*/  HMMA.16816.F32 R16, R168, R162, R16 ;  /* 0x000000a2a810723c */ /* 0x000fe80000001810 */
[----:B------:R-:W-:Y:S01]  /*15510*/  FMNMX.FTZ R0, R4, R141, !PT ;  /* 0x0000008d04007209 */ /* 0x000fe20007810000 */
[----:B------:R1:W-:Y:S01]  /*15520*/  @P0 LDGSTS.E.BYPASS.LTC128B.128 [R195+0xf080], [R196.64+0x180], !P4 ;  /* 0x0f080180c4c30fae */ /* 0x0003e2000e101d46 */
[----:B-----5:R-:W-:Y:S02]  /*15530*/  FMNMX.FTZ R2, R6, R142, !PT ;  /* 0x0000008e06027209 */ /* 0x020fe40007810000 */
[----:B------:R-:W-:Y:S02]  /*15540*/  FMNMX.FTZ R0, R5, R0, !PT ;  /* 0x0000000005007209 */ /* 0x000fe40007810000 */
[----:B------:R-:W-:Y:S02]  /*15550*/  ISETP.GT.AND P0, PT, R198, R203, PT ;  /* 0x000000cbc600720c */ /* 0x000fe40003f04270 */
[----:B------:R-:W-:Y:S01]  /*15560*/  FMNMX.FTZ R0, R8, R0, !PT ;  /* 0x0000000008007209 */ /* 0x000fe20007810000 */
[----:B------:R-:W-:Y:S01]  /*15570*/  LDSM.16.MT88.4 R160, [R178] ;  /* 0x00000000b2a0783b */ /* 0x000fe20000004200 */
[----:B------:R-:W-:Y:S02]  /*15580*/  FMNMX.FTZ R2, R7, R2, !PT ;  /* 0x0000000207027209 */ /* 0x000fe40007810000 */
[----:B------:R-:W-:Y:S02]  /*15590*/  FMNMX.FTZ R0, R9, R0, !PT ;  /* 0x0000000009007209 */ /* 0x000fe40007810000 */
[----:B------:R-:W-:Y:S02]  /*155a0*/  FMNMX.FTZ R2, R10, R2, !PT ;  /* 0x000000020a027209 */ /* 0x000fe40007810000 */
[----:B------:R-:W-:Y:S01]  /*155b0*/  FMNMX.FTZ R0, R12, R0, !PT ;  /* 0x000000000c007209 */ /* 0x000fe20007810000 */
[----:B------:R-:W-:Y:S01]  /*155c0*/  LDSM.16.MT88.4 R164, [R179] ;  /* 0x00000000b3a4783b */ /* 0x000fe20000004200 */
[----:B------:R-:W-:Y:S02]  /*155d0*/  FMNMX.FTZ R2, R11, R2, !PT ;  /* 0x000000020b027209 */ /* 0x000fe40007810000 */
[----:B------:R-:W-:Y:S02]  /*155e0*/  FMNMX.FTZ R0, R13, R0, !PT ;  /* 0x000000000d007209 */ /* 0x000fe40007810000 */
[----:B------:R-:W-:Y:S02]  /*155f0*/  FMNMX.FTZ R2, R14, R2, !PT ;  /* 0x000000020e027209 */ /* 0x000fe40007810000 */
[----:B------:R-:W-:Y:S01]  /*15600*/  FMNMX.FTZ R3, R16, R0, !PT ;  /* 0x0000000010037209 */ /* 0x000fe20007810000 */
[----:B------:R-:W0:Y:S01]  /*15610*/  LDGDEPBAR ;  /* 0x00000000000079af */ /* 0x000e220000000000 */
[----:B------:R-:W-:Y:S02]  /*15620*/  FMNMX.FTZ R0, R15, R2, !PT ;  /* 0x000000020f007209 */ /* 0x000fe40007810000 */
[----:B------:R-:W-:Y:S02]  /*15630*/  FMNMX.FTZ R3, R17, R3, !PT ;  /* 0x0000000311037209 */ /* 0x000fe40007810000 */
[----:B------:R-:W-:Y:S02]  /*15640*/  FMNMX.FTZ R0, R18, R0, !PT ;  /* 0x0000000012007209 */ /* 0x000fe40007810000 */
[----:B------:R-:W-:Y:S01]  /*15650*/  MOV R198, R194 ;  /* 0x000000c200c67202 */ /* 0x000fe20000000f00 */
        /* <DEDUP_REMOVED lines=10> */
[----:B------:R-:W-:Y:S02]  /*15700*/  FMUL.FTZ R0, R2, c[0x0][0x2d0] ;  /* 0x0000b40002007a20 */ /* 0x000fe40000410000 */
[----:B------:R-:W-:Y:S02]  /*15710*/  FMUL.FTZ R141, R3, c[0x0][0x2d0] ;  /* 0x0000b400038d7a20 */ /* 0x000fe40000410000 */
[----:B------:R2:W3:Y:S02]  /*15720*/  MUFU.EX2 R2, R0 ;  /* 0x0000000000027308 */ /* 0x0004e40000000800 */
[--C-:B------:R-:W-:Y:S02]  /*15730*/  FFMA.FTZ R6, R6, c[0x0][0x2d0], -R141.reuse ;  /* 0x0000b40006067a23 */ /* 0x100fe4000001088d */
[--C-:B------:R-:W-:Y:S02]  /*15740*/  FFMA.FTZ R7, R7, c[0x0][0x2d0], -R141.reuse ;  /* 0x0000b40007077a23 */ /* 0x100fe4000001088d */
[--C-:B------:R-:W-:Y:S02]  /*15750*/  FFMA.FTZ R14, R14, c[0x0][0x2d0], -R141.reuse ;  /* 0x0000b4000e0e7a23 */ /* 0x100fe4000001088d */
[--C-:B------:R-:W-:Y:S02]  /*15760*/  FFMA.FTZ R15, R15, c[0x0][0x2d0], -R141.reuse ;  /* 0x0000b4000f0f7a23 */ /* 0x100fe4000001088d */
[----:B------:R-:W-:Y:S10]  /*15770*/  MUFU.EX2 R172, R6 ;  /* 0x0000000600ac7308 */ /* 0x000ff40000000800 */
[----:B------:R-:W-:Y:S01]  /*15780*/  MUFU.EX2 R171, R7 ;  /* 0x0000000700ab7308 */ /* 0x000fe20000000800 */
[----:B--2---:R-:W-:Y:S02]  /*15790*/  FADD.FTZ R0, -R3, R142 ;  /* 0x0000008e03007221 */ /* 0x004fe40000010100 */
[----:B------:R-:W-:Y:S02]  /*157a0*/  FMUL.FTZ R142, R140, c[0x0][0x2d0] ;  /* 0x0000b4008c8e7a20 */ /* 0x000fe40000410000 */
[----:B------:R-:W-:Y:S02]  /*157b0*/  FMUL.FTZ R0, R0, c[0x0][0x2d0] ;  /* 0x0000b40000007a20 */ /* 0x000fe40000410000 */
[--C-:B------:R-:W-:Y:S03]  /*157c0*/  FFMA.FTZ R4, R4, c[0x0][0x2d0], -R142.reuse ;  /* 0x0000b40004047a23 */ /* 0x100fe6000001088e */
[----:B------:R-:W-:Y:S01]  /*157d0*/  MUFU.EX2 R168, R14 ;  /* 0x0000000e00a87308 */ /* 0x000fe20000000800 */
        /* <DEDUP_REMOVED lines=17> */
[----:B------:R4:W-:Y:S01]  /*158f0*/  MUFU.EX2 R201, R5 ;  /* 0x0000000500c97308 */ /* 0x0009e20000000800 */
[C---:B------:R-:W-:Y:S02]  /*15900*/  FMUL.FTZ R40, R2.reuse, R40 ;  /* 0x0000002802287220 */ /* 0x040fe40000410000 */
[----:B------:R-:W-:Y:S02]  /*15910*/  FMUL.FTZ R41, R2, R41 ;  /* 0x0000002902297220 */ /* 0x000fe40000410000 */
[--C-:B--2---:R-:W-:Y:S02]  /*15920*/  FFMA.FTZ R4, R8, c[0x0][0x2d0], -R142.reuse ;  /* 0x0000b40008047a23 */ /* 0x104fe4000001088e */
[C---:B------:R-:W-:Y:S02]  /*15930*/  FMUL.FTZ R8, R2.reuse, R152 ;  /* 0x0000009802087220 */ /* 0x040fe40000410000 */
[C---:B------:R-:W-:Y:S01]  /*15940*/  FMUL.FTZ R44, R2.reuse, R44 ;  /* 0x0000002c022c7220 */ /* 0x040fe20000410000 */
[----:B------:R2:W-:Y:S01]  /*15950*/  MUFU.EX2 R200, R4 ;  /* 0x0000000400c87308 */ /* 0x0005e20000000800 */
[C---:B------:R-:W-:Y:S02]  /*15960*/  FMUL.FTZ R45, R2.reuse, R45 ;  /* 0x0000002d022d7220 */ /* 0x040fe40000410000 */
[----:B------:R-:W-:Y:S02]  /*15970*/  FMUL.FTZ R48, R2, R48 ;  /* 0x0000003002307220 */ /* 0x000fe40000410000 */
[C---:B---3--:R-:W-:Y:S02]  /*15980*/  FMUL.FTZ R6, R0.reuse, R150 ;  /* 0x0000009600067220 */ /* 0x048fe40000410000 */
[C---:B------:R-:W-:Y:S02]  /*15990*/  FMUL.FTZ R7, R0.reuse, R151 ;  /* 0x0000009700077220 */ /* 0x040fe40000410000 */
[C---:B------:R-:W-:Y:S01]  /*159a0*/  FMUL.FTZ R134, R0.reuse, R134 ;  /* 0x0000008600867220 */ /* 0x040fe20000410000 */
[----:B------:R-:W-:Y:S01]  /*159b0*/  MUFU.EX2 R143, R15 ;  /* 0x0000000f008f7308 */ /* 0x000fe20000000800 */
[C---:B------:R-:W-:Y:S02]  /*159c0*/  FMUL.FTZ R135, R0.reuse, R135 ;  /* 0x0000008700877220 */ /* 0x040fe40000410000 */
[----:B------:R-:W-:Y:S02]  /*159d0*/  FMUL.FTZ R138, R0, R138 ;  /* 0x0000008a008a7220 */ /* 0x000fe40000410000 */
[----:B----4-:R-:W-:Y:S01]  /*159e0*/  FMUL.FTZ R5, R2, R149 ;  /* 0x0000009502057220 */ /* 0x010fe20000410000 */
[----:B------:R-:W-:Y:S01]  /*159f0*/  F2FP.PACK_AB R149, R171, R172 ;  /* 0x000000acab95723e */ /* 0x000fe200000000ff */
[C---:B------:R-:W-:Y:S02]  /*15a00*/  FMUL.FTZ R139, R0.reuse, R139 ;  /* 0x0000008b008b7220 */ /* 0x040fe40000410000 */
[C---:B------:R-:W-:Y:S02]  /*15a10*/  FMUL.FTZ R22, R0.reuse, R22 ;  /* 0x0000001600167220 */ /* 0x040fe40000410000 */
[C---:B------:R-:W-:Y:S02]  /*15a20*/  FMUL.FTZ R23, R0.reuse, R23 ;  /* 0x0000001700177220 */ /* 0x040fe40000410000 */
[----:B------:R-:W-:Y:S02]  /*15a30*/  FMUL.FTZ R26, R0, R26 ;  /* 0x0000001a001a7220 */ /* 0x000fe40000410000 */
[--C-:B--2---:R-:W-:Y:S02]  /*15a40*/  FFMA.FTZ R4, R9, c[0x0][0x2d0], -R142.reuse ;  /* 0x0000b40009047a23 */ /* 0x104fe4000001088e */
[----:B------:R-:W-:Y:S02]  /*15a50*/  FMUL.FTZ R9, R2, R153 ;  /* 0x0000009902097220 */ /* 0x000fe40000410000 */
        /* <DEDUP_REMOVED lines=12> */
[----:B------:R-:W-:Y:S01]  /*15b20*/  FMUL.FTZ R49, R2, R49 ;  /* 0x0000003102317220 */ /* 0x000fe20000410000 */
[----:B--2---:R-:W-:Y:S01]  /*15b30*/  F2FP.PACK_AB R150, R199, R200 ;  /* 0x000000c8c796723e */ /* 0x004fe200000000ff */
[--C-:B------:R-:W-:Y:S02]  /*15b40*/  FFMA.FTZ R4, R10, c[0x0][0x2d0], -R141.reuse ;  /* 0x0000b4000a047a23 */ /* 0x100fe4000001088d */
[C---:B------:R-:W-:Y:S02]  /*15b50*/  FMUL.FTZ R10, R0.reuse, R154 ;  /* 0x0000009a000a7220 */ /* 0x040fe40000410000 */
[----:B------:R2:W-:Y:S01]  /*15b60*/  MUFU.EX2 R170, R4 ;  /* 0x0000000400aa7308 */ /* 0x0005e20000000800 */
        /* <DEDUP_REMOVED lines=12> */
[--C-:B--2---:R-:W-:Y:S02]  /*15c30*/  FFMA.FTZ R4, R11, c[0x0][0x2d0], -R141.reuse ;  /* 0x0000b4000b047a23 */ /* 0x104fe4000001088d */
[C---:B------:R-:W-:Y:S02]  /*15c40*/  FMUL.FTZ R11, R0.reuse, R155 ;  /* 0x0000009b000b7220 */ /* 0x040fe40000410000 */
[----:B------:R2:W3:Y:S01]  /*15c50*/  MUFU.EX2 R169, R4 ;  /* 0x0000000400a97308 */ /* 0x0004e20000000800 */
[----:B------:R-:W4:Y:S01]  /*15c60*/  LDSM.16.MT88.4 R152, [R181] ;  /* 0x00000000b598783b */ /* 0x000f220000004200 */
        /* <DEDUP_REMOVED lines=11> */
[C---:B--2---:R-:W-:Y:S01]  /*15d20*/  FMUL.FTZ R4, R2.reuse, R148 ;  /* 0x0000009402047220 */ /* 0x044fe20000410000 */
[----:B------:R-:W-:Y:S01]  /*15d30*/  F2FP.PACK_AB R148, R201, R202 ;  /* 0x000000cac994723e */ /* 0x000fe200000000ff */
[----:B------:R-:W-:Y:S01]  /*15d40*/  FMUL.FTZ R73, R2, R73 ;  /* 0x0000004902497220 */ /* 0x000fe20000410000 */
[----:B---3--:R-:W-:Y:S01]  /*15d50*/  F2FP.PACK_AB R151, R169, R170 ;  /* 0x000000aaa997723e */ /* 0x008fe200000000ff */
[C---:B------:R-:W-:Y:S02]  /*15d60*/  FMUL.FTZ R74, R0.reuse, R74 ;  /* 0x0000004a004a7220 */ /* 0x040fe40000410000 */
[----:B------:R-:W-:Y:S02]  /*15d70*/  FMUL.FTZ R75, R0, R75 ;  /* 0x0000004b004b7220 */ /* 0x000fe40000410000 */
[C---:B------:R-:W-:Y:S02]  /*15d80*/  FMUL.FTZ R76, R2.reuse, R76 ;  /* 0x0000004c024c7220 */ /* 0x040fe40000410000 */
[C---:B------:R-:W-:Y:S05]  /*15d90*/  HMMA.16816.F32 R4, R148.reuse, R160, R4 ;  /* 0x000000a09404723c */ /* 0x040fea0000001804 */
[----:B------:R-:W-:Y:S02]  /*15da0*/  FMUL.FTZ R77, R2, R77 ;  /* 0x0000004d024d7220 */ /* 0x000fe40000410000 */
[C---:B------:R-:W-:Y:S01]  /*15db0*/  FMUL.FTZ R78, R0.reuse, R78 ;  /* 0x0000004e004e7220 */ /* 0x040fe20000410000 */
[C---:B------:R-:W-:Y:S01]  /*15dc0*/  HMMA.16816.F32 R8, R148.reuse, R162, R8 ;  /* 0x000000a29408723c */ /* 0x040fe20000001808 */
[----:B------:R-:W2:Y:S03]  /*15dd0*/  LDSM.16.MT88.4 R160, [R180] ;  /* 0x00000000b4a0783b */ /* 0x000ea60000004200 */
[----:B------:R-:W-:Y:S02]  /*15de0*/  FMUL.FTZ R79, R0, R79 ;  /* 0x0000004f004f7220 */ /* 0x000fe40000410000 */
[C---:B------:R-:W-:Y:S02]  /*15df0*/  FMUL.FTZ R80, R2.reuse, R80 ;  /* 0x0000005002507220 */ /* 0x040fe40000410000 */
[C---:B------:R-:W-:Y:S04]  /*15e00*/  HMMA.16816.F32 R132, R148.reuse, R164, R132 ;  /* 0x000000a49484723c */ /* 0x040fe80000001884 */
[----:B------:R-:W-:Y:S02]  /*15e10*/  FMUL.FTZ R81, R2, R81 ;  /* 0x0000005102517220 */ /* 0x000fe40000410000 */
[C---:B------:R-:W-:Y:S02]  /*15e20*/  FMUL.FTZ R82, R0.reuse, R82 ;  /* 0x0000005200527220 */ /* 0x040fe40000410000 */
[C---:B------:R-:W-:Y:S01]  /*15e30*/  HMMA.16816.F32 R136, R148.reuse, R166, R136 ;  /* 0x000000a69488723c */ /* 0x040fe20000001888 */
[----:B------:R-:W-:Y:S03]  /*15e40*/  LDSM.16.MT88.4 R164, [R179+0x800] ;  /* 0x00080000b3a4783b */ /* 0x000fe60000004200 */
[----:B------:R-:W-:Y:S02]  /*15e50*/  FMUL.FTZ R83, R0, R83 ;  /* 0x0000005300537220 */ /* 0x000fe40000410000 */
[C---:B------:R-:W-:Y:S02]  /*15e60*/  FMUL.FTZ R84, R2.reuse, R84 ;  /* 0x0000005402547220 */ /* 0x040fe40000410000 */
[C---:B----4-:R-:W-:Y:S04]  /*15e70*/  HMMA.16816.F32 R20, R148.reuse, R152, R20 ;  /* 0x000000989414723c */ /* 0x050fe80000001814 */
[----:B------:R-:W-:Y:S02]  /*15e80*/  FMUL.FTZ R85, R2, R85 ;  /* 0x0000005502557220 */ /* 0x000fe40000410000 */
[C---:B------:R-:W-:Y:S02]  /*15e90*/  FMUL.FTZ R86, R0.reuse, R86 ;  /* 0x0000005600567220 */ /* 0x040fe40000410000 */
[C---:B------:R-:W-:Y:S01]  /*15ea0*/  HMMA.16816.F32 R24, R148.reuse, R154, R24 ;  /* 0x0000009a9418723c */ /* 0x040fe20000001818 */
[----:B------:R-:W3:Y:S03]  /*15eb0*/  LDSM.16.MT88.4 R152, [R178+0x1000] ;  /* 0x00100000b298783b */ /* 0x000ee60000004200 */
[----:B------:R-:W-:Y:S02]  /*15ec0*/  FMUL.FTZ R87, R0, R87 ;  /* 0x0000005700577220 */ /* 0x000fe40000410000 */
[C---:B------:R-:W-:Y:S02]  /*15ed0*/  FMUL.FTZ R88, R2.reuse, R88 ;  /* 0x0000005802587220 */ /* 0x040fe40000410000 */
[----:B------:R-:W-:Y:S01]  /*15ee0*/  FMUL.FTZ R89, R2, R89 ;  /* 0x0000005902597220 */ /* 0x000fe20000410000 */
[C---:B--2---:R-:W-:Y:S03]  /*15ef0*/  HMMA.16816.F32 R28, R148.reuse, R160, R28 ;  /* 0x000000a0941c723c */ /* 0x044fe6000000181c */
[C---:B------:R-:W-:Y:S02]  /*15f00*/  FMUL.FTZ R90, R0.reuse, R90 ;  /* 0x0000005a005a7220 */ /* 0x040fe40000410000 */
[----:B------:R-:W-:Y:S02]  /*15f10*/  FMUL.FTZ R91, R0, R91 ;  /* 0x0000005b005b7220 */ /* 0x000fe40000410000 */
[--C-:B------:R-:W-:Y:S01]  /*15f20*/  FFMA.FTZ R12, R12, c[0x0][0x2d0], -R142.reuse ;  /* 0x0000b4000c0c7a23 */ /* 0x100fe2000001088e */
[C---:B------:R-:W-:Y:S01]  /*15f30*/  HMMA.16816.F32 R32, R148.reuse, R162, R32 ;  /* 0x000000a29420723c */ /* 0x040fe20000001820 */
[----:B------:R-:W2:Y:S02]  /*15f40*/  LDSM.16.MT88.4 R160, [R179+0x1000] ;  /* 0x00100000b3a0783b */ /* 0x000ea40000004200 */
[----:B-1----:R1:W-:Y:S01]  /*15f50*/  MUFU.EX2 R196, R12 ;  /* 0x0000000c00c47308 */ /* 0x0023e20000000800 */
[C---:B------:R-:W-:Y:S02]  /*15f60*/  FMUL.FTZ R92, R2.reuse, R92 ;  /* 0x0000005c025c7220 */ /* 0x040fe40000410000 */
[----:B------:R-:W-:Y:S02]  /*15f70*/  FMUL.FTZ R93, R2, R93 ;  /* 0x0000005d025d7220 */ /* 0x000fe40000410000 */
[C---:B------:R-:W-:Y:S04]  /*15f80*/  FMUL.FTZ R94, R0.reuse, R94 ;  /* 0x0000005e005e7220 */ /* 0x040fe80000410000 */
[----:B------:R-:W-:Y:S02]  /*15f90*/  FMUL.FTZ R95, R0, R95 ;  /* 0x0000005f005f7220 */ /* 0x000fe40000410000 */
[C---:B------:R-:W-:Y:S02]  /*15fa0*/  FMUL.FTZ R96, R2.reuse, R96 ;  /* 0x0000006002607220 */ /* 0x040fe40000410000 */
[----:B------:R-:W-:Y:S02]  /*15fb0*/  FMUL.FTZ R97, R2, R97 ;  /* 0x0000006102617220 */ /* 0x000fe40000410000 */
[C---:B------:R-:W-:Y:S02]  /*15fc0*/  FMUL.FTZ R98, R0.reuse, R98 ;  /* 0x0000006200627220 */ /* 0x040fe40000410000 */
[----:B------:R-:W-:Y:S02]  /*15fd0*/  FMUL.FTZ R99, R0, R99 ;  /* 0x0000006300637220 */ /* 0x000fe40000410000 */
[----:B------:R-:W-:Y:S01]  /*15fe0*/  FMUL.FTZ R100, R2, R100 ;  /* 0x0000006402647220 */ /* 0x000fe20000410000 */
[C---:B---3--:R-:W-:Y:S03]  /*15ff0*/  HMMA.16816.F32 R36, R148.reuse, R152, R36 ;  /* 0x000000989424723c */ /* 0x048fe60000001824 */
[--C-:B-1----:R-:W-:Y:S02]  /*16000*/  FFMA.FTZ R12, R16, c[0x0][0x2d0], -R142.reuse ;  /* 0x0000b400100c7a23 */ /* 0x102fe4000001088e */
[----:B------:R-:W-:Y:S02]  /*16010*/  FMUL.FTZ R101, R2, R101 ;  /* 0x0000006502657220 */ /* 0x000fe40000410000 */
[C---:B------:R-:W-:Y:S01]  /*16020*/  FMUL.FTZ R102, R0.reuse, R102 ;  /* 0x0000006600667220 */ /* 0x040fe20000410000 */
[C---:B------:R-:W-:Y:S01]  /*16030*/  HMMA.16816.F32 R40, R148.reuse, R154, R40 ;  /* 0x0000009a9428723c */ /* 0x040fe20000001828 */
[----:B------:R-:W1:Y:S01]  /*16040*/  LDSM.16.MT88.4 R152, [R181+0x1000] ;  /* 0x00100000b598783b */ /* 0x000e620000004200 */
[----:B------:R3:W-:Y:S02]  /*16050*/  MUFU.EX2 R174, R12 ;  /* 0x0000000c00ae7308 */ /* 0x0007e40000000800 */
        /* <DEDUP_REMOVED lines=11> */
[----:B------:R-:W-:Y:S04]  /*16110*/  FMUL.FTZ R111, R0, R111 ;  /* 0x0000006f006f7220 */ /* 0x000fe80000410000 */
[--C-:B---3--:R-:W-:Y:S02]  /*16120*/  FFMA.FTZ R12, R17, c[0x0][0x2d0], -R142.reuse ;  /* 0x0000b400110c7a23 */ /* 0x108fe4000001088e */
[C---:B------:R-:W-:Y:S02]  /*16130*/  FMUL.FTZ R112, R2.reuse, R112 ;  /* 0x0000007002707220 */ /* 0x040fe40000410000 */
[----:B------:R-:W-:Y:S01]  /*16140*/  FMUL.FTZ R113, R2, R113 ;  /* 0x0000007102717220 */ /* 0x000fe20000410000 */
[----:B------:R3:W4:Y:S01]  /*16150*/  MUFU.EX2 R173, R12 ;  /* 0x0000000c00ad7308 */ /* 0x0007220000000800 */
[C---:B------:R-:W-:Y:S02]  /*16160*/  FMUL.FTZ R114, R0.reuse, R114 ;  /* 0x0000007200727220 */ /* 0x040fe40000410000 */
[----:B------:R-:W-:Y:S02]  /*16170*/  FMUL.FTZ R115, R0, R115 ;  /* 0x0000007300737220 */ /* 0x000fe40000410000 */
[C---:B------:R-:W-:Y:S01]  /*16180*/  FMUL.FTZ R116, R2.reuse, R116 ;  /* 0x0000007402747220 */ /* 0x040fe20000410000 */
[C---:B-1----:R-:W-:Y:S03]  /*16190*/  HMMA.16816.F32 R52, R148.reuse, R152, R52 ;  /* 0x000000989434723c */ /* 0x042fe60000001834 */
[----:B------:R-:W-:Y:S02]  /*161a0*/  FMUL.FTZ R117, R2, R117 ;  /* 0x0000007502757220 */ /* 0x000fe40000410000 */
[C---:B------:R-:W-:Y:S02]  /*161b0*/  FMUL.FTZ R118, R0.reuse, R118 ;  /* 0x0000007600767220 */ /* 0x040fe40000410000 */
[----:B------:R-:W-:Y:S01]  /*161c0*/  FMUL.FTZ R119, R0, R119 ;  /* 0x0000007700777220 */ /* 0x000fe20000410000 */
[C---:B------:R-:W-:Y:S01]  /*161d0*/  HMMA.16816.F32 R56, R148.reuse, R154, R56 ;  /* 0x0000009a9438723c */ /* 0x040fe20000001838 */
[----:B------:R-:W1:Y:S03]  /*161e0*/  LDSM.16.MT88.4 R152, [R178+0x2000] ;  /* 0x00200000b298783b */ /* 0x000e660000004200 */
[C---:B------:R-:W-:Y:S02]  /*161f0*/  FMUL.FTZ R120, R2.reuse, R120 ;  /* 0x0000007802787220 */ /* 0x040fe40000410000 */
[----:B------:R-:W-:Y:S02]  /*16200*/  FMUL.FTZ R121, R2, R121 ;  /* 0x0000007902797220 */ /* 0x000fe40000410000 */
[----:B------:R-:W-:Y:S01]  /*16210*/  FMUL.FTZ R122, R0, R122 ;  /* 0x0000007a007a7220 */ /* 0x000fe20000410000 */
[C---:B--2---:R-:W-:Y:S03]  /*16220*/  HMMA.16816.F32 R60, R148.reuse, R160, R60 ;  /* 0x000000a0943c723c */ /* 0x044fe6000000183c */
[--C-:B---3--:R-:W-:Y:S01]  /*16230*/  FFMA.FTZ R12, R18, c[0x0][0x2d0], -R141.reuse ;  /* 0x0000b400120c7a23 */ /* 0x108fe2000001088d */
[----:B----4-:R-:W-:Y:S01]  /*16240*/  F2FP.PACK_AB R14, R173, R174 ;  /* 0x000000aead0e723e */ /* 0x010fe200000000ff */
[----:B------:R-:W-:Y:S02]  /*16250*/  FFMA.FTZ R141, R19, c[0x0][0x2d0], -R141 ;  /* 0x0000b400138d7a23 */ /* 0x000fe4000001088d */
[----:B------:R-:W-:Y:S01]  /*16260*/  LDSM.16.MT88.4 R16, [R181+0x800] ;  /* 0x00080000b510783b */ /* 0x000fe20000004200 */
[C---:B------:R-:W-:Y:S03]  /*16270*/  HMMA.16816.F32 R64, R148.reuse, R162, R64 ;  /* 0x000000a29440723c */ /* 0x040fe60000001840 */
[----:B------:R-:W-:Y:S01]  /*16280*/  MUFU.EX2 R141, R141 ;  /* 0x0000008d008d7308 */ /* 0x000fe20000000800 */
[----:B------:R-:W-:Y:S02]  /*16290*/  FMUL.FTZ R123, R0, R123 ;  /* 0x0000007b007b7220 */ /* 0x000fe40000410000 */
[----:B------:R-:W2:Y:S01]  /*162a0*/  LDSM.16.MT88.4 R160, [R179+0x2000] ;  /* 0x00200000b3a0783b */ /* 0x000ea20000004200 */
[----:B------:R-:W-:Y:S02]  /*162b0*/  FFMA.FTZ R13, R13, c[0x0][0x2d0], -R142 ;  /* 0x0000b4000d0d7a23 */ /* 0x000fe4000001088e */
[C---:B------:R-:W-:Y:S03]  /*162c0*/  FMUL.FTZ R124, R2.reuse, R124 ;  /* 0x0000007c027c7220 */ /* 0x040fe60000410000 */
[----:B------:R-:W-:Y:S01]  /*162d0*/  FMUL.FTZ R125, R2, R125 ;  /* 0x0000007d027d7220 */ /* 0x000fe20000410000 */
[----:B------:R3:W4:Y:S01]  /*162e0*/  MUFU.EX2 R175, R13 ;  /* 0x0000000d00af7308 */ /* 0x0007220000000800 */
[C---:B------:R-:W-:Y:S02]  /*162f0*/  FMUL.FTZ R126, R0.reuse, R126 ;  /* 0x0000007e007e7220 */ /* 0x040fe40000410000 */
[----:B------:R-:W-:Y:S02]  /*16300*/  FMUL.FTZ R127, R0, R127 ;  /* 0x0000007f007f7220 */ /* 0x000fe40000410000 */
[C---:B------:R-:W-:Y:S02]  /*16310*/  FMUL.FTZ R128, R2.reuse, R128 ;  /* 0x0000008002807220 */ /* 0x040fe40000410000 */
[----:B------:R-:W-:Y:S02]  /*16320*/  FMUL.FTZ R129, R2, R129 ;  /* 0x0000008102817220 */ /* 0x000fe40000410000 */
[C---:B------:R-:W-:Y:S01]  /*16330*/  FMUL.FTZ R130, R0.reuse, R130 ;  /* 0x0000008200827220 */ /* 0x040fe20000410000 */
[----:B------:R4:W5:Y:S01]  /*16340*/  MUFU.EX2 R142, R12 ;  /* 0x0000000c008e7308 */ /* 0x0009620000000800 */
[C---:B-1----:R-:W-:Y:S03]  /*16350*/  HMMA.16816.F32 R68, R148.reuse, R152, R68 ;  /* 0x000000989444723c */ /* 0x042fe60000001844 */
[----:B------:R-:W-:Y:S02]  /*16360*/  FMUL.FTZ R131, R0, R131 ;  /* 0x0000008300837220 */ /* 0x000fe40000410000 */
[----:B------:R-:W-:Y:S02]  /*16370*/  FFMA.FTZ R2, R2, R207, R202 ;  /* 0x000000cf02027223 */ /* 0x000fe400000100ca */
[----:B------:R-:W-:Y:S01]  /*16380*/  FFMA.FTZ R0, R0, R206, R172 ;  /* 0x000000ce00007223 */ /* 0x000fe200000100ac */
[C---:B------:R-:W-:Y:S01]  /*16390*/  HMMA.16816.F32 R72, R148.reuse, R154, R72 ;  /* 0x0000009a9448723c */ /* 0x040fe20000001848 */
[----:B------:R-:W1:Y:S03]  /*163a0*/  LDSM.16.MT88.4 R152, [R181+0x2000] ;  /* 0x00200000b598783b */ /* 0x000e660000004200 */
[----:B------:R-:W-:Y:S01]  /*163b0*/  FADD.FTZ R2, R201, R2 ;  /* 0x00000002c9027221 */ /* 0x000fe20000010000 */
[----:B---3--:R-:W-:Y:S01]  /*163c0*/  F2FP.PACK_AB R13, R143, R168 ;  /* 0x000000a88f0d723e */ /* 0x008fe200000000ff */
[----:B------:R-:W-:Y:S02]  /*163d0*/  FADD.FTZ R0, R171, R0 ;  /* 0x00000000ab007221 */ /* 0x000fe40000010000 */
[----:B------:R-:W-:Y:S04]  /*163e0*/  FADD.FTZ R2, R200, R2 ;  /* 0x00000002c8027221 */ /* 0x000fe80000010000 */
[----:B------:R-:W-:Y:S01]  /*163f0*/  FADD.FTZ R0, R170, R0 ;  /* 0x00000000aa007221 */ /* 0x000fe20000010000 */
[C---:B--2---:R-:W-:Y:S03]  /*16400*/  HMMA.16816.F32 R76, R148.reuse, R160, R76 ;  /* 0x000000a0944c723c */ /* 0x044fe6000000184c */
[----:B----4-:R-:W-:Y:S01]  /*16410*/  F2FP.PACK_AB R12, R175, R196 ;  /* 0x000000c4af0c723e */ /* 0x010fe200000000ff */
[----:B------:R-:W-:Y:S01]  /*16420*/  FADD.FTZ R2, R199, R2 ;  /* 0x00000002c7027221 */ /* 0x000fe20000010000 */
[----:B-----5:R-:W-:Y:S01]  /*16430*/  F2FP.PACK_AB R15, R141, R142 ;  /* 0x0000008e8d0f723e */ /* 0x020fe200000000ff */
[----:B------:R-:W-:Y:S02]  /*16440*/  FADD.FTZ R0, R169, R0 ;  /* 0x00000000a9007221 */ /* 0x000fe40000010000 */
        /* <DEDUP_REMOVED lines=18> */
[----:B------:R-:W-:Y:S08]  /*16570*/  HMMA.16816.F32 R128, R148, R162, R128 ;  /* 0x000000a29480723c */ /* 0x000ff00000001880 */
[C---:B-1----:R-:W-:Y:S01]  /*16580*/  HMMA.16816.F32 R148, R12.reuse, R152, R4 ;  /* 0x000000980c94723c */ /* 0x042fe20000001804 */
[----:B------:R-:W1:Y:S07]  /*16590*/  LDSM.16.MT88.4 R4, [R180+0x800] ;  /* 0x00080000b404783b */ /* 0x000e6e0000004200 */
[C---:B------:R-:W-:Y:S01]  /*165a0*/  HMMA.16816.F32 R152, R12.reuse, R154, R8 ;  /* 0x0000009a0c98723c */ /* 0x040fe20000001808 */
[----:B------:R-:W2:Y:S07]  /*165b0*/  LDSM.16.MT88.4 R8, [R178+0x1800] ;  /* 0x00180000b208783b */ /* 0x000eae0000004200 */
[C---:B------:R-:W-:Y:S08]  /*165c0*/  HMMA.16816.F32 R132, R12.reuse, R164, R132 ;  /* 0x000000a40c84723c */ /* 0x040ff00000001884 */
[C---:B------:R-:W-:Y:S08]  /*165d0*/  HMMA.16816.F32 R136, R12.reuse, R166, R136 ;  /* 0x000000a60c88723c */ /* 0x040ff00000001888 */
        /* <DEDUP_REMOVED lines=33> */
[C---:B--2---:R-:W-:Y:S07]  /*167f0*/  HMMA.16816.F32 R108, R12.reuse, R8, R108 ;  /* 0x000000080c6c723c */ /* 0x044fee000000186c */
[-C--:B------:R-:W-:Y:S01]  /*16800*/  MOV R8, R3.reuse ;  /* 0x0000000300087202 */ /* 0x080fe20000000f00 */
[C---:B------:R-:W-:Y:S08]  /*16810*/  HMMA.16816.F32 R112, R12.reuse, R10, R112 ;  /* 0x0000000a0c70723c */ /* 0x040ff00000001870 */
[C---:B---3--:R-:W-:Y:S08]  /*16820*/  HMMA.16816.F32 R116, R12.reuse, R16, R116 ;  /* 0x000000100c74723c */ /* 0x048ff00000001874 */
[C---:B------:R-:W-:Y:S08]  /*16830*/  HMMA.16816.F32 R120, R12.reuse, R18, R120 ;  /* 0x000000120c78723c */ /* 0x040ff00000001878 */
[C---:B-1----:R-:W-:Y:S07]  /*16840*/  HMMA.16816.F32 R124, R12.reuse, R4, R124 ;  /* 0x000000040c7c723c */ /* 0x042fee000000187c */
[----:B------:R-:W-:Y:S01]  /*16850*/  FADD.FTZ R4, R196, R2 ;  /* 0x00000002c4047221 */ /* 0x000fe20000010000 */
[----:B------:R-:W-:Y:S04]  /*16860*/  HMMA.16816.F32 R128, R12, R6, R128 ;  /* 0x000000060c80723c */ /* 0x000fe80000001880 */
[----:B------:R-:W-:Y:S02]  /*16870*/  FADD.FTZ R2, R168, R0 ;  /* 0x00000000a8027221 */ /* 0x000fe40000010000 */
[----:B------:R-:W-:Y:S02]  /*16880*/  FADD.FTZ R0, R175, R4 ;  /* 0x00000004af007221 */ /* 0x000fe40000010000 */
[----:B------:R-:W-:Y:S04]  /*16890*/  FADD.FTZ R4, R143, R2 ;  /* 0x000000028f047221 */ /* 0x000fe80000010000 */
[----:B------:R-:W-:Y:S02]  /*168a0*/  FADD.FTZ R2, R174, R0 ;  /* 0x00000000ae027221 */ /* 0x000fe40000010000 */
[----:B------:R-:W-:Y:S01]  /*168b0*/  FADD.FTZ R0, R142, R4 ;  /* 0x000000048e007221 */ /* 0x000fe20000010000 */
[----:B------:R-:W-:Y:S01]  /*168c0*/  MOV R142, R3 ;  /* 0x00000003008e7202 */ /* 0x000fe20000000f00 */
[----:B------:R-:W-:Y:S02]  /*168d0*/  FADD.FTZ R207, R173, R2 ;  /* 0x00000002adcf7221 */ /* 0x000fe40000010000 */
[----:B------:R-:W-:Y:S01]  /*168e0*/  FADD.FTZ R206, R141, R0 ;  /* 0x000000008dce7221 */ /* 0x000fe20000010000 */
[----:B------:R-:W-:Y:S01]  /*168f0*/  MOV R141, R140 ;  /* 0x0000008c008d7202 */ /* 0x000fe20000000f00 */
[----:B------:R-:W-:-:S05]  /*16900*/  @P0 BRA `(.L_x_716) ;  /* 0xffffe27000000947 */ /* 0x000fca000383ffff */
.L_x_715:
[----:B------:R-:W-:-:S13]  /*16910*/  ISETP.GE.AND P0, PT, R194, R208, PT ;  /* 0x000000d0c200720c */ /* 0x000fda0003f06270 */
[----:B------:R-:W-:Y:S05]  /*16920*/  @!P0 BRA `(.L_x_717) ;  /* 0x0000252000008947 */ /* 0x000fea0003800000 */
[----:B------:R-:W-:Y:S02]  /*16930*/  MOV R142, R8 ;  /* 0x00000008008e7202 */ /* 0x000fe40000000f00 */
[----:B------:R-:W-:Y:S02]  /*16940*/  MOV R141, R140 ;  /* 0x0000008c008d7202 */ /* 0x000fe40000000f00 */
.L_x_726:
[----:B------:R-:W-:Y:S04]  /*16950*/  DEPBAR.LE SB0, 0x0 ;  /* 0x000080000000791a */ /* 0x000fe80000000000 */
[----:B------:R-:W-:Y:S01]  /*16960*/  WARPSYNC 0xffffffff ;  /* 0xffffffff00007948 */ /* 0x000fe20003800000 */
[----:B------:R-:W-:Y:S01]  /*16970*/  BAR.SYNC.DEFER_BLOCKING 0x0 ;  /* 0x0000000000007b1d */ /* 0x000fe20000010000 */
[----:B------:R-:W-:Y:S01]  /*16980*/  SHF.R.S32.HI R0, RZ, 0x1f, R194 ;  /* 0x0000001fff007819 */ /* 0x000fe200000114c2 */
[----:B------:R-:W-:Y:S01]  /*16990*/  IMAD.WIDE.U32 R2, R194, c[0x0][0x208], RZ ;  /* 0x00008200c2027a25 */ /* 0x000fe200078e00ff */
[----:B------:R-:W-:Y:S03]  /*169a0*/  LOP3.LUT P2, RZ, R214, 0x1, RZ, 0xc0, !PT ;  /* 0x00000001d6ff7812 */ /* 0x000fe6000784c0ff */
[----:B------:R-:W-:Y:S02]  /*169b0*/  IMAD R0, R0, c[0x0][0x208], RZ ;  /* 0x0000820000007a24 */ /* 0x000fe400078e02ff */
[----:B------:R-:W-:Y:S02]  /*169c0*/  IMAD.MOV.U32 R140, RZ, RZ, c[0x0][0x2c4] ;  /* 0x0000b100ff8c7624 */ /* 0x000fe400078e00ff */
[----:B------:R-:W-:Y:S01]  /*169d0*/  IMAD R4, R194, c[0x0][0x20c], R0 ;  /* 0x00008300c2047a24 */ /* 0x000fe200078e0200 */
[----:B------:R-:W-:Y:S01]  /*169e0*/  LEA R0, P0, R2, R220, 0x5 ;  /* 0x000000dc02007211 */ /* 0x000fe200078028ff */
[----:B------:R-:W-:Y:S01]  /*169f0*/  IMAD.IADD R143, R225, 0x1, R224 ;  /* 0x00000001e18f7824 */ /* 0x000fe200078e02e0 */
[----:B------:R-:W-:Y:S01]  /*16a00*/  ISETP.NE.AND P3, PT, R140, 0x1, PT ;  /* 0x000000018c00780c */ /* 0x000fe20003f65270 */
[----:B------:R-:W-:Y:S02]  /*16a10*/  IMAD.IADD R3, R3, 0x1, R4 ;  /* 0x0000000103037824 */ /* 0x000fe400078e0204 */
[----:B------:R-:W-:Y:S02]  /*16a20*/  IMAD.MOV.U32 R198, RZ, RZ, c[0x0][0x32c] ;  /* 0x0000cb00ffc67624 */ /* 0x000fe400078e00ff */
[----:B------:R-:W-:Y:S01]  /*16a30*/  IMAD.SHL.U32 R140, R194, 0x20, RZ ;  /* 0x00000020c28c7824 */ /* 0x000fe200078e00ff */
[----:B------:R-:W-:Y:S02]  /*16a40*/  LEA.HI.X R3, R2, R223, R3, 0x5, P0 ;  /* 0x000000df02037211 */ /* 0x000fe400000f2c03 */
[C---:B------:R-:W-:Y:S01]  /*16a50*/  LEA R2, P0, R0.reuse, c[0x0][0x1f8], 0x1 ;  /* 0x00007e0000027a11 */ /* 0x040fe200078008ff */
[----:B------:R-:W-:Y:S03]  /*16a60*/  LDSM.16.M88.4 R16, [R182] ;  /* 0x00000000b610783b */ /* 0x000fe60000000200 */
[----:B------:R-:W-:Y:S01]  /*16a70*/  LEA.HI.X R3, R0, c[0x0][0x1fc], R3, 0x1, P0 ;  /* 0x00007f0000037a11 */ /* 0x000fe200000f0c03 */
        /* <DEDUP_REMOVED lines=8> */
[----:B------:R-:W-:Y:S05]  /*16b00*/  @P0 SHF.R.S32.HI R4, RZ, 0x1f, R0 ;  /* 0x0000001fff040819 */ /* 0x000fea0000011400 */
[----:B------:R-:W-:Y:S02]  /*16b10*/  @P0 IMAD R6, R4, c[0x0][0x1e0], RZ ;  /* 0x0000780004060a24 */ /* 0x000fe400078e02ff */
[C---:B------:R-:W-:Y:S04]  /*16b20*/  @P0 IMAD.WIDE.U32 R4, R0.reuse, c[0x0][0x1e0], RZ ;  /* 0x0000780000040a25 */ /* 0x040fe800078e00ff */
[----:B------:R-:W-:Y:S04]  /*16b30*/  @P0 IMAD R0, R0, c[0x0][0x1e4], R6 ;  /* 0x0000790000000a24 */ /* 0x000fe800078e0206 */
[----:B------:R-:W-:Y:S01]  /*16b40*/  @P0 IMAD.IADD R5, R5, 0x1, R0 ;  /* 0x0000000105050824 */ /* 0x000fe200078e0200 */
[C---:B------:R-:W-:Y:S04]  /*16b50*/  @P0 LEA R0, P1, R4.reuse, R218, 0x5 ;  /* 0x000000da04000211 */ /* 0x040fe800078228ff */
[----:B------:R-:W-:Y:S02]  /*16b60*/  @P0 LEA.HI.X R4, R4, R222, R5, 0x5, P1 ;  /* 0x000000de04040211 */ /* 0x000fe400008f2c05 */
[C---:B------:R-:W-:Y:S04]  /*16b70*/  @P0 LEA R196, P1, R0.reuse, c[0x0][0x1c8], 0x1 ;  /* 0x0000720000c40a11 */ /* 0x040fe800078208ff */
[----:B------:R-:W-:Y:S01]  /*16b80*/  @P0 LEA.HI.X R197, R0, c[0x0][0x1cc], R4, 0x1, P1 ;  /* 0x0000730000c50a11 */ /* 0x000fe200008f0c04 */
[----:B------:R-:W-:Y:S01]  /*16b90*/  @P3 IMAD.HI.U32 R0, R143, c[0x0][0x2c8], RZ ;  /* 0x0000b2008f003a27 */ /* 0x000fe200078e00ff */
[C---:B-1----:R-:W-:Y:S04]  /*16ba0*/  HMMA.16816.F32 R4, R16.reuse, R8, RZ ;  /* 0x000000081004723c */ /* 0x042fe800000018ff */
[----:B------:R-:W-:Y:S02]  /*16bb0*/  @P3 SHF.R.U32.HI R143, RZ, c[0x0][0x2cc], R0 ;  /* 0x0000b300ff8f3a19 */ /* 0x000fe40000011600 */
[----:B------:R-:W-:Y:S02]  /*16bc0*/  IADD3 R0, -R209, 0x1, -R140 ;  /* 0x00000001d1007810 */ /* 0x000fe40007ffe98c */
[C---:B------:R-:W-:Y:S04]  /*16bd0*/  HMMA.16816.F32 R8, R16.reuse, R10, RZ ;  /* 0x0000000a1008723c */ /* 0x040fe800000018ff */
[----:B------:R-:W-:Y:S04]  /*16be0*/  IADD3 R0, -R211, R0, R210 ;  /* 0x00000000d3007210 */ /* 0x000fe80007ffe1d2 */
[C---:B--2---:R-:W-:Y:S08]  /*16bf0*/  HMMA.16816.F32 R12, R16.reuse, R160, RZ ;  /* 0x000000a0100c723c */ /* 0x044ff000000018ff */
[----:B------:R-:W-:Y:S01]  /*16c00*/  HMMA.16816.F32 R16, R16, R162, RZ ;  /* 0x000000a21010723c */ /* 0x000fe200000018ff */
[----:B------:R-:W1:Y:S04]  /*16c10*/  LDSM.16.M88.4 R160, [R188] ;  /* 0x00000000bca0783b */ /* 0x000e680000000200 */
[----:B------:R-:W-:Y:S01]  /*16c20*/  @!PT LDS RZ, [RZ] ;  /* 0x00000000fffff984 */ /* 0x000fe20000000800 */
[----:B------:R-:W-:Y:S01]  /*16c30*/  @!PT LDS RZ, [RZ] ;  /* 0x00000000fffff984 */ /* 0x000fe20000000800 */
[----:B------:R-:W-:Y:S01]  /*16c40*/  @!PT LDS RZ, [RZ] ;  /* 0x00000000fffff984 */ /* 0x000fe20000000800 */
[----:B------:R2:W-:Y:S03]  /*16c50*/  LDGSTS.E.BYPASS.LTC128B.128 [R217+0x8080], [R2.64], !P2 ;  /* 0x0808000002d97fae */ /* 0x0005e6000d101d46 */
[C---:B---3--:R-:W-:Y:S01]  /*16c60*/  HMMA.16816.F32 R4, R164.reuse, R168, R4 ;  /* 0x000000a8a404723c */ /* 0x048fe20000001804 */
[----:B------:R2:W-:Y:S04]  /*16c70*/  LDGSTS.E.BYPASS.LTC128B.128 [R217+0x9080], [R2.64+0x80], !P6 ;  /* 0x0908008002d97fae */ /* 0x0005e8000f101d46 */
[----:B------:R2:W-:Y:S03]  /*16c80*/  LDGSTS.E.BYPASS.LTC128B.128 [R217+0xa080], [R2.64+0x100], !P5 ;  /* 0x0a08010002d97fae */ /* 0x0005e6000e901d46 */
[C---:B------:R-:W-:Y:S01]  /*16c90*/  HMMA.16816.F32 R8, R164.reuse, R170, R8 ;  /* 0x000000aaa408723c */ /* 0x040fe20000001808 */
[----:B------:R2:W-:Y:S04]  /*16ca0*/  LDGSTS.E.BYPASS.LTC128B.128 [R217+0xb080], [R2.64+0x180], !P4 ;  /* 0x0b08018002d97fae */ /* 0x0005e8000e101d46 */
[----:B------:R-:W-:Y:S04]  /*16cb0*/  LDSM.16.M88.4 R168, [R185] ;  /* 0x00000000b9a8783b */ /* 0x000fe80000000200 */
[----:B------:R-:W3:Y:S04]  /*16cc0*/  LDSM.16.M88.4 R172, [R176] ;  /* 0x00000000b0ac783b */ /* 0x000ee80000000200 */
[----:B------:R-:W0:Y:S01]  /*16cd0*/  LDGDEPBAR ;  /* 0x00000000000079af */ /* 0x000e220000000000 */
[C---:B-1----:R-:W-:Y:S03]  /*16ce0*/  HMMA.16816.F32 R12, R164.reuse, R160, R12 ;  /* 0x000000a0a40c723c */ /* 0x042fe6000000180c */
[----:B--2---:R-:W-:Y:S05]  /*16cf0*/  SHFL.IDX PT, R3, R143, RZ, 0x1c1f ;  /* 0x001c1fff8f037589 */ /* 0x004fea00000e0000 */
[----:B------:R-:W-:Y:S01]  /*16d00*/  HMMA.16816.F32 R16, R164, R162, R16 ;  /* 0x000000a2a410723c */ /* 0x000fe20000001810 */
[----:B------:R-:W1:Y:S04]  /*16d10*/  LDSM.16.M88.4 R160, [R176+0x800] ;  /* 0x00080000b0a0783b */ /* 0x000e680000000200 */
[----:B------:R-:W-:Y:S03]  /*16d20*/  LDSM.16.M88.4 R164, [R184] ;  /* 0x00000000b8a4783b */ /* 0x000fe60000000200 */
[C---:B---3--:R-:W-:Y:S08]  /*16d30*/  HMMA.16816.F32 R4, R168.reuse, R172, R4 ;  /* 0x000000aca804723c */ /* 0x048ff00000001804 */
[C---:B------:R-:W-:Y:S01]  /*16d40*/  HMMA.16816.F32 R8, R168.reuse, R174, R8 ;  /* 0x000000aea808723c */ /* 0x040fe20000001808 */
[----:B------:R-:W2:Y:S07]  /*16d50*/  LDSM.16.M88.4 R172, [R159+-0x3000] ;  /* 0xffd000009fac783b */ /* 0x000eae0000000200 */
[C---:B-1----:R-:W-:Y:S08]  /*16d60*/  HMMA.16816.F32 R12, R168.reuse, R160, R12 ;  /* 0x000000a0a80c723c */ /* 0x042ff0000000180c */
[----:B------:R-:W-:Y:S01]  /*16d70*/  HMMA.16816.F32 R16, R168, R162, R16 ;  /* 0x000000a2a810723c */ /* 0x000fe20000001810 */
[----:B------:R-:W1:Y:S04]  /*16d80*/  LDSM.16.M88.4 R160, [R159+-0x2800] ;  /* 0xffd800009fa0783b */ /* 0x000e680000000200 */
[----:B------:R-:W-:Y:S03]  /*16d90*/  LDSM.16.M88.4 R168, [R182+0x4000] ;  /* 0x00400000b6a8783b */ /* 0x000fe60000000200 */
[C---:B--2---:R-:W-:Y:S08]  /*16da0*/  HMMA.16816.F32 R4, R164.reuse, R172, R4 ;  /* 0x000000aca404723c */ /* 0x044ff00000001804 */
[C---:B------:R-:W-:Y:S01]  /*16db0*/  HMMA.16816.F32 R8, R164.reuse, R174, R8 ;  /* 0x000000aea408723c */ /* 0x040fe20000001808 */
[----:B------:R-:W2:Y:S07]  /*16dc0*/  LDSM.16.M88.4 R172, [R177+0x1000] ;  /* 0x00100000b1ac783b */ /* 0x000eae0000000200 */
[C---:B-1----:R-:W-:Y:S08]  /*16dd0*/  HMMA.16816.F32 R12, R164.reuse, R160, R12 ;  /* 0x000000a0a40c723c */ /* 0x042ff0000000180c */
[----:B------:R-:W-:Y:S01]  /*16de0*/  HMMA.16816.F32 R16, R164, R162, R16 ;  /* 0x000000a2a410723c */ /* 0x000fe20000001810 */
[----:B------:R-:W1:Y:S04]  /*16df0*/  LDSM.16.M88.4 R160, [R177+0x1800] ;  /* 0x00180000b1a0783b */ /* 0x000e680000000200 */
[----:B------:R-:W-:Y:S03]  /*16e00*/  LDSM.16.M88.4 R164, [R183+0x4000] ;  /* 0x00400000b7a4783b */ /* 0x000fe60000000200 */
[C---:B--2---:R-:W-:Y:S08]  /*16e10*/  HMMA.16816.F32 R4, R168.reuse, R172, R4 ;  /* 0x000000aca804723c */ /* 0x044ff00000001804 */
[C---:B------:R-:W-:Y:S01]  /*16e20*/  HMMA.16816.F32 R8, R168.reuse, R174, R8 ;  /* 0x000000aea808723c */ /* 0x040fe20000001808 */
[----:B------:R-:W2:Y:S07]  /*16e30*/  LDSM.16.M88.4 R172, [R190] ;  /* 0x00000000beac783b */ /* 0x000eae0000000200 */
[C---:B-1----:R-:W-:Y:S08]  /*16e40*/  HMMA.16816.F32 R12, R168.reuse, R160, R12 ;  /* 0x000000a0a80c723c */ /* 0x042ff0000000180c */
[----:B------:R-:W-:Y:S01]  /*16e50*/  HMMA.16816.F32 R16, R168, R162, R16 ;  /* 0x000000a2a810723c */ /* 0x000fe20000001810 */
[----:B------:R-:W1:Y:S04]  /*16e60*/  LDSM.16.M88.4 R160, [R189] ;  /* 0x00000000bda0783b */ /* 0x000e680000000200 */
        /* <DEDUP_REMOVED lines=69> */
[----:B------:R-:W1:Y:S01]  /*172c0*/  LDSM.16.M88.4 R160, [R159+0x800] ;  /* 0x000800009fa0783b */ /* 0x000e620000000200 */
[----:B------:R-:W-:Y:S04]  /*172d0*/  DEPBAR.LE SB0, 0x0 ;  /* 0x000080000000791a */ /* 0x000fe80000000000 */
[----:B------:R-:W-:Y:S02]  /*172e0*/  BAR.SYNC.DEFER_BLOCKING 0x0 ;  /* 0x0000000000007b1d */ /* 0x000fe40000010000 */
[C---:B--2---:R-:W-:Y:S08]  /*172f0*/  HMMA.16816.F32 R4, R164.reuse, R172, R4 ;  /* 0x000000aca404723c */ /* 0x044ff00000001804 */
[C---:B------:R-:W-:Y:S01]  /*17300*/  HMMA.16816.F32 R8, R164.reuse, R174, R8 ;  /* 0x000000aea408723c */ /* 0x040fe20000001808 */
[----:B------:R-:W-:Y:S01]  /*17310*/  @!PT LDS RZ, [RZ] ;  /* 0x00000000fffff984 */ /* 0x000fe20000000800 */
[----:B------:R-:W-:Y:S01]  /*17320*/  @!PT LDS RZ, [RZ] ;  /* 0x00000000fffff984 */ /* 0x000fe20000000800 */
[----:B------:R-:W-:Y:S01]  /*17330*/  @!PT LDS RZ, [RZ] ;  /* 0x00000000fffff984 */ /* 0x000fe20000000800 */
[----:B------:R2:W-:Y:S02]  /*17340*/  @P0 LDGSTS.E.BYPASS.LTC128B.128 [R195+0xc080], [R196.64], !P2 ;  /* 0x0c080000c4c30fae */ /* 0x0005e4000d101d46 */
[----:B------:R-:W-:Y:S02]  /*17350*/  ISETP.GE.AND P2, PT, R198, 0x1, PT ;  /* 0x00000001c600780c */ /* 0x000fe40003f46270 */
[----:B------:R2:W-:Y:S04]  /*17360*/  @P0 LDGSTS.E.BYPASS.LTC128B.128 [R195+0xd080], [R196.64+0x80], !P6 ;  /* 0x0d080080c4c30fae */ /* 0x0005e8000f101d46 */
[----:B------:R2:W-:Y:S01]  /*17370*/  @P0 LDGSTS.E.BYPASS.LTC128B.128 [R195+0xe080], [R196.64+0x100], !P5 ;  /* 0x0e080100c4c30fae */ /* 0x0005e2000e901d46 */
[C---:B-1----:R-:W-:Y:S03]  /*17380*/  HMMA.16816.F32 R12, R164.reuse, R160, R12 ;  /* 0x000000a0a40c723c */ /* 0x042fe6000000180c */
[----:B------:R2:W-:Y:S04]  /*17390*/  @P0 LDGSTS.E.BYPASS.LTC128B.128 [R195+0xf080], [R196.64+0x180], !P4 ;  /* 0x0f080180c4c30fae */ /* 0x0005e8000e101d46 */
[----:B------:R-:W0:Y:S01]  /*173a0*/  LDGDEPBAR ;  /* 0x00000000000079af */ /* 0x000e220000000000 */
[C---:B------:R-:W-:Y:S01]  /*173b0*/  IADD3 R161, R0.reuse, c[0x0][0x328], RZ ;  /* 0x0000ca0000a17a10 */ /* 0x040fe20007ffe0ff */
[----:B------:R-:W-:Y:S04]  /*173c0*/  HMMA.16816.F32 R16, R164, R162, R16 ;  /* 0x000000a2a410723c */ /* 0x000fe80000001810 */
[----:B------:R-:W-:Y:S01]  /*173d0*/  IMAD.IADD R2, R161, 0x1, R3 ;  /* 0x00000001a1027824 */ /* 0x000fe200078e0203 */
        /* <DEDUP_REMOVED lines=14> */
.L_x_720:
[----:B------:R-:W-:Y:S04]  /*174c0*/  MOV R162, c[0x0][0x32c] ;  /* 0x0000cb0000a27a02 */ /* 0x000fe80000000f00 */
[----:B------:R-:W-:-:S13]  /*174d0*/  ISETP.NE.AND P0, PT, R162, 0x1, PT ;  /* 0x00000001a200780c */ /* 0x000fda0003f05270 */
[----:B------:R-:W-:Y:S05]  /*174e0*/  @P0 IMAD.HI.U32 R162, R3, c[0x0][0x330], RZ ;  /* 0x0000cc0003a20a27 */ /* 0x000fea00078e00ff */
[----:B------:R-:W-:Y:S02]  /*174f0*/  @P0 SHF.R.U32.HI R3, RZ, c[0x0][0x334], R162 ;  /* 0x0000cd00ff030a19 */ /* 0x000fe400000116a2 */
.L_x_721:
[----:B------:R-:W-:Y:S05]  /*17500*/  BSYNC B0 ;  /* 0x0000000000007941 */ /* 0x000fea0003800000 */
.L_x_719:
[----:B------:R-:W-:Y:S04]  /*17510*/  IMAD R3, R3, c[0x0][0x32c], -R140 ;  /* 0x0000cb0003037a24 */ /* 0x000fe800078e0a8c */
[----:B------:R-:W-:Y:S05]  /*17520*/  IMAD.IADD R3, R3, 0x1, -R209 ;  /* 0x0000000103037824 */ /* 0x000fea00078e0ad1 */
[----:B------:R-:W-:Y:S02]  /*17530*/  IADD3 R162, R3, c[0x0][0x32c], RZ ;  /* 0x0000cb0003a27a10 */ /* 0x000fe40007ffe0ff */
[----:B------:R-:W-:Y:S02]  /*17540*/  IMNMX R0, R0, R3, !PT ;  /* 0x0000000300007217 */ /* 0x000fe40007800200 */
[----:B------:R-:W-:Y:S02]  /*17550*/  IMNMX R2, R2, R162, PT ;  /* 0x000000a202027217 */ /* 0x000fe40003800200 */
.L_x_718:
[----:B------:R-:W-:Y:S01]  /*17560*/  ISETP.GT.AND P1, PT, R194, -0x1, PT ;  /* 0xffffffffc200780c */ /* 0x000fe20003f24270 */
[----:B------:R-:W1:Y:S03]  /*17570*/  SHFL.IDX PT, R3, R143, 0x1, 0x1c1f ;  /* 0x003c1f008f037f89 */ /* 0x000e6600000e0000 */
        /* <DEDUP_REMOVED lines=22> */
[--C-:B-1----:R-:W-:Y:S03]  /*176e0*/  IMAD.IADD R0, R160, 0x1, R3.reuse ;  /* 0x00000001a0007824 */ /* 0x102fe600078e0203 */
        /* <DEDUP_REMOVED lines=15> */
.L_x_724:
[----:B------:R-:W-:Y:S04]  /*177e0*/  MOV R4, c[0x0][0x32c] ;  /* 0x0000cb0000047a02 */ /* 0x000fe80000000f00 */
[----:B------:R-:W-:-:S13]  /*177f0*/  ISETP.NE.AND P0, PT, R4, 0x1, PT ;  /* 0x000000010400780c */ /* 0x000fda0003f05270 */
[----:B------:R-:W-:Y:S05]  /*17800*/  @P0 IMAD.HI.U32 R4, R3, c[0x0][0x330], RZ ;  /* 0x0000cc0003040a27 */ /* 0x000fea00078e00ff */
[----:B------:R-:W-:Y:S02]  /*17810*/  @P0 SHF.R.U32.HI R3, RZ, c[0x0][0x334], R4 ;  /* 0x0000cd00ff030a19 */ /* 0x000fe40000011604 */
.L_x_725:
[----:B------:R-:W-:Y:S05]  /*17820*/  BSYNC B0 ;  /* 0x0000000000007941 */ /* 0x000fea0003800000 */
.L_x_723:
[----:B------:R-:W-:Y:S04]  /*17830*/  IMAD R140, R3, c[0x0][0x32c], -R140 ;  /* 0x0000cb00038c7a24 */ /* 0x000fe800078e0a8c */
[----:B------:R-:W-:Y:S05]  /*17840*/  IMAD.IADD R3, R140, 0x1, -R209 ;  /* 0x000000018c037824 */ /* 0x000fea00078e0ad1 */
[----:B------:R-:W-:Y:S02]  /*17850*/  IADD3 R4, R3, c[0x0][0x32c], RZ ;  /* 0x0000cb0003047a10 */ /* 0x000fe40007ffe0ff */
[----:B------:R-:W-:Y:S02]  /*17860*/  IMNMX R0, R0, R3, !PT ;  /* 0x0000000300007217 */ /* 0x000fe40007800200 */
[----:B------:R-:W-:Y:S02]  /*17870*/  IMNMX R2, R2, R4, PT ;  /* 0x0000000402027217 */ /* 0x000fe40003800200 */
.L_x_722:
        /* <DEDUP_REMOVED lines=22> */
[----:B------:R-:W1:Y:S01]  /*179e0*/  SHFL.BFLY PT, R11, R3, 0x2, 0x1f ;  /* 0x0c401f00030b7f89 */ /* 0x000e6200000e0000 */
        /* <DEDUP_REMOVED lines=9> */
[----:B------:R-:W-:Y:S04]  /*17a80*/  ISETP.GT.AND P0, PT, R0, 0x18, P1 ;  /* 0x000000180000780c */ /* 0x000fe80000f04270 */
[----:B------:R-:W-:Y:S02]  /*17a90*/  ISETP.LT.OR P0, PT, R2, 0x19, P0 ;  /* 0x000000190200780c */ /* 0x000fe40000701670 */
[----:B-1----:R-:W-:Y:S02]  /*17aa0*/  FMNMX.FTZ R3, R3, R11, !PT ;  /* 0x0000000b03037209 */ /* 0x002fe40007810000 */
[----:B------:R-:W-:Y:S02]  /*17ab0*/  FSEL R173, R18, -INF , !P0 ;  /* 0xff80000012ad7808 */ /* 0x000fe40004000000 */
[----:B------:R-:W-:Y:S02]  /*17ac0*/  ISETP.GT.AND P0, PT, R0, 0x19, P1 ;  /* 0x000000190000780c */ /* 0x000fe40000f04270 */
[----:B------:R-:W-:Y:S02]  /*17ad0*/  FMNMX.FTZ R0, R143, R10, !PT ;  /* 0x0000000a8f007209 */ /* 0x000fe40007810000 */
[----:B------:R-:W1:Y:S01]  /*17ae0*/  SHFL.BFLY PT, R10, R3, 0x1, 0x1f ;  /* 0x0c201f00030a7f89 */ /* 0x000e6200000e0000 */
[----:B------:R-:W-:Y:S02]  /*17af0*/  ISETP.LT.OR P0, PT, R2, 0x1a, P0 ;  /* 0x0000001a0200780c */ /* 0x000fe40000701670 */
[----:B------:R-:W-:Y:S02]  /*17b00*/  FMNMX.FTZ R0, R172, R0, !PT ;  /* 0x00000000ac007209 */ /* 0x000fe40007810000 */
[----:B------:R-:W-:Y:S02]  /*17b10*/  FSEL R12, R19, -INF , !P0 ;  /* 0xff800000130c7808 */ /* 0x000fe40004000000 */
[----:B------:R-:W-:Y:S04]  /*17b20*/  FMNMX.FTZ R0, R173, R0, !PT ;  /* 0x00000000ad007209 */ /* 0x000fe80007810000 */
[----:B------:R-:W-:Y:S05]  /*17b30*/  FMNMX.FTZ R0, R12, R0, !PT ;  /* 0x000000000c007209 */ /* 0x000fea0007810000 */
[----:B------:R-:W3:Y:S01]  /*17b40*/  SHFL.BFLY PT, R2, R0, 0x2, 0x1f ;  /* 0x0c401f0000027f89 */ /* 0x000ee200000e0000 */
[----:B-1----:R-:W-:Y:S04]  /*17b50*/  FMNMX.FTZ R140, R3, R10, !PT ;  /* 0x0000000a038c7209 */ /* 0x002fe80007810000 */
[C---:B------:R-:W-:Y:S01]  /*17b60*/  FSETP.NEU.FTZ.AND P0, PT, R140.reuse, -INF , PT ;  /* 0xff8000008c00780b */ /* 0x040fe20003f1d000 */
[----:B------:R-:W-:Y:S05]  /*17b70*/  FMUL.FTZ R3, R140, c[0x0][0x2d0] ;  /* 0x0000b4008c037a20 */ /* 0x000fea0000410000 */
[----:B------:R-:W-:Y:S05]  /*17b80*/  FSEL R13, R3, RZ, P0 ;  /* 0x000000ff030d7208 */ /* 0x000fea0000000000 */
[--C-:B------:R-:W-:Y:S01]  /*17b90*/  FFMA.FTZ R9, R9, c[0x0][0x2d0], -R13.reuse ;  /* 0x0000b40009097a23 */ /* 0x100fe2000001080d */
[----:B---3--:R-:W-:Y:S01]  /*17ba0*/  FMNMX.FTZ R2, R0, R2, !PT ;  /* 0x0000000200027209 */ /* 0x008fe20007810000 */
[--C-:B------:R-:W-:Y:S02]  /*17bb0*/  FFMA.FTZ R0, R162, c[0x0][0x2d0], -R13.reuse ;  /* 0x0000b400a2007a23 */ /* 0x100fe4000001080d */
[----:B------:R-:W-:Y:S01]  /*17bc0*/  MUFU.EX2 R200, R9 ;  /* 0x0000000900c87308 */ /* 0x000fe20000000800 */
[--C-:B------:R-:W-:Y:S01]  /*17bd0*/  FFMA.FTZ R15, R168, c[0x0][0x2d0], -R13.reuse ;  /* 0x0000b400a80f7a23 */ /* 0x100fe2000001080d */
[----:B------:R-:W1:Y:S08]  /*17be0*/  SHFL.BFLY PT, R3, R2, 0x1, 0x1f ;  /* 0x0c201f0002037f89 */ /* 0x000e7000000e0000 */
[----:B------:R3:W-:Y:S10]  /*17bf0*/  MUFU.EX2 R203, R0 ;  /* 0x0000000000cb7308 */ /* 0x0007f40000000800 */
[----:B------:R4:W-:Y:S01]  /*17c00*/  MUFU.EX2 R199, R15 ;  /* 0x0000000f00c77308 */ /* 0x0009e20000000800 */
[----:B-1----:R-:W-:Y:S01]  /*17c10*/  FMNMX.FTZ R3, R2, R3, !PT ;  /* 0x0000000302037209 */ /* 0x002fe20007810000 */
[--C-:B---3--:R-:W-:Y:S02]  /*17c20*/  FFMA.FTZ R0, R163, c[0x0][0x2d0], -R13.reuse ;  /* 0x0000b400a3007a23 */ /* 0x108fe4000001080d */
[----:B------:R-:W1:Y:S06]  /*17c30*/  LDSM.16.MT88.4 R160, [R178] ;  /* 0x00000000b2a0783b */ /* 0x000e6c0000004200 */
[----:B------:R3:W5:Y:S01]  /*17c40*/  MUFU.EX2 R202, R0 ;  /* 0x0000000000ca7308 */ /* 0x0007620000000800 */
[--C-:B----4-:R-:W-:Y:S09]  /*17c50*/  FFMA.FTZ R15, R169, c[0x0][0x2d0], -R13.reuse ;  /* 0x0000b400a90f7a23 */ /* 0x110ff2000001080d */
[----:B------:R4:W-:Y:S01]  /*17c60*/  MUFU.EX2 R198, R15 ;  /* 0x0000000f00c67308 */ /* 0x0009e20000000800 */
[--C-:B---3--:R-:W-:Y:S01]  /*17c70*/  FFMA.FTZ R0, R8, c[0x0][0x2d0], -R13.reuse ;  /* 0x0000b40008007a23 */ /* 0x108fe2000001080d */
[----:B-----5:R-:W-:Y:S01]  /*17c80*/  F2FP.PACK_AB R16, R202, R203 ;  /* 0x000000cbca10723e */ /* 0x020fe200000000ff */
[----:B------:R-:W-:Y:S07]  /*17c90*/  FMUL.FTZ R8, R3, c[0x0][0x2d0] ;  /* 0x0000b40003087a20 */ /* 0x000fee0000410000 */
[----:B------:R3:W5:Y:S01]  /*17ca0*/  MUFU.EX2 R201, R0 ;  /* 0x0000000000c97308 */ /* 0x0007620000000800 */
[--C-:B----4-:R-:W-:Y:S02]  /*17cb0*/  FFMA.FTZ R15, R170, c[0x0][0x2d0], -R13.reuse ;  /* 0x0000b400aa0f7a23 */ /* 0x110fe4000001080d */
[----:B------:R-:W-:Y:S07]  /*17cc0*/  FFMA.FTZ R13, R171, c[0x0][0x2d0], -R13 ;  /* 0x0000b400ab0d7a23 */ /* 0x000fee000001080d */
[----:B------:R-:W-:Y:S10]  /*17cd0*/  MUFU.EX2 R170, R15 ;  /* 0x0000000f00aa7308 */ /* 0x000ff40000000800 */
[----:B------:R4:W-:Y:S01]  /*17ce0*/  MUFU.EX2 R169, R13 ;  /* 0x0000000d00a97308 */ /* 0x0009e20000000800 */
[----:B---3--:R-:W-:Y:S02]  /*17cf0*/  FSEL R0, R140, RZ, P0 ;  /* 0x000000ff8c007208 */ /* 0x008fe40000000000 */
[----:B------:R-:W-:Y:S02]  /*17d00*/  FSETP.NEU.FTZ.AND P0, PT, R3, -INF , PT ;  /* 0xff8000000300780b */ /* 0x000fe40003f1d000 */
[----:B-----5:R-:W-:Y:S01]  /*17d10*/  F2FP.PACK_AB R18, R200, R201 ;  /* 0x000000c9c812723e */ /* 0x020fe200000000ff */
[----:B------:R-:W-:Y:S01]  /*17d20*/  FADD.FTZ R0, -R0, R141 ;  /* 0x0000008d00007221 */ /* 0x000fe20000010100 */
[----:B------:R-:W-:Y:S03]  /*17d30*/  FSEL R14, R8, RZ, P0 ;  /* 0x000000ff080e7208 */ /* 0x000fe60000000000 */
[----:B------:R-:W-:Y:S02]  /*17d40*/  FMUL.FTZ R0, R0, c[0x0][0x2d0] ;  /* 0x0000b40000007a20 */ /* 0x000fe40000410000 */
[--C-:B------:R-:W-:Y:S02]  /*17d50*/  FFMA.FTZ R6, R6, c[0x0][0x2d0], -R14.reuse ;  /* 0x0000b40006067a23 */ /* 0x100fe4000001080e */
[----:B------:R3:W5:Y:S01]  /*17d60*/  MUFU.EX2 R2, R0 ;  /* 0x0000000000027308 */ /* 0x0007620000000800 */
[--C-:B------:R-:W-:Y:S02]  /*17d70*/  FFMA.FTZ R4, R4, c[0x0][0x2d0], -R14.reuse ;  /* 0x0000b40004047a23 */ /* 0x100fe4000001080e */
[--C-:B----4-:R-:W-:Y:S07]  /*17d80*/  FFMA.FTZ R13, R143, c[0x0][0x2d0], -R14.reuse ;  /* 0x0000b4008f0d7a23 */ /* 0x110fee000001080e */
[----:B--2---:R-:W-:Y:S10]  /*17d90*/  MUFU.EX2 R197, R6 ;  /* 0x0000000600c57308 */ /* 0x004ff40000000800 */
[----:B------:R2:W-:Y:S01]  /*17da0*/  MUFU.EX2 R174, R4 ;  /* 0x0000000400ae7308 */ /* 0x0005e20000000800 */
[--C-:B---3--:R-:W-:Y:S02]  /*17db0*/  FFMA.FTZ R0, R7, c[0x0][0x2d0], -R14.reuse ;  /* 0x0000b40007007a23 */ /* 0x108fe4000001080e */
[C---:B-----5:R-:W-:Y:S02]  /*17dc0*/  FMUL.FTZ R8, R2.reuse, R152 ;  /* 0x0000009802087220 */ /* 0x060fe40000410000 */
[C---:B------:R-:W-:Y:S05]  /*17dd0*/  FMUL.FTZ R9, R2.reuse, R153 ;  /* 0x0000009902097220 */ /* 0x040fea0000410000 */
[----:B------:R-:W3:Y:S01]  /*17de0*/  MUFU.EX2 R196, R0 ;  /* 0x0000000000c47308 */ /* 0x000ee20000000800 */
        /* <DEDUP_REMOVED lines=8> */
[C---:B--2---:R-:W-:Y:S02]  /*17e70*/  FMUL.FTZ R4, R2.reuse, R148 ;  /* 0x0000009402047220 */ /* 0x044fe40000410000 */
[C---:B------:R-:W-:Y:S02]  /*17e80*/  FMUL.FTZ R25, R2.reuse, R25 ;  /* 0x0000001902197220 */ /* 0x040fe40000410000 */
[C---:B------:R-:W-:Y:S02]  /*17e90*/  FMUL.FTZ R28, R2.reuse, R28 ;  /* 0x0000001c021c7220 */ /* 0x040fe40000410000 */
[C---:B------:R-:W-:Y:S02]  /*17ea0*/  FMUL.FTZ R29, R2.reuse, R29 ;  /* 0x0000001d021d7220 */ /* 0x040fe40000410000 */
[----:B------:R-:W-:Y:S01]  /*17eb0*/  FMUL.FTZ R32, R2, R32 ;  /* 0x0000002002207220 */ /* 0x000fe20000410000 */
[----:B---3--:R-:W-:Y:S01]  /*17ec0*/  F2FP.PACK_AB R17, R196, R197 ;  /* 0x000000c5c411723e */ /* 0x008fe200000000ff */
[----:B------:R-:W-:Y:S02]  /*17ed0*/  FFMA.FTZ R0, R5, c[0x0][0x2d0], -R14 ;  /* 0x0000b40005007a23 */ /* 0x000fe4000001080e */
[C---:B------:R-:W-:Y:S02]  /*17ee0*/  FMUL.FTZ R5, R2.reuse, R149 ;  /* 0x0000009502057220 */ /* 0x040fe40000410000 */
[----:B------:R2:W3:Y:S01]  /*17ef0*/  MUFU.EX2 R175, R0 ;  /* 0x0000000000af7308 */ /* 0x0004e20000000800 */
        /* <DEDUP_REMOVED lines=12> */
[----:B--2---:R-:W-:Y:S01]  /*17fc0*/  FSEL R0, R3, RZ, P0 ;  /* 0x000000ff03007208 */ /* 0x004fe20000000000 */
[----:B------:R-:W-:Y:S01]  /*17fd0*/  FMUL.FTZ R57, R2, R57 ;  /* 0x0000003902397220 */ /* 0x000fe20000410000 */
[----:B---3--:R-:W-:Y:S01]  /*17fe0*/  F2FP.PACK_AB R19, R174, R175 ;  /* 0x000000afae13723e */ /* 0x008fe200000000ff */
[----:B------:R-:W-:Y:S01]  /*17ff0*/  FMUL.FTZ R60, R2, R60 ;  /* 0x0000003c023c7220 */ /* 0x000fe20000410000 */
[----:B------:R-:W-:Y:S01]  /*18000*/  ISETP.GT.AND P0, PT, R194, R208, PT ;  /* 0x000000d0c200720c */ /* 0x000fe20003f04270 */
[----:B------:R-:W-:Y:S02]  /*18010*/  FADD.FTZ R0, -R0, R142 ;  /* 0x0000008e00007221 */ /* 0x000fe40000010100 */
[----:B------:R-:W-:Y:S02]  /*18020*/  FMUL.FTZ R61, R2, R61 ;  /* 0x0000003d023d7220 */ /* 0x000fe40000410000 */
[----:B------:R-:W-:Y:S02]  /*18030*/  FMUL.FTZ R0, R0, c[0x0][0x2d0] ;  /* 0x0000b40000007a20 */ /* 0x000fe40000410000 */
[C---:B------:R-:W-:Y:S02]  /*18040*/  FMUL.FTZ R64, R2.reuse, R64 ;  /* 0x0000004002407220 */ /* 0x040fe40000410000 */
[C---:B------:R-:W-:Y:S02]  /*18050*/  FMUL.FTZ R65, R2.reuse, R65 ;  /* 0x0000004102417220 */ /* 0x040fe40000410000 */
        /* <DEDUP_REMOVED lines=13> */
[C---:B--2---:R-:W-:Y:S02]  /*18130*/  FMUL.FTZ R6, R0.reuse, R150 ;  /* 0x0000009600067220 */ /* 0x044fe40000410000 */
[C---:B------:R-:W-:Y:S02]  /*18140*/  FMUL.FTZ R7, R0.reuse, R151 ;  /* 0x0000009700077220 */ /* 0x040fe40000410000 */
[----:B------:R-:W2:Y:S01]  /*18150*/  LDSM.16.MT88.4 R148, [R181] ;  /* 0x00000000b594783b */ /* 0x000ea20000004200 */
[C---:B------:R-:W-:Y:S02]  /*18160*/  FMUL.FTZ R10, R0.reuse, R154 ;  /* 0x0000009a000a7220 */ /* 0x040fe40000410000 */
[C---:B------:R-:W-:Y:S02]  /*18170*/  FMUL.FTZ R11, R0.reuse, R155 ;  /* 0x0000009b000b7220 */ /* 0x040fe40000410000 */
[C---:B-1----:R-:W-:Y:S03]  /*18180*/  HMMA.16816.F32 R4, R16.reuse, R160, R4 ;  /* 0x000000a01004723c */ /* 0x042fe60000001804 */
[----:B------:R-:W1:Y:S02]  /*18190*/  LDSM.16.MT88.4 R152, [R180] ;  /* 0x00000000b498783b */ /* 0x000e640000004200 */
[C---:B------:R-:W-:Y:S02]  /*181a0*/  FMUL.FTZ R134, R0.reuse, R134 ;  /* 0x0000008600867220 */ /* 0x040fe40000410000 */
[C---:B------:R-:W-:Y:S01]  /*181b0*/  FMUL.FTZ R135, R0.reuse, R135 ;  /* 0x0000008700877220 */ /* 0x040fe20000410000 */
[C---:B------:R-:W-:Y:S03]  /*181c0*/  HMMA.16816.F32 R8, R16.reuse, R162, R8 ;  /* 0x000000a21008723c */ /* 0x040fe60000001808 */
[----:B------:R-:W3:Y:S01]  /*181d0*/  LDSM.16.MT88.4 R160, [R178+0x1000] ;  /* 0x00100000b2a0783b */ /* 0x000ee20000004200 */
[C---:B------:R-:W-:Y:S02]  /*181e0*/  FMUL.FTZ R138, R0.reuse, R138 ;  /* 0x0000008a008a7220 */ /* 0x040fe40000410000 */
[C---:B------:R-:W-:Y:S02]  /*181f0*/  FMUL.FTZ R139, R0.reuse, R139 ;  /* 0x0000008b008b7220 */ /* 0x040fe40000410000 */
[C---:B------:R-:W-:Y:S04]  /*18200*/  HMMA.16816.F32 R132, R16.reuse, R164, R132 ;  /* 0x000000a41084723c */ /* 0x040fe80000001884 */
[C---:B------:R-:W-:Y:S02]  /*18210*/  FMUL.FTZ R22, R0.reuse, R22 ;  /* 0x0000001600167220 */ /* 0x040fe40000410000 */
[C---:B------:R-:W-:Y:S02]  /*18220*/  FMUL.FTZ R23, R0.reuse, R23 ;  /* 0x0000001700177220 */ /* 0x040fe40000410000 */
[C---:B------:R-:W-:Y:S01]  /*18230*/  HMMA.16816.F32 R136, R16.reuse, R166, R136 ;  /* 0x000000a61088723c */ /* 0x040fe20000001888 */
[----:B------:R-:W-:Y:S03]  /*18240*/  LDSM.16.MT88.4 R164, [R179+0x800] ;  /* 0x00080000b3a4783b */ /* 0x000fe60000004200 */
        /* <DEDUP_REMOVED lines=52> */
[----:B------:R-:W-:Y:S01]  /*18590*/  FMUL.FTZ R91, R0, R91 ;  /* 0x0000005b005b7220 */ /* 0x000fe20000410000 */
[C---:B------:R-:W-:Y:S01]  /*185a0*/  HMMA.16816.F32 R72, R16.reuse, R150, R72 ;  /* 0x000000961048723c */ /* 0x040fe20000001848 */
[----:B------:R-:W2:Y:S03]  /*185b0*/  LDSM.16.MT88.4 R148, [R180+0x2000] ;  /* 0x00200000b494783b */ /* 0x000ea60000004200 */
[C---:B------:R-:W-:Y:S02]  /*185c0*/  FMUL.FTZ R92, R2.reuse, R92 ;  /* 0x0000005c025c7220 */ /* 0x040fe40000410000 */
[----:B------:R-:W-:Y:S02]  /*185d0*/  FMUL.FTZ R93, R2, R93 ;  /* 0x0000005d025d7220 */ /* 0x000fe40000410000 */
[C---:B-1----:R-:W-:Y:S04]  /*185e0*/  HMMA.16816.F32 R76, R16.reuse, R152, R76 ;  /* 0x00000098104c723c */ /* 0x042fe8000000184c */
[C---:B------:R-:W-:Y:S02]  /*185f0*/  FMUL.FTZ R94, R0.reuse, R94 ;  /* 0x0000005e005e7220 */ /* 0x040fe40000410000 */
[----:B------:R-:W-:Y:S02]  /*18600*/  FMUL.FTZ R95, R0, R95 ;  /* 0x0000005f005f7220 */ /* 0x000fe40000410000 */
[C---:B------:R-:W-:Y:S01]  /*18610*/  HMMA.16816.F32 R80, R16.reuse, R154, R80 ;  /* 0x0000009a1050723c */ /* 0x040fe20000001850 */
[----:B------:R-:W1:Y:S03]  /*18620*/  LDSM.16.MT88.4 R152, [R178+0x3000] ;  /* 0x00300000b298783b */ /* 0x000e660000004200 */
[C---:B------:R-:W-:Y:S02]  /*18630*/  FMUL.FTZ R96, R2.reuse, R96 ;  /* 0x0000006002607220 */ /* 0x040fe40000410000 */
[----:B------:R-:W-:Y:S02]  /*18640*/  FMUL.FTZ R97, R2, R97 ;  /* 0x0000006102617220 */ /* 0x000fe40000410000 */
[C---:B---3--:R-:W-:Y:S04]  /*18650*/  HMMA.16816.F32 R84, R16.reuse, R160, R84 ;  /* 0x000000a01054723c */ /* 0x048fe80000001854 */
[C---:B------:R-:W-:Y:S02]  /*18660*/  FMUL.FTZ R98, R0.reuse, R98 ;  /* 0x0000006200627220 */ /* 0x040fe40000410000 */
[----:B------:R-:W-:Y:S02]  /*18670*/  FMUL.FTZ R99, R0, R99 ;  /* 0x0000006300637220 */ /* 0x000fe40000410000 */
[C---:B------:R-:W-:Y:S01]  /*18680*/  HMMA.16816.F32 R88, R16.reuse, R162, R88 ;  /* 0x000000a21058723c */ /* 0x040fe20000001858 */
[----:B------:R-:W3:Y:S03]  /*18690*/  LDSM.16.MT88.4 R160, [R179+0x3000] ;  /* 0x00300000b3a0783b */ /* 0x000ee60000004200 */
[C---:B------:R-:W-:Y:S02]  /*186a0*/  FMUL.FTZ R100, R2.reuse, R100 ;  /* 0x0000006402647220 */ /* 0x040fe40000410000 */
[----:B------:R-:W-:Y:S02]  /*186b0*/  FMUL.FTZ R101, R2, R101 ;  /* 0x0000006502657220 */ /* 0x000fe40000410000 */
[C---:B------:R-:W-:Y:S01]  /*186c0*/  FMUL.FTZ R102, R0.reuse, R102 ;  /* 0x0000006600667220 */ /* 0x040fe20000410000 */
[C---:B--2---:R-:W-:Y:S03]  /*186d0*/  HMMA.16816.F32 R92, R16.reuse, R148, R92 ;  /* 0x00000094105c723c */ /* 0x044fe6000000185c */
[----:B------:R-:W-:Y:S02]  /*186e0*/  FMUL.FTZ R103, R0, R103 ;  /* 0x0000006700677220 */ /* 0x000fe40000410000 */
[C---:B------:R-:W-:Y:S02]  /*186f0*/  FMUL.FTZ R104, R2.reuse, R104 ;  /* 0x0000006802687220 */ /* 0x040fe40000410000 */
[----:B------:R-:W-:Y:S01]  /*18700*/  FMUL.FTZ R105, R2, R105 ;  /* 0x0000006902697220 */ /* 0x000fe20000410000 */
[C---:B------:R-:W-:Y:S01]  /*18710*/  HMMA.16816.F32 R96, R16.reuse, R150, R96 ;  /* 0x000000961060723c */ /* 0x040fe20000001860 */
[----:B------:R-:W2:Y:S03]  /*18720*/  LDSM.16.MT88.4 R148, [R181+0x3000] ;  /* 0x00300000b594783b */ /* 0x000ea60000004200 */
[C---:B------:R-:W-:Y:S02]  /*18730*/  FMUL.FTZ R106, R0.reuse, R106 ;  /* 0x0000006a006a7220 */ /* 0x040fe40000410000 */
[----:B------:R-:W-:Y:S02]  /*18740*/  FMUL.FTZ R107, R0, R107 ;  /* 0x0000006b006b7220 */ /* 0x000fe40000410000 */
[C---:B-1----:R-:W-:Y:S04]  /*18750*/  HMMA.16816.F32 R100, R16.reuse, R152, R100 ;  /* 0x000000981064723c */ /* 0x042fe80000001864 */
[--C-:B------:R-:W-:Y:S02]  /*18760*/  FFMA.FTZ R13, R172, c[0x0][0x2d0], -R14.reuse ;  /* 0x0000b400ac0d7a23 */ /* 0x100fe4000001080e */
[C---:B------:R-:W-:Y:S02]  /*18770*/  FMUL.FTZ R108, R2.reuse, R108 ;  /* 0x0000006c026c7220 */ /* 0x040fe40000410000 */
[C---:B------:R-:W-:Y:S01]  /*18780*/  HMMA.16816.F32 R104, R16.reuse, R154, R104 ;  /* 0x0000009a1068723c */ /* 0x040fe20000001868 */
[----:B------:R1:W4:Y:S01]  /*18790*/  MUFU.EX2 R143, R13 ;  /* 0x0000000d008f7308 */ /* 0x0003220000000800 */
[----:B------:R-:W5:Y:S02]  /*187a0*/  LDSM.16.MT88.4 R152, [R180+0x3000] ;  /* 0x00300000b498783b */ /* 0x000f640000004200 */
[----:B------:R-:W-:Y:S02]  /*187b0*/  FMUL.FTZ R109, R2, R109 ;  /* 0x0000006d026d7220 */ /* 0x000fe40000410000 */
[C---:B------:R-:W-:Y:S02]  /*187c0*/  FMUL.FTZ R110, R0.reuse, R110 ;  /* 0x0000006e006e7220 */ /* 0x040fe40000410000 */
[----:B------:R-:W-:Y:S04]  /*187d0*/  FMUL.FTZ R111, R0, R111 ;  /* 0x0000006f006f7220 */ /* 0x000fe80000410000 */
[C---:B------:R-:W-:Y:S02]  /*187e0*/  FMUL.FTZ R112, R2.reuse, R112 ;  /* 0x0000007002707220 */ /* 0x040fe40000410000 */
[----:B------:R-:W-:Y:S01]  /*187f0*/  FMUL.FTZ R113, R2, R113 ;  /* 0x0000007102717220 */ /* 0x000fe20000410000 */
[C---:B---3--:R-:W-:Y:S03]  /*18800*/  HMMA.16816.F32 R108, R16.reuse, R160, R108 ;  /* 0x000000a0106c723c */ /* 0x048fe6000000186c */
[C---:B------:R-:W-:Y:S02]  /*18810*/  FMUL.FTZ R114, R0.reuse, R114 ;  /* 0x0000007200727220 */ /* 0x040fe40000410000 */
[----:B------:R-:W-:Y:S02]  /*18820*/  FMUL.FTZ R115, R0, R115 ;  /* 0x0000007300737220 */ /* 0x000fe40000410000 */
[C---:B------:R-:W-:Y:S02]  /*18830*/  FMUL.FTZ R116, R2.reuse, R116 ;  /* 0x0000007402747220 */ /* 0x040fe40000410000 */
[----:B------:R-:W-:Y:S03]  /*18840*/  FMUL.FTZ R117, R2, R117 ;  /* 0x0000007502757220 */ /* 0x000fe60000410000 */
[C---:B------:R-:W-:Y:S01]  /*18850*/  HMMA.16816.F32 R112, R16.reuse, R162, R112 ;  /* 0x000000a21070723c */ /* 0x040fe20000001870 */
[----:B------:R-:W3:Y:S02]  /*18860*/  LDSM.16.MT88.4 R160, [R178+0x800] ;  /* 0x00080000b2a0783b */ /* 0x000ee40000004200 */
[C---:B------:R-:W-:Y:S02]  /*18870*/  FMUL.FTZ R118, R0.reuse, R118 ;  /* 0x0000007600767220 */ /* 0x040fe40000410000 */
[----:B------:R-:W-:Y:S02]  /*18880*/  FMUL.FTZ R119, R0, R119 ;  /* 0x0000007700777220 */ /* 0x000fe40000410000 */
[--C-:B-1----:R-:W-:Y:S02]  /*18890*/  FFMA.FTZ R13, R173, c[0x0][0x2d0], -R14.reuse ;  /* 0x0000b400ad0d7a23 */ /* 0x102fe4000001080e */
[----:B------:R-:W-:Y:S02]  /*188a0*/  FFMA.FTZ R14, R12, c[0x0][0x2d0], -R14 ;  /* 0x0000b4000c0e7a23 */ /* 0x000fe4000001080e */
[----:B------:R4:W-:Y:S01]  /*188b0*/  MUFU.EX2 R142, R13 ;  /* 0x0000000d008e7308 */ /* 0x0009e20000000800 */
[C---:B--2---:R-:W-:Y:S03]  /*188c0*/  HMMA.16816.F32 R116, R16.reuse, R148, R116 ;  /* 0x000000941074723c */ /* 0x044fe60000001874 */
[----:B------:R-:W-:Y:S01]  /*188d0*/  FMUL.FTZ R120, R2, R120 ;  /* 0x0000007802787220 */ /* 0x000fe20000410000 */
[----:B------:R-:W-:Y:S01]  /*188e0*/  F2FP.PACK_AB R12, R198, R199 ;  /* 0x000000c7c60c723e */ /* 0x000fe200000000ff */
[----:B------:R-:W-:Y:S02]  /*188f0*/  FMUL.FTZ R121, R2, R121 ;  /* 0x0000007902797220 */ /* 0x000fe40000410000 */
[C---:B------:R-:W-:Y:S02]  /*18900*/  FMUL.FTZ R122, R0.reuse, R122 ;  /* 0x0000007a007a7220 */ /* 0x040fe40000410000 */
[----:B------:R-:W-:Y:S01]  /*18910*/  FMUL.FTZ R123, R0, R123 ;  /* 0x0000007b007b7220 */ /* 0x000fe20000410000 */
[----:B------:R1:W2:Y:S02]  /*18920*/  MUFU.EX2 R141, R14 ;  /* 0x0000000e008d7308 */ /* 0x0002a40000000800 */
[C---:B------:R-:W-:Y:S02]  /*18930*/  FMUL.FTZ R124, R2.reuse, R124 ;  /* 0x0000007c027c7220 */ /* 0x040fe40000410000 */
[----:B------:R-:W-:Y:S02]  /*18940*/  FMUL.FTZ R125, R2, R125 ;  /* 0x0000007d027d7220 */ /* 0x000fe40000410000 */
[C---:B------:R-:W-:Y:S03]  /*18950*/  HMMA.16816.F32 R120, R16.reuse, R150, R120 ;  /* 0x000000961078723c */ /* 0x040fe60000001878 */
[C---:B------:R-:W-:Y:S02]  /*18960*/  FMUL.FTZ R126, R0.reuse, R126 ;  /* 0x0000007e007e7220 */ /* 0x040fe40000410000 */
[----:B------:R-:W-:Y:S02]  /*18970*/  FMUL.FTZ R127, R0, R127 ;  /* 0x0000007f007f7220 */ /* 0x000fe40000410000 */
[C---:B------:R-:W-:Y:S01]  /*18980*/  FMUL.FTZ R128, R2.reuse, R128 ;  /* 0x0000008002807220 */ /* 0x040fe20000410000 */
[----:B----4-:R-:W-:Y:S01]  /*18990*/  F2FP.PACK_AB R13, R143, R168 ;  /* 0x000000a88f0d723e */ /* 0x010fe200000000ff */
[----:B------:R-:W-:Y:S03]  /*189a0*/  FMUL.FTZ R129, R2, R129 ;  /* 0x0000008102817220 */ /* 0x000fe60000410000 */
[C---:B-----5:R-:W-:Y:S03]  /*189b0*/  HMMA.16816.F32 R124, R16.reuse, R152, R124 ;  /* 0x00000098107c723c */ /* 0x060fe6000000187c */
[C---:B------:R-:W-:Y:S02]  /*189c0*/  FMUL.FTZ R130, R0.reuse, R130 ;  /* 0x0000008200827220 */ /* 0x040fe40000410000 */
[----:B------:R-:W-:Y:S01]  /*189d0*/  FMUL.FTZ R131, R0, R131 ;  /* 0x0000008300837220 */ /* 0x000fe20000410000 */
[----:B-1----:R-:W-:Y:S02]  /*189e0*/  F2FP.PACK_AB R14, R169, R170 ;  /* 0x000000aaa90e723e */ /* 0x002fe400000000ff */
[----:B--2---:R-:W-:Y:S04]  /*189f0*/  F2FP.PACK_AB R15, R141, R142 ;  /* 0x0000008e8d0f723e */ /* 0x004fe800000000ff */
[----:B------:R-:W-:Y:S01]  /*18a00*/  HMMA.16816.F32 R128, R16, R154, R128 ;  /* 0x0000009a1080723c */ /* 0x000fe20000001880 */
[----:B------:R-:W1:Y:S07]  /*18a10*/  LDSM.16.MT88.4 R16, [R181+0x800] ;  /* 0x00080000b510783b */ /* 0x000e6e0000004200 */
[C---:B---3--:R-:W-:Y:S01]  /*18a20*/  HMMA.16816.F32 R148, R12.reuse, R160, R4 ;  /* 0x000000a00c94723c */ /* 0x048fe20000001804 */
[----:B------:R-:W2:Y:S07]  /*18a30*/  LDSM.16.MT88.4 R4, [R180+0x800] ;  /* 0x00080000b404783b */ /* 0x000eae0000004200 */
[C---:B------:R-:W-:Y:S01]  /*18a40*/  HMMA.16816.F32 R152, R12.reuse, R162, R8 ;  /* 0x000000a20c98723c */ /* 0x040fe20000001808 */
[----:B------:R-:W3:Y:S07]  /*18a50*/  LDSM.16.MT88.4 R8, [R178+0x1800] ;  /* 0x00180000b208783b */ /* 0x000eee0000004200 */
[C---:B------:R-:W-:Y:S08]  /*18a60*/  HMMA.16816.F32 R132, R12.reuse, R164, R132 ;  /* 0x000000a40c84723c */ /* 0x040ff00000001884 */
[C---:B------:R-:W-:Y:S08]  /*18a70*/  HMMA.16816.F32 R136, R12.reuse, R166, R136 ;  /* 0x000000a60c88723c */ /* 0x040ff00000001888 */
        /* <DEDUP_REMOVED lines=39> */
[----:B------:R-:W-:Y:S01]  /*18cf0*/  FADD.FTZ R2, R196, R2 ;  /* 0x00000002c4027221 */ /* 0x000fe20000010000 */
[C---:B-1----:R-:W-:Y:S03]  /*18d00*/  HMMA.16816.F32 R116, R12.reuse, R16, R116 ;  /* 0x000000100c74723c */ /* 0x042fe60000001874 */
[----:B------:R-:W-:Y:S02]  /*18d10*/  FADD.FTZ R0, R201, R0 ;  /* 0x00000000c9007221 */ /* 0x000fe40000010000 */
[----:B------:R-:W-:Y:S02]  /*18d20*/  FADD.FTZ R2, R175, R2 ;  /* 0x00000002af027221 */ /* 0x000fe40000010000 */
[----:B------:R-:W-:Y:S01]  /*18d30*/  FADD.FTZ R0, R200, R0 ;  /* 0x00000000c8007221 */ /* 0x000fe20000010000 */
        /* <DEDUP_REMOVED lines=8> */
[----:B------:R-:W-:Y:S02]  /*18dc0*/  FADD.FTZ R4, R170, R2 ;  /* 0x00000002aa047221 */ /* 0x000fe40000010000 */
[----:B------:R-:W-:Y:S01]  /*18dd0*/  FADD.FTZ R2, R142, R0 ;  /* 0x000000008e027221 */ /* 0x000fe20000010000 */
[----:B------:R-:W-:Y:S01]  /*18de0*/  IADD3 R0, R194, -0x1, RZ ;  /* 0xffffffffc2007810 */ /* 0x000fe20007ffe0ff */
[----:B------:R-:W-:Y:S01]  /*18df0*/  FADD.FTZ R207, R169, R4 ;  /* 0x00000004a9cf7221 */ /* 0x000fe20000010000 */
[----:B------:R-:W-:Y:S01]  /*18e00*/  MOV R142, R3 ;  /* 0x00000003008e7202 */ /* 0x000fe20000000f00 */
[----:B------:R-:W-:Y:S01]  /*18e10*/  FADD.FTZ R206, R141, R2 ;  /* 0x000000028dce7221 */ /* 0x000fe20000010000 */
[----:B------:R-:W-:Y:S02]  /*18e20*/  MOV R194, R0 ;  /* 0x0000000000c27202 */ /* 0x000fe40000000f00 */
[----:B------:R-:W-:Y:S01]  /*18e30*/  MOV R141, R140 ;  /* 0x0000008c008d7202 */ /* 0x000fe20000000f00 */
[----:B------:R-:W-:-:S05]  /*18e40*/  @P0 BRA `(.L_x_726) ;  /* 0xffffdb0000000947 */ /* 0x000fca000383ffff */
.L_x_717:
[----:B------:R-:W-:Y:S02]  /*18e50*/  MOV R7, 0x1f ;  /* 0x0000001f00077802 */ /* 0x000fe40000000f00 */
[----:B------:R-:W-:Y:S01]  /*18e60*/  MOV R6, 0xffffffff ;  /* 0xffffffff00067802 */ /* 0x000fe20000000f00 */
[----:B------:R-:W-:Y:S05]  /*18e70*/  BRA.DIV ~URZ, `(.L_x_727) ;  /* 0x000061d27f007947 */ /* 0x000fea000b800000 */
[----:B------:R1:W2:Y:S02]  /*18e80*/  SHFL.BFLY PT, R0, R207, 0x2, 0x1f ;  /* 0x0c401f00cf007f89 */ /* 0x0002a400000e0000 */
.L_x_800:
[----:B--2---:R-:W-:Y:S01]  /*18e90*/  FADD.FTZ R0, R0, R207 ;  /* 0x000000cf00007221 */ /* 0x004fe20000010000 */
[----:B------:R-:W-:Y:S05]  /*18ea0*/  BRA.DIV ~URZ, `(.L_x_728) ;  /* 0x000062027f007947 */ /* 0x000fea000b800000 */
[----:B------:R-:W2:Y:S04]  /*18eb0*/  SHFL.BFLY PT, R2, R206, 0x2, 0x1f ;  /* 0x0c401f00ce027f89 */ /* 0x000ea800000e0000 */
[----:B------:R-:W3:Y:S01]  /*18ec0*/  SHFL.BFLY PT, R5, R0, 0x1, 0x1f ;  /* 0x0c201f0000057f89 */ /* 0x000ee200000e0000 */
[----:B--2---:R-:W-:-:S02]  /*18ed0*/  FADD.FTZ R4, R2, R206 ;  /* 0x000000ce02047221 */ /* 0x004fc40000010000 */
[----:B---3--:R-:W-:-:S03]  /*18ee0*/  FADD.FTZ R0, R0, R5 ;  /* 0x0000000500007221 */ /* 0x008fc60000010000 */
[----:B------:R2:W3:Y:S04]  /*18ef0*/  SHFL.BFLY PT, R3, R4, 0x1, 0x1f ;  /* 0x0c201f0004037f89 */ /* 0x0004e800000e0000 */
.L_x_801:
[----:B------:R-:W-:Y:S01]  /*18f00*/  FSETP.NE.FTZ.AND P1, PT, R0, RZ, PT ;  /* 0x000000ff0000720b */ /* 0x000fe20003f35000 */
[----:B---3--:R-:W-:Y:S01]  /*18f10*/  FADD.FTZ R3, R3, R4 ;  /* 0x0000000403037221 */ /* 0x008fe20000010000 */
[----:B------:R-:W-:Y:S02]  /*18f20*/  MOV R2, RZ ;  /* 0x000000ff00027202 */ /* 0x000fe40000000f00 */
[----:B------:R-:W-:Y:S02]  /*18f30*/  MOV R141, 0xff800000 ;  /* 0xff800000008d7802 */ /* 0x000fe40000000f00 */
[----:B------:R-:W-:-:S07]  /*18f40*/  FSETP.NE.FTZ.AND P0, PT, R3, RZ, PT ;  /* 0x000000ff0300720b */ /* 0x000fce0003f15000 */
[----:B------:R-:W3:Y:S01]  /*18f50*/  @P1 MUFU.RCP R2, R0 ;  /* 0x0000000000021308 */ /* 0x000ee20000001000 */
[----:B--2---:R-:W-:-:S05]  /*18f60*/  @P1 MOV R4, 0x3f317218 ;  /* 0x3f31721800041802 */ /* 0x004fca0000000f00 */
[----:B------:R-:W-:Y:S02]  /*18f70*/  @P1 FMUL.FTZ R4, R4, c[0x0][0x2d0] ;  /* 0x0000b40004041a20 */ /* 0x000fe40000410000 */
[----:B------:R2:W-:Y:S01]  /*18f80*/  @P1 MUFU.LG2 R5, R0 ;  /* 0x0000000000051308 */ /* 0x0005e20000000c00 */
[C---:B---3--:R-:W-:Y:S02]  /*18f90*/  FMUL.FTZ R142, R2.reuse, R152 ;  /* 0x00000098028e7220 */ /* 0x048fe40000410000 */
[C---:B------:R-:W-:Y:S02]  /*18fa0*/  FMUL.FTZ R143, R2.reuse, R153 ;  /* 0x00000099028f7220 */ /* 0x040fe40000410000 */
[C---:B------:R-:W-:Y:S02]  /*18fb0*/  FMUL.FTZ R152, R2.reuse, R24 ;  /* 0x0000001802987220 */ /* 0x040fe40000410000 */
[C---:B------:R-:W-:Y:S01]  /*18fc0*/  FMUL.FTZ R153, R2.reuse, R25 ;  /* 0x0000001902997220 */ /* 0x040fe20000410000 */
[----:B--2---:R-:W-:Y:S01]  /*18fd0*/  MOV R0, RZ ;  /* 0x000000ff00007202 */ /* 0x004fe20000000f00 */
[----:B------:R-:W-:-:S02]  /*18fe0*/  FMUL.FTZ R24, R2, R32 ;  /* 0x0000002002187220 */ /* 0x000fc40000410000 */
[C---:B------:R-:W-:Y:S02]  /*18ff0*/  FMUL.FTZ R25, R2.reuse, R33 ;  /* 0x0000002102197220 */ /* 0x040fe40000410000 */
[C---:B------:R-:W-:Y:S01]  /*19000*/  FMUL.FTZ R32, R2.reuse, R40 ;  /* 0x0000002802207220 */ /* 0x040fe20000410000 */
[----:B------:R-:W2:Y:S01]  /*19010*/  @P0 MUFU.RCP R0, R3 ;  /* 0x0000000300000308 */ /* 0x000ea20000001000 */
        /* <DEDUP_REMOVED lines=59> */
[----:B--2---:R-:W-:-:S02]  /*193d0*/  FMUL.FTZ R124, R0, R134 ;  /* 0x00000086007c7220 */ /* 0x004fc40000410000 */
[C---:B------:R-:W-:Y:S02]  /*193e0*/  FMUL.FTZ R125, R0.reuse, R135 ;  /* 0x00000087007d7220 */ /* 0x040fe40000410000 */
[C---:B------:R-:W-:Y:S02]  /*193f0*/  FMUL.FTZ R134, R0.reuse, R30 ;  /* 0x0000001e00867220 */ /* 0x040fe40000410000 */
[C---:B------:R-:W-:Y:S02]  /*19400*/  FMUL.FTZ R135, R0.reuse, R31 ;  /* 0x0000001f00877220 */ /* 0x040fe40000410000 */
[C---:B------:R-:W-:Y:S02]  /*19410*/  FMUL.FTZ R30, R0.reuse, R34 ;  /* 0x00000022001e7220 */ /* 0x040fe40000410000 */
[----:B------:R-:W-:Y:S02]  /*19420*/  FMUL.FTZ R31, R0, R35 ;  /* 0x00000023001f7220 */ /* 0x000fe40000410000 */
[----:B------:R-:W-:-:S02]  /*19430*/  @P1 FMUL.FTZ R5, R5, 0.69314718246459960938 ;  /* 0x3f31721805051820 */ /* 0x000fc40000410000 */
[C---:B------:R-:W-:Y:S01]  /*19440*/  FMUL.FTZ R34, R0.reuse, R42 ;  /* 0x0000002a00227220 */ /* 0x040fe20000410000 */
[----:B---3--:R-:W-:Y:S01]  /*19450*/  @P0 MOV R3, 0x3f317218 ;  /* 0x3f31721800030802 */ /* 0x008fe20000000f00 */
[C---:B------:R-:W-:Y:S02]  /*19460*/  FMUL.FTZ R35, R0.reuse, R43 ;  /* 0x0000002b00237220 */ /* 0x040fe40000410000 */
[C---:B------:R-:W-:Y:S02]  /*19470*/  FMUL.FTZ R42, R0.reuse, R50 ;  /* 0x00000032002a7220 */ /* 0x040fe40000410000 */
[C---:B------:R-:W-:Y:S02]  /*19480*/  FMUL.FTZ R43, R0.reuse, R51 ;  /* 0x00000033002b7220 */ /* 0x040fe40000410000 */
[C---:B------:R-:W-:Y:S02]  /*19490*/  FMUL.FTZ R50, R0.reuse, R58 ;  /* 0x0000003a00327220 */ /* 0x040fe40000410000 */
[----:B------:R-:W-:-:S02]  /*194a0*/  FMUL.FTZ R51, R0, R59 ;  /* 0x0000003b00337220 */ /* 0x000fc40000410000 */
[C---:B------:R-:W-:Y:S02]  /*194b0*/  FMUL.FTZ R58, R0.reuse, R66 ;  /* 0x00000042003a7220 */ /* 0x040fe40000410000 */
[----:B------:R-:W-:Y:S02]  /*194c0*/  FMUL.FTZ R59, R0, R67 ;  /* 0x00000043003b7220 */ /* 0x000fe40000410000 */
[----:B------:R-:W-:Y:S01]  /*194d0*/  @P1 FFMA.FTZ R141, R4, R140, R5 ;  /* 0x0000008c048d1223 */ /* 0x000fe20000010005 */
[----:B------:R-:W-:Y:S01]  /*194e0*/  MOV R4, 0x1 ;  /* 0x0000000100047802 */ /* 0x000fe20000000f00 */
[C---:B------:R-:W-:Y:S02]  /*194f0*/  FMUL.FTZ R66, R0.reuse, R74 ;  /* 0x0000004a00427220 */ /* 0x040fe40000410000 */
[C---:B------:R-:W-:Y:S02]  /*19500*/  FMUL.FTZ R67, R0.reuse, R75 ;  /* 0x0000004b00437220 */ /* 0x040fe40000410000 */
[----:B------:R-:W-:-:S02]  /*19510*/  FMUL.FTZ R74, R0, R82 ;  /* 0x00000052004a7220 */ /* 0x000fc40000410000 */
[----:B------:R-:W-:Y:S02]  /*19520*/  FMUL.FTZ R75, R0, R83 ;  /* 0x00000053004b7220 */ /* 0x000fe40000410000 */
[----:B----4-:R-:W-:Y:S02]  /*19530*/  @P0 FMUL.FTZ R2, R2, 0.69314718246459960938 ;  /* 0x3f31721802020820 */ /* 0x010fe40000410000 */
[----:B------:R-:W-:Y:S02]  /*19540*/  @P0 FMUL.FTZ R3, R3, c[0x0][0x2d0] ;  /* 0x0000b40003030a20 */ /* 0x000fe40000410000 */
        /* <DEDUP_REMOVED lines=48> */
.L_x_610:
[----:B------:R-:W2:Y:S01]  /*19850*/  S2R R114, SR_TID.X ;  /* 0x0000000000727919 */ /* 0x000ea20000002100 */
[----:B------:R-:W-:Y:S01]  /*19860*/  BSSY B0, `(.L_x_729) ;  /* 0x0000010000007945 */ /* 0x000fe20003800000 */
[----:B--2---:R-:W-:-:S13]  /*19870*/  LOP3.LUT P0, RZ, R114, 0xff, RZ, 0xc0, !PT ;  /* 0x000000ff72ff7812 */ /* 0x004fda000780c0ff */
[----:B------:R-:W-:Y:S05]  /*19880*/  @P0 BRA `(.L_x_730) ;  /* 0x000000d000000947 */ /* 0x000fea0003800000 */
[----:B------:R-:W2:Y:S01]  /*19890*/  S2R R4, SR_LANEID ;  /* 0x0000000000047919 */ /* 0x000ea20000000000 */
[----:B------:R-:W-:Y:S01]  /*198a0*/  VOTEU.ANY UR4, UPT, PT ;  /* 0x0000000000047886 */ /* 0x000fe200038e0100 */
[----:B------:R-:W-:Y:S01]  /*198b0*/  IMAD.MOV.U32 R5, RZ, RZ, c[0x0][0x564] ;  /* 0x00015900ff057624 */ /* 0x000fe200078e00ff */
[----:B------:R-:W2:Y:S08]  /*198c0*/  FLO.U32 R3, UR4 ;  /* 0x0000000400037d00 */ /* 0x000eb000080e0000 */
[----:B------:R-:W3:Y:S01]  /*198d0*/  POPC R2, UR4 ;  /* 0x0000000400027d09 */ /* 0x000ee20008000000 */
[----:B--2---:R-:W-:Y:S01]  /*198e0*/  ISETP.EQ.U32.AND P0, PT, R3, R4, PT ;  /* 0x000000040300720c */ /* 0x004fe20003f02070 */
[----:B------:R-:W-:-:S12]  /*198f0*/  IMAD.MOV.U32 R4, RZ, RZ, c[0x0][0x560] ;  /* 0x00015800ff047624 */ /* 0x000fd800078e00ff */
[----:B---3--:R2:W3:Y:S04]  /*19900*/  @P0 ATOMG.E.ADD.STRONG.GPU PT, R2, [R4.64], R2 ;  /* 0x00000002040209a8 */ /* 0x0084e800081ee1c6 */
[----:B--2---:R-:W2:Y:S04]  /*19910*/  S2R R4, SR_LTMASK ;  /* 0x0000000000047919 */ /* 0x004ea80000003900 */
[----:B---3--:R2:W3:Y:S02]  /*19920*/  SHFL.IDX PT, R3, R2, R3, 0x1f ;  /* 0x00001f0302037589 */ /* 0x0084e400000e0000 */
[----:B--2---:R-:W-:-:S06]  /*19930*/  LOP3.LUT R2, R4, UR4, RZ, 0xc0, !PT ;  /* 0x0000000404027c12 */ /* 0x004fcc000f8ec0ff */
[----:B------:R-:W3:Y:S02]  /*19940*/  POPC R2, R2 ;  /* 0x0000000200027309 */ /* 0x000ee40000000000 */
[----:B---3--:R-:W-:-:S06]  /*19950*/  IADD3 R228, R3, c[0x0][0xc], R2 ;  /* 0x0000030003e47a10 */ /* 0x008fcc0007ffe002 */
.L_x_730:
[----:B------:R-:W-:Y:S05]  /*19960*/  BSYNC B0 ;  /* 0x0000000000007941 */ /* 0x000fea0003800000 */
.L_x_729:
[----:B------:R-:W-:Y:S01]  /*19970*/  PRMT R0, R0, 0x9910, RZ ;  /* 0x0000991000007816 */ /* 0x000fe200000000ff */
[----:B------:R-:W-:Y:S01]  /*19980*/  BSSY B1, `(.L_x_731) ;  /* 0x00003f8000017945 */ /* 0x000fe20003800000 */
[----:B-----5:R-:W-:Y:S02]  /*19990*/  IMAD.MOV.U32 R112, RZ, RZ, R228 ;  /* 0x000000ffff707224 */ /* 0x020fe400078e00e4 */
[----:B------:R-:W-:-:S13]  /*199a0*/  ISETP.NE.AND P0, PT, R0, RZ, PT ;  /* 0x000000ff0000720c */ /* 0x000fda0003f05270 */
[----:B------:R-:W-:Y:S05]  /*199b0*/  @!P0 BRA `(.L_x_732) ;  /* 0x0000321000008947 */ /* 0x000fea0003800000 */
[----:B------:R-:W-:Y:S01]  /*199c0*/  WARPSYNC 0xffffffff ;  /* 0xffffffff00007948 */ /* 0x000fe20003800000 */
[----:B------:R-:W-:Y:S01]  /*199d0*/  BAR.SYNC.DEFER_BLOCKING 0x1, 0x100 ;  /* 0x0044000000007b1d */ /* 0x000fe20000010000 */
[----:B------:R-:W-:Y:S01]  /*199e0*/  F2FP.PACK_AB R0, R161, R160 ;  /* 0x000000a0a100723e */ /* 0x000fe200000000ff */
[----:B------:R-:W-:Y:S01]  /*199f0*/  IMAD.MOV.U32 R12, RZ, RZ, c[0x0][0x388] ;  /* 0x0000e200ff0c7624 */ /* 0x000fe200078e00ff */
[----:B------:R-:W-:Y:S02]  /*19a00*/  F2FP.PACK_AB R2, R109, R108 ;  /* 0x0000006c6d02723e */ /* 0x000fe400000000ff */
[----:B------:R-:W-:Y:S02]  /*19a10*/  F2FP.PACK_AB R3, R143, R142 ;  /* 0x0000008e8f03723e */ /* 0x000fe400000000ff */
[----:B------:R-:W-:Y:S02]  /*19a20*/  F2FP.PACK_AB R4, R93, R92 ;  /* 0x0000005c5d04723e */ /* 0x000fe400000000ff */
[----:B------:R-:W-:-:S02]  /*19a30*/  ISETP.NE.U32.AND P0, PT, RZ, c[0x0][0x508], PT ;  /* 0x00014200ff007a0c */ /* 0x000fc40003f05070 */
[----:B------:R-:W-:Y:S02]  /*19a40*/  ISETP.NE.U32.AND P2, PT, RZ, c[0x0][0x500], PT ;  /* 0x00014000ff007a0c */ /* 0x000fe40003f45070 */
[----:B------:R-:W-:Y:S02]  /*19a50*/  ISETP.NE.AND.EX P1, PT, RZ, c[0x0][0x50c], PT, P0 ;  /* 0x00014300ff007a0c */ /* 0x000fe40003f25300 */
[----:B------:R-:W-:Y:S01]  /*19a60*/  ISETP.NE.AND.EX P2, PT, RZ, c[0x0][0x504], PT, P2 ;  /* 0x00014100ff007a0c */ /* 0x000fe20003f45320 */
[----:B------:R2:W-:Y:S04]  /*19a70*/  STS [R238+0x80], R0 ;  /* 0x00008000ee007388 */ /* 0x0005e80000000800 */
[----:B------:R3:W-:Y:S04]  /*19a80*/  STS [R238+0x480], R2 ;  /* 0x00048002ee007388 */ /* 0x0007e80000000800 */
[----:B------:R4:W-:Y:S01]  /*19a90*/  STS [R239], R3 ;  /* 0x00000003ef007388 */ /* 0x0009e20000000800 */
[----:B--2---:R-:W-:-:S02]  /*19aa0*/  F2FP.PACK_AB R0, R121, R120 ;  /* 0x000000787900723e */ /* 0x004fc400000000ff */
[----:B---3--:R-:W-:-:S03]  /*19ab0*/  F2FP.PACK_AB R2, R133, R132 ;  /* 0x000000848502723e */ /* 0x008fc600000000ff */
[----:B------:R2:W-:Y:S01]  /*19ac0*/  STS [R239+0x400], R0 ;  /* 0x00040000ef007388 */ /* 0x0005e20000000800 */
[----:B----4-:R-:W-:-:S03]  /*19ad0*/  F2FP.PACK_AB R3, R125, R124 ;  /* 0x0000007c7d03723e */ /* 0x010fc600000000ff */
[----:B------:R3:W-:Y:S04]  /*19ae0*/  STS [R241+0x80], R2 ;  /* 0x00008002f1007388 */ /* 0x0007e80000000800 */
[----:B------:R4:W-:Y:S01]  /*19af0*/  STS [R241+0x480], R3 ;  /* 0x00048003f1007388 */ /* 0x0009e20000000800 */
[----:B--2---:R-:W-:Y:S02]  /*19b00*/  F2FP.PACK_AB R0, R137, R136 ;  /* 0x000000888900723e */ /* 0x004fe400000000ff */
[----:B---3--:R-:W-:-:S03]  /*19b10*/  F2FP.PACK_AB R2, R129, R128 ;  /* 0x000000808102723e */ /* 0x008fc600000000ff */
[----:B------:R2:W-:Y:S01]  /*19b20*/  STS [R240], R0 ;  /* 0x00000000f0007388 */ /* 0x0005e20000000800 */
[----:B----4-:R-:W-:-:S03]  /*19b30*/  F2FP.PACK_AB R3, R149, R148 ;  /* 0x000000949503723e */ /* 0x010fc600000000ff */
[----:B------:R3:W-:Y:S04]  /*19b40*/  STS [R240+0x400], R2 ;  /* 0x00040002f0007388 */ /* 0x0007e80000000800 */
[----:B------:R4:W-:Y:S01]  /*19b50*/  STS [R245+0x80], R3 ;  /* 0x00008003f5007388 */ /* 0x0009e20000000800 */
[----:B--2---:R-:W-:Y:S02]  /*19b60*/  F2FP.PACK_AB R0, R23, R22 ;  /* 0x000000161700723e */ /* 0x004fe400000000ff */
[----:B---3--:R-:W-:-:S03]  /*19b70*/  F2FP.PACK_AB R2, R153, R152 ;  /* 0x000000989902723e */ /* 0x008fc600000000ff */
[----:B------:R2:W-:Y:S01]  /*19b80*/  STS [R245+0x480], R0 ;  /* 0x00048000f5007388 */ /* 0x0005e20000000800 */
[----:B----4-:R-:W-:-:S03]  /*19b90*/  F2FP.PACK_AB R3, R27, R26 ;  /* 0x0000001a1b03723e */ /* 0x010fc600000000ff */
[----:B------:R3:W-:Y:S04]  /*19ba0*/  STS [R243], R2 ;  /* 0x00000002f3007388 */ /* 0x0007e80000000800 */
[----:B------:R4:W-:Y:S01]  /*19bb0*/  STS [R243+0x400], R3 ;  /* 0x00040003f3007388 */ /* 0x0009e20000000800 */
[----:B--2---:R-:W-:Y:S02]  /*19bc0*/  F2FP.PACK_AB R0, R29, R28 ;  /* 0x0000001c1d00723e */ /* 0x004fe400000000ff */
[----:B---3--:R-:W-:-:S03]  /*19bd0*/  F2FP.PACK_AB R2, R135, R134 ;  /* 0x000000868702723e */ /* 0x008fc600000000ff */
[----:B------:R2:W-:Y:S01]  /*19be0*/  STS [R244+0x80], R0 ;  /* 0x00008000f4007388 */ /* 0x0005e20000000800 */
[----:B----4-:R-:W-:-:S03]  /*19bf0*/  F2FP.PACK_AB R3, R25, R24 ;  /* 0x000000181903723e */ /* 0x010fc600000000ff */
[----:B------:R3:W-:Y:S04]  /*19c00*/  STS [R244+0x480], R2 ;  /* 0x00048002f4007388 */ /* 0x0007e80000000800 */
[----:B------:R4:W-:Y:S01]  /*19c10*/  STS [R242], R3 ;  /* 0x00000003f2007388 */ /* 0x0009e20000000800 */
[----:B--2---:R-:W-:Y:S02]  /*19c20*/  F2FP.PACK_AB R0, R31, R30 ;  /* 0x0000001e1f00723e */ /* 0x004fe400000000ff */
[----:B---3--:R-:W-:-:S03]  /*19c30*/  F2FP.PACK_AB R2, R37, R36 ;  /* 0x000000242502723e */ /* 0x008fc600000000ff */
[----:B------:R2:W-:Y:S01]  /*19c40*/  STS [R242+0x400], R0 ;  /* 0x00040000f2007388 */ /* 0x0005e20000000800 */
[----:B----4-:R-:W-:-:S03]  /*19c50*/  F2FP.PACK_AB R3, R39, R38 ;  /* 0x000000262703723e */ /* 0x010fc600000000ff */
[----:B------:R3:W-:Y:S04]  /*19c60*/  STS [R238+0x4080], R2 ;  /* 0x00408002ee007388 */ /* 0x0007e80000000800 */
[----:B------:R4:W-:Y:S01]  /*19c70*/  STS [R238+0x4480], R3 ;  /* 0x00448003ee007388 */ /* 0x0009e20000000800 */
        /* <DEDUP_REMOVED lines=59> */
[----:B------:R4:W-:Y:S04]  /*1a030*/  STS [R242+0x8400], R4 ;  /* 0x00840004f2007388 */ /* 0x0009e80000000800 */
[----:B------:R1:W-:Y:S01]  /*1a040*/  STS [R238+0xc080], R2 ;  /* 0x00c08002ee007388 */ /* 0x0003e20000000800 */
[----:B--2---:R-:W-:Y:S02]  /*1a050*/  F2FP.PACK_AB R0, R151, R150 ;  /* 0x000000969700723e */ /* 0x004fe400000000ff */
[----:B---3--:R-:W-:-:S03]  /*1a060*/  F2FP.PACK_AB R3, R171, R170 ;  /* 0x000000aaab03723e */ /* 0x008fc600000000ff */
[----:B------:R2:W-:Y:S01]  /*1a070*/  STS [R238+0xc480], R0 ;  /* 0x00c48000ee007388 */ /* 0x0005e20000000800 */
[----:B----4-:R-:W-:-:S03]  /*1a080*/  F2FP.PACK_AB R4, R97, R96 ;  /* 0x000000606104723e */ /* 0x010fc600000000ff */
[----:B------:R3:W-:Y:S01]  /*1a090*/  STS [R239+0xc400], R3 ;  /* 0x00c40003ef007388 */ /* 0x0007e20000000800 */
[----:B-1----:R-:W-:-:S03]  /*1a0a0*/  F2FP.PACK_AB R2, R163, R162 ;  /* 0x000000a2a302723e */ /* 0x002fc600000000ff */
[----:B------:R1:W-:Y:S04]  /*1a0b0*/  STS [R239+0xc000], R4 ;  /* 0x00c00004ef007388 */ /* 0x0003e80000000800 */
[----:B------:R4:W-:Y:S01]  /*1a0c0*/  STS [R241+0xc080], R2 ;  /* 0x00c08002f1007388 */ /* 0x0009e20000000800 */
[----:B--2---:R-:W-:Y:S02]  /*1a0d0*/  F2FP.PACK_AB R0, R155, R154 ;  /* 0x0000009a9b00723e */ /* 0x004fe400000000ff */
[----:B---3--:R-:W-:-:S03]  /*1a0e0*/  F2FP.PACK_AB R3, R111, R110 ;  /* 0x0000006e6f03723e */ /* 0x008fc600000000ff */
[----:B------:R2:W-:Y:S01]  /*1a0f0*/  STS [R241+0xc480], R0 ;  /* 0x00c48000f1007388 */ /* 0x0005e20000000800 */
[----:B-1----:R-:W-:-:S03]  /*1a100*/  F2FP.PACK_AB R4, R169, R168 ;  /* 0x000000a8a904723e */ /* 0x002fc600000000ff */
[----:B------:R1:W-:Y:S01]  /*1a110*/  STS [R240+0xc400], R3 ;  /* 0x00c40003f0007388 */ /* 0x0003e20000000800 */
[----:B----4-:R-:W-:-:S03]  /*1a120*/  F2FP.PACK_AB R2, R167, R166 ;  /* 0x000000a6a702723e */ /* 0x010fc600000000ff */
[----:B------:R3:W-:Y:S04]  /*1a130*/  STS [R240+0xc000], R4 ;  /* 0x00c00004f0007388 */ /* 0x0007e80000000800 */
[----:B------:R4:W-:Y:S01]  /*1a140*/  STS [R245+0xc080], R2 ;  /* 0x00c08002f5007388 */ /* 0x0009e20000000800 */
[----:B--2---:R-:W-:Y:S02]  /*1a150*/  F2FP.PACK_AB R0, R107, R106 ;  /* 0x0000006a6b00723e */ /* 0x004fe400000000ff */
[----:B-1----:R-:W-:-:S03]  /*1a160*/  F2FP.PACK_AB R3, R103, R102 ;  /* 0x000000666703723e */ /* 0x002fc600000000ff */
[----:B------:R1:W-:Y:S01]  /*1a170*/  STS [R245+0xc480], R0 ;  /* 0x00c48000f5007388 */ /* 0x0003e20000000800 */
[----:B---3--:R-:W-:-:S03]  /*1a180*/  F2FP.PACK_AB R4, R165, R164 ;  /* 0x000000a4a504723e */ /* 0x008fc600000000ff */
[----:B------:R2:W-:Y:S01]  /*1a190*/  STS [R243+0xc400], R3 ;  /* 0x00c40003f3007388 */ /* 0x0005e20000000800 */
[----:B----4-:R-:W-:-:S03]  /*1a1a0*/  F2FP.PACK_AB R2, R117, R116 ;  /* 0x000000747502723e */ /* 0x010fc600000000ff */
[----:B------:R3:W-:Y:S04]  /*1a1b0*/  STS [R243+0xc000], R4 ;  /* 0x00c00004f3007388 */ /* 0x0007e80000000800 */
[----:B------:R4:W-:Y:S01]  /*1a1c0*/  STS [R244+0xc080], R2 ;  /* 0x00c08002f4007388 */ /* 0x0009e20000000800 */
[----:B-1----:R-:W-:Y:S02]  /*1a1d0*/  F2FP.PACK_AB R0, R99, R98 ;  /* 0x000000626300723e */ /* 0x002fe400000000ff */
[----:B--2---:R-:W-:-:S03]  /*1a1e0*/  F2FP.PACK_AB R3, R105, R104 ;  /* 0x000000686903723e */ /* 0x004fc600000000ff */
[----:B------:R1:W-:Y:S01]  /*1a1f0*/  STS [R244+0xc480], R0 ;  /* 0x00c48000f4007388 */ /* 0x0003e20000000800 */
[----:B---3--:R-:W-:-:S03]  /*1a200*/  IMAD.MOV.U32 R4, RZ, RZ, 0x4 ;  /* 0x00000004ff047424 */ /* 0x008fc600078e00ff */
[----:B------:R2:W-:Y:S01]  /*1a210*/  STS [R242+0xc000], R3 ;  /* 0x00c00003f2007388 */ /* 0x0005e20000000800 */
[----:B----4-:R-:W-:Y:S02]  /*1a220*/  IMAD.MOV.U32 R2, RZ, RZ, RZ ;  /* 0x000000ffff027224 */ /* 0x010fe400078e00ff */
[----:B------:R-:W-:-:S04]  /*1a230*/  @P1 IMAD.WIDE R6, R231, R4, c[0x0][0x508] ;  /* 0x00014200e7061625 */ /* 0x000fc800078e0204 */
[----:B------:R-:W-:Y:S01]  /*1a240*/  IMAD.WIDE R4, R231, R4, c[0x0][0x500] ;  /* 0x00014000e7047625 */ /* 0x000fe200078e0204 */
        /* <DEDUP_REMOVED lines=12> */
.L_x_733:
[----:B------:R-:W2:Y:S01]  /*1a310*/  LDL R113, [R1+0x4] ;  /* 0x0000040001717983 */ /* 0x000ea20000100800 */
[----:B------:R-:W-:Y:S01]  /*1a320*/  IMAD.MOV.U32 R10, RZ, RZ, 0x368 ;  /* 0x00000368ff0a7424 */ /* 0x000fe200078e00ff */
[----:B------:R-:W-:Y:S01]  /*1a330*/  ISETP.GT.AND P2, PT, R3, 0x1, PT ;  /* 0x000000010300780c */ /* 0x000fe20003f44270 */
[----:B-1----:R-:W-:Y:S01]  /*1a340*/  IMAD.MOV.U32 R0, RZ, RZ, c[0x0][0x4e8] ;  /* 0x00013a00ff007624 */ /* 0x002fe200078e00ff */
[----:B------:R-:W-:Y:S01]  /*1a350*/  ISETP.NE.U32.AND P0, PT, RZ, c[0x0][0x500], PT ;  /* 0x00014000ff007a0c */ /* 0x000fe20003f05070 */
[----:B------:R-:W-:Y:S01]  /*1a360*/  IMAD.IADD R8, R225, 0x1, R224 ;  /* 0x00000001e1087824 */ /* 0x000fe200078e02e0 */
[----:B------:R-:W-:-:S02]  /*1a370*/  SEL R10, R10, 0x328, P2 ;  /* 0x000003280a0a7807 */ /* 0x000fc40001000000 */
[----:B------:R-:W-:Y:S02]  /*1a380*/  ISETP.NE.AND P3, PT, R0, 0x1, PT ;  /* 0x000000010000780c */ /* 0x000fe40003f65270 */
[----:B------:R-:W1:Y:S01]  /*1a390*/  LDC.64 R6, c[0x0][R10+0x170] ;  /* 0x00005c000a067b82 */ /* 0x000e620000000a00 */
[----:B------:R-:W-:Y:S02]  /*1a3a0*/  ISETP.NE.AND.EX P0, PT, RZ, c[0x0][0x504], PT, P0 ;  /* 0x00014100ff007a0c */ /* 0x000fe40003f05300 */
[----:B------:R-:W-:Y:S02]  /*1a3b0*/  SHF.R.S32.HI R3, RZ, 0x1f, R231 ;  /* 0x0000001fff037819 */ /* 0x000fe400000114e7 */
[----:B------:R-:W-:Y:S02]  /*1a3c0*/  SEL R0, R231, RZ, !P0 ;  /* 0x000000ffe7007207 */ /* 0x000fe40004000000 */
[----:B------:R-:W-:Y:S01]  /*1a3d0*/  SEL R4, R3, RZ, !P0 ;  /* 0x000000ff03047207 */ /* 0x000fe20004000000 */
[----:B------:R-:W3:Y:S01]  /*1a3e0*/  LDC.64 R14, c[0x0][R10+0x168] ;  /* 0x00005a000a0e7b82 */ /* 0x000ee20000000a00 */
[----:B------:R-:W-:-:S02]  /*1a3f0*/  SHF.R.S32.HI R21, RZ, 0x1f, R114 ;  /* 0x0000001fff157819 */ /* 0x000fc40000011472 */
[----:B------:R-:W-:Y:S01]  /*1a400*/  @P3 IMAD.HI.U32 R9, R8, c[0x0][0x4ec], RZ ;  /* 0x00013b0008093a27 */ /* 0x000fe200078e00ff */
[----:B------:R-:W-:Y:S02]  /*1a410*/  LOP3.LUT R214, R214, 0xfffffffd, RZ, 0xc0, !PT ;  /* 0xfffffffdd6d67812 */ /* 0x000fe400078ec0ff */
[----:B------:R-:W-:Y:S02]  /*1a420*/  LEA.HI R21, R21, R114, RZ, 0x5 ;  /* 0x0000007215157211 */ /* 0x000fe400078f28ff */
[----:B------:R4:W4:Y:S02]  /*1a430*/  LDC.64 R16, c[0x0][R10+0x178] ;  /* 0x00005e000a107b82 */ /* 0x0009240000000a00 */
[----:B------:R-:W-:-:S05]  /*1a440*/  LOP3.LUT R21, R21, 0xffffffe0, RZ, 0xc0, !PT ;  /* 0xffffffe015157812 */ /* 0x000fca00078ec0ff */
[----:B------:R-:W-:Y:S01]  /*1a450*/  IMAD.IADD R21, R114, 0x1, -R21 ;  /* 0x0000000172157824 */ /* 0x000fe200078e0a15 */
[----:B------:R4:W4:Y:S01]  /*1a460*/  LDC.64 R18, c[0x0][R10+0x160] ;  /* 0x000058000a127b82 */ /* 0x0009220000000a00 */
[----:B-1----:R-:W-:-:S04]  /*1a470*/  IMAD R3, R7, R0, RZ ;  /* 0x0000000007037224 */ /* 0x002fc800078e02ff */
[C---:B------:R-:W-:Y:S02]  /*1a480*/  IMAD R11, R6.reuse, R4, R3 ;  /* 0x00000004060b7224 */ /* 0x040fe400078e0203 */
[----:B------:R-:W-:-:S04]  /*1a490*/  IMAD.WIDE.U32 R4, R6, R0, RZ ;  /* 0x0000000006047225 */ /* 0x000fc800078e00ff */
[----:B---3--:R-:W-:-:S04]  /*1a4a0*/  IMAD.WIDE.U32 R6, R14, R226, RZ ;  /* 0x000000e20e067225 */ /* 0x008fc800078e00ff */
[----:B------:R-:W-:Y:S01]  /*1a4b0*/  IMAD.MOV.U32 R3, RZ, RZ, R8 ;  /* 0x000000ffff037224 */ /* 0x000fe200078e0008 */
[----:B------:R-:W-:Y:S01]  /*1a4c0*/  @P3 SHF.R.U32.HI R3, RZ, c[0x0][0x4f0], R9 ;  /* 0x00013c00ff033a19 */ /* 0x000fe20000011609 */
[----:B----4-:R-:W-:Y:S01]  /*1a4d0*/  IMAD R10, R15, R226, RZ ;  /* 0x000000e20f0a7224 */ /* 0x010fe200078e02ff */
[----:B------:R-:W-:Y:S01]  /*1a4e0*/  SEL R9, R248, RZ, P2 ;  /* 0x000000fff8097207 */ /* 0x000fe20001000000 */
[----:B------:R-:W-:Y:S01]  /*1a4f0*/  IMAD.IADD R13, R5, 0x1, R11 ;  /* 0x00000001050d7824 */ /* 0x000fe200078e020b */
[----:B-----5:R-:W-:Y:S01]  /*1a500*/  IADD3 R14, P1, P0, R4, R6, R2 ;  /* 0x00000006040e7210 */ /* 0x020fe2000783e002 */
[----:B------:R-:W-:Y:S01]  /*1a510*/  IMAD.IADD R4, R7, 0x1, R10 ;  /* 0x0000000107047824 */ /* 0x000fe200078e020a */
[----:B------:R-:W-:Y:S01]  /*1a520*/  SHF.R.S32.HI R10, RZ, 0x1f, R2 ;  /* 0x0000001fff0a7819 */ /* 0x000fe20000011402 */
[-C--:B------:R-:W-:Y:S02]  /*1a530*/  IMAD R11, R17, R9.reuse, RZ ;  /* 0x00000009110b7224 */ /* 0x080fe400078e02ff */
[----:B------:R-:W-:Y:S01]  /*1a540*/  IMAD.MOV R5, RZ, RZ, -R3 ;  /* 0x000000ffff057224 */ /* 0x000fe200078e0a03 */
[----:B------:R-:W-:Y:S01]  /*1a550*/  IADD3.X R13, R13, R4, R10, P1, P0 ;  /* 0x000000040d0d7210 */ /* 0x000fe20000fe040a */
[----:B------:R-:W-:-:S04]  /*1a560*/  IMAD.WIDE.U32 R6, R16, R9, RZ ;  /* 0x0000000910067225 */ /* 0x000fc800078e00ff */
        /* <DEDUP_REMOVED lines=13> */
[----:B------:R-:W-:Y:S01]  /*1a640*/  LEA R3, P0, R4, R6, 0x2 ;  /* 0x0000000604037211 */ /* 0x000fe200078010ff */
[----:B------:R-:W-:Y:S01]  /*1a650*/  IMAD R11, R12, c[0x0][0x4e8], RZ ;  /* 0x00013a000c0b7a24 */ /* 0x000fe200078e02ff */
[----:B------:R-:W-:-:S03]  /*1a660*/  SEL R7, R7, c[0x0][0x454], P2 ;  /* 0x0001150007077a07 */ /* 0x000fc60001000000 */
[----:B------:R-:W-:Y:S01]  /*1a670*/  SHFL.IDX PT, R6, R3, RZ, 0x1c1f ;  /* 0x001c1fff03067589 */ /* 0x000fe200000e0000 */
[----:B------:R-:W-:Y:S02]  /*1a680*/  LEA.HI.X R5, R4, R7, R5, 0x2, P0 ;  /* 0x0000000704057211 */ /* 0x000fe400000f1405 */
[----:B------:R-:W-:Y:S01]  /*1a690*/  LOP3.LUT P0, RZ, R21, 0x3, RZ, 0xc0, !PT ;  /* 0x0000000315ff7812 */ /* 0x000fe2000780c0ff */
[----:B------:R2:W-:Y:S04]  /*1a6a0*/  SHFL.IDX PT, R4, R3, 0x1, 0x1c1f ;  /* 0x003c1f0003047f89 */ /* 0x0005e800000e0000 */
[----:B------:R-:W1:Y:S04]  /*1a6b0*/  SHFL.IDX PT, R7, R5, RZ, 0x1c1f ;  /* 0x001c1fff05077589 */ /* 0x000e6800000e0000 */
[----:B------:R-:W3:Y:S01]  /*1a6c0*/  SHFL.IDX PT, R5, R5, 0x1, 0x1c1f ;  /* 0x003c1f0005057f89 */ /* 0x000ee200000e0000 */
[----:B--2---:R-:W-:-:S05]  /*1a6d0*/  IMAD.IADD R3, R113, 0x1, R224 ;  /* 0x0000000171037824 */ /* 0x004fca00078e02e0 */
[C---:B------:R-:W-:Y:S02]  /*1a6e0*/  ISETP.GE.OR P1, PT, R3.reuse, R11, P0 ;  /* 0x0000000b0300720c */ /* 0x040fe40000726670 */
[----:B------:R-:W-:-:S04]  /*1a6f0*/  IADD3 R9, R3, 0x8, RZ ;  /* 0x0000000803097810 */ /* 0x000fc80007ffe0ff */
[----:B------:R-:W-:-:S07]  /*1a700*/  ISETP.GE.OR P0, PT, R9, R11, P0 ;  /* 0x0000000b0900720c */ /* 0x000fce0000706670 */
[----:B-1----:R1:W-:Y:S01]  /*1a710*/  @!P1 ST.E [R6.64], R141 ;  /* 0x0000008d06009985 */ /* 0x0023e2000c101906 */
[----:B------:R-:W-:-:S05]  /*1a720*/  ISETP.GE.AND P1, PT, R9, R11, PT ;  /* 0x0000000b0900720c */ /* 0x000fca0003f26270 */
[----:B---3--:R1:W-:Y:S01]  /*1a730*/  @!P0 ST.E [R4.64], R20 ;  /* 0x0000001404008985 */ /* 0x0083e2000c101906 */
[----:B------:R-:W-:-:S07]  /*1a740*/  ISETP.GE.AND P0, PT, R3, R11, PT ;  /* 0x0000000b0300720c */ /* 0x000fce0003f06270 */
[----:B------:R-:W-:Y:S01]  /*1a750*/  @P1 LOP3.LUT R214, R214, 0x2, RZ, 0xfc, !PT ;  /* 0x00000002d6d61812 */ /* 0x000fe200078efcff */
[----:B------:R-:W-:Y:S05]  /*1a760*/  @P2 BRA `(.L_x_734) ;  /* 0x0000098000002947 */ /* 0x000fea0003800000 */
[----:B------:R-:W-:Y:S01]  /*1a770*/  IMAD R10, R10, c[0x0][0x3a0], RZ ;  /* 0x0000e8000a0a7a24 */ /* 0x000fe200078e02ff */
[----:B-1----:R-:W-:Y:S01]  /*1a780*/  LEA R6, R237, R213, 0x5 ;  /* 0x000000d5ed067211 */ /* 0x002fe200078e28ff */
[----:B------:R-:W-:Y:S01]  /*1a790*/  IMAD.WIDE.U32 R4, R2, c[0x0][0x3a0], RZ ;  /* 0x0000e80002047a25 */ /* 0x000fe200078e00ff */
[----:B------:R-:W-:Y:S01]  /*1a7a0*/  SHF.R.S32.HI R7, RZ, 0x1f, R0 ;  /* 0x0000001fff077819 */ /* 0x000fe20000011400 */
[----:B------:R1:W2:Y:S01]  /*1a7b0*/  LDS.128 R32, [R195+0x80] ;  /* 0x00008000c3207984 */ /* 0x0002a20000000c00 */
[----:B------:R-:W-:Y:S01]  /*1a7c0*/  IADD3 R6, R224, R6, RZ ;  /* 0x00000006e0067210 */ /* 0x000fe20007ffe0ff */
[----:B------:R-:W-:Y:S01]  /*1a7d0*/  IMAD R2, R2, c[0x0][0x3a4], R10 ;  /* 0x0000e90002027a24 */ /* 0x000fe200078e020a */
[----:B------:R-:W-:Y:S01]  /*1a7e0*/  IADD3 R12, R213, R224, RZ ;  /* 0x000000e0d50c7210 */ /* 0x000fe20007ffe0ff */
        /* <DEDUP_REMOVED lines=42> */
.L_x_802:
[----:B------:R-:W-:Y:S05]  /*1aa90*/  BRA.DIV ~URZ, `(.L_x_736) ;  /* 0x000047827f007947 */ /* 0x000fea000b800000 */
[----:B------:R4:W2:Y:S02]  /*1aaa0*/  SHFL.IDX PT, R2, R14, RZ, 0x181f ;  /* 0x00181fff0e027589 */ /* 0x0008a400000e0000 */
.L_x_803:
        /* <DEDUP_REMOVED lines=26> */
.L_x_738:
[----:B------:R-:W-:Y:S05]  /*1ac50*/  BSYNC B0 ;  /* 0x0000000000007941 */ /* 0x000fea0003800000 */
.L_x_737:
[----:B------:R-:W-:Y:S05]  /*1ac60*/  BRA.DIV ~URZ, `(.L_x_739) ;  /* 0x000046227f007947 */ /* 0x000fea000b800000 */
[----:B---3--:R3:W4:Y:S04]  /*1ac70*/  SHFL.IDX PT, R10, R13, 0x1, 0x181f ;  /* 0x00381f000d0a7f89 */ /* 0x00872800000e0000 */
[----:B--2---:R3:W2:Y:S02]  /*1ac80*/  SHFL.IDX PT, R2, R14, 0x1, 0x181f ;  /* 0x00381f000e027f89 */ /* 0x0046a400000e0000 */
.L_x_804:
        /* <DEDUP_REMOVED lines=20> */
.L_x_741:
[----:B------:R-:W-:Y:S05]  /*1add0*/  BSYNC B0 ;  /* 0x0000000000007941 */ /* 0x000fea0003800000 */
.L_x_740:
[----:B------:R-:W-:Y:S05]  /*1ade0*/  BRA.DIV ~URZ, `(.L_x_742) ;  /* 0x000045727f007947 */ /* 0x000fea000b800000 */
[----:B----4-:R4:W3:Y:S02]  /*1adf0*/  SHFL.IDX PT, R10, R13, 0x2, 0x181f ;  /* 0x00581f000d0a7f89 */ /* 0x0108e400000e0000 */
.L_x_805:
[----:B------:R-:W-:Y:S05]  /*1ae00*/  BRA.DIV ~URZ, `(.L_x_743) ;  /* 0x000045c27f007947 */ /* 0x000fea000b800000 */
[----:B--2---:R2:W4:Y:S02]  /*1ae10*/  SHFL.IDX PT, R2, R14, 0x2, 0x181f ;  /* 0x00581f000e027f89 */ /* 0x00452400000e0000 */
.L_x_806:
        /* <DEDUP_REMOVED lines=20> */
.L_x_745:
[----:B------:R-:W-:Y:S05]  /*1af60*/  BSYNC B0 ;  /* 0x0000000000007941 */ /* 0x000fea0003800000 */
.L_x_744:
[----:B------:R-:W-:Y:S05]  /*1af70*/  BRA.DIV ~URZ, `(.L_x_746) ;  /* 0x000044c27f007947 */ /* 0x000fea000b800000 */
[----:B---3--:R3:W2:Y:S04]  /*1af80*/  SHFL.IDX PT, R10, R13, 0x3, 0x181f ;  /* 0x00781f000d0a7f89 */ /* 0x0086a800000e0000 */
[----:B----4-:R3:W4:Y:S02]  /*1af90*/  SHFL.IDX PT, R2, R14, 0x3, 0x181f ;  /* 0x00781f000e027f89 */ /* 0x01072400000e0000 */
.L_x_807:
        /* <DEDUP_REMOVED lines=17> */
[----:B------:R-:W-:-:S04]  /*1b0b0*/  LEA R2, P0, R216, R2, 0x1 ;  /* 0x00000002d8027211 */ /* 0x000fc800078008ff */
[----:B------:R-:W-:-:S05]  /*1b0c0*/  LEA.HI.X R3, R216, R10, R18, 0x1, P0 ;  /* 0x0000000ad8037211 */ /* 0x000fca00000f0c12 */
[----:B------:R2:W-:Y:S01]  /*1b0d0*/  ST.E.128 [R2.64], R68 ;  /* 0x0000004402007985 */ /* 0x0005e2000c101d06 */
[----:B------:R-:W-:Y:S05]  /*1b0e0*/  BRA `(.L_x_747) ;  /* 0x0000281000007947 */ /* 0x000fea0003800000 */
.L_x_734:
        /* <DEDUP_REMOVED lines=33> */
.L_x_808:
[----:B------:R-:W-:Y:S05]  /*1b300*/  BRA.DIV ~URZ, `(.L_x_749) ;  /* 0x000042727f007947 */ /* 0x000fea000b800000 */
[----:B------:R3:W4:Y:S02]  /*1b310*/  SHFL.IDX PT, R0, R17, RZ, 0x1c1f ;  /* 0x001c1fff11007589 */ /* 0x00072400000e0000 */
.L_x_809:
[----:B------:R-:W-:Y:S01]  /*1b320*/  BSSY B0, `(.L_x_750) ;  /* 0x00000c0000007945 */ /* 0x000fe20003800000 */
[----:B------:R-:W-:Y:S05]  /*1b330*/  @P0 BRA `(.L_x_751) ;  /* 0x00000be000000947 */ /* 0x000fea0003800000 */
[C---:B------:R-:W-:Y:S02]  /*1b340*/  ISETP.GE.AND P2, PT, R209.reuse, c[0x0][0x3c8], PT ;  /* 0x0000f200d1007a0c */ /* 0x040fe40003f46270 */
[C---:B------:R-:W-:Y:S02]  /*1b350*/  IADD3 R11, R209.reuse, 0x8, RZ ;  /* 0x00000008d10b7810 */ /* 0x040fe40007ffe0ff */
[----:B------:R-:W-:Y:S02]  /*1b360*/  IADD3 R8, R209, 0x10, RZ ;  /* 0x00000010d1087810 */ /* 0x000fe40007ffe0ff */
[----:B------:R-:W-:Y:S02]  /*1b370*/  ISETP.GE.AND P1, PT, R11, c[0x0][0x3c8], PT ;  /* 0x0000f2000b007a0c */ /* 0x000fe40003f26270 */
[----:B------:R-:W-:-:S02]  /*1b380*/  ISETP.GE.AND P0, PT, R8, c[0x0][0x3c8], PT ;  /* 0x0000f20008007a0c */ /* 0x000fc40003f06270 */
[----:B------:R-:W-:Y:S02]  /*1b390*/  SHF.R.S32.HI R5, RZ, 0x1f, R209 ;  /* 0x0000001fff057819 */ /* 0x000fe400000114d1 */
[C---:B------:R-:W-:Y:S02]  /*1b3a0*/  IADD3 R9, R209.reuse, 0x18, RZ ;  /* 0x00000018d1097810 */ /* 0x040fe40007ffe0ff */
[C---:B----4-:R-:W-:Y:S02]  /*1b3b0*/  @!P2 LEA R2, P3, R209.reuse, R0, 0x2 ;  /* 0x00000000d102a211 */ /* 0x050fe400078610ff */
[C---:B------:R-:W-:Y:S02]  /*1b3c0*/  IADD3 R12, R209.reuse, 0x8, RZ ;  /* 0x00000008d10c7810 */ /* 0x040fe40007ffe0ff */
[C---:B--2---:R-:W-:Y:S02]  /*1b3d0*/  @!P2 LEA.HI.X R3, R209.reuse, R4, R5, 0x2, P3 ;  /* 0x00000004d103a211 */ /* 0x044fe400018f1405 */
[----:B------:R-:W-:-:S02]  /*1b3e0*/  IADD3 R5, R209, 0x20, RZ ;  /* 0x00000020d1057810 */ /* 0x000fc40007ffe0ff */
[----:B------:R-:W-:Y:S01]  /*1b3f0*/  IADD3 R10, R209, 0x10, RZ ;  /* 0x00000010d10a7810 */ /* 0x000fe20007ffe0ff */
[----:B------:R2:W-:Y:S01]  /*1b400*/  @!P2 ST.E.64 [R2.64], R160 ;  /* 0x000000a00200a985 */ /* 0x0005e2000c101b06 */
[----:B------:R-:W-:Y:S02]  /*1b410*/  ISETP.GE.AND P5, PT, R9, c[0x0][0x3c8], PT ;  /* 0x0000f20009007a0c */ /* 0x000fe40003fa6270 */
[----:B------:R-:W-:Y:S02]  /*1b420*/  ISETP.GE.AND P4, PT, R5, c[0x0][0x3c8], PT ;  /* 0x0000f20005007a0c */ /* 0x000fe40003f86270 */
[----:B------:R-:W-:Y:S02]  /*1b430*/  @!P1 LEA R6, P3, R11, R0, 0x2 ;  /* 0x000000000b069211 */ /* 0x000fe400078610ff */
[----:B------:R-:W-:Y:S02]  /*1b440*/  SHF.R.S32.HI R12, RZ, 0x1f, R12 ;  /* 0x0000001fff0c7819 */ /* 0x000fe4000001140c */
[----:B------:R-:W-:-:S02]  /*1b450*/  SHF.R.S32.HI R10, RZ, 0x1f, R10 ;  /* 0x0000001fff0a7819 */ /* 0x000fc4000001140a */
[----:B------:R-:W-:Y:S02]  /*1b460*/  ISETP.GE.AND P6, PT, R252, c[0x0][0x3c8], PT ;  /* 0x0000f200fc007a0c */ /* 0x000fe40003fc6270 */
[----:B------:R-:W-:Y:S02]  /*1b470*/  @!P1 LEA.HI.X R7, R11, R4, R12, 0x2, P3 ;  /* 0x000000040b079211 */ /* 0x000fe400018f140c */
[----:B------:R-:W-:-:S03]  /*1b480*/  ISETP.GE.AND P3, PT, R251, c[0x0][0x3c8], PT ;  /* 0x0000f200fb007a0c */ /* 0x000fc60003f66270 */
[----:B------:R4:W-:Y:S01]  /*1b490*/  @!P1 ST.E.64 [R6.64], R142 ;  /* 0x0000008e06009985 */ /* 0x0009e2000c101b06 */
[----:B--2---:R-:W-:-:S04]  /*1b4a0*/  @!P0 LEA R2, P2, R8, R0, 0x2 ;  /* 0x0000000008028211 */ /* 0x004fc800078410ff */
[----:B------:R-:W-:Y:S02]  /*1b4b0*/  @!P0 LEA.HI.X R3, R8, R4, R10, 0x2, P2 ;  /* 0x0000000408038211 */ /* 0x000fe400010f140a */
[C---:B------:R-:W-:Y:S02]  /*1b4c0*/  IADD3 R10, R209.reuse, 0x18, RZ ;  /* 0x00000018d10a7810 */ /* 0x040fe40007ffe0ff */
[----:B------:R-:W-:Y:S01]  /*1b4d0*/  IADD3 R8, R209, 0x20, RZ ;  /* 0x00000020d1087810 */ /* 0x000fe20007ffe0ff */
[----:B------:R2:W-:Y:S01]  /*1b4e0*/  @!P0 ST.E.64 [R2.64], R132 ;  /* 0x0000008402008985 */ /* 0x0005e2000c101b06 */
[----:B------:R-:W-:Y:S02]  /*1b4f0*/  SHF.R.S32.HI R10, RZ, 0x1f, R10 ;  /* 0x0000001fff0a7819 */ /* 0x000fe4000001140a */
[----:B------:R-:W-:Y:S02]  /*1b500*/  SHF.R.S32.HI R8, RZ, 0x1f, R8 ;  /* 0x0000001fff087819 */ /* 0x000fe40000011408 */
[----:B------:R-:W-:-:S02]  /*1b510*/  ISETP.GE.AND P2, PT, R250, c[0x0][0x3c8], PT ;  /* 0x0000f200fa007a0c */ /* 0x000fc40003f46270 */
[----:B----4-:R-:W-:-:S04]  /*1b520*/  @!P5 LEA R6, P1, R9, R0, 0x2 ;  /* 0x000000000906d211 */ /* 0x010fc800078210ff */
[----:B------:R-:W-:Y:S02]  /*1b530*/  @!P5 LEA.HI.X R7, R9, R4, R10, 0x2, P1 ;  /* 0x000000040907d211 */ /* 0x000fe400008f140a */
[----:B------:R-:W-:-:S03]  /*1b540*/  SHF.R.S32.HI R10, RZ, 0x1f, R252 ;  /* 0x0000001fff0a7819 */ /* 0x000fc600000114fc */
[----:B------:R4:W-:Y:S01]  /*1b550*/  @!P5 ST.E.64 [R6.64], R136 ;  /* 0x000000880600d985 */ /* 0x0009e2000c101b06 */
[----:B--2---:R-:W-:-:S04]  /*1b560*/  @!P4 LEA R2, P0, R5, R0, 0x2 ;  /* 0x000000000502c211 */ /* 0x004fc800078010ff */
[----:B------:R-:W-:Y:S02]  /*1b570*/  @!P4 LEA.HI.X R3, R5, R4, R8, 0x2, P0 ;  /* 0x000000040503c211 */ /* 0x000fe400000f1408 */
[C---:B------:R-:W-:Y:S02]  /*1b580*/  @!P6 LEA R8, P1, R252.reuse, R0, 0x2 ;  /* 0x00000000fc08e211 */ /* 0x040fe400078210ff */
[----:B------:R-:W-:Y:S01]  /*1b590*/  SHF.R.S32.HI R5, RZ, 0x1f, R251 ;  /* 0x0000001fff057819 */ /* 0x000fe200000114fb */
[----:B------:R2:W-:Y:S01]  /*1b5a0*/  @!P4 ST.E.64 [R2.64], R148 ;  /* 0x000000940200c985 */ /* 0x0005e2000c101b06 */
[----:B------:R-:W-:Y:S02]  /*1b5b0*/  @!P6 LEA.HI.X R9, R252, R4, R10, 0x2, P1 ;  /* 0x00000004fc09e211 */ /* 0x000fe400008f140a */
[----:B------:R-:W-:Y:S02]  /*1b5c0*/  SHF.R.S32.HI R10, RZ, 0x1f, R250 ;  /* 0x0000001fff0a7819 */ /* 0x000fe400000114fa */
[----:B------:R-:W-:Y:S01]  /*1b5d0*/  ISETP.GE.AND P1, PT, R246, c[0x0][0x3c8], PT ;  /* 0x0000f200f6007a0c */ /* 0x000fe20003f26270 */
[----:B------:R5:W-:Y:S01]  /*1b5e0*/  @!P6 ST.E.64 [R8.64], R152 ;  /* 0x000000980800e985 */ /* 0x000be2000c101b06 */
[----:B------:R-:W-:-:S02]  /*1b5f0*/  ISETP.GE.AND P6, PT, R249, c[0x0][0x3c8], PT ;  /* 0x0000f200f9007a0c */ /* 0x000fc40003fc6270 */
[----:B----4-:R-:W-:-:S04]  /*1b600*/  @!P3 LEA R6, P0, R251, R0, 0x2 ;  /* 0x00000000fb06b211 */ /* 0x010fc800078010ff */
[----:B------:R-:W-:Y:S02]  /*1b610*/  @!P3 LEA.HI.X R7, R251, R4, R5, 0x2, P0 ;  /* 0x00000004fb07b211 */ /* 0x000fe400000f1405 */
[----:B------:R-:W-:-:S03]  /*1b620*/  IADD3 R5, R209, 0x50, RZ ;  /* 0x00000050d1057810 */ /* 0x000fc60007ffe0ff */
[----:B------:R4:W-:Y:S01]  /*1b630*/  @!P3 ST.E.64 [R6.64], R28 ;  /* 0x0000001c0600b985 */ /* 0x0009e2000c101b06 */
[----:B------:R-:W-:Y:S02]  /*1b640*/  ISETP.GE.AND P5, PT, R5, c[0x0][0x3c8], PT ;  /* 0x0000f20005007a0c */ /* 0x000fe40003fa6270 */
[----:B------:R-:W-:Y:S02]  /*1b650*/  SHF.R.S32.HI R11, RZ, 0x1f, R5 ;  /* 0x0000001fff0b7819 */ /* 0x000fe40000011405 */
[----:B--2---:R-:W-:-:S04]  /*1b660*/  @!P2 LEA R2, P4, R250, R0, 0x2 ;  /* 0x00000000fa02a211 */ /* 0x004fc800078810ff */
[----:B------:R-:W-:Y:S02]  /*1b670*/  @!P2 LEA.HI.X R3, R250, R4, R10, 0x2, P4 ;  /* 0x00000004fa03a211 */ /* 0x000fe400020f140a */
[C---:B-----5:R-:W-:Y:S02]  /*1b680*/  @!P6 LEA R8, P0, R249.reuse, R0, 0x2 ;  /* 0x00000000f908e211 */ /* 0x060fe400078010ff */
[----:B------:R-:W-:Y:S01]  /*1b690*/  SHF.R.S32.HI R10, RZ, 0x1f, R249 ;  /* 0x0000001fff0a7819 */ /* 0x000fe200000114f9 */
[----:B------:R2:W-:Y:S03]  /*1b6a0*/  @!P2 ST.E.64 [R2.64], R24 ;  /* 0x000000180200a985 */ /* 0x0005e6000c101b06 */
[----:B------:R-:W-:Y:S02]  /*1b6b0*/  @!P6 LEA.HI.X R9, R249, R4, R10, 0x2, P0 ;  /* 0x00000004f909e211 */ /* 0x000fe400000f140a */
[----:B------:R-:W-:-:S03]  /*1b6c0*/  @!P5 LEA R10, P0, R5, R0, 0x2 ;  /* 0x00000000050ad211 */ /* 0x000fc600078010ff */
[----:B------:R5:W-:Y:S01]  /*1b6d0*/  @!P6 ST.E.64 [R8.64], R36 ;  /* 0x000000240800e985 */ /* 0x000be2000c101b06 */
[----:B----4-:R-:W-:Y:S02]  /*1b6e0*/  SHF.R.S32.HI R7, RZ, 0x1f, R246 ;  /* 0x0000001fff077819 */ /* 0x010fe400000114f6 */
[C---:B------:R-:W-:Y:S02]  /*1b6f0*/  @!P1 LEA R6, P2, R246.reuse, R0, 0x2 ;  /* 0x00000000f6069211 */ /* 0x040fe400078410ff */
[-C--:B------:R-:W-:Y:S02]  /*1b700*/  @!P5 LEA.HI.X R11, R5, R4.reuse, R11, 0x2, P0 ;  /* 0x00000004050bd211 */ /* 0x080fe400000f140b */
[----:B------:R-:W-:Y:S02]  /*1b710*/  @!P1 LEA.HI.X R7, R246, R4, R7, 0x2, P2 ;  /* 0x00000004f6079211 */ /* 0x000fe400010f1407 */
[----:B------:R-:W-:-:S03]  /*1b720*/  IADD3 R5, R209, 0x68, RZ ;  /* 0x00000068d1057810 */ /* 0x000fc60007ffe0ff */
[----:B------:R4:W-:Y:S01]  /*1b730*/  @!P1 ST.E.64 [R6.64], R32 ;  /* 0x0000002006009985 */ /* 0x0009e2000c101b06 */
[----:B------:R-:W-:-:S03]  /*1b740*/  ISETP.GE.AND P2, PT, R5, c[0x0][0x3c8], PT ;  /* 0x0000f20005007a0c */ /* 0x000fc60003f46270 */
[----:B------:R1:W-:Y:S01]  /*1b750*/  @!P5 ST.E.64 [R10.64], R44 ;  /* 0x0000002c0a00d985 */ /* 0x0003e2000c101b06 */
[C---:B--2---:R-:W-:Y:S02]  /*1b760*/  IADD3 R3, R209.reuse, 0x58, RZ ;  /* 0x00000058d1037810 */ /* 0x044fe40007ffe0ff */
[----:B------:R-:W-:Y:S02]  /*1b770*/  IADD3 R2, R209, 0x60, RZ ;  /* 0x00000060d1027810 */ /* 0x000fe40007ffe0ff */
[----:B------:R-:W-:Y:S02]  /*1b780*/  ISETP.GE.AND P3, PT, R3, c[0x0][0x3c8], PT ;  /* 0x0000f20003007a0c */ /* 0x000fe40003f66270 */
[----:B------:R-:W-:Y:S02]  /*1b790*/  ISETP.GE.AND P4, PT, R2, c[0x0][0x3c8], PT ;  /* 0x0000f20002007a0c */ /* 0x000fe40003f86270 */
[----:B-----5:R-:W-:-:S09]  /*1b7a0*/  SHF.R.S32.HI R9, RZ, 0x1f, R3 ;  /* 0x0000001fff097819 */ /* 0x020fd20000011403 */
[-C--:B------:R-:W-:Y:S02]  /*1b7b0*/  @!P3 LEA R8, P1, R3, R0.reuse, 0x2 ;  /* 0x000000000308b211 */ /* 0x080fe400078210ff */
[----:B------:R-:W-:Y:S02]  /*1b7c0*/  @!P4 LEA R12, P0, R2, R0, 0x2 ;  /* 0x00000000020cc211 */ /* 0x000fe400078010ff */
[----:B----4-:R-:W-:Y:S02]  /*1b7d0*/  IADD3 R6, R209, 0x70, RZ ;  /* 0x00000070d1067810 */ /* 0x010fe40007ffe0ff */
[----:B------:R-:W-:Y:S02]  /*1b7e0*/  SHF.R.S32.HI R7, RZ, 0x1f, R2 ;  /* 0x0000001fff077819 */ /* 0x000fe40000011402 */
[----:B------:R-:W-:Y:S02]  /*1b7f0*/  ISETP.GE.AND P6, PT, R6, c[0x0][0x3c8], PT ;  /* 0x0000f20006007a0c */ /* 0x000fe40003fc6270 */
[----:B------:R-:W-:-:S02]  /*1b800*/  @!P3 LEA.HI.X R9, R3, R4, R9, 0x2, P1 ;  /* 0x000000040309b211 */ /* 0x000fc400008f1409 */
[C---:B------:R-:W-:Y:S02]  /*1b810*/  IADD3 R3, R209.reuse, 0x78, RZ ;  /* 0x00000078d1037810 */ /* 0x040fe40007ffe0ff */
[----:B------:R-:W-:Y:S01]  /*1b820*/  @!P4 LEA.HI.X R13, R2, R4, R7, 0x2, P0 ;  /* 0x00000004020dc211 */ /* 0x000fe200000f1407 */
[----:B------:R2:W-:Y:S01]  /*1b830*/  @!P3 ST.E.64 [R8.64], R40 ;  /* 0x000000280800b985 */ /* 0x0005e2000c101b06 */
[----:B------:R-:W-:Y:S02]  /*1b840*/  IADD3 R2, R209, 0x80, RZ ;  /* 0x00000080d1027810 */ /* 0x000fe40007ffe0ff */
[----:B------:R-:W-:Y:S01]  /*1b850*/  ISETP.GE.AND P3, PT, R3, c[0x0][0x3c8], PT ;  /* 0x0000f20003007a0c */ /* 0x000fe20003f66270 */
[----:B------:R4:W-:Y:S01]  /*1b860*/  @!P4 ST.E.64 [R12.64], R52 ;  /* 0x000000340c00c985 */ /* 0x0009e2000c101b06 */
[----:B------:R-:W-:Y:S02]  /*1b870*/  ISETP.GE.AND P5, PT, R2, c[0x0][0x3c8], PT ;  /* 0x0000f20002007a0c */ /* 0x000fe40003fa6270 */
[----:B------:R-:W-:-:S02]  /*1b880*/  SHF.R.S32.HI R7, RZ, 0x1f, R5 ;  /* 0x0000001fff077819 */ /* 0x000fc40000011405 */
[----:B-1----:R-:W-:Y:S02]  /*1b890*/  SHF.R.S32.HI R11, RZ, 0x1f, R6 ;  /* 0x0000001fff0b7819 */ /* 0x002fe40000011406 */
[----:B------:R-:W-:-:S04]  /*1b8a0*/  @!P6 LEA R10, P0, R6, R0, 0x2 ;  /* 0x00000000060ae211 */ /* 0x000fc800078010ff */
[----:B------:R-:W-:Y:S02]  /*1b8b0*/  @!P6 LEA.HI.X R11, R6, R4, R11, 0x2, P0 ;  /* 0x00000004060be211 */ /* 0x000fe400000f140b */
[----:B------:R-:W-:Y:S02]  /*1b8c0*/  IADD3 R6, R209, 0x88, RZ ;  /* 0x00000088d1067810 */ /* 0x000fe40007ffe0ff */
[----:B--2---:R-:W-:-:S04]  /*1b8d0*/  @!P2 LEA R8, P1, R5, R0, 0x2 ;  /* 0x000000000508a211 */ /* 0x004fc800078210ff */
[----:B------:R-:W-:Y:S02]  /*1b8e0*/  @!P2 LEA.HI.X R9, R5, R4, R7, 0x2, P1 ;  /* 0x000000040509a211 */ /* 0x000fe400008f1407 */
[----:B------:R-:W-:Y:S02]  /*1b8f0*/  IADD3 R5, R209, 0x90, RZ ;  /* 0x00000090d1057810 */ /* 0x000fe40007ffe0ff */
[----:B------:R-:W-:Y:S01]  /*1b900*/  SHF.R.S32.HI R7, RZ, 0x1f, R2 ;  /* 0x0000001fff077819 */ /* 0x000fe20000011402 */
[----:B------:R1:W-:Y:S01]  /*1b910*/  @!P2 ST.E.64 [R8.64], R48 ;  /* 0x000000300800a985 */ /* 0x0003e2000c101b06 */
[----:B------:R-:W-:Y:S02]  /*1b920*/  ISETP.GE.AND P2, PT, R6, c[0x0][0x3c8], PT ;  /* 0x0000f20006007a0c */ /* 0x000fe40003f46270 */
[----:B----4-:R-:W-:Y:S01]  /*1b930*/  @!P5 LEA R12, P0, R2, R0, 0x2 ;  /* 0x00000000020cd211 */ /* 0x010fe200078010ff */
[----:B------:R2:W-:Y:S01]  /*1b940*/  @!P6 ST.E.64 [R10.64], R60 ;  /* 0x0000003c0a00e985 */ /* 0x0005e2000c101b06 */
[----:B------:R-:W-:-:S02]  /*1b950*/  ISETP.GE.AND P4, PT, R5, c[0x0][0x3c8], PT ;  /* 0x0000f20005007a0c */ /* 0x000fc40003f86270 */
[----:B------:R-:W-:Y:S02]  /*1b960*/  @!P5 LEA.HI.X R13, R2, R4, R7, 0x2, P0 ;  /* 0x00000004020dd211 */ /* 0x000fe400000f1407 */
[----:B------:R-:W-:Y:S02]  /*1b970*/  IADD3 R2, R209, 0xa0, RZ ;  /* 0x000000a0d1027810 */ /* 0x000fe40007ffe0ff */
[----:B------:R-:W-:Y:S02]  /*1b980*/  SHF.R.S32.HI R7, RZ, 0x1f, R5 ;  /* 0x0000001fff077819 */ /* 0x000fe40000011405 */
[----:B-1----:R-:W-:Y:S02]  /*1b990*/  SHF.R.S32.HI R9, RZ, 0x1f, R3 ;  /* 0x0000001fff097819 */ /* 0x002fe40000011403 */
[----:B------:R-:W-:-:S03]  /*1b9a0*/  @!P3 LEA R8, P1, R3, R0, 0x2 ;  /* 0x000000000308b211 */ /* 0x000fc600078210ff */
[----:B--2---:R-:W-:Y:S02]  /*1b9b0*/  @!P4 LEA R10, P0, R5, R0, 0x2 ;  /* 0x00000000050ac211 */ /* 0x004fe400078010ff */
[-C--:B------:R-:W-:Y:S02]  /*1b9c0*/  @!P3 LEA.HI.X R9, R3, R4.reuse, R9, 0x2, P1 ;  /* 0x000000040309b211 */ /* 0x080fe400008f1409 */
[----:B------:R-:W-:Y:S02]  /*1b9d0*/  IADD3 R3, R209, 0x98, RZ ;  /* 0x00000098d1037810 */ /* 0x000fe40007ffe0ff */
[----:B------:R-:W-:Y:S01]  /*1b9e0*/  @!P4 LEA.HI.X R11, R5, R4, R7, 0x2, P0 ;  /* 0x00000004050bc211 */ /* 0x000fe200000f1407 */
[----:B------:R1:W-:Y:S01]  /*1b9f0*/  @!P3 ST.E.64 [R8.64], R56 ;  /* 0x000000380800b985 */ /* 0x0003e2000c101b06 */
[----:B------:R-:W-:Y:S02]  /*1ba00*/  ISETP.GE.AND P3, PT, R3, c[0x0][0x3c8], PT ;  /* 0x0000f20003007a0c */ /* 0x000fe40003f66270 */
[----:B------:R-:W-:Y:S01]  /*1ba10*/  IADD3 R5, R209, 0xb0, RZ ;  /* 0x000000b0d1057810 */ /* 0x000fe20007ffe0ff */
[----:B------:R2:W-:Y:S01]  /*1ba20*/  @!P5 ST.E.64 [R12.64], R68 ;  /* 0x000000440c00d985 */ /* 0x0005e2000c101b06 */
[----:B------:R-:W-:-:S02]  /*1ba30*/  ISETP.GE.AND P5, PT, R2, c[0x0][0x3c8], PT ;  /* 0x0000f20002007a0c */ /* 0x000fc40003fa6270 */
[----:B------:R-:W-:Y:S02]  /*1ba40*/  SHF.R.S32.HI R7, RZ, 0x1f, R2 ;  /* 0x0000001fff077819 */ /* 0x000fe40000011402 */
[----:B------:R-:W-:Y:S02]  /*1ba50*/  ISETP.GE.AND P6, PT, R5, c[0x0][0x3c8], PT ;  /* 0x0000f20005007a0c */ /* 0x000fe40003fc6270 */
[----:B-1----:R-:W-:Y:S02]  /*1ba60*/  SHF.R.S32.HI R9, RZ, 0x1f, R6 ;  /* 0x0000001fff097819 */ /* 0x002fe40000011406 */
[----:B------:R-:W-:-:S05]  /*1ba70*/  @!P2 LEA R8, P1, R6, R0, 0x2 ;  /* 0x000000000608a211 */ /* 0x000fca00078210ff */
[----:B--2---:R-:W-:Y:S02]  /*1ba80*/  @!P5 LEA R12, P0, R2, R0, 0x2 ;  /* 0x00000000020cd211 */ /* 0x004fe400078010ff */
[-C--:B------:R-:W-:Y:S02]  /*1ba90*/  @!P2 LEA.HI.X R9, R6, R4.reuse, R9, 0x2, P1 ;  /* 0x000000040609a211 */ /* 0x080fe400008f1409 */
[C---:B------:R-:W-:Y:S02]  /*1baa0*/  IADD3 R6, R209.reuse, 0xa8, RZ ;  /* 0x000000a8d1067810 */ /* 0x040fe40007ffe0ff */
[----:B------:R-:W-:Y:S01]  /*1bab0*/  @!P5 LEA.HI.X R13, R2, R4, R7, 0x2, P0 ;  /* 0x00000004020dd211 */ /* 0x000fe200000f1407 */
[----:B------:R1:W-:Y:S01]  /*1bac0*/  @!P2 ST.E.64 [R8.64], R64 ;  /* 0x000000400800a985 */ /* 0x0003e2000c101b06 */
[----:B------:R-:W-:Y:S02]  /*1bad0*/  ISETP.GE.AND P2, PT, R6, c[0x0][0x3c8], PT ;  /* 0x0000f20006007a0c */ /* 0x000fe40003f46270 */
[----:B------:R-:W-:Y:S01]  /*1bae0*/  IADD3 R2, R209, 0xc0, RZ ;  /* 0x000000c0d1027810 */ /* 0x000fe20007ffe0ff */
[----:B------:R2:W-:Y:S01]  /*1baf0*/  @!P4 ST.E.64 [R10.64], R76 ;  /* 0x0000004c0a00c985 */ /* 0x0005e2000c101b06 */
[----:B------:R-:W-:-:S02]  /*1bb00*/  SHF.R.S32.HI R7, RZ, 0x1f, R5 ;  /* 0x0000001fff077819 */ /* 0x000fc40000011405 */
[----:B------:R-:W-:Y:S02]  /*1bb10*/  ISETP.GE.AND P4, PT, R2, c[0x0][0x3c8], PT ;  /* 0x0000f20002007a0c */ /* 0x000fe40003f86270 */
[----:B-1----:R-:W-:Y:S02]  /*1bb20*/  SHF.R.S32.HI R9, RZ, 0x1f, R3 ;  /* 0x0000001fff097819 */ /* 0x002fe40000011403 */
[-C--:B------:R-:W-:Y:S02]  /*1bb30*/  @!P3 LEA R8, P1, R3, R0.reuse, 0x2 ;  /* 0x000000000308b211 */ /* 0x080fe400078210ff */
[----:B--2---:R-:W-:Y:S02]  /*1bb40*/  @!P6 LEA R10, P0, R5, R0, 0x2 ;  /* 0x00000000050ae211 */ /* 0x004fe400078010ff */
[----:B------:R-:W-:Y:S02]  /*1bb50*/  @!P3 LEA.HI.X R9, R3, R4, R9, 0x2, P1 ;  /* 0x000000040309b211 */ /* 0x000fe400008f1409 */
[----:B------:R-:W-:-:S02]  /*1bb60*/  IADD3 R3, R209, 0xb8, RZ ;  /* 0x000000b8d1037810 */ /* 0x000fc40007ffe0ff */
[----:B------:R-:W-:Y:S01]  /*1bb70*/  @!P6 LEA.HI.X R11, R5, R4, R7, 0x2, P0 ;  /* 0x00000004050be211 */ /* 0x000fe200000f1407 */
[----:B------:R1:W-:Y:S01]  /*1bb80*/  @!P3 ST.E.64 [R8.64], R72 ;  /* 0x000000480800b985 */ /* 0x0003e2000c101b06 */
[----:B------:R-:W-:Y:S02]  /*1bb90*/  ISETP.GE.AND P3, PT, R3, c[0x0][0x3c8], PT ;  /* 0x0000f20003007a0c */ /* 0x000fe40003f66270 */
[----:B------:R-:W-:Y:S01]  /*1bba0*/  IADD3 R5, R209, 0xd0, RZ ;  /* 0x000000d0d1057810 */ /* 0x000fe20007ffe0ff */
[----:B------:R2:W-:Y:S01]  /*1bbb0*/  @!P5 ST.E.64 [R12.64], R84 ;  /* 0x000000540c00d985 */ /* 0x0005e2000c101b06 */
[----:B------:R-:W-:Y:S02]  /*1bbc0*/  SHF.R.S32.HI R7, RZ, 0x1f, R2 ;  /* 0x0000001fff077819 */ /* 0x000fe40000011402 */
[----:B------:R-:W-:Y:S02]  /*1bbd0*/  ISETP.GE.AND P5, PT, R5, c[0x0][0x3c8], PT ;  /* 0x0000f20005007a0c */ /* 0x000fe40003fa6270 */
[----:B-1----:R-:W-:-:S02]  /*1bbe0*/  SHF.R.S32.HI R9, RZ, 0x1f, R6 ;  /* 0x0000001fff097819 */ /* 0x002fc40000011406 */
[-C--:B------:R-:W-:Y:S02]  /*1bbf0*/  @!P2 LEA R8, P1, R6, R0.reuse, 0x2 ;  /* 0x000000000608a211 */ /* 0x080fe400078210ff */
[----:B--2---:R-:W-:Y:S02]  /*1bc00*/  @!P4 LEA R12, P0, R2, R0, 0x2 ;  /* 0x00000000020cc211 */ /* 0x004fe400078010ff */
[-C--:B------:R-:W-:Y:S02]  /*1bc10*/  @!P2 LEA.HI.X R9, R6, R4.reuse, R9, 0x2, P1 ;  /* 0x000000040609a211 */ /* 0x080fe400008f1409 */
[----:B------:R-:W-:Y:S02]  /*1bc20*/  IADD3 R6, R209, 0xc8, RZ ;  /* 0x000000c8d1067810 */ /* 0x000fe40007ffe0ff */
[----:B------:R-:W-:Y:S01]  /*1bc30*/  @!P4 LEA.HI.X R13, R2, R4, R7, 0x2, P0 ;  /* 0x00000004020dc211 */ /* 0x000fe200000f1407 */
[----:B------:R1:W-:Y:S01]  /*1bc40*/  @!P2 ST.E.64 [R8.64], R80 ;  /* 0x000000500800a985 */ /* 0x0003e2000c101b06 */
[----:B------:R-:W-:-:S02]  /*1bc50*/  ISETP.GE.AND P2, PT, R6, c[0x0][0x3c8], PT ;  /* 0x0000f20006007a0c */ /* 0x000fc40003f46270 */
[C---:B------:R-:W-:Y:S01]  /*1bc60*/  IADD3 R2, R209.reuse, 0xd8, RZ ;  /* 0x000000d8d1027810 */ /* 0x040fe20007ffe0ff */
[----:B------:R2:W-:Y:S01]  /*1bc70*/  @!P6 ST.E.64 [R10.64], R92 ;  /* 0x0000005c0a00e985 */ /* 0x0005e2000c101b06 */
[----:B------:R-:W-:-:S04]  /*1bc80*/  IADD3 R7, R209, 0xe0, RZ ;  /* 0x000000e0d1077810 */ /* 0x000fc80007ffe0ff */
[----:B------:R-:W-:Y:S02]  /*1bc90*/  ISETP.GE.AND P6, PT, R7, c[0x0][0x3c8], PT ;  /* 0x0000f20007007a0c */ /* 0x000fe40003fc6270 */
[----:B-1----:R-:W-:Y:S02]  /*1bca0*/  SHF.R.S32.HI R9, RZ, 0x1f, R3 ;  /* 0x0000001fff097819 */ /* 0x002fe40000011403 */
[-C--:B------:R-:W-:Y:S02]  /*1bcb0*/  @!P3 LEA R8, P1, R3, R0.reuse, 0x2 ;  /* 0x000000000308b211 */ /* 0x080fe400078210ff */
[----:B--2---:R-:W-:Y:S02]  /*1bcc0*/  @!P5 LEA R10, P0, R5, R0, 0x2 ;  /* 0x00000000050ad211 */ /* 0x004fe400078010ff */
[----:B------:R-:W-:Y:S02]  /*1bcd0*/  @!P3 LEA.HI.X R9, R3, R4, R9, 0x2, P1 ;  /* 0x000000040309b211 */ /* 0x000fe400008f1409 */
[----:B------:R-:W-:-:S03]  /*1bce0*/  SHF.R.S32.HI R3, RZ, 0x1f, R5 ;  /* 0x0000001fff037819 */ /* 0x000fc60000011405 */
[----:B------:R1:W-:Y:S01]  /*1bcf0*/  @!P3 ST.E.64 [R8.64], R88 ;  /* 0x000000580800b985 */ /* 0x0003e2000c101b06 */
[----:B------:R-:W-:Y:S02]  /*1bd00*/  @!P5 LEA.HI.X R11, R5, R4, R3, 0x2, P0 ;  /* 0x00000004050bd211 */ /* 0x000fe400000f1403 */
[----:B------:R-:W-:Y:S01]  /*1bd10*/  IADD3 R5, R209, 0xe8, RZ ;  /* 0x000000e8d1057810 */ /* 0x000fe20007ffe0ff */
[----:B------:R2:W-:Y:S01]  /*1bd20*/  @!P4 ST.E.64 [R12.64], R100 ;  /* 0x000000640c00c985 */ /* 0x0005e2000c101b06 */
[----:B------:R-:W-:Y:S02]  /*1bd30*/  ISETP.GE.AND P4, PT, R2, c[0x0][0x3c8], PT ;  /* 0x0000f20002007a0c */ /* 0x000fe40003f86270 */
[----:B------:R-:W-:Y:S02]  /*1bd40*/  ISETP.GE.AND P3, PT, R5, c[0x0][0x3c8], PT ;  /* 0x0000f20005007a0c */ /* 0x000fe40003f66270 */
[----:B------:R-:W-:Y:S02]  /*1bd50*/  IADD3 R3, R209, 0xf0, RZ ;  /* 0x000000f0d1037810 */ /* 0x000fe40007ffe0ff */
[----:B-1----:R-:W-:-:S02]  /*1bd60*/  SHF.R.S32.HI R9, RZ, 0x1f, R6 ;  /* 0x0000001fff097819 */ /* 0x002fc40000011406 */
[CC--:B------:R-:W-:Y:S02]  /*1bd70*/  @!P2 LEA R8, P1, R6.reuse, R0.reuse, 0x2 ;  /* 0x000000000608a211 */ /* 0x0c0fe400078210ff */
[----:B--2---:R-:W-:Y:S02]  /*1bd80*/  @!P6 LEA R12, P0, R7, R0, 0x2 ;  /* 0x00000000070ce211 */ /* 0x004fe400078010ff */
[----:B------:R-:W-:Y:S02]  /*1bd90*/  @!P2 LEA.HI.X R9, R6, R4, R9, 0x2, P1 ;  /* 0x000000040609a211 */ /* 0x000fe400008f1409 */
[----:B------:R-:W-:Y:S02]  /*1bda0*/  SHF.R.S32.HI R6, RZ, 0x1f, R2 ;  /* 0x0000001fff067819 */ /* 0x000fe40000011402 */
[----:B------:R-:W-:Y:S01]  /*1bdb0*/  @!P4 LEA R14, P1, R2, R0, 0x2 ;  /* 0x00000000020ec211 */ /* 0x000fe200078210ff */
[----:B------:R1:W-:Y:S01]  /*1bdc0*/  @!P2 ST.E.64 [R8.64], R96 ;  /* 0x000000600800a985 */ /* 0x0003e2000c101b06 */
[----:B------:R-:W-:-:S02]  /*1bdd0*/  ISETP.GE.AND P2, PT, R3, c[0x0][0x3c8], PT ;  /* 0x0000f20003007a0c */ /* 0x000fc40003f46270 */
[----:B------:R-:W-:Y:S01]  /*1bde0*/  @!P4 LEA.HI.X R15, R2, R4, R6, 0x2, P1 ;  /* 0x00000004020fc211 */ /* 0x000fe200008f1406 */
[----:B------:R2:W-:Y:S01]  /*1bdf0*/  @!P5 ST.E.64 [R10.64], R162 ;  /* 0x000000a20a00d985 */ /* 0x0005e2000c101b06 */
[----:B------:R-:W-:Y:S02]  /*1be00*/  IADD3 R2, R209, 0xf8, RZ ;  /* 0x000000f8d1027810 */ /* 0x000fe40007ffe0ff */
[----:B------:R-:W-:Y:S01]  /*1be10*/  SHF.R.S32.HI R6, RZ, 0x1f, R5 ;  /* 0x0000001fff067819 */ /* 0x000fe20000011405 */
[----:B------:R4:W-:Y:S01]  /*1be20*/  @!P4 ST.E.64 [R14.64], R168 ;  /* 0x000000a80e00c985 */ /* 0x0009e2000c101b06 */
[----:B------:R-:W-:Y:S02]  /*1be30*/  ISETP.GE.AND P1, PT, R2, c[0x0][0x3c8], PT ;  /* 0x0000f20002007a0c */ /* 0x000fe40003f26270 */
        /* <DEDUP_REMOVED lines=14> */
.L_x_751:
[----:B------:R-:W-:Y:S05]  /*1bf20*/  BSYNC B0 ;  /* 0x0000000000007941 */ /* 0x000fea0003800000 */
.L_x_750:
[----:B------:R-:W-:Y:S05]  /*1bf30*/  BRA.DIV ~URZ, `(.L_x_752) ;  /* 0x000036b27f007947 */ /* 0x000fea000b800000 */
[----:B--2---:R2:W1:Y:S04]  /*1bf40*/  SHFL.IDX PT, R4, R16, 0x1, 0x1c1f ;  /* 0x003c1f0010047f89 */ /* 0x00446800000e0000 */
[----:B----4-:R2:W4:Y:S02]  /*1bf50*/  SHFL.IDX PT, R0, R17, 0x1, 0x1c1f ;  /* 0x003c1f0011007f89 */ /* 0x01052400000e0000 */
.L_x_810:
[----:B------:R-:W-:-:S13]  /*1bf60*/  LOP3.LUT P0, RZ, R214, 0x2, RZ, 0xc0, !PT ;  /* 0x00000002d6ff7812 */ /* 0x000fda000780c0ff */
[----:B------:R-:W-:Y:S05]  /*1bf70*/  @P0 BRA `(.L_x_747) ;  /* 0x0000198000000947 */ /* 0x000fea0003800000 */
[C---:B------:R-:W-:Y:S02]  /*1bf80*/  ISETP.GE.AND P0, PT, R209.reuse, c[0x0][0x3c8], PT ;  /* 0x0000f200d1007a0c */ /* 0x040fe40003f06270 */
[C---:B------:R-:W-:Y:S02]  /*1bf90*/  IADD3 R9, R209.reuse, 0x8, RZ ;  /* 0x00000008d1097810 */ /* 0x040fe40007ffe0ff */
[----:B------:R-:W-:Y:S02]  /*1bfa0*/  IADD3 R5, R209, 0x10, RZ ;  /* 0x00000010d1057810 */ /* 0x000fe40007ffe0ff */
[----:B------:R-:W-:Y:S02]  /*1bfb0*/  ISETP.GE.AND P3, PT, R9, c[0x0][0x3c8], PT ;  /* 0x0000f20009007a0c */ /* 0x000fe40003f66270 */
[----:B------:R-:W-:Y:S02]  /*1bfc0*/  ISETP.GE.AND P5, PT, R5, c[0x0][0x3c8], PT ;  /* 0x0000f20005007a0c */ /* 0x000fe40003fa6270 */
[----:B------:R-:W-:-:S02]  /*1bfd0*/  IADD3 R12, R209, 0x18, RZ ;  /* 0x00000018d10c7810 */ /* 0x000fc40007ffe0ff */
[----:B------:R-:W-:Y:S02]  /*1bfe0*/  SHF.R.S32.HI R6, RZ, 0x1f, R209 ;  /* 0x0000001fff067819 */ /* 0x000fe400000114d1 */
[C---:B----4-:R-:W-:Y:S02]  /*1bff0*/  @!P0 LEA R2, P1, R209.reuse, R0, 0x2 ;  /* 0x00000000d1028211 */ /* 0x050fe400078210ff */
[C---:B------:R-:W-:Y:S02]  /*1c000*/  IADD3 R11, R209.reuse, 0x8, RZ ;  /* 0x00000008d10b7810 */ /* 0x040fe40007ffe0ff */
[----:B------:R-:W-:Y:S02]  /*1c010*/  ISETP.GE.AND P2, PT, R12, c[0x0][0x3c8], PT ;  /* 0x0000f2000c007a0c */ /* 0x000fe40003f46270 */
[C---:B------:R-:W-:Y:S02]  /*1c020*/  IADD3 R10, R209.reuse, 0x20, RZ ;  /* 0x00000020d10a7810 */ /* 0x040fe40007ffe0ff */
[----:B-1----:R-:W-:-:S02]  /*1c030*/  @!P0 LEA.HI.X R3, R209, R4, R6, 0x2, P1 ;  /* 0x00000004d1038211 */ /* 0x002fc400008f1406 */
[----:B------:R-:W-:Y:S02]  /*1c040*/  @!P3 LEA R6, P6, R9, R0, 0x2 ;  /* 0x000000000906b211 */ /* 0x000fe400078c10ff */
[----:B------:R-:W-:Y:S01]  /*1c050*/  SHF.R.S32.HI R11, RZ, 0x1f, R11 ;  /* 0x0000001fff0b7819 */ /* 0x000fe2000001140b */
[----:B------:R1:W-:Y:S01]  /*1c060*/  @!P0 ST.E.64 [R2.64], R108 ;  /* 0x0000006c02008985 */ /* 0x0003e2000c101b06 */
[----:B------:R-:W-:Y:S02]  /*1c070*/  IADD3 R8, R209, 0x10, RZ ;  /* 0x00000010d1087810 */ /* 0x000fe40007ffe0ff */
[----:B------:R-:W-:Y:S02]  /*1c080*/  ISETP.GE.AND P1, PT, R10, c[0x0][0x3c8], PT ;  /* 0x0000f2000a007a0c */ /* 0x000fe40003f26270 */
[----:B------:R-:W-:Y:S02]  /*1c090*/  @!P3 LEA.HI.X R7, R9, R4, R11, 0x2, P6 ;  /* 0x000000040907b211 */ /* 0x000fe400030f140b */
[----:B------:R-:W-:-:S02]  /*1c0a0*/  SHF.R.S32.HI R8, RZ, 0x1f, R8 ;  /* 0x0000001fff087819 */ /* 0x000fc40000011408 */
[----:B------:R-:W-:Y:S01]  /*1c0b0*/  ISETP.GE.AND P0, PT, R252, c[0x0][0x3c8], PT ;  /* 0x0000f200fc007a0c */ /* 0x000fe20003f06270 */
[----:B------:R4:W-:Y:S01]  /*1c0c0*/  @!P3 ST.E.64 [R6.64], R120 ;  /* 0x000000780600b985 */ /* 0x0009e2000c101b06 */
[C---:B------:R-:W-:Y:S02]  /*1c0d0*/  IADD3 R13, R209.reuse, 0x18, RZ ;  /* 0x00000018d10d7810 */ /* 0x040fe40007ffe0ff */
[----:B------:R-:W-:Y:S02]  /*1c0e0*/  IADD3 R11, R209, 0x20, RZ ;  /* 0x00000020d10b7810 */ /* 0x000fe40007ffe0ff */
[----:B------:R-:W-:Y:S02]  /*1c0f0*/  SHF.R.S32.HI R13, RZ, 0x1f, R13 ;  /* 0x0000001fff0d7819 */ /* 0x000fe4000001140d */
[----:B------:R-:W-:Y:S02]  /*1c100*/  SHF.R.S32.HI R11, RZ, 0x1f, R11 ;  /* 0x0000001fff0b7819 */ /* 0x000fe4000001140b */
[----:B-1----:R-:W-:-:S04]  /*1c110*/  @!P5 LEA R2, P4, R5, R0, 0x2 ;  /* 0x000000000502d211 */ /* 0x002fc800078810ff */
[----:B------:R-:W-:Y:S02]  /*1c120*/  @!P5 LEA.HI.X R3, R5, R4, R8, 0x2, P4 ;  /* 0x000000040503d211 */ /* 0x000fe400020f1408 */
[C---:B------:R-:W-:Y:S02]  /*1c130*/  @!P2 LEA R8, P3, R12.reuse, R0, 0x2 ;  /* 0x000000000c08a211 */ /* 0x040fe400078610ff */
[----:B------:R-:W-:Y:S01]  /*1c140*/  ISETP.GE.AND P4, PT, R251, c[0x0][0x3c8], PT ;  /* 0x0000f200fb007a0c */ /* 0x000fe20003f86270 */
[----:B------:R1:W-:Y:S01]  /*1c150*/  @!P5 ST.E.64 [R2.64], R124 ;  /* 0x0000007c0200d985 */ /* 0x0003e2000c101b06 */
[----:B------:R-:W-:Y:S02]  /*1c160*/  @!P2 LEA.HI.X R9, R12, R4, R13, 0x2, P3 ;  /* 0x000000040c09a211 */ /* 0x000fe400018f140d */
[----:B----4-:R-:W-:Y:S02]  /*1c170*/  @!P1 LEA R6, P6, R10, R0, 0x2 ;  /* 0x000000000a069211 */ /* 0x010fe400078c10ff */
[----:B------:R-:W-:Y:S01]  /*1c180*/  ISETP.GE.AND P3, PT, R250, c[0x0][0x3c8], PT ;  /* 0x0000f200fa007a0c */ /* 0x000fe20003f66270 */
[----:B------:R4:W-:Y:S01]  /*1c190*/  @!P2 ST.E.64 [R8.64], R128 ;  /* 0x000000800800a985 */ /* 0x0009e2000c101b06 */
[----:B------:R-:W-:-:S02]  /*1c1a0*/  SHF.R.S32.HI R5, RZ, 0x1f, R252 ;  /* 0x0000001fff057819 */ /* 0x000fc400000114fc */
[----:B------:R-:W-:Y:S02]  /*1c1b0*/  @!P1 LEA.HI.X R7, R10, R4, R11, 0x2, P6 ;  /* 0x000000040a079211 */ /* 0x000fe400030f140b */
[----:B------:R-:W-:Y:S02]  /*1c1c0*/  ISETP.GE.AND P6, PT, R249, c[0x0][0x3c8], PT ;  /* 0x0000f200f9007a0c */ /* 0x000fe40003fc6270 */
[----:B------:R-:W-:Y:S01]  /*1c1d0*/  SHF.R.S32.HI R12, RZ, 0x1f, R251 ;  /* 0x0000001fff0c7819 */ /* 0x000fe200000114fb */
[----:B------:R5:W-:Y:S01]  /*1c1e0*/  @!P1 ST.E.64 [R6.64], R22 ;  /* 0x0000001606009985 */ /* 0x000be2000c101b06 */
[----:B------:R-:W-:-:S04]  /*1c1f0*/  @!P4 LEA R10, P1, R251, R0, 0x2 ;  /* 0x00000000fb0ac211 */ /* 0x000fc800078210ff */
[----:B------:R-:W-:Y:S02]  /*1c200*/  @!P4 LEA.HI.X R11, R251, R4, R12, 0x2, P1 ;  /* 0x00000004fb0bc211 */ /* 0x000fe400008f140c */
[----:B------:R-:W-:Y:S02]  /*1c210*/  SHF.R.S32.HI R12, RZ, 0x1f, R249 ;  /* 0x0000001fff0c7819 */ /* 0x000fe400000114f9 */
[----:B-1----:R-:W-:-:S04]  /*1c220*/  @!P0 LEA R2, P5, R252, R0, 0x2 ;  /* 0x00000000fc028211 */ /* 0x002fc800078a10ff */
[----:B------:R-:W-:Y:S02]  /*1c230*/  @!P0 LEA.HI.X R3, R252, R4, R5, 0x2, P5 ;  /* 0x00000004fc038211 */ /* 0x000fe400028f1405 */
[----:B------:R-:W-:Y:S02]  /*1c240*/  ISETP.GE.AND P5, PT, R246, c[0x0][0x3c8], PT ;  /* 0x0000f200f6007a0c */ /* 0x000fe40003fa6270 */
[----:B------:R-:W-:Y:S01]  /*1c250*/  SHF.R.S32.HI R5, RZ, 0x1f, R250 ;  /* 0x0000001fff057819 */ /* 0x000fe200000114fa */
[----:B------:R1:W-:Y:S01]  /*1c260*/  @!P0 ST.E.64 [R2.64], R26 ;  /* 0x0000001a02008985 */ /* 0x0003e2000c101b06 */
[----:B----4-:R-:W-:-:S03]  /*1c270*/  @!P3 LEA R8, P0, R250, R0, 0x2 ;  /* 0x00000000fa08b211 */ /* 0x010fc600078010ff */
[----:B------:R4:W-:Y:S01]  /*1c280*/  @!P4 ST.E.64 [R10.64], R134 ;  /* 0x000000860a00c985 */ /* 0x0009e2000c101b06 */
[C---:B-----5:R-:W-:Y:S02]  /*1c290*/  IADD3 R6, R209.reuse, 0x58, RZ ;  /* 0x00000058d1067810 */ /* 0x060fe40007ffe0ff */
[----:B------:R-:W-:Y:S02]  /*1c2a0*/  @!P3 LEA.HI.X R9, R250, R4, R5, 0x2, P0 ;  /* 0x00000004fa09b211 */ /* 0x000fe400000f1405 */
[----:B------:R-:W-:Y:S02]  /*1c2b0*/  ISETP.GE.AND P4, PT, R6, c[0x0][0x3c8], PT ;  /* 0x0000f20006007a0c */ /* 0x000fe40003f86270 */
[----:B------:R-:W-:Y:S01]  /*1c2c0*/  SHF.R.S32.HI R7, RZ, 0x1f, R246 ;  /* 0x0000001fff077819 */ /* 0x000fe200000114f6 */
[----:B------:R5:W-:Y:S01]  /*1c2d0*/  @!P3 ST.E.64 [R8.64], R30 ;  /* 0x0000001e0800b985 */ /* 0x000be2000c101b06 */
[----:B------:R-:W-:Y:S02]  /*1c2e0*/  IADD3 R5, R209, 0x68, RZ ;  /* 0x00000068d1057810 */ /* 0x000fe40007ffe0ff */
[----:B--2---:R-:W-:-:S02]  /*1c2f0*/  SHF.R.S32.HI R16, RZ, 0x1f, R6 ;  /* 0x0000001fff107819 */ /* 0x004fc40000011406 */
[C---:B-1----:R-:W-:Y:S02]  /*1c300*/  IADD3 R2, R209.reuse, 0x50, RZ ;  /* 0x00000050d1027810 */ /* 0x042fe40007ffe0ff */
[----:B------:R-:W-:Y:S02]  /*1c310*/  IADD3 R3, R209, 0x60, RZ ;  /* 0x00000060d1037810 */ /* 0x000fe40007ffe0ff */
[----:B------:R-:W-:Y:S02]  /*1c320*/  ISETP.GE.AND P2, PT, R2, c[0x0][0x3c8], PT ;  /* 0x0000f20002007a0c */ /* 0x000fe40003f46270 */
[C---:B----4-:R-:W-:Y:S02]  /*1c330*/  @!P6 LEA R10, P0, R249.reuse, R0, 0x2 ;  /* 0x00000000f90ae211 */ /* 0x050fe400078010ff */
[----:B------:R-:W-:Y:S02]  /*1c340*/  SHF.R.S32.HI R13, RZ, 0x1f, R2 ;  /* 0x0000001fff0d7819 */ /* 0x000fe40000011402 */
[----:B------:R-:W-:-:S02]  /*1c350*/  @!P6 LEA.HI.X R11, R249, R4, R12, 0x2, P0 ;  /* 0x00000004f90be211 */ /* 0x000fc400000f140c */
[----:B-----5:R-:W-:-:S03]  /*1c360*/  @!P5 LEA R8, P1, R246, R0, 0x2 ;  /* 0x00000000f608d211 */ /* 0x020fc600078210ff */
[----:B------:R-:W-:Y:S01]  /*1c370*/  @!P6 ST.E.64 [R10.64], R38 ;  /* 0x000000260a00e985 */ /* 0x000fe2000c101b06 */
[----:B------:R-:W-:Y:S02]  /*1c380*/  @!P5 LEA.HI.X R9, R246, R4, R7, 0x2, P1 ;  /* 0x00000004f609d211 */ /* 0x000fe400008f1407 */
[-C--:B------:R-:W-:Y:S02]  /*1c390*/  @!P2 LEA R14, P0, R2, R0.reuse, 0x2 ;  /* 0x00000000020ea211 */ /* 0x080fe400078010ff */
[----:B------:R-:W-:Y:S01]  /*1c3a0*/  @!P4 LEA R12, P1, R6, R0, 0x2 ;  /* 0x00000000060cc211 */ /* 0x000fe200078210ff */
[----:B------:R1:W-:Y:S01]  /*1c3b0*/  @!P5 ST.E.64 [R8.64], R34 ;  /* 0x000000220800d985 */ /* 0x0003e2000c101b06 */
[----:B------:R-:W-:Y:S02]  /*1c3c0*/  ISETP.GE.AND P5, PT, R3, c[0x0][0x3c8], PT ;  /* 0x0000f20003007a0c */ /* 0x000fe40003fa6270 */
[----:B------:R-:W-:Y:S02]  /*1c3d0*/  IADD3 R7, R209, 0x70, RZ ;  /* 0x00000070d1077810 */ /* 0x000fe40007ffe0ff */
[----:B------:R-:W-:-:S02]  /*1c3e0*/  @!P2 LEA.HI.X R15, R2, R4, R13, 0x2, P0 ;  /* 0x00000004020fa211 */ /* 0x000fc400000f140d */
[----:B------:R-:W-:Y:S02]  /*1c3f0*/  ISETP.GE.AND P2, PT, R5, c[0x0][0x3c8], PT ;  /* 0x0000f20005007a0c */ /* 0x000fe40003f46270 */
[----:B------:R-:W-:Y:S02]  /*1c400*/  ISETP.GE.AND P6, PT, R2, c[0x0][0x3c8], PT ;  /* 0x0000f20002007a0c */ /* 0x000fe40003fc6270 */
[----:B------:R-:W-:Y:S02]  /*1c410*/  @!P4 LEA.HI.X R13, R6, R4, R16, 0x2, P1 ;  /* 0x00000004060dc211 */ /* 0x000fe400008f1410 */
[----:B------:R-:W-:Y:S02]  /*1c420*/  ISETP.GE.AND P1, PT, R7, c[0x0][0x3c8], PT ;  /* 0x0000f20007007a0c */ /* 0x000fe40003f26270 */
[----:B------:R-:W-:Y:S02]  /*1c430*/  @!P5 LEA R18, P0, R3, R0, 0x2 ;  /* 0x000000000312d211 */ /* 0x000fe400078010ff */
[----:B------:R-:W-:-:S03]  /*1c440*/  IADD3 R6, R209, 0x78, RZ ;  /* 0x00000078d1067810 */ /* 0x000fc60007ffe0ff */
[----:B------:R-:W-:Y:S02]  /*1c450*/  @!P2 LEA R16, P3, R5, R0, 0x2 ;  /* 0x000000000510a211 */ /* 0x000fe400078610ff */
[----:B------:R-:W-:Y:S01]  /*1c460*/  @!P6 ST.E.64 [R14.64], R46 ;  /* 0x0000002e0e00e985 */ /* 0x000fe2000c101b06 */
[----:B------:R-:W-:-:S03]  /*1c470*/  SHF.R.S32.HI R2, RZ, 0x1f, R6 ;  /* 0x0000001fff027819 */ /* 0x000fc60000011406 */
[----:B------:R2:W-:Y:S01]  /*1c480*/  @!P4 ST.E.64 [R12.64], R42 ;  /* 0x0000002a0c00c985 */ /* 0x0005e2000c101b06 */
[----:B-1----:R-:W-:Y:S02]  /*1c490*/  SHF.R.S32.HI R9, RZ, 0x1f, R3 ;  /* 0x0000001fff097819 */ /* 0x002fe40000011403 */
[----:B------:R-:W-:Y:S02]  /*1c4a0*/  SHF.R.S32.HI R8, RZ, 0x1f, R5 ;  /* 0x0000001fff087819 */ /* 0x000fe40000011405 */
[-C--:B------:R-:W-:Y:S02]  /*1c4b0*/  @!P5 LEA.HI.X R19, R3, R4.reuse, R9, 0x2, P0 ;  /* 0x000000040313d211 */ /* 0x080fe400000f1409 */
[----:B------:R-:W-:Y:S02]  /*1c4c0*/  SHF.R.S32.HI R9, RZ, 0x1f, R7 ;  /* 0x0000001fff097819 */ /* 0x000fe40000011407 */
[----:B---3--:R-:W-:Y:S02]  /*1c4d0*/  @!P2 LEA.HI.X R17, R5, R4, R8, 0x2, P3 ;  /* 0x000000040511a211 */ /* 0x008fe400018f1408 */
[----:B------:R-:W-:-:S02]  /*1c4e0*/  ISETP.GE.AND P0, PT, R6, c[0x0][0x3c8], PT ;  /* 0x0000f20006007a0c */ /* 0x000fc40003f06270 */
[C---:B------:R-:W-:Y:S02]  /*1c4f0*/  IADD3 R5, R209.reuse, 0x88, RZ ;  /* 0x00000088d1057810 */ /* 0x040fe40007ffe0ff */
[----:B------:R-:W-:Y:S02]  /*1c500*/  IADD3 R8, R209, 0x80, RZ ;  /* 0x00000080d1087810 */ /* 0x000fe40007ffe0ff */
[----:B------:R-:W-:Y:S02]  /*1c510*/  ISETP.GE.AND P5, PT, R5, c[0x0][0x3c8], PT ;  /* 0x0000f20005007a0c */ /* 0x000fe40003fa6270 */
[----:B------:R-:W-:-:S05]  /*1c520*/  ISETP.GE.AND P6, PT, R8, c[0x0][0x3c8], PT ;  /* 0x0000f20008007a0c */ /* 0x000fca0003fc6270 */
[CC--:B------:R-:W-:Y:S02]  /*1c530*/  @!P0 LEA R10, P3, R6.reuse, R0.reuse, 0x2 ;  /* 0x00000000060a8211 */ /* 0x0c0fe400078610ff */
[C---:B--2---:R-:W-:Y:S02]  /*1c540*/  @!P1 LEA R12, P4, R7.reuse, R0, 0x2 ;  /* 0x00000000070c9211 */ /* 0x044fe400078810ff */
[-C--:B------:R-:W-:Y:S02]  /*1c550*/  @!P0 LEA.HI.X R11, R6, R4.reuse, R2, 0x2, P3 ;  /* 0x00000004060b8211 */ /* 0x080fe400018f1402 */
[----:B------:R-:W-:Y:S02]  /*1c560*/  @!P1 LEA.HI.X R13, R7, R4, R9, 0x2, P4 ;  /* 0x00000004070d9211 */ /* 0x000fe400020f1409 */
[----:B------:R-:W-:Y:S02]  /*1c570*/  ISETP.GE.AND P4, PT, R3, c[0x0][0x3c8], PT ;  /* 0x0000f20003007a0c */ /* 0x000fe40003f86270 */
[----:B------:R-:W-:-:S02]  /*1c580*/  SHF.R.S32.HI R7, RZ, 0x1f, R5 ;  /* 0x0000001fff077819 */ /* 0x000fc40000011405 */
[C---:B------:R-:W-:Y:S02]  /*1c590*/  IADD3 R2, R209.reuse, 0x90, RZ ;  /* 0x00000090d1027810 */ /* 0x040fe40007ffe0ff */
[----:B------:R-:W-:Y:S02]  /*1c5a0*/  IADD3 R6, R209, 0x98, RZ ;  /* 0x00000098d1067810 */ /* 0x000fe40007ffe0ff */
[----:B------:R-:W-:Y:S02]  /*1c5b0*/  SHF.R.S32.HI R3, RZ, 0x1f, R8 ;  /* 0x0000001fff037819 */ /* 0x000fe40000011408 */
[----:B------:R-:W-:-:S03]  /*1c5c0*/  SHF.R.S32.HI R9, RZ, 0x1f, R2 ;  /* 0x0000001fff097819 */ /* 0x000fc60000011402 */
[----:B------:R-:W-:Y:S01]  /*1c5d0*/  @!P4 ST.E.64 [R18.64], R54 ;  /* 0x000000361200c985 */ /* 0x000fe2000c101b06 */
[----:B------:R-:W-:-:S03]  /*1c5e0*/  ISETP.GE.AND P4, PT, R6, c[0x0][0x3c8], PT ;  /* 0x0000f20006007a0c */ /* 0x000fc60003f86270 */
[----:B------:R1:W-:Y:S01]  /*1c5f0*/  @!P2 ST.E.64 [R16.64], R50 ;  /* 0x000000321000a985 */ /* 0x0003e2000c101b06 */
[----:B------:R-:W-:-:S03]  /*1c600*/  @!P5 LEA R14, P2, R5, R0, 0x2 ;  /* 0x00000000050ed211 */ /* 0x000fc600078410ff */
[----:B------:R-:W-:Y:S01]  /*1c610*/  @!P1 ST.E.64 [R12.64], R62 ;  /* 0x0000003e0c009985 */ /* 0x000fe2000c101b06 */
[----:B------:R-:W-:Y:S02]  /*1c620*/  @!P5 LEA.HI.X R15, R5, R4, R7, 0x2, P2 ;  /* 0x00000004050fd211 */ /* 0x000fe400010f1407 */
[----:B------:R-:W-:Y:S01]  /*1c630*/  ISETP.GE.AND P2, PT, R2, c[0x0][0x3c8], PT ;  /* 0x0000f20002007a0c */ /* 0x000fe20003f46270 */
[----:B------:R2:W-:Y:S01]  /*1c640*/  @!P0 ST.E.64 [R10.64], R58 ;  /* 0x0000003a0a008985 */ /* 0x0005e2000c101b06 */
[----:B------:R-:W-:Y:S02]  /*1c650*/  IADD3 R5, R209, 0xa0, RZ ;  /* 0x000000a0d1057810 */ /* 0x000fe40007ffe0ff */
[----:B------:R-:W-:Y:S02]  /*1c660*/  SHF.R.S32.HI R7, RZ, 0x1f, R6 ;  /* 0x0000001fff077819 */ /* 0x000fe40000011406 */
[----:B-1----:R-:W-:-:S04]  /*1c670*/  @!P6 LEA R16, P3, R8, R0, 0x2 ;  /* 0x000000000810e211 */ /* 0x002fc800078610ff */
[----:B------:R-:W-:Y:S02]  /*1c680*/  @!P6 LEA.HI.X R17, R8, R4, R3, 0x2, P3 ;  /* 0x000000040811e211 */ /* 0x000fe400018f1403 */
[----:B------:R-:W-:Y:S02]  /*1c690*/  ISETP.GE.AND P3, PT, R5, c[0x0][0x3c8], PT ;  /* 0x0000f20005007a0c */ /* 0x000fe40003f66270 */
[C---:B--2---:R-:W-:Y:S01]  /*1c6a0*/  @!P2 LEA R10, P0, R2.reuse, R0, 0x2 ;  /* 0x00000000020aa211 */ /* 0x044fe200078010ff */
[----:B------:R1:W-:Y:S01]  /*1c6b0*/  @!P6 ST.E.64 [R16.64], R70 ;  /* 0x000000461000e985 */ /* 0x0003e2000c101b06 */
[----:B------:R-:W-:Y:S02]  /*1c6c0*/  IADD3 R3, R209, 0xa8, RZ ;  /* 0x000000a8d1037810 */ /* 0x000fe40007ffe0ff */
[----:B------:R-:W-:Y:S01]  /*1c6d0*/  @!P2 LEA.HI.X R11, R2, R4, R9, 0x2, P0 ;  /* 0x00000004020ba211 */ /* 0x000fe200000f1409 */
[----:B------:R2:W-:Y:S01]  /*1c6e0*/  @!P5 ST.E.64 [R14.64], R66 ;  /* 0x000000420e00d985 */ /* 0x0005e2000c101b06 */
[----:B------:R-:W-:-:S02]  /*1c6f0*/  @!P4 LEA R8, P1, R6, R0, 0x2 ;  /* 0x000000000608c211 */ /* 0x000fc400078210ff */
[----:B------:R-:W-:Y:S02]  /*1c700*/  ISETP.GE.AND P2, PT, R3, c[0x0][0x3c8], PT ;  /* 0x0000f20003007a0c */ /* 0x000fe40003f46270 */
[----:B------:R-:W-:Y:S02]  /*1c710*/  @!P4 LEA.HI.X R9, R6, R4, R7, 0x2, P1 ;  /* 0x000000040609c211 */ /* 0x000fe400008f1407 */
[----:B------:R-:W-:Y:S02]  /*1c720*/  SHF.R.S32.HI R13, RZ, 0x1f, R5 ;  /* 0x0000001fff0d7819 */ /* 0x000fe40000011405 */
[----:B------:R-:W-:Y:S02]  /*1c730*/  IADD3 R6, R209, 0xb8, RZ ;  /* 0x000000b8d1067810 */ /* 0x000fe40007ffe0ff */
[----:B------:R-:W-:Y:S02]  /*1c740*/  ISETP.GE.AND P6, PT, R2, c[0x0][0x3c8], PT ;  /* 0x0000f20002007a0c */ /* 0x000fe40003fc6270 */
[----:B------:R-:W-:-:S02]  /*1c750*/  SHF.R.S32.HI R12, RZ, 0x1f, R3 ;  /* 0x0000001fff0c7819 */ /* 0x000fc40000011403 */
[C---:B------:R-:W-:Y:S02]  /*1c760*/  IADD3 R7, R209.reuse, 0xb0, RZ ;  /* 0x000000b0d1077810 */ /* 0x040fe40007ffe0ff */
[----:B------:R-:W-:Y:S02]  /*1c770*/  IADD3 R2, R209, 0xc8, RZ ;  /* 0x000000c8d1027810 */ /* 0x000fe40007ffe0ff */
[----:B------:R-:W-:-:S05]  /*1c780*/  ISETP.GE.AND P1, PT, R7, c[0x0][0x3c8], PT ;  /* 0x0000f20007007a0c */ /* 0x000fca0003f26270 */
[----:B------:R3:W-:Y:S01]  /*1c790*/  @!P6 ST.E.64 [R10.64], R78 ;  /* 0x0000004e0a00e985 */ /* 0x0007e2000c101b06 */
[----:B-1----:R-:W-:-:S03]  /*1c7a0*/  @!P3 LEA R16, P0, R5, R0, 0x2 ;  /* 0x000000000510b211 */ /* 0x002fc600078010ff */
[----:B------:R1:W-:Y:S01]  /*1c7b0*/  @!P4 ST.E.64 [R8.64], R74 ;  /* 0x0000004a0800c985 */ /* 0x0003e2000c101b06 */
[----:B------:R-:W-:Y:S02]  /*1c7c0*/  @!P3 LEA.HI.X R17, R5, R4, R13, 0x2, P0 ;  /* 0x000000040511b211 */ /* 0x000fe400000f140d */
[----:B------:R-:W-:Y:S02]  /*1c7d0*/  ISETP.GE.AND P0, PT, R6, c[0x0][0x3c8], PT ;  /* 0x0000f20006007a0c */ /* 0x000fe40003f06270 */
[C---:B--2---:R-:W-:Y:S01]  /*1c7e0*/  @!P2 LEA R14, P5, R3.reuse, R0, 0x2 ;  /* 0x00000000030ea211 */ /* 0x044fe200078a10ff */
[----:B------:R-:W-:Y:S01]  /*1c7f0*/  @!P3 ST.E.64 [R16.64], R86 ;  /* 0x000000561000b985 */ /* 0x000fe2000c101b06 */
[----:B------:R-:W-:Y:S02]  /*1c800*/  SHF.R.S32.HI R5, RZ, 0x1f, R6 ;  /* 0x0000001fff057819 */ /* 0x000fe40000011406 */
[----:B------:R-:W-:Y:S02]  /*1c810*/  @!P2 LEA.HI.X R15, R3, R4, R12, 0x2, P5 ;  /* 0x00000004030fa211 */ /* 0x000fe400028f140c */
[----:B------:R-:W-:-:S02]  /*1c820*/  IADD3 R3, R209, 0xc0, RZ ;  /* 0x000000c0d1037810 */ /* 0x000fc40007ffe0ff */
[-C--:B------:R-:W-:Y:S01]  /*1c830*/  @!P1 LEA R12, P5, R7, R0.reuse, 0x2 ;  /* 0x00000000070c9211 */ /* 0x080fe200078a10ff */
[----:B------:R2:W-:Y:S01]  /*1c840*/  @!P2 ST.E.64 [R14.64], R82 ;  /* 0x000000520e00a985 */ /* 0x0005e2000c101b06 */
[----:B------:R-:W-:Y:S02]  /*1c850*/  ISETP.GE.AND P6, PT, R3, c[0x0][0x3c8], PT ;  /* 0x0000f20003007a0c */ /* 0x000fe40003fc6270 */
[----:B---3--:R-:W-:-:S04]  /*1c860*/  @!P0 LEA R10, P4, R6, R0, 0x2 ;  /* 0x00000000060a8211 */ /* 0x008fc800078810ff */
[-C--:B------:R-:W-:Y:S02]  /*1c870*/  @!P0 LEA.HI.X R11, R6, R4.reuse, R5, 0x2, P4 ;  /* 0x00000004060b8211 */ /* 0x080fe400020f1405 */
[----:B------:R-:W-:Y:S02]  /*1c880*/  ISETP.GE.AND P4, PT, R2, c[0x0][0x3c8], PT ;  /* 0x0000f20002007a0c */ /* 0x000fe40003f86270 */
[----:B------:R-:W-:Y:S02]  /*1c890*/  SHF.R.S32.HI R5, RZ, 0x1f, R3 ;  /* 0x0000001fff057819 */ /* 0x000fe40000011403 */
[----:B-1----:R-:W-:Y:S02]  /*1c8a0*/  SHF.R.S32.HI R8, RZ, 0x1f, R7 ;  /* 0x0000001fff087819 */ /* 0x002fe40000011407 */
[----:B------:R-:W-:Y:S02]  /*1c8b0*/  SHF.R.S32.HI R6, RZ, 0x1f, R2 ;  /* 0x0000001fff067819 */ /* 0x000fe40000011402 */
[----:B------:R-:W-:-:S02]  /*1c8c0*/  @!P1 LEA.HI.X R13, R7, R4, R8, 0x2, P5 ;  /* 0x00000004070d9211 */ /* 0x000fc400028f1408 */
[----:B------:R-:W-:Y:S02]  /*1c8d0*/  IADD3 R7, R209, 0xd0, RZ ;  /* 0x000000d0d1077810 */ /* 0x000fe40007ffe0ff */
[CC--:B--2---:R-:W-:Y:S01]  /*1c8e0*/  @!P6 LEA R14, P3, R3.reuse, R0.reuse, 0x2 ;  /* 0x00000000030ee211 */ /* 0x0c4fe200078610ff */
[----:B------:R1:W-:Y:S01]  /*1c8f0*/  @!P1 ST.E.64 [R12.64], R138 ;  /* 0x0000008a0c009985 */ /* 0x0003e2000c101b06 */
[C---:B------:R-:W-:Y:S02]  /*1c900*/  @!P4 LEA R16, P2, R2.reuse, R0, 0x2 ;  /* 0x000000000210c211 */ /* 0x040fe400078410ff */
[----:B------:R-:W-:Y:S01]  /*1c910*/  @!P6 LEA.HI.X R15, R3, R4, R5, 0x2, P3 ;  /* 0x00000004030fe211 */ /* 0x000fe200018f1405 */
[----:B------:R2:W-:Y:S01]  /*1c920*/  @!P0 ST.E.64 [R10.64], R90 ;  /* 0x0000005a0a008985 */ /* 0x0005e2000c101b06 */
[----:B------:R-:W-:Y:S02]  /*1c930*/  ISETP.GE.AND P3, PT, R2, c[0x0][0x3c8], PT ;  /* 0x0000f20002007a0c */ /* 0x000fe40003f66270 */
[----:B------:R-:W-:Y:S01]  /*1c940*/  ISETP.GE.AND P5, PT, R7, c[0x0][0x3c8], PT ;  /* 0x0000f20007007a0c */ /* 0x000fe20003fa6270 */
[----:B------:R-:W-:Y:S01]  /*1c950*/  @!P6 ST.E.64 [R14.64], R150 ;  /* 0x000000960e00e985 */ /* 0x000fe2000c101b06 */
[----:B------:R-:W-:-:S02]  /*1c960*/  IADD3 R8, R209, 0xd8, RZ ;  /* 0x000000d8d1087810 */ /* 0x000fc40007ffe0ff */
[----:B------:R-:W-:Y:S02]  /*1c970*/  SHF.R.S32.HI R3, RZ, 0x1f, R7 ;  /* 0x0000001fff037819 */ /* 0x000fe40000011407 */
[----:B------:R-:W-:Y:S02]  /*1c980*/  ISETP.GE.AND P4, PT, R8, c[0x0][0x3c8], PT ;  /* 0x0000f20008007a0c */ /* 0x000fe40003f86270 */
[C---:B------:R-:W-:Y:S02]  /*1c990*/  IADD3 R5, R209.reuse, 0xe8, RZ ;  /* 0x000000e8d1057810 */ /* 0x040fe40007ffe0ff */
[----:B------:R-:W-:Y:S02]  /*1c9a0*/  SHF.R.S32.HI R9, RZ, 0x1f, R8 ;  /* 0x0000001fff097819 */ /* 0x000fe40000011408 */
[----:B------:R-:W-:Y:S02]  /*1c9b0*/  @!P3 LEA.HI.X R17, R2, R4, R6, 0x2, P2 ;  /* 0x000000040211b211 */ /* 0x000fe400010f1406 */
[----:B------:R-:W-:-:S02]  /*1c9c0*/  IADD3 R6, R209, 0xe0, RZ ;  /* 0x000000e0d1067810 */ /* 0x000fc40007ffe0ff */
[----:B------:R-:W-:Y:S02]  /*1c9d0*/  ISETP.GE.AND P2, PT, R5, c[0x0][0x3c8], PT ;  /* 0x0000f20005007a0c */ /* 0x000fe40003f46270 */
[----:B------:R-:W-:Y:S02]  /*1c9e0*/  ISETP.GE.AND P3, PT, R6, c[0x0][0x3c8], PT ;  /* 0x0000f20006007a0c */ /* 0x000fe40003f66270 */
[----:B------:R-:W-:Y:S02]  /*1c9f0*/  ISETP.GE.AND P6, PT, R2, c[0x0][0x3c8], PT ;  /* 0x0000f20002007a0c */ /* 0x000fe40003fc6270 */
[----:B-1----:R-:W-:-:S04]  /*1ca00*/  @!P5 LEA R12, P1, R7, R0, 0x2 ;  /* 0x00000000070cd211 */ /* 0x002fc800078210ff */
[----:B------:R-:W-:Y:S02]  /*1ca10*/  @!P5 LEA.HI.X R13, R7, R4, R3, 0x2, P1 ;  /* 0x00000004070dd211 */ /* 0x000fe400008f1403 */
[----:B------:R-:W-:Y:S02]  /*1ca20*/  IADD3 R3, R209, 0xf0, RZ ;  /* 0x000000f0d1037810 */ /* 0x000fe40007ffe0ff */
[C---:B--2---:R-:W-:Y:S02]  /*1ca30*/  @!P4 LEA R10, P0, R8.reuse, R0, 0x2 ;  /* 0x00000000080ac211 */ /* 0x044fe400078010ff */
[----:B------:R-:W-:Y:S01]  /*1ca40*/  ISETP.GE.AND P1, PT, R3, c[0x0][0x3c8], PT ;  /* 0x0000f20003007a0c */ /* 0x000fe20003f26270 */
[----:B------:R-:W-:Y:S01]  /*1ca50*/  @!P6 ST.E.64 [R16.64], R170 ;  /* 0x000000aa1000e985 */ /* 0x000fe2000c101b06 */
[----:B------:R-:W-:Y:S02]  /*1ca60*/  @!P4 LEA.HI.X R11, R8, R4, R9, 0x2, P0 ;  /* 0x00000004080bc211 */ /* 0x000fe400000f1409 */
[----:B------:R-:W-:Y:S01]  /*1ca70*/  SHF.R.S32.HI R7, RZ, 0x1f, R6 ;  /* 0x0000001fff077819 */ /* 0x000fe20000011406 */
[----:B------:R-:W-:Y:S01]  /*1ca80*/  @!P5 ST.E.64 [R12.64], R154 ;  /* 0x0000009a0c00d985 */ /* 0x000fe2000c101b06 */
[----:B------:R-:W-:-:S03]  /*1ca90*/  @!P3 LEA R8, P0, R6, R0, 0x2 ;  /* 0x000000000608b211 */ /* 0x000fc600078010ff */
[----:B------:R-:W-:Y:S01]  /*1caa0*/  @!P4 ST.E.64 [R10.64], R110 ;  /* 0x0000006e0a00c985 */ /* 0x000fe2000c101b06 */
[----:B------:R-:W-:Y:S02]  /*1cab0*/  @!P3 LEA.HI.X R9, R6, R4, R7, 0x2, P0 ;  /* 0x000000040609b211 */ /* 0x000fe400000f1407 */
[----:B------:R-:W-:Y:S02]  /*1cac0*/  SHF.R.S32.HI R7, RZ, 0x1f, R5 ;  /* 0x0000001fff077819 */ /* 0x000fe40000011405 */
[C---:B------:R-:W-:Y:S01]  /*1cad0*/  @!P2 LEA R6, P0, R5.reuse, R0, 0x2 ;  /* 0x000000000506a211 */ /* 0x040fe200078010ff */
[----:B------:R-:W-:Y:S03]  /*1cae0*/  @!P3 ST.E.64 [R8.64], R106 ;  /* 0x0000006a0800b985 */ /* 0x000fe6000c101b06 */
[----:B------:R-:W-:Y:S02]  /*1caf0*/  @!P2 LEA.HI.X R7, R5, R4, R7, 0x2, P0 ;  /* 0x000000040507a211 */ /* 0x000fe400000f1407 */
[----:B------:R-:W-:-:S02]  /*1cb00*/  SHF.R.S32.HI R5, RZ, 0x1f, R3 ;  /* 0x0000001fff057819 */ /* 0x000fc40000011403 */
        /* <DEDUP_REMOVED lines=12> */
.L_x_732:
[----:B------:R-:W-:Y:S01]  /*1cbd0*/  ISETP.NE.U32.AND P0, PT, RZ, c[0x0][0x508], PT ;  /* 0x00014200ff007a0c */ /* 0x000fe20003f05070 */
[----:B------:R-:W-:Y:S01]  /*1cbe0*/  IMAD.MOV.U32 R4, RZ, RZ, 0x4 ;  /* 0x00000004ff047424 */ /* 0x000fe200078e00ff */
[----:B------:R-:W-:Y:S01]  /*1cbf0*/  ISETP.NE.U32.AND P2, PT, RZ, c[0x0][0x500], PT ;  /* 0x00014000ff007a0c */ /* 0x000fe20003f45070 */
[----:B------:R-:W-:Y:S01]  /*1cc00*/  IMAD.MOV.U32 R19, RZ, RZ, c[0x0][0x388] ;  /* 0x0000e200ff137624 */ /* 0x000fe200078e00ff */
[----:B------:R-:W-:Y:S01]  /*1cc10*/  ISETP.NE.AND.EX P0, PT, RZ, c[0x0][0x50c], PT, P0 ;  /* 0x00014300ff007a0c */ /* 0x000fe20003f05300 */
[----:B------:R-:W-:Y:S01]  /*1cc20*/  IMAD.MOV.U32 R6, RZ, RZ, RZ ;  /* 0x000000ffff067224 */ /* 0x000fe200078e00ff */
[----:B------:R-:W-:Y:S01]  /*1cc30*/  ISETP.NE.AND.EX P2, PT, RZ, c[0x0][0x504], PT, P2 ;  /* 0x00014100ff007a0c */ /* 0x000fe20003f45320 */
[----:B------:R-:W-:-:S10]  /*1cc40*/  IMAD.WIDE R2, R231, R4, c[0x0][0x500] ;  /* 0x00014000e7027625 */ /* 0x000fd400078e0204 */
[----:B------:R-:W-:Y:S02]  /*1cc50*/  @P0 IMAD.WIDE R4, R231, R4, c[0x0][0x508] ;  /* 0x00014200e7040625 */ /* 0x000fe400078e0204 */
[----:B------:R2:W5:Y:S04]  /*1cc60*/  @P2 LDG.E R6, [R2.64] ;  /* 0x0000000602062981 */ /* 0x000568000c1e1900 */
[----:B------:R2:W5:Y:S01]  /*1cc70*/  @P0 LDG.E R19, [R4.64] ;  /* 0x0000000604130981 */ /* 0x000562000c1e1900 */
[----:B------:R-:W-:-:S04]  /*1cc80*/  ISETP.NE.AND P1, PT, R247, RZ, PT ;  /* 0x000000fff700720c */ /* 0x000fc80003f25270 */
[----:B------:R-:W-:Y:S01]  /*1cc90*/  SEL R18, R247, c[0x0][0x3d4], P1 ;  /* 0x0000f500f7127a07 */ /* 0x000fe20000800000 */
[----:B------:R-:W-:Y:S05]  /*1cca0*/  @P0 BRA `(.L_x_753) ;  /* 0x0000004000000947 */ /* 0x000fea0003800000 */
[----:B------:R-:W-:Y:S05]  /*1ccb0*/  @!P2 BRA `(.L_x_753) ;  /* 0x000000300000a947 */ /* 0x000fea0003800000 */
[----:B------:R3:W4:Y:S04]  /*1ccc0*/  LDG.E R0, [R2.64] ;  /* 0x0000000602007981 */ /* 0x000728000c1e1900 */
[----:B--23--:R-:W4:Y:S02]  /*1ccd0*/  LDG.E R2, [R2.64+0x4] ;  /* 0x0000040602027981 */ /* 0x00cf24000c1e1900 */
[----:B----45:R-:W-:Y:S02]  /*1cce0*/  IADD3 R19, -R0, R2, RZ ;  /* 0x0000000200137210 */ /* 0x030fe40007ffe1ff */
.L_x_753:
        /* <DEDUP_REMOVED lines=8> */
[----:B------:R-:W-:Y:S01]  /*1cd70*/  IMAD R0, R19, c[0x0][0x4e8], RZ ;  /* 0x00013a0013007a24 */ /* 0x000fe200078e02ff */
[----:B------:R-:W-:-:S04]  /*1cd80*/  IADD3 R13, R224, R2, RZ ;  /* 0x00000002e00d7210 */ /* 0x000fc80007ffe0ff */
[----:B------:R-:W-:-:S13]  /*1cd90*/  ISETP.GE.AND P0, PT, R13, R0, PT ;  /* 0x000000000d00720c */ /* 0x000fda0003f06270 */
[----:B------:R-:W-:Y:S05]  /*1cda0*/  @P0 BRA `(.L_x_755) ;  /* 0x000002b000000947 */ /* 0x000fea0003800000 */
[----:B------:R-:W-:Y:S01]  /*1cdb0*/  IMAD.MOV.U32 R0, RZ, RZ, 0x368 ;  /* 0x00000368ff007424 */ /* 0x000fe200078e00ff */
[----:B------:R-:W-:-:S04]  /*1cdc0*/  ISETP.GT.AND P2, PT, R18, 0x1, PT ;  /* 0x000000011200780c */ /* 0x000fc80003f44270 */
[----:B------:R-:W-:-:S04]  /*1cdd0*/  SEL R0, R0, 0x328, P2 ;  /* 0x0000032800007807 */ /* 0x000fc80001000000 */
[----:B------:R2:W3:Y:S08]  /*1cde0*/  LDC.64 R8, c[0x0][R0+0x170] ;  /* 0x00005c0000087b82 */ /* 0x0004f00000000a00 */
[----:B------:R2:W4:Y:S08]  /*1cdf0*/  LDC.64 R4, c[0x0][R0+0x168] ;  /* 0x00005a0000047b82 */ /* 0x0005300000000a00 */
[----:B------:R2:W5:Y:S08]  /*1ce00*/  LDC.64 R14, c[0x0][R0+0x178] ;  /* 0x00005e00000e7b82 */ /* 0x0005700000000a00 */
[----:B------:R2:W1:Y:S02]  /*1ce10*/  LDC.64 R10, c[0x0][R0+0x160] ;  /* 0x00005800000a7b82 */ /* 0x0004640000000a00 */
[----:B--2---:R-:W-:-:S02]  /*1ce20*/  IMAD.MOV.U32 R0, RZ, RZ, c[0x0][0x4e8] ;  /* 0x00013a00ff007624 */ /* 0x004fc400078e00ff */
[-C--:B---3--:R-:W-:Y:S02]  /*1ce30*/  IMAD R7, R9, R12.reuse, RZ ;  /* 0x0000000c09077224 */ /* 0x088fe400078e02ff */
[----:B------:R-:W-:Y:S01]  /*1ce40*/  IMAD.WIDE.U32 R2, R8, R12, RZ ;  /* 0x0000000c08027225 */ /* 0x000fe200078e00ff */
[----:B------:R-:W-:Y:S02]  /*1ce50*/  ISETP.NE.AND P0, PT, R0, 0x1, PT ;  /* 0x000000010000780c */ /* 0x000fe40003f05270 */
[----:B------:R-:W-:Y:S01]  /*1ce60*/  MOV R0, R13 ;  /* 0x0000000d00007202 */ /* 0x000fe20000000f00 */
[----:B------:R-:W-:Y:S01]  /*1ce70*/  IMAD R8, R8, R20, R7 ;  /* 0x0000001408087224 */ /* 0x000fe200078e0207 */
[----:B------:R-:W-:Y:S01]  /*1ce80*/  SEL R7, R248, RZ, P2 ;  /* 0x000000fff8077207 */ /* 0x000fe20001000000 */
[-C--:B----4-:R-:W-:Y:S02]  /*1ce90*/  IMAD R9, R5, R226.reuse, RZ ;  /* 0x000000e205097224 */ /* 0x090fe400078e02ff */
[----:B------:R-:W-:Y:S01]  /*1cea0*/  IMAD.WIDE.U32 R4, R4, R226, RZ ;  /* 0x000000e204047225 */ /* 0x000fe200078e00ff */
[----:B------:R-:W-:-:S03]  /*1ceb0*/  IADD3 R3, R3, R8, RZ ;  /* 0x0000000803037210 */ /* 0x000fc60007ffe0ff */
[----:B------:R-:W-:Y:S02]  /*1cec0*/  IMAD.IADD R9, R5, 0x1, R9 ;  /* 0x0000000105097824 */ /* 0x000fe400078e0209 */
[----:B------:R-:W-:-:S04]  /*1ced0*/  @P0 IMAD.HI.U32 R16, R13, c[0x0][0x4ec], RZ ;  /* 0x00013b000d100a27 */ /* 0x000fc800078e00ff */
[-C--:B-----5:R-:W-:Y:S01]  /*1cee0*/  IMAD R8, R15, R7.reuse, RZ ;  /* 0x000000070f087224 */ /* 0x0a0fe200078e02ff */
        /* <DEDUP_REMOVED lines=10> */
[----:B-1----:R-:W-:Y:S01]  /*1cf90*/  IMAD R0, R11, R2, RZ ;  /* 0x000000020b007224 */ /* 0x002fe200078e02ff */
        /* <DEDUP_REMOVED lines=12> */
.L_x_755:
[----:B------:R-:W-:Y:S05]  /*1d060*/  BSYNC B0 ;  /* 0x0000000000007941 */ /* 0x000fea0003800000 */
.L_x_754:
[----:B------:R-:W-:-:S13]  /*1d070*/  ISETP.GT.AND P0, PT, R18, 0x1, PT ;  /* 0x000000011200780c */ /* 0x000fda0003f04270 */
[----:B------:R-:W-:Y:S05]  /*1d080*/  @P0 BRA `(.L_x_747) ;  /* 0x0000087000000947 */ /* 0x000fea0003800000 */
[----:B------:R-:W-:Y:S01]  /*1d090*/  MOV R2, c[0x0][0x4e8] ;  /* 0x00013a0000027a02 */ /* 0x000fe20000000f00 */
[----:B-1----:R-:W-:Y:S01]  /*1d0a0*/  IMAD R0, R17, c[0x0][0x3a0], RZ ;  /* 0x0000e80011007a24 */ /* 0x002fe200078e02ff */
[----:B------:R-:W-:Y:S01]  /*1d0b0*/  LEA R4, R237, R213, 0x5 ;  /* 0x000000d5ed047211 */ /* 0x000fe200078e28ff */
[----:B------:R-:W-:Y:S01]  /*1d0c0*/  IMAD R5, R20, c[0x0][0x3f0], RZ ;  /* 0x0000fc0014057a24 */ /* 0x000fe200078e02ff */
[----:B------:R-:W-:Y:S01]  /*1d0d0*/  ISETP.NE.AND P0, PT, R2, 0x1, PT ;  /* 0x000000010200780c */ /* 0x000fe20003f05270 */
[----:B------:R-:W-:Y:S01]  /*1d0e0*/  IMAD.WIDE.U32 R2, R6, c[0x0][0x3a0], RZ ;  /* 0x0000e80006027a25 */ /* 0x000fe200078e00ff */
[----:B------:R-:W-:Y:S02]  /*1d0f0*/  IADD3 R4, R224, R4, RZ ;  /* 0x00000004e0047210 */ /* 0x000fe40007ffe0ff */
[----:B------:R-:W-:Y:S01]  /*1d100*/  IADD3 R13, R213, R224, RZ ;  /* 0x000000e0d50d7210 */ /* 0x000fe20007ffe0ff */
        /* <DEDUP_REMOVED lines=26> */
.L_x_811:
[----:B------:R-:W-:Y:S05]  /*1d2b0*/  BRA.DIV ~URZ, `(.L_x_757) ;  /* 0x000024727f007947 */ /* 0x000fea000b800000 */
[----:B------:R3:W4:Y:S02]  /*1d2c0*/  SHFL.IDX PT, R2, R14, RZ, 0x181f ;  /* 0x00181fff0e027589 */ /* 0x00072400000e0000 */
.L_x_812:
        /* <DEDUP_REMOVED lines=27> */
.L_x_759:
[----:B------:R-:W-:Y:S05]  /*1d480*/  BSYNC B0 ;  /* 0x0000000000007941 */ /* 0x000fea0003800000 */
.L_x_758:
[----:B------:R-:W-:Y:S05]  /*1d490*/  BRA.DIV ~URZ, `(.L_x_760) ;  /* 0x000023027f007947 */ /* 0x000fea000b800000 */
[----:B--2---:R2:W1:Y:S04]  /*1d4a0*/  SHFL.IDX PT, R10, R11, 0x1, 0x181f ;  /* 0x00381f000b0a7f89 */ /* 0x00446800000e0000 */
[----:B----4-:R2:W4:Y:S02]  /*1d4b0*/  SHFL.IDX PT, R2, R14, 0x1, 0x181f ;  /* 0x00381f000e027f89 */ /* 0x01052400000e0000 */
.L_x_813:
        /* <DEDUP_REMOVED lines=20> */
.L_x_762:
[----:B------:R-:W-:Y:S05]  /*1d600*/  BSYNC B0 ;  /* 0x0000000000007941 */ /* 0x000fea0003800000 */
.L_x_761:
[----:B------:R-:W-:Y:S05]  /*1d610*/  BRA.DIV ~URZ, `(.L_x_763) ;  /* 0x000022527f007947 */ /* 0x000fea000b800000 */
[----:B-1----:R1:W2:Y:S02]  /*1d620*/  SHFL.IDX PT, R10, R11, 0x2, 0x181f ;  /* 0x00581f000b0a7f89 */ /* 0x0022a400000e0000 */
.L_x_814:
[----:B------:R-:W-:Y:S05]  /*1d630*/  BRA.DIV ~URZ, `(.L_x_764) ;  /* 0x000022a27f007947 */ /* 0x000fea000b800000 */
[----:B----4-:R4:W1:Y:S02]  /*1d640*/  SHFL.IDX PT, R2, R14, 0x2, 0x181f ;  /* 0x00581f000e027f89 */ /* 0x01086400000e0000 */
.L_x_815:
        /* <DEDUP_REMOVED lines=20> */
.L_x_766:
[----:B------:R-:W-:Y:S05]  /*1d790*/  BSYNC B0 ;  /* 0x0000000000007941 */ /* 0x000fea0003800000 */
.L_x_765:
[----:B------:R-:W-:Y:S05]  /*1d7a0*/  BRA.DIV ~URZ, `(.L_x_767) ;  /* 0x000021a27f007947 */ /* 0x000fea000b800000 */
[----:B--2---:R2:W3:Y:S04]  /*1d7b0*/  SHFL.IDX PT, R10, R11, 0x3, 0x181f ;  /* 0x00781f000b0a7f89 */ /* 0x0044e800000e0000 */
[----:B-1----:R2:W1:Y:S02]  /*1d7c0*/  SHFL.IDX PT, R2, R14, 0x3, 0x181f ;  /* 0x00781f000e027f89 */ /* 0x00246400000e0000 */
.L_x_816:
        /* <DEDUP_REMOVED lines=19> */
.L_x_747:
[----:B------:R-:W-:Y:S05]  /*1d900*/  BSYNC B1 ;  /* 0x0000000000017941 */ /* 0x000fea0003800000 */
.L_x_731:
        /* <DEDUP_REMOVED lines=9> */
[----:B--234-:R-:W-:-:S04]  /*1d9a0*/  LOP3.LUT R14, R0, 0x1f, RZ, 0xc0, !PT ;  /* 0x0000001f000e7812 */ /* 0x01cfc800078ec0ff */
[----:B------:R-:W-:Y:S01]  /*1d9b0*/  ISETP.NE.AND P6, PT, R14, 0x1f, PT ;  /* 0x0000001f0e00780c */ /* 0x000fe20003fc5270 */
[----:B------:R-:W-:Y:S10]  /*1d9c0*/  BRA.DIV ~URZ, `(.L_x_769) ;  /* 0x000020527f007947 */ /* 0x000ff4000b800000 */
[----:B------:R2:W3:Y:S02]  /*1d9d0*/  SHFL.IDX PT, R10, R112, RZ, 0x1f ;  /* 0x00001fff700a7589 */ /* 0x0004e400000e0000 */
.L_x_817:
[----:B------:R-:W-:Y:S05]  /*1d9e0*/  BRA.DIV ~URZ, `(.L_x_770) ;  /* 0x000020a27f007947 */ /* 0x000fea000b800000 */
[----:B------:R4:W2:Y:S02]  /*1d9f0*/  SHFL.IDX PT, R8, R112, 0x1, 0x1f ;  /* 0x00201f0070087f89 */ /* 0x0008a400000e0000 */
.L_x_818:
        /* <DEDUP_REMOVED lines=18> */
.L_x_819:
[----:B----4-:R-:W-:-:S04]  /*1db20*/  SEL R4, R4, RZ, P5 ;  /* 0x000000ff04047207 */ /* 0x010fc80002800000 */
        /* <DEDUP_REMOVED lines=14> */
[----:B------:R1:W4:Y:S02]  /*1dc10*/  SHFL.IDX PT, R0, R4, 0x1f, 0x1f ;  /* 0x03e01f0004007f89 */ /* 0x00032400000e0000 */
.L_x_820:
[----:B----4-:R-:W-:Y:S01]  /*1dc20*/  IMAD R0, R0, c[0x0][0x538], RZ ;  /* 0x00014e0000007a24 */ /* 0x010fe200078e02ff */
[----:B------:R-:W-:Y:S04]  /*1dc30*/  BSSY B1, `(.L_x_773) ;  /* 0x00000c7000017945 */ /* 0x000fe80003800000 */
[----:B--2---:R-:W-:-:S04]  /*1dc40*/  IADD3 R8, R0, R8, RZ ;  /* 0x0000000800087210 */ /* 0x004fc80007ffe0ff */
[----:B---3--:R-:W-:-:S13]  /*1dc50*/  ISETP.GT.AND P0, PT, R8, R10, PT ;  /* 0x0000000a0800720c */ /* 0x008fda0003f04270 */
[----:B------:R-:W-:Y:S05]  /*1dc60*/  @P0 BRA `(.L_x_774) ;  /* 0x0000024000000947 */ /* 0x000fea0003800000 */
.L_x_778:
        /* <DEDUP_REMOVED lines=16> */
.L_x_821:
        /* <DEDUP_REMOVED lines=16> */
.L_x_822:
[----:B--2---:R-:W-:-:S05]  /*1de70*/  IMAD R0, R0, c[0x0][0x538], RZ ;  /* 0x00014e0000007a24 */ /* 0x004fca00078e02ff */
[----:B------:R-:W-:-:S04]  /*1de80*/  IADD3 R8, R0, R8, RZ ;  /* 0x0000000800087210 */ /* 0x000fc80007ffe0ff */
[----:B------:R-:W-:-:S13]  /*1de90*/  ISETP.GT.AND P0, PT, R8, R10, PT ;  /* 0x0000000a0800720c */ /* 0x000fda0003f04270 */
[----:B-1----:R-:W-:Y:S05]  /*1dea0*/  @!P0 BRA `(.L_x_778) ;  /* 0xfffffdc000008947 */ /* 0x002fea000383ffff */
.L_x_774:
[----:B------:R-:W-:-:S05]  /*1deb0*/  IADD3 R12, -R0, R8, RZ ;  /* 0x00000008000c7210 */ /* 0x000fca0007ffe1ff */
[----:B------:R-:W-:-:S05]  /*1dec0*/  IMAD R0, R4, c[0x0][0x538], R12 ;  /* 0x00014e0004007a24 */ /* 0x000fca00078e020c */
[----:B------:R-:W-:Y:S01]  /*1ded0*/  ISETP.GT.AND P0, PT, R0, R10, PT ;  /* 0x0000000a0000720c */ /* 0x000fe20003f04270 */
[----:B------:R-:W-:-:S12]  /*1dee0*/  BRA.DIV ~URZ, `(.L_x_779) ;  /* 0x000020027f007947 */ /* 0x000fd8000b800000 */
[----:B------:R-:W-:-:S04]  /*1def0*/  VOTE.ANY R11, PT, !P0 ;  /* 0x00000000000b7806 */ /* 0x000fc800040e0100 */
.L_x_823:
[----:B------:R-:W2:Y:S02]  /*1df00*/  POPC R0, R11 ;  /* 0x0000000b00007309 */ /* 0x000ea40000000000 */
[----:B--2---:R-:W-:Y:S01]  /*1df10*/  IADD3 R231, R0, R231, RZ ;  /* 0x000000e700e77210 */ /* 0x004fe20007ffe0ff */
[----:B------:R-:W-:Y:S05]  /*1df20*/  BRA.DIV ~URZ, `(.L_x_780) ;  /* 0x000020127f007947 */ /* 0x000fea000b800000 */
[----:B------:R2:W3:Y:S04]  /*1df30*/  SHFL.IDX PT, R8, R6, R0, 0x1f ;  /* 0x00001f0006087589 */ /* 0x0004e800000e0000 */
[----:B------:R2:W4:Y:S02]  /*1df40*/  SHFL.IDX PT, R7, R7, R0, 0x1f ;  /* 0x00001f0007077589 */ /* 0x00052400000e0000 */
.L_x_824:
[----:B------:R-:W-:Y:S01]  /*1df50*/  ISETP.NE.AND P0, PT, R11, RZ, PT ;  /* 0x000000ff0b00720c */ /* 0x000fe20003f05270 */
[----:B------:R-:W-:-:S12]  /*1df60*/  BSSY B0, `(.L_x_781) ;  /* 0x0000005000007945 */ /* 0x000fd80003800000 */
[----:B------:R-:W-:Y:S05]  /*1df70*/  @!P0 BRA `(.L_x_782) ;  /* 0x0000003000008947 */ /* 0x000fea0003800000 */
[----:B--2---:R-:W-:Y:S01]  /*1df80*/  IADD3 R0, R0, -0x1, RZ ;  /* 0xffffffff00007810 */ /* 0x004fe20007ffe0ff */
[----:B------:R-:W-:Y:S05]  /*1df90*/  BRA.DIV ~URZ, `(.L_x_783) ;  /* 0x000020727f007947 */ /* 0x000fea000b800000 */
[----:B------:R2:W1:Y:S02]  /*1dfa0*/  SHFL.IDX PT, R13, R4, R0, 0x1f ;  /* 0x00001f00040d7589 */ /* 0x00046400000e0000 */
.L_x_782:
[----:B------:R-:W-:Y:S05]  /*1dfb0*/  BSYNC B0 ;  /* 0x0000000000007941 */ /* 0x000fea0003800000 */
.L_x_781:
[----:B----4-:R-:W-:Y:S01]  /*1dfc0*/  ISETP.NE.AND P0, PT, R7, 0x1, PT ;  /* 0x000000010700780c */ /* 0x010fe20003f05270 */
[----:B-1----:R-:W-:Y:S01]  /*1dfd0*/  IMAD R228, R13, c[0x0][0x538], R12 ;  /* 0x00014e000de47a24 */ /* 0x002fe200078e020c */
[----:B------:R-:W-:Y:S04]  /*1dfe0*/  BSSY B0, `(.L_x_784) ;  /* 0x0000084000007945 */ /* 0x000fe80003800000 */
[----:B--2---:R-:W-:-:S07]  /*1dff0*/  IADD3 R6, -R228, R10, RZ ;  /* 0x0000000ae4067210 */ /* 0x004fce0007ffe1ff */
[----:B------:R-:W-:Y:S05]  /*1e000*/  @!P0 BRA `(.L_x_785) ;  /* 0x000003e000008947 */ /* 0x000fea0003800000 */
[-C--:B---3--:R-:W-:Y:S02]  /*1e010*/  IABS R0, R8.reuse ;  /* 0x0000000800007213 */ /* 0x088fe40000000000 */
        /* <DEDUP_REMOVED lines=15> */
[----:B------:R-:W-:-:S04]  /*1e110*/  IMAD.MOV R0, RZ, RZ, -R10 ;  /* 0x000000ffff007224 */ /* 0x000fc800078e0a0a */
[----:B------:R-:W-:Y:S02]  /*1e120*/  IMAD.MOV.U32 R3, RZ, RZ, R0 ;  /* 0x000000ffff037224 */ /* 0x000fe400078e0000 */
        /* <DEDUP_REMOVED lines=13> */
[----:B-1----:R-:W-:-:S04]  /*1e200*/  IADD3 R2, RZ, -R3, RZ ;  /* 0x80000003ff027210 */ /* 0x002fc80007ffe0ff */
[----:B------:R-:W-:Y:S01]  /*1e210*/  @!P1 IMAD.MOV R0, RZ, RZ, -R0 ;  /* 0x000000ffff009224 */ /* 0x000fe200078e0a00 */
[----:B------:R-:W-:Y:S01]  /*1e220*/  @!P0 LOP3.LUT R0, RZ, R8, RZ, 0x33, !PT ;  /* 0x00000008ff008212 */ /* 0x000fe200078e33ff */
[----:B------:R-:W-:Y:S01]  /*1e230*/  IMAD.MOV.U32 R4, RZ, RZ, R2 ;  /* 0x000000ffff047224 */ /* 0x000fe200078e0002 */
[----:B------:R-:W-:Y:S02]  /*1e240*/  IABS R2, R7 ;  /* 0x0000000700027213 */ /* 0x000fe40000000000 */
[----:B------:R-:W-:Y:S01]  /*1e250*/  IABS R10, R0 ;  /* 0x00000000000a7213 */ /* 0x000fe20000000000 */
[----:B------:R-:W-:Y:S02]  /*1e260*/  IMAD R4, R4, R5, RZ ;  /* 0x0000000504047224 */ /* 0x000fe400078e02ff */
[----:B------:R-:W-:Y:S01]  /*1e270*/  IMAD.MOV R9, RZ, RZ, -R2 ;  /* 0x000000ffff097224 */ /* 0x000fe200078e0a02 */
[----:B------:R-:W-:-:S05]  /*1e280*/  MOV R2, RZ ;  /* 0x000000ff00027202 */ /* 0x000fca0000000f00 */
        /* <DEDUP_REMOVED lines=22> */
.L_x_785:
[----:B------:R-:W-:-:S04]  /*1e3f0*/  IMAD.MOV.U32 R2, RZ, RZ, 0x4 ;  /* 0x00000004ff027424 */ /* 0x000fc800078e00ff */
[----:B------:R-:W-:-:S05]  /*1e400*/  IMAD.WIDE R2, R231, R2, c[0x0][0x590] ;  /* 0x00016400e7027625 */ /* 0x000fca00078e0202 */
[----:B------:R-:W2:Y:S02]  /*1e410*/  LDG.E R4, [R2.64] ;  /* 0x0000000602047981 */ /* 0x000ea4000c1e1900 */
        /* <DEDUP_REMOVED lines=63> */
[----:B------:R-:W-:Y:S02]  /*1e810*/  IMAD R230, R2, R3, R6 ;  /* 0x0000000302e67224 */ /* 0x000fe400078e0206 */
.L_x_786:
[----:B------:R-:W-:Y:S05]  /*1e820*/  BSYNC B0 ;  /* 0x0000000000007941 */ /* 0x000fea0003800000 */
.L_x_784:
[----:B------:R-:W-:-:S04]  /*1e830*/  LOP3.LUT R2, RZ, R2, RZ, 0x33, !PT ;  /* 0x00000002ff027212 */ /* 0x000fc800078e33ff */
[----:B------:R-:W-:Y:S01]  /*1e840*/  IADD3 R229, R2, R8, RZ ;  /* 0x0000000802e57210 */ /* 0x000fe20007ffe0ff */
[----:B------:R-:W-:Y:S05]  /*1e850*/  BRA `(.L_x_787) ;  /* 0x0000004000007947 */ /* 0x000fea0003800000 */
.L_x_775:
[----:B------:R-:W-:Y:S01]  /*1e860*/  IMAD.MOV.U32 R228, RZ, RZ, R10 ;  /* 0x000000ffffe47224 */ /* 0x000fe200078e000a */
[----:B------:R-:W-:Y:S01]  /*1e870*/  MOV R230, RZ ;  /* 0x000000ff00e67202 */ /* 0x000fe20000000f00 */
[----:B------:R-:W-:Y:S01]  /*1e880*/  IMAD.MOV.U32 R229, RZ, RZ, RZ ;  /* 0x000000ffffe57224 */ /* 0x000fe200078e00ff */
[----:B------:R-:W-:Y:S02]  /*1e890*/  MOV R231, c[0x0][0x53c] ;  /* 0x00014f0000e77a02 */ /* 0x000fe40000000f00 */
.L_x_787:
[----:B------:R-:W-:Y:S05]  /*1e8a0*/  BSYNC B1 ;  /* 0x0000000000017941 */ /* 0x000fea0003800000 */
.L_x_773:
[----:B------:R-:W-:Y:S01]  /*1e8b0*/  WARPSYNC 0xffffffff ;  /* 0xffffffff00007948 */ /* 0x000fe20003800000 */
[----:B------:R-:W-:Y:S01]  /*1e8c0*/  BAR.SYNC.DEFER_BLOCKING 0x4, 0x100 ;  /* 0x0104000000007b1d */ /* 0x000fe20000010000 */
[----:B------:R-:W-:-:S13]  /*1e8d0*/  ISETP.NE.AND P0, PT, R14, RZ, PT ;  /* 0x000000ff0e00720c */ /* 0x000fda0003f05270 */
[----:B------:R2:W-:Y:S04]  /*1e8e0*/  @!P0 STS.128 [0x20080], R228 ;  /* 0x020080e4ff008388 */ /* 0x0005e80000000c00 */
[----:B------:R-:W-:Y:S06]  /*1e8f0*/  BAR.ARV 0x5, 0x100 ;  /* 0x0144000000007b1d */ /* 0x000fec0000002000 */
.L_x_768:
[----:B-1----:R-:W-:-:S13]  /*1e900*/  ISETP.GE.AND P0, PT, R231, c[0x0][0x53c], PT ;  /* 0x00014f00e7007a0c */ /* 0x002fda0003f06270 */
[----:B--23--:R-:W-:Y:S01]  /*1e910*/  @P0 CALL.REL.NOINC `(.L_x_788) ;  /* 0x0000001000000944 */ /* 0x00cfe20003c00000 */
[----:B------:R-:W-:Y:S05]  /*1e920*/  BRA `(.L_x_789) ;  /* 0xfffe2f3000007947 */ /* 0x000fea000383ffff */
.L_x_788:
[----:B------:R-:W-:Y:S05]  /*1e930*/  EXIT ;  /* 0x000000000000794d */ /* 0x000fea0003800000 */
.L_x_555:
[----:B------:R-:W-:Y:S01]  /*1e940*/  IMAD.MOV.U32 R0, RZ, RZ, R5 ;  /* 0x000000ffff007224 */ /* 0x000fe200078e0005 */
[----:B------:R-:W-:Y:S02]  /*1e950*/  MOV R2, 0x1 ;  /* 0x0000000100027802 */ /* 0x000fe40000000f00 */
[----:B------:R-:W-:Y:S02]  /*1e960*/  MOV R3, 0x1e980 ;  /* 0x0001e98000037802 */ /* 0x000fe40000000f00 */
[----:B--2---:R-:W-:Y:S05]  /*1e970*/  CALL.REL.NOINC `($__internal_14_$__cuda_sm70_shflsync_up_p) ;  /* 0x000017a000007944 */ /* 0x004fea0003c00000 */
[----:B------:R-:W-:Y:S01]  /*1e980*/  MOV R0, R4 ;  /* 0x0000000400007202 */ /* 0x000fe20000000f00 */
[----:B------:R-:W-:Y:S05]  /*1e990*/  BRA `(.L_x_790) ;  /* 0xfffe1ac000007947 */ /* 0x000fea000383ffff */
.L_x_556:
[----:B------:R-:W-:Y:S01]  /*1e9a0*/  IMAD.MOV.U32 R0, RZ, RZ, R5 ;  /* 0x000000ffff007224 */ /* 0x000fe200078e0005 */
[----:B------:R-:W-:Y:S02]  /*1e9b0*/  MOV R2, 0x2 ;  /* 0x0000000200027802 */ /* 0x000fe40000000f00 */
[----:B------:R-:W-:Y:S02]  /*1e9c0*/  MOV R3, 0x1e9e0 ;  /* 0x0001e9e000037802 */ /* 0x000fe40000000f00 */
[----:B--2---:R-:W-:Y:S05]  /*1e9d0*/  CALL.REL.NOINC `($__internal_14_$__cuda_sm70_shflsync_up_p) ;  /* 0x0000174000007944 */ /* 0x004fea0003c00000 */
[----:B------:R-:W-:Y:S01]  /*1e9e0*/  SEL R0, R4, RZ, P4 ;  /* 0x000000ff04007207 */ /* 0x000fe20002000000 */
[----:B------:R-:W-:Y:S01]  /*1e9f0*/  IMAD.MOV.U32 R2, RZ, RZ, 0x4 ;  /* 0x00000004ff027424 */ /* 0x000fe200078e00ff */
[----:B------:R-:W-:-:S03]  /*1ea00*/  MOV R3, 0x1ea30 ;  /* 0x0001ea3000037802 */ /* 0x000fc60000000f00 */
[----:B------:R-:W-:Y:S02]  /*1ea10*/  IMAD.IADD R0, R5, 0x1, R0 ;  /* 0x0000000105007824 */ /* 0x000fe400078e0200 */
[----:B------:R-:W-:Y:S05]  /*1ea20*/  CALL.REL.NOINC `($__internal_14_$__cuda_sm70_shflsync_up_p) ;  /* 0x000016f000007944 */ /* 0x000fea0003c00000 */
        /* <DEDUP_REMOVED lines=12> */
[----:B------:R-:W-:Y:S02]  /*1eaf0*/  MOV R3, 0x1f ;  /* 0x0000001f00037802 */ /* 0x000fe40000000f00 */
[----:B------:R-:W-:Y:S01]  /*1eb00*/  MOV R2, 0x1eb40 ;  /* 0x0001eb4000027802 */ /* 0x000fe20000000f00 */
[----:B------:R-:W-:-:S04]  /*1eb10*/  IMAD.IADD R4, R0, 0x1, R4 ;  /* 0x0000000100047824 */ /* 0x000fc800078e0204 */
[----:B------:R-:W-:Y:S02]  /*1eb20*/  IMAD.MOV.U32 R9, RZ, RZ, R4 ;  /* 0x000000ffff097224 */ /* 0x000fe400078e0004 */
[----:B------:R-:W-:Y:S05]  /*1eb30*/  CALL.REL.NOINC `($__internal_13_$__cuda_sm70_shflsync_idx_p) ;  /* 0x0000159000007944 */ /* 0x000fea0003c00000 */
[----:B------:R-:W-:Y:S01]  /*1eb40*/  MOV R0, R5 ;  /* 0x0000000500007202 */ /* 0x000fe20000000f00 */
[----:B------:R-:W-:Y:S05]  /*1eb50*/  BRA `(.L_x_791) ;  /* 0xfffe1a0000007947 */ /* 0x000fea000383ffff */
.L_x_558:
[----:B------:R-:W-:Y:S02]  /*1eb60*/  SEL R0, RZ, 0x1, P0 ;  /* 0x00000001ff007807 */ /* 0x000fe40000000000 */
[----:B------:R-:W-:Y:S02]  /*1eb70*/  MOV R2, 0x1eb90 ;  /* 0x0001eb9000027802 */ /* 0x000fe40000000f00 */
[----:B--2---:R-:W-:Y:S05]  /*1eb80*/  CALL.REL.NOINC `($__internal_15_$__cuda_sm70_votesync_ballot) ;  /* 0x0000160000007944 */ /* 0x004fea0003c00000 */
[----:B------:R-:W-:Y:S01]  /*1eb90*/  MOV R11, R0 ;  /* 0x00000000000b7202 */ /* 0x000fe20000000f00 */
[----:B------:R-:W-:Y:S05]  /*1eba0*/  BRA `(.L_x_792) ;  /* 0xfffe1a4000007947 */ /* 0x000fea000383ffff */
.L_x_559:
[----:B------:R-:W-:Y:S01]  /*1ebb0*/  IMAD.MOV.U32 R9, RZ, RZ, R10 ;  /* 0x000000ffff097224 */ /* 0x000fe200078e000a */
[----:B------:R-:W-:Y:S01]  /*1ebc0*/  MOV R5, R0 ;  /* 0x0000000000057202 */ /* 0x000fe20000000f00 */
[----:B------:R-:W-:Y:S01]  /*1ebd0*/  IMAD.MOV.U32 R3, RZ, RZ, 0x1f ;  /* 0x0000001fff037424 */ /* 0x000fe200078e00ff */
[----:B------:R-:W-:Y:S02]  /*1ebe0*/  MOV R2, 0x1ec00 ;  /* 0x0001ec0000027802 */ /* 0x000fe40000000f00 */
[----:B------:R-:W-:Y:S05]  /*1ebf0*/  CALL.REL.NOINC `($__internal_13_$__cuda_sm70_shflsync_idx_p) ;  /* 0x000014d000007944 */ /* 0x000fea0003c00000 */
[----:B------:R-:W-:Y:S01]  /*1ec00*/  IMAD.MOV.U32 R229, RZ, RZ, R5 ;  /* 0x000000ffffe57224 */ /* 0x000fe200078e0005 */
[----:B------:R-:W-:Y:S01]  /*1ec10*/  MOV R9, R8 ;  /* 0x0000000800097202 */ /* 0x000fe20000000f00 */
[----:B------:R-:W-:Y:S01]  /*1ec20*/  IMAD.MOV.U32 R6, RZ, RZ, RZ ;  /* 0x000000ffff067224 */ /* 0x000fe200078e00ff */
[----:B------:R-:W-:Y:S01]  /*1ec30*/  MOV R5, R0 ;  /* 0x0000000000057202 */ /* 0x000fe20000000f00 */
[----:B------:R-:W-:Y:S01]  /*1ec40*/  IMAD.MOV.U32 R3, RZ, RZ, 0x1f ;  /* 0x0000001fff037424 */ /* 0x000fe200078e00ff */
[----:B------:R-:W-:-:S02]  /*1ec50*/  MOV R2, 0x1ec70 ;  /* 0x0001ec7000027802 */ /* 0x000fc40000000f00 */
[----:B------:R-:W-:Y:S05]  /*1ec60*/  CALL.REL.NOINC `($__internal_13_$__cuda_sm70_shflsync_idx_p) ;  /* 0x0000146000007944 */ /* 0x000fea0003c00000 */
[----:B------:R-:W-:Y:S01]  /*1ec70*/  MOV R10, R5 ;  /* 0x00000005000a7202 */ /* 0x000fe20000000f00 */
[----:B------:R-:W-:Y:S05]  /*1ec80*/  BRA `(.L_x_793) ;  /* 0xfffe19c000007947 */ /* 0x000fea000383ffff */
.L_x_562:
[----:B------:R-:W-:Y:S01]  /*1ec90*/  IMAD.MOV.U32 R9, RZ, RZ, R4 ;  /* 0x000000ffff097224 */ /* 0x000fe200078e0004 */
[----:B------:R-:W-:-:S02]  /*1eca0*/  MOV R3, 0x1f ;  /* 0x0000001f00037802 */ /* 0x000fc40000000f00 */
[----:B------:R-:W-:Y:S02]  /*1ecb0*/  MOV R2, 0x1ecd0 ;  /* 0x0001ecd000027802 */ /* 0x000fe40000000f00 */
[----:B-123--:R-:W-:Y:S05]  /*1ecc0*/  CALL.REL.NOINC `($__internal_13_$__cuda_sm70_shflsync_idx_p) ;  /* 0x0000140000007944 */ /* 0x00efea0003c00000 */
[----:B------:R-:W-:Y:S01]  /*1ecd0*/  MOV R6, R5 ;  /* 0x0000000500067202 */ /* 0x000fe20000000f00 */
[----:B------:R-:W-:Y:S05]  /*1ece0*/  BRA `(.L_x_561) ;  /* 0xfffe19c000007947 */ /* 0x000fea000383ffff */
.L_x_611:
[----:B------:R-:W-:Y:S01]  /*1ecf0*/  IMAD.MOV.U32 R9, RZ, RZ, R16 ;  /* 0x000000ffff097224 */ /* 0x000fe200078e0010 */
[----:B------:R-:W-:Y:S01]  /*1ed00*/  MOV R5, RZ ;  /* 0x000000ff00057202 */ /* 0x000fe20000000f00 */
[----:B------:R-:W-:Y:S01]  /*1ed10*/  IMAD.MOV.U32 R3, RZ, RZ, 0x181f ;  /* 0x0000181fff037424 */ /* 0x000fe200078e00ff */
[----:B------:R-:W-:Y:S02]  /*1ed20*/  MOV R2, 0x1ed40 ;  /* 0x0001ed4000027802 */ /* 0x000fe40000000f00 */
[----:B-----5:R-:W-:Y:S05]  /*1ed30*/  CALL.REL.NOINC `($__internal_13_$__cuda_sm70_shflsync_idx_p) ;  /* 0x0000139000007944 */ /* 0x020fea0003c00000 */
[----:B------:R-:W-:Y:S01]  /*1ed40*/  MOV R10, R5 ;  /* 0x00000005000a7202 */ /* 0x000fe20000000f00 */
[----:B------:R-:W-:Y:S05]  /*1ed50*/  BRA `(.L_x_794) ;  /* 0xfffe7e6000007947 */ /* 0x000fea000383ffff */
.L_x_612:
[----:B------:R-:W-:Y:S01]  /*1ed60*/  IMAD.MOV.U32 R9, RZ, RZ, R17 ;  /* 0x000000ffff097224 */ /* 0x000fe200078e0011 */
[----:B------:R-:W-:Y:S01]  /*1ed70*/  MOV R5, RZ ;  /* 0x000000ff00057202 */ /* 0x000fe20000000f00 */
[----:B------:R-:W-:Y:S01]  /*1ed80*/  IMAD.MOV.U32 R3, RZ, RZ, 0x181f ;  /* 0x0000181fff037424 */ /* 0x000fe200078e00ff */
[----:B------:R-:W-:Y:S02]  /*1ed90*/  MOV R2, 0x1edb0 ;  /* 0x0001edb000027802 */ /* 0x000fe40000000f00 */
[----:B-12--5:R-:W-:Y:S05]  /*1eda0*/  CALL.REL.NOINC `($__internal_13_$__cuda_sm70_shflsync_idx_p) ;  /* 0x0000132000007944 */ /* 0x026fea0003c00000 */
[----:B------:R-:W-:Y:S01]  /*1edb0*/  MOV R2, R5 ;  /* 0x0000000500027202 */ /* 0x000fe20000000f00 */
[----:B------:R-:W-:Y:S05]  /*1edc0*/  BRA `(.L_x_795) ;  /* 0xfffe7e1000007947 */ /* 0x000fea000383ffff */
.L_x_615:
[----:B--2---:R-:W-:Y:S01]  /*1edd0*/  IMAD.MOV.U32 R9, RZ, RZ, R16 ;  /* 0x000000ffff097224 */ /* 0x004fe200078e0010 */
[----:B------:R-:W-:Y:S01]  /*1ede0*/  MOV R5, 0x1 ;  /* 0x0000000100057802 */ /* 0x000fe20000000f00 */
[----:B------:R-:W-:Y:S01]  /*1edf0*/  IMAD.MOV.U32 R3, RZ, RZ, 0x181f ;  /* 0x0000181fff037424 */ /* 0x000fe200078e00ff */
[----:B----4-:R-:W-:-:S02]  /*1ee00*/  MOV R2, 0x1ee20 ;  /* 0x0001ee2000027802 */ /* 0x010fc40000000f00 */
[----:B-1-3-5:R-:W-:Y:S05]  /*1ee10*/  CALL.REL.NOINC `($__internal_13_$__cuda_sm70_shflsync_idx_p) ;  /* 0x000012b000007944 */ /* 0x02afea0003c00000 */
[----:B------:R-:W-:Y:S01]  /*1ee20*/  IMAD.MOV.U32 R10, RZ, RZ, R5 ;  /* 0x000000ffff0a7224 */ /* 0x000fe200078e0005 */
[----:B------:R-:W-:Y:S01]  /*1ee30*/  MOV R5, 0x1 ;  /* 0x0000000100057802 */ /* 0x000fe20000000f00 */
[----:B------:R-:W-:Y:S01]  /*1ee40*/  IMAD.MOV.U32 R9, RZ, RZ, R17 ;  /* 0x000000ffff097224 */ /* 0x000fe200078e0011 */
[----:B------:R-:W-:-:S02]  /*1ee50*/  MOV R3, 0x181f ;  /* 0x0000181f00037802 */ /* 0x000fc40000000f00 */
[----:B------:R-:W-:Y:S02]  /*1ee60*/  MOV R2, 0x1ee80 ;  /* 0x0001ee8000027802 */ /* 0x000fe40000000f00 */
[----:B------:R-:W-:Y:S05]  /*1ee70*/  CALL.REL.NOINC `($__internal_13_$__cuda_sm70_shflsync_idx_p) ;  /* 0x0000125000007944 */ /* 0x000fea0003c00000 */
[----:B------:R-:W-:Y:S01]  /*1ee80*/  MOV R2, R5 ;  /* 0x0000000500027202 */ /* 0x000fe20000000f00 */
[----:B------:R-:W-:Y:S05]  /*1ee90*/  BRA `(.L_x_796) ;  /* 0xfffe7f4000007947 */ /* 0x000fea000383ffff */
.L_x_618:
[----:B-1----:R-:W-:Y:S01]  /*1eea0*/  IMAD.MOV.U32 R9, RZ, RZ, R16 ;  /* 0x000000ffff097224 */ /* 0x002fe200078e0010 */
[----:B------:R-:W-:Y:S01]  /*1eeb0*/  MOV R5, 0x2 ;  /* 0x0000000200057802 */ /* 0x000fe20000000f00 */
[----:B------:R-:W-:Y:S01]  /*1eec0*/  IMAD.MOV.U32 R3, RZ, RZ, 0x181f ;  /* 0x0000181fff037424 */ /* 0x000fe200078e00ff */
[----:B----4-:R-:W-:Y:S02]  /*1eed0*/  MOV R2, 0x1eef0 ;  /* 0x0001eef000027802 */ /* 0x010fe40000000f00 */
[----:B--23-5:R-:W-:Y:S05]  /*1eee0*/  CALL.REL.NOINC `($__internal_13_$__cuda_sm70_shflsync_idx_p) ;  /* 0x000011e000007944 */ /* 0x02cfea0003c00000 */
[----:B------:R-:W-:Y:S01]  /*1eef0*/  MOV R10, R5 ;  /* 0x00000005000a7202 */ /* 0x000fe20000000f00 */
[----:B------:R-:W-:Y:S05]  /*1ef00*/  BRA `(.L_x_797) ;  /* 0xfffe806000007947 */ /* 0x000fea000383ffff */
.L_x_619:
[----:B------:R-:W-:Y:S01]  /*1ef10*/  IMAD.MOV.U32 R9, RZ, RZ, R17 ;  /* 0x000000ffff097224 */ /* 0x000fe200078e0011 */
[----:B------:R-:W-:Y:S01]  /*1ef20*/  MOV R5, 0x2 ;  /* 0x0000000200057802 */ /* 0x000fe20000000f00 */
[----:B------:R-:W-:Y:S01]  /*1ef30*/  IMAD.MOV.U32 R3, RZ, RZ, 0x181f ;  /* 0x0000181fff037424 */ /* 0x000fe200078e00ff */
[----:B----4-:R-:W-:Y:S02]  /*1ef40*/  MOV R2, 0x1ef60 ;  /* 0x0001ef6000027802 */ /* 0x010fe40000000f00 */
[----:B-123-5:R-:W-:Y:S05]  /*1ef50*/  CALL.REL.NOINC `($__internal_13_$__cuda_sm70_shflsync_idx_p) ;  /* 0x0000117000007944 */ /* 0x02efea0003c00000 */
[----:B------:R-:W-:Y:S01]  /*1ef60*/  MOV R2, R5 ;  /* 0x0000000500027202 */ /* 0x000fe20000000f00 */
[----:B------:R-:W-:Y:S05]  /*1ef70*/  BRA `(.L_x_798) ;  /* 0xfffe801000007947 */ /* 0x000fea000383ffff */
.L_x_622:
[----:B-1----:R-:W-:Y:S01]  /*1ef80*/  IMAD.MOV.U32 R9, RZ, RZ, R16 ;  /* 0x000000ffff097224 */ /* 0x002fe200078e0010 */
[----:B------:R-:W-:Y:S01]  /*1ef90*/  MOV R5, 0x3 ;  /* 0x0000000300057802 */ /* 0x000fe20000000f00 */
[----:B------:R-:W-:Y:S01]  /*1efa0*/  IMAD.MOV.U32 R3, RZ, RZ, 0x181f ;  /* 0x0000181fff037424 */ /* 0x000fe200078e00ff */
[----:B------:R-:W-:-:S02]  /*1efb0*/  MOV R2, 0x1efd0 ;  /* 0x0001efd000027802 */ /* 0x000fc40000000f00 */
[----:B--2345:R-:W-:Y:S05]  /*1efc0*/  CALL.REL.NOINC `($__internal_13_$__cuda_sm70_shflsync_idx_p) ;  /* 0x0000110000007944 */ /* 0x03cfea0003c00000 */
        /* <DEDUP_REMOVED lines=8> */
.L_x_727:
[----:B------:R-:W-:Y:S01]  /*1f050*/  IMAD.MOV.U32 R2, RZ, RZ, R207 ;  /* 0x000000ffff027224 */ /* 0x000fe200078e00cf */
[----:B------:R-:W-:Y:S02]  /*1f060*/  MOV R5, 0x2 ;  /* 0x0000000200057802 */ /* 0x000fe40000000f00 */
[----:B------:R-:W-:Y:S02]  /*1f070*/  MOV R3, 0x1f090 ;  /* 0x0001f09000037802 */ /* 0x000fe40000000f00 */
[----:B------:R-:W-:Y:S05]  /*1f080*/  CALL.REL.NOINC `($__internal_12_$__cuda_sm70_shflsync_bfly_p) ;  /* 0x00000ff000007944 */ /* 0x000fea0003c00000 */
[----:B------:R-:W-:Y:S01]  /*1f090*/  MOV R0, R5 ;  /* 0x0000000500007202 */ /* 0x000fe20000000f00 */
[----:B------:R-:W-:Y:S05]  /*1f0a0*/  BRA `(.L_x_800) ;  /* 0xffff9de000007947 */ /* 0x000fea000383ffff */
.L_x_728:
[----:B------:R-:W-:Y:S01]  /*1f0b0*/  IMAD.MOV.U32 R2, RZ, RZ, R0 ;  /* 0x000000ffff027224 */ /* 0x000fe200078e0000 */
[----:B------:R-:W-:Y:S02]  /*1f0c0*/  MOV R5, 0x1 ;  /* 0x0000000100057802 */ /* 0x000fe40000000f00 */
[----:B------:R-:W-:Y:S02]  /*1f0d0*/  MOV R3, 0x1f0f0 ;  /* 0x0001f0f000037802 */ /* 0x000fe40000000f00 */
[----:B-1----:R-:W-:Y:S05]  /*1f0e0*/  CALL.REL.NOINC `($__internal_12_$__cuda_sm70_shflsync_bfly_p) ;  /* 0x00000f9000007944 */ /* 0x002fea0003c00000 */
[----:B------:R-:W-:Y:S01]  /*1f0f0*/  FADD.FTZ R0, R0, R5 ;  /* 0x0000000500007221 */ /* 0x000fe20000010000 */
[----:B------:R-:W-:Y:S02]  /*1f100*/  MOV R2, R206 ;  /* 0x000000ce00027202 */ /* 0x000fe40000000f00 */
[----:B------:R-:W-:-:S02]  /*1f110*/  MOV R5, 0x2 ;  /* 0x0000000200057802 */ /* 0x000fc40000000f00 */
[----:B------:R-:W-:Y:S02]  /*1f120*/  MOV R3, 0x1f140 ;  /* 0x0001f14000037802 */ /* 0x000fe40000000f00 */
[----:B------:R-:W-:Y:S05]  /*1f130*/  CALL.REL.NOINC `($__internal_12_$__cuda_sm70_shflsync_bfly_p) ;  /* 0x00000f4000007944 */ /* 0x000fea0003c00000 */
[----:B------:R-:W-:Y:S01]  /*1f140*/  FADD.FTZ R4, R206, R5 ;  /* 0x00000005ce047221 */ /* 0x000fe20000010000 */
[----:B------:R-:W-:Y:S02]  /*1f150*/  MOV R5, 0x1 ;  /* 0x0000000100057802 */ /* 0x000fe40000000f00 */
[----:B------:R-:W-:Y:S02]  /*1f160*/  MOV R3, 0x1f190 ;  /* 0x0001f19000037802 */ /* 0x000fe40000000f00 */
[----:B------:R-:W-:Y:S02]  /*1f170*/  MOV R2, R4 ;  /* 0x0000000400027202 */ /* 0x000fe40000000f00 */
[----:B------:R-:W-:Y:S05]  /*1f180*/  CALL.REL.NOINC `($__internal_12_$__cuda_sm70_shflsync_bfly_p) ;  /* 0x00000ef000007944 */ /* 0x000fea0003c00000 */
[----:B------:R-:W-:Y:S01]  /*1f190*/  MOV R3, R5 ;  /* 0x0000000500037202 */ /* 0x000fe20000000f00 */
[----:B------:R-:W-:Y:S05]  /*1f1a0*/  BRA `(.L_x_801) ;  /* 0xffff9d5000007947 */ /* 0x000fea000383ffff */
.L_x_735:
[----:B--234-:R-:W-:Y:S01]  /*1f1b0*/  IMAD.MOV.U32 R9, RZ, RZ, R13 ;  /* 0x000000ffff097224 */ /* 0x01cfe200078e000d */
[----:B------:R-:W-:Y:S01]  /*1f1c0*/  MOV R5, RZ ;  /* 0x000000ff00057202 */ /* 0x000fe20000000f00 */
[----:B------:R-:W-:Y:S01]  /*1f1d0*/  IMAD.MOV.U32 R3, RZ, RZ, 0x181f ;  /* 0x0000181fff037424 */ /* 0x000fe200078e00ff */
[----:B------:R-:W-:Y:S02]  /*1f1e0*/  MOV R2, 0x1f200 ;  /* 0x0001f20000027802 */ /* 0x000fe40000000f00 */
[----:B-1----:R-:W-:Y:S05]  /*1f1f0*/  CALL.REL.NOINC `($__internal_13_$__cuda_sm70_shflsync_idx_p) ;  /* 0x00000ed000007944 */ /* 0x002fea0003c00000 */
[----:B------:R-:W-:Y:S01]  /*1f200*/  MOV R10, R5 ;  /* 0x00000005000a7202 */ /* 0x000fe20000000f00 */
[----:B------:R-:W-:Y:S05]  /*1f210*/  BRA `(.L_x_802) ;  /* 0xffffb87000007947 */ /* 0x000fea000383ffff */
.L_x_736:
[----:B------:R-:W-:Y:S01]  /*1f220*/  IMAD.MOV.U32 R9, RZ, RZ, R14 ;  /* 0x000000ffff097224 */ /* 0x000fe200078e000e */
[----:B------:R-:W-:Y:S01]  /*1f230*/  MOV R5, RZ ;  /* 0x000000ff00057202 */ /* 0x000fe20000000f00 */
[----:B------:R-:W-:Y:S01]  /*1f240*/  IMAD.MOV.U32 R3, RZ, RZ, 0x181f ;  /* 0x0000181fff037424 */ /* 0x000fe200078e00ff */
[----:B------:R-:W-:-:S02]  /*1f250*/  MOV R2, 0x1f270 ;  /* 0x0001f27000027802 */ /* 0x000fc40000000f00 */
[----:B-123--:R-:W-:Y:S05]  /*1f260*/  CALL.REL.NOINC `($__internal_13_$__cuda_sm70_shflsync_idx_p) ;  /* 0x00000e6000007944 */ /* 0x00efea0003c00000 */
[----:B------:R-:W-:Y:S01]  /*1f270*/  MOV R2, R5 ;  /* 0x0000000500027202 */ /* 0x000fe20000000f00 */
[----:B------:R-:W-:Y:S05]  /*1f280*/  BRA `(.L_x_803) ;  /* 0xffffb82000007947 */ /* 0x000fea000383ffff */
.L_x_739:
[----:B--2---:R-:W-:Y:S01]  /*1f290*/  IMAD.MOV.U32 R9, RZ, RZ, R13 ;  /* 0x000000ffff097224 */ /* 0x004fe200078e000d */
[----:B------:R-:W-:Y:S01]  /*1f2a0*/  MOV R5, 0x1 ;  /* 0x0000000100057802 */ /* 0x000fe20000000f00 */
[----:B------:R-:W-:Y:S01]  /*1f2b0*/  IMAD.MOV.U32 R3, RZ, RZ, 0x181f ;  /* 0x0000181fff037424 */ /* 0x000fe200078e00ff */
[----:B------:R-:W-:-:S02]  /*1f2c0*/  MOV R2, 0x1f2e0 ;  /* 0x0001f2e000027802 */ /* 0x000fc40000000f00 */
[----:B-1-34-:R-:W-:Y:S05]  /*1f2d0*/  CALL.REL.NOINC `($__internal_13_$__cuda_sm70_shflsync_idx_p) ;  /* 0x00000df000007944 */ /* 0x01afea0003c00000 */
        /* <DEDUP_REMOVED lines=8> */
.L_x_742:
[----:B--2---:R-:W-:Y:S01]  /*1f360*/  IMAD.MOV.U32 R9, RZ, RZ, R13 ;  /* 0x000000ffff097224 */ /* 0x004fe200078e000d */
[----:B------:R-:W-:Y:S01]  /*1f370*/  MOV R5, 0x2 ;  /* 0x0000000200057802 */ /* 0x000fe20000000f00 */
[----:B------:R-:W-:Y:S01]  /*1f380*/  IMAD.MOV.U32 R3, RZ, RZ, 0x181f ;  /* 0x0000181fff037424 */ /* 0x000fe200078e00ff */
[----:B------:R-:W-:Y:S02]  /*1f390*/  MOV R2, 0x1f3b0 ;  /* 0x0001f3b000027802 */ /* 0x000fe40000000f00 */
[----:B-1-34-:R-:W-:Y:S05]  /*1f3a0*/  CALL.REL.NOINC `($__internal_13_$__cuda_sm70_shflsync_idx_p) ;  /* 0x00000d2000007944 */ /* 0x01afea0003c00000 */
[----:B------:R-:W-:Y:S01]  /*1f3b0*/  MOV R10, R5 ;  /* 0x00000005000a7202 */ /* 0x000fe20000000f00 */
[----:B------:R-:W-:Y:S05]  /*1f3c0*/  BRA `(.L_x_805) ;  /* 0xffffba3000007947 */ /* 0x000fea000383ffff */
.L_x_743:
[----:B--2---:R-:W-:Y:S01]  /*1f3d0*/  IMAD.MOV.U32 R9, RZ, RZ, R14 ;  /* 0x000000ffff097224 */ /* 0x004fe200078e000e */
[----:B------:R-:W-:Y:S01]  /*1f3e0*/  MOV R5, 0x2 ;  /* 0x0000000200057802 */ /* 0x000fe20000000f00 */
[----:B------:R-:W-:Y:S01]  /*1f3f0*/  IMAD.MOV.U32 R3, RZ, RZ, 0x181f ;  /* 0x0000181fff037424 */ /* 0x000fe200078e00ff */
[----:B------:R-:W-:Y:S02]  /*1f400*/  MOV R2, 0x1f420 ;  /* 0x0001f42000027802 */ /* 0x000fe40000000f00 */
[----:B-1-34-:R-:W-:Y:S05]  /*1f410*/  CALL.REL.NOINC `($__internal_13_$__cuda_sm70_shflsync_idx_p) ;  /* 0x00000cb000007944 */ /* 0x01afea0003c00000 */
[----:B------:R-:W-:Y:S01]  /*1f420*/  MOV R2, R5 ;  /* 0x0000000500027202 */ /* 0x000fe20000000f00 */
[----:B------:R-:W-:Y:S05]  /*1f430*/  BRA `(.L_x_806) ;  /* 0xffffb9e000007947 */ /* 0x000fea000383ffff */
.L_x_746:
[----:B---3--:R-:W-:Y:S01]  /*1f440*/  IMAD.MOV.U32 R9, RZ, RZ, R13 ;  /* 0x000000ffff097224 */ /* 0x008fe200078e000d */
[----:B------:R-:W-:Y:S01]  /*1f450*/  MOV R5, 0x3 ;  /* 0x0000000300057802 */ /* 0x000fe20000000f00 */
[----:B------:R-:W-:Y:S01]  /*1f460*/  IMAD.MOV.U32 R3, RZ, RZ, 0x181f ;  /* 0x0000181fff037424 */ /* 0x000fe200078e00ff */
[----:B----4-:R-:W-:-:S02]  /*1f470*/  MOV R2, 0x1f490 ;  /* 0x0001f49000027802 */ /* 0x010fc40000000f00 */
[----:B-12---:R-:W-:Y:S05]  /*1f480*/  CALL.REL.NOINC `($__internal_13_$__cuda_sm70_shflsync_idx_p) ;  /* 0x00000c4000007944 */ /* 0x006fea0003c00000 */
        /* <DEDUP_REMOVED lines=8> */
.L_x_748:
[----:B------:R-:W-:Y:S01]  /*1f510*/  IMAD.MOV.U32 R9, RZ, RZ, R16 ;  /* 0x000000ffff097224 */ /* 0x000fe200078e0010 */
[----:B------:R-:W-:Y:S01]  /*1f520*/  MOV R5, RZ ;  /* 0x000000ff00057202 */ /* 0x000fe20000000f00 */
[----:B------:R-:W-:Y:S01]  /*1f530*/  IMAD.MOV.U32 R3, RZ, RZ, 0x1c1f ;  /* 0x00001c1fff037424 */ /* 0x000fe200078e00ff */
[----:B------:R-:W-:Y:S02]  /*1f540*/  MOV R2, 0x1f560 ;  /* 0x0001f56000027802 */ /* 0x000fe40000000f00 */
[----:B------:R-:W-:Y:S05]  /*1f550*/  CALL.REL.NOINC `($__internal_13_$__cuda_sm70_shflsync_idx_p) ;  /* 0x00000b7000007944 */ /* 0x000fea0003c00000 */
[----:B------:R-:W-:Y:S01]  /*1f560*/  MOV R4, R5 ;  /* 0x0000000500047202 */ /* 0x000fe20000000f00 */
[----:B------:R-:W-:Y:S05]  /*1f570*/  BRA `(.L_x_808) ;  /* 0xffffbd8000007947 */ /* 0x000fea000383ffff */
.L_x_749:
[----:B------:R-:W-:Y:S01]  /*1f580*/  IMAD.MOV.U32 R9, RZ, RZ, R17 ;  /* 0x000000ffff097224 */ /* 0x000fe200078e0011 */
[----:B------:R-:W-:Y:S01]  /*1f590*/  MOV R5, RZ ;  /* 0x000000ff00057202 */ /* 0x000fe20000000f00 */
[----:B------:R-:W-:Y:S01]  /*1f5a0*/  IMAD.MOV.U32 R3, RZ, RZ, 0x1c1f ;  /* 0x00001c1fff037424 */ /* 0x000fe200078e00ff */
[----:B------:R-:W-:Y:S02]  /*1f5b0*/  MOV R2, 0x1f5d0 ;  /* 0x0001f5d000027802 */ /* 0x000fe40000000f00 */
[----:B-12---:R-:W-:Y:S05]  /*1f5c0*/  CALL.REL.NOINC `($__internal_13_$__cuda_sm70_shflsync_idx_p) ;  /* 0x00000b0000007944 */ /* 0x006fea0003c00000 */
[----:B------:R-:W-:Y:S01]  /*1f5d0*/  MOV R0, R5 ;  /* 0x0000000500007202 */ /* 0x000fe20000000f00 */
[----:B------:R-:W-:Y:S05]  /*1f5e0*/  BRA `(.L_x_809) ;  /* 0xffffbd3000007947 */ /* 0x000fea000383ffff */
.L_x_752:
[----:B----4-:R-:W-:Y:S01]  /*1f5f0*/  IMAD.MOV.U32 R9, RZ, RZ, R16 ;  /* 0x000000ffff097224 */ /* 0x010fe200078e0010 */
[----:B------:R-:W-:Y:S01]  /*1f600*/  MOV R5, 0x1 ;  /* 0x0000000100057802 */ /* 0x000fe20000000f00 */
[----:B------:R-:W-:Y:S01]  /*1f610*/  IMAD.MOV.U32 R3, RZ, RZ, 0x1c1f ;  /* 0x00001c1fff037424 */ /* 0x000fe200078e00ff */
[----:B------:R-:W-:-:S02]  /*1f620*/  MOV R2, 0x1f640 ;  /* 0x0001f64000027802 */ /* 0x000fc40000000f00 */
[----:B-123--:R-:W-:Y:S05]  /*1f630*/  CALL.REL.NOINC `($__internal_13_$__cuda_sm70_shflsync_idx_p) ;  /* 0x00000a9000007944 */ /* 0x00efea0003c00000 */
        /* <DEDUP_REMOVED lines=8> */
.L_x_756:
[----:B------:R-:W-:Y:S01]  /*1f6c0*/  IMAD.MOV.U32 R9, RZ, RZ, R11 ;  /* 0x000000ffff097224 */ /* 0x000fe200078e000b */
[----:B------:R-:W-:Y:S01]  /*1f6d0*/  MOV R5, RZ ;  /* 0x000000ff00057202 */ /* 0x000fe20000000f00 */
[----:B------:R-:W-:Y:S01]  /*1f6e0*/  IMAD.MOV.U32 R3, RZ, RZ, 0x181f ;  /* 0x0000181fff037424 */ /* 0x000fe200078e00ff */
[----:B------:R-:W-:Y:S02]  /*1f6f0*/  MOV R2, 0x1f710 ;  /* 0x0001f71000027802 */ /* 0x000fe40000000f00 */
[----:B------:R-:W-:Y:S05]  /*1f700*/  CALL.REL.NOINC `($__internal_13_$__cuda_sm70_shflsync_idx_p) ;  /* 0x000009c000007944 */ /* 0x000fea0003c00000 */
[----:B------:R-:W-:Y:S01]  /*1f710*/  MOV R10, R5 ;  /* 0x00000005000a7202 */ /* 0x000fe20000000f00 */
[----:B------:R-:W-:Y:S05]  /*1f720*/  BRA `(.L_x_811) ;  /* 0xffffdb8000007947 */ /* 0x000fea000383ffff */
.L_x_757:
[----:B------:R-:W-:Y:S01]  /*1f730*/  IMAD.MOV.U32 R9, RZ, RZ, R14 ;  /* 0x000000ffff097224 */ /* 0x000fe200078e000e */
[----:B------:R-:W-:Y:S01]  /*1f740*/  MOV R5, RZ ;  /* 0x000000ff00057202 */ /* 0x000fe20000000f00 */
[----:B------:R-:W-:Y:S01]  /*1f750*/  IMAD.MOV.U32 R3, RZ, RZ, 0x181f ;  /* 0x0000181fff037424 */ /* 0x000fe200078e00ff */
[----:B------:R-:W-:Y:S02]  /*1f760*/  MOV R2, 0x1f780 ;  /* 0x0001f78000027802 */ /* 0x000fe40000000f00 */
[----:B-12---:R-:W-:Y:S05]  /*1f770*/  CALL.REL.NOINC `($__internal_13_$__cuda_sm70_shflsync_idx_p) ;  /* 0x0000095000007944 */ /* 0x006fea0003c00000 */
[----:B------:R-:W-:Y:S01]  /*1f780*/  MOV R2, R5 ;  /* 0x0000000500027202 */ /* 0x000fe20000000f00 */
[----:B------:R-:W-:Y:S05]  /*1f790*/  BRA `(.L_x_812) ;  /* 0xffffdb3000007947 */ /* 0x000fea000383ffff */
.L_x_760:
[----:B--2---:R-:W-:Y:S01]  /*1f7a0*/  IMAD.MOV.U32 R9, RZ, RZ, R11 ;  /* 0x000000ffff097224 */ /* 0x004fe200078e000b */
[----:B------:R-:W-:Y:S01]  /*1f7b0*/  MOV R5, 0x1 ;  /* 0x0000000100057802 */ /* 0x000fe20000000f00 */
[----:B------:R-:W-:Y:S01]  /*1f7c0*/  IMAD.MOV.U32 R3, RZ, RZ, 0x181f ;  /* 0x0000181fff037424 */ /* 0x000fe200078e00ff */
[----:B----4-:R-:W-:-:S02]  /*1f7d0*/  MOV R2, 0x1f7f0 ;  /* 0x0001f7f000027802 */ /* 0x010fc40000000f00 */
[----:B-1-3--:R-:W-:Y:S05]  /*1f7e0*/  CALL.REL.NOINC `($__internal_13_$__cuda_sm70_shflsync_idx_p) ;  /* 0x000008e000007944 */ /* 0x00afea0003c00000 */
        /* <DEDUP_REMOVED lines=8> */
.L_x_763:
[----:B-1----:R-:W-:Y:S01]  /*1f870*/  IMAD.MOV.U32 R9, RZ, RZ, R11 ;  /* 0x000000ffff097224 */ /* 0x002fe200078e000b */
[----:B------:R-:W-:Y:S01]  /*1f880*/  MOV R5, 0x2 ;  /* 0x0000000200057802 */ /* 0x000fe20000000f00 */
[----:B------:R-:W-:Y:S01]  /*1f890*/  IMAD.MOV.U32 R3, RZ, RZ, 0x181f ;  /* 0x0000181fff037424 */ /* 0x000fe200078e00ff */
[----:B----4-:R-:W-:Y:S02]  /*1f8a0*/  MOV R2, 0x1f8c0 ;  /* 0x0001f8c000027802 */ /* 0x010fe40000000f00 */
[----:B--23--:R-:W-:Y:S05]  /*1f8b0*/  CALL.REL.NOINC `($__internal_13_$__cuda_sm70_shflsync_idx_p) ;  /* 0x0000081000007944 */ /* 0x00cfea0003c00000 */
[----:B------:R-:W-:Y:S01]  /*1f8c0*/  MOV R10, R5 ;  /* 0x00000005000a7202 */ /* 0x000fe20000000f00 */
[----:B------:R-:W-:Y:S05]  /*1f8d0*/  BRA `(.L_x_814) ;  /* 0xffffdd5000007947 */ /* 0x000fea000383ffff */
.L_x_764:
[----:B------:R-:W-:Y:S01]  /*1f8e0*/  IMAD.MOV.U32 R9, RZ, RZ, R14 ;  /* 0x000000ffff097224 */ /* 0x000fe200078e000e */
[----:B------:R-:W-:Y:S01]  /*1f8f0*/  MOV R5, 0x2 ;  /* 0x0000000200057802 */ /* 0x000fe20000000f00 */
[----:B------:R-:W-:Y:S01]  /*1f900*/  IMAD.MOV.U32 R3, RZ, RZ, 0x181f ;  /* 0x0000181fff037424 */ /* 0x000fe200078e00ff */
[----:B----4-:R-:W-:Y:S02]  /*1f910*/  MOV R2, 0x1f930 ;  /* 0x0001f93000027802 */ /* 0x010fe40000000f00 */
[----:B-123--:R-:W-:Y:S05]  /*1f920*/  CALL.REL.NOINC `($__internal_13_$__cuda_sm70_shflsync_idx_p) ;  /* 0x000007a000007944 */ /* 0x00efea0003c00000 */
[----:B------:R-:W-:Y:S01]  /*1f930*/  MOV R2, R5 ;  /* 0x0000000500027202 */ /* 0x000fe20000000f00 */
[----:B------:R-:W-:Y:S05]  /*1f940*/  BRA `(.L_x_815) ;  /* 0xffffdd0000007947 */ /* 0x000fea000383ffff */
.L_x_767:
[----:B-1----:R-:W-:Y:S01]  /*1f950*/  IMAD.MOV.U32 R9, RZ, RZ, R11 ;  /* 0x000000ffff097224 */ /* 0x002fe200078e000b */
[----:B------:R-:W-:Y:S01]  /*1f960*/  MOV R5, 0x3 ;  /* 0x0000000300057802 */ /* 0x000fe20000000f00 */
[----:B------:R-:W-:Y:S01]  /*1f970*/  IMAD.MOV.U32 R3, RZ, RZ, 0x181f ;  /* 0x0000181fff037424 */ /* 0x000fe200078e00ff */
[----:B------:R-:W-:-:S02]  /*1f980*/  MOV R2, 0x1f9a0 ;  /* 0x0001f9a000027802 */ /* 0x000fc40000000f00 */
[----:B--234-:R-:W-:Y:S05]  /*1f990*/  CALL.REL.NOINC `($__internal_13_$__cuda_sm70_shflsync_idx_p) ;  /* 0x0000073000007944 */ /* 0x01cfea0003c00000 */
        /* <DEDUP_REMOVED lines=8> */
.L_x_769:
[----:B------:R-:W-:Y:S01]  /*1fa20*/  IMAD.MOV.U32 R9, RZ, RZ, R112 ;  /* 0x000000ffff097224 */ /* 0x000fe200078e0070 */
[----:B------:R-:W-:Y:S01]  /*1fa30*/  MOV R5, RZ ;  /* 0x000000ff00057202 */ /* 0x000fe20000000f00 */
[----:B------:R-:W-:Y:S01]  /*1fa40*/  IMAD.MOV.U32 R3, RZ, RZ, 0x1f ;  /* 0x0000001fff037424 */ /* 0x000fe200078e00ff */
[----:B------:R-:W-:Y:S02]  /*1fa50*/  MOV R2, 0x1fa70 ;  /* 0x0001fa7000027802 */ /* 0x000fe40000000f00 */
[----:B-1----:R-:W-:Y:S05]  /*1fa60*/  CALL.REL.NOINC `($__internal_13_$__cuda_sm70_shflsync_idx_p) ;  /* 0x0000066000007944 */ /* 0x002fea0003c00000 */
[----:B------:R-:W-:Y:S01]  /*1fa70*/  MOV R10, R5 ;  /* 0x00000005000a7202 */ /* 0x000fe20000000f00 */
[----:B------:R-:W-:Y:S05]  /*1fa80*/  BRA `(.L_x_817) ;  /* 0xffffdf5000007947 */ /* 0x000fea000383ffff */
.L_x_770:
[----:B------:R-:W-:Y:S01]  /*1fa90*/  IMAD.MOV.U32 R9, RZ, RZ, R112 ;  /* 0x000000ffff097224 */ /* 0x000fe200078e0070 */
[----:B------:R-:W-:Y:S01]  /*1faa0*/  MOV R5, 0x1 ;  /* 0x0000000100057802 */ /* 0x000fe20000000f00 */
[----:B------:R-:W-:Y:S01]  /*1fab0*/  IMAD.MOV.U32 R3, RZ, RZ, 0x1f ;  /* 0x0000001fff037424 */ /* 0x000fe200078e00ff */
[----:B------:R-:W-:Y:S02]  /*1fac0*/  MOV R2, 0x1fae0 ;  /* 0x0001fae000027802 */ /* 0x000fe40000000f00 */
[----:B-123--:R-:W-:Y:S05]  /*1fad0*/  CALL.REL.NOINC `($__internal_13_$__cuda_sm70_shflsync_idx_p) ;  /* 0x000005f000007944 */ /* 0x00efea0003c00000 */
[----:B------:R-:W-:Y:S01]  /*1fae0*/  MOV R8, R5 ;  /* 0x0000000500087202 */ /* 0x000fe20000000f00 */
[----:B------:R-:W-:Y:S05]  /*1faf0*/  BRA `(.L_x_818) ;  /* 0xffffdf0000007947 */ /* 0x000fea000383ffff */
.L_x_771:
[----:B------:R-:W-:Y:S02]  /*1fb00*/  MOV R2, 0x1 ;  /* 0x0000000100027802 */ /* 0x000fe40000000f00 */
[----:B------:R-:W-:-:S02]  /*1fb10*/  MOV R3, 0x1fb30 ;  /* 0x0001fb3000037802 */ /* 0x000fc40000000f00 */
[----:B--234-:R-:W-:Y:S05]  /*1fb20*/  CALL.REL.NOINC `($__internal_14_$__cuda_sm70_shflsync_up_p) ;  /* 0x000005f000007944 */ /* 0x01cfea0003c00000 */
[----:B------:R-:W-:Y:S05]  /*1fb30*/  BRA `(.L_x_819) ;  /* 0xffffdfe000007947 */ /* 0x000fea000383ffff */
.L_x_772:
[----:B------:R-:W-:Y:S02]  /*1fb40*/  MOV R2, 0x2 ;  /* 0x0000000200027802 */ /* 0x000fe40000000f00 */
[----:B------:R-:W-:-:S02]  /*1fb50*/  MOV R3, 0x1fb70 ;  /* 0x0001fb7000037802 */ /* 0x000fc40000000f00 */
[----:B--23--:R-:W-:Y:S05]  /*1fb60*/  CALL.REL.NOINC `($__internal_14_$__cuda_sm70_shflsync_up_p) ;  /* 0x000005b000007944 */ /* 0x00cfea0003c00000 */
[----:B------:R-:W-:Y:S01]  /*1fb70*/  SEL R3, R4, RZ, P1 ;  /* 0x000000ff04037207 */ /* 0x000fe20000800000 */
[----:B------:R-:W-:-:S04]  /*1fb80*/  IMAD.MOV.U32 R2, RZ, RZ, 0x4 ;  /* 0x00000004ff027424 */ /* 0x000fc800078e00ff */
[----:B------:R-:W-:Y:S01]  /*1fb90*/  IMAD.IADD R0, R0, 0x1, R3 ;  /* 0x0000000100007824 */ /* 0x000fe200078e0203 */
[----:B------:R-:W-:Y:S02]  /*1fba0*/  MOV R3, 0x1fbc0 ;  /* 0x0001fbc000037802 */ /* 0x000fe40000000f00 */
        /* <DEDUP_REMOVED lines=20> */
.L_x_776:
[----:B------:R-:W-:Y:S02]  /*1fcf0*/  MOV R2, 0x1 ;  /* 0x0000000100027802 */ /* 0x000fe40000000f00 */
[----:B------:R-:W-:Y:S02]  /*1fd00*/  MOV R3, 0x1fd20 ;  /* 0x0001fd2000037802 */ /* 0x000fe40000000f00 */
[----:B------:R-:W-:Y:S05]  /*1fd10*/  CALL.REL.NOINC `($__internal_14_$__cuda_sm70_shflsync_up_p) ;  /* 0x0000040000007944 */ /* 0x000fea0003c00000 */
[----:B------:R-:W-:Y:S01]  /*1fd20*/  MOV R2, R4 ;  /* 0x0000000400027202 */ /* 0x000fe20000000f00 */
[----:B------:R-:W-:Y:S05]  /*1fd30*/  BRA `(.L_x_821) ;  /* 0xffffe03000007947 */ /* 0x000fea000383ffff */
.L_x_777:
[----:B------:R-:W-:Y:S02]  /*1fd40*/  MOV R2, 0x2 ;  /* 0x0000000200027802 */ /* 0x000fe40000000f00 */
        /* <DEDUP_REMOVED lines=26> */
.L_x_779:
[----:B------:R-:W-:Y:S02]  /*1fef0*/  SEL R0, RZ, 0x1, P0 ;  /* 0x00000001ff007807 */ /* 0x000fe40000000000 */
[----:B------:R-:W-:Y:S02]  /*1ff00*/  MOV R2, 0x1ff20 ;  /* 0x0001ff2000027802 */ /* 0x000fe40000000f00 */
[----:B-1----:R-:W-:Y:S05]  /*1ff10*/  CALL.REL.NOINC `($__internal_15_$__cuda_sm70_votesync_ballot) ;  /* 0x0000027000007944 */ /* 0x002fea0003c00000 */
[----:B------:R-:W-:Y:S01]  /*1ff20*/  MOV R11, R0 ;  /* 0x00000000000b7202 */ /* 0x000fe20000000f00 */
[----:B------:R-:W-:Y:S05]  /*1ff30*/  BRA `(.L_x_823) ;  /* 0xffffdfc000007947 */ /* 0x000fea000383ffff */
.L_x_780:
[----:B------:R-:W-:Y:S01]  /*1ff40*/  IMAD.MOV.U32 R9, RZ, RZ, R6 ;  /* 0x000000ffff097224 */ /* 0x000fe200078e0006 */
[----:B------:R-:W-:Y:S01]  /*1ff50*/  MOV R5, R0 ;  /* 0x0000000000057202 */ /* 0x000fe20000000f00 */
[----:B------:R-:W-:Y:S01]  /*1ff60*/  IMAD.MOV.U32 R3, RZ, RZ, 0x1f ;  /* 0x0000001fff037424 */ /* 0x000fe200078e00ff */
[----:B------:R-:W-:Y:S02]  /*1ff70*/  MOV R2, 0x1ff90 ;  /* 0x0001ff9000027802 */ /* 0x000fe40000000f00 */
[----:B-1----:R-:W-:Y:S05]  /*1ff80*/  CALL.REL.NOINC `($__internal_13_$__cuda_sm70_shflsync_idx_p) ;  /* 0x0000014000007944 */ /* 0x002fea0003c00000 */
[----:B------:R-:W-:Y:S01]  /*1ff90*/  IMAD.MOV.U32 R8, RZ, RZ, R5 ;  /* 0x000000ffff087224 */ /* 0x000fe200078e0005 */
[----:B------:R-:W-:Y:S01]  /*1ffa0*/  MOV R5, R0 ;  /* 0x0000000000057202 */ /* 0x000fe20000000f00 */
[----:B------:R-:W-:Y:S01]  /*1ffb0*/  IMAD.MOV.U32 R9, RZ, RZ, R7 ;  /* 0x000000ffff097224 */ /* 0x000fe200078e0007 */
[----:B------:R-:W-:-:S02]  /*1ffc0*/  MOV R3, 0x1f ;  /* 0x0000001f00037802 */ /* 0x000fc40000000f00 */
[----:B------:R-:W-:Y:S02]  /*1ffd0*/  MOV R2, 0x1fff0 ;  /* 0x0001fff000027802 */ /* 0x000fe40000000f00 */
[----:B------:R-:W-:Y:S05]  /*1ffe0*/  CALL.REL.NOINC `($__internal_13_$__cuda_sm70_shflsync_idx_p) ;  /* 0x000000e000007944 */ /* 0x000fea0003c00000 */
[----:B------:R-:W-:Y:S01]  /*1fff0*/  MOV R7, R5 ;  /* 0x0000000500077202 */ /* 0x000fe20000000f00 */
[----:B------:R-:W-:Y:S05]  /*20000*/  BRA `(.L_x_824) ;  /* 0xffffdf4000007947 */ /* 0x000fea000383ffff */
.L_x_783:
[----:B------:R-:W-:Y:S01]  /*20010*/  IMAD.MOV.U32 R9, RZ, RZ, R4 ;  /* 0x000000ffff097224 */ /* 0x000fe200078e0004 */
[----:B------:R-:W-:Y:S01]  /*20020*/  MOV R5, R0 ;  /* 0x0000000000057202 */ /* 0x000fe20000000f00 */
[----:B------:R-:W-:Y:S01]  /*20030*/  IMAD.MOV.U32 R3, RZ, RZ, 0x1f ;  /* 0x0000001fff037424 */ /* 0x000fe200078e00ff */
[----:B------:R-:W-:Y:S02]  /*20040*/  MOV R2, 0x20060 ;  /* 0x0002006000027802 */ /* 0x000fe40000000f00 */
[----:B-1-34-:R-:W-:Y:S05]  /*20050*/  CALL.REL.NOINC `($__internal_13_$__cuda_sm70_shflsync_idx_p) ;  /* 0x0000007000007944 */ /* 0x01afea0003c00000 */
[----:B------:R-:W-:Y:S01]  /*20060*/  MOV R13, R5 ;  /* 0x00000005000d7202 */ /* 0x000fe20000000f00 */
[----:B------:R-:W-:Y:S05]  /*20070*/  BRA `(.L_x_782) ;  /* 0xffffdf3000007947 */ /* 0x000fea000383ffff */
        .weak           $__internal_12_$__cuda_sm70_shflsync_bfly_p
        .type           $__internal_12_$__cuda_sm70_shflsync_bfly_p,@function
        .size           $__internal_12_$__cuda_sm70_shflsync_bfly_p,($__internal_13_$__cuda_sm70_shflsync_idx_p - $__internal_12_$__cuda_sm70_shflsync_bfly_p)
$__internal_12_$__cuda_sm70_shflsync_bfly_p:
[----:B------:R-:W-:Y:S04]  /*20080*/  WARPSYNC R6 ;  /* 0x0000000600007348 */ /* 0x000fe80003800000 */
[----:B------:R1:W2:Y:S02]  /*20090*/  SHFL.BFLY PT, R5, R2, R5, R7 ;  /* 0x0c00000502057389 */ /* 0x0002a400000e0007 */
[----:B-1----:R-:W-:-:S02]  /*200a0*/  MOV R2, R3 ;  /* 0x0000000300027202 */ /* 0x002fc40000000f00 */
[----:B------:R-:W-:-:S04]  /*200b0*/  MOV R3, 0x0 ;  /* 0x0000000000037802 */ /* 0x000fc80000000f00 */
[----:B--2---:R-:W-:Y:S05]  /*200c0*/  RET.REL.NODEC R2 `(_ZN7cutlass13device_kernelIN5flash19enable_sm80_to_sm89INS1_16FlashAttnFwdSm80INS1_25CollectiveMainloopFwdSm80ILi8ELi1ELb0EN4cute5tupleIJNS5_1CILi128EEENS7_ILi32EEENS7_ILi256EEEEEELi256ENS_6half_tEfNS_4arch4Sm80ELb0ELb1ELb0ELb1ELb0ELb1ELb1ELb1EEENS1_21CollectiveEpilogueFwdINS6_IJS8_SA_S9_EEENS6_IJNS7_ILi1EEESI_SI_EEESC_SE_Li256ELb1ELb1ELb1ELb0EEENS1_36VarlenDynamicPersistentTileSchedulerILi128ELi32ELi256ELi256ELb1ELb1ELb0ELb1ELb0ELb1EEEEEEEEEvNT_6ParamsE) ;  /* 0xfffdff3002007950 */ /* 0x004fea0003c3ffff */
        .weak           $__internal_13_$__cuda_sm70_shflsync_idx_p
        .type           $__internal_13_$__cuda_sm70_shflsync_idx_p,@function
        .size           $__internal_13_$__cuda_sm70_shflsync_idx_p,($__internal_14_$__cuda_sm70_shflsync_up_p - $__internal_13_$__cuda_sm70_shflsync_idx_p)
$__internal_13_$__cuda_sm70_shflsync_idx_p:
[----:B------:R-:W-:-:S04]  /*200d0*/  MOV R115, 0xffffffff ;  /* 0xffffffff00737802 */ /* 0x000fc80000000f00 */
[----:B------:R-:W-:Y:S04]  /*200e0*/  WARPSYNC R115 ;  /* 0x0000007300007348 */ /* 0x000fe80003800000 */
[----:B------:R1:W2:Y:S02]  /*200f0*/  SHFL.IDX PT, R5, R9, R5, R3 ;  /* 0x0000000509057389 */ /* 0x0002a400000e0003 */
[----:B-1----:R-:W-:-:S04]  /*20100*/  MOV R3, 0x0 ;  /* 0x0000000000037802 */ /* 0x002fc80000000f00 */
[----:B--2---:R-:W-:Y:S05]  /*20110*/  RET.REL.NODEC R2 `(_ZN7cutlass13device_kernelIN5flash19enable_sm80_to_sm89INS1_16FlashAttnFwdSm80INS1_25CollectiveMainloopFwdSm80ILi8ELi1ELb0EN4cute5tupleIJNS5_1CILi128EEENS7_ILi32EEENS7_ILi256EEEEEELi256ENS_6half_tEfNS_4arch4Sm80ELb0ELb1ELb0ELb1ELb0ELb1ELb1ELb1EEENS1_21CollectiveEpilogueFwdINS6_IJS8_SA_S9_EEENS6_IJNS7_ILi1EEESI_SI_EEESC_SE_Li256ELb1ELb1ELb1ELb0EEENS1_36VarlenDynamicPersistentTileSchedulerILi128ELi32ELi256ELi256ELb1ELb1ELb0ELb1ELb0ELb1EEEEEEEEEvNT_6ParamsE) ;  /* 0xfffdfee002007950 */ /* 0x004fea0003c3ffff */
        .weak           $__internal_14_$__cuda_sm70_shflsync_up_p
        .type           $__internal_14_$__cuda_sm70_shflsync_up_p,@function
        .size           $__internal_14_$__cuda_sm70_shflsync_up_p,($__internal_15_$__cuda_sm70_votesync_ballot - $__internal_14_$__cuda_sm70_shflsync_up_p)
$__internal_14_$__cuda_sm70_shflsync_up_p:
[----:B------:R-:W-:Y:S02]  /*20120*/  IMAD.MOV.U32 R4, RZ, RZ, RZ ;  /* 0x000000ffff047224 */ /* 0x000fe400078e00ff */
[----:B------:R-:W-:-:S04]  /*20130*/  IMAD.MOV.U32 R9, RZ, RZ, -0x1 ;  /* 0xffffffffff097424 */ /* 0x000fc800078e00ff */
[----:B------:R-:W-:Y:S04]  /*20140*/  WARPSYNC R9 ;  /* 0x0000000900007348 */ /* 0x000fe80003800000 */
[----:B------:R1:W2:Y:S02]  /*20150*/  SHFL.UP PT, R4, R0, R2, R4 ;  /* 0x0400000200047389 */ /* 0x0002a400000e0004 */
[----:B-1----:R-:W-:Y:S02]  /*20160*/  MOV R2, R3 ;  /* 0x0000000300027202 */ /* 0x002fe40000000f00 */
[----:B------:R-:W-:-:S04]  /*20170*/  MOV R3, 0x0 ;  /* 0x0000000000037802 */ /* 0x000fc80000000f00 */
[----:B--2---:R-:W-:Y:S05]  /*20180*/  RET.REL.NODEC R2 `(_ZN7cutlass13device_kernelIN5flash19enable_sm80_to_sm89INS1_16FlashAttnFwdSm80INS1_25CollectiveMainloopFwdSm80ILi8ELi1ELb0EN4cute5tupleIJNS5_1CILi128EEENS7_ILi32EEENS7_ILi256EEEEEELi256ENS_6half_tEfNS_4arch4Sm80ELb0ELb1ELb0ELb1ELb0ELb1ELb1ELb1EEENS1_21CollectiveEpilogueFwdINS6_IJS8_SA_S9_EEENS6_IJNS7_ILi1EEESI_SI_EEESC_SE_Li256ELb1ELb1ELb1ELb0EEENS1_36VarlenDynamicPersistentTileSchedulerILi128ELi32ELi256ELi256ELb1ELb1ELb0ELb1ELb0ELb1EEEEEEEEEvNT_6ParamsE) ;  /* 0xfffdfe7002007950 */ /* 0x004fea0003c3ffff */
        .weak           $__internal_15_$__cuda_sm70_votesync_ballot
        .type           $__internal_15_$__cuda_sm70_votesync_ballot,@function
        .size           $__internal_15_$__cuda_sm70_votesync_ballot,(.L_x_2574 - $__internal_15_$__cuda_sm70_votesync_ballot)
$__internal_15_$__cuda_sm70_votesync_ballot:
[----:B------:R-:W-:Y:S01]  /*20190*/  ISETP.NE.U32.AND P0, PT, R0, 0x1, PT ;  /* 0x000000010000780c */ /* 0x000fe20003f05070 */
[----:B------:R-:W-:-:S04]  /*201a0*/  IMAD.MOV.U32 R3, RZ, RZ, -0x1 ;  /* 0xffffffffff037424 */ /* 0x000fc800078e00ff */
[----:B------:R-:W-:Y:S08]  /*201b0*/  WARPSYNC R3 ;  /* 0x0000000300007348 */ /* 0x000ff00003800000 */
[----:B------:R-:W-:-:S04]  /*201c0*/  VOTE.ANY R0, PT, !P0 ;  /* 0x0000000000007806 */ /* 0x000fc800040e0100 */
[----:B------:R-:W-:Y:S01]  /*201d0*/  LOP3.LUT R0, R0, R3, RZ, 0xc0, !PT ;  /* 0x0000000300007212 */ /* 0x000fe200078ec0ff */
[----:B------:R-:W-:-:S04]  /*201e0*/  IMAD.MOV.U32 R3, RZ, RZ, 0x0 ;  /* 0x00000000ff037424 */ /* 0x000fc800078e00ff */
[----:B------:R-:W-:Y:S05]  /*201f0*/  RET.REL.NODEC R2 `(_ZN7cutlass13device_kernelIN5flash19enable_sm80_to_sm89INS1_16FlashAttnFwdSm80INS1_25CollectiveMainloopFwdSm80ILi8ELi1ELb0EN4cute5tupleIJNS5_1CILi128EEENS7_ILi32EEENS7_ILi256EEEEEELi256ENS_6half_tEfNS_4arch4Sm80ELb0ELb1ELb0ELb1ELb0ELb1ELb1ELb1EEENS1_21CollectiveEpilogueFwdINS6_IJS8_SA_S9_EEENS6_IJNS7_ILi1EEESI_SI_EEESC_SE_Li256ELb1ELb1ELb1ELb0EEENS1_36VarlenDynamicPersistentTileSchedulerILi128ELi32ELi256ELi256ELb1ELb1ELb0ELb1ELb0ELb1EEEEEEEEEvNT_6ParamsE) ;  /* 0xfffdfe0002007950 */ /* 0x000fea0003c3ffff */
.L_x_825:
        /* <DEDUP_REMOVED lines=16> */
.L_x_2574:


//--------------------- .text._ZN7cutlass13device_kernelIN5flash19enable_sm80_to_sm89INS1_16FlashAttnFwdSm80INS1_25CollectiveMainloopFwdSm80ILi8ELi1ELb1EN4cute5tupleIJNS5_1CILi128EEENS7_ILi64EEENS7_ILi256EEEEEELi256ENS_6half_tEfNS_4arch4Sm80ELb1ELb0ELb0ELb0ELb0ELb0ELb1ELb1EEENS1_21CollectiveEpilogueFwdINS6_IJS8_SA_S9_EEENS6_IJNS7_ILi1EEESI_SI_EEESC_SE_Li256ELb0ELb1ELb1ELb0EEENS1_30DynamicPersistentTileSchedulerILi256ELi256ELb1ELb1ELb0EEEEEEEEEvNT_6ParamsE --------------------------
	.section	.text._ZN7cutlass13device_kernelIN5flash19enable_sm80_to_sm89INS1_16FlashAttnFwdSm80INS1_25CollectiveMainloopFwdSm80ILi8ELi1ELb1EN4cute5tupleIJNS5_1CILi128EEENS7_ILi64EEENS7_ILi256EEEEEELi256ENS_6half_tEfNS_4arch4Sm80ELb1ELb0ELb0ELb0ELb0ELb0ELb1ELb1EEENS1_21CollectiveEpilogueFwdINS6_IJS8_SA_S9_EEENS6_IJNS7_ILi1EEESI_SI_EEESC_SE_Li256ELb0ELb1ELb1ELb0EEENS1_30DynamicPersistentTileSchedulerILi256ELi256ELb1ELb1ELb0EEEEEEEEEvNT_6ParamsE,"ax",@progbits
	.sectioninfo	@"SHI_REGISTERS=255"
	.align	128
.text._ZN7cutlass13device_kernelIN5flash19enable_sm80_to_sm89INS1_16FlashAttnFwdSm80INS1_25CollectiveMainloopFwdSm80ILi8ELi1ELb1EN4cute5tupleIJNS5_1CILi128EEENS7_ILi64EEENS7_ILi256EEEEEELi256ENS_6half_tEfNS_4arch4Sm80ELb1ELb0ELb0ELb0ELb0ELb0ELb1ELb1EEENS1_21CollectiveEpilogueFwdINS6_IJS8_SA_S9_EEENS6_IJNS7_ILi1EEESI_SI_EEESC_SE_Li256ELb0ELb1ELb1ELb0EEENS1_30DynamicPersistentTileSchedulerILi256ELi256ELb1ELb1ELb0EEEEEEEEEvNT_6ParamsE:
        .type           _ZN7cutlass13device_kernelIN5flash19enable_sm80_to_sm89INS1_16FlashAttnFwdSm80INS1_25CollectiveMainloopFwdSm80ILi8ELi1ELb1EN4cute5tupleIJNS5_1CILi128EEENS7_ILi64EEENS7_ILi256EEEEEELi256ENS_6half_tEfNS_4arch4Sm80ELb1ELb0ELb0ELb0ELb0ELb0ELb1ELb1EEENS1_21CollectiveEpilogueFwdINS6_IJS8_SA_S9_EEENS6_IJNS7_ILi1EEESI_SI_EEESC_SE_Li256ELb0ELb1ELb1ELb0EEENS1_30DynamicPersistentTileSchedulerILi256ELi256ELb1ELb1ELb0EEEEEEEEEvNT_6ParamsE,@function
        .size           _ZN7cutlass13device_kernelIN5flash19enable_sm80_to_sm89INS1_16FlashAttnFwdSm80INS1_25CollectiveMainloopFwdSm80ILi8ELi1ELb1EN4cute5tupleIJNS5_1CILi128EEENS7_ILi64EEENS7_ILi256EEEEEELi256ENS_6half_tEfNS_4arch4Sm80ELb1ELb0ELb0ELb0ELb0ELb0ELb1ELb1EEENS1_21CollectiveEpilogueFwdINS6_IJS8_SA_S9_EEENS6_IJNS7_ILi1EEESI_SI_EEESC_SE_Li256ELb0ELb1ELb1ELb0EEENS1_30DynamicPersistentTileSchedulerILi256ELi256ELb1ELb1ELb0EEEEEEEEEvNT_6ParamsE,(.L_x_2579 - _ZN7cutlass13device_kernelIN5flash19enable_sm80_to_sm89INS1_16FlashAttnFwdSm80INS1_25CollectiveMainloopFwdSm80ILi8ELi1ELb1EN4cute5tupleIJNS5_1CILi128EEENS7_ILi64EEENS7_ILi256EEEEEELi256ENS_6half_tEfNS_4arch4Sm80ELb1ELb0ELb0ELb0ELb0ELb0ELb1ELb1EEENS1_21CollectiveEpilogueFwdINS6_IJS8_SA_S9_EEENS6_IJNS7_ILi1EEESI_SI_EEESC_SE_Li256ELb0ELb1ELb1ELb0EEENS1_30DynamicPersistentTileSchedulerILi256ELi256ELb1ELb1ELb0EEEEEEEEEvNT_6ParamsE)
        .other          _ZN7cutlass13device_kernelIN5flash19enable_sm80_to_sm89INS1_16FlashAttnFwdSm80INS1_25CollectiveMainloopFwdSm80ILi8ELi1ELb1EN4cute5tupleIJNS5_1CILi128EEENS7_ILi64EEENS7_ILi256EEEEEELi256ENS_6half_tEfNS_4arch4Sm80ELb1ELb0ELb0ELb0ELb0ELb0ELb1ELb1EEENS1_21CollectiveEpilogueFwdINS6_IJS8_SA_S9_EEENS6_IJNS7_ILi1EEESI_SI_EEESC_SE_Li256ELb0ELb1ELb1ELb0EEENS1_30DynamicPersistentTileSchedulerILi256ELi256ELb1ELb1ELb0EEEEEEEEEvNT_6ParamsE,@"STO_CUDA_ENTRY STV_DEFAULT"
_ZN7cutlass13device_kernelIN5flash19enable_sm80_to_sm89INS1_16FlashAttnFwdSm80INS1_25CollectiveMainloopFwdSm80ILi8ELi1ELb1EN4cute5tupleIJNS5_1CILi128EEENS7_ILi64EEENS7_ILi256EEEEEELi256ENS_6half_tEfNS_4arch4Sm80ELb1ELb0ELb0ELb0ELb0ELb0ELb1ELb1EEENS1_21CollectiveEpilogueFwdINS6_IJS8_SA_S9_EEENS6_IJNS7_ILi1EEESI_SI_EEESC_SE_Li256ELb0ELb1ELb1ELb0EEENS1_30DynamicPersistentTileSchedulerILi256ELi256ELb1ELb1ELb0EEEEEEEEEvNT_6ParamsE:
[----:B------:R-:W-:-:S03]  /*0000*/  MOV R1, c[0x0][0x28] ;  /* 0x00000a0000017a02 */ /* 0x000fc60000000f00 */
[----:B------:R-:W1:Y:S01]  /*0010*/  S2R R14, SR_TID.X ;  /* 0x00000000000e7919 */ /* 0x000e620000002100 */
[----:B------:R-:W-:-:S03]  /*0020*/  IADD3 R1, R1, -0x168, RZ ;  /* 0xfffffe9801017810 */ /* 0x000fc60007ffe0ff */
[----:B------:R-:W2:Y:S01]  /*0030*/  S2R R13, SR_CTAID.X ;  /* 0x00000000000d7919 */ /* 0x000ea20000002500 */
[----:B-1----:R-:W-:-:S05]  /*0040*/  SHF.R.U32.HI R2, RZ, 0x5, R14 ;  /* 0x00000005ff027819 */ /* 0x002fca000001160e */
[----:B------:R-:W1:Y:S02]  /*0050*/  SHFL.IDX PT, R0, R2, RZ, 0x1f ;  /* 0x00001fff02007589 */ /* 0x000e6400000e0000 */
[----:B-1----:R-:W-:Y:S02]  /*0060*/  ISETP.GE.AND P0, PT, R0, 0x1, PT ;  /* 0x000000010000780c */ /* 0x002fe40003f06270 */
[----:B------:R1:W-:Y:S11]  /*0070*/  STL [R1+0x10c], R0 ;  /* 0x00010c0001007387 */ /* 0x0003f60000100800 */
[----:B------:R-:W-:Y:S06]  /*0080*/  @P0 BAR.ARV 0x4, 0x100 ;  /* 0x0104000000000b1d */ /* 0x000fec0000002000 */
[----:B--2---:R-:W-:-:S13]  /*0090*/  ISETP.GE.AND P0, PT, R13, c[0x0][0x538], PT ;  /* 0x00014e000d007a0c */ /* 0x004fda0003f06270 */
[----:B------:R-:W-:Y:S05]  /*00a0*/  @P0 EXIT ;  /* 0x000000000000094d */ /* 0x000fea0003800000 */
[----:B-1----:R-:W-:Y:S01]  /*00b0*/  SHF.R.S32.HI R11, RZ, 0x1f, R14 ;  /* 0x0000001fff0b7819 */ /* 0x002fe2000001140e */
[----:B------:R-:W-:-:S03]  /*00c0*/  ULDC.64 UR6, c[0x0][0x118] ;  /* 0x0000460000067ab9 */ /* 0x000fc60000000a00 */
[CC--:B------:R-:W-:Y:S02]  /*00d0*/  LEA.HI R2, R11.reuse, R14.reuse, RZ, 0x4 ;  /* 0x0000000e0b027211 */ /* 0x0c0fe400078f20ff */
[CC--:B------:R-:W-:Y:S02]  /*00e0*/  LEA.HI R0, R11.reuse, R14.reuse, RZ, 0x2 ;  /* 0x0000000e0b007211 */ /* 0x0c0fe400078f10ff */
[----:B------:R-:W-:Y:S02]  /*00f0*/  SHF.R.S32.HI R3, RZ, 0x4, R2 ;  /* 0x00000004ff037819 */ /* 0x000fe40000011402 */
[----:B------:R-:W-:Y:S02]  /*0100*/  LEA.HI R10, R11, R14, RZ, 0x3 ;  /* 0x0000000e0b0a7211 */ /* 0x000fe400078f18ff */
[----:B------:R-:W-:Y:S02]  /*0110*/  LOP3.LUT R4, R0, 0xfffffffc, RZ, 0xc0, !PT ;  /* 0xfffffffc00047812 */ /* 0x000fe400078ec0ff */
[----:B------:R-:W-:-:S02]  /*0120*/  LOP3.LUT R0, R2, 0xfffffff0, RZ, 0xc0, !PT ;  /* 0xfffffff002007812 */ /* 0x000fc400078ec0ff */
[----:B------:R-:W-:Y:S01]  /*0130*/  LEA.HI R2, R2, R3, RZ, 0x1 ;  /* 0x0000000302027211 */ /* 0x000fe200078f08ff */
[C---:B------:R-:W-:Y:S01]  /*0140*/  IMAD.IADD R4, R14.reuse, 0x1, -R4 ;  /* 0x000000010e047824 */ /* 0x040fe200078e0a04 */
[----:B------:R-:W-:Y:S01]  /*0150*/  SHF.R.S32.HI R18, RZ, 0x3, R10 ;  /* 0x00000003ff127819 */ /* 0x000fe2000001140a */
[----:B------:R-:W-:Y:S01]  /*0160*/  IMAD.IADD R5, R14, 0x1, -R0 ;  /* 0x000000010e057824 */ /* 0x000fe200078e0a00 */
[----:B------:R-:W-:Y:S02]  /*0170*/  LOP3.LUT R6, R10, 0xfffffff8, RZ, 0xc0, !PT ;  /* 0xfffffff80a067812 */ /* 0x000fe400078ec0ff */
[----:B------:R-:W-:Y:S01]  /*0180*/  LOP3.LUT R0, R2, 0xfffffffe, RZ, 0xc0, !PT ;  /* 0xfffffffe02007812 */ /* 0x000fe200078ec0ff */
[----:B------:R-:W-:Y:S02]  /*0190*/  IMAD.SHL.U32 R7, R18, 0x40, RZ ;  /* 0x0000004012077824 */ /* 0x000fe400078e00ff */
[----:B------:R-:W-:Y:S02]  /*01a0*/  IMAD.IADD R6, R14, 0x1, -R6 ;  /* 0x000000010e067824 */ /* 0x000fe400078e0a06 */
[----:B------:R-:W-:Y:S01]  /*01b0*/  IMAD.IADD R9, R3, 0x1, -R0 ;  /* 0x0000000103097824 */ /* 0x000fe200078e0a00 */
[----:B------:R-:W-:Y:S01]  /*01c0*/  LEA.HI R0, R4, R4, RZ, 0x1 ;  /* 0x0000000404007211 */ /* 0x000fe200078f08ff */
[C---:B------:R-:W-:Y:S01]  /*01d0*/  IMAD.SHL.U32 R16, R6.reuse, 0x8, RZ ;  /* 0x0000000806107824 */ /* 0x040fe200078e00ff */
[----:B------:R-:W-:Y:S01]  /*01e0*/  LOP3.LUT R2, R7, 0x1c0, RZ, 0xc0, !PT ;  /* 0x000001c007027812 */ /* 0x000fe200078ec0ff */
[----:B------:R-:W-:Y:S01]  /*01f0*/  IMAD.SHL.U32 R8, R6, 0x40, RZ ;  /* 0x0000004006087824 */ /* 0x000fe200078e00ff */
[----:B------:R-:W-:-:S02]  /*0200*/  SHF.R.S32.HI R7, RZ, 0x1f, R5 ;  /* 0x0000001fff077819 */ /* 0x000fc40000011405 */
[----:B------:R-:W-:Y:S01]  /*0210*/  LOP3.LUT R0, R0, 0x1ffffffe, RZ, 0xc0, !PT ;  /* 0x1ffffffe00007812 */ /* 0x000fe200078ec0ff */
[----:B------:R-:W-:Y:S01]  /*0220*/  STL [R1+0xa8], R16 ;  /* 0x0000a81001007387 */ /* 0x000fe20000100800 */
[----:B------:R-:W-:Y:S02]  /*0230*/  LOP3.LUT R3, R2, 0x38, R16, 0xf8, !PT ;  /* 0x0000003802037812 */ /* 0x000fe400078ef810 */
[----:B------:R-:W-:Y:S01]  /*0240*/  SHF.R.U32.HI R2, RZ, 0x3, R2 ;  /* 0x00000003ff027819 */ /* 0x000fe20000011602 */
[----:B------:R-:W-:Y:S01]  /*0250*/  IMAD.IADD R12, R4, 0x1, -R0 ;  /* 0x00000001040c7824 */ /* 0x000fe200078e0a00 */
[----:B------:R-:W-:Y:S02]  /*0260*/  LEA.HI R248, R7, R5, RZ, 0x3 ;  /* 0x0000000507f87211 */ /* 0x000fe400078f18ff */
[----:B------:R-:W-:Y:S02]  /*0270*/  LOP3.LUT R7, R3, R2, RZ, 0x3c, !PT ;  /* 0x0000000203077212 */ /* 0x000fe400078e3cff */
[C---:B------:R-:W-:Y:S01]  /*0280*/  LOP3.LUT R0, R248.reuse, 0xfffffff8, RZ, 0xc0, !PT ;  /* 0xfffffff8f8007812 */ /* 0x040fe200078ec0ff */
[----:B------:R-:W-:Y:S01]  /*0290*/  IMAD.SHL.U32 R248, R248, 0x40, RZ ;  /* 0x00000040f8f87824 */ /* 0x000fe200078e00ff */
[----:B------:R-:W-:-:S02]  /*02a0*/  LOP3.LUT R2, R8, 0x1c0, RZ, 0xc0, !PT ;  /* 0x000001c008027812 */ /* 0x000fc400078ec0ff */
[-C--:B------:R-:W-:Y:S01]  /*02b0*/  LEA.HI R4, R11, R14.reuse, RZ, 0x6 ;  /* 0x0000000e0b047211 */ /* 0x080fe200078f30ff */
[----:B------:R-:W-:Y:S01]  /*02c0*/  IMAD.IADD R5, R5, 0x1, -R0 ;  /* 0x0000000105057824 */ /* 0x000fe200078e0a00 */
[----:B------:R-:W-:Y:S02]  /*02d0*/  LOP3.LUT R3, R2, 0x8, R10, 0xf8, !PT ;  /* 0x0000000802037812 */ /* 0x000fe400078ef80a */
[----:B------:R-:W-:Y:S01]  /*02e0*/  SHF.R.U32.HI R2, RZ, 0x3, R2 ;  /* 0x00000003ff027819 */ /* 0x000fe20000011602 */
[----:B------:R-:W-:Y:S01]  /*02f0*/  IMAD.SHL.U32 R0, R4, 0x8, RZ ;  /* 0x0000000804007824 */ /* 0x000fe200078e00ff */
[----:B------:R-:W-:Y:S01]  /*0300*/  LEA.HI R8, R11, R14, RZ, 0x5 ;  /* 0x0000000e0b087211 */ /* 0x000fe200078f28ff */
[----:B------:R-:W-:Y:S01]  /*0310*/  IMAD.SHL.U32 R4, R5, 0x40, RZ ;  /* 0x0000004005047824 */ /* 0x000fe200078e00ff */
[----:B------:R-:W-:Y:S01]  /*0320*/  LOP3.LUT R249, R3, R2, RZ, 0x3c, !PT ;  /* 0x0000000203f97212 */ /* 0x000fe200078e3cff */
[----:B------:R-:W-:Y:S01]  /*0330*/  IMAD.SHL.U32 R3, R9, 0x8, RZ ;  /* 0x0000000809037824 */ /* 0x000fe200078e00ff */
[----:B------:R-:W-:-:S02]  /*0340*/  LOP3.LUT R2, R8, 0xffffffe0, RZ, 0xc0, !PT ;  /* 0xffffffe008027812 */ /* 0x000fc400078ec0ff */
[----:B------:R-:W-:Y:S01]  /*0350*/  LOP3.LUT R11, R7, 0x7ffffe00, R0, 0xf8, !PT ;  /* 0x7ffffe00070b7812 */ /* 0x000fe200078ef800 */
[----:B------:R-:W-:Y:S01]  /*0360*/  IMAD R249, R9, 0x200, R249 ;  /* 0x0000020009f97824 */ /* 0x000fe200078e02f9 */
[----:B------:R-:W-:Y:S01]  /*0370*/  LOP3.LUT R0, R4, 0x1c0, RZ, 0xc0, !PT ;  /* 0x000001c004007812 */ /* 0x000fe200078ec0ff */
[----:B------:R-:W-:Y:S01]  /*0380*/  IMAD.IADD R15, R14, 0x1, -R2 ;  /* 0x000000010e0f7824 */ /* 0x000fe200078e0a02 */
[--C-:B------:R-:W-:Y:S02]  /*0390*/  SHF.R.S32.HI R10, RZ, 0x5, R8.reuse ;  /* 0x00000005ff0a7819 */ /* 0x100fe40000011408 */
[----:B------:R-:W-:Y:S01]  /*03a0*/  SHF.R.S32.HI R4, RZ, 0x1f, R8 ;  /* 0x0000001fff047819 */ /* 0x000fe20000011408 */
[----:B------:R-:W-:Y:S01]  /*03b0*/  IMAD.MOV.U32 R8, RZ, RZ, 0x20 ;  /* 0x00000020ff087424 */ /* 0x000fe200078e00ff */
[----:B------:R-:W-:Y:S02]  /*03c0*/  LOP3.LUT R3, R0, 0x8, R3, 0xf8, !PT ;  /* 0x0000000800037812 */ /* 0x000fe400078ef803 */
[----:B------:R-:W-:-:S02]  /*03d0*/  SHF.R.U32.HI R2, RZ, 0x3, R0 ;  /* 0x00000003ff027819 */ /* 0x000fc40000011600 */
[----:B------:R-:W-:Y:S02]  /*03e0*/  LEA.HI R0, R4, R10, RZ, 0x3 ;  /* 0x0000000a04007211 */ /* 0x000fe400078f18ff */
[----:B------:R-:W-:Y:S02]  /*03f0*/  SHF.R.S32.HI R4, RZ, 0x1f, R15 ;  /* 0x0000001fff047819 */ /* 0x000fe4000001140f */
[----:B------:R-:W-:Y:S02]  /*0400*/  LOP3.LUT R0, R0, 0xffffff8, RZ, 0xc0, !PT ;  /* 0x0ffffff800007812 */ /* 0x000fe400078ec0ff */
[----:B------:R-:W-:Y:S02]  /*0410*/  LEA.HI R4, R4, R15, RZ, 0x2 ;  /* 0x0000000f04047211 */ /* 0x000fe400078f10ff */
[----:B------:R-:W-:Y:S02]  /*0420*/  R2P PR, R5, 0x6 ;  /* 0x0000000605007804 */ /* 0x000fe40000000000 */
[----:B------:R-:W-:Y:S01]  /*0430*/  LOP3.LUT R5, R3, R2, RZ, 0x3c, !PT ;  /* 0x0000000203057212 */ /* 0x000fe200078e3cff */
[----:B------:R-:W-:Y:S01]  /*0440*/  IMAD.IADD R2, R10, 0x1, -R0 ;  /* 0x000000010a027824 */ /* 0x000fe200078e0a00 */
[----:B------:R-:W-:Y:S01]  /*0450*/  SHF.R.S32.HI R0, RZ, 0x2, R4 ;  /* 0x00000002ff007819 */ /* 0x000fe20000011404 */
[----:B------:R-:W-:Y:S01]  /*0460*/  IMAD.MOV.U32 R3, RZ, RZ, 0x10 ;  /* 0x00000010ff037424 */ /* 0x000fe200078e00ff */
[----:B------:R-:W-:-:S02]  /*0470*/  LOP3.LUT R248, R5, 0x7ffffe00, R248, 0xf8, !PT ;  /* 0x7ffffe0005f87812 */ /* 0x000fc400078ef8f8 */
[----:B------:R-:W-:Y:S01]  /*0480*/  IADD3 R5, R16, 0x40, RZ ;  /* 0x0000004010057810 */ /* 0x000fe20007ffe0ff */
[----:B------:R-:W-:Y:S01]  /*0490*/  IMAD R14, R2, 0x10, R0 ;  /* 0x00000010020e7824 */ /* 0x000fe200078e0200 */
[----:B------:R-:W-:Y:S01]  /*04a0*/  LOP3.LUT R4, R4, 0x7ffffffc, RZ, 0xc0, !PT ;  /* 0x7ffffffc04047812 */ /* 0x000fe200078ec0ff */
[----:B------:R-:W-:Y:S01]  /*04b0*/  IMAD R0, R6, 0x20, R18 ;  /* 0x0000002006007824 */ /* 0x000fe200078e0212 */
[----:B------:R-:W-:Y:S02]  /*04c0*/  IADD3 R2, R16, 0x80, RZ ;  /* 0x0000008010027810 */ /* 0x000fe40007ffe0ff */
[----:B------:R-:W-:Y:S01]  /*04d0*/  STL [R1+0x110], R14 ;  /* 0x0001100e01007387 */ /* 0x000fe20000100800 */
[C---:B------:R-:W-:Y:S01]  /*04e0*/  LOP3.LUT P0, RZ, R6.reuse, 0x4, RZ, 0xc0, !PT ;  /* 0x0000000406ff7812 */ /* 0x040fe2000780c0ff */
[----:B------:R-:W-:Y:S01]  /*04f0*/  IMAD.IADD R4, R15, 0x1, -R4 ;  /* 0x000000010f047824 */ /* 0x000fe200078e0a04 */
[----:B------:R-:W-:Y:S01]  /*0500*/  LOP3.LUT P3, RZ, R6, 0x2, RZ, 0xc0, !PT ;  /* 0x0000000206ff7812 */ /* 0x000fe2000786c0ff */
[----:B------:R1:W-:Y:S01]  /*0510*/  STL [R1+0xb4], R13 ;  /* 0x0000b40d01007387 */ /* 0x0003e20000100800 */
[----:B------:R-:W-:Y:S01]  /*0520*/  SHF.R.S32.HI R6, RZ, 0x1f, R5 ;  /* 0x0000001fff067819 */ /* 0x000fe20000011405 */
[----:B------:R-:W-:Y:S01]  /*0530*/  IMAD.SHL.U32 R4, R4, 0x2, RZ ;  /* 0x0000000204047824 */ /* 0x000fe200078e00ff */
[----:B------:R-:W-:Y:S01]  /*0540*/  SHF.R.S32.HI R5, RZ, 0x1f, R2 ;  /* 0x0000001fff057819 */ /* 0x000fe20000011402 */
[----:B------:R2:W-:Y:S01]  /*0550*/  STL [R1+0x114], R0 ;  /* 0x0001140001007387 */ /* 0x0005e20000100800 */
[----:B------:R-:W-:-:S02]  /*0560*/  SEL R3, R3, 0xfffffff0, !P1 ;  /* 0xfffffff003037807 */ /* 0x000fc40004800000 */
[----:B------:R-:W-:Y:S01]  /*0570*/  SEL R7, R8, 0xffffffe0, !P2 ;  /* 0xffffffe008077807 */ /* 0x000fe20005000000 */
[----:B------:R-:W-:Y:S01]  /*0580*/  STL [R1+0xe4], R6 ;  /* 0x0000e40601007387 */ /* 0x000fe20000100800 */
[----:B------:R-:W-:Y:S02]  /*0590*/  LEA R249, R249, 0x10100, 0x1 ;  /* 0x00010100f9f97811 */ /* 0x000fe400078e08ff */
[----:B------:R-:W-:Y:S01]  /*05a0*/  IADD3 R9, R4, 0xd8, RZ ;  /* 0x000000d804097810 */ /* 0x000fe20007ffe0ff */
[----:B------:R3:W-:Y:S01]  /*05b0*/  STL [R1+0xe0], R5 ;  /* 0x0000e00501007387 */ /* 0x0007e20000100800 */
[----:B------:R-:W-:Y:S01]  /*05c0*/  IMAD.IADD R3, R3, 0x1, R7 ;  /* 0x0000000103037824 */ /* 0x000fe200078e0207 */
[----:B------:R-:W-:Y:S01]  /*05d0*/  LEA R248, R248, 0x100, 0x1 ;  /* 0x00000100f8f87811 */ /* 0x000fe200078e08ff */
[----:B------:R-:W-:-:S04]  /*05e0*/  IMAD.MOV.U32 R7, RZ, RZ, 0x40 ;  /* 0x00000040ff077424 */ /* 0x000fc800078e00ff */
[----:B------:R-:W-:Y:S01]  /*05f0*/  IMAD R3, R3, 0x2, R248 ;  /* 0x0000000203037824 */ /* 0x000fe200078e02f8 */
[----:B------:R-:W-:Y:S02]  /*0600*/  SEL R250, R7, 0xffffffc0, !P0 ;  /* 0xffffffc007fa7807 */ /* 0x000fe40004000000 */
[----:B-1----:R-:W-:Y:S02]  /*0610*/  IADD3 R13, R4, 0xc0, RZ ;  /* 0x000000c0040d7810 */ /* 0x002fe40007ffe0ff */
[----:B--2---:R-:W-:-:S04]  /*0620*/  IADD3 R0, R16, 0xc0, RZ ;  /* 0x000000c010007810 */ /* 0x004fc80007ffe0ff */
[----:B------:R-:W-:Y:S01]  /*0630*/  SHF.R.S32.HI R2, RZ, 0x1f, R0 ;  /* 0x0000001fff027819 */ /* 0x000fe20000011400 */
[----:B------:R-:W-:Y:S01]  /*0640*/  IMAD.SHL.U32 R0, R11, 0x2, RZ ;  /* 0x000000020b007824 */ /* 0x000fe200078e00ff */
[C---:B------:R-:W-:Y:S02]  /*0650*/  IADD3 R11, R4.reuse, 0xd0, RZ ;  /* 0x000000d0040b7810 */ /* 0x040fe40007ffe0ff */
[C---:B---3--:R-:W-:Y:S01]  /*0660*/  IADD3 R5, R4.reuse, 0xb8, RZ ;  /* 0x000000b804057810 */ /* 0x048fe20007ffe0ff */
[----:B------:R1:W-:Y:S01]  /*0670*/  STL [R1+0xdc], R2 ;  /* 0x0000dc0201007387 */ /* 0x0003e20000100800 */
[----:B------:R-:W-:-:S03]  /*0680*/  IADD3 R6, R4, 0xf0, RZ ;  /* 0x000000f004067810 */ /* 0x000fc60007ffe0ff */
[----:B------:R2:W-:Y:S01]  /*0690*/  STL [R1+0x58], R0 ;  /* 0x0000580001007387 */ /* 0x0005e20000100800 */
[----:B-1----:R-:W-:Y:S01]  /*06a0*/  IMAD R2, R12, 0x8, R14 ;  /* 0x000000080c027824 */ /* 0x002fe200078e020e */
[----:B------:R-:W-:Y:S01]  /*06b0*/  IADD3 R12, R4, 0xc8, RZ ;  /* 0x000000c8040c7810 */ /* 0x000fe20007ffe0ff */
[----:B------:R-:W-:Y:S01]  /*06c0*/  IMAD.IADD R14, R249, 0x1, R250 ;  /* 0x00000001f90e7824 */ /* 0x000fe200078e02fa */
[----:B--2---:R-:W-:Y:S02]  /*06d0*/  SEL R0, R8, 0xffffffe0, !P1 ;  /* 0xffffffe008007807 */ /* 0x004fe40004800000 */
[----:B------:R1:W-:Y:S01]  /*06e0*/  STL [R1+0x108], R2 ;  /* 0x0001080201007387 */ /* 0x0003e20000100800 */
[----:B------:R-:W-:-:S03]  /*06f0*/  IADD3 R8, R4, 0xe0, RZ ;  /* 0x000000e004087810 */ /* 0x000fc60007ffe0ff */
[----:B------:R-:W-:Y:S01]  /*0700*/  STL [R1+0x94], R4 ;  /* 0x0000940401007387 */ /* 0x000fe20000100800 */
[----:B------:R-:W-:-:S03]  /*0710*/  IMAD.IADD R252, R248, 0x1, R0 ;  /* 0x00000001f8fc7824 */ /* 0x000fc600078e0200 */
[----:B------:R2:W-:Y:S04]  /*0720*/  STL [R1+0xb8], R5 ;  /* 0x0000b80501007387 */ /* 0x0005e80000100800 */
[----:B------:R3:W-:Y:S04]  /*0730*/  STL [R1+0xd8], R13 ;  /* 0x0000d80d01007387 */ /* 0x0007e80000100800 */
[----:B------:R4:W-:Y:S04]  /*0740*/  STL [R1+0xd4], R12 ;  /* 0x0000d40c01007387 */ /* 0x0009e80000100800 */
[----:B------:R5:W-:Y:S04]  /*0750*/  STL [R1+0xd0], R11 ;  /* 0x0000d00b01007387 */ /* 0x000be80000100800 */
[----:B------:R5:W-:Y:S01]  /*0760*/  STL [R1+0xcc], R9 ;  /* 0x0000cc0901007387 */ /* 0x000be20000100800 */
[----:B-1----:R-:W-:-:S02]  /*0770*/  SEL R2, R7, 0xffffffc0, !P2 ;  /* 0xffffffc007027807 */ /* 0x002fc40005000000 */
[----:B------:R-:W-:Y:S01]  /*0780*/  IADD3 R7, R4, 0xe8, RZ ;  /* 0x000000e804077810 */ /* 0x000fe20007ffe0ff */
[----:B------:R1:W-:Y:S02]  /*0790*/  STL [R1+0xc8], R8 ;  /* 0x0000c80801007387 */ /* 0x0003e40000100800 */
[----:B------:R-:W-:Y:S02]  /*07a0*/  IMAD.IADD R251, R248, 0x1, R2 ;  /* 0x00000001f8fb7824 */ /* 0x000fe400078e0202 */
[----:B------:R1:W-:Y:S01]  /*07b0*/  STL [R1+0xc4], R7 ;  /* 0x0000c40701007387 */ /* 0x0003e20000100800 */
[----:B--2---:R-:W-:Y:S02]  /*07c0*/  IADD3 R5, R4, 0xf8, RZ ;  /* 0x000000f804057810 */ /* 0x004fe40007ffe0ff */
[----:B------:R-:W-:Y:S01]  /*07d0*/  IADD3 R4, R249, 0x20, RZ ;  /* 0x00000020f9047810 */ /* 0x000fe20007ffe0ff */
[----:B------:R2:W-:Y:S01]  /*07e0*/  STL [R1+0xc0], R6 ;  /* 0x0000c00601007387 */ /* 0x0005e20000100800 */
[----:B---3--:R-:W-:-:S02]  /*07f0*/  SHF.R.S32.HI R13, RZ, 0x1f, R13 ;  /* 0x0000001fff0d7819 */ /* 0x008fc4000001140d */
[----:B------:R-:W-:Y:S01]  /*0800*/  @P3 IADD3 R4, R249, -0x20, RZ ;  /* 0xffffffe0f9043810 */ /* 0x000fe20007ffe0ff */
[----:B------:R-:W-:Y:S01]  /*0810*/  STL [R1], R14 ;  /* 0x0000000e01007387 */ /* 0x000fe20000100800 */
[----:B----4-:R-:W-:-:S03]  /*0820*/  SHF.R.S32.HI R12, RZ, 0x1f, R12 ;  /* 0x0000001fff0c7819 */ /* 0x010fc6000001140c */
[----:B------:R3:W-:Y:S01]  /*0830*/  STL [R1+0xbc], R5 ;  /* 0x0000bc0501007387 */ /* 0x0007e20000100800 */
[----:B-----5:R-:W-:Y:S01]  /*0840*/  SHF.R.S32.HI R11, RZ, 0x1f, R11 ;  /* 0x0000001fff0b7819 */ /* 0x020fe2000001140b */
[----:B------:R-:W-:Y:S02]  /*0850*/  IMAD.IADD R250, R250, 0x1, R4 ;  /* 0x00000001fafa7824 */ /* 0x000fe400078e0204 */
[----:B------:R-:W-:Y:S01]  /*0860*/  STL [R1+0x104], R13 ;  /* 0x0001040d01007387 */ /* 0x000fe20000100800 */
[----:B------:R-:W-:-:S03]  /*0870*/  SHF.R.S32.HI R9, RZ, 0x1f, R9 ;  /* 0x0000001fff097819 */ /* 0x000fc60000011409 */
[----:B------:R-:W-:Y:S01]  /*0880*/  STL [R1+0x100], R12 ;  /* 0x0001000c01007387 */ /* 0x000fe20000100800 */
[----:B-1----:R-:W-:-:S03]  /*0890*/  SHF.R.S32.HI R8, RZ, 0x1f, R8 ;  /* 0x0000001fff087819 */ /* 0x002fc60000011408 */
[----:B------:R-:W-:Y:S01]  /*08a0*/  STL [R1+0xfc], R11 ;  /* 0x0000fc0b01007387 */ /* 0x000fe20000100800 */
[----:B------:R-:W-:-:S03]  /*08b0*/  SHF.R.S32.HI R7, RZ, 0x1f, R7 ;  /* 0x0000001fff077819 */ /* 0x000fc60000011407 */
[----:B------:R-:W-:Y:S01]  /*08c0*/  STL [R1+0xf8], R9 ;  /* 0x0000f80901007387 */ /* 0x000fe20000100800 */
[----:B--2---:R-:W-:-:S03]  /*08d0*/  SHF.R.S32.HI R6, RZ, 0x1f, R6 ;  /* 0x0000001fff067819 */ /* 0x004fc60000011406 */
[----:B------:R-:W-:Y:S04]  /*08e0*/  STL [R1+0xf4], R8 ;  /* 0x0000f40801007387 */ /* 0x000fe80000100800 */
[----:B------:R1:W-:Y:S01]  /*08f0*/  STL [R1+0xf0], R7 ;  /* 0x0000f00701007387 */ /* 0x0003e20000100800 */
[----:B---3--:R-:W-:-:S03]  /*0900*/  SHF.R.S32.HI R5, RZ, 0x1f, R5 ;  /* 0x0000001fff057819 */ /* 0x008fc60000011405 */
[----:B------:R-:W-:Y:S04]  /*0910*/  STL [R1+0x8], R4 ;  /* 0x0000080401007387 */ /* 0x000fe80000100800 */
[----:B------:R2:W-:Y:S04]  /*0920*/  STL [R1+0xec], R6 ;  /* 0x0000ec0601007387 */ /* 0x0005e80000100800 */
[----:B------:R3:W-:Y:S01]  /*0930*/  STL [R1+0xe8], R5 ;  /* 0x0000e80501007387 */ /* 0x0007e20000100800 */
[C---:B-1----:R-:W-:Y:S02]  /*0940*/  IADD3 R7, R4.reuse, 0x1800, RZ ;  /* 0x0000180004077810 */ /* 0x042fe40007ffe0ff */
[----:B--2---:R-:W-:-:S02]  /*0950*/  IADD3 R6, R4, 0x1000, RZ ;  /* 0x0000100004067810 */ /* 0x004fc40007ffe0ff */
[----:B---3--:R-:W-:-:S05]  /*0960*/  IADD3 R5, R4, 0x800, RZ ;  /* 0x0000080004057810 */ /* 0x008fca0007ffe0ff */
[----:B------:R1:W-:Y:S04]  /*0970*/  STL [R1+0x44], R5 ;  /* 0x0000440501007387 */ /* 0x0003e80000100800 */
[----:B------:R2:W-:Y:S04]  /*0980*/  STL [R1+0x40], R6 ;  /* 0x0000400601007387 */ /* 0x0005e80000100800 */
[----:B------:R3:W-:Y:S01]  /*0990*/  STL [R1+0x3c], R7 ;  /* 0x00003c0701007387 */ /* 0x0007e20000100800 */
[C---:B-1----:R-:W-:Y:S02]  /*09a0*/  IADD3 R5, R4.reuse, 0x2000, RZ ;  /* 0x0000200004057810 */ /* 0x042fe40007ffe0ff */
[----:B--2---:R-:W-:-:S03]  /*09b0*/  IADD3 R6, R4, 0x2800, RZ ;  /* 0x0000280004067810 */ /* 0x004fc60007ffe0ff */
[----:B------:R1:W-:Y:S01]  /*09c0*/  STL [R1+0x38], R5 ;  /* 0x0000380501007387 */ /* 0x0003e20000100800 */
[----:B---3--:R-:W-:-:S03]  /*09d0*/  IADD3 R7, R4, 0x3000, RZ ;  /* 0x0000300004077810 */ /* 0x008fc60007ffe0ff */
        /* <DEDUP_REMOVED lines=12> */
[----:B------:R2:W-:Y:S01]  /*0aa0*/  STL [R1+0x1c], R6 ;  /* 0x00001c0601007387 */ /* 0x0005e20000100800 */
[C---:B-1----:R-:W-:Y:S02]  /*0ab0*/  IADD3 R5, R4.reuse, 0x6000, RZ ;  /* 0x0000600004057810 */ /* 0x042fe40007ffe0ff */
[----:B--2---:R-:W-:-:S03]  /*0ac0*/  IADD3 R6, R4, 0x7000, RZ ;  /* 0x0000700004067810 */ /* 0x004fc60007ffe0ff */
[----:B------:R1:W-:Y:S01]  /*0ad0*/  STL [R1+0x18], R5 ;  /* 0x0000180501007387 */ /* 0x0003e20000100800 */
[----:B------:R-:W-:-:S03]  /*0ae0*/  IADD3 R4, R4, 0x7800, RZ ;  /* 0x0000780004047810 */ /* 0x000fc60007ffe0ff */
[----:B------:R-:W-:Y:S04]  /*0af0*/  STL [R1+0x14], R7 ;  /* 0x0000140701007387 */ /* 0x000fe80000100800 */
[----:B------:R-:W-:Y:S04]  /*0b00*/  STL [R1+0x10], R6 ;  /* 0x0000100601007387 */ /* 0x000fe80000100800 */
[----:B------:R2:W-:Y:S04]  /*0b10*/  STL [R1+0xc], R4 ;  /* 0x00000c0401007387 */ /* 0x0005e80000100800 */
[----:B------:R3:W-:Y:S01]  /*0b20*/  STL [R1+0x48], R3 ;  /* 0x0000480301007387 */ /* 0x0007e20000100800 */
[----:B-1----:R-:W-:-:S04]  /*0b30*/  IMAD R5, R10, 0x800, R248 ;  /* 0x000008000a057824 */ /* 0x002fc800078e02f8 */
[--C-:B--2---:R-:W-:Y:S01]  /*0b40*/  IMAD.IADD R4, R0, 0x1, R5.reuse ;  /* 0x0000000100047824 */ /* 0x104fe200078e0205 */
[C---:B------:R-:W-:Y:S01]  /*0b50*/  IADD3 R0, R2.reuse, R248, R0 ;  /* 0x000000f802007210 */ /* 0x040fe20007ffe000 */
[----:B---3--:R-:W-:-:S04]  /*0b60*/  IMAD.IADD R3, R2, 0x1, R5 ;  /* 0x0000000102037824 */ /* 0x008fc800078e0205 */
[----:B------:R1:W-:Y:S04]  /*0b70*/  STL [R1+0x4], R0 ;  /* 0x0000040001007387 */ /* 0x0003e80000100800 */
[----:B------:R2:W-:Y:S04]  /*0b80*/  STL [R1+0x4c], R4 ;  /* 0x00004c0401007387 */ /* 0x0005e80000100800 */
[----:B------:R2:W-:Y:S01]  /*0b90*/  STL [R1+0x54], R3 ;  /* 0x0000540301007387 */ /* 0x0005e20000100800 */
[----:B-1----:R-:W-:-:S05]  /*0ba0*/  IMAD.IADD R0, R2, 0x1, R4 ;  /* 0x0000000102007824 */ /* 0x002fca00078e0204 */
[----:B------:R2:W-:Y:S02]  /*0bb0*/  STL [R1+0x50], R0 ;  /* 0x0000500001007387 */ /* 0x0005e40000100800 */
.L_x_851:
[----:B--2---:R-:W2:Y:S01]  /*0bc0*/  LDL R4, [R1+0xb4] ;  /* 0x0000b40001047983 */ /* 0x004ea20000100800 */
[----:B------:R-:W-:Y:S01]  /*0bd0*/  IMAD.MOV.U32 R0, RZ, RZ, c[0x0][0x560] ;  /* 0x00015800ff007624 */ /* 0x000fe200078e00ff */
[----:B------:R-:W-:Y:S01]  /*0be0*/  YIELD ;  /* 0x0000000000007946 */ /* 0x000fe20003800000 */
[----:B------:R-:W-:Y:S03]  /*0bf0*/  BSSY B0, `(.L_x_826) ;  /* 0x0000016000007945 */ /* 0x000fe60003800000 */
[----:B------:R-:W-:-:S13]  /*0c00*/  ISETP.NE.AND P0, PT, R0, 0x1, PT ;  /* 0x000000010000780c */ /* 0x000fda0003f05270 */
[----:B--2---:R-:W-:Y:S01]  /*0c10*/  @P0 IMAD.HI.U32 R0, R4, c[0x0][0x564], RZ ;  /* 0x0001590004000a27 */ /* 0x004fe200078e00ff */
[----:B------:R-:W-:-:S04]  /*0c20*/  MOV R3, R4 ;  /* 0x0000000400037202 */ /* 0x000fc80000000f00 */
[----:B------:R-:W-:-:S04]  /*0c30*/  @P0 SHF.R.U32.HI R3, RZ, c[0x0][0x568], R0 ;  /* 0x00015a00ff030a19 */ /* 0x000fc80000011600 */
[----:B------:R-:W-:Y:S01]  /*0c40*/  ISETP.GE.AND P0, PT, R3, c[0x0][0x578], PT ;  /* 0x00015e0003007a0c */ /* 0x000fe20003f06270 */
[----:B------:R-:W-:-:S04]  /*0c50*/  IMAD.MOV R2, RZ, RZ, -R3 ;  /* 0x000000ffff027224 */ /* 0x000fc800078e0a03 */
[----:B------:R-:W-:-:S08]  /*0c60*/  IMAD R2, R2, c[0x0][0x560], R4 ;  /* 0x0001580002027a24 */ /* 0x000fd000078e0204 */
[----:B------:R-:W-:Y:S05]  /*0c70*/  @!P0 BRA `(.L_x_827) ;  /* 0x0000007000008947 */ /* 0x000fea0003800000 */
[----:B------:R-:W-:-:S04]  /*0c80*/  MOV R0, c[0x0][0x56c] ;  /* 0x00015b0000007a02 */ /* 0x000fc80000000f00 */
[----:B------:R-:W-:Y:S02]  /*0c90*/  ISETP.NE.AND P0, PT, R0, 0x1, PT ;  /* 0x000000010000780c */ /* 0x000fe40003f05270 */
[----:B------:R-:W-:-:S11]  /*0ca0*/  MOV R0, R2 ;  /* 0x0000000200007202 */ /* 0x000fd60000000f00 */
[----:B------:R-:W-:-:S05]  /*0cb0*/  @P0 IMAD.HI.U32 R4, R2, c[0x0][0x570], RZ ;  /* 0x00015c0002040a27 */ /* 0x000fca00078e00ff */
[----:B------:R-:W-:-:S05]  /*0cc0*/  @P0 SHF.R.U32.HI R0, RZ, c[0x0][0x574], R4 ;  /* 0x00015d00ff000a19 */ /* 0x000fca0000011604 */
[----:B------:R-:W-:Y:S01]  /*0cd0*/  IMAD R4, R0, c[0x0][0x56c], RZ ;  /* 0x00015b0000047a24 */ /* 0x000fe200078e02ff */
[----:B------:R-:W-:Y:S05]  /*0ce0*/  BRA `(.L_x_828) ;  /* 0x0000006000007947 */ /* 0x000fea0003800000 */
.L_x_827:
[----:B------:R-:W-:-:S04]  /*0cf0*/  MOV R0, c[0x0][0x554] ;  /* 0x0001550000007a02 */ /* 0x000fc80000000f00 */
[----:B------:R-:W-:Y:S02]  /*0d00*/  ISETP.NE.AND P0, PT, R0, 0x1, PT ;  /* 0x000000010000780c */ /* 0x000fe40003f05270 */
[----:B------:R-:W-:-:S11]  /*0d10*/  MOV R0, R2 ;  /* 0x0000000200007202 */ /* 0x000fd60000000f00 */
[----:B------:R-:W-:-:S05]  /*0d20*/  @P0 IMAD.HI.U32 R4, R2, c[0x0][0x558], RZ ;  /* 0x0001560002040a27 */ /* 0x000fca00078e00ff */
[----:B------:R-:W-:-:S05]  /*0d30*/  @P0 SHF.R.U32.HI R0, RZ, c[0x0][0x55c], R4 ;  /* 0x00015700ff000a19 */ /* 0x000fca0000011604 */
[----:B------:R-:W-:Y:S02]  /*0d40*/  IMAD R4, R0, c[0x0][0x554], RZ ;  /* 0x0001550000047a24 */ /* 0x000fe400078e02ff */
.L_x_828:
[----:B------:R-:W-:Y:S05]  /*0d50*/  BSYNC B0 ;  /* 0x0000000000007941 */ /* 0x000fea0003800000 */
.L_x_826:
[----:B------:R-:W-:Y:S01]  /*0d60*/  IMAD.MOV.U32 R5, RZ, RZ, c[0x0][0x53c] ;  /* 0x00014f00ff057624 */ /* 0x000fe200078e00ff */
[----:B------:R-:W-:Y:S01]  /*0d70*/  ULDC UR5, c[0x0][0x1d0] ;  /* 0x0000740000057ab9 */ /* 0x000fe20000000800 */
[----:B------:R-:W-:Y:S01]  /*0d80*/  IMAD.MOV.U32 R11, RZ, RZ, R0 ;  /* 0x000000ffff0b7224 */ /* 0x000fe200078e0000 */
[----:B------:R-:W-:Y:S01]  /*0d90*/  UIADD3 UR5, UR5, 0x3f, URZ ;  /* 0x0000003f05057890 */ /* 0x000fe2000fffe03f */
[----:B------:R-:W-:Y:S01]  /*0da0*/  IMAD.MOV.U32 R28, RZ, RZ, c[0x0][0x2c4] ;  /* 0x0000b100ff1c7624 */ /* 0x000fe200078e00ff */
[----:B------:R-:W-:Y:S01]  /*0db0*/  ISETP.NE.AND P0, PT, R5, 0x1, PT ;  /* 0x000000010500780c */ /* 0x000fe20003f05270 */
[----:B------:R-:W-:Y:S01]  /*0dc0*/  IMAD.MOV.U32 R7, RZ, RZ, c[0x0][0x548] ;  /* 0x00015200ff077624 */ /* 0x000fe200078e00ff */
[----:B------:R-:W-:Y:S01]  /*0dd0*/  LOP3.LUT R5, RZ, R0, RZ, 0x33, !PT ;  /* 0x00000000ff057212 */ /* 0x000fe200078e33ff */
[----:B------:R-:W-:Y:S01]  /*0de0*/  IMAD.IADD R4, R2, 0x1, -R4 ;  /* 0x0000000102047824 */ /* 0x000fe200078e0a04 */
[----:B------:R-:W-:Y:S01]  /*0df0*/  ISETP.NE.AND P1, PT, R28, 0x1, PT ;  /* 0x000000011c00780c */ /* 0x000fe20003f25270 */
[----:B------:R-:W-:Y:S01]  /*0e00*/  USHF.R.S32.HI UR4, URZ, 0x1f, UR5 ;  /* 0x0000001f3f047899 */ /* 0x000fe20008011405 */
[----:B------:R-:W-:Y:S01]  /*0e10*/  BSSY B0, `(.L_x_829) ;  /* 0x000003f000007945 */ /* 0x000fe20003800000 */
[----:B------:R-:W-:-:S02]  /*0e20*/  IMAD R3, R3, c[0x0][0x554], R4 ;  /* 0x0001550003037a24 */ /* 0x000fc400078e0204 */
[----:B------:R-:W-:Y:S01]  /*0e30*/  ULEA.HI UR4, UR4, UR5, URZ, 0x6 ;  /* 0x0000000504047291 */ /* 0x000fe2000f8f303f */
[----:B------:R-:W-:Y:S02]  /*0e40*/  IMAD.MOV.U32 R2, RZ, RZ, RZ ;  /* 0x000000ffff027224 */ /* 0x000fe400078e00ff */
[----:B------:R-:W-:Y:S01]  /*0e50*/  IMAD.MOV.U32 R14, RZ, RZ, R3 ;  /* 0x000000ffff0e7224 */ /* 0x000fe200078e0003 */
[----:B------:R-:W-:Y:S01]  /*0e60*/  USHF.R.S32.HI UR4, URZ, 0x6, UR4 ;  /* 0x000000063f047899 */ /* 0x000fe20008011404 */
[----:B------:R-:W-:Y:S01]  /*0e70*/  @P0 IMAD.HI.U32 R6, R0, c[0x0][0x540], RZ ;  /* 0x0001500000060a27 */ /* 0x000fe200078e00ff */
[----:B------:R-:W-:-:S04]  /*0e80*/  IADD3 R0, R5, c[0x0][0x53c], RZ ;  /* 0x00014f0005007a10 */ /* 0x000fc80007ffe0ff */
[----:B------:R-:W-:Y:S01]  /*0e90*/  @P0 SHF.R.U32.HI R11, RZ, c[0x0][0x544], R6 ;  /* 0x00015100ff0b0a19 */ /* 0x000fe20000011606 */
[----:B------:R-:W-:Y:S01]  /*0ea0*/  IMAD.MOV.U32 R6, RZ, RZ, 0x40 ;  /* 0x00000040ff067424 */ /* 0x000fe200078e00ff */
[----:B------:R-:W-:-:S03]  /*0eb0*/  ISETP.NE.AND P0, PT, R7, 0x1, PT ;  /* 0x000000010700780c */ /* 0x000fc60003f05270 */
[----:B------:R-:W-:Y:S01]  /*0ec0*/  IMAD R0, R11, c[0x0][0x53c], R0 ;  /* 0x00014f000b007a24 */ /* 0x000fe200078e0200 */
[----:B------:R1:W-:Y:S03]  /*0ed0*/  STL [R1+0xa0], R11 ;  /* 0x0000a00b01007387 */ /* 0x0003e60000100800 */
[----:B------:R-:W-:-:S05]  /*0ee0*/  IMAD.SHL.U32 R18, R0, 0x80, RZ ;  /* 0x0000008000127824 */ /* 0x000fca00078e00ff */
[----:B------:R-:W-:Y:S01]  /*0ef0*/  IADD3 R0, R18, 0x7f, RZ ;  /* 0x0000007f12007810 */ /* 0x000fe20007ffe0ff */
[----:B------:R1:W-:Y:S04]  /*0f00*/  STL [R1+0xb0], R18 ;  /* 0x0000b01201007387 */ /* 0x0003e80000100800 */
[----:B------:R-:W-:-:S05]  /*0f10*/  @P1 IMAD.HI.U32 R5, R0, c[0x0][0x2c8], RZ ;  /* 0x0000b20000051a27 */ /* 0x000fca00078e00ff */
[----:B------:R-:W-:Y:S02]  /*0f20*/  @P1 SHF.R.U32.HI R0, RZ, c[0x0][0x2cc], R5 ;  /* 0x0000b300ff001a19 */ /* 0x000fe40000011605 */
[----:B------:R-:W-:-:S04]  /*0f30*/  IADD3 R5, R6, -c[0x0][0x168], RZ ;  /* 0x80005a0006057a10 */ /* 0x000fc80007ffe0ff */
[----:B------:R-:W-:-:S04]  /*0f40*/  IADD3 R0, R0, c[0x0][0x1d0], R5 ;  /* 0x0000740000007a10 */ /* 0x000fc80007ffe005 */
[----:B------:R-:W-:-:S04]  /*0f50*/  SHF.R.S32.HI R6, RZ, 0x1f, R0 ;  /* 0x0000001fff067819 */ /* 0x000fc80000011400 */
[----:B------:R-:W-:Y:S01]  /*0f60*/  LEA.HI R6, R6, R0, RZ, 0x6 ;  /* 0x0000000006067211 */ /* 0x000fe200078f30ff */
[----:B------:R-:W-:-:S03]  /*0f70*/  @P0 IMAD.HI.U32 R0, R3, c[0x0][0x54c], RZ ;  /* 0x0001530003000a27 */ /* 0x000fc600078e00ff */
[----:B------:R-:W-:Y:S02]  /*0f80*/  SHF.R.S32.HI R6, RZ, 0x6, R6 ;  /* 0x00000006ff067819 */ /* 0x000fe40000011406 */
[----:B------:R-:W-:Y:S02]  /*0f90*/  @P0 SHF.R.U32.HI R14, RZ, c[0x0][0x550], R0 ;  /* 0x00015400ff0e0a19 */ /* 0x000fe40000011600 */
[----:B------:R-:W-:-:S03]  /*0fa0*/  IMNMX R6, R6, UR4, PT ;  /* 0x0000000406067c17 */ /* 0x000fc6000b800200 */
[----:B------:R-:W-:Y:S01]  /*0fb0*/  IMAD.MOV R0, RZ, RZ, -R14 ;  /* 0x000000ffff007224 */ /* 0x000fe200078e0a0e */
[----:B------:R1:W-:Y:S01]  /*0fc0*/  STL [R1+0x9c], R14 ;  /* 0x00009c0e01007387 */ /* 0x0003e20000100800 */
[----:B------:R-:W-:Y:S02]  /*0fd0*/  ISETP.GE.AND P0, PT, R6, 0x1, PT ;  /* 0x000000010600780c */ /* 0x000fe40003f06270 */
[----:B------:R-:W-:-:S05]  /*0fe0*/  IMAD R17, R0, c[0x0][0x548], R3 ;  /* 0x0001520000117a24 */ /* 0x000fca00078e0203 */
[----:B------:R1:W-:Y:S06]  /*0ff0*/  STL [R1+0x98], R17 ;  /* 0x0000981101007387 */ /* 0x0003ec0000100800 */
[----:B------:R-:W-:Y:S05]  /*1000*/  @!P0 BRA `(.L_x_830) ;  /* 0x000001f000008947 */ /* 0x000fea0003800000 */
[----:B------:R-:W-:-:S04]  /*1010*/  SHF.R.U32.HI R0, RZ, 0x10, R11 ;  /* 0x00000010ff007819 */ /* 0x000fc8000001160b */
[----:B------:R-:W-:-:S04]  /*1020*/  ISETP.NE.AND P0, PT, R0, RZ, PT ;  /* 0x000000ff0000720c */ /* 0x000fc80003f05270 */
[----:B------:R-:W-:-:S04]  /*1030*/  SEL R0, R0, c[0x0][0x338], P0 ;  /* 0x0000ce0000007a07 */ /* 0x000fc80000000000 */
[-C--:B------:R-:W-:Y:S02]  /*1040*/  IABS R3, R0.reuse ;  /* 0x0000000000037213 */ /* 0x080fe40000000000 */
[----:B------:R-:W-:Y:S02]  /*1050*/  IADD3 R7, R0, -0x1, R6 ;  /* 0xffffffff00077810 */ /* 0x000fe40007ffe006 */
[----:B------:R-:W2:Y:S02]  /*1060*/  I2F.RP R4, R3 ;  /* 0x0000000300047306 */ /* 0x000ea40000209400 */
[----:B------:R-:W-:Y:S02]  /*1070*/  IABS R10, R7 ;  /* 0x00000007000a7213 */ /* 0x000fe40000000000 */
[----:B------:R-:W-:-:S04]  /*1080*/  LOP3.LUT R7, R7, R0, RZ, 0x3c, !PT ;  /* 0x0000000007077212 */ /* 0x000fc800078e3cff */
[----:B------:R-:W-:Y:S01]  /*1090*/  ISETP.GE.AND P0, PT, R7, RZ, PT ;  /* 0x000000ff0700720c */ /* 0x000fe20003f06270 */
[----:B--2---:R-:W2:Y:S02]  /*10a0*/  MUFU.RCP R4, R4 ;  /* 0x0000000400047308 */ /* 0x004ea40000001000 */
[----:B--2---:R-:W-:-:S06]  /*10b0*/  IADD3 R4, R4, 0xffffffe, RZ ;  /* 0x0ffffffe04047810 */ /* 0x004fcc0007ffe0ff */
[----:B------:R-:W2:Y:S02]  /*10c0*/  F2I.FTZ.U32.TRUNC.NTZ R5, R4 ;  /* 0x0000000400057305 */ /* 0x000ea4000021f000 */
[----:B--2---:R-:W-:Y:S02]  /*10d0*/  IMAD.MOV R2, RZ, RZ, -R5 ;  /* 0x000000ffff027224 */ /* 0x004fe400078e0a05 */
[----:B------:R-:W-:Y:S02]  /*10e0*/  IMAD.MOV.U32 R4, RZ, RZ, RZ ;  /* 0x000000ffff047224 */ /* 0x000fe400078e00ff */
        /* <DEDUP_REMOVED lines=13> */
[----:B------:R-:W-:-:S13]  /*11c0*/  ISETP.GE.U32.AND P3, PT, R4, R3, PT ;  /* 0x000000030400720c */ /* 0x000fda0003f66070 */
[----:B------:R-:W-:-:S05]  /*11d0*/  @P3 IADD3 R2, R2, 0x1, RZ ;  /* 0x0000000102023810 */ /* 0x000fca0007ffe0ff */
[----:B------:R-:W-:Y:S01]  /*11e0*/  @!P0 IMAD.MOV R2, RZ, RZ, -R2 ;  /* 0x000000ffff028224 */ /* 0x000fe200078e0a02 */
[----:B------:R-:W-:Y:S02]  /*11f0*/  @!P2 LOP3.LUT R2, RZ, R0, RZ, 0x33, !PT ;  /* 0x00000000ff02a212 */ /* 0x000fe400078e33ff */
.L_x_830:
[----:B------:R-:W-:Y:S05]  /*1200*/  BSYNC B0 ;  /* 0x0000000000007941 */ /* 0x000fea0003800000 */
.L_x_829:
[----:B------:R-:W-:Y:S01]  /*1210*/  LOP3.LUT R0, R11, 0xffff, RZ, 0xc0, !PT ;  /* 0x0000ffff0b007812 */ /* 0x000fe200078ec0ff */
[----:B------:R-:W-:Y:S01]  /*1220*/  IMAD.MOV.U32 R15, RZ, RZ, RZ ;  /* 0x000000ffff0f7224 */ /* 0x000fe200078e00ff */
[----:B------:R-:W-:Y:S01]  /*1230*/  CS2R R130, SRZ ;  /* 0x0000000000827805 */ /* 0x000fe2000001ff00 */
[----:B------:R-:W-:Y:S01]  /*1240*/  IMAD.MOV.U32 R16, RZ, RZ, RZ ;  /* 0x000000ffff107224 */ /* 0x000fe200078e00ff */
[----:B------:R-:W-:Y:S01]  /*1250*/  CS2R R128, SRZ ;  /* 0x0000000000807805 */ /* 0x000fe2000001ff00 */
[----:B------:R-:W-:Y:S01]  /*1260*/  IMAD R156, R0, R2, RZ ;  /* 0x00000002009c7224 */ /* 0x000fe200078e02ff */
[----:B------:R-:W-:Y:S01]  /*1270*/  PRMT R0, RZ, 0x7610, R0 ;  /* 0x00007610ff007816 */ /* 0x000fe20000000000 */
[----:B------:R-:W-:Y:S01]  /*1280*/  CS2R R126, SRZ ;  /* 0x00000000007e7805 */ /* 0x000fe2000001ff00 */
[----:B------:R-:W-:Y:S01]  /*1290*/  CS2R R124, SRZ ;  /* 0x00000000007c7805 */ /* 0x000fe2000001ff00 */
        /* <DEDUP_REMOVED lines=65> */
[----:B--2---:R-:W2:Y:S04]  /*16b0*/  LDL.64 R4, [R1+0xa8] ;  /* 0x0000a80001047983 */ /* 0x004ea80000100a00 */
[----:B------:R-:W3:Y:S04]  /*16c0*/  S2R R3, SR_TID.X ;  /* 0x0000000000037919 */ /* 0x000ee80000002100 */
[----:B------:R4:W2:Y:S01]  /*16d0*/  LDL.64 R34, [R1+0xa8] ;  /* 0x0000a80001227983 */ /* 0x0008a20000100a00 */
[----:B------:R-:W-:-:S04]  /*16e0*/  ISETP.NE.U32.AND P0, PT, RZ, c[0x0][0x340], PT ;  /* 0x0000d000ff007a0c */ /* 0x000fc80003f05070 */
[----:B------:R-:W-:-:S13]  /*16f0*/  ISETP.NE.AND.EX P0, PT, RZ, c[0x0][0x344], PT, P0 ;  /* 0x0000d100ff007a0c */ /* 0x000fda0003f05300 */
[----:B------:R-:W-:Y:S01]  /*1700*/  @P0 IMAD.MOV.U32 R2, RZ, RZ, 0x4 ;  /* 0x00000004ff020424 */ /* 0x000fe200078e00ff */
[----:B---3--:R-:W-:-:S04]  /*1710*/  SHF.R.S32.HI R29, RZ, 0x1f, R3 ;  /* 0x0000001fff1d7819 */ /* 0x008fc80000011403 */
[----:B------:R-:W-:Y:S01]  /*1720*/  LEA.HI R29, R29, R3, RZ, 0x3 ;  /* 0x000000031d1d7211 */ /* 0x000fe200078f18ff */
[----:B------:R-:W-:-:S03]  /*1730*/  @P0 IMAD.WIDE R2, R14, R2, c[0x0][0x340] ;  /* 0x0000d0000e020625 */ /* 0x000fc600078e0202 */
[----:B------:R-:W-:Y:S02]  /*1740*/  SHF.R.S32.HI R29, RZ, 0x3, R29 ;  /* 0x00000003ff1d7819 */ /* 0x000fe4000001141d */
[----:B------:R3:W5:Y:S01]  /*1750*/  @P0 LDG.E R9, [R2.64] ;  /* 0x0000000602090981 */ /* 0x000762000c1e1900 */
[----:B------:R-:W-:Y:S01]  /*1760*/  SHF.R.S32.HI R13, RZ, 0x1f, R17 ;  /* 0x0000001fff0d7819 */ /* 0x000fe20000011411 */
[----:B------:R-:W-:Y:S04]  /*1770*/  WARPSYNC 0xffffffff ;  /* 0xffffffff00007948 */ /* 0x000fe80003800000 */
[C---:B------:R-:W-:Y:S02]  /*1780*/  IMAD R6, R13.reuse, c[0x0][0x1e8], RZ ;  /* 0x00007a000d067a24 */ /* 0x040fe400078e02ff */
[----:B------:R-:W-:-:S02]  /*1790*/  IMAD R8, R13, c[0x0][0x210], RZ ;  /* 0x000084000d087a24 */ /* 0x000fc400078e02ff */
[C---:B------:R-:W-:Y:S02]  /*17a0*/  IMAD R6, R17.reuse, c[0x0][0x1ec], R6 ;  /* 0x00007b0011067a24 */ /* 0x040fe400078e0206 */
[----:B------:R-:W-:Y:S01]  /*17b0*/  IMAD R8, R17, c[0x0][0x214], R8 ;  /* 0x0000850011087a24 */ /* 0x000fe200078e0208 */
[----:B---3--:R-:W-:-:S05]  /*17c0*/  SHF.R.S32.HI R2, RZ, 0x1f, R29 ;  /* 0x0000001fff027819 */ /* 0x008fca000001141d */
[C---:B------:R-:W-:Y:S02]  /*17d0*/  IMAD R0, R2.reuse, c[0x0][0x1e0], RZ ;  /* 0x0000780002007a24 */ /* 0x040fe400078e02ff */
[----:B------:R-:W-:Y:S02]  /*17e0*/  IMAD R2, R2, c[0x0][0x208], RZ ;  /* 0x0000820002027a24 */ /* 0x000fe400078e02ff */
[----:B------:R-:W-:Y:S02]  /*17f0*/  IMAD R0, R29, c[0x0][0x1e4], R0 ;  /* 0x000079001d007a24 */ /* 0x000fe400078e0200 */
[----:B--2---:R-:W-:-:S05]  /*1800*/  IMAD.MOV.U32 R34, RZ, RZ, R4 ;  /* 0x000000ffff227224 */ /* 0x004fca00078e0004 */
[--C-:B------:R-:W-:Y:S02]  /*1810*/  SHF.R.S32.HI R35, RZ, 0x1f, R34.reuse ;  /* 0x0000001fff237819 */ /* 0x100fe40000011422 */
[C---:B------:R-:W-:Y:S02]  /*1820*/  IADD3 R24, R34.reuse, 0x40, RZ ;  /* 0x0000004022187810 */ /* 0x040fe40007ffe0ff */
[----:B------:R-:W-:Y:S01]  /*1830*/  ISETP.GE.AND P5, PT, R34, c[0x0][0x1d4], PT ;  /* 0x0000750022007a0c */ /* 0x000fe20003fa6270 */
[----:B------:R-:W-:Y:S01]  /*1840*/  IMAD.WIDE.U32 R4, R29, c[0x0][0x1e0], R34 ;  /* 0x000078001d047a25 */ /* 0x000fe200078e0022 */
[----:B------:R-:W-:Y:S01]  /*1850*/  ISETP.GE.AND P4, PT, R24, c[0x0][0x1d4], PT ;  /* 0x0000750018007a0c */ /* 0x000fe20003f86270 */
[----:B------:R4:W-:Y:S01]  /*1860*/  STL [R1+0xac], R35 ;  /* 0x0000ac2301007387 */ /* 0x0009e20000100800 */
[----:B------:R-:W-:Y:S02]  /*1870*/  SEL R10, RZ, 0x1, P5 ;  /* 0x00000001ff0a7807 */ /* 0x000fe40002800000 */
[----:B------:R-:W-:Y:S01]  /*1880*/  IADD3 R5, R5, R0, RZ ;  /* 0x0000000005057210 */ /* 0x000fe20007ffe0ff */
[C---:B------:R-:W-:Y:S01]  /*1890*/  IMAD R0, R29.reuse, c[0x0][0x20c], R2 ;  /* 0x000083001d007a24 */ /* 0x040fe200078e0202 */
[C---:B------:R-:W-:Y:S01]  /*18a0*/  IADD3 R21, R34.reuse, 0x80, RZ ;  /* 0x0000008022157810 */ /* 0x040fe20007ffe0ff */
[----:B------:R-:W-:Y:S01]  /*18b0*/  IMAD.WIDE.U32 R2, R29, c[0x0][0x208], R34 ;  /* 0x000082001d027a25 */ /* 0x000fe200078e0022 */
[----:B------:R-:W-:-:S02]  /*18c0*/  IADD3 R25, R34, 0xc0, RZ ;  /* 0x000000c022197810 */ /* 0x000fc40007ffe0ff */
[----:B------:R-:W-:Y:S01]  /*18d0*/  ISETP.GE.AND P3, PT, R21, c[0x0][0x1d4], PT ;  /* 0x0000750015007a0c */ /* 0x000fe20003f66270 */
[----:B------:R-:W-:Y:S01]  /*18e0*/  IMAD.IADD R3, R3, 0x1, R0 ;  /* 0x0000000103037824 */ /* 0x000fe200078e0200 */
[----:B------:R-:W-:Y:S01]  /*18f0*/  SEL R0, RZ, 0xffffffff, P4 ;  /* 0xffffffffff007807 */ /* 0x000fe20002000000 */
[----:B------:R-:W-:Y:S01]  /*1900*/  IMAD.WIDE.U32 R4, R17, c[0x0][0x1e8], R4 ;  /* 0x00007a0011047a25 */ /* 0x000fe200078e0004 */
[----:B------:R-:W-:Y:S02]  /*1910*/  ISETP.GE.AND P2, PT, R25, c[0x0][0x1d4], PT ;  /* 0x0000750019007a0c */ /* 0x000fe40003f46270 */
[----:B-1----:R-:W-:Y:S01]  /*1920*/  SEL R11, RZ, 0x4, P3 ;  /* 0x00000004ff0b7807 */ /* 0x002fe20001800000 */
[----:B------:R-:W-:Y:S01]  /*1930*/  IMAD.WIDE.U32 R2, R17, c[0x0][0x210], R2 ;  /* 0x0000840011027a25 */ /* 0x000fe200078e0002 */
[----:B------:R-:W-:-:S03]  /*1940*/  IADD3 R7, R5, R6, RZ ;  /* 0x0000000605077210 */ /* 0x000fc60007ffe0ff */
[----:B------:R-:W-:Y:S01]  /*1950*/  IMAD.SHL.U32 R0, R0, 0x2, RZ ;  /* 0x0000000200007824 */ /* 0x000fe200078e00ff */
[----:B------:R-:W-:Y:S01]  /*1960*/  IADD3 R5, R3, R8, RZ ;  /* 0x0000000803057210 */ /* 0x000fe20007ffe0ff */
[----:B------:R-:W-:Y:S01]  /*1970*/  IMAD.MOV.U32 R6, RZ, RZ, R4 ;  /* 0x000000ffff067224 */ /* 0x000fe200078e0004 */
[----:B------:R-:W-:Y:S01]  /*1980*/  SHF.R.S32.HI R8, RZ, 0x1f, R14 ;  /* 0x0000001fff087819 */ /* 0x000fe2000001140e */
[----:B------:R-:W-:Y:S01]  /*1990*/  IMAD.MOV.U32 R4, RZ, RZ, R2 ;  /* 0x000000ffff047224 */ /* 0x000fe200078e0002 */
[----:B-----5:R-:W-:Y:S02]  /*19a0*/  @P0 SHF.R.S32.HI R3, RZ, 0x1f, R9 ;  /* 0x0000001fff030819 */ /* 0x020fe40000011409 */
[----:B------:R-:W-:Y:S02]  /*19b0*/  @!P0 MOV R3, R8 ;  /* 0x0000000800038202 */ /* 0x000fe40000000f00 */
[----:B------:R-:W-:Y:S02]  /*19c0*/  LOP3.LUT R12, R0, 0x2, R10, 0xe2, !PT ;  /* 0x00000002000c7812 */ /* 0x000fe400078ee20a */
[----:B------:R-:W-:Y:S01]  /*19d0*/  @P0 MOV R2, R9 ;  /* 0x0000000900020202 */ /* 0x000fe20000000f00 */
[----:B------:R-:W-:Y:S01]  /*19e0*/  @!P0 IMAD.MOV.U32 R2, RZ, RZ, R14 ;  /* 0x000000ffff028224 */ /* 0x000fe200078e000e */
[----:B------:R-:W-:Y:S01]  /*19f0*/  SEL R10, RZ, 0x8, P2 ;  /* 0x00000008ff0a7807 */ /* 0x000fe20001000000 */
[----:B------:R-:W-:-:S02]  /*1a00*/  IMAD R0, R3, c[0x0][0x1f0], RZ ;  /* 0x00007c0003007a24 */ /* 0x000fc400078e02ff */
[----:B------:R-:W-:Y:S01]  /*1a10*/  IMAD R3, R3, c[0x0][0x218], RZ ;  /* 0x0000860003037a24 */ /* 0x000fe200078e02ff */
[----:B------:R-:W-:Y:S01]  /*1a20*/  LOP3.LUT R20, R10, R12, R11, 0xfe, !PT ;  /* 0x0000000c0a147212 */ /* 0x000fe200078efe0b */
[----:B------:R-:W-:-:S04]  /*1a30*/  IMAD.WIDE.U32 R84, R2, c[0x0][0x1f0], R6 ;  /* 0x00007c0002547a25 */ /* 0x000fc800078e0006 */
[C---:B------:R-:W-:Y:S01]  /*1a40*/  IMAD.WIDE.U32 R32, R2.reuse, c[0x0][0x218], R4 ;  /* 0x0000860002207a25 */ /* 0x040fe200078e0004 */
[----:B------:R4:W-:Y:S03]  /*1a50*/  STL.64 [R1+0x68], R84 ;  /* 0x0000685401007387 */ /* 0x0009e60000100a00 */
[C---:B------:R-:W-:Y:S01]  /*1a60*/  IMAD R0, R2.reuse, c[0x0][0x1f4], R0 ;  /* 0x00007d0002007a24 */ /* 0x040fe200078e0200 */
[----:B------:R4:W-:Y:S01]  /*1a70*/  STL.64 [R1+0x70], R32 ;  /* 0x0000702001007387 */ /* 0x0009e20000100a00 */
[----:B------:R-:W-:Y:S02]  /*1a80*/  IMAD R2, R2, c[0x0][0x21c], R3 ;  /* 0x0000870002027a24 */ /* 0x000fe400078e0203 */
[----:B------:R-:W-:-:S03]  /*1a90*/  IMAD.IADD R83, R85, 0x1, R0 ;  /* 0x0000000155537824 */ /* 0x000fc600078e0200 */
[----:B------:R-:W-:Y:S02]  /*1aa0*/  IADD3 R30, R33, R2, RZ ;  /* 0x00000002211e7210 */ /* 0x000fe40007ffe0ff */
[----:B------:R4:W-:Y:S04]  /*1ab0*/  STL [R1+0x78], R83 ;  /* 0x0000785301007387 */ /* 0x0009e80000100800 */
[----:B------:R4:W-:Y:S02]  /*1ac0*/  STL [R1+0x7c], R30 ;  /* 0x00007c1e01007387 */ /* 0x0009e40000100800 */
[----:B------:R-:W2:Y:S01]  /*1ad0*/  LDL R15, [R1+0x114] ;  /* 0x00011400010f7983 */ /* 0x000ea20000100800 */
[----:B------:R-:W-:Y:S01]  /*1ae0*/  IMAD.MOV.U32 R128, RZ, RZ, R18 ;  /* 0x000000ffff807224 */ /* 0x000fe200078e0012 */
[----:B------:R-:W-:Y:S01]  /*1af0*/  P2R R22, PR, RZ, 0x20 ;  /* 0x00000020ff167803 */ /* 0x000fe20000000000 */
[----:B------:R-:W-:Y:S01]  /*1b00*/  IMAD R5, R13, c[0x0][0x1b8], RZ ;  /* 0x00006e000d057a24 */ /* 0x000fe200078e02ff */
[----:B------:R-:W3:Y:S01]  /*1b10*/  LDL R39, [R1+0xe4] ;  /* 0x0000e40001277983 */ /* 0x000ee20000100800 */
[----:B------:R-:W-:Y:S01]  /*1b20*/  IMAD.WIDE.U32 R2, R17, c[0x0][0x1b8], RZ ;  /* 0x00006e0011027a25 */ /* 0x000fe200078e00ff */
[----:B------:R-:W-:-:S02]  /*1b30*/  P2R R27, PR, RZ, 0x8 ;  /* 0x00000008ff1b7803 */ /* 0x000fc40000000000 */
[----:B------:R-:W5:Y:S01]  /*1b40*/  LDL R37, [R1+0xe0] ;  /* 0x0000e00001257983 */ /* 0x000f620000100800 */
[----:B------:R-:W-:Y:S01]  /*1b50*/  IMAD R5, R17, c[0x0][0x1bc], R5 ;  /* 0x00006f0011057a24 */ /* 0x000fe200078e0205 */
[----:B------:R-:W-:Y:S02]  /*1b60*/  P2R R23, PR, RZ, 0x10 ;  /* 0x00000010ff177803 */ /* 0x000fe40000000000 */
[----:B----4-:R-:W4:Y:S01]  /*1b70*/  LDL R31, [R1+0xdc] ;  /* 0x0000dc00011f7983 */ /* 0x010f220000100800 */
[----:B------:R-:W-:-:S03]  /*1b80*/  P2R R26, PR, RZ, 0x4 ;  /* 0x00000004ff1a7803 */ /* 0x000fc60000000000 */
[----:B------:R-:W3:Y:S01]  /*1b90*/  LDL R82, [R1+0x58] ;  /* 0x0000580001527983 */ /* 0x000ee20000100800 */
[----:B------:R-:W-:Y:S02]  /*1ba0*/  IMAD R8, R8, c[0x0][0x1c0], RZ ;  /* 0x0000700008087a24 */ /* 0x000fe400078e02ff */
[----:B------:R-:W-:Y:S01]  /*1bb0*/  IMAD.IADD R3, R3, 0x1, R5 ;  /* 0x0000000103037824 */ /* 0x000fe200078e0205 */
[----:B------:R-:W-:Y:S01]  /*1bc0*/  P2R R36, PR, RZ, 0x2 ;  /* 0x00000002ff247803 */ /* 0x000fe20000000000 */
[C---:B------:R-:W-:Y:S01]  /*1bd0*/  IMAD R8, R14.reuse, c[0x0][0x1c4], R8 ;  /* 0x000071000e087a24 */ /* 0x040fe200078e0208 */
[----:B------:R-:W3:Y:S01]  /*1be0*/  LDL R88, [R1+0x34] ;  /* 0x0000340001587983 */ /* 0x000ee20000100800 */
[----:B------:R-:W-:-:S03]  /*1bf0*/  IMAD.WIDE.U32 R2, R14, c[0x0][0x1c0], R2 ;  /* 0x000070000e027a25 */ /* 0x000fc600078e0002 */
[----:B------:R-:W3:Y:S01]  /*1c00*/  LDL R87, [R1+0x30] ;  /* 0x0000300001577983 */ /* 0x000ee20000100800 */
[----:B------:R-:W-:Y:S02]  /*1c10*/  IMAD.IADD R3, R3, 0x1, R8 ;  /* 0x0000000103037824 */ /* 0x000fe400078e0208 */
[----:B------:R-:W-:Y:S01]  /*1c20*/  IMAD R28, R28, c[0x0][0x168], RZ ;  /* 0x00005a001c1c7a24 */ /* 0x000fe200078e02ff */
[----:B------:R-:W3:Y:S01]  /*1c30*/  LDL R86, [R1+0x2c] ;  /* 0x00002c0001567983 */ /* 0x000ee20000100800 */
[----:B------:R-:W-:Y:S01]  /*1c40*/  IMAD.IADD R9, R29, 0x1, R128 ;  /* 0x000000011d097824 */ /* 0x000fe200078e0280 */
[----:B------:R-:W-:Y:S02]  /*1c50*/  ISETP.GE.AND P3, PT, R34, c[0x0][0x198], PT ;  /* 0x0000660022007a0c */ /* 0x000fe40003f66270 */
[----:B------:R-:W-:Y:S02]  /*1c60*/  BAR.SYNC.DEFER_BLOCKING 0x0 ;  /* 0x0000000000007b1d */ /* 0x000fe40000010000 */
[----:B------:R-:W-:-:S02]  /*1c70*/  IADD3 R18, R9, 0x40, RZ ;  /* 0x0000004009127810 */ /* 0x000fc40007ffe0ff */
[----:B------:R-:W-:Y:S02]  /*1c80*/  ISETP.GE.AND P2, PT, R24, c[0x0][0x198], PT ;  /* 0x0000660018007a0c */ /* 0x000fe40003f46270 */
[----:B------:R-:W-:Y:S01]  /*1c90*/  ISETP.GE.AND P4, PT, R18, R28, PT ;  /* 0x0000001c1200720c */ /* 0x000fe20003f86270 */
[----:B------:R-:W-:Y:S01]  /*1ca0*/  IMAD.MOV.U32 R159, RZ, RZ, R38 ;  /* 0x000000ffff9f7224 */ /* 0x000fe200078e0026 */
[----:B------:R-:W3:Y:S01]  /*1cb0*/  LDL R89, [R1+0x38] ;  /* 0x0000380001597983 */ /* 0x000ee20000100800 */
[----:B--2---:R-:W-:-:S04]  /*1cc0*/  IMAD.IADD R4, R15, 0x1, R128 ;  /* 0x000000010f047824 */ /* 0x004fc800078e0280 */
        /* <DEDUP_REMOVED lines=14> */
[----:B------:R-:W-:-:S03]  /*1db0*/  LEA R8, P0, R2, c[0x0][0x160], 0x1 ;  /* 0x0000580002087a11 */ /* 0x000fc600078008ff */
[----:B------:R-:W-:-:S05]  /*1dc0*/  IMAD.IADD R0, R3, 0x1, R0 ;  /* 0x0000000103007824 */ /* 0x000fca00078e0200 */
[----:B------:R-:W-:Y:S02]  /*1dd0*/  LEA.HI.X R0, R2, c[0x0][0x164], R0, 0x1, P0 ;  /* 0x0000590002007a11 */ /* 0x000fe400000f0c00 */
[----:B------:R-:W1:Y:S04]  /*1de0*/  SHFL.IDX PT, R2, R8, RZ, 0x181f ;  /* 0x00181fff08027589 */ /* 0x000e6800000e0000 */
[----:B------:R-:W3:Y:S01]  /*1df0*/  SHFL.IDX PT, R3, R0, RZ, 0x181f ;  /* 0x00181fff00037589 */ /* 0x000ee200000e0000 */
[CC--:B------:R-:W-:Y:S02]  /*1e00*/  ISETP.GE.AND P0, PT, R9.reuse, R28.reuse, PT ;  /* 0x0000001c0900720c */ /* 0x0c0fe40003f06270 */
[----:B------:R-:W-:Y:S01]  /*1e10*/  IADD3 R4, R9, 0x20, RZ ;  /* 0x0000002009047810 */ /* 0x000fe20007ffe0ff */
[----:B------:R-:W2:Y:S03]  /*1e20*/  SHFL.IDX PT, R6, R8, 0x1, 0x181f ;  /* 0x00381f0008067f89 */ /* 0x000ea600000e0000 */
[----:B------:R-:W-:Y:S01]  /*1e30*/  ISETP.GE.AND P5, PT, R4, R28, PT ;  /* 0x0000001c0400720c */ /* 0x000fe20003fa6270 */
[----:B------:R-:W2:Y:S04]  /*1e40*/  SHFL.IDX PT, R7, R0, 0x1, 0x181f ;  /* 0x00381f0000077f89 */ /* 0x000ea800000e0000 */
[----:B------:R-:W2:Y:S02]  /*1e50*/  SHFL.IDX PT, R4, R8, 0x2, 0x181f ;  /* 0x00581f0008047f89 */ /* 0x000ea400000e0000 */
[----:B-1----:R-:W-:-:S02]  /*1e60*/  @!P0 LEA R14, P6, R24, R2, 0x1 ;  /* 0x00000002180e8211 */ /* 0x002fc400078c08ff */
[----:B------:R-:W1:Y:S02]  /*1e70*/  SHFL.IDX PT, R5, R0, 0x2, 0x181f ;  /* 0x00581f0000057f89 */ /* 0x000e6400000e0000 */
[----:B---3--:R-:W-:Y:S02]  /*1e80*/  @!P0 LEA.HI.X R15, R24, R3, R39, 0x1, P6 ;  /* 0x00000003180f8211 */ /* 0x008fe400030f0c27 */
[----:B------:R-:W-:-:S04]  /*1e90*/  @!P0 LEA R12, P6, R21, R2, 0x1 ;  /* 0x00000002150c8211 */ /* 0x000fc800078c08ff */
[----:B-----5:R-:W-:Y:S02]  /*1ea0*/  @!P0 LEA.HI.X R13, R21, R3, R37, 0x1, P6 ;  /* 0x00000003150d8211 */ /* 0x020fe400030f0c25 */
[----:B------:R-:W-:-:S04]  /*1eb0*/  @!P0 LEA R10, P6, R25, R2, 0x1 ;  /* 0x00000002190a8211 */ /* 0x000fc800078c08ff */
[----:B----4-:R-:W-:Y:S01]  /*1ec0*/  @!P0 LEA.HI.X R11, R25, R3, R31, 0x1, P6 ;  /* 0x00000003190b8211 */ /* 0x010fe200030f0c1f */
[----:B------:R-:W-:Y:S01]  /*1ed0*/  @!P0 IMAD.WIDE R2, R34, 0x2, R2 ;  /* 0x0000000222028825 */ /* 0x000fe200078e0202 */
[----:B------:R-:W-:Y:S02]  /*1ee0*/  ISETP.GE.AND P1, PT, R21, c[0x0][0x198], PT ;  /* 0x0000660015007a0c */ /* 0x000fe40003f26270 */
[C---:B--2---:R-:W-:Y:S02]  /*1ef0*/  @!P5 LEA R16, P6, R24.reuse, R6, 0x1 ;  /* 0x000000061810d211 */ /* 0x044fe400078c08ff */
[----:B------:R2:W-:Y:S02]  /*1f00*/  @!P0 LDGSTS.E.BYPASS.LTC128B.128 [R82+0x100], [R2.64], !P3 ;  /* 0x0010000002528fae */ /* 0x0005e4000d901d46 */
[C---:B------:R-:W-:Y:S02]  /*1f10*/  @!P5 LEA.HI.X R17, R24.reuse, R7, R39, 0x1, P6 ;  /* 0x000000071811d211 */ /* 0x040fe400030f0c27 */
[----:B------:R-:W-:Y:S01]  /*1f20*/  @!P4 LEA R18, P6, R24, R4, 0x1 ;  /* 0x000000041812c211 */ /* 0x000fe200078c08ff */
[----:B------:R3:W-:Y:S01]  /*1f30*/  @!P0 LDGSTS.E.BYPASS.LTC128B.128 [R82+0x4100], [R14.64], !P2 ;  /* 0x041000000e528fae */ /* 0x0007e2000d101d46 */
[----:B------:R-:W-:-:S02]  /*1f40*/  IADD3 R9, R9, 0x60, RZ ;  /* 0x0000006009097810 */ /* 0x000fc40007ffe0ff */
[----:B-1----:R-:W-:Y:S01]  /*1f50*/  @!P4 LEA.HI.X R19, R24, R5, R39, 0x1, P6 ;  /* 0x000000051813c211 */ /* 0x002fe200030f0c27 */
[----:B------:R1:W-:Y:S01]  /*1f60*/  @!P0 LDGSTS.E.BYPASS.LTC128B.128 [R82+0x8100], [R12.64], !P1 ;  /* 0x081000000c528fae */ /* 0x0003e2000c901d46 */
[----:B------:R-:W-:Y:S02]  /*1f70*/  ISETP.GE.AND P1, PT, R25, c[0x0][0x198], PT ;  /* 0x0000660019007a0c */ /* 0x000fe40003f26270 */
[----:B------:R-:W-:-:S11]  /*1f80*/  ISETP.GE.AND P6, PT, R9, R28, PT ;  /* 0x0000001c0900720c */ /* 0x000fd60003fc6270 */
[----:B------:R4:W-:Y:S04]  /*1f90*/  @!P0 LDGSTS.E.BYPASS.LTC128B.128 [R82+0xc100], [R10.64], !P1 ;  /* 0x0c1000000a528fae */ /* 0x0009e8000c901d46 */
[----:B--2---:R-:W1:Y:S04]  /*1fa0*/  SHFL.IDX PT, R2, R8, 0x3, 0x181f ;  /* 0x00781f0008027f89 */ /* 0x004e6800000e0000 */
[----:B------:R-:W2:Y:S04]  /*1fb0*/  SHFL.IDX PT, R3, R0, 0x3, 0x181f ;  /* 0x00781f0000037f89 */ /* 0x000ea800000e0000 */
[----:B---3--:R-:W3:Y:S04]  /*1fc0*/  LDL R15, [R1+0x54] ;  /* 0x00005400010f7983 */ /* 0x008ee80000100800 */
[----:B------:R-:W5:Y:S01]  /*1fd0*/  LDL R14, [R1+0x50] ;  /* 0x00005000010e7983 */ /* 0x000f620000100800 */
[----:B-1----:R-:W-:-:S04]  /*1fe0*/  @!P6 LEA R12, P0, R24, R2, 0x1 ;  /* 0x00000002180ce211 */ /* 0x002fc800078008ff */
[----:B--2---:R-:W-:Y:S02]  /*1ff0*/  @!P6 LEA.HI.X R13, R24, R3, R39, 0x1, P0 ;  /* 0x00000003180de211 */ /* 0x004fe400000f0c27 */
[----:B----4-:R-:W-:-:S04]  /*2000*/  @!P5 LEA R10, P0, R21, R6, 0x1 ;  /* 0x00000006150ad211 */ /* 0x010fc800078008ff */
[----:B------:R-:W-:Y:S02]  /*2010*/  @!P5 LEA.HI.X R11, R21, R7, R37, 0x1, P0 ;  /* 0x00000007150bd211 */ /* 0x000fe400000f0c25 */
[----:B------:R-:W-:-:S04]  /*2020*/  @!P5 LEA R8, P0, R25, R6, 0x1 ;  /* 0x000000061908d211 */ /* 0x000fc800078008ff */
[----:B------:R-:W-:Y:S02]  /*2030*/  @!P5 LEA.HI.X R9, R25, R7, R31, 0x1, P0 ;  /* 0x000000071909d211 */ /* 0x000fe400000f0c1f */
[----:B------:R-:W-:Y:S01]  /*2040*/  ISETP.GE.AND P0, PT, R21, c[0x0][0x198], PT ;  /* 0x0000660015007a0c */ /* 0x000fe20003f06270 */
[----:B------:R-:W-:-:S05]  /*2050*/  @!P5 IMAD.WIDE R6, R34, 0x2, R6 ;  /* 0x000000022206d825 */ /* 0x000fca00078e0206 */
[----:B------:R1:W-:Y:S04]  /*2060*/  @!P5 LDGSTS.E.BYPASS.LTC128B.128 [R82+0x1100], [R6.64], !P3 ;  /* 0x011000000652dfae */ /* 0x0003e8000d901d46 */
[----:B------:R2:W-:Y:S04]  /*2070*/  @!P5 LDGSTS.E.BYPASS.LTC128B.128 [R82+0x5100], [R16.64], !P2 ;  /* 0x051000001052dfae */ /* 0x0005e8000d101d46 */
[----:B------:R4:W-:Y:S04]  /*2080*/  @!P5 LDGSTS.E.BYPASS.LTC128B.128 [R82+0x9100], [R10.64], !P0 ;  /* 0x091000000a52dfae */ /* 0x0009e8000c101d46 */
[----:B------:R1:W-:Y:S04]  /*2090*/  @!P5 LDGSTS.E.BYPASS.LTC128B.128 [R82+0xd100], [R8.64], !P1 ;  /* 0x0d1000000852dfae */ /* 0x0003e8000c901d46 */
[----:B--2---:R-:W4:Y:S04]  /*20a0*/  LDL R17, [R1+0x8] ;  /* 0x0000080001117983 */ /* 0x004f280000100800 */
[----:B------:R-:W4:Y:S01]  /*20b0*/  LDL R16, [R1+0x44] ;  /* 0x0000440001107983 */ /* 0x000f220000100800 */
[----:B-1----:R-:W-:-:S04]  /*20c0*/  @!P4 LEA R8, P0, R21, R4, 0x1 ;  /* 0x000000041508c211 */ /* 0x002fc800078008ff */
[C---:B------:R-:W-:Y:S02]  /*20d0*/  @!P4 LEA.HI.X R9, R21.reuse, R5, R37, 0x1, P0 ;  /* 0x000000051509c211 */ /* 0x040fe400000f0c25 */
[----:B----4-:R-:W-:-:S04]  /*20e0*/  @!P6 LEA R10, P0, R21, R2, 0x1 ;  /* 0x00000002150ae211 */ /* 0x010fc800078008ff */
[----:B------:R-:W-:Y:S02]  /*20f0*/  @!P6 LEA.HI.X R11, R21, R3, R37, 0x1, P0 ;  /* 0x00000003150be211 */ /* 0x000fe400000f0c25 */
[----:B------:R-:W-:-:S04]  /*2100*/  @!P4 LEA R6, P0, R25, R4, 0x1 ;  /* 0x000000041906c211 */ /* 0x000fc800078008ff */
[----:B------:R-:W-:Y:S01]  /*2110*/  @!P4 LEA.HI.X R7, R25, R5, R31, 0x1, P0 ;  /* 0x000000051907c211 */ /* 0x000fe200000f0c1f */
[----:B------:R-:W-:-:S05]  /*2120*/  @!P4 IMAD.WIDE R4, R34, 0x2, R4 ;  /* 0x000000022204c825 */ /* 0x000fca00078e0204 */
[----:B------:R1:W-:Y:S04]  /*2130*/  @!P4 LDGSTS.E.BYPASS.LTC128B.128 [R82+0x2100], [R4.64], !P3 ;  /* 0x021000000452cfae */ /* 0x0003e8000d901d46 */
[----:B------:R4:W-:Y:S01]  /*2140*/  @!P4 LDGSTS.E.BYPASS.LTC128B.128 [R82+0x6100], [R18.64], !P2 ;  /* 0x061000001252cfae */ /* 0x0009e2000d101d46 */
[----:B------:R-:W-:-:S13]  /*2150*/  ISETP.GE.AND P0, PT, R21, c[0x0][0x198], PT ;  /* 0x0000660015007a0c */ /* 0x000fda0003f06270 */
[----:B------:R1:W-:Y:S04]  /*2160*/  @!P4 LDGSTS.E.BYPASS.LTC128B.128 [R82+0xa100], [R8.64], !P0 ;  /* 0x0a1000000852cfae */ /* 0x0003e8000c101d46 */
[----:B------:R1:W-:Y:S04]  /*2170*/  @!P4 LDGSTS.E.BYPASS.LTC128B.128 [R82+0xe100], [R6.64], !P1 ;  /* 0x0e1000000652cfae */ /* 0x0003e8000c901d46 */
[----:B----4-:R-:W4:Y:S01]  /*2180*/  LDL R18, [R1+0x4c] ;  /* 0x00004c0001127983 */ /* 0x010f220000100800 */
[----:B-1----:R-:W-:-:S04]  /*2190*/  @!P6 LEA R6, P0, R25, R2, 0x1 ;  /* 0x000000021906e211 */ /* 0x002fc800078008ff */
[----:B------:R-:W-:Y:S02]  /*21a0*/  @!P6 LEA.HI.X R7, R25, R3, R31, 0x1, P0 ;  /* 0x000000031907e211 */ /* 0x000fe400000f0c1f */
[----:B------:R-:W-:Y:S01]  /*21b0*/  ISETP.GE.AND P0, PT, R21, c[0x0][0x198], PT ;  /* 0x0000660015007a0c */ /* 0x000fe20003f06270 */
[----:B------:R-:W-:-:S05]  /*21c0*/  @!P6 IMAD.WIDE R2, R34, 0x2, R2 ;  /* 0x000000022202e825 */ /* 0x000fca00078e0202 */
[----:B------:R1:W-:Y:S04]  /*21d0*/  @!P6 LDGSTS.E.BYPASS.LTC128B.128 [R82+0x3100], [R2.64], !P3 ;  /* 0x031000000252efae */ /* 0x0003e8000d901d46 */
[----:B------:R1:W-:Y:S04]  /*21e0*/  @!P6 LDGSTS.E.BYPASS.LTC128B.128 [R82+0x7100], [R12.64], !P2 ;  /* 0x071000000c52efae */ /* 0x0003e8000d101d46 */
[----:B------:R1:W-:Y:S01]  /*21f0*/  @!P6 LDGSTS.E.BYPASS.LTC128B.128 [R82+0xb100], [R10.64], !P0 ;  /* 0x0b1000000a52efae */ /* 0x0003e2000c101d46 */
[----:B------:R-:W-:Y:S02]  /*2200*/  IADD3 R4, R159, -0x1, RZ ;  /* 0xffffffff9f047810 */ /* 0x000fe40007ffe0ff */
[----:B------:R-:W-:Y:S01]  /*2210*/  IADD3 R8, -R29, c[0x0][0x1d0], RZ ;  /* 0x000074001d087a10 */ /* 0x000fe20007ffe1ff */
[----:B------:R1:W-:Y:S04]  /*2220*/  @!P6 LDGSTS.E.BYPASS.LTC128B.128 [R82+0xf100], [R6.64], !P1 ;  /* 0x0f1000000652efae */ /* 0x0003e8000c901d46 */
[----:B-1----:R-:W4:Y:S04]  /*2230*/  LDL R11, [R1+0x40] ;  /* 0x00004000010b7983 */ /* 0x002f280000100800 */
[----:B------:R-:W4:Y:S01]  /*2240*/  LDL R10, [R1+0x3c] ;  /* 0x00003c00010a7983 */ /* 0x000f220000100800 */
[----:B------:R-:W-:Y:S01]  /*2250*/  SHF.R.S32.HI R9, RZ, 0x1f, R4 ;  /* 0x0000001fff097819 */ /* 0x000fe20000011404 */
[----:B------:R-:W-:-:S02]  /*2260*/  IMAD R8, R4, -0x40, R8 ;  /* 0xffffffc004087824 */ /* 0x000fc400078e0208 */
[----:B------:R-:W-:Y:S01]  /*2270*/  IMAD.WIDE.U32 R2, R4, c[0x0][0x1e0], RZ ;  /* 0x0000780004027a25 */ /* 0x000fe200078e00ff */
[----:B------:R-:W-:Y:S01]  /*2280*/  ISETP.NE.AND P5, PT, R22, RZ, PT ;  /* 0x000000ff1600720c */ /* 0x000fe20003fa5270 */
[----:B------:R-:W0:Y:S01]  /*2290*/  LDGDEPBAR ;  /* 0x00000000000079af */ /* 0x000e220000000000 */
[----:B------:R-:W-:Y:S01]  /*22a0*/  ISETP.GE.AND P0, PT, R8, 0x1, PT ;  /* 0x000000010800780c */ /* 0x000fe20003f06270 */
[----:B------:R-:W-:-:S04]  /*22b0*/  IMAD R5, R9, c[0x0][0x1e0], RZ ;  /* 0x0000780009057a24 */ /* 0x000fc800078e02ff */
[----:B------:R-:W-:Y:S01]  /*22c0*/  IMAD R5, R4, c[0x0][0x1e4], R5 ;  /* 0x0000790004057a24 */ /* 0x000fe200078e0205 */
[----:B------:R-:W-:-:S03]  /*22d0*/  LEA R0, P6, R2, R84, 0x6 ;  /* 0x0000005402007211 */ /* 0x000fc600078c30ff */
[----:B------:R-:W-:Y:S01]  /*22e0*/  IMAD.IADD R5, R3, 0x1, R5 ;  /* 0x0000000103057824 */ /* 0x000fe200078e0205 */
[----:B------:R-:W-:-:S04]  /*22f0*/  ISETP.NE.AND P4, PT, R23, RZ, PT ;  /* 0x000000ff1700720c */ /* 0x000fc80003f85270 */
[----:B------:R-:W-:Y:S02]  /*2300*/  LEA.HI.X R5, R2, R83, R5, 0x6, P6 ;  /* 0x0000005302057211 */ /* 0x000fe400030f3405 */
[----:B------:R-:W-:Y:S02]  /*2310*/  @P0 LEA R2, P6, R0, c[0x0][0x1c8], 0x1 ;  /* 0x0000720000020a11 */ /* 0x000fe400078c08ff */
[----:B------:R-:W-:Y:S02]  /*2320*/  ISETP.NE.AND P3, PT, R27, RZ, PT ;  /* 0x000000ff1b00720c */ /* 0x000fe40003f65270 */
[----:B------:R-:W-:Y:S02]  /*2330*/  ISETP.NE.AND P2, PT, R26, RZ, PT ;  /* 0x000000ff1a00720c */ /* 0x000fe40003f45270 */
[----:B------:R-:W-:Y:S02]  /*2340*/  @P0 LEA.HI.X R3, R0, c[0x0][0x1cc], R5, 0x1, P6 ;  /* 0x0000730000030a11 */ /* 0x000fe400030f0c05 */
[----:B------:R-:W-:Y:S01]  /*2350*/  ISETP.GE.AND P6, PT, R8, 0x21, PT ;  /* 0x000000210800780c */ /* 0x000fe20003fc6270 */
[----:B------:R-:W-:-:S02]  /*2360*/  IMAD.MOV.U32 R8, RZ, RZ, 0x20 ;  /* 0x00000020ff087424 */ /* 0x000fc400078e00ff */
[----:B------:R1:W-:Y:S02]  /*2370*/  @P0 LDGSTS.E.BYPASS.LTC128B.128 [R82+0x10100], [R2.64], !P5 ;  /* 0x1010000002520fae */ /* 0x0003e4000e901d46 */
[----:B------:R-:W-:Y:S02]  /*2380*/  IMAD.WIDE.U32 R6, R8, c[0x0][0x1e0], RZ ;  /* 0x0000780008067a25 */ /* 0x000fe400078e00ff */
[----:B------:R1:W-:Y:S04]  /*2390*/  @P0 LDGSTS.E.BYPASS.LTC128B.128 [R82+0x12100], [R2.64+0x80], !P4 ;  /* 0x1210008002520fae */ /* 0x0003e8000e101d46 */
[----:B------:R1:W-:Y:S04]  /*23a0*/  @P0 LDGSTS.E.BYPASS.LTC128B.128 [R82+0x14100], [R2.64+0x100], !P3 ;  /* 0x1410010002520fae */ /* 0x0003e8000d901d46 */
[----:B------:R1:W-:Y:S01]  /*23b0*/  @P0 LDGSTS.E.BYPASS.LTC128B.128 [R82+0x16100], [R2.64+0x180], !P2 ;  /* 0x1610018002520fae */ /* 0x0003e2000d101d46 */
[----:B------:R-:W-:Y:S01]  /*23c0*/  @P6 IADD3 R0, P0, R0, R6, RZ ;  /* 0x0000000600006210 */ /* 0x000fe20007f1e0ff */
[----:B------:R-:W-:-:S02]  /*23d0*/  IMAD R9, R9, c[0x0][0x208], RZ ;  /* 0x0000820009097a24 */ /* 0x000fc400078e02ff */
[----:B-1----:R-:W-:-:S05]  /*23e0*/  IMAD R2, R8, c[0x0][0x1e4], RZ ;  /* 0x0000790008027a24 */ /* 0x002fca00078e02ff */
[----:B------:R-:W-:Y:S02]  /*23f0*/  @P6 IADD3.X R5, R5, R7, R2, P0, !PT ;  /* 0x0000000705056210 */ /* 0x000fe400007fe402 */
[----:B------:R-:W-:Y:S01]  /*2400*/  @P6 LEA R2, P0, R0, c[0x0][0x1c8], 0x1 ;  /* 0x0000720000026a11 */ /* 0x000fe200078008ff */
[----:B------:R-:W-:-:S03]  /*2410*/  IMAD.WIDE.U32 R6, R4, c[0x0][0x208], RZ ;  /* 0x0000820004067a25 */ /* 0x000fc600078e00ff */
[----:B------:R-:W-:Y:S01]  /*2420*/  @P6 LEA.HI.X R3, R0, c[0x0][0x1cc], R5, 0x1, P0 ;  /* 0x0000730000036a11 */ /* 0x000fe200000f0c05 */
[----:B------:R-:W-:Y:S01]  /*2430*/  IMAD R5, R4, c[0x0][0x20c], R9 ;  /* 0x0000830004057a24 */ /* 0x000fe200078e0209 */
[----:B------:R-:W-:-:S03]  /*2440*/  LEA R0, P0, R6, R32, 0x6 ;  /* 0x0000002006007211 */ /* 0x000fc600078030ff */
[----:B------:R-:W-:Y:S01]  /*2450*/  IMAD.IADD R5, R7, 0x1, R5 ;  /* 0x0000000107057824 */ /* 0x000fe200078e0205 */
[----:B------:R1:W-:Y:S04]  /*2460*/  @P6 LDGSTS.E.BYPASS.LTC128B.128 [R82+0x11100], [R2.64], !P5 ;  /* 0x1110000002526fae */ /* 0x0003e8000e901d46 */
[----:B------:R1:W-:Y:S01]  /*2470*/  @P6 LDGSTS.E.BYPASS.LTC128B.128 [R82+0x13100], [R2.64+0x80], !P4 ;  /* 0x1310008002526fae */ /* 0x0003e2000e101d46 */
[----:B------:R-:W-:-:S03]  /*2480*/  LEA.HI.X R6, R6, R30, R5, 0x6, P0 ;  /* 0x0000001e06067211 */ /* 0x000fc600000f3405 */
[----:B------:R1:W-:Y:S01]  /*2490*/  @P6 LDGSTS.E.BYPASS.LTC128B.128 [R82+0x15100], [R2.64+0x100], !P3 ;  /* 0x1510010002526fae */ /* 0x0003e2000d901d46 */
[----:B------:R-:W-:-:S03]  /*24a0*/  IMAD.MOV.U32 R5, RZ, RZ, c[0x0][0x208] ;  /* 0x00008200ff057624 */ /* 0x000fc600078e00ff */
[----:B------:R1:W-:Y:S01]  /*24b0*/  @P6 LDGSTS.E.BYPASS.LTC128B.128 [R82+0x17100], [R2.64+0x180], !P2 ;  /* 0x1710018002526fae */ /* 0x0003e2000d101d46 */
[----:B------:R-:W-:Y:S01]  /*24c0*/  P2R R8, PR, RZ, 0x20 ;  /* 0x00000020ff087803 */ /* 0x000fe20000000000 */
[----:B------:R-:W-:Y:S02]  /*24d0*/  IMAD.MOV.U32 R7, RZ, RZ, c[0x0][0x20c] ;  /* 0x00008300ff077624 */ /* 0x000fe400078e00ff */
[----:B------:R-:W-:Y:S01]  /*24e0*/  IMAD.MOV.U32 R81, RZ, RZ, -0x40 ;  /* 0xffffffc0ff517424 */ /* 0x000fe200078e00ff */
[----:B------:R-:W0:Y:S01]  /*24f0*/  LDGDEPBAR ;  /* 0x00000000000079af */ /* 0x000e220000000000 */
[----:B-1----:R-:W-:Y:S02]  /*2500*/  LOP3.LUT R3, R20, 0x1, RZ, 0xc0, !PT ;  /* 0x0000000114037812 */ /* 0x002fe400078ec0ff */
[----:B------:R-:W-:Y:S01]  /*2510*/  LEA R2, P0, R0, c[0x0][0x1f8], 0x1 ;  /* 0x00007e0000027a11 */ /* 0x000fe200078008ff */
[----:B------:R-:W-:Y:S01]  /*2520*/  IMAD R80, R4, R81, c[0x0][0x1d0] ;  /* 0x0000740004507624 */ /* 0x000fe200078e0251 */
[----:B------:R-:W-:Y:S01]  /*2530*/  ISETP.NE.U32.AND P5, PT, R3, 0x1, PT ;  /* 0x000000010300780c */ /* 0x000fe20003fa5070 */
[----:B------:R-:W-:-:S04]  /*2540*/  DEPBAR.LE SB0, 0x1 ;  /* 0x000080400000791a */ /* 0x000fc80000000000 */
[----:B------:R-:W-:Y:S01]  /*2550*/  LEA.HI.X R3, R0, c[0x0][0x1fc], R6, 0x1, P0 ;  /* 0x00007f0000037a11 */ /* 0x000fe200000f0c06 */
[----:B------:R-:W-:Y:S01]  /*2560*/  BAR.SYNC.DEFER_BLOCKING 0x0 ;  /* 0x0000000000007b1d */ /* 0x000fe20000010000 */
[----:B------:R-:W-:-:S04]  /*2570*/  LEA R6, P0, R5, R2, 0x6 ;  /* 0x0000000205067211 */ /* 0x000fc800078030ff */
[----:B------:R-:W-:Y:S02]  /*2580*/  LEA.HI.X R7, R5, R3, R7, 0x6, P0 ;  /* 0x0000000305077211 */ /* 0x000fe400000f3407 */
[----:B------:R-:W2:Y:S01]  /*2590*/  LDL R5, [R1] ;  /* 0x0000000001057983 */ /* 0x000ea20000100800 */
[----:B------:R-:W-:-:S03]  /*25a0*/  IMAD.IADD R0, R80, 0x1, -R29 ;  /* 0x0000000150007824 */ /* 0x000fc600078e0a1d */
[----:B------:R-:W1:Y:S04]  /*25b0*/  S2R R29, SR_TID.X ;  /* 0x00000000001d7919 */ /* 0x000e680000002100 */
[----:B---3--:R-:W-:Y:S04]  /*25c0*/  LDSM.16.M88.4 R192, [R15] ;  /* 0x000000000fc0783b */ /* 0x008fe80000000200 */
[----:B-----5:R-:W-:Y:S04]  /*25d0*/  LDSM.16.M88.4 R196, [R14] ;  /* 0x000000000ec4783b */ /* 0x020fe80000000200 */
[----:B------:R-:W-:Y:S01]  /*25e0*/  LDSM.16.M88.4 R208, [R15+0x4000] ;  /* 0x004000000fd0783b */ /* 0x000fe20000000200 */
[----:B-1----:R-:W-:-:S03]  /*25f0*/  SHF.R.S32.HI R19, RZ, 0x1f, R29 ;  /* 0x0000001fff137819 */ /* 0x002fc6000001141d */
[----:B------:R-:W-:Y:S01]  /*2600*/  LDSM.16.M88.4 R212, [R14+0x4000] ;  /* 0x004000000ed4783b */ /* 0x000fe20000000200 */
[----:B------:R-:W-:-:S03]  /*2610*/  LEA.HI R19, R19, R29, RZ, 0x5 ;  /* 0x0000001d13137211 */ /* 0x000fc600078f28ff */
[----:B------:R-:W-:Y:S01]  /*2620*/  LDSM.16.M88.4 R224, [R15+0x8000] ;  /* 0x008000000fe0783b */ /* 0x000fe20000000200 */
[----:B------:R-:W-:-:S03]  /*2630*/  SHF.R.S32.HI R19, RZ, 0x5, R19 ;  /* 0x00000005ff137819 */ /* 0x000fc60000011413 */
[----:B------:R-:W-:Y:S02]  /*2640*/  LDSM.16.M88.4 R228, [R14+0x8000] ;  /* 0x008000000ee4783b */ /* 0x000fe40000000200 */
[----:B------:R-:W-:Y:S02]  /*2650*/  IMAD R19, R19, 0x800, R248 ;  /* 0x0000080013137824 */ /* 0x000fe400078e02f8 */
[----:B------:R-:W-:Y:S04]  /*2660*/  LDSM.16.M88.4 R240, [R15+0xc000] ;  /* 0x00c000000ff0783b */ /* 0x000fe80000000200 */
[----:B------:R-:W-:Y:S04]  /*2670*/  LDSM.16.M88.4 R168, [R19] ;  /* 0x0000000013a8783b */ /* 0x000fe80000000200 */
[----:B------:R-:W-:Y:S04]  /*2680*/  LDSM.16.M88.4 R200, [R19+0x4000] ;  /* 0x0040000013c8783b */ /* 0x000fe80000000200 */
[----:B------:R-:W-:Y:S04]  /*2690*/  LDSM.16.M88.4 R216, [R19+0x8000] ;  /* 0x0080000013d8783b */ /* 0x000fe80000000200 */
[----:B------:R-:W-:Y:S04]  /*26a0*/  LDSM.16.M88.4 R232, [R19+0xc000] ;  /* 0x00c0000013e8783b */ /* 0x000fe80000000200 */
[----:B------:R-:W-:Y:S04]  /*26b0*/  LDSM.16.M88.4 R244, [R14+0xc000] ;  /* 0x00c000000ef4783b */ /* 0x000fe80000000200 */
[----:B----4-:R-:W-:Y:S04]  /*26c0*/  LDSM.16.M88.4 R172, [R18] ;  /* 0x0000000012ac783b */ /* 0x010fe80000000200 */
[----:B------:R-:W-:Y:S04]  /*26d0*/  LDSM.16.M88.4 R204, [R18+0x4000] ;  /* 0x0040000012cc783b */ /* 0x000fe80000000200 */
[----:B------:R-:W-:Y:S04]  /*26e0*/  LDSM.16.M88.4 R220, [R18+0x8000] ;  /* 0x0080000012dc783b */ /* 0x000fe80000000200 */
[----:B------:R-:W-:Y:S04]  /*26f0*/  LDSM.16.M88.4 R236, [R18+0xc000] ;  /* 0x00c0000012ec783b */ /* 0x000fe80000000200 */
[----:B------:R-:W-:Y:S01]  /*2700*/  BAR.SYNC.DEFER_BLOCKING 0x0 ;  /* 0x0000000000007b1d */ /* 0x000fe20000010000 */
[----:B------:R-:W-:-:S05]  /*2710*/  ISETP.LT.OR P0, PT, R0, 0x1, P5 ;  /* 0x000000010000780c */ /* 0x000fca0002f01670 */
[----:B------:R-:W-:-:S04]  /*2720*/  DEPBAR.LE SB0, 0x0 ;  /* 0x000080000000791a */ /* 0x000fc80000000000 */
[----:B------:R-:W-:Y:S01]  /*2730*/  BAR.SYNC.DEFER_BLOCKING 0x0 ;  /* 0x0000000000007b1d */ /* 0x000fe20000010000 */
[C---:B------:R-:W-:Y:S02]  /*2740*/  LOP3.LUT P1, RZ, R20.reuse, 0x2, RZ, 0xc0, !PT ;  /* 0x0000000214ff7812 */ /* 0x040fe4000782c0ff */
[----:B------:R-:W-:-:S03]  /*2750*/  LOP3.LUT P6, RZ, R20, 0x4, RZ, 0xc0, !PT ;  /* 0x0000000414ff7812 */ /* 0x000fc600078cc0ff */
[----:B------:R-:W-:Y:S04]  /*2760*/  LDSM.16.M88.4 R12, [R249] ;  /* 0x00000000f90c783b */ /* 0x000fe80000000200 */
[----:B------:R-:W1:Y:S04]  /*2770*/  LDSM.16.M88.4 R24, [R249+0x800] ;  /* 0x00080000f918783b */ /* 0x000e680000000200 */
[----:B------:R-:W3:Y:S04]  /*2780*/  LDSM.16.M88.4 R28, [R249+0x1000] ;  /* 0x00100000f91c783b */ /* 0x000ee80000000200 */
[----:B------:R-:W4:Y:S04]  /*2790*/  LDSM.16.M88.4 R32, [R249+0x1800] ;  /* 0x00180000f920783b */ /* 0x000f280000000200 */
[----:B------:R-:W-:Y:S04]  /*27a0*/  LDSM.16.M88.4 R40, [R17] ;  /* 0x000000001128783b */ /* 0x000fe80000000200 */
[----:B------:R-:W2:Y:S04]  /*27b0*/  LDSM.16.M88.4 R52, [R16] ;  /* 0x000000001034783b */ /* 0x000ea80000000200 */
[----:B------:R-:W1:Y:S04]  /*27c0*/  LDSM.16.M88.4 R60, [R11] ;  /* 0x000000000b3c783b */ /* 0x000e680000000200 */
[----:B------:R1:W1:Y:S04]  /*27d0*/  LDSM.16.M88.4 R64, [R10] ;  /* 0x000000000a40783b */ /* 0x0002680000000200 */
[----:B------:R-:W-:Y:S01]  /*27e0*/  @!PT LDS RZ, [RZ] ;  /* 0x00000000fffff984 */ /* 0x000fe20000000800 */
[----:B------:R-:W-:Y:S01]  /*27f0*/  @!PT LDS RZ, [RZ] ;  /* 0x00000000fffff984 */ /* 0x000fe20000000800 */
[----:B------:R-:W-:Y:S01]  /*2800*/  @!PT LDS RZ, [RZ] ;  /* 0x00000000fffff984 */ /* 0x000fe20000000800 */
[----:B------:R1:W-:Y:S01]  /*2810*/  LDGSTS.E.BYPASS.LTC128B.128 [R82+0x100], [R2.64], !P0 ;  /* 0x0010000002527fae */ /* 0x0003e2000c101d46 */
[----:B------:R-:W-:-:S13]  /*2820*/  ISETP.LT.OR P0, PT, R0, 0x1, !P1 ;  /* 0x000000010000780c */ /* 0x000fda0004f01670 */
[----:B------:R1:W-:Y:S01]  /*2830*/  LDGSTS.E.BYPASS.LTC128B.128 [R82+0x2100], [R2.64+0x80], !P0 ;  /* 0x0210008002527fae */ /* 0x0003e2000c101d46 */
[C---:B------:R-:W-:Y:S02]  /*2840*/  ISETP.LT.OR P0, PT, R0.reuse, 0x1, !P6 ;  /* 0x000000010000780c */ /* 0x040fe40007701670 */
[----:B------:R-:W-:Y:S02]  /*2850*/  P2R R9, PR, RZ, 0x10 ;  /* 0x00000010ff097803 */ /* 0x000fe40000000000 */
[C---:B------:R-:W-:Y:S02]  /*2860*/  ISETP.LT.OR P5, PT, R0.reuse, 0x21, P5 ;  /* 0x000000210000780c */ /* 0x040fe40002fa1670 */
[----:B------:R-:W-:-:S07]  /*2870*/  ISETP.LT.OR P1, PT, R0, 0x21, !P1 ;  /* 0x000000210000780c */ /* 0x000fce0004f21670 */
[----:B------:R1:W-:Y:S01]  /*2880*/  LDGSTS.E.BYPASS.LTC128B.128 [R82+0x4100], [R2.64+0x100], !P0 ;  /* 0x0410010002527fae */ /* 0x0003e2000c101d46 */
[----:B------:R-:W-:-:S04]  /*2890*/  LOP3.LUT P0, RZ, R20, 0x8, RZ, 0xc0, !PT ;  /* 0x0000000814ff7812 */ /* 0x000fc8000780c0ff */
[C---:B------:R-:W-:Y:S02]  /*28a0*/  ISETP.LT.OR P4, PT, R0.reuse, 0x1, !P0 ;  /* 0x000000010000780c */ /* 0x040fe40004781670 */
[C---:B------:R-:W-:Y:S02]  /*28b0*/  ISETP.LT.OR P6, PT, R0.reuse, 0x21, !P6 ;  /* 0x000000210000780c */ /* 0x040fe400077c1670 */
[----:B------:R-:W-:Y:S02]  /*28c0*/  ISETP.LT.OR P0, PT, R0, 0x21, !P0 ;  /* 0x000000210000780c */ /* 0x000fe40004701670 */
[----:B------:R-:W5:Y:S07]  /*28d0*/  LDL R0, [R1+0x1c] ;  /* 0x00001c0001007983 */ /* 0x000f6e0000100800 */
[----:B------:R1:W-:Y:S04]  /*28e0*/  LDGSTS.E.BYPASS.LTC128B.128 [R82+0x6100], [R2.64+0x180], !P4 ;  /* 0x0610018002527fae */ /* 0x0003e8000e101d46 */
[----:B------:R3:W-:Y:S04]  /*28f0*/  LDGSTS.E.BYPASS.LTC128B.128 [R82+0x1100], [R6.64], !P5 ;  /* 0x0110000006527fae */ /* 0x0007e8000e901d46 */
[----:B------:R3:W-:Y:S04]  /*2900*/  LDGSTS.E.BYPASS.LTC128B.128 [R82+0x3100], [R6.64+0x80], !P1 ;  /* 0x0310008006527fae */ /* 0x0007e8000c901d46 */
[----:B------:R3:W-:Y:S04]  /*2910*/  LDGSTS.E.BYPASS.LTC128B.128 [R82+0x5100], [R6.64+0x100], !P6 ;  /* 0x0510010006527fae */ /* 0x0007e8000f101d46 */
[----:B------:R3:W-:Y:S04]  /*2920*/  LDGSTS.E.BYPASS.LTC128B.128 [R82+0x7100], [R6.64+0x180], !P0 ;  /* 0x0710018006527fae */ /* 0x0007e8000c101d46 */
[----:B-1----:R-:W5:Y:S04]  /*2930*/  LDL R3, [R1+0x24] ;  /* 0x0000240001037983 */ /* 0x002f680000100800 */
[----:B------:R-:W5:Y:S01]  /*2940*/  LDL R2, [R1+0x20] ;  /* 0x0000200001027983 */ /* 0x000f620000100800 */
[----:B------:R-:W-:Y:S01]  /*2950*/  HMMA.16816.F32 R20, R168, R24, RZ ;  /* 0x00000018a814723c */ /* 0x000fe200000018ff */
[----:B------:R-:W-:-:S02]  /*2960*/  ISETP.NE.AND P4, PT, R9, RZ, PT ;  /* 0x000000ff0900720c */ /* 0x000fc40003f85270 */
[----:B------:R-:W-:Y:S01]  /*2970*/  ISETP.NE.AND P5, PT, R8, RZ, PT ;  /* 0x000000ff0800720c */ /* 0x000fe20003fa5270 */
[----:B------:R-:W0:Y:S04]  /*2980*/  LDGDEPBAR ;  /* 0x00000000000079af */ /* 0x000e280000000000 */
[----:B---3--:R-:W3:Y:S01]  /*2990*/  LDL R6, [R1+0x28] ;  /* 0x0000280001067983 */ /* 0x008ee20000100800 */
[----:B------:R-:W-:Y:S01]  /*29a0*/  HMMA.16816.F32 R24, R168, R26, RZ ;  /* 0x0000001aa818723c */ /* 0x000fe200000018ff */
[----:B------:R-:W-:-:S07]  /*29b0*/  ISETP.NE.AND P1, PT, R36, RZ, PT ;  /* 0x000000ff2400720c */ /* 0x000fce0003f25270 */
[C---:B------:R-:W-:Y:S08]  /*29c0*/  HMMA.16816.F32 R8, R168.reuse, R12, RZ ;  /* 0x0000000ca808723c */ /* 0x040ff000000018ff */
[C---:B------:R-:W-:Y:S08]  /*29d0*/  HMMA.16816.F32 R16, R168.reuse, R14, RZ ;  /* 0x0000000ea810723c */ /* 0x040ff000000018ff */
[C---:B------:R-:W-:Y:S01]  /*29e0*/  HMMA.16816.F32 R12, R168.reuse, R28, RZ ;  /* 0x0000001ca80c723c */ /* 0x040fe200000018ff */
[----:B--2---:R-:W1:Y:S04]  /*29f0*/  LDSM.16.M88.4 R68, [R5+0x800] ;  /* 0x000800000544783b */ /* 0x004e680000000200 */
[----:B------:R-:W2:Y:S03]  /*2a00*/  LDSM.16.M88.4 R72, [R5+0x1000] ;  /* 0x001000000548783b */ /* 0x000ea60000000200 */
[C---:B------:R-:W-:Y:S01]  /*2a10*/  HMMA.16816.F32 R36, R168.reuse, R30, RZ ;  /* 0x0000001ea824723c */ /* 0x040fe200000018ff */
[----:B------:R-:W1:Y:S04]  /*2a20*/  LDSM.16.M88.4 R76, [R5+0x1800] ;  /* 0x00180000054c783b */ /* 0x000e680000000200 */
[----:B------:R-:W1:Y:S03]  /*2a30*/  LDSM.16.M88.4 R56, [R5] ;  /* 0x000000000538783b */ /* 0x000e660000000200 */
[C---:B----4-:R-:W-:Y:S08]  /*2a40*/  HMMA.16816.F32 R48, R168.reuse, R32, RZ ;  /* 0x00000020a830723c */ /* 0x050ff000000018ff */
[----:B------:R-:W-:Y:S08]  /*2a50*/  HMMA.16816.F32 R44, R168, R34, RZ ;  /* 0x00000022a82c723c */ /* 0x000ff000000018ff */
[C---:B------:R-:W-:Y:S08]  /*2a60*/  HMMA.16816.F32 R20, R172.reuse, R52, R20 ;  /* 0x00000034ac14723c */ /* 0x040ff00000001814 */
[C---:B------:R-:W-:Y:S01]  /*2a70*/  HMMA.16816.F32 R24, R172.reuse, R54, R24 ;  /* 0x00000036ac18723c */ /* 0x040fe20000001818 */
[----:B------:R-:W-:Y:S07]  /*2a80*/  LDSM.16.M88.4 R52, [R249+0x2800] ;  /* 0x00280000f934783b */ /* 0x000fee0000000200 */
[C---:B------:R-:W-:Y:S01]  /*2a90*/  HMMA.16816.F32 R28, R172.reuse, R60, R12 ;  /* 0x0000003cac1c723c */ /* 0x040fe2000000180c */
[----:B------:R-:W-:Y:S07]  /*2aa0*/  LDSM.16.M88.4 R12, [R250] ;  /* 0x00000000fa0c783b */ /* 0x000fee0000000200 */
[C---:B------:R-:W-:Y:S01]  /*2ab0*/  HMMA.16816.F32 R32, R172.reuse, R62, R36 ;  /* 0x0000003eac20723c */ /* 0x040fe20000001824 */
[----:B------:R-:W-:Y:S07]  /*2ac0*/  LDSM.16.M88.4 R60, [R250+0x1000] ;  /* 0x00100000fa3c783b */ /* 0x000fee0000000200 */
[C---:B------:R-:W-:Y:S08]  /*2ad0*/  HMMA.16816.F32 R8, R172.reuse, R40, R8 ;  /* 0x00000028ac08723c */ /* 0x040ff00000001808 */
[C---:B------:R-:W-:Y:S08]  /*2ae0*/  HMMA.16816.F32 R16, R172.reuse, R42, R16 ;  /* 0x0000002aac10723c */ /* 0x040ff00000001810 */
[C---:B------:R-:W-:Y:S01]  /*2af0*/  HMMA.16816.F32 R36, R172.reuse, R64, R48 ;  /* 0x00000040ac24723c */ /* 0x040fe20000001830 */
[----:B------:R-:W4:Y:S07]  /*2b00*/  LDSM.16.M88.4 R48, [R250+0x800] ;  /* 0x00080000fa30783b */ /* 0x000f2e0000000200 */
[----:B------:R-:W-:Y:S01]  /*2b10*/  HMMA.16816.F32 R40, R172, R66, R44 ;  /* 0x00000042ac28723c */ /* 0x000fe2000000182c */
[----:B------:R-:W4:Y:S04]  /*2b20*/  LDSM.16.M88.4 R64, [R250+0x1800] ;  /* 0x00180000fa40783b */ /* 0x000f280000000200 */
[----:B------:R-:W-:Y:S03]  /*2b30*/  LDSM.16.M88.4 R44, [R249+0x2000] ;  /* 0x00200000f92c783b */ /* 0x000fe60000000200 */
[C---:B-1----:R-:W-:Y:S08]  /*2b40*/  HMMA.16816.F32 R20, R192.reuse, R68, R20 ;  /* 0x00000044c014723c */ /* 0x042ff00000001814 */
[C---:B------:R-:W-:Y:S01]  /*2b50*/  HMMA.16816.F32 R24, R192.reuse, R70, R24 ;  /* 0x00000046c018723c */ /* 0x040fe20000001818 */
[----:B------:R-:W-:Y:S07]  /*2b60*/  LDSM.16.M88.4 R68, [R86] ;  /* 0x000000005644783b */ /* 0x000fee0000000200 */
[C---:B--2---:R-:W-:Y:S08]  /*2b70*/  HMMA.16816.F32 R28, R192.reuse, R72, R28 ;  /* 0x00000048c01c723c */ /* 0x044ff0000000181c */
[C---:B------:R-:W-:Y:S01]  /*2b80*/  HMMA.16816.F32 R32, R192.reuse, R74, R32 ;  /* 0x0000004ac020723c */ /* 0x040fe20000001820 */
[----:B------:R-:W-:Y:S07]  /*2b90*/  LDSM.16.M88.4 R72, [R249+0x3800] ;  /* 0x00380000f948783b */ /* 0x000fee0000000200 */
[C---:B------:R-:W-:Y:S08]  /*2ba0*/  HMMA.16816.F32 R36, R192.reuse, R76, R36 ;  /* 0x0000004cc024723c */ /* 0x040ff00000001824 */
[C---:B------:R-:W-:Y:S01]  /*2bb0*/  HMMA.16816.F32 R40, R192.reuse, R78, R40 ;  /* 0x0000004ec028723c */ /* 0x040fe20000001828 */
[----:B------:R-:W-:Y:S07]  /*2bc0*/  LDSM.16.M88.4 R76, [R5+0x5800] ;  /* 0x00580000054c783b */ /* 0x000fee0000000200 */
[C---:B------:R-:W-:Y:S08]  /*2bd0*/  HMMA.16816.F32 R8, R192.reuse, R56, R8 ;  /* 0x00000038c008723c */ /* 0x040ff00000001808 */
[----:B------:R-:W-:Y:S01]  /*2be0*/  HMMA.16816.F32 R16, R192, R58, R16 ;  /* 0x0000003ac010723c */ /* 0x000fe20000001810 */
[----:B------:R-:W1:Y:S07]  /*2bf0*/  LDSM.16.M88.4 R56, [R249+0x3000] ;  /* 0x00300000f938783b */ /* 0x000e6e0000000200 */
[C---:B----4-:R-:W-:Y:S08]  /*2c00*/  HMMA.16816.F32 R20, R196.reuse, R48, R20 ;  /* 0x00000030c414723c */ /* 0x050ff00000001814 */
[C---:B------:R-:W-:Y:S01]  /*2c10*/  HMMA.16816.F32 R24, R196.reuse, R50, R24 ;  /* 0x00000032c418723c */ /* 0x040fe20000001818 */
[----:B------:R-:W2:Y:S07]  /*2c20*/  LDSM.16.M88.4 R48, [R88] ;  /* 0x000000005830783b */ /* 0x000eae0000000200 */
[C---:B------:R-:W-:Y:S08]  /*2c30*/  HMMA.16816.F32 R28, R196.reuse, R60, R28 ;  /* 0x0000003cc41c723c */ /* 0x040ff0000000181c */
[C---:B------:R-:W-:Y:S01]  /*2c40*/  HMMA.16816.F32 R32, R196.reuse, R62, R32 ;  /* 0x0000003ec420723c */ /* 0x040fe20000001820 */
[----:B------:R-:W4:Y:S07]  /*2c50*/  LDSM.16.M88.4 R60, [R87] ;  /* 0x00000000573c783b */ /* 0x000f2e0000000200 */
[C---:B------:R-:W-:Y:S08]  /*2c60*/  HMMA.16816.F32 R36, R196.reuse, R64, R36 ;  /* 0x00000040c424723c */ /* 0x040ff00000001824 */
[C---:B------:R-:W-:Y:S01]  /*2c70*/  HMMA.16816.F32 R40, R196.reuse, R66, R40 ;  /* 0x00000042c428723c */ /* 0x040fe20000001828 */
[----:B------:R-:W-:Y:S07]  /*2c80*/  LDSM.16.M88.4 R64, [R5+0x3000] ;  /* 0x003000000540783b */ /* 0x000fee0000000200 */
[C---:B------:R-:W-:Y:S08]  /*2c90*/  HMMA.16816.F32 R8, R196.reuse, R12, R8 ;  /* 0x0000000cc408723c */ /* 0x040ff00000001808 */
[----:B------:R-:W-:Y:S01]  /*2ca0*/  HMMA.16816.F32 R16, R196, R14, R16 ;  /* 0x0000000ec410723c */ /* 0x000fe20000001810 */
[----:B------:R-:W2:Y:S07]  /*2cb0*/  LDSM.16.M88.4 R12, [R89] ;  /* 0x00000000590c783b */ /* 0x000eae0000000200 */
[C---:B------:R-:W-:Y:S08]  /*2cc0*/  HMMA.16816.F32 R20, R200.reuse, R52, R20 ;  /* 0x00000034c814723c */ /* 0x040ff00000001814 */
[C---:B------:R-:W-:Y:S01]  /*2cd0*/  HMMA.16816.F32 R24, R200.reuse, R54, R24 ;  /* 0x00000036c818723c */ /* 0x040fe20000001818 */
[----:B------:R-:W-:Y:S07]  /*2ce0*/  LDSM.16.M88.4 R52, [R250+0x2800] ;  /* 0x00280000fa34783b */ /* 0x000fee0000000200 */
[C---:B-1----:R-:W-:Y:S08]  /*2cf0*/  HMMA.16816.F32 R28, R200.reuse, R56, R28 ;  /* 0x00000038c81c723c */ /* 0x042ff0000000181c */
[C---:B------:R-:W-:Y:S01]  /*2d00*/  HMMA.16816.F32 R32, R200.reuse, R58, R32 ;  /* 0x0000003ac820723c */ /* 0x040fe20000001820 */
[----:B------:R-:W1:Y:S07]  /*2d10*/  LDSM.16.M88.4 R56, [R5+0x2800] ;  /* 0x002800000538783b */ /* 0x000e6e0000000200 */
[C---:B------:R-:W-:Y:S08]  /*2d20*/  HMMA.16816.F32 R36, R200.reuse, R72, R36 ;  /* 0x00000048c824723c */ /* 0x040ff00000001824 */
[C---:B------:R-:W-:Y:S01]  /*2d30*/  HMMA.16816.F32 R40, R200.reuse, R74, R40 ;  /* 0x0000004ac828723c */ /* 0x040fe20000001828 */
[----:B------:R-:W1:Y:S07]  /*2d40*/  LDSM.16.M88.4 R72, [R5+0x3800] ;  /* 0x003800000548783b */ /* 0x000e6e0000000200 */
[C---:B------:R-:W-:Y:S08]  /*2d50*/  HMMA.16816.F32 R8, R200.reuse, R44, R8 ;  /* 0x0000002cc808723c */ /* 0x040ff00000001808 */
[----:B------:R-:W-:Y:S01]  /*2d60*/  HMMA.16816.F32 R16, R200, R46, R16 ;  /* 0x0000002ec810723c */ /* 0x000fe20000001810 */
[----:B------:R-:W1:Y:S07]  /*2d70*/  LDSM.16.M88.4 R44, [R5+0x2000] ;  /* 0x00200000052c783b */ /* 0x000e6e0000000200 */
[C---:B--2---:R-:W-:Y:S08]  /*2d80*/  HMMA.16816.F32 R20, R204.reuse, R48, R20 ;  /* 0x00000030cc14723c */ /* 0x044ff00000001814 */
[C---:B------:R-:W-:Y:S01]  /*2d90*/  HMMA.16816.F32 R24, R204.reuse, R50, R24 ;  /* 0x00000032cc18723c */ /* 0x040fe20000001818 */
[----:B------:R-:W-:Y:S07]  /*2da0*/  LDSM.16.M88.4 R48, [R249+0x4000] ;  /* 0x00400000f930783b */ /* 0x000fee0000000200 */
[C---:B----4-:R-:W-:Y:S08]  /*2db0*/  HMMA.16816.F32 R28, R204.reuse, R60, R28 ;  /* 0x0000003ccc1c723c */ /* 0x050ff0000000181c */
[C---:B------:R-:W-:Y:S01]  /*2dc0*/  HMMA.16816.F32 R32, R204.reuse, R62, R32 ;  /* 0x0000003ecc20723c */ /* 0x040fe20000001820 */
[----:B------:R-:W2:Y:S07]  /*2dd0*/  LDSM.16.M88.4 R60, [R250+0x3000] ;  /* 0x00300000fa3c783b */ /* 0x000eae0000000200 */
[C---:B------:R-:W-:Y:S08]  /*2de0*/  HMMA.16816.F32 R36, R204.reuse, R68, R36 ;  /* 0x00000044cc24723c */ /* 0x040ff00000001824 */
[C---:B------:R-:W-:Y:S01]  /*2df0*/  HMMA.16816.F32 R40, R204.reuse, R70, R40 ;  /* 0x00000046cc28723c */ /* 0x040fe20000001828 */
[----:B------:R-:W4:Y:S07]  /*2e00*/  LDSM.16.M88.4 R68, [R250+0x3800] ;  /* 0x00380000fa44783b */ /* 0x000f2e0000000200 */
[C---:B------:R-:W-:Y:S08]  /*2e10*/  HMMA.16816.F32 R8, R204.reuse, R12, R8 ;  /* 0x0000000ccc08723c */ /* 0x040ff00000001808 */
[----:B------:R-:W-:Y:S01]  /*2e20*/  HMMA.16816.F32 R16, R204, R14, R16 ;  /* 0x0000000ecc10723c */ /* 0x000fe20000001810 */
[----:B------:R-:W2:Y:S07]  /*2e30*/  LDSM.16.M88.4 R12, [R250+0x2000] ;  /* 0x00200000fa0c783b */ /* 0x000eae0000000200 */
[C---:B-1----:R-:W-:Y:S08]  /*2e40*/  HMMA.16816.F32 R20, R208.reuse, R56, R20 ;  /* 0x00000038d014723c */ /* 0x042ff00000001814 */
[C---:B------:R-:W-:Y:S01]  /*2e50*/  HMMA.16816.F32 R24, R208.reuse, R58, R24 ;  /* 0x0000003ad018723c */ /* 0x040fe20000001818 */
[----:B------:R-:W1:Y:S07]  /*2e60*/  LDSM.16.M88.4 R56, [R249+0x4800] ;  /* 0x00480000f938783b */ /* 0x000e6e0000000200 */
[C---:B------:R-:W-:Y:S08]  /*2e70*/  HMMA.16816.F32 R28, R208.reuse, R64, R28 ;  /* 0x00000040d01c723c */ /* 0x040ff0000000181c */
[C---:B------:R-:W-:Y:S01]  /*2e80*/  HMMA.16816.F32 R32, R208.reuse, R66, R32 ;  /* 0x00000042d020723c */ /* 0x040fe20000001820 */
[----:B------:R-:W1:Y:S07]  /*2e90*/  LDSM.16.M88.4 R64, [R249+0x5000] ;  /* 0x00500000f940783b */ /* 0x000e6e0000000200 */
[C---:B------:R-:W-:Y:S08]  /*2ea0*/  HMMA.16816.F32 R36, R208.reuse, R72, R36 ;  /* 0x00000048d024723c */ /* 0x040ff00000001824 */
[C---:B------:R-:W-:Y:S01]  /*2eb0*/  HMMA.16816.F32 R40, R208.reuse, R74, R40 ;  /* 0x0000004ad028723c */ /* 0x040fe20000001828 */
[----:B------:R-:W1:Y:S07]  /*2ec0*/  LDSM.16.M88.4 R72, [R249+0x5800] ;  /* 0x00580000f948783b */ /* 0x000e6e0000000200 */
[C---:B------:R-:W-:Y:S08]  /*2ed0*/  HMMA.16816.F32 R8, R208.reuse, R44, R8 ;  /* 0x0000002cd008723c */ /* 0x040ff00000001808 */
[----:B------:R-:W-:Y:S01]  /*2ee0*/  HMMA.16816.F32 R16, R208, R46, R16 ;  /* 0x0000002ed010723c */ /* 0x000fe20000001810 */
[----:B---3--:R3:W1:Y:S07]  /*2ef0*/  LDSM.16.M88.4 R44, [R6] ;  /* 0x00000000062c783b */ /* 0x00866e0000000200 */
[C---:B------:R-:W-:Y:S08]  /*2f00*/  HMMA.16816.F32 R20, R212.reuse, R52, R20 ;  /* 0x00000034d414723c */ /* 0x040ff00000001814 */
[C---:B------:R-:W-:Y:S01]  /*2f10*/  HMMA.16816.F32 R24, R212.reuse, R54, R24 ;  /* 0x00000036d418723c */ /* 0x040fe20000001818 */
[----:B-----5:R5:W1:Y:S04]  /*2f20*/  LDSM.16.M88.4 R52, [R3] ;  /* 0x000000000334783b */ /* 0x020a680000000200 */
[----:B---3--:R-:W3:Y:S03]  /*2f30*/  LDL R6, [R1+0x18] ;  /* 0x0000180001067983 */ /* 0x008ee60000100800 */
[C---:B--2---:R-:W-:Y:S08]  /*2f40*/  HMMA.16816.F32 R28, R212.reuse, R60, R28 ;  /* 0x0000003cd41c723c */ /* 0x044ff0000000181c */
[C---:B------:R-:W-:Y:S01]  /*2f50*/  HMMA.16816.F32 R32, R212.reuse, R62, R32 ;  /* 0x0000003ed420723c */ /* 0x040fe20000001820 */
[----:B------:R2:W1:Y:S04]  /*2f60*/  LDSM.16.M88.4 R60, [R2] ;  /* 0x00000000023c783b */ /* 0x0004680000000200 */
[----:B-----5:R-:W5:Y:S03]  /*2f70*/  LDL R3, [R1+0x14] ;  /* 0x0000140001037983 */ /* 0x020f660000100800 */
[C---:B----4-:R-:W-:Y:S08]  /*2f80*/  HMMA.16816.F32 R36, R212.reuse, R68, R36 ;  /* 0x00000044d424723c */ /* 0x050ff00000001824 */
[C---:B------:R-:W-:Y:S01]  /*2f90*/  HMMA.16816.F32 R40, R212.reuse, R70, R40 ;  /* 0x00000046d428723c */ /* 0x040fe20000001828 */
[----:B------:R4:W1:Y:S04]  /*2fa0*/  LDSM.16.M88.4 R68, [R0] ;  /* 0x000000000044783b */ /* 0x0008680000000200 */
[----:B--2---:R-:W2:Y:S04]  /*2fb0*/  LDL R2, [R1+0x10] ;  /* 0x0000100001027983 */ /* 0x004ea80000100800 */
[----:B----4-:R-:W4:Y:S01]  /*2fc0*/  LDL R0, [R1+0xc] ;  /* 0x00000c0001007983 */ /* 0x010f220000100800 */
[C---:B------:R-:W-:Y:S08]  /*2fd0*/  HMMA.16816.F32 R8, R212.reuse, R12, R8 ;  /* 0x0000000cd408723c */ /* 0x040ff00000001808 */
[----:B------:R-:W-:Y:S08]  /*2fe0*/  HMMA.16816.F32 R16, R212, R14, R16 ;  /* 0x0000000ed410723c */ /* 0x000ff00000001810 */
[C---:B-1----:R-:W-:Y:S08]  /*2ff0*/  HMMA.16816.F32 R20, R216.reuse, R56, R20 ;  /* 0x00000038d814723c */ /* 0x042ff00000001814 */
[C---:B------:R-:W-:Y:S08]  /*3000*/  HMMA.16816.F32 R12, R216.reuse, R48, R8 ;  /* 0x00000030d80c723c */ /* 0x040ff00000001808 */
[C---:B------:R-:W-:Y:S01]  /*3010*/  HMMA.16816.F32 R8, R216.reuse, R50, R16 ;  /* 0x00000032d808723c */ /* 0x040fe20000001810 */
[----:B------:R-:W1:Y:S07]  /*3020*/  LDSM.16.M88.4 R48, [R5+0x4000] ;  /* 0x004000000530783b */ /* 0x000e6e0000000200 */
[C---:B------:R-:W-:Y:S01]  /*3030*/  HMMA.16816.F32 R24, R216.reuse, R58, R24 ;  /* 0x0000003ad818723c */ /* 0x040fe20000001818 */
[----:B------:R-:W1:Y:S07]  /*3040*/  LDSM.16.M88.4 R56, [R5+0x4800] ;  /* 0x004800000538783b */ /* 0x000e6e0000000200 */
[C---:B------:R-:W-:Y:S08]  /*3050*/  HMMA.16816.F32 R28, R216.reuse, R64, R28 ;  /* 0x00000040d81c723c */ /* 0x040ff0000000181c */
[C---:B------:R-:W-:Y:S01]  /*3060*/  HMMA.16816.F32 R32, R216.reuse, R66, R32 ;  /* 0x00000042d820723c */ /* 0x040fe20000001820 */
[----:B------:R-:W1:Y:S07]  /*3070*/  LDSM.16.M88.4 R64, [R5+0x5000] ;  /* 0x005000000540783b */ /* 0x000e6e0000000200 */
[C---:B------:R-:W-:Y:S08]  /*3080*/  HMMA.16816.F32 R36, R216.reuse, R72, R36 ;  /* 0x00000048d824723c */ /* 0x040ff00000001824 */
[----:B------:R-:W-:Y:S01]  /*3090*/  HMMA.16816.F32 R40, R216, R74, R40 ;  /* 0x0000004ad828723c */ /* 0x000fe20000001828 */
[----:B------:R-:W-:Y:S07]  /*30a0*/  LDSM.16.M88.4 R72, [R250+0x5800] ;  /* 0x00580000fa48783b */ /* 0x000fee0000000200 */
[C---:B------:R-:W-:Y:S08]  /*30b0*/  HMMA.16816.F32 R16, R220.reuse, R44, R12 ;  /* 0x0000002cdc10723c */ /* 0x040ff0000000180c */
[C---:B------:R-:W-:Y:S01]  /*30c0*/  HMMA.16816.F32 R12, R220.reuse, R46, R8 ;  /* 0x0000002edc0c723c */ /* 0x040fe20000001808 */
[----:B------:R-:W1:Y:S07]  /*30d0*/  LDSM.16.M88.4 R44, [R250+0x4000] ;  /* 0x00400000fa2c783b */ /* 0x000e6e0000000200 */
[C---:B------:R-:W-:Y:S08]  /*30e0*/  HMMA.16816.F32 R8, R220.reuse, R52, R20 ;  /* 0x00000034dc08723c */ /* 0x040ff00000001814 */
[C---:B------:R-:W-:Y:S01]  /*30f0*/  HMMA.16816.F32 R24, R220.reuse, R54, R24 ;  /* 0x00000036dc18723c */ /* 0x040fe20000001818 */
[----:B------:R-:W1:Y:S07]  /*3100*/  LDSM.16.M88.4 R52, [R250+0x4800] ;  /* 0x00480000fa34783b */ /* 0x000e6e0000000200 */
[C---:B------:R-:W-:Y:S08]  /*3110*/  HMMA.16816.F32 R28, R220.reuse, R60, R28 ;  /* 0x0000003cdc1c723c */ /* 0x040ff0000000181c */
[C---:B------:R-:W-:Y:S01]  /*3120*/  HMMA.16816.F32 R32, R220.reuse, R62, R32 ;  /* 0x0000003edc20723c */ /* 0x040fe20000001820 */
[----:B------:R-:W3:Y:S07]  /*3130*/  LDSM.16.M88.4 R60, [R250+0x5000] ;  /* 0x00500000fa3c783b */ /* 0x000eee0000000200 */
[C---:B------:R-:W-:Y:S08]  /*3140*/  HMMA.16816.F32 R36, R220.reuse, R68, R36 ;  /* 0x00000044dc24723c */ /* 0x040ff00000001824 */
[----:B------:R-:W-:Y:S01]  /*3150*/  HMMA.16816.F32 R40, R220, R70, R40 ;  /* 0x00000046dc28723c */ /* 0x000fe20000001828 */
        /* <DEDUP_REMOVED lines=8> */
[C---:B------:R-:W-:Y:S08]  /*31e0*/  HMMA.16816.F32 R32, R224.reuse, R66, R32 ;  /* 0x00000042e020723c */ /* 0x040ff00000001820 */
[C---:B------:R-:W-:Y:S08]  /*31f0*/  HMMA.16816.F32 R36, R224.reuse, R76, R36 ;  /* 0x0000004ce024723c */ /* 0x040ff00000001824 */
[----:B------:R-:W-:Y:S01]  /*3200*/  HMMA.16816.F32 R40, R224, R78, R40 ;  /* 0x0000004ee028723c */ /* 0x000fe20000001828 */
[----:B------:R-:W1:Y:S07]  /*3210*/  LDSM.16.M88.4 R76, [R249+0x7800] ;  /* 0x00780000f94c783b */ /* 0x000e6e0000000200 */
[C---:B------:R-:W-:Y:S08]  /*3220*/  HMMA.16816.F32 R24, R228.reuse, R44, R20 ;  /* 0x0000002ce418723c */ /* 0x040ff00000001814 */
[C---:B------:R-:W-:Y:S08]  /*3230*/  HMMA.16816.F32 R20, R228.reuse, R46, R16 ;  /* 0x0000002ee414723c */ /* 0x040ff00000001810 */
[C---:B------:R-:W-:Y:S08]  /*3240*/  HMMA.16816.F32 R16, R228.reuse, R52, R12 ;  /* 0x00000034e410723c */ /* 0x040ff0000000180c */
[C---:B------:R-:W-:Y:S08]  /*3250*/  HMMA.16816.F32 R12, R228.reuse, R54, R8 ;  /* 0x00000036e40c723c */ /* 0x040ff00000001808 */
[C---:B---3--:R-:W-:Y:S08]  /*3260*/  HMMA.16816.F32 R8, R228.reuse, R60, R28 ;  /* 0x0000003ce408723c */ /* 0x048ff0000000181c */
[C---:B------:R-:W-:Y:S01]  /*3270*/  HMMA.16816.F32 R32, R228.reuse, R62, R32 ;  /* 0x0000003ee420723c */ /* 0x040fe20000001820 */
[----:B------:R-:W-:Y:S04]  /*3280*/  LDSM.16.M88.4 R60, [R5+0x6800] ;  /* 0x00680000053c783b */ /* 0x000fe80000000200 */
[----:B------:R-:W3:Y:S03]  /*3290*/  LDSM.16.M88.4 R44, [R6] ;  /* 0x00000000062c783b */ /* 0x000ee60000000200 */
[C---:B------:R-:W-:Y:S08]  /*32a0*/  HMMA.16816.F32 R36, R228.reuse, R72, R36 ;  /* 0x00000048e424723c */ /* 0x040ff00000001824 */
[----:B------:R-:W-:Y:S01]  /*32b0*/  HMMA.16816.F32 R40, R228, R74, R40 ;  /* 0x0000004ae428723c */ /* 0x000fe20000001828 */
[----:B-----5:R-:W5:Y:S04]  /*32c0*/  LDSM.16.M88.4 R52, [R3] ;  /* 0x000000000334783b */ /* 0x020f680000000200 */
[----:B--2---:R-:W2:Y:S03]  /*32d0*/  LDSM.16.M88.4 R64, [R2] ;  /* 0x000000000240783b */ /* 0x004ea60000000200 */
[C---:B-1----:R-:W-:Y:S01]  /*32e0*/  HMMA.16816.F32 R28, R232.reuse, R48, R24 ;  /* 0x00000030e81c723c */ /* 0x042fe20000001818 */
[----:B----4-:R-:W1:Y:S07]  /*32f0*/  LDSM.16.M88.4 R72, [R0] ;  /* 0x000000000048783b */ /* 0x010e6e0000000200 */
[C---:B------:R-:W-:Y:S01]  /*3300*/  HMMA.16816.F32 R24, R232.reuse, R50, R20 ;  /* 0x00000032e818723c */ /* 0x040fe20000001814 */
[----:B------:R-:W-:Y:S07]  /*3310*/  LDSM.16.M88.4 R48, [R250+0x6800] ;  /* 0x00680000fa30783b */ /* 0x000fee0000000200 */
[C---:B------:R-:W-:Y:S08]  /*3320*/  HMMA.16816.F32 R20, R232.reuse, R56, R16 ;  /* 0x00000038e814723c */ /* 0x040ff00000001810 */
[C---:B------:R-:W-:Y:S01]  /*3330*/  HMMA.16816.F32 R16, R232.reuse, R58, R12 ;  /* 0x0000003ae810723c */ /* 0x040fe2000000180c */
[----:B------:R-:W4:Y:S07]  /*3340*/  LDSM.16.M88.4 R56, [R5+0x6000] ;  /* 0x006000000538783b */ /* 0x000f2e0000000200 */
[C---:B------:R-:W-:Y:S08]  /*3350*/  HMMA.16816.F32 R12, R232.reuse, R68, R8 ;  /* 0x00000044e80c723c */ /* 0x040ff00000001808 */
[C---:B------:R-:W-:Y:S01]  /*3360*/  HMMA.16816.F32 R8, R232.reuse, R70, R32 ;  /* 0x00000046e808723c */ /* 0x040fe20000001820 */
[----:B------:R-:W1:Y:S07]  /*3370*/  LDSM.16.M88.4 R68, [R5+0x7000] ;  /* 0x007000000544783b */ /* 0x000e6e0000000200 */
[C---:B------:R-:W-:Y:S08]  /*3380*/  HMMA.16816.F32 R36, R232.reuse, R76, R36 ;  /* 0x0000004ce824723c */ /* 0x040ff00000001824 */
[----:B------:R-:W-:Y:S01]  /*3390*/  HMMA.16816.F32 R40, R232, R78, R40 ;  /* 0x0000004ee828723c */ /* 0x000fe20000001828 */
[----:B------:R-:W1:Y:S07]  /*33a0*/  LDSM.16.M88.4 R76, [R5+0x7800] ;  /* 0x00780000054c783b */ /* 0x000e6e0000000200 */
[C---:B---3--:R-:W-:Y:S08]  /*33b0*/  HMMA.16816.F32 R32, R236.reuse, R44, R28 ;  /* 0x0000002cec20723c */ /* 0x048ff0000000181c */
[C---:B------:R-:W-:Y:S01]  /*33c0*/  HMMA.16816.F32 R28, R236.reuse, R46, R24 ;  /* 0x0000002eec1c723c */ /* 0x040fe20000001818 */
[----:B------:R-:W-:Y:S07]  /*33d0*/  LDSM.16.M88.4 R44, [R250+0x7000] ;  /* 0x00700000fa2c783b */ /* 0x000fee0000000200 */
[C---:B-----5:R-:W-:Y:S08]  /*33e0*/  HMMA.16816.F32 R24, R236.reuse, R52, R20 ;  /* 0x00000034ec18723c */ /* 0x060ff00000001814 */
[C---:B------:R-:W-:Y:S01]  /*33f0*/  HMMA.16816.F32 R20, R236.reuse, R54, R16 ;  /* 0x00000036ec14723c */ /* 0x040fe20000001810 */
[----:B------:R-:W3:Y:S07]  /*3400*/  LDSM.16.M88.4 R52, [R250+0x6000] ;  /* 0x00600000fa34783b */ /* 0x000eee0000000200 */
[C---:B--2---:R-:W-:Y:S08]  /*3410*/  HMMA.16816.F32 R16, R236.reuse, R64, R12 ;  /* 0x00000040ec10723c */ /* 0x044ff0000000180c */
[----:B------:R-:W-:Y:S01]  /*3420*/  HMMA.16816.F32 R12, R236, R66, R8 ;  /* 0x00000042ec0c723c */ /* 0x000fe20000001808 */
[----:B------:R-:W2:Y:S01]  /*3430*/  LDSM.16.M88.4 R64, [R250+0x7800] ;  /* 0x00780000fa40783b */ /* 0x000ea20000000200 */
[----:B------:R-:W-:Y:S01]  /*3440*/  IMAD.MOV.U32 R158, RZ, RZ, R156 ;  /* 0x000000ffff9e7224 */ /* 0x000fe200078e009c */
[----:B------:R-:W-:-:S05]  /*3450*/  DEPBAR.LE SB0, 0x0 ;  /* 0x000080000000791a */ /* 0x000fca0000000000 */
[C---:B-1----:R-:W-:Y:S08]  /*3460*/  HMMA.16816.F32 R8, R236.reuse, R72, R36 ;  /* 0x00000048ec08723c */ /* 0x042ff00000001824 */
[----:B------:R-:W-:Y:S08]  /*3470*/  HMMA.16816.F32 R40, R236, R74, R40 ;  /* 0x0000004aec28723c */ /* 0x000ff00000001828 */
[C---:B----4-:R-:W-:Y:S08]  /*3480*/  HMMA.16816.F32 R36, R240.reuse, R56, R32 ;  /* 0x00000038f024723c */ /* 0x050ff00000001820 */
[C---:B------:R-:W-:Y:S08]  /*3490*/  HMMA.16816.F32 R32, R240.reuse, R58, R28 ;  /* 0x0000003af020723c */ /* 0x040ff0000000181c */
[C---:B------:R-:W-:Y:S08]  /*34a0*/  HMMA.16816.F32 R28, R240.reuse, R60, R24 ;  /* 0x0000003cf01c723c */ /* 0x040ff00000001818 */
[C---:B------:R-:W-:Y:S08]  /*34b0*/  HMMA.16816.F32 R24, R240.reuse, R62, R20 ;  /* 0x0000003ef018723c */ /* 0x040ff00000001814 */
[C---:B------:R-:W-:Y:S08]  /*34c0*/  HMMA.16816.F32 R20, R240.reuse, R68, R16 ;  /* 0x00000044f014723c */ /* 0x040ff00000001810 */
[C---:B------:R-:W-:Y:S08]  /*34d0*/  HMMA.16816.F32 R16, R240.reuse, R70, R12 ;  /* 0x00000046f010723c */ /* 0x040ff0000000180c */
[C---:B------:R-:W-:Y:S08]  /*34e0*/  HMMA.16816.F32 R12, R240.reuse, R76, R8 ;  /* 0x0000004cf00c723c */ /* 0x040ff00000001808 */
[----:B------:R-:W-:Y:S01]  /*34f0*/  HMMA.16816.F32 R8, R240, R78, R40 ;  /* 0x0000004ef008723c */ /* 0x000fe20000001828 */
[----:B------:R-:W-:Y:S01]  /*3500*/  BAR.SYNC.DEFER_BLOCKING 0x0 ;  /* 0x0000000000007b1d */ /* 0x000fe20000010000 */
[----:B------:R-:W-:-:S06]  /*3510*/  ISETP.GT.AND P0, PT, R4, R158, PT ;  /* 0x0000009e0400720c */ /* 0x000fcc0003f04270 */
[C---:B---3--:R-:W-:Y:S01]  /*3520*/  HMMA.16816.F32 R36, R244.reuse, R52, R36 ;  /* 0x00000034f424723c */ /* 0x048fe20000001824 */
[----:B------:R-:W-:Y:S07]  /*3530*/  BSSY B0, `(.L_x_832) ;  /* 0x0000023000007945 */ /* 0x000fee0003800000 */
[C---:B------:R-:W-:Y:S08]  /*3540*/  HMMA.16816.F32 R52, R244.reuse, R54, R32 ;  /* 0x00000036f434723c */ /* 0x040ff00000001820 */
[C---:B------:R-:W-:Y:S08]  /*3550*/  HMMA.16816.F32 R32, R244.reuse, R48, R28 ;  /* 0x00000030f420723c */ /* 0x040ff0000000181c */
[C---:B------:R-:W-:Y:S08]  /*3560*/  HMMA.16816.F32 R48, R244.reuse, R50, R24 ;  /* 0x00000032f430723c */ /* 0x040ff00000001818 */
[C---:B------:R-:W-:Y:S08]  /*3570*/  HMMA.16816.F32 R28, R244.reuse, R44, R20 ;  /* 0x0000002cf41c723c */ /* 0x040ff00000001814 */
[C---:B------:R-:W-:Y:S08]  /*3580*/  HMMA.16816.F32 R44, R244.reuse, R46, R16 ;  /* 0x0000002ef42c723c */ /* 0x040ff00000001810 */
[C---:B--2---:R-:W-:Y:S08]  /*3590*/  HMMA.16816.F32 R20, R244.reuse, R64, R12 ;  /* 0x00000040f414723c */ /* 0x044ff0000000180c */
[----:B------:R-:W-:Y:S01]  /*35a0*/  HMMA.16816.F32 R24, R244, R66, R8 ;  /* 0x00000042f418723c */ /* 0x000fe20000001808 */
[----:B------:R-:W-:Y:S07]  /*35b0*/  @!UPT UIADD3 URZ, URZ, URZ, URZ ;  /* 0x0000003f3f3ff290 */ /* 0x000fee000fffe03f */
[----:B------:R-:W-:Y:S11]  /*35c0*/  @!P0 BRA `(.L_x_833) ;  /* 0x0000019000008947 */ /* 0x000ff60003800000 */
[----:B------:R-:W-:Y:S01]  /*35d0*/  IADD3 R0, R159, -0x2, RZ ;  /* 0xfffffffe9f007810 */ /* 0x000fe20007ffe0ff */
[----:B------:R-:W-:-:S03]  /*35e0*/  IMAD.MOV.U32 R5, RZ, RZ, c[0x0][0x1e0] ;  /* 0x00007800ff057624 */ /* 0x000fc600078e00ff */
[----:B------:R-:W-:Y:S01]  /*35f0*/  SHF.R.S32.HI R2, RZ, 0x1f, R0 ;  /* 0x0000001fff027819 */ /* 0x000fe20000011400 */
[----:B------:R-:W-:-:S04]  /*3600*/  IMAD.WIDE.U32 R6, R0, c[0x0][0x1e0], RZ ;  /* 0x0000780000067a25 */ /* 0x000fc800078e00ff */
[----:B------:R-:W-:-:S04]  /*3610*/  IMAD R2, R2, c[0x0][0x1e0], RZ ;  /* 0x0000780002027a24 */ /* 0x000fc800078e02ff */
[----:B------:R-:W-:Y:S01]  /*3620*/  IMAD R2, R0, c[0x0][0x1e4], R2 ;  /* 0x0000790000027a24 */ /* 0x000fe200078e0202 */
[----:B------:R-:W-:-:S03]  /*3630*/  LEA R0, P0, R6, R84, 0x6 ;  /* 0x0000005406007211 */ /* 0x000fc600078030ff */
[----:B------:R-:W-:Y:S01]  /*3640*/  IMAD.IADD R3, R7, 0x1, R2 ;  /* 0x0000000107037824 */ /* 0x000fe200078e0202 */
[----:B------:R-:W-:Y:S01]  /*3650*/  LEA R2, P6, R0, c[0x0][0x1c8], 0x1 ;  /* 0x0000720000027a11 */ /* 0x000fe200078c08ff */
[----:B------:R-:W-:-:S03]  /*3660*/  IMAD.MOV.U32 R7, RZ, RZ, c[0x0][0x1e4] ;  /* 0x00007900ff077624 */ /* 0x000fc600078e00ff */
[----:B------:R-:W-:Y:S02]  /*3670*/  LEA.HI.X R3, R6, R83, R3, 0x6, P0 ;  /* 0x0000005306037211 */ /* 0x000fe400000f3403 */
[----:B------:R-:W-:Y:S02]  /*3680*/  LEA R6, P0, R5, R2, 0x6 ;  /* 0x0000000205067211 */ /* 0x000fe400078030ff */
[----:B------:R-:W-:-:S04]  /*3690*/  LEA.HI.X R3, R0, c[0x0][0x1cc], R3, 0x1, P6 ;  /* 0x0000730000037a11 */ /* 0x000fc800030f0c03 */
[----:B------:R-:W-:Y:S01]  /*36a0*/  LEA.HI.X R7, R5, R3, R7, 0x6, P0 ;  /* 0x0000000305077211 */ /* 0x000fe200000f3407 */
[----:B------:R-:W-:Y:S01]  /*36b0*/  @!PT LDS RZ, [RZ] ;  /* 0x00000000fffff984 */ /* 0x000fe20000000800 */
[----:B------:R-:W-:Y:S01]  /*36c0*/  @!PT LDS RZ, [RZ] ;  /* 0x00000000fffff984 */ /* 0x000fe20000000800 */
[----:B------:R-:W-:Y:S01]  /*36d0*/  @!PT LDS RZ, [RZ] ;  /* 0x00000000fffff984 */ /* 0x000fe20000000800 */
[----:B------:R1:W-:Y:S04]  /*36e0*/  LDGSTS.E.BYPASS.LTC128B.128 [R82+0x10100], [R2.64], !P5 ;  /* 0x1010000002527fae */ /* 0x0003e8000e901d46 */
[----:B------:R1:W-:Y:S04]  /*36f0*/  LDGSTS.E.BYPASS.LTC128B.128 [R82+0x12100], [R2.64+0x80], !P4 ;  /* 0x1210008002527fae */ /* 0x0003e8000e101d46 */
[----:B------:R1:W-:Y:S04]  /*3700*/  LDGSTS.E.BYPASS.LTC128B.128 [R82+0x14100], [R2.64+0x100], !P3 ;  /* 0x1410010002527fae */ /* 0x0003e8000d901d46 */
[----:B------:R1:W-:Y:S04]  /*3710*/  LDGSTS.E.BYPASS.LTC128B.128 [R82+0x16100], [R2.64+0x180], !P2 ;  /* 0x1610018002527fae */ /* 0x0003e8000d101d46 */
[----:B------:R1:W-:Y:S04]  /*3720*/  LDGSTS.E.BYPASS.LTC128B.128 [R82+0x11100], [R6.64], !P5 ;  /* 0x1110000006527fae */ /* 0x0003e8000e901d46 */
[----:B------:R1:W-:Y:S04]  /*3730*/  LDGSTS.E.BYPASS.LTC128B.128 [R82+0x13100], [R6.64+0x80], !P4 ;  /* 0x1310008006527fae */ /* 0x0003e8000e101d46 */
[----:B------:R1:W-:Y:S04]  /*3740*/  LDGSTS.E.BYPASS.LTC128B.128 [R82+0x15100], [R6.64+0x100], !P3 ;  /* 0x1510010006527fae */ /* 0x0003e8000d901d46 */
[----:B------:R1:W-:Y:S02]  /*3750*/  LDGSTS.E.BYPASS.LTC128B.128 [R82+0x17100], [R6.64+0x180], !P2 ;  /* 0x1710018006527fae */ /* 0x0003e4000d101d46 */
.L_x_833:
[----:B------:R-:W-:Y:S05]  /*3760*/  BSYNC B0 ;  /* 0x0000000000007941 */ /* 0x000fea0003800000 */
.L_x_832:
[----:B------:R-:W2:Y:S04]  /*3770*/  LDL R0, [R1+0x108] ;  /* 0x0001080001007983 */ /* 0x000ea80000100800 */
[----:B-1----:R-:W3:Y:S04]  /*3780*/  LDL R3, [R1+0x94] ;  /* 0x0000940001037983 */ /* 0x002ee80000100800 */
[----:B------:R-:W-:Y:S04]  /*3790*/  LDSM.16.MT88.4 R56, [R251+0x800] ;  /* 0x00080000fb38783b */ /* 0x000fe80000004200 */
[----:B------:R-:W-:Y:S04]  /*37a0*/  LDSM.16.MT88.4 R40, [R252+0x800] ;  /* 0x00080000fc28783b */ /* 0x000fe80000004200 */
[----:B------:R-:W-:Y:S04]  /*37b0*/  LDSM.16.MT88.4 R64, [R252+0x2000] ;  /* 0x00200000fc40783b */ /* 0x000fe80000004200 */
[----:B------:R-:W-:Y:S04]  /*37c0*/  LDSM.16.MT88.4 R68, [R251+0x2000] ;  /* 0x00200000fb44783b */ /* 0x000fe80000004200 */
[----:B------:R-:W-:Y:S04]  /*37d0*/  LDSM.16.MT88.4 R72, [R251+0x2800] ;  /* 0x00280000fb48783b */ /* 0x000fe80000004200 */
[----:B------:R-:W-:Y:S04]  /*37e0*/  LDSM.16.MT88.4 R76, [R248+0x4000] ;  /* 0x00400000f84c783b */ /* 0x000fe80000004200 */
[----:B------:R-:W0:Y:S01]  /*37f0*/  LDGDEPBAR ;  /* 0x00000000000079af */ /* 0x000e220000000000 */
[----:B--2---:R-:W-:-:S04]  /*3800*/  IMAD.IADD R0, R0, 0x1, R128 ;  /* 0x0000000100007824 */ /* 0x004fc800078e0280 */
[----:B------:R-:W-:Y:S01]  /*3810*/  @P1 IMAD.HI.U32 R2, R0, c[0x0][0x2c8], RZ ;  /* 0x0000b20000021a27 */ /* 0x000fe200078e00ff */
[----:B------:R1:W-:Y:S04]  /*3820*/  STL [R1+0x8c], R0 ;  /* 0x00008c0001007387 */ /* 0x0003e80000100800 */
[----:B------:R-:W2:Y:S04]  /*3830*/  LDL R60, [R1+0x48] ;  /* 0x00004800013c7983 */ /* 0x000ea80000100800 */
[----:B------:R-:W4:Y:S01]  /*3840*/  LDL R127, [R1+0x4] ;  /* 0x00000400017f7983 */ /* 0x000f220000100800 */
[----:B-1----:R-:W-:Y:S01]  /*3850*/  @P1 SHF.R.U32.HI R0, RZ, c[0x0][0x2cc], R2 ;  /* 0x0000b300ff001a19 */ /* 0x002fe20000011602 */
[----:B------:R-:W-:-:S04]  /*3860*/  IMAD R2, R4, R81, 0x1 ;  /* 0x0000000104027424 */ /* 0x000fc800078e0251 */
[----:B------:R-:W1:Y:S04]  /*3870*/  SHFL.IDX PT, R5, R0, RZ, 0x1c1f ;  /* 0x001c1fff00057589 */ /* 0x000e6800000e0000 */
[----:B------:R3:W5:Y:S02]  /*3880*/  SHFL.IDX PT, R4, R0, 0x1, 0x1c1f ;  /* 0x003c1f0000047f89 */ /* 0x00076400000e0000 */
[----:B---3--:R-:W-:Y:S01]  /*3890*/  IADD3 R0, -R3, c[0x0][0x1d0], R2 ;  /* 0x0000740003007a10 */ /* 0x008fe20007ffe102 */
[----:B------:R-:W-:-:S03]  /*38a0*/  IMAD.IADD R3, R80, 0x1, -R3 ;  /* 0x0000000150037824 */ /* 0x000fc600078e0a03 */
[----:B------:R-:W-:-:S05]  /*38b0*/  IADD3 R0, R0, -c[0x0][0x168], RZ ;  /* 0x80005a0000007a10 */ /* 0x000fca0007ffe0ff */
[----:B-1----:R-:W-:-:S05]  /*38c0*/  IMAD.IADD R2, R0, 0x1, R5 ;  /* 0x0000000100027824 */ /* 0x002fca00078e0205 */
[----:B------:R-:W-:-:S04]  /*38d0*/  IMNMX R2, R3, R2, PT ;  /* 0x0000000203027217 */ /* 0x000fc80003800200 */
[C---:B------:R-:W-:Y:S02]  /*38e0*/  ISETP.GT.AND P6, PT, R2.reuse, RZ, PT ;  /* 0x000000ff0200720c */ /* 0x040fe40003fc4270 */
[----:B------:R-:W-:Y:S02]  /*38f0*/  ISETP.GT.AND P0, PT, R2, 0x1, PT ;  /* 0x000000010200780c */ /* 0x000fe40003f04270 */
[----:B------:R-:W-:Y:S02]  /*3900*/  FSEL R17, R36, -INF , P6 ;  /* 0xff80000024117808 */ /* 0x000fe40003000000 */
[----:B------:R-:W-:Y:S01]  /*3910*/  ISETP.GT.AND P6, PT, R2, 0x8, PT ;  /* 0x000000080200780c */ /* 0x000fe20003fc4270 */
[----:B-----5:R-:W-:Y:S01]  /*3920*/  IMAD.IADD R0, R0, 0x1, R4 ;  /* 0x0000000100007824 */ /* 0x020fe200078e0204 */
[----:B------:R-:W-:Y:S02]  /*3930*/  FSEL R10, R37, -INF , P0 ;  /* 0xff800000250a7808 */ /* 0x000fe40000000000 */
[----:B------:R-:W-:-:S02]  /*3940*/  FSEL R9, R52, -INF , P6 ;  /* 0xff80000034097808 */ /* 0x000fc40003000000 */
[C---:B------:R-:W-:Y:S02]  /*3950*/  ISETP.GT.AND P0, PT, R2.reuse, 0x9, PT ;  /* 0x000000090200780c */ /* 0x040fe40003f04270 */
[----:B------:R-:W-:Y:S02]  /*3960*/  ISETP.GT.AND P6, PT, R2, 0x10, PT ;  /* 0x000000100200780c */ /* 0x000fe40003fc4270 */
[----:B------:R-:W-:Y:S02]  /*3970*/  FMNMX.FTZ R5, R17, R10, !PT ;  /* 0x0000000a11057209 */ /* 0x000fe40007810000 */
[----:B------:R-:W-:Y:S02]  /*3980*/  IMNMX R0, R3, R0, PT ;  /* 0x0000000003007217 */ /* 0x000fe40003800200 */
[----:B------:R-:W-:Y:S02]  /*3990*/  FSEL R4, R53, -INF , P0 ;  /* 0xff80000035047808 */ /* 0x000fe40000000000 */
[----:B------:R-:W-:-:S02]  /*39a0*/  FSEL R3, R32, -INF , P6 ;  /* 0xff80000020037808 */ /* 0x000fc40003000000 */
[C---:B------:R-:W-:Y:S02]  /*39b0*/  ISETP.GT.AND P0, PT, R2.reuse, 0x11, PT ;  /* 0x000000110200780c */ /* 0x040fe40003f04270 */
[----:B------:R-:W-:Y:S02]  /*39c0*/  ISETP.GT.AND P6, PT, R2, 0x18, PT ;  /* 0x000000180200780c */ /* 0x000fe40003fc4270 */
[----:B------:R-:W-:Y:S02]  /*39d0*/  FMNMX.FTZ R5, R9, R5, !PT ;  /* 0x0000000509057209 */ /* 0x000fe40007810000 */
[----:B------:R-:W-:Y:S02]  /*39e0*/  FSEL R8, R33, -INF , P0 ;  /* 0xff80000021087808 */ /* 0x000fe40000000000 */
[----:B------:R-:W-:Y:S02]  /*39f0*/  FSEL R7, R48, -INF , P6 ;  /* 0xff80000030077808 */ /* 0x000fe40003000000 */
[----:B------:R-:W-:-:S02]  /*3a00*/  FMNMX.FTZ R5, R4, R5, !PT ;  /* 0x0000000504057209 */ /* 0x000fc40007810000 */
[C---:B------:R-:W-:Y:S02]  /*3a10*/  ISETP.GT.AND P0, PT, R2.reuse, 0x19, PT ;  /* 0x000000190200780c */ /* 0x040fe40003f04270 */
[----:B------:R-:W-:Y:S02]  /*3a20*/  ISETP.GT.AND P6, PT, R2, 0x20, PT ;  /* 0x000000200200780c */ /* 0x000fe40003fc4270 */
[----:B------:R-:W-:Y:S02]  /*3a30*/  FMNMX.FTZ R5, R3, R5, !PT ;  /* 0x0000000503057209 */ /* 0x000fe40007810000 */
[----:B------:R-:W-:Y:S02]  /*3a40*/  FSEL R16, R49, -INF , P0 ;  /* 0xff80000031107808 */ /* 0x000fe40000000000 */
[----:B------:R-:W-:Y:S02]  /*3a50*/  FSEL R111, R28, -INF , P6 ;  /* 0xff8000001c6f7808 */ /* 0x000fe40003000000 */
[----:B------:R-:W-:-:S02]  /*3a60*/  ISETP.GT.AND P0, PT, R2, 0x21, PT ;  /* 0x000000210200780c */ /* 0x000fc40003f04270 */
[----:B------:R-:W-:Y:S02]  /*3a70*/  ISETP.GT.AND P6, PT, R2, 0x28, PT ;  /* 0x000000280200780c */ /* 0x000fe40003fc4270 */
[----:B------:R-:W-:Y:S02]  /*3a80*/  FMNMX.FTZ R5, R8, R5, !PT ;  /* 0x0000000508057209 */ /* 0x000fe40007810000 */
[----:B------:R-:W-:Y:S02]  /*3a90*/  FSEL R110, R29, -INF , P0 ;  /* 0xff8000001d6e7808 */ /* 0x000fe40000000000 */
[----:B------:R-:W-:Y:S02]  /*3aa0*/  FSEL R109, R44, -INF , P6 ;  /* 0xff8000002c6d7808 */ /* 0x000fe40003000000 */
[C---:B------:R-:W-:Y:S02]  /*3ab0*/  ISETP.GT.AND P0, PT, R2.reuse, 0x29, PT ;  /* 0x000000290200780c */ /* 0x040fe40003f04270 */
[----:B------:R-:W-:-:S02]  /*3ac0*/  ISETP.GT.AND P6, PT, R2, 0x30, PT ;  /* 0x000000300200780c */ /* 0x000fc40003fc4270 */
[----:B------:R-:W-:Y:S02]  /*3ad0*/  FMNMX.FTZ R5, R7, R5, !PT ;  /* 0x0000000507057209 */ /* 0x000fe40007810000 */
[----:B------:R-:W-:Y:S02]  /*3ae0*/  FSEL R107, R45, -INF , P0 ;  /* 0xff8000002d6b7808 */ /* 0x000fe40000000000 */
[----:B------:R-:W-:Y:S02]  /*3af0*/  FSEL R104, R20, -INF , P6 ;  /* 0xff80000014687808 */ /* 0x000fe40003000000 */
[----:B------:R-:W-:Y:S02]  /*3b00*/  ISETP.GT.AND P0, PT, R2, 0x31, PT ;  /* 0x000000310200780c */ /* 0x000fe40003f04270 */
[----:B------:R-:W-:Y:S02]  /*3b10*/  ISETP.GT.AND P6, PT, R0, RZ, PT ;  /* 0x000000ff0000720c */ /* 0x000fe40003fc4270 */
[----:B------:R-:W-:-:S02]  /*3b20*/  FMNMX.FTZ R5, R16, R5, !PT ;  /* 0x0000000510057209 */ /* 0x000fc40007810000 */
[----:B------:R-:W-:Y:S02]  /*3b30*/  FSEL R103, R21, -INF , P0 ;  /* 0xff80000015677808 */ /* 0x000fe40000000000 */
[----:B------:R-:W-:Y:S02]  /*3b40*/  FSEL R15, R38, -INF , P6 ;  /* 0xff800000260f7808 */ /* 0x000fe40003000000 */
[----:B------:R-:W-:Y:S02]  /*3b50*/  FMNMX.FTZ R5, R111, R5, !PT ;  /* 0x000000056f057209 */ /* 0x000fe40007810000 */
[C---:B------:R-:W-:Y:S02]  /*3b60*/  ISETP.GT.AND P0, PT, R0.reuse, 0x1, PT ;  /* 0x000000010000780c */ /* 0x040fe40003f04270 */
[----:B------:R-:W-:Y:S02]  /*3b70*/  ISETP.GT.AND P6, PT, R0, 0x8, PT ;  /* 0x000000080000780c */ /* 0x000fe40003fc4270 */
[----:B------:R-:W-:-:S02]  /*3b80*/  FMNMX.FTZ R5, R110, R5, !PT ;  /* 0x000000056e057209 */ /* 0x000fc40007810000 */
[----:B------:R-:W-:Y:S02]  /*3b90*/  FSEL R14, R39, -INF , P0 ;  /* 0xff800000270e7808 */ /* 0x000fe40000000000 */
[----:B------:R-:W-:Y:S01]  /*3ba0*/  FSEL R13, R54, -INF , P6 ;  /* 0xff800000360d7808 */ /* 0x000fe20003000000 */
[----:B------:R-:W-:Y:S01]  /*3bb0*/  LDSM.16.MT88.4 R36, [R248+0x800] ;  /* 0x00080000f824783b */ /* 0x000fe20000004200 */
[----:B------:R-:W-:Y:S02]  /*3bc0*/  ISETP.GT.AND P6, PT, R2, 0x38, PT ;  /* 0x000000380200780c */ /* 0x000fe40003fc4270 */
[----:B------:R-:W-:Y:S02]  /*3bd0*/  FMNMX.FTZ R5, R109, R5, !PT ;  /* 0x000000056d057209 */ /* 0x000fe40007810000 */
[----:B------:R-:W-:Y:S02]  /*3be0*/  ISETP.GT.AND P0, PT, R0, 0x9, PT ;  /* 0x000000090000780c */ /* 0x000fe40003f04270 */
[----:B------:R-:W-:-:S02]  /*3bf0*/  FMNMX.FTZ R6, R15, R14, !PT ;  /* 0x0000000e0f067209 */ /* 0x000fc40007810000 */
[----:B------:R-:W-:Y:S02]  /*3c00*/  FSEL R97, R24, -INF , P6 ;  /* 0xff80000018617808 */ /* 0x000fe40003000000 */
[----:B------:R-:W-:Y:S02]  /*3c10*/  ISETP.GT.AND P6, PT, R0, 0x10, PT ;  /* 0x000000100000780c */ /* 0x000fe40003fc4270 */
[----:B------:R-:W-:Y:S02]  /*3c20*/  FMNMX.FTZ R5, R107, R5, !PT ;  /* 0x000000056b057209 */ /* 0x000fe40007810000 */
[----:B------:R-:W-:Y:S02]  /*3c30*/  FSEL R12, R55, -INF , P0 ;  /* 0xff800000370c7808 */ /* 0x000fe40000000000 */
[----:B------:R-:W-:Y:S02]  /*3c40*/  FMNMX.FTZ R18, R13, R6, !PT ;  /* 0x000000060d127209 */ /* 0x000fe40007810000 */
[----:B------:R-:W-:-:S02]  /*3c50*/  FSEL R11, R34, -INF , P6 ;  /* 0xff800000220b7808 */ /* 0x000fc40003000000 */
[----:B------:R-:W-:Y:S02]  /*3c60*/  FMNMX.FTZ R5, R104, R5, !PT ;  /* 0x0000000568057209 */ /* 0x000fe40007810000 */
[----:B------:R-:W-:Y:S02]  /*3c70*/  ISETP.GT.AND P6, PT, R2, 0x39, PT ;  /* 0x000000390200780c */ /* 0x000fe40003fc4270 */
[----:B------:R-:W-:Y:S02]  /*3c80*/  ISETP.GT.AND P0, PT, R0, 0x11, PT ;  /* 0x000000110000780c */ /* 0x000fe40003f04270 */
[----:B------:R-:W-:Y:S02]  /*3c90*/  FMNMX.FTZ R18, R12, R18, !PT ;  /* 0x000000120c127209 */ /* 0x000fe40007810000 */
[----:B------:R-:W-:Y:S02]  /*3ca0*/  FMNMX.FTZ R2, R103, R5, !PT ;  /* 0x0000000567027209 */ /* 0x000fe40007810000 */
[----:B------:R-:W-:-:S02]  /*3cb0*/  FSEL R96, R25, -INF , P6 ;  /* 0xff80000019607808 */ /* 0x000fc40003000000 */
[----:B------:R-:W-:Y:S02]  /*3cc0*/  FSEL R6, R35, -INF , P0 ;  /* 0xff80000023067808 */ /* 0x000fe40000000000 */
[C---:B------:R-:W-:Y:S02]  /*3cd0*/  ISETP.GT.AND P6, PT, R0.reuse, 0x18, PT ;  /* 0x000000180000780c */ /* 0x040fe40003fc4270 */
[----:B------:R-:W-:Y:S02]  /*3ce0*/  FMNMX.FTZ R18, R11, R18, !PT ;  /* 0x000000120b127209 */ /* 0x000fe40007810000 */
[----:B------:R-:W-:Y:S02]  /*3cf0*/  FMNMX.FTZ R2, R97, R2, !PT ;  /* 0x0000000261027209 */ /* 0x000fe40007810000 */
[----:B------:R-:W-:Y:S02]  /*3d00*/  ISETP.GT.AND P0, PT, R0, 0x19, PT ;  /* 0x000000190000780c */ /* 0x000fe40003f04270 */
[----:B------:R-:W-:-:S02]  /*3d10*/  FSEL R5, R50, -INF , P6 ;  /* 0xff80000032057808 */ /* 0x000fc40003000000 */
[----:B------:R-:W-:Y:S02]  /*3d20*/  FMNMX.FTZ R19, R6, R18, !PT ;  /* 0x0000001206137209 */ /* 0x000fe40007810000 */
[----:B------:R-:W-:Y:S02]  /*3d30*/  FMNMX.FTZ R157, R96, R2, !PT ;  /* 0x00000002609d7209 */ /* 0x000fe40007810000 */
[----:B------:R-:W-:Y:S02]  /*3d40*/  FSEL R18, R51, -INF , P0 ;  /* 0xff80000033127808 */ /* 0x000fe40000000000 */
[C---:B------:R-:W-:Y:S02]  /*3d50*/  ISETP.GT.AND P6, PT, R0.reuse, 0x20, PT ;  /* 0x000000200000780c */ /* 0x040fe40003fc4270 */
[----:B------:R-:W-:Y:S02]  /*3d60*/  FMNMX.FTZ R2, R5, R19, !PT ;  /* 0x0000001305027209 */ /* 0x000fe40007810000 */
[----:B------:R-:W-:-:S02]  /*3d70*/  ISETP.GT.AND P0, PT, R0, 0x21, PT ;  /* 0x000000210000780c */ /* 0x000fc40003f04270 */
[----:B------:R-:W-:Y:S02]  /*3d80*/  FSEL R100, R30, -INF , P6 ;  /* 0xff8000001e647808 */ /* 0x000fe40003000000 */
[----:B------:R-:W-:Y:S02]  /*3d90*/  FMNMX.FTZ R2, R18, R2, !PT ;  /* 0x0000000212027209 */ /* 0x000fe40007810000 */
[----:B------:R-:W-:Y:S02]  /*3da0*/  FSEL R102, R31, -INF , P0 ;  /* 0xff8000001f667808 */ /* 0x000fe40000000000 */
[----:B------:R-:W-:Y:S01]  /*3db0*/  ISETP.GT.AND P6, PT, R0, 0x28, PT ;  /* 0x000000280000780c */ /* 0x000fe20003fc4270 */
[----:B------:R-:W1:Y:S01]  /*3dc0*/  SHFL.BFLY PT, R19, R157, 0x2, 0x1f ;  /* 0x0c401f009d137f89 */ /* 0x000e6200000e0000 */
[----:B------:R-:W-:Y:S02]  /*3dd0*/  FMNMX.FTZ R2, R100, R2, !PT ;  /* 0x0000000264027209 */ /* 0x000fe40007810000 */
[----:B------:R-:W-:Y:S01]  /*3de0*/  ISETP.GT.AND P0, PT, R0, 0x29, PT ;  /* 0x000000290000780c */ /* 0x000fe20003f04270 */
[----:B------:R-:W-:Y:S01]  /*3df0*/  LDSM.16.MT88.4 R28, [R252] ;  /* 0x00000000fc1c783b */ /* 0x000fe20000004200 */
[----:B------:R-:W-:-:S02]  /*3e00*/  FSEL R101, R46, -INF , P6 ;  /* 0xff8000002e657808 */ /* 0x000fc40003000000 */
[----:B------:R-:W-:Y:S02]  /*3e10*/  FMNMX.FTZ R2, R102, R2, !PT ;  /* 0x0000000266027209 */ /* 0x000fe40007810000 */
[----:B------:R-:W-:Y:S02]  /*3e20*/  FSEL R108, R47, -INF , P0 ;  /* 0xff8000002f6c7808 */ /* 0x000fe40000000000 */
[C---:B------:R-:W-:Y:S01]  /*3e30*/  ISETP.GT.AND P6, PT, R0.reuse, 0x30, PT ;  /* 0x000000300000780c */ /* 0x040fe20003fc4270 */
[----:B------:R-:W-:Y:S01]  /*3e40*/  LDSM.16.MT88.4 R44, [R251] ;  /* 0x00000000fb2c783b */ /* 0x000fe20000004200 */
[----:B------:R-:W-:Y:S02]  /*3e50*/  FMNMX.FTZ R2, R101, R2, !PT ;  /* 0x0000000265027209 */ /* 0x000fe40007810000 */
[----:B------:R-:W-:Y:S02]  /*3e60*/  ISETP.GT.AND P0, PT, R0, 0x31, PT ;  /* 0x000000310000780c */ /* 0x000fe40003f04270 */
[----:B------:R-:W-:-:S02]  /*3e70*/  FSEL R106, R22, -INF , P6 ;  /* 0xff800000166a7808 */ /* 0x000fc40003000000 */
[----:B------:R-:W-:Y:S02]  /*3e80*/  FMNMX.FTZ R2, R108, R2, !PT ;  /* 0x000000026c027209 */ /* 0x000fe40007810000 */
[----:B------:R-:W-:Y:S02]  /*3e90*/  FSEL R105, R23, -INF , P0 ;  /* 0xff80000017697808 */ /* 0x000fe40000000000 */
[----:B------:R-:W-:Y:S01]  /*3ea0*/  ISETP.GT.AND P6, PT, R0, 0x38, PT ;  /* 0x000000380000780c */ /* 0x000fe20003fc4270 */
[----:B------:R-:W-:Y:S01]  /*3eb0*/  LDSM.16.MT88.4 R20, [R248] ;  /* 0x00000000f814783b */ /* 0x000fe20000004200 */
[----:B------:R-:W-:Y:S02]  /*3ec0*/  FMNMX.FTZ R2, R106, R2, !PT ;  /* 0x000000026a027209 */ /* 0x000fe40007810000 */
[----:B------:R-:W-:Y:S02]  /*3ed0*/  ISETP.GT.AND P0, PT, R0, 0x39, PT ;  /* 0x000000390000780c */ /* 0x000fe40003f04270 */
[----:B------:R-:W-:-:S02]  /*3ee0*/  FSEL R99, R26, -INF , P6 ;  /* 0xff8000001a637808 */ /* 0x000fc40003000000 */
[----:B------:R-:W-:Y:S02]  /*3ef0*/  FMNMX.FTZ R156, R105, R2, !PT ;  /* 0x00000002699c7209 */ /* 0x000fe40007810000 */
[----:B------:R-:W-:Y:S02]  /*3f00*/  FSEL R98, R27, -INF , P0 ;  /* 0xff8000001b627808 */ /* 0x000fe40000000000 */
[----:B------:R-:W-:-:S04]  /*3f10*/  FMNMX.FTZ R156, R99, R156, !PT ;  /* 0x0000009c639c7209 */ /* 0x000fc80007810000 */
[----:B------:R-:W-:Y:S02]  /*3f20*/  FMNMX.FTZ R156, R98, R156, !PT ;  /* 0x0000009c629c7209 */ /* 0x000fe40007810000 */
[----:B-1----:R-:W-:-:S03]  /*3f30*/  FMNMX.FTZ R157, R157, R19, !PT ;  /* 0x000000139d9d7209 */ /* 0x002fc60007810000 */
[----:B------:R-:W1:Y:S04]  /*3f40*/  SHFL.BFLY PT, R19, R156, 0x2, 0x1f ;  /* 0x0c401f009c137f89 */ /* 0x000e6800000e0000 */
[----:B------:R-:W3:Y:S01]  /*3f50*/  SHFL.BFLY PT, R0, R157, 0x1, 0x1f ;  /* 0x0c201f009d007f89 */ /* 0x000ee200000e0000 */
[----:B-1----:R-:W-:Y:S02]  /*3f60*/  FMNMX.FTZ R156, R156, R19, !PT ;  /* 0x000000139c9c7209 */ /* 0x002fe40007810000 */
[----:B---3--:R-:W-:-:S03]  /*3f70*/  FMNMX.FTZ R157, R157, R0, !PT ;  /* 0x000000009d9d7209 */ /* 0x008fc60007810000 */
[----:B------:R-:W1:Y:S01]  /*3f80*/  SHFL.BFLY PT, R0, R156, 0x1, 0x1f ;  /* 0x0c201f009c007f89 */ /* 0x000e6200000e0000 */
[C---:B------:R-:W-:Y:S01]  /*3f90*/  FSETP.NEU.FTZ.AND P0, PT, R157.reuse, -INF , PT ;  /* 0xff8000009d00780b */ /* 0x040fe20003f1d000 */
[----:B------:R-:W-:Y:S02]  /*3fa0*/  FMUL.FTZ R2, R157, c[0x0][0x2d0] ;  /* 0x0000b4009d027a20 */ /* 0x000fe40000410000 */
[----:B--2---:R-:W2:Y:S03]  /*3fb0*/  LDSM.16.MT88.4 R24, [R60] ;  /* 0x000000003c18783b */ /* 0x004ea60000004200 */
[----:B------:R-:W-:Y:S01]  /*3fc0*/  FSEL R2, R2, RZ, P0 ;  /* 0x000000ff02027208 */ /* 0x000fe20000000000 */
[----:B----4-:R-:W-:Y:S04]  /*3fd0*/  LDSM.16.MT88.4 R60, [R127+0x800] ;  /* 0x000800007f3c783b */ /* 0x010fe80000004200 */
[----:B------:R-:W-:Y:S01]  /*3fe0*/  FFMA.FTZ R3, R3, c[0x0][0x2d0], -R2 ;  /* 0x0000b40003037a23 */ /* 0x000fe20000010802 */
[----:B------:R-:W-:Y:S01]  /*3ff0*/  LDSM.16.MT88.4 R52, [R127+0x2000] ;  /* 0x002000007f34783b */ /* 0x000fe20000004200 */
[----:B-1----:R-:W-:-:S04]  /*4000*/  FMNMX.FTZ R156, R156, R0, !PT ;  /* 0x000000009c9c7209 */ /* 0x002fc80007810000 */
[C---:B------:R-:W-:Y:S01]  /*4010*/  FSETP.NEU.FTZ.AND P0, PT, R156.reuse, -INF , PT ;  /* 0xff8000009c00780b */ /* 0x040fe20003f1d000 */
[----:B------:R-:W-:Y:S01]  /*4020*/  FMUL.FTZ R0, R156, c[0x0][0x2d0] ;  /* 0x0000b4009c007a20 */ /* 0x000fe20000410000 */
[----:B------:R1:W-:Y:S04]  /*4030*/  MUFU.EX2 R90, R3 ;  /* 0x00000003005a7308 */ /* 0x0003e80000000800 */
[----:B------:R-:W-:Y:S01]  /*4040*/  FSEL R0, R0, RZ, P0 ;  /* 0x000000ff00007208 */ /* 0x000fe20000000000 */
[--C-:B------:R-:W-:Y:S02]  /*4050*/  FFMA.FTZ R17, R17, c[0x0][0x2d0], -R2.reuse ;  /* 0x0000b40011117a23 */ /* 0x100fe40000010802 */
[--C-:B------:R-:W-:Y:S02]  /*4060*/  FFMA.FTZ R10, R10, c[0x0][0x2d0], -R2.reuse ;  /* 0x0000b4000a0a7a23 */ /* 0x100fe40000010802 */
[----:B------:R-:W-:-:S02]  /*4070*/  FFMA.FTZ R9, R9, c[0x0][0x2d0], -R2 ;  /* 0x0000b40009097a23 */ /* 0x000fc40000010802 */
[----:B------:R-:W-:Y:S02]  /*4080*/  FFMA.FTZ R4, R4, c[0x0][0x2d0], -R2 ;  /* 0x0000b40004047a23 */ /* 0x000fe40000010802 */
[--C-:B-1----:R-:W-:Y:S02]  /*4090*/  FFMA.FTZ R3, R13, c[0x0][0x2d0], -R0.reuse ;  /* 0x0000b4000d037a23 */ /* 0x102fe40000010800 */
[--C-:B------:R-:W-:Y:S02]  /*40a0*/  FFMA.FTZ R15, R15, c[0x0][0x2d0], -R0.reuse ;  /* 0x0000b4000f0f7a23 */ /* 0x100fe40000010800 */
[----:B------:R1:W-:Y:S01]  /*40b0*/  MUFU.EX2 R82, R3 ;  /* 0x0000000300527308 */ /* 0x0003e20000000800 */
[----:B------:R-:W-:-:S07]  /*40c0*/  FFMA.FTZ R14, R14, c[0x0][0x2d0], -R0 ;  /* 0x0000b4000e0e7a23 */ /* 0x000fce0000010800 */
[----:B------:R-:W-:Y:S01]  /*40d0*/  MUFU.EX2 R85, R17 ;  /* 0x0000001100557308 */ /* 0x000fe20000000800 */
[----:B-1----:R-:W-:-:S07]  /*40e0*/  FFMA.FTZ R3, R12, c[0x0][0x2d0], -R0 ;  /* 0x0000b4000c037a23 */ /* 0x002fce0000010800 */
[----:B------:R-:W1:Y:S08]  /*40f0*/  MUFU.EX2 R83, R10 ;  /* 0x0000000a00537308 */ /* 0x000e700000000800 */
[----:B------:R-:W-:Y:S08]  /*4100*/  MUFU.EX2 R87, R9 ;  /* 0x0000000900577308 */ /* 0x000ff00000000800 */
[----:B------:R-:W3:Y:S08]  /*4110*/  MUFU.EX2 R89, R4 ;  /* 0x0000000400597308 */ /* 0x000ef00000000800 */
[----:B------:R-:W-:Y:S08]  /*4120*/  MUFU.EX2 R81, R15 ;  /* 0x0000000f00517308 */ /* 0x000ff00000000800 */
[----:B------:R-:W4:Y:S08]  /*4130*/  MUFU.EX2 R80, R14 ;  /* 0x0000000e00507308 */ /* 0x000f300000000800 */
[----:B------:R5:W2:Y:S01]  /*4140*/  MUFU.EX2 R84, R3 ;  /* 0x0000000300547308 */ /* 0x000aa20000000800 */
[----:B-1----:R-:W-:Y:S01]  /*4150*/  F2FP.PACK_AB R12, R83, R85 ;  /* 0x00000055530c723e */ /* 0x002fe200000000ff */
[----:B------:R-:W-:-:S02]  /*4160*/  FFMA.FTZ R7, R7, c[0x0][0x2d0], -R2 ;  /* 0x0000b40007077a23 */ /* 0x000fc40000010802 */
[----:B-----5:R-:W-:-:S04]  /*4170*/  FFMA.FTZ R3, R11, c[0x0][0x2d0], -R0 ;  /* 0x0000b4000b037a23 */ /* 0x020fc80000010800 */
[----:B------:R1:W-:Y:S01]  /*4180*/  MUFU.EX2 R86, R3 ;  /* 0x0000000300567308 */ /* 0x0003e20000000800 */
[----:B---3--:R-:W-:Y:S02]  /*4190*/  F2FP.PACK_AB R14, R89, R87 ;  /* 0x00000057590e723e */ /* 0x008fe400000000ff */
[----:B----4-:R-:W-:Y:S02]  /*41a0*/  F2FP.PACK_AB R13, R80, R81 ;  /* 0x00000051500d723e */ /* 0x010fe400000000ff */
[----:B--2---:R-:W-:Y:S01]  /*41b0*/  F2FP.PACK_AB R15, R84, R82 ;  /* 0x00000052540f723e */ /* 0x004fe200000000ff */
[----:B------:R-:W-:Y:S02]  /*41c0*/  FFMA.FTZ R8, R8, c[0x0][0x2d0], -R2 ;  /* 0x0000b40008087a23 */ /* 0x000fe40000010802 */
[----:B-1----:R-:W-:-:S04]  /*41d0*/  FFMA.FTZ R3, R6, c[0x0][0x2d0], -R0 ;  /* 0x0000b40006037a23 */ /* 0x002fc80000010800 */
[----:B------:R1:W-:Y:S01]  /*41e0*/  MUFU.EX2 R88, R3 ;  /* 0x0000000300587308 */ /* 0x0003e20000000800 */
[----:B------:R-:W-:-:S07]  /*41f0*/  FFMA.FTZ R16, R16, c[0x0][0x2d0], -R2 ;  /* 0x0000b40010107a23 */ /* 0x000fce0000010802 */
[----:B------:R2:W-:Y:S01]  /*4200*/  MUFU.EX2 R94, R7 ;  /* 0x00000007005e7308 */ /* 0x0005e20000000800 */
[----:B-1----:R-:W-:-:S07]  /*4210*/  FFMA.FTZ R3, R5, c[0x0][0x2d0], -R0 ;  /* 0x0000b40005037a23 */ /* 0x002fce0000010800 */
[----:B------:R1:W-:Y:S01]  /*4220*/  MUFU.EX2 R92, R3 ;  /* 0x00000003005c7308 */ /* 0x0003e20000000800 */
[C---:B--2---:R-:W-:Y:S07]  /*4230*/  HMMA.16816.F32 R4, R12.reuse, R20, RZ ;  /* 0x000000140c04723c */ /* 0x044fee00000018ff */
[----:B------:R-:W2:Y:S01]  /*4240*/  MUFU.EX2 R93, R8 ;  /* 0x00000008005d7308 */ /* 0x000ea20000000800 */
[----:B------:R-:W-:Y:S01]  /*4250*/  HMMA.16816.F32 R20, R12, R22, RZ ;  /* 0x000000160c14723c */ /* 0x000fe200000018ff */
[----:B-1----:R-:W-:-:S06]  /*4260*/  FFMA.FTZ R3, R18, c[0x0][0x2d0], -R0 ;  /* 0x0000b40012037a23 */ /* 0x002fcc0000010800 */
[----:B------:R-:W1:Y:S08]  /*4270*/  MUFU.EX2 R95, R16 ;  /* 0x00000010005f7308 */ /* 0x000e700000000800 */
[----:B------:R-:W3:Y:S01]  /*4280*/  MUFU.EX2 R91, R3 ;  /* 0x00000003005b7308 */ /* 0x000ee20000000800 */
[----:B--2---:R-:W-:Y:S02]  /*4290*/  F2FP.PACK_AB R8, R93, R90 ;  /* 0x0000005a5d08723e */ /* 0x004fe400000000ff */
[----:B------:R-:W-:-:S02]  /*42a0*/  F2FP.PACK_AB R9, R88, R86 ;  /* 0x000000565809723e */ /* 0x000fc400000000ff */
[----:B-1----:R-:W-:Y:S02]  /*42b0*/  F2FP.PACK_AB R10, R95, R94 ;  /* 0x0000005e5f0a723e */ /* 0x002fe400000000ff */
[----:B---3--:R-:W-:-:S07]  /*42c0*/  F2FP.PACK_AB R11, R91, R92 ;  /* 0x0000005c5b0b723e */ /* 0x008fce00000000ff */
[C---:B------:R-:W-:Y:S08]  /*42d0*/  HMMA.16816.F32 R160, R8.reuse, R36, R4 ;  /* 0x0000002408a0723c */ /* 0x040ff00000001804 */
[----:B------:R-:W-:Y:S01]  /*42e0*/  HMMA.16816.F32 R4, R8, R38, R20 ;  /* 0x000000260804723c */ /* 0x000fe20000001814 */
[----:B------:R-:W1:Y:S07]  /*42f0*/  LDSM.16.MT88.4 R20, [R248+0x2000] ;  /* 0x00200000f814783b */ /* 0x000e6e0000004200 */
[C---:B------:R-:W-:Y:S11]  /*4300*/  HMMA.16816.F32 R32, R12.reuse, R28, RZ ;  /* 0x0000001c0c20723c */ /* 0x040ff600000018ff */
[----:B------:R-:W-:Y:S05]  /*4310*/  @!UPT UIADD3 URZ, URZ, URZ, URZ ;  /* 0x0000003f3f3ff290 */ /* 0x000fea000fffe03f */
[----:B------:R-:W-:Y:S02]  /*4320*/  IMAD.MOV.U32 R119, RZ, RZ, R6 ;  /* 0x000000ffff777224 */ /* 0x000fe400078e0006 */
[----:B------:R-:W-:Y:S02]  /*4330*/  IMAD.MOV.U32 R118, RZ, RZ, R5 ;  /* 0x000000ffff767224 */ /* 0x000fe400078e0005 */
[----:B------:R-:W-:Y:S02]  /*4340*/  IMAD.MOV.U32 R117, RZ, RZ, R7 ;  /* 0x000000ffff757224 */ /* 0x000fe400078e0007 */
[----:B------:R-:W-:Y:S02]  /*4350*/  IMAD.MOV.U32 R129, RZ, RZ, R4 ;  /* 0x000000ffff817224 */ /* 0x000fe400078e0004 */
[C---:B------:R-:W-:Y:S08]  /*4360*/  HMMA.16816.F32 R4, R12.reuse, R44, RZ ;  /* 0x0000002c0c04723c */ /* 0x040ff000000018ff */
[----:B------:R-:W-:Y:S11]  /*4370*/  HMMA.16816.F32 R16, R12, R30, RZ ;  /* 0x0000001e0c10723c */ /* 0x000ff600000018ff */
[----:B------:R-:W-:Y:S05]  /*4380*/  @!UPT UIADD3 URZ, URZ, URZ, URZ ;  /* 0x0000003f3f3ff290 */ /* 0x000fea000fffe03f */
[C---:B------:R-:W-:Y:S08]  /*4390*/  HMMA.16816.F32 R28, R8.reuse, R56, R4 ;  /* 0x00000038081c723c */ /* 0x040ff00000001804 */
[C---:B------:R-:W-:Y:S08]  /*43a0*/  HMMA.16816.F32 R132, R8.reuse, R40, R32 ;  /* 0x000000280884723c */ /* 0x040ff00000001820 */
[----:B------:R-:W-:Y:S01]  /*43b0*/  HMMA.16816.F32 R140, R8, R42, R16 ;  /* 0x0000002a088c723c */ /* 0x000fe20000001810 */
[----:B------:R-:W2:Y:S07]  /*43c0*/  LDSM.16.MT88.4 R40, [R252+0x2800] ;  /* 0x00280000fc28783b */ /* 0x000eae0000004200 */
[----:B------:R-:W-:Y:S01]  /*43d0*/  HMMA.16816.F32 R48, R12, R46, RZ ;  /* 0x0000002e0c30723c */ /* 0x000fe200000018ff */
[----:B------:R-:W3:Y:S01]  /*43e0*/  LDSM.16.MT88.4 R44, [R248+0x2800] ;  /* 0x00280000f82c783b */ /* 0x000ee20000004200 */
[----:B------:R-:W-:Y:S01]  /*43f0*/  MOV R115, R29 ;  /* 0x0000001d00737202 */ /* 0x000fe20000000f00 */
[----:B------:R-:W-:-:S02]  /*4400*/  IMAD.MOV.U32 R114, RZ, RZ, R30 ;  /* 0x000000ffff727224 */ /* 0x000fc400078e001e */
[----:B------:R-:W-:Y:S02]  /*4410*/  IMAD.MOV.U32 R113, RZ, RZ, R31 ;  /* 0x000000ffff717224 */ /* 0x000fe400078e001f */
[----:B------:R-:W-:Y:S01]  /*4420*/  IMAD.MOV.U32 R3, RZ, RZ, R28 ;  /* 0x000000ffff037224 */ /* 0x000fe200078e001c */
[C---:B------:R-:W-:Y:S08]  /*4430*/  HMMA.16816.F32 R36, R12.reuse, R24, RZ ;  /* 0x000000180c24723c */ /* 0x040ff000000018ff */
[C---:B------:R-:W-:Y:S08]  /*4440*/  HMMA.16816.F32 R32, R12.reuse, R26, RZ ;  /* 0x0000001a0c20723c */ /* 0x040ff000000018ff */
[C---:B-1----:R-:W-:Y:S08]  /*4450*/  HMMA.16816.F32 R28, R12.reuse, R20, RZ ;  /* 0x000000140c1c723c */ /* 0x042ff000000018ff */
[C---:B------:R-:W-:Y:S08]  /*4460*/  HMMA.16816.F32 R24, R12.reuse, R22, RZ ;  /* 0x000000160c18723c */ /* 0x040ff000000018ff */
[C---:B------:R-:W-:Y:S08]  /*4470*/  HMMA.16816.F32 R20, R12.reuse, R64, RZ ;  /* 0x000000400c14723c */ /* 0x040ff000000018ff */
[C---:B------:R-:W-:Y:S08]  /*4480*/  HMMA.16816.F32 R4, R12.reuse, R68, RZ ;  /* 0x000000440c04723c */ /* 0x040ff000000018ff */
[----:B------:R-:W-:Y:S08]  /*4490*/  HMMA.16816.F32 R16, R12, R66, RZ ;  /* 0x000000420c10723c */ /* 0x000ff000000018ff */
[C---:B--2---:R-:W-:Y:S08]  /*44a0*/  HMMA.16816.F32 R20, R8.reuse, R40, R20 ;  /* 0x000000280814723c */ /* 0x044ff00000001814 */
[C---:B------:R-:W-:Y:S01]  /*44b0*/  HMMA.16816.F32 R148, R8.reuse, R58, R48 ;  /* 0x0000003a0894723c */ /* 0x040fe20000001830 */
[----:B------:R-:W1:Y:S04]  /*44c0*/  LDSM.16.MT88.4 R48, [R127+0x2800] ;  /* 0x002800007f30783b */ /* 0x000e680000004200 */
[----:B------:R-:W-:Y:S03]  /*44d0*/  LDSM.16.MT88.4 R56, [R248+0x4800] ;  /* 0x00480000f838783b */ /* 0x000fe60000004200 */
[C---:B------:R-:W-:Y:S01]  /*44e0*/  HMMA.16816.F32 R136, R8.reuse, R60, R36 ;  /* 0x0000003c0888723c */ /* 0x040fe20000001824 */
[----:B------:R-:W2:Y:S07]  /*44f0*/  LDSM.16.MT88.4 R36, [R252+0x4000] ;  /* 0x00400000fc24783b */ /* 0x000eae0000004200 */
[C---:B---3--:R-:W-:Y:S08]  /*4500*/  HMMA.16816.F32 R28, R8.reuse, R44, R28 ;  /* 0x0000002c081c723c */ /* 0x048ff0000000181c */
[----:B------:R-:W-:Y:S01]  /*4510*/  HMMA.16816.F32 R4, R8, R72, R4 ;  /* 0x000000480804723c */ /* 0x000fe20000001804 */
[----:B------:R-:W-:-:S02]  /*4520*/  IMAD.MOV.U32 R67, RZ, RZ, R21 ;  /* 0x000000ffff437224 */ /* 0x000fc400078e0015 */
[----:B------:R-:W-:Y:S02]  /*4530*/  IMAD.MOV.U32 R66, RZ, RZ, R22 ;  /* 0x000000ffff427224 */ /* 0x000fe400078e0016 */
[----:B------:R-:W-:Y:S02]  /*4540*/  IMAD.MOV.U32 R65, RZ, RZ, R23 ;  /* 0x000000ffff417224 */ /* 0x000fe400078e0017 */
[----:B------:R-:W-:Y:S01]  /*4550*/  IMAD.MOV.U32 R64, RZ, RZ, R20 ;  /* 0x000000ffff407224 */ /* 0x000fe200078e0014 */
[C---:B------:R-:W-:Y:S01]  /*4560*/  HMMA.16816.F32 R188, R8.reuse, R62, R32 ;  /* 0x0000003e08bc723c */ /* 0x040fe20000001820 */
[----:B------:R-:W-:Y:S07]  /*4570*/  LDSM.16.MT88.4 R32, [R251+0x4800] ;  /* 0x00480000fb20783b */ /* 0x000fee0000004200 */
[C---:B------:R-:W-:Y:S08]  /*4580*/  HMMA.16816.F32 R44, R8.reuse, R46, R24 ;  /* 0x0000002e082c723c */ /* 0x040ff00000001818 */
[----:B------:R-:W-:Y:S01]  /*4590*/  HMMA.16816.F32 R60, R8, R42, R16 ;  /* 0x0000002a083c723c */ /* 0x000fe20000001810 */
[----:B------:R-:W3:Y:S07]  /*45a0*/  LDSM.16.MT88.4 R40, [R251+0x4000] ;  /* 0x00400000fb28783b */ /* 0x000eee0000004200 */
[C---:B------:R-:W-:Y:S08]  /*45b0*/  HMMA.16816.F32 R24, R12.reuse, R70, RZ ;  /* 0x000000460c18723c */ /* 0x040ff000000018ff */
[C---:B------:R-:W-:Y:S08]  /*45c0*/  HMMA.16816.F32 R20, R12.reuse, R52, RZ ;  /* 0x000000340c14723c */ /* 0x040ff000000018ff */
[----:B------:R-:W-:Y:S01]  /*45d0*/  HMMA.16816.F32 R16, R12, R54, RZ ;  /* 0x000000360c10723c */ /* 0x000fe200000018ff */
[----:B------:R-:W-:Y:S01]  /*45e0*/  MOV R124, R29 ;  /* 0x0000001d007c7202 */ /* 0x000fe20000000f00 */
[----:B------:R-:W-:-:S02]  /*45f0*/  IMAD.MOV.U32 R123, RZ, RZ, R30 ;  /* 0x000000ffff7b7224 */ /* 0x000fc400078e001e */
[----:B------:R-:W-:Y:S02]  /*4600*/  IMAD.MOV.U32 R122, RZ, RZ, R31 ;  /* 0x000000ffff7a7224 */ /* 0x000fe400078e001f */
[----:B------:R-:W-:Y:S02]  /*4610*/  IMAD.MOV.U32 R121, RZ, RZ, R28 ;  /* 0x000000ffff797224 */ /* 0x000fe400078e001c */
[----:B------:R-:W4:Y:S01]  /*4620*/  LDSM.16.MT88.4 R28, [R252+0x4800] ;  /* 0x00480000fc1c783b */ /* 0x000f220000004200 */
[----:B------:R-:W-:Y:S01]  /*4630*/  MOV R126, R5 ;  /* 0x00000005007e7202 */ /* 0x000fe20000000f00 */
[----:B------:R-:W-:Y:S02]  /*4640*/  IMAD.MOV.U32 R125, RZ, RZ, R4 ;  /* 0x000000ffff7d7224 */ /* 0x000fe400078e0004 */
[----:B------:R-:W-:Y:S02]  /*4650*/  IMAD.MOV.U32 R131, RZ, RZ, R6 ;  /* 0x000000ffff837224 */ /* 0x000fe400078e0006 */
[----:B------:R-:W-:-:S02]  /*4660*/  IMAD.MOV.U32 R130, RZ, RZ, R7 ;  /* 0x000000ffff827224 */ /* 0x000fc400078e0007 */
[----:B------:R-:W-:Y:S07]  /*4670*/  HMMA.16816.F32 R4, R12, R76, RZ ;  /* 0x0000004c0c04723c */ /* 0x000fee00000018ff */
[----:B------:R-:W-:Y:S01]  /*4680*/  IMAD.MOV.U32 R76, RZ, RZ, R127 ;  /* 0x000000ffff4c7224 */ /* 0x000fe200078e007f */
[C---:B------:R-:W-:Y:S08]  /*4690*/  HMMA.16816.F32 R68, R8.reuse, R74, R24 ;  /* 0x0000004a0844723c */ /* 0x040ff00000001818 */
[C---:B-1----:R-:W-:Y:S08]  /*46a0*/  HMMA.16816.F32 R72, R8.reuse, R48, R20 ;  /* 0x000000300848723c */ /* 0x042ff00000001814 */
[----:B------:R-:W-:Y:S08]  /*46b0*/  HMMA.16816.F32 R164, R8, R50, R16 ;  /* 0x0000003208a4723c */ /* 0x000ff00000001810 */
[C---:B--2---:R-:W-:Y:S08]  /*46c0*/  HMMA.16816.F32 R20, R12.reuse, R36, RZ ;  /* 0x000000240c14723c */ /* 0x044ff000000018ff */
[----:B------:R-:W-:Y:S01]  /*46d0*/  HMMA.16816.F32 R16, R12, R38, RZ ;  /* 0x000000260c10723c */ /* 0x000fe200000018ff */
[----:B------:R-:W1:Y:S07]  /*46e0*/  LDSM.16.MT88.4 R36, [R76+0x4000] ;  /* 0x004000004c24783b */ /* 0x000e6e0000004200 */
[----:B------:R-:W-:Y:S08]  /*46f0*/  HMMA.16816.F32 R180, R8, R56, R4 ;  /* 0x0000003808b4723c */ /* 0x000ff00000001804 */
[----:B---3--:R-:W-:Y:S08]  /*4700*/  HMMA.16816.F32 R4, R12, R40, RZ ;  /* 0x000000280c04723c */ /* 0x008ff000000018ff */
[----:B----4-:R-:W-:Y:S01]  /*4710*/  HMMA.16816.F32 R152, R8, R28, R20 ;  /* 0x0000001c0898723c */ /* 0x010fe20000001814 */
[----:B------:R-:W2:Y:S07]  /*4720*/  LDSM.16.MT88.4 R20, [R76+0x4800] ;  /* 0x004800004c14783b */ /* 0x000eae0000004200 */
[----:B------:R-:W-:Y:S08]  /*4730*/  HMMA.16816.F32 R24, R12, R78, RZ ;  /* 0x0000004e0c18723c */ /* 0x000ff000000018ff */
[----:B------:R-:W-:Y:S08]  /*4740*/  HMMA.16816.F32 R144, R8, R32, R4 ;  /* 0x000000200890723c */ /* 0x000ff00000001804 */
[----:B-1----:R-:W-:Y:S01]  /*4750*/  HMMA.16816.F32 R4, R12, R36, RZ ;  /* 0x000000240c04723c */ /* 0x002fe200000018ff */
[----:B------:R-:W-:-:S02]  /*4760*/  IMAD.MOV.U32 R120, RZ, RZ, R137 ;  /* 0x000000ffff787224 */ /* 0x000fc400078e0089 */
[----:B------:R-:W-:Y:S02]  /*4770*/  IMAD.MOV.U32 R116, RZ, RZ, R136 ;  /* 0x000000ffff747224 */ /* 0x000fe400078e0088 */
[----:B------:R-:W-:Y:S02]  /*4780*/  IMAD.MOV.U32 R112, RZ, RZ, R139 ;  /* 0x000000ffff707224 */ /* 0x000fe400078e008b */
[----:B------:R-:W-:Y:S02]  /*4790*/  IMAD.MOV.U32 R176, RZ, RZ, R138 ;  /* 0x000000ffffb07224 */ /* 0x000fe400078e008a */
[----:B------:R-:W-:Y:S01]  /*47a0*/  HMMA.16816.F32 R136, R8, R58, R24 ;  /* 0x0000003a0888723c */ /* 0x000fe20000001818 */
[----:B------:R-:W-:Y:S01]  /*47b0*/  IMAD.MOV.U32 R56, RZ, RZ, R121 ;  /* 0x000000ffff387224 */ /* 0x000fe200078e0079 */
[----:B------:R-:W1:Y:S01]  /*47c0*/  LDSM.16.MT88.4 R24, [R248+0x6000] ;  /* 0x00600000f818783b */ /* 0x000e620000004200 */
[----:B------:R-:W-:-:S04]  /*47d0*/  IMAD.MOV.U32 R50, RZ, RZ, R120 ;  /* 0x000000ffff327224 */ /* 0x000fc800078e0078 */
[----:B------:R-:W-:Y:S01]  /*47e0*/  MOV R58, R123 ;  /* 0x0000007b003a7202 */ /* 0x000fe20000000f00 */
[----:B------:R-:W-:-:S07]  /*47f0*/  IMAD.MOV.U32 R59, RZ, RZ, R122 ;  /* 0x000000ffff3b7224 */ /* 0x000fce00078e007a */
[----:B--2---:R-:W-:Y:S08]  /*4800*/  HMMA.16816.F32 R120, R8, R20, R4 ;  /* 0x000000140878723c */ /* 0x004ff00000001804 */
[----:B------:R-:W-:Y:S01]  /*4810*/  HMMA.16816.F32 R4, R12, R38, RZ ;  /* 0x000000260c04723c */ /* 0x000fe200000018ff */
[----:B------:R-:W-:Y:S01]  /*4820*/  IMAD.MOV.U32 R54, RZ, RZ, R3 ;  /* 0x000000ffff367224 */ /* 0x000fe200078e0003 */
[----:B------:R-:W-:Y:S01]  /*4830*/  MOV R48, R115 ;  /* 0x0000007300307202 */ /* 0x000fe20000000f00 */
[----:B------:R-:W-:-:S02]  /*4840*/  FADD.FTZ R3, R85, R83 ;  /* 0x0000005355037221 */ /* 0x000fc40000010000 */
[----:B------:R-:W-:Y:S02]  /*4850*/  IMAD.MOV.U32 R49, RZ, RZ, R114 ;  /* 0x000000ffff317224 */ /* 0x000fe400078e0072 */
[----:B------:R-:W-:Y:S02]  /*4860*/  IMAD.MOV.U32 R77, RZ, RZ, R113 ;  /* 0x000000ffff4d7224 */ /* 0x000fe400078e0071 */
[----:B------:R-:W-:Y:S11]  /*4870*/  IMAD.MOV.U32 R85, RZ, RZ, R112 ;  /* 0x000000ffff557224 */ /* 0x000ff600078e0070 */
[----:B------:R-:W-:Y:S04]  /*4880*/  @!UPT UIADD3 URZ, URZ, URZ, URZ ;  /* 0x0000003f3f3ff290 */ /* 0x000fe8000fffe03f */
[----:B------:R-:W-:Y:S01]  /*4890*/  HMMA.16816.F32 R112, R8, R22, R4 ;  /* 0x000000160870723c */ /* 0x000fe20000001804 */
[----:B------:R-:W2:Y:S07]  /*48a0*/  LDSM.16.MT88.4 R20, [R248+0x6800] ;  /* 0x00680000f814783b */ /* 0x000eae0000004200 */
[----:B-1----:R-:W-:Y:S01]  /*48b0*/  HMMA.16816.F32 R4, R12, R24, RZ ;  /* 0x000000180c04723c */ /* 0x002fe200000018ff */
[----:B------:R-:W-:Y:S02]  /*48c0*/  IMAD.MOV.U32 R79, RZ, RZ, R126 ;  /* 0x000000ffff4f7224 */ /* 0x000fe400078e007e */
[----:B------:R-:W-:-:S02]  /*48d0*/  IMAD.MOV.U32 R78, RZ, RZ, R125 ;  /* 0x000000ffff4e7224 */ /* 0x000fc400078e007d */
[----:B------:R-:W-:-:S03]  /*48e0*/  IMAD.MOV.U32 R57, RZ, RZ, R124 ;  /* 0x000000ffff397224 */ /* 0x000fc600078e007c */
[----:B------:R-:W-:Y:S08]  /*48f0*/  HMMA.16816.F32 R124, R8, R30, R16 ;  /* 0x0000001e087c723c */ /* 0x000ff00000001810 */
[----:B------:R-:W-:Y:S01]  /*4900*/  HMMA.16816.F32 R16, R12, R42, RZ ;  /* 0x0000002a0c10723c */ /* 0x000fe200000018ff */
[----:B------:R-:W-:-:S07]  /*4910*/  IMAD.MOV.U32 R52, RZ, RZ, R119 ;  /* 0x000000ffff347224 */ /* 0x000fce00078e0077 */
[----:B--2---:R-:W-:Y:S08]  /*4920*/  HMMA.16816.F32 R184, R8, R20, R4 ;  /* 0x0000001408b8723c */ /* 0x004ff00000001804 */
[----:B------:R-:W-:Y:S01]  /*4930*/  HMMA.16816.F32 R4, R12, R26, RZ ;  /* 0x0000001a0c04723c */ /* 0x000fe200000018ff */
[----:B------:R-:W-:Y:S02]  /*4940*/  IMAD.MOV.U32 R53, RZ, RZ, R118 ;  /* 0x000000ffff357224 */ /* 0x000fe400078e0076 */
[----:B------:R-:W-:-:S02]  /*4950*/  IMAD.MOV.U32 R55, RZ, RZ, R117 ;  /* 0x000000ffff377224 */ /* 0x000fc400078e0075 */
[----:B------:R-:W-:Y:S02]  /*4960*/  IMAD.MOV.U32 R51, RZ, RZ, R116 ;  /* 0x000000ffff337224 */ /* 0x000fe400078e0074 */
[----:B------:R-:W-:Y:S01]  /*4970*/  FADD.FTZ R3, R87, R3 ;  /* 0x0000000357037221 */ /* 0x000fe20000010000 */
[----:B------:R-:W-:Y:S07]  /*4980*/  HMMA.16816.F32 R116, R8, R34, R16 ;  /* 0x000000220874723c */ /* 0x000fee0000001810 */
[----:B------:R-:W-:-:S02]  /*4990*/  FADD.FTZ R17, R81, R80 ;  /* 0x0000005051117221 */ /* 0x000fc40000010000 */
[----:B------:R-:W-:Y:S02]  /*49a0*/  FADD.FTZ R16, R89, R3 ;  /* 0x0000000359107221 */ /* 0x000fe40000010000 */
[----:B------:R-:W-:Y:S02]  /*49b0*/  FADD.FTZ R17, R82, R17 ;  /* 0x0000001152117221 */ /* 0x000fe40000010000 */
[----:B------:R-:W-:Y:S02]  /*49c0*/  IMAD.MOV.U32 R87, RZ, RZ, R176 ;  /* 0x000000ffff577224 */ /* 0x000fe400078e00b0 */
[----:B------:R-:W-:Y:S01]  /*49d0*/  FADD.FTZ R3, R84, R17 ;  /* 0x0000001154037221 */ /* 0x000fe20000010000 */
[----:B------:R-:W-:Y:S01]  /*49e0*/  HMMA.16816.F32 R176, R8, R22, R4 ;  /* 0x0000001608b0723c */ /* 0x000fe20000001804 */
[----:B------:R-:W-:Y:S06]  /*49f0*/  LDSM.16.MT88.4 R20, [R252+0x6800] ;  /* 0x00680000fc14783b */ /* 0x000fec0000004200 */
[----:B------:R-:W-:-:S02]  /*4a00*/  FADD.FTZ R4, R90, R16 ;  /* 0x000000105a047221 */ /* 0x000fc40000010000 */
[----:B------:R-:W1:Y:S02]  /*4a10*/  LDSM.16.MT88.4 R16, [R252+0x6000] ;  /* 0x00600000fc10783b */ /* 0x000e640000004200 */
[----:B------:R-:W-:Y:S02]  /*4a20*/  FADD.FTZ R25, R93, R4 ;  /* 0x000000045d197221 */ /* 0x000fe40000010000 */
[----:B-1----:R-:W-:Y:S01]  /*4a30*/  HMMA.16816.F32 R4, R12, R16, RZ ;  /* 0x000000100c04723c */ /* 0x002fe200000018ff */
[----:B------:R-:W-:Y:S02]  /*4a40*/  FADD.FTZ R3, R86, R3 ;  /* 0x0000000356037221 */ /* 0x000fe40000010000 */
[--C-:B------:R-:W-:Y:S11]  /*4a50*/  FFMA.FTZ R24, R111, c[0x0][0x2d0], -R2.reuse ;  /* 0x0000b4006f187a23 */ /* 0x100ff60000010802 */
[----:B------:R-:W-:Y:S10]  /*4a60*/  @!UPT UIADD3 URZ, URZ, URZ, URZ ;  /* 0x0000003f3f3ff290 */ /* 0x000ff4000fffe03f */
[----:B------:R-:W-:Y:S08]  /*4a70*/  HMMA.16816.F32 R80, R8, R20, R4 ;  /* 0x000000140850723c */ /* 0x000ff00000001804 */
[----:B------:R-:W-:Y:S01]  /*4a80*/  HMMA.16816.F32 R4, R12, R18, RZ ;  /* 0x000000120c04723c */ /* 0x000fe200000018ff */
[----:B------:R-:W-:Y:S02]  /*4a90*/  FFMA.FTZ R26, R110, c[0x0][0x2d0], -R2 ;  /* 0x0000b4006e1a7a23 */ /* 0x000fe40000010802 */
[----:B------:R-:W-:-:S02]  /*4aa0*/  FADD.FTZ R27, R88, R3 ;  /* 0x00000003581b7221 */ /* 0x000fc40000010000 */
[--C-:B------:R-:W-:Y:S02]  /*4ab0*/  FFMA.FTZ R28, R109, c[0x0][0x2d0], -R2.reuse ;  /* 0x0000b4006d1c7a23 */ /* 0x100fe40000010802 */
[--C-:B------:R-:W-:Y:S02]  /*4ac0*/  FFMA.FTZ R29, R107, c[0x0][0x2d0], -R2.reuse ;  /* 0x0000b4006b1d7a23 */ /* 0x100fe40000010802 */
[----:B------:R-:W-:Y:S02]  /*4ad0*/  FFMA.FTZ R36, R104, c[0x0][0x2d0], -R2 ;  /* 0x0000b40068247a23 */ /* 0x000fe40000010802 */
[----:B------:R-:W-:Y:S02]  /*4ae0*/  IMAD.MOV.U32 R110, RZ, RZ, R54 ;  /* 0x000000ffff6e7224 */ /* 0x000fe400078e0036 */
[----:B------:R-:W-:Y:S02]  /*4af0*/  IMAD.MOV.U32 R109, RZ, RZ, R55 ;  /* 0x000000ffff6d7224 */ /* 0x000fe400078e0037 */
[----:B------:R-:W-:-:S02]  /*4b00*/  IMAD.MOV.U32 R107, RZ, RZ, R52 ;  /* 0x000000ffff6b7224 */ /* 0x000fc400078e0034 */
[----:B------:R-:W-:Y:S01]  /*4b10*/  IMAD.MOV.U32 R104, RZ, RZ, R53 ;  /* 0x000000ffff687224 */ /* 0x000fe200078e0035 */
[----:B------:R-:W-:Y:S01]  /*4b20*/  MOV R53, R67 ;  /* 0x0000004300357202 */ /* 0x000fe20000000f00 */
[----:B------:R-:W-:Y:S02]  /*4b30*/  IMAD.MOV.U32 R54, RZ, RZ, R66 ;  /* 0x000000ffff367224 */ /* 0x000fe400078e0042 */
[----:B------:R-:W-:Y:S02]  /*4b40*/  IMAD.MOV.U32 R55, RZ, RZ, R65 ;  /* 0x000000ffff377224 */ /* 0x000fe400078e0041 */
[----:B------:R-:W-:Y:S01]  /*4b50*/  IMAD.MOV.U32 R52, RZ, RZ, R64 ;  /* 0x000000ffff347224 */ /* 0x000fe200078e0040 */
[----:B------:R-:W1:Y:S01]  /*4b60*/  MUFU.EX2 R3, R24 ;  /* 0x0000001800037308 */ /* 0x000e620000000800 */
[--C-:B------:R-:W-:Y:S01]  /*4b70*/  FFMA.FTZ R37, R103, c[0x0][0x2d0], -R2.reuse ;  /* 0x0000b40067257a23 */ /* 0x100fe20000010802 */
[----:B------:R-:W-:Y:S01]  /*4b80*/  HMMA.16816.F32 R64, R8, R22, R4 ;  /* 0x000000160840723c */ /* 0x000fe20000001804 */
[--C-:B------:R-:W-:Y:S01]  /*4b90*/  FFMA.FTZ R38, R97, c[0x0][0x2d0], -R2.reuse ;  /* 0x0000b40061267a23 */ /* 0x100fe20000010802 */
[----:B------:R-:W-:Y:S01]  /*4ba0*/  LDSM.16.MT88.4 R20, [R251+0x6800] ;  /* 0x00680000fb14783b */ /* 0x000fe20000004200 */
[----:B------:R-:W-:-:S03]  /*4bb0*/  FFMA.FTZ R39, R96, c[0x0][0x2d0], -R2 ;  /* 0x0000b40060277a23 */ /* 0x000fc60000010802 */
[----:B------:R2:W-:Y:S01]  /*4bc0*/  MUFU.EX2 R2, R26 ;  /* 0x0000001a00027308 */ /* 0x0005e20000000800 */
[----:B------:R-:W-:Y:S02]  /*4bd0*/  FADD.FTZ R4, R94, R25 ;  /* 0x000000195e047221 */ /* 0x000fe40000010000 */
[----:B------:R-:W-:Y:S02]  /*4be0*/  FADD.FTZ R5, R92, R27 ;  /* 0x0000001b5c057221 */ /* 0x000fe40000010000 */
[--C-:B------:R-:W-:Y:S01]  /*4bf0*/  FFMA.FTZ R6, R100, c[0x0][0x2d0], -R0.reuse ;  /* 0x0000b40064067a23 */ /* 0x100fe20000010800 */
[----:B--2---:R-:W2:Y:S01]  /*4c00*/  LDSM.16.MT88.4 R24, [R251+0x6000] ;  /* 0x00600000fb18783b */ /* 0x004ea20000004200 */
[----:B------:R-:W-:Y:S02]  /*4c10*/  FADD.FTZ R18, R91, R5 ;  /* 0x000000055b127221 */ /* 0x000fe40000010000 */
[----:B------:R-:W-:Y:S02]  /*4c20*/  FFMA.FTZ R5, R102, c[0x0][0x2d0], -R0 ;  /* 0x0000b40066057a23 */ /* 0x000fe40000010800 */
[----:B------:R-:W3:Y:S01]  /*4c30*/  MUFU.EX2 R6, R6 ;  /* 0x0000000600067308 */ /* 0x000ee20000000800 */
[----:B------:R-:W-:-:S07]  /*4c40*/  FADD.FTZ R4, R95, R4 ;  /* 0x000000045f047221 */ /* 0x000fce0000010000 */
[----:B------:R-:W4:Y:S08]  /*4c50*/  MUFU.EX2 R5, R5 ;  /* 0x0000000500057308 */ /* 0x000f300000000800 */
[----:B------:R-:W5:Y:S08]  /*4c60*/  MUFU.EX2 R16, R28 ;  /* 0x0000001c00107308 */ /* 0x000f700000000800 */
[----:B------:R4:W2:Y:S01]  /*4c70*/  MUFU.EX2 R7, R29 ;  /* 0x0000001d00077308 */ /* 0x0008a20000000800 */
[----:B-1----:R-:W-:-:S02]  /*4c80*/  FADD.FTZ R4, R3, R4 ;  /* 0x0000000403047221 */ /* 0x002fc40000010000 */
[--C-:B------:R-:W-:Y:S02]  /*4c90*/  FFMA.FTZ R31, R101, c[0x0][0x2d0], -R0.reuse ;  /* 0x0000b400651f7a23 */ /* 0x100fe40000010800 */
[--C-:B------:R-:W-:Y:S02]  /*4ca0*/  FFMA.FTZ R30, R108, c[0x0][0x2d0], -R0.reuse ;  /* 0x0000b4006c1e7a23 */ /* 0x100fe40000010800 */
[--C-:B------:R-:W-:Y:S02]  /*4cb0*/  FFMA.FTZ R33, R106, c[0x0][0x2d0], -R0.reuse ;  /* 0x0000b4006a217a23 */ /* 0x100fe40000010800 */
[--C-:B------:R-:W-:Y:S02]  /*4cc0*/  FFMA.FTZ R32, R105, c[0x0][0x2d0], -R0.reuse ;  /* 0x0000b40069207a23 */ /* 0x100fe40000010800 */
[--C-:B------:R-:W-:Y:S02]  /*4cd0*/  FFMA.FTZ R35, R99, c[0x0][0x2d0], -R0.reuse ;  /* 0x0000b40063237a23 */ /* 0x100fe40000010800 */
[----:B------:R-:W-:-:S02]  /*4ce0*/  FFMA.FTZ R34, R98, c[0x0][0x2d0], -R0 ;  /* 0x0000b40062227a23 */ /* 0x000fc40000010800 */
[----:B---3--:R-:W-:Y:S02]  /*4cf0*/  FADD.FTZ R0, R6, R18 ;  /* 0x0000001206007221 */ /* 0x008fe40000010000 */
[C---:B------:R-:W-:Y:S01]  /*4d00*/  FADD.FTZ R17, R2.reuse, R4 ;  /* 0x0000000402117221 */ /* 0x040fe20000010000 */
[----:B------:R-:W-:Y:S01]  /*4d10*/  F2FP.PACK_AB R4, R2, R3 ;  /* 0x000000030204723e */ /* 0x000fe200000000ff */
[C---:B----4-:R-:W-:Y:S01]  /*4d20*/  FADD.FTZ R29, R5.reuse, R0 ;  /* 0x00000000051d7221 */ /* 0x050fe20000010000 */
[----:B------:R-:W-:Y:S01]  /*4d30*/  F2FP.PACK_AB R5, R5, R6 ;  /* 0x000000060505723e */ /* 0x000fe200000000ff */
[----:B-----5:R-:W-:Y:S01]  /*4d40*/  FADD.FTZ R2, R16, R17 ;  /* 0x0000001110027221 */ /* 0x020fe20000010000 */
[C---:B--2---:R-:W-:Y:S02]  /*4d50*/  F2FP.PACK_AB R6, R7.reuse, R16 ;  /* 0x000000100706723e */ /* 0x044fe400000000ff */
[----:B------:R-:W-:Y:S01]  /*4d60*/  HMMA.16816.F32 R16, R12, R24, RZ ;  /* 0x000000180c10723c */ /* 0x000fe200000018ff */
[----:B------:R-:W-:Y:S01]  /*4d70*/  FADD.FTZ R28, R7, R2 ;  /* 0x00000002071c7221 */ /* 0x000fe20000010000 */
[----:B------:R-:W-:Y:S01]  /*4d80*/  MOV R89, R48 ;  /* 0x0000003000597202 */ /* 0x000fe20000000f00 */
[----:B------:R-:W-:-:S05]  /*4d90*/  IMAD.MOV.U32 R84, RZ, RZ, R50 ;  /* 0x000000ffff547224 */ /* 0x000fca00078e0032 */
[----:B------:R-:W-:Y:S01]  /*4da0*/  HMMA.16816.F32 R24, R12, R26, RZ ;  /* 0x0000001a0c18723c */ /* 0x000fe200000018ff */
[----:B------:R-:W-:Y:S01]  /*4db0*/  IMAD.MOV.U32 R86, RZ, RZ, R51 ;  /* 0x000000ffff567224 */ /* 0x000fe200078e0033 */
[----:B------:R-:W1:Y:S01]  /*4dc0*/  MUFU.EX2 R2, R31 ;  /* 0x0000001f00027308 */ /* 0x000e620000000800 */
[----:B------:R-:W-:-:S07]  /*4dd0*/  IMAD.MOV.U32 R90, RZ, RZ, R49 ;  /* 0x000000ffff5a7224 */ /* 0x000fce00078e0031 */
[----:B------:R-:W-:Y:S06]  /*4de0*/  MUFU.EX2 R0, R30 ;  /* 0x0000001e00007308 */ /* 0x000fec0000000800 */
[----:B------:R-:W-:Y:S02]  /*4df0*/  HMMA.16816.F32 R48, R8, R20, R16 ;  /* 0x000000140830723c */ /* 0x000fe40000001810 */
[----:B------:R-:W2:Y:S08]  /*4e00*/  MUFU.EX2 R16, R36 ;  /* 0x0000002400107308 */ /* 0x000eb00000000800 */
[----:B------:R-:W3:Y:S01]  /*4e10*/  MUFU.EX2 R3, R37 ;  /* 0x0000002500037308 */ /* 0x000ee20000000800 */
[----:B-1----:R-:W-:-:S07]  /*4e20*/  FADD.FTZ R7, R2, R29 ;  /* 0x0000001d02077221 */ /* 0x002fce0000010000 */
[----:B------:R-:W1:Y:S08]  /*4e30*/  MUFU.EX2 R18, R33 ;  /* 0x0000002100127308 */ /* 0x000e700000000800 */
[----:B------:R-:W4:Y:S01]  /*4e40*/  MUFU.EX2 R20, R38 ;  /* 0x0000002600147308 */ /* 0x000f220000000800 */
[----:B--2---:R-:W-:Y:S01]  /*4e50*/  FADD.FTZ R21, R16, R28 ;  /* 0x0000001c10157221 */ /* 0x004fe20000010000 */
[----:B------:R-:W-:Y:S06]  /*4e60*/  HMMA.16816.F32 R40, R8, R22, R24 ;  /* 0x000000160828723c */ /* 0x000fec0000001818 */
[----:B------:R-:W2:Y:S01]  /*4e70*/  MUFU.EX2 R17, R32 ;  /* 0x0000002000117308 */ /* 0x000ea20000000800 */
[----:B------:R-:W-:-:S07]  /*4e80*/  FADD.FTZ R22, R0, R7 ;  /* 0x0000000700167221 */ /* 0x000fce0000010000 */
[----:B------:R-:W5:Y:S01]  /*4e90*/  MUFU.EX2 R19, R39 ;  /* 0x0000002700137308 */ /* 0x000f620000000800 */
[----:B------:R-:W-:Y:S01]  /*4ea0*/  F2FP.PACK_AB R7, R0, R2 ;  /* 0x000000020007723e */ /* 0x000fe200000000ff */
[C---:B---3--:R-:W-:Y:S02]  /*4eb0*/  FADD.FTZ R2, R3.reuse, R21 ;  /* 0x0000001503027221 */ /* 0x048fe40000010000 */
[----:B-1----:R-:W-:Y:S02]  /*4ec0*/  FADD.FTZ R0, R18, R22 ;  /* 0x0000001612007221 */ /* 0x002fe40000010000 */
[----:B------:R-:W-:Y:S02]  /*4ed0*/  IMAD.MOV.U32 R111, RZ, RZ, R77 ;  /* 0x000000ffff6f7224 */ /* 0x000fe400078e004d */
[----:B----4-:R-:W-:Y:S02]  /*4ee0*/  FADD.FTZ R2, R20, R2 ;  /* 0x0000000214027221 */ /* 0x010fe40000010000 */
[----:B------:R-:W-:Y:S01]  /*4ef0*/  IMAD.MOV.U32 R77, RZ, RZ, R128 ;  /* 0x000000ffff4d7224 */ /* 0x000fe200078e0080 */
[----:B------:R-:W-:Y:S01]  /*4f00*/  F2FP.PACK_AB R128, R3, R16 ;  /* 0x000000100380723e */ /* 0x000fe200000000ff */
[----:B------:R-:W-:-:S02]  /*4f10*/  IMAD.MOV.U32 R94, RZ, RZ, R87 ;  /* 0x000000ffff5e7224 */ /* 0x000fc400078e0057 */
[----:B------:R-:W-:Y:S01]  /*4f20*/  IMAD.MOV.U32 R103, RZ, RZ, R129 ;  /* 0x000000ffff677224 */ /* 0x000fe200078e0081 */
[C---:B--2---:R-:W-:Y:S01]  /*4f30*/  F2FP.PACK_AB R129, R17.reuse, R18 ;  /* 0x000000121181723e */ /* 0x044fe200000000ff */
[----:B------:R-:W-:Y:S02]  /*4f40*/  FADD.FTZ R3, R17, R0 ;  /* 0x0000000011037221 */ /* 0x000fe40000010000 */
[----:B------:R-:W-:Y:S01]  /*4f50*/  IMAD.MOV.U32 R87, RZ, RZ, R130 ;  /* 0x000000ffff577224 */ /* 0x000fe200078e0082 */
[C---:B-----5:R-:W-:Y:S01]  /*4f60*/  F2FP.PACK_AB R130, R19.reuse, R20 ;  /* 0x000000141382723e */ /* 0x060fe200000000ff */
[----:B------:R-:W-:Y:S02]  /*4f70*/  FADD.FTZ R0, R19, R2 ;  /* 0x0000000213007221 */ /* 0x000fe40000010000 */
[----:B------:R-:W1:Y:S01]  /*4f80*/  LDSM.16.MT88.4 R16, [R76+0x6000] ;  /* 0x006000004c10783b */ /* 0x000e620000004200 */
[----:B------:R-:W2:Y:S03]  /*4f90*/  MUFU.EX2 R2, R35 ;  /* 0x0000002300027308 */ /* 0x000ea60000000800 */
[----:B------:R3:W-:Y:S01]  /*4fa0*/  STL [R1+0x84], R0 ;  /* 0x0000840001007387 */ /* 0x0007e20000100800 */
[----:B------:R-:W-:-:S02]  /*4fb0*/  IMAD.MOV.U32 R92, RZ, RZ, R86 ;  /* 0x000000ffff5c7224 */ /* 0x000fc400078e0056 */
[----:B------:R-:W-:Y:S02]  /*4fc0*/  IMAD.MOV.U32 R86, RZ, RZ, R131 ;  /* 0x000000ffff567224 */ /* 0x000fe400078e0083 */
[----:B--2---:R-:W-:Y:S01]  /*4fd0*/  FADD.FTZ R3, R2, R3 ;  /* 0x0000000302037221 */ /* 0x004fe20000010000 */
[----:B---3--:R-:W2:Y:S01]  /*4fe0*/  MUFU.EX2 R0, R34 ;  /* 0x0000002200007308 */ /* 0x008ea20000000800 */
[----:B-1----:R-:W-:Y:S02]  /*4ff0*/  HMMA.16816.F32 R20, R12, R16, RZ ;  /* 0x000000100c14723c */ /* 0x002fe400000018ff */
[C---:B--2---:R-:W-:Y:S01]  /*5000*/  FADD.FTZ R3, R0.reuse, R3 ;  /* 0x0000000300037221 */ /* 0x044fe20000010000 */
[----:B------:R-:W-:Y:S01]  /*5010*/  F2FP.PACK_AB R131, R0, R2 ;  /* 0x000000020083723e */ /* 0x000fe200000000ff */
[----:B------:R-:W-:-:S04]  /*5020*/  IMAD.MOV.U32 R0, RZ, RZ, R76 ;  /* 0x000000ffff007224 */ /* 0x000fc800078e004c */
[----:B------:R-:W-:Y:S01]  /*5030*/  HMMA.16816.F32 R12, R12, R18, RZ ;  /* 0x000000120c0c723c */ /* 0x000fe200000018ff */
[----:B------:R-:W1:Y:S01]  /*5040*/  LDSM.16.MT88.4 R16, [R0+0x6800] ;  /* 0x006800000010783b */ /* 0x000e620000004200 */
[----:B------:R-:W-:Y:S01]  /*5050*/  IMAD.MOV.U32 R100, RZ, RZ, R103 ;  /* 0x000000ffff647224 */ /* 0x000fe200078e0067 */
[----:B------:R-:W-:Y:S01]  /*5060*/  MOV R103, R109 ;  /* 0x0000006d00677202 */ /* 0x000fe20000000f00 */
[----:B------:R-:W-:Y:S02]  /*5070*/  IMAD.MOV.U32 R101, RZ, RZ, R104 ;  /* 0x000000ffff657224 */ /* 0x000fe400078e0068 */
[----:B------:R-:W-:-:S10]  /*5080*/  IMAD.MOV.U32 R102, RZ, RZ, R107 ;  /* 0x000000ffff667224 */ /* 0x000fd400078e006b */
[C---:B-1----:R-:W-:Y:S08]  /*5090*/  HMMA.16816.F32 R20, R8.reuse, R16, R20 ;  /* 0x000000100814723c */ /* 0x042ff00000001814 */
[----:B------:R-:W-:Y:S01]  /*50a0*/  HMMA.16816.F32 R12, R8, R18, R12 ;  /* 0x00000012080c723c */ /* 0x000fe2000000180c */
[----:B------:R-:W1:Y:S07]  /*50b0*/  LDSM.16.MT88.4 R8, [R248+0x1000] ;  /* 0x00100000f808783b */ /* 0x000e6e0000004200 */
[C---:B-1----:R-:W-:Y:S08]  /*50c0*/  HMMA.16816.F32 R160, R4.reuse, R8, R160 ;  /* 0x0000000804a0723c */ /* 0x042ff000000018a0 */
[----:B------:R-:W-:Y:S01]  /*50d0*/  HMMA.16816.F32 R16, R4, R10, R100 ;  /* 0x0000000a0410723c */ /* 0x000fe20000001864 */
[----:B------:R-:W1:Y:S01]  /*50e0*/  LDSM.16.MT88.4 R8, [R252+0x1000] ;  /* 0x00100000fc08783b */ /* 0x000e620000004200 */
[----:B------:R-:W-:-:S02]  /*50f0*/  IMAD.MOV.U32 R88, RZ, RZ, R110 ;  /* 0x000000ffff587224 */ /* 0x000fc400078e006e */
[----:B------:R-:W-:-:S04]  /*5100*/  IMAD.MOV.U32 R91, RZ, RZ, R111 ;  /* 0x000000ffff5b7224 */ /* 0x000fc800078e006f */
[C---:B-1----:R-:W-:Y:S08]  /*5110*/  HMMA.16816.F32 R132, R4.reuse, R8, R132 ;  /* 0x000000080484723c */ /* 0x042ff00000001884 */
[----:B------:R-:W-:Y:S01]  /*5120*/  HMMA.16816.F32 R24, R4, R10, R140 ;  /* 0x0000000a0418723c */ /* 0x000fe2000000188c */
[----:B------:R-:W1:Y:S01]  /*5130*/  LDSM.16.MT88.4 R8, [R251+0x1000] ;  /* 0x00100000fb08783b */ /* 0x000e620000004200 */
[----:B------:R-:W-:-:S02]  /*5140*/  IMAD.MOV.U32 R93, RZ, RZ, R84 ;  /* 0x000000ffff5d7224 */ /* 0x000fc400078e0054 */
[----:B------:R-:W-:-:S04]  /*5150*/  IMAD.MOV.U32 R95, RZ, RZ, R85 ;  /* 0x000000ffff5f7224 */ /* 0x000fc800078e0055 */
[C---:B-1----:R-:W-:Y:S08]  /*5160*/  HMMA.16816.F32 R140, R4.reuse, R8, R88 ;  /* 0x00000008048c723c */ /* 0x042ff00000001858 */
[C---:B------:R-:W-:Y:S01]  /*5170*/  HMMA.16816.F32 R28, R4.reuse, R10, R148 ;  /* 0x0000000a041c723c */ /* 0x040fe20000001894 */
[----:B------:R-:W1:Y:S07]  /*5180*/  LDSM.16.MT88.4 R8, [R0+0x1000] ;  /* 0x001000000008783b */ /* 0x000e6e0000004200 */
[C---:B-1----:R-:W-:Y:S08]  /*5190*/  HMMA.16816.F32 R148, R4.reuse, R8, R92 ;  /* 0x000000080494723c */ /* 0x042ff0000000185c */
[C---:B------:R-:W-:Y:S01]  /*51a0*/  HMMA.16816.F32 R32, R4.reuse, R10, R188 ;  /* 0x0000000a0420723c */ /* 0x040fe200000018bc */
[----:B------:R-:W1:Y:S07]  /*51b0*/  LDSM.16.MT88.4 R8, [R248+0x3000] ;  /* 0x00300000f808783b */ /* 0x000e6e0000004200 */
[C---:B-1----:R-:W-:Y:S08]  /*51c0*/  HMMA.16816.F32 R36, R4.reuse, R8, R56 ;  /* 0x000000080424723c */ /* 0x042ff00000001838 */
[----:B------:R-:W-:Y:S01]  /*51d0*/  HMMA.16816.F32 R44, R4, R10, R44 ;  /* 0x0000000a042c723c */ /* 0x000fe2000000182c */
[----:B------:R-:W1:Y:S01]  /*51e0*/  LDSM.16.MT88.4 R8, [R252+0x3000] ;  /* 0x00300000fc08783b */ /* 0x000e620000004200 */
[----:B------:R-:W-:Y:S01]  /*51f0*/  IMAD.MOV.U32 R84, RZ, RZ, R78 ;  /* 0x000000ffff547224 */ /* 0x000fe200078e004e */
[----:B------:R-:W-:-:S05]  /*5200*/  MOV R85, R79 ;  /* 0x0000004f00557202 */ /* 0x000fca0000000f00 */
[C---:B-1----:R-:W-:Y:S08]  /*5210*/  HMMA.16816.F32 R52, R4.reuse, R8, R52 ;  /* 0x000000080434723c */ /* 0x042ff00000001834 */
[C---:B------:R-:W-:Y:S01]  /*5220*/  HMMA.16816.F32 R56, R4.reuse, R10, R60 ;  /* 0x0000000a0438723c */ /* 0x040fe2000000183c */
[----:B------:R-:W1:Y:S07]  /*5230*/  LDSM.16.MT88.4 R8, [R251+0x3000] ;  /* 0x00300000fb08783b */ /* 0x000e6e0000004200 */
[C---:B-1----:R-:W-:Y:S08]  /*5240*/  HMMA.16816.F32 R60, R4.reuse, R8, R84 ;  /* 0x00000008043c723c */ /* 0x042ff00000001854 */
[C---:B------:R-:W-:Y:S01]  /*5250*/  HMMA.16816.F32 R68, R4.reuse, R10, R68 ;  /* 0x0000000a0444723c */ /* 0x040fe20000001844 */
[----:B------:R-:W1:Y:S04]  /*5260*/  LDSM.16.MT88.4 R8, [R0+0x3000] ;  /* 0x003000000008783b */ /* 0x000e680000004200 */
[----:B------:R2:W-:Y:S02]  /*5270*/  STL [R1+0x88], R3 ;  /* 0x0000880301007387 */ /* 0x0005e40000100800 */
[----:B--2---:R-:W-:Y:S01]  /*5280*/  IMAD.MOV.U32 R3, RZ, RZ, R77 ;  /* 0x000000ffff037224 */ /* 0x004fe200078e004d */
[C---:B-1----:R-:W-:Y:S08]  /*5290*/  HMMA.16816.F32 R72, R4.reuse, R8, R72 ;  /* 0x000000080448723c */ /* 0x042ff00000001848 */
[----:B------:R-:W-:Y:S01]  /*52a0*/  HMMA.16816.F32 R76, R4, R10, R164 ;  /* 0x0000000a044c723c */ /* 0x000fe200000018a4 */
[----:B------:R-:W1:Y:S01]  /*52b0*/  LDSM.16.MT88.4 R8, [R248+0x5000] ;  /* 0x00500000f808783b */ /* 0x000e620000004200 */
[----:B------:R-:W-:-:S03]  /*52c0*/  @P1 IMAD.HI.U32 R2, R3, c[0x0][0x2c8], RZ ;  /* 0x0000b20003021a27 */ /* 0x000fc600078e00ff */
[----:B------:R-:W-:Y:S03]  /*52d0*/  LDSM.16.MT88.4 R164, [R248+0x1800] ;  /* 0x00180000f8a4783b */ /* 0x000fe60000004200 */
[C---:B-1----:R-:W-:Y:S08]  /*52e0*/  HMMA.16816.F32 R84, R4.reuse, R8, R180 ;  /* 0x000000080454723c */ /* 0x042ff000000018b4 */
[C---:B------:R-:W-:Y:S01]  /*52f0*/  HMMA.16816.F32 R88, R4.reuse, R10, R136 ;  /* 0x0000000a0458723c */ /* 0x040fe20000001888 */
[----:B------:R-:W1:Y:S04]  /*5300*/  LDSM.16.MT88.4 R8, [R252+0x5000] ;  /* 0x00500000fc08783b */ /* 0x000e680000004200 */
[----:B------:R-:W-:Y:S03]  /*5310*/  LDSM.16.MT88.4 R136, [R252+0x1800] ;  /* 0x00180000fc88783b */ /* 0x000fe60000004200 */
[C---:B-1----:R-:W-:Y:S01]  /*5320*/  HMMA.16816.F32 R92, R4.reuse, R8, R152 ;  /* 0x00000008045c723c */ /* 0x042fe20000001898 */
[----:B------:R-:W-:Y:S07]  /*5330*/  LDSM.16.MT88.4 R152, [R0+0x1800] ;  /* 0x001800000098783b */ /* 0x000fee0000004200 */
[C---:B------:R-:W-:Y:S01]  /*5340*/  HMMA.16816.F32 R96, R4.reuse, R10, R124 ;  /* 0x0000000a0460723c */ /* 0x040fe2000000187c */
[----:B------:R-:W1:Y:S07]  /*5350*/  LDSM.16.MT88.4 R8, [R251+0x5000] ;  /* 0x00500000fb08783b */ /* 0x000e6e0000004200 */
[C---:B-1----:R-:W-:Y:S01]  /*5360*/  HMMA.16816.F32 R100, R4.reuse, R8, R144 ;  /* 0x000000080464723c */ /* 0x042fe20000001890 */
[----:B------:R-:W-:Y:S07]  /*5370*/  LDSM.16.MT88.4 R144, [R251+0x1800] ;  /* 0x00180000fb90783b */ /* 0x000fee0000004200 */
        /* <DEDUP_REMOVED lines=8> */
[C---:B-1----:R-:W-:Y:S01]  /*5400*/  HMMA.16816.F32 R120, R4.reuse, R8, R80 ;  /* 0x000000080478723c */ /* 0x042fe20000001850 */
[----:B------:R-:W-:Y:S07]  /*5410*/  LDSM.16.MT88.4 R80, [R252+0x5800] ;  /* 0x00580000fc50783b */ /* 0x000fee0000004200 */
[C---:B------:R-:W-:Y:S01]  /*5420*/  HMMA.16816.F32 R116, R4.reuse, R10, R64 ;  /* 0x0000000a0474723c */ /* 0x040fe20000001840 */
[----:B------:R-:W1:Y:S04]  /*5430*/  LDSM.16.MT88.4 R8, [R251+0x7000] ;  /* 0x00700000fb08783b */ /* 0x000e680000004200 */
[----:B------:R-:W-:Y:S03]  /*5440*/  LDSM.16.MT88.4 R64, [R0+0x3800] ;  /* 0x003800000040783b */ /* 0x000fe60000004200 */
[C---:B-1----:R-:W-:Y:S01]  /*5450*/  HMMA.16816.F32 R124, R4.reuse, R10, R40 ;  /* 0x0000000a047c723c */ /* 0x042fe20000001828 */
[----:B------:R-:W1:Y:S07]  /*5460*/  LDSM.16.MT88.4 R40, [R248+0x3800] ;  /* 0x00380000f828783b */ /* 0x000e6e0000004200 */
[----:B------:R-:W-:Y:S01]  /*5470*/  HMMA.16816.F32 R180, R4, R8, R48 ;  /* 0x0000000804b4723c */ /* 0x000fe20000001830 */
[----:B------:R-:W2:Y:S04]  /*5480*/  LDSM.16.MT88.4 R48, [R252+0x3800] ;  /* 0x00380000fc30783b */ /* 0x000ea80000004200 */
[----:B------:R-:W-:Y:S03]  /*5490*/  LDSM.16.MT88.4 R8, [R0+0x7000] ;  /* 0x007000000008783b */ /* 0x000fe60000004200 */
[C---:B-1----:R-:W-:Y:S08]  /*54a0*/  HMMA.16816.F32 R36, R128.reuse, R40, R36 ;  /* 0x000000288024723c */ /* 0x042ff00000001824 */
[C---:B------:R-:W-:Y:S08]  /*54b0*/  HMMA.16816.F32 R40, R128.reuse, R42, R44 ;  /* 0x0000002a8028723c */ /* 0x040ff0000000182c */
[C---:B--2---:R-:W-:Y:S08]  /*54c0*/  HMMA.16816.F32 R44, R128.reuse, R48, R52 ;  /* 0x00000030802c723c */ /* 0x044ff00000001834 */
[C---:B------:R-:W-:Y:S01]  /*54d0*/  HMMA.16816.F32 R48, R128.reuse, R50, R56 ;  /* 0x000000328030723c */ /* 0x040fe20000001838 */
[----:B------:R-:W1:Y:S07]  /*54e0*/  LDSM.16.MT88.4 R56, [R251+0x3800] ;  /* 0x00380000fb38783b */ /* 0x000e6e0000004200 */
[C---:B-1----:R-:W-:Y:S08]  /*54f0*/  HMMA.16816.F32 R52, R128.reuse, R56, R60 ;  /* 0x000000388034723c */ /* 0x042ff0000000183c */
[C---:B------:R-:W-:Y:S01]  /*5500*/  HMMA.16816.F32 R60, R128.reuse, R64, R72 ;  /* 0x00000040803c723c */ /* 0x040fe20000001848 */
[----:B------:R-:W1:Y:S07]  /*5510*/  LDSM.16.MT88.4 R72, [R248+0x5800] ;  /* 0x00580000f848783b */ /* 0x000e6e0000004200 */
[C---:B------:R-:W-:Y:S08]  /*5520*/  HMMA.16816.F32 R64, R128.reuse, R66, R76 ;  /* 0x000000428040723c */ /* 0x040ff0000000184c */
[C---:B------:R-:W-:Y:S08]  /*5530*/  HMMA.16816.F32 R76, R128.reuse, R80, R92 ;  /* 0x00000050804c723c */ /* 0x040ff0000000185c */
[C---:B------:R-:W-:Y:S01]  /*5540*/  HMMA.16816.F32 R80, R128.reuse, R82, R96 ;  /* 0x000000528050723c */ /* 0x040fe20000001860 */
[----:B------:R-:W2:Y:S07]  /*5550*/  LDSM.16.MT88.4 R96, [R0+0x5800] ;  /* 0x005800000060783b */ /* 0x000eae0000004200 */
[C---:B------:R-:W-:Y:S08]  /*5560*/  HMMA.16816.F32 R56, R128.reuse, R58, R68 ;  /* 0x0000003a8038723c */ /* 0x040ff00000001844 */
[C---:B-1----:R-:W-:Y:S08]  /*5570*/  HMMA.16816.F32 R68, R128.reuse, R72, R84 ;  /* 0x000000488044723c */ /* 0x042ff00000001854 */
[C---:B--2---:R-:W-:Y:S08]  /*5580*/  HMMA.16816.F32 R92, R128.reuse, R96, R108 ;  /* 0x00000060805c723c */ /* 0x044ff0000000186c */
[C---:B------:R-:W-:Y:S01]  /*5590*/  HMMA.16816.F32 R96, R128.reuse, R98, R112 ;  /* 0x000000628060723c */ /* 0x040fe20000001870 */
[----:B------:R-:W1:Y:S07]  /*55a0*/  LDSM.16.MT88.4 R112, [R252+0x7800] ;  /* 0x00780000fc70783b */ /* 0x000e6e0000004200 */
[----:B------:R-:W-:Y:S01]  /*55b0*/  HMMA.16816.F32 R72, R128, R74, R88 ;  /* 0x0000004a8048723c */ /* 0x000fe20000001858 */
[----:B------:R-:W2:Y:S07]  /*55c0*/  LDSM.16.MT88.4 R88, [R251+0x5800] ;  /* 0x00580000fb58783b */ /* 0x000eae0000004200 */
[C---:B------:R-:W-:Y:S08]  /*55d0*/  HMMA.16816.F32 R20, R4.reuse, R8, R20 ;  /* 0x000000080414723c */ /* 0x040ff00000001814 */
[----:B------:R-:W-:Y:S01]  /*55e0*/  HMMA.16816.F32 R12, R4, R10, R12 ;  /* 0x0000000a040c723c */ /* 0x000fe2000000180c */
[----:B------:R3:W-:Y:S07]  /*55f0*/  LDSM.16.MT88.4 R4, [R0+0x7800] ;  /* 0x007800000004783b */ /* 0x0007ee0000004200 */
[----:B-1----:R-:W-:Y:S01]  /*5600*/  HMMA.16816.F32 R108, R128, R112, R120 ;  /* 0x00000070806c723c */ /* 0x002fe20000001878 */
[----:B------:R-:W1:Y:S01]  /*5610*/  LDSM.16.MT88.4 R120, [R251+0x7800] ;  /* 0x00780000fb78783b */ /* 0x000e620000004200 */
[----:B---3--:R-:W-:-:S06]  /*5620*/  IMAD.MOV.U32 R0, RZ, RZ, R3 ;  /* 0x000000ffff007224 */ /* 0x008fcc00078e0003 */
[----:B--2---:R-:W-:Y:S01]  /*5630*/  HMMA.16816.F32 R84, R128, R88, R100 ;  /* 0x000000588054723c */ /* 0x004fe20000001864 */
[----:B------:R-:W-:Y:S01]  /*5640*/  @P1 SHF.R.U32.HI R0, RZ, c[0x0][0x2cc], R2 ;  /* 0x0000b300ff001a19 */ /* 0x000fe20000011602 */
[----:B------:R-:W-:-:S06]  /*5650*/  IMAD.MOV.U32 R2, RZ, RZ, c[0x0][0x168] ;  /* 0x00005a00ff027624 */ /* 0x000fcc00078e00ff */
[----:B------:R-:W-:Y:S01]  /*5660*/  HMMA.16816.F32 R88, R128, R90, R104 ;  /* 0x0000005a8058723c */ /* 0x000fe20000001868 */
[----:B------:R-:W2:Y:S01]  /*5670*/  LDSM.16.MT88.4 R104, [R248+0x7800] ;  /* 0x00780000f868783b */ /* 0x000ea20000004200 */
[----:B------:R-:W-:-:S04]  /*5680*/  IADD3 R0, R0, c[0x0][0x1d0], -R2 ;  /* 0x0000740000007a10 */ /* 0x000fc80007ffe802 */
[----:B------:R-:W-:-:S04]  /*5690*/  SHF.R.S32.HI R2, RZ, 0x1f, R0 ;  /* 0x0000001fff027819 */ /* 0x000fc80000011400 */
[----:B------:R-:W-:Y:S01]  /*56a0*/  LEA.HI R0, R2, R0, RZ, 0x6 ;  /* 0x0000000002007211 */ /* 0x000fe200078f30ff */
[----:B------:R-:W-:Y:S03]  /*56b0*/  HMMA.16816.F32 R112, R128, R114, R116 ;  /* 0x000000728070723c */ /* 0x000fe60000001874 */
[----:B------:R-:W-:-:S04]  /*56c0*/  SHF.R.S32.HI R0, RZ, 0x6, R0 ;  /* 0x00000006ff007819 */ /* 0x000fc80000011400 */
[----:B------:R-:W-:Y:S01]  /*56d0*/  IMNMX R0, R158, R0, !PT ;  /* 0x000000009e007217 */ /* 0x000fe20007800200 */
[C---:B-1----:R-:W-:Y:S08]  /*56e0*/  HMMA.16816.F32 R116, R128.reuse, R120, R180 ;  /* 0x000000788074723c */ /* 0x042ff000000018b4 */
[C---:B------:R-:W-:Y:S08]  /*56f0*/  HMMA.16816.F32 R120, R128.reuse, R122, R124 ;  /* 0x0000007a8078723c */ /* 0x040ff0000000187c */
[----:B------:R-:W-:Y:S07]  /*5700*/  HMMA.16816.F32 R124, R128, R4, R20 ;  /* 0x00000004807c723c */ /* 0x000fee0000001814 */
[----:B------:R-:W-:-:S05]  /*5710*/  IADD3 R4, R159, -0x2, RZ ;  /* 0xfffffffe9f047810 */ /* 0x000fca0007ffe0ff */
[----:B------:R1:W-:Y:S04]  /*5720*/  STL [R1+0x5c], R4 ;  /* 0x00005c0401007387 */ /* 0x0003e80000100800 */
[----:B------:R1:W-:Y:S01]  /*5730*/  STL [R1+0x90], R0 ;  /* 0x0000900001007387 */ /* 0x0003e20000100800 */
[----:B------:R-:W-:Y:S01]  /*5740*/  ISETP.GE.AND P0, PT, R4, R0, PT ;  /* 0x000000000400720c */ /* 0x000fe20003f06270 */
[C---:B------:R-:W-:Y:S08]  /*5750*/  HMMA.16816.F32 R160, R128.reuse, R164, R160 ;  /* 0x000000a480a0723c */ /* 0x040ff000000018a0 */
[C---:B------:R-:W-:Y:S08]  /*5760*/  HMMA.16816.F32 R132, R128.reuse, R136, R132 ;  /* 0x000000888084723c */ /* 0x040ff00000001884 */
[C---:B------:R-:W-:Y:S08]  /*5770*/  HMMA.16816.F32 R140, R128.reuse, R144, R140 ;  /* 0x00000090808c723c */ /* 0x040ff0000000188c */
[C---:B------:R-:W-:Y:S08]  /*5780*/  HMMA.16816.F32 R148, R128.reuse, R152, R148 ;  /* 0x000000988094723c */ /* 0x040ff00000001894 */
[C---:B--2---:R-:W-:Y:S08]  /*5790*/  HMMA.16816.F32 R100, R128.reuse, R104, R184 ;  /* 0x000000688064723c */ /* 0x044ff000000018b8 */
[C---:B------:R-:W-:Y:S08]  /*57a0*/  HMMA.16816.F32 R164, R128.reuse, R166, R16 ;  /* 0x000000a680a4723c */ /* 0x040ff00000001810 */
[C---:B------:R-:W-:Y:S08]  /*57b0*/  HMMA.16816.F32 R136, R128.reuse, R138, R24 ;  /* 0x0000008a8088723c */ /* 0x040ff00000001818 */
[C---:B------:R-:W-:Y:S08]  /*57c0*/  HMMA.16816.F32 R144, R128.reuse, R146, R28 ;  /* 0x000000928090723c */ /* 0x040ff0000000181c */
[C---:B------:R-:W-:Y:S08]  /*57d0*/  HMMA.16816.F32 R152, R128.reuse, R154, R32 ;  /* 0x0000009a8098723c */ /* 0x040ff00000001820 */
[C---:B------:R-:W-:Y:S08]  /*57e0*/  HMMA.16816.F32 R104, R128.reuse, R106, R176 ;  /* 0x0000006a8068723c */ /* 0x040ff000000018b0 */
[----:B------:R-:W-:Y:S01]  /*57f0*/  HMMA.16816.F32 R128, R128, R6, R12 ;  /* 0x000000068080723c */ /* 0x000fe2000000180c */
[----:B------:R-:W-:Y:S01]  /*5800*/  @!UPT UIADD3 URZ, URZ, URZ, URZ ;  /* 0x0000003f3f3ff290 */ /* 0x000fe2000fffe03f */
[----:B------:R-:W-:Y:S11]  /*5810*/  @!P0 BRA `(.L_x_834) ;  /* 0x00003fd000008947 */ /* 0x000ff60003800000 */
[----:B-1----:R-:W-:Y:S02]  /*5820*/  MOV R0, R4 ;  /* 0x0000000400007202 */ /* 0x002fe40000000f00 */
[----:B------:R-:W-:-:S02]  /*5830*/  MOV R158, R156 ;  /* 0x0000009c009e7202 */ /* 0x000fc40000000f00 */
[----:B------:R-:W-:Y:S01]  /*5840*/  MOV R3, R157 ;  /* 0x0000009d00037202 */ /* 0x000fe20000000f00 */
[----:B------:R1:W-:Y:S06]  /*5850*/  STL [R1+0x60], R0 ;  /* 0x0000600001007387 */ /* 0x0003ec0000100800 */
.L_x_835:
[----:B------:R-:W2:Y:S01]  /*5860*/  LDL R2, [R1+0x60] ;  /* 0x0000600001027983 */ /* 0x000ea20000100800 */
[----:B------:R-:W-:Y:S04]  /*5870*/  DEPBAR.LE SB0, 0x0 ;  /* 0x000080000000791a */ /* 0x000fe80000000000 */
[----:B------:R-:W2:Y:S01]  /*5880*/  LDL R159, [R1+0x80] ;  /* 0x00008000019f7983 */ /* 0x000ea20000100800 */
[----:B------:R-:W-:Y:S04]  /*5890*/  WARPSYNC 0xffffffff ;  /* 0xffffffff00007948 */ /* 0x000fe80003800000 */
[----:B------:R-:W3:Y:S05]  /*58a0*/  LDL.64 R24, [R1+0x70] ;  /* 0x0000700001187983 */ /* 0x000eea0000100a00 */
[----:B------:R-:W4:Y:S05]  /*58b0*/  LDL R20, [R1+0x7c] ;  /* 0x00007c0001147983 */ /* 0x000f2a0000100800 */
[----:B------:R1:W-:Y:S05]  /*58c0*/  STL.64 [R1+0x160], R128 ;  /* 0x0001608001007387 */ /* 0x0003ea0000100a00 */
[----:B------:R1:W-:Y:S05]  /*58d0*/  STL [R1+0x158], R130 ;  /* 0x0001588201007387 */ /* 0x0003ea0000100800 */
[----:B------:R1:W-:Y:S05]  /*58e0*/  STL [R1+0x154], R131 ;  /* 0x0001548301007387 */ /* 0x0003ea0000100800 */
[----:B------:R-:W4:Y:S05]  /*58f0*/  LDL R180, [R1+0x44] ;  /* 0x0000440001b47983 */ /* 0x000f2a0000100800 */
[----:B------:R-:W4:Y:S05]  /*5900*/  LDL R184, [R1+0x40] ;  /* 0x0000400001b87983 */ /* 0x000f2a0000100800 */
[----:B------:R-:W-:Y:S06]  /*5910*/  BAR.SYNC.DEFER_BLOCKING 0x0 ;  /* 0x0000000000007b1d */ /* 0x000fec0000010000 */
[----:B------:R-:W-:Y:S05]  /*5920*/  LDSM.16.M88.4 R16, [R249+0x800] ;  /* 0x00080000f910783b */ /* 0x000fea0000000200 */
[----:B-1----:R-:W4:Y:S05]  /*5930*/  LDL R128, [R1+0x8] ;  /* 0x0000080001807983 */ /* 0x002f2a0000100800 */
[----:B------:R-:W4:Y:S05]  /*5940*/  LDL R130, [R1+0x3c] ;  /* 0x00003c0001827983 */ /* 0x000f2a0000100800 */
[----:B------:R-:W4:Y:S05]  /*5950*/  LDL R131, [R1+0x58] ;  /* 0x0000580001837983 */ /* 0x000f2a0000100800 */
[----:B------:R-:W-:Y:S01]  /*5960*/  LDSM.16.M88.4 R32, [R249+0x1800] ;  /* 0x00180000f920783b */ /* 0x000fe20000000200 */
[----:B--2---:R-:W-:Y:S11]  /*5970*/  ISETP.GT.AND P6, PT, R159, R2, PT ;  /* 0x000000029f00720c */ /* 0x004ff60003fc4270 */
[----:B------:R-:W-:Y:S02]  /*5980*/  @!UPT UIADD3 URZ, URZ, URZ, URZ ;  /* 0x0000003f3f3ff290 */ /* 0x000fe4000fffe03f */
[----:B------:R-:W-:Y:S01]  /*5990*/  @!P6 SHF.R.S32.HI R0, RZ, 0x1f, R2 ;  /* 0x0000001fff00e819 */ /* 0x000fe20000011402 */
[----:B------:R-:W-:Y:S01]  /*59a0*/  @!P6 IMAD.WIDE.U32 R4, R2, c[0x0][0x208], RZ ;  /* 0x000082000204ea25 */ /* 0x000fe200078e00ff */
[----:B---3--:R-:W-:Y:S03]  /*59b0*/  @!P6 IADD3 R9, P0, R24, 0x40, RZ ;  /* 0x000000401809e810 */ /* 0x008fe60007f1e0ff */
[----:B------:R-:W-:Y:S01]  /*59c0*/  @!P6 IMAD R0, R0, c[0x0][0x208], RZ ;  /* 0x000082000000ea24 */ /* 0x000fe200078e02ff */
[----:B----4-:R-:W-:Y:S01]  /*59d0*/  @!P6 IADD3.X R8, RZ, R20, RZ, P0, !PT ;  /* 0x00000014ff08e210 */ /* 0x010fe200007fe4ff */
[----:B------:R-:W-:Y:S02]  /*59e0*/  @!P6 IMAD.MOV.U32 R6, RZ, RZ, c[0x0][0x208] ;  /* 0x00008200ff06e624 */ /* 0x000fe400078e00ff */
[----:B------:R-:W-:Y:S01]  /*59f0*/  @!P6 IMAD R0, R2, c[0x0][0x20c], R0 ;  /* 0x000083000200ea24 */ /* 0x000fe200078e0200 */
[----:B------:R-:W-:Y:S04]  /*5a00*/  @!P6 SHF.L.U32 R2, R4, 0x6, RZ ;  /* 0x000000060402e819 */ /* 0x000fe800000006ff */
[----:B------:R-:W-:Y:S02]  /*5a10*/  @!P6 IADD3 R0, R5, R0, RZ ;  /* 0x000000000500e210 */ /* 0x000fe40007ffe0ff */
[----:B------:R-:W-:Y:S01]  /*5a20*/  @!P6 LEA R5, P0, R6, R2, 0x5 ;  /* 0x000000020605e211 */ /* 0x000fe200078028ff */
[----:B------:R-:W-:Y:S01]  /*5a30*/  LDSM.16.M88.4 R180, [R180] ;  /* 0x00000000b4b4783b */ /* 0x000fe20000000200 */
[----:B------:R-:W-:Y:S01]  /*5a40*/  @!P6 SHF.L.U64.HI R0, R4, 0x6, R0 ;  /* 0x000000060400e819 */ /* 0x000fe20000010200 */
[----:B------:R-:W-:Y:S05]  /*5a50*/  @!P6 IMAD.MOV.U32 R4, RZ, RZ, c[0x0][0x20c] ;  /* 0x00008300ff04e624 */ /* 0x000fea00078e00ff */
[----:B------:R-:W-:Y:S02]  /*5a60*/  @!P6 LEA.HI.X R4, R6, R0, R4, 0x5, P0 ;  /* 0x000000000604e211 */ /* 0x000fe400000f2c04 */
[----:B------:R-:W-:Y:S05]  /*5a70*/  @!P6 IADD3 R6, P0, R2, R24, RZ ;  /* 0x000000180206e210 */ /* 0x000fea0007f1e0ff */
[----:B------:R-:W-:Y:S01]  /*5a80*/  @!P6 IMAD.X R10, R0, 0x1, R20, P0 ;  /* 0x00000001000ae824 */ /* 0x000fe200000e0614 */
[----:B------:R-:W-:Y:S04]  /*5a90*/  @!P6 IADD3 R7, P0, R2, R9, RZ ;  /* 0x000000090207e210 */ /* 0x000fe80007f1e0ff */
[----:B------:R-:W-:Y:S02]  /*5aa0*/  @!P6 IADD3.X R11, R0, R8, RZ, P0, !PT ;  /* 0x00000008000be210 */ /* 0x000fe400007fe4ff */
[C---:B------:R-:W-:Y:S04]  /*5ab0*/  @!P6 LEA R22, P0, R6.reuse, c[0x0][0x1f8], 0x1 ;  /* 0x00007e000616ea11 */ /* 0x040fe800078008ff */
[----:B------:R-:W-:Y:S02]  /*5ac0*/  @!P6 LEA.HI.X R23, R6, c[0x0][0x1fc], R10, 0x1, P0 ;  /* 0x00007f000617ea11 */ /* 0x000fe400000f0c0a */
[C---:B------:R-:W-:Y:S04]  /*5ad0*/  @!P6 LEA R14, P0, R7.reuse, c[0x0][0x1f8], 0x1 ;  /* 0x00007e00070eea11 */ /* 0x040fe800078008ff */
[----:B------:R-:W-:Y:S02]  /*5ae0*/  @!P6 LEA.HI.X R15, R7, c[0x0][0x1fc], R11, 0x1, P0 ;  /* 0x00007f00070fea11 */ /* 0x000fe400000f0c0b */
[----:B------:R-:W-:Y:S05]  /*5af0*/  @!P6 IADD3 R7, P0, R24, 0x80, RZ ;  /* 0x000000801807e810 */ /* 0x000fea0007f1e0ff */
[----:B------:R-:W-:Y:S01]  /*5b00*/  @!P6 IMAD.X R12, RZ, RZ, R20, P0 ;  /* 0x000000ffff0ce224 */ /* 0x000fe200000e0614 */
[----:B------:R-:W-:Y:S01]  /*5b10*/  @!P6 IADD3 R6, P0, R2, R7, RZ ;  /* 0x000000070206e210 */ /* 0x000fe20007f1e0ff */
[----:B------:R-:W-:Y:S03]  /*5b20*/  LDSM.16.M88.4 R176, [R128] ;  /* 0x0000000080b0783b */ /* 0x000fe60000000200 */
[----:B------:R-:W-:Y:S02]  /*5b30*/  @!P6 IADD3.X R10, R0, R12, RZ, P0, !PT ;  /* 0x0000000c000ae210 */ /* 0x000fe400007fe4ff */
[C---:B------:R-:W-:Y:S01]  /*5b40*/  @!P6 LEA R30, P0, R6.reuse, c[0x0][0x1f8], 0x1 ;  /* 0x00007e00061eea11 */ /* 0x040fe200078008ff */
[----:B------:R1:W-:Y:S03]  /*5b50*/  LDSM.16.M88.4 R188, [R130] ;  /* 0x0000000082bc783b */ /* 0x0003e60000000200 */
[----:B------:R-:W-:Y:S02]  /*5b60*/  @!P6 LEA.HI.X R31, R6, c[0x0][0x1fc], R10, 0x1, P0 ;  /* 0x00007f00061fea11 */ /* 0x000fe400000f0c0a */
[----:B------:R-:W-:Y:S05]  /*5b70*/  @!P6 IADD3 R6, P0, R24, 0xc0, RZ ;  /* 0x000000c01806e810 */ /* 0x000fea0007f1e0ff */
[----:B------:R-:W-:Y:S01]  /*5b80*/  @!P6 IMAD.X R13, RZ, RZ, R20, P0 ;  /* 0x000000ffff0de224 */ /* 0x000fe200000e0614 */
[----:B------:R-:W-:Y:S04]  /*5b90*/  @!P6 IADD3 R2, P0, R2, R6, RZ ;  /* 0x000000060202e210 */ /* 0x000fe80007f1e0ff */
[----:B------:R-:W-:Y:S02]  /*5ba0*/  @!P6 IADD3.X R0, R0, R13, RZ, P0, !PT ;  /* 0x0000000d0000e210 */ /* 0x000fe400007fe4ff */
[C---:B------:R-:W-:Y:S04]  /*5bb0*/  @!P6 LEA R156, P0, R2.reuse, c[0x0][0x1f8], 0x1 ;  /* 0x00007e00029cea11 */ /* 0x040fe800078008ff */
[----:B------:R-:W-:Y:S02]  /*5bc0*/  @!P6 LEA.HI.X R157, R2, c[0x0][0x1fc], R0, 0x1, P0 ;  /* 0x00007f00029dea11 */ /* 0x000fe400000f0c00 */
[C---:B------:R-:W-:Y:S01]  /*5bd0*/  @!P6 IADD3 R0, P0, R5.reuse, R9, RZ ;  /* 0x000000090500e210 */ /* 0x040fe20007f1e0ff */
[----:B-1----:R-:W2:Y:S04]  /*5be0*/  LDL R130, [R1+0x38] ;  /* 0x0000380001827983 */ /* 0x002ea80000100800 */
[C---:B------:R-:W-:Y:S01]  /*5bf0*/  @!P6 IMAD.X R2, R4.reuse, 0x1, R8, P0 ;  /* 0x000000010402e824 */ /* 0x040fe200000e0608 */
[C---:B------:R-:W-:Y:S01]  /*5c00*/  @!P6 IADD3 R7, P0, R5.reuse, R7, RZ ;  /* 0x000000070507e210 */ /* 0x040fe20007f1e0ff */
[----:B------:R-:W1:Y:S03]  /*5c10*/  LDSM.16.M88.4 R8, [R249] ;  /* 0x00000000f908783b */ /* 0x000e660000000200 */
[C---:B------:R-:W-:Y:S02]  /*5c20*/  @!P6 IADD3.X R12, R4.reuse, R12, RZ, P0, !PT ;  /* 0x0000000c040ce210 */ /* 0x040fe400007fe4ff */
[C---:B------:R-:W-:Y:S05]  /*5c30*/  @!P6 IADD3 R6, P0, R5.reuse, R6, RZ ;  /* 0x000000060506e210 */ /* 0x040fea0007f1e0ff */
[C---:B------:R-:W-:Y:S01]  /*5c40*/  @!P6 IMAD.X R13, R4.reuse, 0x1, R13, P0 ;  /* 0x00000001040de824 */ /* 0x040fe200000e060d */
[----:B------:R-:W-:Y:S02]  /*5c50*/  @!P6 IADD3 R5, P0, R5, R24, RZ ;  /* 0x000000180505e210 */ /* 0x000fe40007f1e0ff */
[----:B------:R-:W3:Y:S02]  /*5c60*/  LDSM.16.M88.4 R24, [R249+0x1000] ;  /* 0x00100000f918783b */ /* 0x000ee40000000200 */
[----:B------:R-:W-:Y:S02]  /*5c70*/  @!P6 IADD3.X R4, R4, R20, RZ, P0, !PT ;  /* 0x000000140404e210 */ /* 0x000fe400007fe4ff */
[C---:B------:R-:W-:Y:S04]  /*5c80*/  @!P6 LEA R20, P0, R5.reuse, c[0x0][0x1f8], 0x1 ;  /* 0x00007e000514ea11 */ /* 0x040fe800078008ff */
[----:B------:R-:W-:Y:S02]  /*5c90*/  @!P6 LEA.HI.X R21, R5, c[0x0][0x1fc], R4, 0x1, P0 ;  /* 0x00007f000515ea11 */ /* 0x000fe400000f0c04 */
[C---:B------:R-:W-:Y:S04]  /*5ca0*/  @!P6 LEA R28, P0, R0.reuse, c[0x0][0x1f8], 0x1 ;  /* 0x00007e00001cea11 */ /* 0x040fe800078008ff */
[----:B------:R-:W-:Y:S02]  /*5cb0*/  @!P6 LEA.HI.X R29, R0, c[0x0][0x1fc], R2, 0x1, P0 ;  /* 0x00007f00001dea11 */ /* 0x000fe400000f0c02 */
[----:B------:R-:W4:Y:S01]  /*5cc0*/  LDL R2, [R1] ;  /* 0x0000000001027983 */ /* 0x000f220000100800 */
[C---:B------:R-:W-:Y:S04]  /*5cd0*/  @!P6 LEA R186, P0, R7.reuse, c[0x0][0x1f8], 0x1 ;  /* 0x00007e0007baea11 */ /* 0x040fe800078008ff */
[----:B------:R-:W-:Y:S01]  /*5ce0*/  @!P6 LEA.HI.X R187, R7, c[0x0][0x1fc], R12, 0x1, P0 ;  /* 0x00007f0007bbea11 */ /* 0x000fe200000f0c0c */
[----:B------:R-:W-:Y:S01]  /*5cf0*/  IMAD.MOV.U32 R12, RZ, RZ, R186 ;  /* 0x000000ffff0c7224 */ /* 0x000fe200078e00ba */
[C---:B------:R-:W-:Y:S01]  /*5d00*/  @!P6 LEA R128, P0, R6.reuse, c[0x0][0x1f8], 0x1 ;  /* 0x00007e000680ea11 */ /* 0x040fe200078008ff */
[----:B------:R-:W2:Y:S03]  /*5d10*/  LDL R0, [R1+0x2c] ;  /* 0x00002c0001007983 */ /* 0x000ea60000100800 */
[----:B------:R-:W-:Y:S02]  /*5d20*/  @!P6 LEA.HI.X R129, R6, c[0x0][0x1fc], R13, 0x1, P0 ;  /* 0x00007f000681ea11 */ /* 0x000fe400000f0c0d */
[C---:B-1---5:R-:W-:Y:S03]  /*5d30*/  HMMA.16816.F32 R4, R168.reuse, R8, RZ ;  /* 0x00000008a804723c */ /* 0x062fe600000018ff */
[----:B------:R-:W-:Y:S02]  /*5d40*/  MOV R13, R187 ;  /* 0x000000bb000d7202 */ /* 0x000fe40000000f00 */
[----:B------:R-:W1:Y:S03]  /*5d50*/  LDSM.16.M88.4 R184, [R184] ;  /* 0x00000000b8b8783b */ /* 0x000e660000000200 */
[C---:B------:R-:W-:Y:S02]  /*5d60*/  HMMA.16816.F32 R8, R168.reuse, R10, RZ ;  /* 0x0000000aa808723c */ /* 0x040fe400000018ff */
[----:B------:R-:W-:Y:S01]  /*5d70*/  @!PT LDS RZ, [RZ] ;  /* 0x00000000fffff984 */ /* 0x000fe20000000800 */
[----:B------:R-:W-:Y:S01]  /*5d80*/  @!PT LDS RZ, [RZ] ;  /* 0x00000000fffff984 */ /* 0x000fe20000000800 */
[----:B------:R-:W-:Y:S01]  /*5d90*/  @!PT LDS RZ, [RZ] ;  /* 0x00000000fffff984 */ /* 0x000fe20000000800 */
[----:B------:R3:W-:Y:S05]  /*5da0*/  @!P6 LDGSTS.E.BYPASS.LTC128B.128 [R131+0x100], [R22.64], !P5 ;  /* 0x001000001683efae */ /* 0x0007ea000e901d46 */
[----:B------:R1:W-:Y:S05]  /*5db0*/  @!P6 LDGSTS.E.BYPASS.LTC128B.128 [R131+0x2100], [R14.64], !P4 ;  /* 0x021000000e83efae */ /* 0x0003ea000e101d46 */
[----:B------:R1:W-:Y:S05]  /*5dc0*/  @!P6 LDGSTS.E.BYPASS.LTC128B.128 [R131+0x4100], [R30.64], !P3 ;  /* 0x041000001e83efae */ /* 0x0003ea000d901d46 */
[----:B------:R2:W-:Y:S05]  /*5dd0*/  @!P6 LDGSTS.E.BYPASS.LTC128B.128 [R131+0x6100], [R156.64], !P2 ;  /* 0x061000009c83efae */ /* 0x0005ea000d101d46 */
[----:B------:R3:W-:Y:S05]  /*5de0*/  @!P6 LDGSTS.E.BYPASS.LTC128B.128 [R131+0x1100], [R20.64], !P5 ;  /* 0x011000001483efae */ /* 0x0007ea000e901d46 */
[----:B------:R3:W-:Y:S01]  /*5df0*/  @!P6 LDGSTS.E.BYPASS.LTC128B.128 [R131+0x3100], [R28.64], !P4 ;  /* 0x031000001c83efae */ /* 0x0007e2000e101d46 */
[----:B-1----:R-:W-:Y:S01]  /*5e00*/  IMAD.MOV.U32 R30, RZ, RZ, R12 ;  /* 0x000000ffff1e7224 */ /* 0x002fe200078e000c */
[----:B------:R-:W-:Y:S02]  /*5e10*/  MOV R31, R13 ;  /* 0x0000000d001f7202 */ /* 0x000fe40000000f00 */
[C---:B------:R-:W-:Y:S03]  /*5e20*/  HMMA.16816.F32 R12, R168.reuse, R16, RZ ;  /* 0x00000010a80c723c */ /* 0x040fe600000018ff */
[----:B------:R1:W-:Y:S05]  /*5e30*/  @!P6 LDGSTS.E.BYPASS.LTC128B.128 [R131+0x5100], [R30.64], !P3 ;  /* 0x051000001e83efae */ /* 0x0003ea000d901d46 */
[C---:B------:R-:W-:Y:S01]  /*5e40*/  HMMA.16816.F32 R16, R168.reuse, R18, RZ ;  /* 0x00000012a810723c */ /* 0x040fe200000018ff */
[----:B------:R1:W-:Y:S05]  /*5e50*/  @!P6 LDGSTS.E.BYPASS.LTC128B.128 [R131+0x7100], [R128.64], !P2 ;  /* 0x071000008083efae */ /* 0x0003ea000d101d46 */
[----:B------:R-:W0:Y:S02]  /*5e60*/  LDGDEPBAR ;  /* 0x00000000000079af */ /* 0x000e240000000000 */
[C---:B---3--:R-:W-:Y:S08]  /*5e70*/  HMMA.16816.F32 R20, R168.reuse, R24, RZ ;  /* 0x00000018a814723c */ /* 0x048ff000000018ff */
[C---:B------:R-:W-:Y:S08]  /*5e80*/  HMMA.16816.F32 R24, R168.reuse, R26, RZ ;  /* 0x0000001aa818723c */ /* 0x040ff000000018ff */
[C---:B-1----:R-:W-:Y:S01]  /*5e90*/  HMMA.16816.F32 R28, R168.reuse, R32, RZ ;  /* 0x00000020a81c723c */ /* 0x042fe200000018ff */
[----:B------:R-:W3:Y:S07]  /*5ea0*/  LDL R129, [R1+0x34] ;  /* 0x0000340001817983 */ /* 0x000eee0000100800 */
[----:B------:R-:W-:Y:S01]  /*5eb0*/  HMMA.16816.F32 R32, R168, R34, RZ ;  /* 0x00000022a820723c */ /* 0x000fe200000018ff */
[----:B------:R-:W2:Y:S05]  /*5ec0*/  LDL R128, [R1+0x30] ;  /* 0x0000300001807983 */ /* 0x000eaa0000100800 */
[----:B------:R-:W-:Y:S02]  /*5ed0*/  STL [R1+0x124], R168 ;  /* 0x000124a801007387 */ /* 0x000fe40000100800 */
[C---:B------:R-:W-:Y:S03]  /*5ee0*/  HMMA.16816.F32 R4, R172.reuse, R176, R4 ;  /* 0x000000b0ac04723c */ /* 0x040fe60000001804 */
[----:B------:R-:W-:Y:S05]  /*5ef0*/  STL [R1+0x120], R169 ;  /* 0x000120a901007387 */ /* 0x000fea0000100800 */
[C---:B------:R-:W-:Y:S01]  /*5f00*/  HMMA.16816.F32 R8, R172.reuse, R178, R8 ;  /* 0x000000b2ac08723c */ /* 0x040fe20000001808 */
[----:B------:R-:W-:Y:S05]  /*5f10*/  STL [R1+0x11c], R170 ;  /* 0x00011caa01007387 */ /* 0x000fea0000100800 */
        /* <DEDUP_REMOVED lines=13> */
[----:B------:R-:W-:Y:S01]  /*5ff0*/  HMMA.16816.F32 R32, R172, R190, R32 ;  /* 0x000000beac20723c */ /* 0x000fe20000001820 */
[----:B------:R-:W-:Y:S05]  /*6000*/  STL [R1+0x138], R195 ;  /* 0x000138c301007387 */ /* 0x000fea0000100800 */
[----:B------:R-:W-:Y:S05]  /*6010*/  STL [R1+0x150], R197 ;  /* 0x000150c501007387 */ /* 0x000fea0000100800 */
[----:B------:R-:W-:Y:S05]  /*6020*/  STL [R1+0x14c], R198 ;  /* 0x00014cc601007387 */ /* 0x000fea0000100800 */
[----:B------:R-:W-:Y:S05]  /*6030*/  STL [R1+0x148], R199 ;  /* 0x000148c701007387 */ /* 0x000fea0000100800 */
[----:B----4-:R-:W1:Y:S05]  /*6040*/  LDSM.16.M88.4 R176, [R2] ;  /* 0x0000000002b0783b */ /* 0x010e6a0000000200 */
[----:B------:R-:W4:Y:S05]  /*6050*/  LDSM.16.M88.4 R180, [R2+0x800] ;  /* 0x0008000002b4783b */ /* 0x000f2a0000000200 */
[----:B------:R-:W4:Y:S05]  /*6060*/  LDSM.16.M88.4 R184, [R2+0x1000] ;  /* 0x0010000002b8783b */ /* 0x000f2a0000000200 */
[----:B------:R-:W4:Y:S01]  /*6070*/  LDSM.16.M88.4 R188, [R2+0x1800] ;  /* 0x0018000002bc783b */ /* 0x000f220000000200 */
[C---:B-1----:R-:W-:Y:S08]  /*6080*/  HMMA.16816.F32 R4, R192.reuse, R176, R4 ;  /* 0x000000b0c004723c */ /* 0x042ff00000001804 */
[C---:B------:R-:W-:Y:S01]  /*6090*/  HMMA.16816.F32 R8, R192.reuse, R178, R8 ;  /* 0x000000b2c008723c */ /* 0x040fe20000001808 */
[----:B------:R-:W1:Y:S07]  /*60a0*/  LDSM.16.M88.4 R176, [R250] ;  /* 0x00000000fab0783b */ /* 0x000e6e0000000200 */
[C---:B----4-:R-:W-:Y:S08]  /*60b0*/  HMMA.16816.F32 R12, R192.reuse, R180, R12 ;  /* 0x000000b4c00c723c */ /* 0x050ff0000000180c */
[C---:B------:R-:W-:Y:S01]  /*60c0*/  HMMA.16816.F32 R16, R192.reuse, R182, R16 ;  /* 0x000000b6c010723c */ /* 0x040fe20000001810 */
[----:B------:R-:W4:Y:S07]  /*60d0*/  LDSM.16.M88.4 R180, [R250+0x800] ;  /* 0x00080000fab4783b */ /* 0x000f2e0000000200 */
[C---:B------:R-:W-:Y:S08]  /*60e0*/  HMMA.16816.F32 R20, R192.reuse, R184, R20 ;  /* 0x000000b8c014723c */ /* 0x040ff00000001814 */
[C---:B------:R-:W-:Y:S01]  /*60f0*/  HMMA.16816.F32 R24, R192.reuse, R186, R24 ;  /* 0x000000bac018723c */ /* 0x040fe20000001818 */
[----:B------:R-:W2:Y:S07]  /*6100*/  LDSM.16.M88.4 R184, [R250+0x1000] ;  /* 0x00100000fab8783b */ /* 0x000eae0000000200 */
[C---:B------:R-:W-:Y:S08]  /*6110*/  HMMA.16816.F32 R28, R192.reuse, R188, R28 ;  /* 0x000000bcc01c723c */ /* 0x040ff0000000181c */
[----:B------:R-:W-:Y:S01]  /*6120*/  HMMA.16816.F32 R32, R192, R190, R32 ;  /* 0x000000bec020723c */ /* 0x000fe20000001820 */
[----:B------:R-:W3:Y:S07]  /*6130*/  LDSM.16.M88.4 R188, [R250+0x1800] ;  /* 0x00180000fabc783b */ /* 0x000eee0000000200 */
[C---:B-1----:R-:W-:Y:S08]  /*6140*/  HMMA.16816.F32 R4, R196.reuse, R176, R4 ;  /* 0x000000b0c404723c */ /* 0x042ff00000001804 */
[C---:B------:R-:W-:Y:S01]  /*6150*/  HMMA.16816.F32 R8, R196.reuse, R178, R8 ;  /* 0x000000b2c408723c */ /* 0x040fe20000001808 */
[----:B------:R-:W1:Y:S07]  /*6160*/  LDSM.16.M88.4 R176, [R249+0x2000] ;  /* 0x00200000f9b0783b */ /* 0x000e6e0000000200 */
[C---:B----4-:R-:W-:Y:S08]  /*6170*/  HMMA.16816.F32 R12, R196.reuse, R180, R12 ;  /* 0x000000b4c40c723c */ /* 0x050ff0000000180c */
[C---:B------:R-:W-:Y:S01]  /*6180*/  HMMA.16816.F32 R16, R196.reuse, R182, R16 ;  /* 0x000000b6c410723c */ /* 0x040fe20000001810 */
[----:B------:R-:W4:Y:S07]  /*6190*/  LDSM.16.M88.4 R180, [R249+0x2800] ;  /* 0x00280000f9b4783b */ /* 0x000f2e0000000200 */
[C---:B--2---:R-:W-:Y:S08]  /*61a0*/  HMMA.16816.F32 R20, R196.reuse, R184, R20 ;  /* 0x000000b8c414723c */ /* 0x044ff00000001814 */
[C---:B------:R-:W-:Y:S01]  /*61b0*/  HMMA.16816.F32 R24, R196.reuse, R186, R24 ;  /* 0x000000bac418723c */ /* 0x040fe20000001818 */
[----:B------:R-:W2:Y:S07]  /*61c0*/  LDSM.16.M88.4 R184, [R249+0x3000] ;  /* 0x00300000f9b8783b */ /* 0x000eae0000000200 */
[C---:B---3--:R-:W-:Y:S08]  /*61d0*/  HMMA.16816.F32 R28, R196.reuse, R188, R28 ;  /* 0x000000bcc41c723c */ /* 0x048ff0000000181c */
[----:B------:R-:W-:Y:S01]  /*61e0*/  HMMA.16816.F32 R32, R196, R190, R32 ;  /* 0x000000bec420723c */ /* 0x000fe20000001820 */
[----:B------:R-:W3:Y:S07]  /*61f0*/  LDSM.16.M88.4 R188, [R249+0x3800] ;  /* 0x00380000f9bc783b */ /* 0x000eee0000000200 */
[C---:B-1----:R-:W-:Y:S08]  /*6200*/  HMMA.16816.F32 R4, R200.reuse, R176, R4 ;  /* 0x000000b0c804723c */ /* 0x042ff00000001804 */
[C---:B------:R-:W-:Y:S01]  /*6210*/  HMMA.16816.F32 R8, R200.reuse, R178, R8 ;  /* 0x000000b2c808723c */ /* 0x040fe20000001808 */
[----:B------:R1:W3:Y:S07]  /*6220*/  LDSM.16.M88.4 R176, [R130] ;  /* 0x0000000082b0783b */ /* 0x0002ee0000000200 */
[C---:B----4-:R-:W-:Y:S08]  /*6230*/  HMMA.16816.F32 R12, R200.reuse, R180, R12 ;  /* 0x000000b4c80c723c */ /* 0x050ff0000000180c */
[C---:B------:R-:W-:Y:S01]  /*6240*/  HMMA.16816.F32 R16, R200.reuse, R182, R16 ;  /* 0x000000b6c810723c */ /* 0x040fe20000001810 */
[----:B------:R4:W3:Y:S07]  /*6250*/  LDSM.16.M88.4 R180, [R129] ;  /* 0x0000000081b4783b */ /* 0x0008ee0000000200 */
[C---:B--2---:R-:W-:Y:S01]  /*6260*/  HMMA.16816.F32 R20, R200.reuse, R184, R20 ;  /* 0x000000b8c814723c */ /* 0x044fe20000001814 */
[----:B-1----:R-:W2:Y:S07]  /*6270*/  LDL R130, [R1+0x28] ;  /* 0x0000280001827983 */ /* 0x002eae0000100800 */
[C---:B------:R-:W-:Y:S01]  /*6280*/  HMMA.16816.F32 R24, R200.reuse, R186, R24 ;  /* 0x000000bac818723c */ /* 0x040fe20000001818 */
[----:B------:R1:W1:Y:S07]  /*6290*/  LDSM.16.M88.4 R184, [R128] ;  /* 0x0000000080b8783b */ /* 0x00026e0000000200 */
[C---:B---3--:R-:W-:Y:S01]  /*62a0*/  HMMA.16816.F32 R28, R200.reuse, R188, R28 ;  /* 0x000000bcc81c723c */ /* 0x048fe2000000181c */
[----:B----4-:R-:W3:Y:S07]  /*62b0*/  LDL R129, [R1+0x24] ;  /* 0x0000240001817983 */ /* 0x010eee0000100800 */
[----:B------:R-:W-:Y:S01]  /*62c0*/  HMMA.16816.F32 R32, R200, R190, R32 ;  /* 0x000000bec820723c */ /* 0x000fe20000001820 */
[----:B------:R4:W1:Y:S07]  /*62d0*/  LDSM.16.M88.4 R188, [R0] ;  /* 0x0000000000bc783b */ /* 0x00086e0000000200 */
[C---:B------:R-:W-:Y:S01]  /*62e0*/  HMMA.16816.F32 R4, R204.reuse, R176, R4 ;  /* 0x000000b0cc04723c */ /* 0x040fe20000001804 */
[----:B-1----:R-:W3:Y:S07]  /*62f0*/  LDL R128, [R1+0x20] ;  /* 0x0000200001807983 */ /* 0x002eee0000100800 */
[C---:B------:R-:W-:Y:S01]  /*6300*/  HMMA.16816.F32 R8, R204.reuse, R178, R8 ;  /* 0x000000b2cc08723c */ /* 0x040fe20000001808 */
[----:B------:R-:W1:Y:S07]  /*6310*/  LDSM.16.M88.4 R176, [R2+0x2000] ;  /* 0x0020000002b0783b */ /* 0x000e6e0000000200 */
[C---:B------:R-:W-:Y:S01]  /*6320*/  HMMA.16816.F32 R12, R204.reuse, R180, R12 ;  /* 0x000000b4cc0c723c */ /* 0x040fe2000000180c */
[----:B----4-:R-:W2:Y:S07]  /*6330*/  LDL R0, [R1+0x1c] ;  /* 0x00001c0001007983 */ /* 0x010eae0000100800 */
        /* <DEDUP_REMOVED lines=33> */
[C---:B------:R-:W-:Y:S08]  /*6550*/  HMMA.16816.F32 R8, R216.reuse, R178, R8 ;  /* 0x000000b2d808723c */ /* 0x040ff00000001808 */
[C---:B------:R-:W-:Y:S08]  /*6560*/  HMMA.16816.F32 R12, R216.reuse, R180, R12 ;  /* 0x000000b4d80c723c */ /* 0x040ff0000000180c */
[C---:B------:R-:W-:Y:S08]  /*6570*/  HMMA.16816.F32 R16, R216.reuse, R182, R16 ;  /* 0x000000b6d810723c */ /* 0x040ff00000001810 */
[C---:B------:R-:W-:Y:S08]  /*6580*/  HMMA.16816.F32 R20, R216.reuse, R184, R20 ;  /* 0x000000b8d814723c */ /* 0x040ff00000001814 */
[C---:B------:R-:W-:Y:S08]  /*6590*/  HMMA.16816.F32 R24, R216.reuse, R186, R24 ;  /* 0x000000bad818723c */ /* 0x040ff00000001818 */
[C---:B------:R-:W-:Y:S08]  /*65a0*/  HMMA.16816.F32 R28, R216.reuse, R188, R28 ;  /* 0x000000bcd81c723c */ /* 0x040ff0000000181c */
[----:B------:R-:W-:Y:S01]  /*65b0*/  HMMA.16816.F32 R32, R216, R190, R32 ;  /* 0x000000bed820723c */ /* 0x000fe20000001820 */
[----:B--2---:R1:W2:Y:S05]  /*65c0*/  LDSM.16.M88.4 R176, [R130] ;  /* 0x0000000082b0783b */ /* 0x0042aa0000000200 */
[----:B---3--:R3:W2:Y:S05]  /*65d0*/  LDSM.16.M88.4 R180, [R129] ;  /* 0x0000000081b4783b */ /* 0x0086aa0000000200 */
[----:B-1----:R-:W4:Y:S05]  /*65e0*/  LDL R130, [R1+0x14] ;  /* 0x0000140001827983 */ /* 0x002f2a0000100800 */
[----:B------:R1:W1:Y:S05]  /*65f0*/  LDSM.16.M88.4 R184, [R128] ;  /* 0x0000000080b8783b */ /* 0x00026a0000000200 */
[----:B---3--:R-:W3:Y:S01]  /*6600*/  LDL R129, [R1+0x10] ;  /* 0x0000100001817983 */ /* 0x008ee20000100800 */
[C---:B--2---:R-:W-:Y:S08]  /*6610*/  HMMA.16816.F32 R4, R220.reuse, R176, R4 ;  /* 0x000000b0dc04723c */ /* 0x044ff00000001804 */
[C---:B------:R-:W-:Y:S01]  /*6620*/  HMMA.16816.F32 R8, R220.reuse, R178, R8 ;  /* 0x000000b2dc08723c */ /* 0x040fe20000001808 */
[----:B------:R2:W2:Y:S05]  /*6630*/  LDSM.16.M88.4 R188, [R0] ;  /* 0x0000000000bc783b */ /* 0x0004aa0000000200 */
[----:B------:R-:W2:Y:S02]  /*6640*/  LDSM.16.M88.4 R176, [R2+0x4000] ;  /* 0x0040000002b0783b */ /* 0x000ea40000000200 */
[C---:B------:R-:W-:Y:S03]  /*6650*/  HMMA.16816.F32 R12, R220.reuse, R180, R12 ;  /* 0x000000b4dc0c723c */ /* 0x040fe6000000180c */
[----:B-1----:R-:W3:Y:S05]  /*6660*/  LDL R128, [R1+0xc] ;  /* 0x00000c0001807983 */ /* 0x002eea0000100800 */
[C---:B------:R-:W-:Y:S01]  /*6670*/  HMMA.16816.F32 R16, R220.reuse, R182, R16 ;  /* 0x000000b6dc10723c */ /* 0x040fe20000001810 */
[----:B------:R-:W1:Y:S07]  /*6680*/  LDSM.16.M88.4 R180, [R2+0x4800] ;  /* 0x0048000002b4783b */ /* 0x000e6e0000000200 */
[C---:B------:R-:W-:Y:S01]  /*6690*/  HMMA.16816.F32 R20, R220.reuse, R184, R20 ;  /* 0x000000b8dc14723c */ /* 0x040fe20000001814 */
[----:B--2---:R-:W2:Y:S05]  /*66a0*/  LDL R0, [R1+0x18] ;  /* 0x0000180001007983 */ /* 0x004eaa0000100800 */
[----:B------:R-:W2:Y:S02]  /*66b0*/  LDL.LU R170, [R1+0x60] ;  /* 0x0000600001aa7983 */ /* 0x000ea40000300800 */
[C---:B------:R-:W-:Y:S03]  /*66c0*/  HMMA.16816.F32 R24, R220.reuse, R186, R24 ;  /* 0x000000badc18723c */ /* 0x040fe60000001818 */
[----:B------:R-:W1:Y:S05]  /*66d0*/  LDSM.16.M88.4 R184, [R2+0x5000] ;  /* 0x0050000002b8783b */ /* 0x000e6a0000000200 */
[----:B------:R-:W2:Y:S01]  /*66e0*/  LDL R168, [R1+0x94] ;  /* 0x0000940001a87983 */ /* 0x000ea20000100800 */
[C---:B------:R-:W-:Y:S08]  /*66f0*/  HMMA.16816.F32 R28, R220.reuse, R188, R28 ;  /* 0x000000bcdc1c723c */ /* 0x040ff0000000181c */
[----:B------:R-:W-:Y:S01]  /*6700*/  HMMA.16816.F32 R32, R220, R190, R32 ;  /* 0x000000bedc20723c */ /* 0x000fe20000001820 */
[----:B------:R-:W1:Y:S07]  /*6710*/  LDSM.16.M88.4 R188, [R2+0x5800] ;  /* 0x0058000002bc783b */ /* 0x000e6e0000000200 */
[C---:B------:R-:W-:Y:S08]  /*6720*/  HMMA.16816.F32 R4, R224.reuse, R176, R4 ;  /* 0x000000b0e004723c */ /* 0x040ff00000001804 */
[C---:B------:R-:W-:Y:S01]  /*6730*/  HMMA.16816.F32 R8, R224.reuse, R178, R8 ;  /* 0x000000b2e008723c */ /* 0x040fe20000001808 */
        /* <DEDUP_REMOVED lines=23> */
[C---:B------:R-:W-:Y:S08]  /*68b0*/  HMMA.16816.F32 R8, R232.reuse, R178, R8 ;  /* 0x000000b2e808723c */ /* 0x040ff00000001808 */
[C---:B-1----:R-:W-:Y:S08]  /*68c0*/  HMMA.16816.F32 R12, R232.reuse, R180, R12 ;  /* 0x000000b4e80c723c */ /* 0x042ff0000000180c */
[C---:B------:R-:W-:Y:S08]  /*68d0*/  HMMA.16816.F32 R16, R232.reuse, R182, R16 ;  /* 0x000000b6e810723c */ /* 0x040ff00000001810 */
[C---:B------:R-:W-:Y:S08]  /*68e0*/  HMMA.16816.F32 R20, R232.reuse, R184, R20 ;  /* 0x000000b8e814723c */ /* 0x040ff00000001814 */
[C---:B------:R-:W-:Y:S08]  /*68f0*/  HMMA.16816.F32 R24, R232.reuse, R186, R24 ;  /* 0x000000bae818723c */ /* 0x040ff00000001818 */
[C---:B------:R-:W-:Y:S08]  /*6900*/  HMMA.16816.F32 R28, R232.reuse, R188, R28 ;  /* 0x000000bce81c723c */ /* 0x040ff0000000181c */
[----:B------:R-:W-:Y:S01]  /*6910*/  HMMA.16816.F32 R32, R232, R190, R32 ;  /* 0x000000bee820723c */ /* 0x000fe20000001820 */
[----:B------:R-:W-:Y:S05]  /*6920*/  LDSM.16.M88.4 R188, [R2+0x6000] ;  /* 0x0060000002bc783b */ /* 0x000fea0000000200 */
[----:B----4-:R1:W-:Y:S05]  /*6930*/  LDSM.16.M88.4 R180, [R130] ;  /* 0x0000000082b4783b */ /* 0x0103ea0000000200 */
[----:B---3--:R-:W-:Y:S05]  /*6940*/  LDSM.16.M88.4 R184, [R129] ;  /* 0x0000000081b8783b */ /* 0x008fea0000000200 */
[----:B-1----:R-:W3:Y:S05]  /*6950*/  LDL R130, [R1+0x78] ;  /* 0x0000780001827983 */ /* 0x002eea0000100800 */
[----:B--2---:R1:W2:Y:S01]  /*6960*/  LDSM.16.M88.4 R176, [R0] ;  /* 0x0000000000b0783b */ /* 0x0042a20000000200 */
[C---:B------:R-:W-:Y:S02]  /*6970*/  IADD3 R171, R170.reuse, -0x1, RZ ;  /* 0xffffffffaaab7810 */ /* 0x040fe40007ffe0ff */
[C---:B------:R-:W-:Y:S01]  /*6980*/  ISETP.GT.AND P6, PT, R170.reuse, R159, PT ;  /* 0x0000009faa00720c */ /* 0x040fe20003fc4270 */
[----:B------:R-:W-:Y:S04]  /*6990*/  IMAD.MOV.U32 R159, RZ, RZ, -0x40 ;  /* 0xffffffc0ff9f7424 */ /* 0x000fe800078e00ff */
[----:B------:R-:W-:Y:S05]  /*69a0*/  IMAD R159, R170, R159, 0x1 ;  /* 0x00000001aa9f7424 */ /* 0x000fea00078e029f */
[----:B------:R-:W-:Y:S03]  /*69b0*/  IADD3 R159, R159, c[0x0][0x1d0], -R168 ;  /* 0x000074009f9f7a10 */ /* 0x000fe60007ffe8a8 */
[----:B------:R-:W-:Y:S01]  /*69c0*/  @P6 IMAD.WIDE.U32 R156, R171, c[0x0][0x1e0], RZ ;  /* 0x00007800ab9c6a25 */ /* 0x000fe200078e00ff */
[----:B------:R-:W-:Y:S01]  /*69d0*/  IADD3 R159, R159, -c[0x0][0x168], RZ ;  /* 0x80005a009f9f7a10 */ /* 0x000fe20007ffe0ff */
[----:B-1----:R-:W4:Y:S01]  /*69e0*/  LDL R0, [R1+0x8c] ;  /* 0x00008c0001007983 */ /* 0x002f220000100800 */
[C---:B--2---:R-:W-:Y:S08]  /*69f0*/  HMMA.16816.F32 R4, R236.reuse, R176, R4 ;  /* 0x000000b0ec04723c */ /* 0x044ff00000001804 */
[C---:B------:R-:W-:Y:S01]  /*6a00*/  HMMA.16816.F32 R8, R236.reuse, R178, R8 ;  /* 0x000000b2ec08723c */ /* 0x040fe20000001808 */
[----:B------:R1:W2:Y:S07]  /*6a10*/  LDSM.16.M88.4 R176, [R128] ;  /* 0x0000000080b0783b */ /* 0x0002ae0000000200 */
[C---:B------:R-:W-:Y:S08]  /*6a20*/  HMMA.16816.F32 R12, R236.reuse, R180, R12 ;  /* 0x000000b4ec0c723c */ /* 0x040ff0000000180c */
[C---:B------:R-:W-:Y:S01]  /*6a30*/  HMMA.16816.F32 R16, R236.reuse, R182, R16 ;  /* 0x000000b6ec10723c */ /* 0x040fe20000001810 */
[----:B------:R-:W2:Y:S07]  /*6a40*/  LDSM.16.M88.4 R180, [R2+0x6800] ;  /* 0x0068000002b4783b */ /* 0x000eae0000000200 */
[C---:B------:R-:W-:Y:S01]  /*6a50*/  HMMA.16816.F32 R20, R236.reuse, R184, R20 ;  /* 0x000000b8ec14723c */ /* 0x040fe20000001814 */
[----:B-1----:R-:W3:Y:S07]  /*6a60*/  LDL.64 R128, [R1+0x68] ;  /* 0x0000680001807983 */ /* 0x002eee0000100a00 */
        /* <DEDUP_REMOVED lines=8> */
[C---:B------:R-:W-:Y:S08]  /*6af0*/  HMMA.16816.F32 R12, R240.reuse, R180, R12 ;  /* 0x000000b4f00c723c */ /* 0x040ff0000000180c */
[C---:B------:R-:W-:Y:S08]  /*6b00*/  HMMA.16816.F32 R16, R240.reuse, R182, R16 ;  /* 0x000000b6f010723c */ /* 0x040ff00000001810 */
[C---:B-1----:R-:W-:Y:S08]  /*6b10*/  HMMA.16816.F32 R20, R240.reuse, R176, R20 ;  /* 0x000000b0f014723c */ /* 0x042ff00000001814 */
[C---:B------:R-:W-:Y:S01]  /*6b20*/  HMMA.16816.F32 R24, R240.reuse, R178, R24 ;  /* 0x000000b2f018723c */ /* 0x040fe20000001818 */
[----:B------:R-:W1:Y:S07]  /*6b30*/  LDSM.16.M88.4 R176, [R250+0x6800] ;  /* 0x00680000fab0783b */ /* 0x000e6e0000000200 */
[C---:B------:R-:W-:Y:S08]  /*6b40*/  HMMA.16816.F32 R28, R240.reuse, R184, R28 ;  /* 0x000000b8f01c723c */ /* 0x040ff0000000181c */
[----:B------:R-:W-:Y:S08]  /*6b50*/  HMMA.16816.F32 R32, R240, R186, R32 ;  /* 0x000000baf020723c */ /* 0x000ff00000001820 */
[C---:B--2---:R-:W-:Y:S08]  /*6b60*/  HMMA.16816.F32 R4, R244.reuse, R188, R4 ;  /* 0x000000bcf404723c */ /* 0x044ff00000001804 */
[C---:B------:R-:W-:Y:S08]  /*6b70*/  HMMA.16816.F32 R8, R244.reuse, R190, R8 ;  /* 0x000000bef408723c */ /* 0x040ff00000001808 */
[C---:B-1----:R-:W-:Y:S08]  /*6b80*/  HMMA.16816.F32 R12, R244.reuse, R176, R12 ;  /* 0x000000b0f40c723c */ /* 0x042ff0000000180c */
[C---:B------:R-:W-:Y:S04]  /*6b90*/  HMMA.16816.F32 R16, R244.reuse, R178, R16 ;  /* 0x000000b2f410723c */ /* 0x040fe80000001810 */
[----:B----4-:R-:W-:Y:S05]  /*6ba0*/  @P1 IMAD.HI.U32 R2, R0, c[0x0][0x2c8], RZ ;  /* 0x0000b20000021a27 */ /* 0x010fea00078e00ff */
[----:B------:R-:W-:Y:S03]  /*6bb0*/  @P1 SHF.R.U32.HI R0, RZ, c[0x0][0x2cc], R2 ;  /* 0x0000b300ff001a19 */ /* 0x000fe60000011602 */
[----:B------:R-:W-:Y:S02]  /*6bc0*/  @P6 SHF.R.S32.HI R2, RZ, 0x1f, R171 ;  /* 0x0000001fff026819 */ /* 0x000fe400000114ab */
[----:B------:R-:W1:Y:S03]  /*6bd0*/  SHFL.IDX PT, R183, R0, RZ, 0x1c1f ;  /* 0x001c1fff00b77589 */ /* 0x000e6600000e0000 */
[----:B------:R-:W-:Y:S02]  /*6be0*/  @P6 IMAD R2, R2, c[0x0][0x1e0], RZ ;  /* 0x0000780002026a24 */ /* 0x000fe400078e02ff */
[----:B------:R2:W4:Y:S02]  /*6bf0*/  SHFL.IDX PT, R182, R0, 0x1, 0x1c1f ;  /* 0x003c1f0000b67f89 */ /* 0x00052400000e0000 */
[----:B------:R-:W-:Y:S05]  /*6c00*/  @P6 IMAD R2, R171, c[0x0][0x1e4], R2 ;  /* 0x00007900ab026a24 */ /* 0x000fea00078e0202 */
[----:B--2---:R-:W-:Y:S01]  /*6c10*/  @P6 IADD3 R0, R157, R2, RZ ;  /* 0x000000029d006210 */ /* 0x004fe20007ffe0ff */
[C---:B------:R-:W-:Y:S02]  /*6c20*/  @P6 IMAD.SHL.U32 R157, R156.reuse, 0x40, RZ ;  /* 0x000000409c9d6824 */ /* 0x040fe400078e00ff */
[----:B-1----:R-:W-:Y:S01]  /*6c30*/  IMAD.IADD R2, R159, 0x1, R183 ;  /* 0x000000019f027824 */ /* 0x002fe200078e02b7 */
[----:B------:R-:W-:Y:S02]  /*6c40*/  @P6 SHF.L.U64.HI R156, R156, 0x6, R0 ;  /* 0x000000069c9c6819 */ /* 0x000fe40000010200 */
[----:B---3--:R-:W-:Y:S04]  /*6c50*/  @P6 IADD3 R0, P0, R157, R128, RZ ;  /* 0x000000809d006210 */ /* 0x008fe80007f1e0ff */
[----:B------:R-:W-:Y:S02]  /*6c60*/  @P6 IADD3.X R181, R156, R130, RZ, P0, !PT ;  /* 0x000000829cb56210 */ /* 0x000fe400007fe4ff */
[C---:B------:R-:W-:Y:S04]  /*6c70*/  @P6 LEA R180, P0, R0.reuse, c[0x0][0x1c8], 0x1 ;  /* 0x0000720000b46a11 */ /* 0x040fe800078008ff */
[----:B------:R-:W-:Y:S02]  /*6c80*/  @P6 LEA.HI.X R181, R0, c[0x0][0x1cc], R181, 0x1, P0 ;  /* 0x0000730000b56a11 */ /* 0x000fe400000f0cb5 */
[----:B------:R-:W-:Y:S02]  /*6c90*/  ISETP.GT.AND P0, PT, R2, RZ, PT ;  /* 0x000000ff0200720c */ /* 0x000fe40003f04270 */
[----:B----4-:R-:W-:Y:S02]  /*6ca0*/  IADD3 R0, R159, R182, RZ ;  /* 0x000000b69f007210 */ /* 0x010fe40007ffe0ff */
[----:B------:R-:W-:Y:S02]  /*6cb0*/  FSEL R185, R4, -INF , P0 ;  /* 0xff80000004b97808 */ /* 0x000fe40000000000 */
[----:B------:R-:W-:Y:S04]  /*6cc0*/  ISETP.GT.AND P0, PT, R2, 0x1, PT ;  /* 0x000000010200780c */ /* 0x000fe80003f04270 */
[----:B------:R-:W-:Y:S02]  /*6cd0*/  FSEL R184, R5, -INF , P0 ;  /* 0xff80000005b87808 */ /* 0x000fe40000000000 */
[----:B------:R-:W-:Y:S04]  /*6ce0*/  ISETP.GT.AND P0, PT, R0, RZ, PT ;  /* 0x000000ff0000720c */ /* 0x000fe80003f04270 */
[----:B------:R-:W-:Y:S02]  /*6cf0*/  FSEL R187, R6, -INF , P0 ;  /* 0xff80000006bb7808 */ /* 0x000fe40000000000 */
[----:B------:R-:W-:Y:S04]  /*6d00*/  ISETP.GT.AND P0, PT, R0, 0x1, PT ;  /* 0x000000010000780c */ /* 0x000fe80003f04270 */
[----:B------:R-:W-:Y:S02]  /*6d10*/  FSEL R186, R7, -INF , P0 ;  /* 0xff80000007ba7808 */ /* 0x000fe40000000000 */
[----:B------:R-:W1:Y:S01]  /*6d20*/  LDSM.16.M88.4 R4, [R250+0x7000] ;  /* 0x00700000fa04783b */ /* 0x000e620000000200 */
[----:B------:R-:W-:Y:S04]  /*6d30*/  ISETP.GT.AND P0, PT, R2, 0x8, PT ;  /* 0x000000080200780c */ /* 0x000fe80003f04270 */
[----:B------:R-:W-:Y:S02]  /*6d40*/  FSEL R176, R8, -INF , P0 ;  /* 0xff80000008b07808 */ /* 0x000fe40000000000 */
[----:B------:R-:W-:Y:S04]  /*6d50*/  ISETP.GT.AND P0, PT, R2, 0x9, PT ;  /* 0x000000090200780c */ /* 0x000fe80003f04270 */
[----:B------:R-:W-:Y:S02]  /*6d60*/  FSEL R177, R9, -INF , P0 ;  /* 0xff80000009b17808 */ /* 0x000fe40000000000 */
[----:B------:R-:W-:Y:S04]  /*6d70*/  ISETP.GT.AND P0, PT, R0, 0x8, PT ;  /* 0x000000080000780c */ /* 0x000fe80003f04270 */
[----:B------:R-:W-:Y:S02]  /*6d80*/  FSEL R183, R10, -INF , P0 ;  /* 0xff8000000ab77808 */ /* 0x000fe40000000000 */
[----:B------:R-:W-:Y:S04]  /*6d90*/  ISETP.GT.AND P0, PT, R0, 0x9, PT ;  /* 0x000000090000780c */ /* 0x000fe80003f04270 */
[----:B------:R-:W-:Y:S02]  /*6da0*/  FSEL R182, R11, -INF , P0 ;  /* 0xff8000000bb67808 */ /* 0x000fe40000000000 */
[----:B------:R-:W-:Y:S01]  /*6db0*/  ISETP.GT.AND P0, PT, R2, 0x10, PT ;  /* 0x000000100200780c */ /* 0x000fe20003f04270 */
[----:B------:R-:W2:Y:S01]  /*6dc0*/  LDSM.16.M88.4 R8, [R250+0x7800] ;  /* 0x00780000fa08783b */ /* 0x000ea20000000200 */
[----:B------:R-:W-:Y:S04]  /*6dd0*/  DEPBAR.LE SB0, 0x0 ;  /* 0x000080000000791a */ /* 0x000fe80000000000 */
[----:B------:R-:W-:Y:S01]  /*6de0*/  FSEL R189, R12, -INF , P0 ;  /* 0xff8000000cbd7808 */ /* 0x000fe20000000000 */
[----:B------:R-:W-:Y:S01]  /*6df0*/  BAR.SYNC.DEFER_BLOCKING 0x0 ;  /* 0x0000000000007b1d */ /* 0x000fe20000010000 */
[----:B------:R-:W-:Y:S04]  /*6e00*/  ISETP.GT.AND P0, PT, R2, 0x11, PT ;  /* 0x000000110200780c */ /* 0x000fe80003f04270 */
[----:B------:R-:W-:Y:S02]  /*6e10*/  FSEL R191, R13, -INF , P0 ;  /* 0xff8000000dbf7808 */ /* 0x000fe40000000000 */
[----:B------:R-:W-:Y:S01]  /*6e20*/  ISETP.GT.AND P0, PT, R0, 0x10, PT ;  /* 0x000000100000780c */ /* 0x000fe20003f04270 */
[C---:B-1----:R-:W-:Y:S05]  /*6e30*/  HMMA.16816.F32 R20, R244.reuse, R4, R20 ;  /* 0x00000004f414723c */ /* 0x042fea0000001814 */
[----:B------:R-:W-:Y:S02]  /*6e40*/  FSEL R168, R14, -INF , P0 ;  /* 0xff8000000ea87808 */ /* 0x000fe40000000000 */
[----:B------:R-:W-:Y:S01]  /*6e50*/  ISETP.GT.AND P0, PT, R0, 0x11, PT ;  /* 0x000000110000780c */ /* 0x000fe20003f04270 */
[C---:B------:R-:W-:Y:S04]  /*6e60*/  HMMA.16816.F32 R24, R244.reuse, R6, R24 ;  /* 0x00000006f418723c */ /* 0x040fe80000001818 */
[----:B------:R-:W-:Y:S02]  /*6e70*/  FSEL R169, R15, -INF , P0 ;  /* 0xff8000000fa97808 */ /* 0x000fe40000000000 */
[----:B------:R-:W-:Y:S02]  /*6e80*/  ISETP.GT.AND P0, PT, R2, 0x18, PT ;  /* 0x000000180200780c */ /* 0x000fe40003f04270 */
[----:B------:R-:W-:Y:S01]  /*6e90*/  FMNMX.FTZ R4, R185, R3, !PT ;  /* 0x00000003b9047209 */ /* 0x000fe20007810000 */
[----:B------:R-:W-:Y:S01]  /*6ea0*/  @!PT LDS RZ, [RZ] ;  /* 0x00000000fffff984 */ /* 0x000fe20000000800 */
[----:B------:R-:W-:Y:S01]  /*6eb0*/  @!PT LDS RZ, [RZ] ;  /* 0x00000000fffff984 */ /* 0x000fe20000000800 */
[----:B------:R-:W-:Y:S01]  /*6ec0*/  @!PT LDS RZ, [RZ] ;  /* 0x00000000fffff984 */ /* 0x000fe20000000800 */
[----:B------:R1:W-:Y:S03]  /*6ed0*/  @P6 LDGSTS.E.BYPASS.LTC128B.128 [R131+0x10100], [R180.64], !P5 ;  /* 0x10100000b4836fae */ /* 0x0003e6000e901d46 */
[----:B------:R-:W-:Y:S02]  /*6ee0*/  FSEL R188, R16, -INF , P0 ;  /* 0xff80000010bc7808 */ /* 0x000fe40000000000 */
[----:B------:R-:W-:Y:S02]  /*6ef0*/  ISETP.GT.AND P0, PT, R2, 0x19, PT ;  /* 0x000000190200780c */ /* 0x000fe40003f04270 */
[----:B------:R-:W-:Y:S01]  /*6f00*/  FMNMX.FTZ R4, R184, R4, !PT ;  /* 0x00000004b8047209 */ /* 0x000fe20007810000 */
[C---:B--2---:R-:W-:Y:S03]  /*6f10*/  HMMA.16816.F32 R28, R244.reuse, R8, R28 ;  /* 0x00000008f41c723c */ /* 0x044fe6000000181c */
[----:B------:R-:W-:Y:S02]  /*6f20*/  FSEL R190, R17, -INF , P0 ;  /* 0xff80000011be7808 */ /* 0x000fe40000000000 */
[----:B------:R-:W-:Y:S02]  /*6f30*/  ISETP.GT.AND P0, PT, R0, 0x18, PT ;  /* 0x000000180000780c */ /* 0x000fe40003f04270 */
[----:B------:R-:W-:Y:S01]  /*6f40*/  FMNMX.FTZ R4, R176, R4, !PT ;  /* 0x00000004b0047209 */ /* 0x000fe20007810000 */
[----:B------:R-:W-:Y:S04]  /*6f50*/  HMMA.16816.F32 R32, R244, R10, R32 ;  /* 0x0000000af420723c */ /* 0x000fe80000001820 */
[----:B------:R-:W-:Y:S02]  /*6f60*/  FSEL R172, R18, -INF , P0 ;  /* 0xff80000012ac7808 */ /* 0x000fe40000000000 */
[----:B------:R-:W-:Y:S02]  /*6f70*/  ISETP.GT.AND P0, PT, R0, 0x19, PT ;  /* 0x000000190000780c */ /* 0x000fe40003f04270 */
[----:B------:R-:W-:Y:S04]  /*6f80*/  FMNMX.FTZ R4, R177, R4, !PT ;  /* 0x00000004b1047209 */ /* 0x000fe80007810000 */
[----:B------:R-:W-:Y:S02]  /*6f90*/  FSEL R178, R19, -INF , P0 ;  /* 0xff80000013b27808 */ /* 0x000fe40000000000 */
[----:B------:R-:W-:Y:S02]  /*6fa0*/  ISETP.GT.AND P0, PT, R2, 0x20, PT ;  /* 0x000000200200780c */ /* 0x000fe40003f04270 */
[----:B------:R-:W-:Y:S02]  /*6fb0*/  FMNMX.FTZ R4, R189, R4, !PT ;  /* 0x00000004bd047209 */ /* 0x000fe40007810000 */
[----:B------:R-:W-:Y:S02]  /*6fc0*/  FSEL R197, R20, -INF , P0 ;  /* 0xff80000014c57808 */ /* 0x000fe40000000000 */
[----:B------:R-:W-:Y:S02]  /*6fd0*/  ISETP.GT.AND P0, PT, R2, 0x21, PT ;  /* 0x000000210200780c */ /* 0x000fe40003f04270 */
[----:B------:R-:W-:Y:S02]  /*6fe0*/  FMNMX.FTZ R4, R191, R4, !PT ;  /* 0x00000004bf047209 */ /* 0x000fe40007810000 */
[----:B------:R-:W-:Y:S01]  /*6ff0*/  FSEL R198, R21, -INF , P0 ;  /* 0xff80000015c67808 */ /* 0x000fe20000000000 */
[----:B------:R-:W-:Y:S01]  /*7000*/  IMAD.MOV.U32 R21, RZ, RZ, R172 ;  /* 0x000000ffff157224 */ /* 0x000fe200078e00ac */
[----:B------:R-:W-:Y:S02]  /*7010*/  ISETP.GT.AND P0, PT, R0, 0x20, PT ;  /* 0x000000200000780c */ /* 0x000fe40003f04270 */
[----:B------:R-:W-:Y:S02]  /*7020*/  FMNMX.FTZ R4, R188, R4, !PT ;  /* 0x00000004bc047209 */ /* 0x000fe40007810000 */
        /* <DEDUP_REMOVED lines=28> */
[----:B------:R-:W-:Y:S02]  /*71f0*/  FMNMX.FTZ R4, R194, R4, !PT ;  /* 0x00000004c2047209 */ /* 0x000fe40007810000 */
[----:B------:R-:W-:Y:S02]  /*7200*/  FSEL R168, R31, -INF , P0 ;  /* 0xff8000001fa87808 */ /* 0x000fe40000000000 */
[----:B------:R-:W-:Y:S02]  /*7210*/  ISETP.GT.AND P0, PT, R2, 0x38, PT ;  /* 0x000000380200780c */ /* 0x000fe40003f04270 */
[----:B------:R-:W-:Y:S02]  /*7220*/  MOV R23, R169 ;  /* 0x000000a900177202 */ /* 0x000fe40000000f00 */
[----:B------:R-:W-:Y:S02]  /*7230*/  FMNMX.FTZ R5, R24, R5, !PT ;  /* 0x0000000518057209 */ /* 0x000fe40007810000 */
[----:B------:R-:W-:Y:S02]  /*7240*/  FMNMX.FTZ R4, R195, R4, !PT ;  /* 0x00000004c3047209 */ /* 0x000fe40007810000 */
[----:B------:R-:W-:Y:S02]  /*7250*/  FSEL R172, R32, -INF , P0 ;  /* 0xff80000020ac7808 */ /* 0x000fe40000000000 */
[----:B------:R-:W-:Y:S02]  /*7260*/  ISETP.GT.AND P0, PT, R2, 0x39, PT ;  /* 0x000000390200780c */ /* 0x000fe40003f04270 */
[----:B------:R-:W-:Y:S02]  /*7270*/  FMNMX.FTZ R5, R23, R5, !PT ;  /* 0x0000000517057209 */ /* 0x000fe40007810000 */
[----:B------:R-:W-:Y:S02]  /*7280*/  FMNMX.FTZ R4, R172, R4, !PT ;  /* 0x00000004ac047209 */ /* 0x000fe40007810000 */
[----:B------:R-:W-:Y:S01]  /*7290*/  FSEL R173, R33, -INF , P0 ;  /* 0xff80000021ad7808 */ /* 0x000fe20000000000 */
[----:B------:R-:W-:Y:S01]  /*72a0*/  IMAD.MOV.U32 R33, RZ, RZ, R23 ;  /* 0x000000ffff217224 */ /* 0x000fe200078e0017 */
[----:B------:R-:W-:Y:S02]  /*72b0*/  FMNMX.FTZ R2, R21, R5, !PT ;  /* 0x0000000515027209 */ /* 0x000fe40007810000 */
[----:B------:R-:W-:Y:S02]  /*72c0*/  ISETP.GT.AND P0, PT, R0, 0x38, PT ;  /* 0x000000380000780c */ /* 0x000fe40003f04270 */
[----:B------:R-:W-:Y:S02]  /*72d0*/  FMNMX.FTZ R4, R173, R4, !PT ;  /* 0x00000004ad047209 */ /* 0x000fe40007810000 */
[----:B------:R-:W-:Y:S02]  /*72e0*/  FSEL R169, R34, -INF , P0 ;  /* 0xff80000022a97808 */ /* 0x000fe40000000000 */
[----:B------:R-:W-:Y:S01]  /*72f0*/  ISETP.GT.AND P0, PT, R0, 0x39, PT ;  /* 0x000000390000780c */ /* 0x000fe20003f04270 */
[----:B------:R-:W2:Y:S01]  /*7300*/  SHFL.BFLY PT, R8, R4, 0x2, 0x1f ;  /* 0x0c401f0004087f89 */ /* 0x000ea200000e0000 */
[----:B------:R-:W-:Y:S02]  /*7310*/  FMNMX.FTZ R2, R178, R2, !PT ;  /* 0x00000002b2027209 */ /* 0x000fe40007810000 */
[----:B------:R-:W-:Y:S01]  /*7320*/  FSEL R159, R35, -INF , P0 ;  /* 0xff800000239f7808 */ /* 0x000fe20000000000 */
[----:B------:R-:W-:Y:S01]  /*7330*/  IMAD.MOV.U32 R35, RZ, RZ, R178 ;  /* 0x000000ffff237224 */ /* 0x000fe200078e00b2 */
[----:B------:R-:W-:Y:S02]  /*7340*/  @P6 IADD3 R10, P0, R128, 0x40, RZ ;  /* 0x00000040800a6810 */ /* 0x000fe40007f1e0ff */
[----:B------:R-:W-:Y:S02]  /*7350*/  FMNMX.FTZ R2, R22, R2, !PT ;  /* 0x0000000216027209 */ /* 0x000fe40007810000 */
[----:B------:R-:W-:Y:S02]  /*7360*/  @P6 IADD3.X R11, RZ, R130, RZ, P0, !PT ;  /* 0x00000082ff0b6210 */ /* 0x000fe400007fe4ff */
[----:B------:R-:W-:Y:S02]  /*7370*/  FMNMX.FTZ R0, R179, R2, !PT ;  /* 0x00000002b3007209 */ /* 0x000fe40007810000 */
[----:B------:R-:W-:Y:S02]  /*7380*/  @P6 IADD3 R2, P0, R157, R10, RZ ;  /* 0x0000000a9d026210 */ /* 0x000fe40007f1e0ff */
[----:B------:R-:W-:Y:S02]  /*7390*/  FMNMX.FTZ R0, R193, R0, !PT ;  /* 0x00000000c1007209 */ /* 0x000fe40007810000 */
[----:B------:R-:W-:Y:S01]  /*73a0*/  MOV R32, R24 ;  /* 0x0000001800207202 */ /* 0x000fe20000000f00 */
[----:B------:R-:W-:Y:S01]  /*73b0*/  @P6 IMAD.X R5, R156, 0x1, R11, P0 ;  /* 0x000000019c056824 */ /* 0x000fe200000e060b */
[----:B------:R-:W-:Y:S02]  /*73c0*/  @P6 LEA R6, P0, R2, c[0x0][0x1c8], 0x1 ;  /* 0x0000720002066a11 */ /* 0x000fe400078008ff */
[----:B------:R-:W-:Y:S02]  /*73d0*/  FMNMX.FTZ R0, R174, R0, !PT ;  /* 0x00000000ae007209 */ /* 0x000fe40007810000 */
[----:B------:R-:W-:Y:S02]  /*73e0*/  @P6 LEA.HI.X R7, R2, c[0x0][0x1cc], R5, 0x1, P0 ;  /* 0x0000730002076a11 */ /* 0x000fe400000f0c05 */
[----:B------:R-:W-:Y:S02]  /*73f0*/  @P6 IADD3 R17, P0, R128, 0x80, RZ ;  /* 0x0000008080116810 */ /* 0x000fe40007f1e0ff */
[----:B------:R-:W-:Y:S01]  /*7400*/  FMNMX.FTZ R0, R175, R0, !PT ;  /* 0x00000000af007209 */ /* 0x000fe20007810000 */
[----:B------:R3:W-:Y:S01]  /*7410*/  @P6 LDGSTS.E.BYPASS.LTC128B.128 [R131+0x12100], [R6.64], !P4 ;  /* 0x1210000006836fae */ /* 0x0007e2000e101d46 */
[----:B------:R-:W-:Y:S02]  /*7420*/  @P6 IADD3.X R16, RZ, R130, RZ, P0, !PT ;  /* 0x00000082ff106210 */ /* 0x000fe400007fe4ff */
[----:B------:R-:W-:Y:S02]  /*7430*/  @P6 IADD3 R5, P0, R157, R17, RZ ;  /* 0x000000119d056210 */ /* 0x000fe40007f1e0ff */
[----:B--2---:R-:W-:Y:S02]  /*7440*/  FMNMX.FTZ R8, R4, R8, !PT ;  /* 0x0000000804087209 */ /* 0x004fe40007810000 */
[----:B------:R-:W-:Y:S01]  /*7450*/  FMNMX.FTZ R0, R168, R0, !PT ;  /* 0x00000000a8007209 */ /* 0x000fe20007810000 */
[----:B------:R-:W-:Y:S01]  /*7460*/  @P6 IMAD.X R9, R156, 0x1, R16, P0 ;  /* 0x000000019c096824 */ /* 0x000fe200000e0610 */
[----:B------:R-:W-:Y:S02]  /*7470*/  @P6 LEA R4, P0, R5, c[0x0][0x1c8], 0x1 ;  /* 0x0000720005046a11 */ /* 0x000fe400078008ff */
[----:B------:R-:W-:Y:S02]  /*7480*/  FMNMX.FTZ R0, R169, R0, !PT ;  /* 0x00000000a9007209 */ /* 0x000fe40007810000 */
[----:B------:R-:W-:Y:S02]  /*7490*/  @P6 LEA.HI.X R5, R5, c[0x0][0x1cc], R9, 0x1, P0 ;  /* 0x0000730005056a11 */ /* 0x000fe400000f0c09 */
[----:B------:R-:W-:Y:S02]  /*74a0*/  FMNMX.FTZ R0, R159, R0, !PT ;  /* 0x000000009f007209 */ /* 0x000fe40007810000 */
[----:B------:R-:W-:Y:S01]  /*74b0*/  @P6 IADD3 R9, P0, R128, 0xc0, RZ ;  /* 0x000000c080096810 */ /* 0x000fe20007f1e0ff */
[----:B------:R2:W-:Y:S01]  /*74c0*/  @P6 LDGSTS.E.BYPASS.LTC128B.128 [R131+0x14100], [R4.64], !P3 ;  /* 0x1410000004836fae */ /* 0x0005e2000d901d46 */
[----:B------:R-:W-:Y:S04]  /*74d0*/  MOV R34, R21 ;  /* 0x0000001500227202 */ /* 0x000fe80000000f00 */
[----:B------:R-:W4:Y:S01]  /*74e0*/  SHFL.BFLY PT, R2, R0, 0x2, 0x1f ;  /* 0x0c401f0000027f89 */ /* 0x000f2200000e0000 */
[----:B---3--:R-:W-:Y:S04]  /*74f0*/  @P6 IADD3.X R7, RZ, R130, RZ, P0, !PT ;  /* 0x00000082ff076210 */ /* 0x008fe800007fe4ff */
[----:B------:R-:W3:Y:S01]  /*7500*/  SHFL.BFLY PT, R6, R8, 0x1, 0x1f ;  /* 0x0c201f0008067f89 */ /* 0x000ee200000e0000 */
[----:B--2---:R-:W-:Y:S02]  /*7510*/  @P6 IADD3 R4, P0, R157, R9, RZ ;  /* 0x000000099d046210 */ /* 0x004fe40007f1e0ff */
[----:B----4-:R-:W-:Y:S03]  /*7520*/  FMNMX.FTZ R0, R0, R2, !PT ;  /* 0x0000000200007209 */ /* 0x010fe60007810000 */
[----:B------:R-:W-:Y:S01]  /*7530*/  @P6 IMAD.X R2, R156, 0x1, R7, P0 ;  /* 0x000000019c026824 */ /* 0x000fe200000e0607 */
[C---:B------:R-:W-:Y:S04]  /*7540*/  @P6 LEA R14, P0, R4.reuse, c[0x0][0x1c8], 0x1 ;  /* 0x00007200040e6a11 */ /* 0x040fe800078008ff */
[----:B------:R-:W-:Y:S01]  /*7550*/  @P6 LEA.HI.X R15, R4, c[0x0][0x1cc], R2, 0x1, P0 ;  /* 0x00007300040f6a11 */ /* 0x000fe200000f0c02 */
[----:B------:R-:W-:Y:S01]  /*7560*/  @P6 IMAD.MOV.U32 R2, RZ, RZ, c[0x0][0x1e4] ;  /* 0x00007900ff026624 */ /* 0x000fe200078e00ff */
[----:B------:R-:W-:Y:S03]  /*7570*/  @P6 MOV R4, c[0x0][0x1e0] ;  /* 0x0000780000046a02 */ /* 0x000fe60000000f00 */
[----:B------:R2:W-:Y:S01]  /*7580*/  @P6 LDGSTS.E.BYPASS.LTC128B.128 [R131+0x16100], [R14.64], !P2 ;  /* 0x161000000e836fae */ /* 0x0005e2000d101d46 */
[----:B------:R-:W-:Y:S02]  /*7590*/  @P6 LEA R5, P0, R4, R157, 0x5 ;  /* 0x0000009d04056211 */ /* 0x000fe400078028ff */
[----:B---3--:R-:W-:Y:S02]  /*75a0*/  FMNMX.FTZ R157, R8, R6, !PT ;  /* 0x00000006089d7209 */ /* 0x008fe40007810000 */
[----:B------:R-:W-:Y:S02]  /*75b0*/  @P6 LEA.HI.X R4, R4, R156, R2, 0x5, P0 ;  /* 0x0000009c04046211 */ /* 0x000fe400000f2c02 */
[----:B------:R-:W-:Y:S01]  /*75c0*/  @P6 IADD3 R2, P0, R5, R128, RZ ;  /* 0x0000008005026210 */ /* 0x000fe20007f1e0ff */
[----:B-1----:R-:W-:Y:S01]  /*75d0*/  FMUL.FTZ R180, R157, c[0x0][0x2d0] ;  /* 0x0000b4009db47a20 */ /* 0x002fe20000410000 */
[----:B------:R-:W3:Y:S02]  /*75e0*/  LDL.LU.64 R128, [R1+0x160] ;  /* 0x0001600001807983 */ /* 0x000ee40000300a00 */
[----:B------:R-:W-:Y:S02]  /*75f0*/  @P6 IADD3.X R6, R4, R130, RZ, P0, !PT ;  /* 0x0000008204066210 */ /* 0x000fe400007fe4ff */
[C---:B------:R-:W-:Y:S01]  /*7600*/  @P6 LEA R12, P0, R2.reuse, c[0x0][0x1c8], 0x1 ;  /* 0x00007200020c6a11 */ /* 0x040fe200078008ff */
[----:B------:R-:W4:Y:S03]  /*7610*/  LDL.LU R130, [R1+0x158] ;  /* 0x0001580001827983 */ /* 0x000f260000300800 */
[----:B------:R-:W-:Y:S02]  /*7620*/  @P6 LEA.HI.X R13, R2, c[0x0][0x1cc], R6, 0x1, P0 ;  /* 0x00007300020d6a11 */ /* 0x000fe400000f0c06 */
[C---:B------:R-:W-:Y:S01]  /*7630*/  @P6 IADD3 R6, P0, R5.reuse, R10, RZ ;  /* 0x0000000a05066210 */ /* 0x040fe20007f1e0ff */
[----:B------:R-:W1:Y:S04]  /*7640*/  SHFL.BFLY PT, R2, R0, 0x1, 0x1f ;  /* 0x0c201f0000027f89 */ /* 0x000e6800000e0000 */
[----:B------:R-:W-:Y:S01]  /*7650*/  @P6 IMAD.X R11, R4, 0x1, R11, P0 ;  /* 0x00000001040b6824 */ /* 0x000fe200000e060b */
[C---:B------:R-:W-:Y:S01]  /*7660*/  @P6 LEA R10, P0, R6.reuse, c[0x0][0x1c8], 0x1 ;  /* 0x00007200060a6a11 */ /* 0x040fe200078008ff */
[----:B------:R2:W-:Y:S03]  /*7670*/  @P6 LDGSTS.E.BYPASS.LTC128B.128 [R131+0x11100], [R12.64], !P5 ;  /* 0x111000000c836fae */ /* 0x0005e6000e901d46 */
[----:B------:R-:W-:Y:S02]  /*7680*/  @P6 LEA.HI.X R11, R6, c[0x0][0x1cc], R11, 0x1, P0 ;  /* 0x00007300060b6a11 */ /* 0x000fe400000f0c0b */
[C---:B------:R-:W-:Y:S03]  /*7690*/  @P6 IADD3 R6, P0, R5.reuse, R17, RZ ;  /* 0x0000001105066210 */ /* 0x040fe60007f1e0ff */
[----:B------:R2:W-:Y:S01]  /*76a0*/  @P6 LDGSTS.E.BYPASS.LTC128B.128 [R131+0x13100], [R10.64], !P4 ;  /* 0x131000000a836fae */ /* 0x0005e2000e101d46 */
[C---:B------:R-:W-:Y:S02]  /*76b0*/  @P6 IADD3.X R16, R4.reuse, R16, RZ, P0, !PT ;  /* 0x0000001004106210 */ /* 0x040fe400007fe4ff */
[----:B------:R-:W-:Y:S05]  /*76c0*/  @P6 IADD3 R5, P0, R5, R9, RZ ;  /* 0x0000000905056210 */ /* 0x000fea0007f1e0ff */
[----:B------:R-:W-:Y:S01]  /*76d0*/  @P6 IMAD.X R7, R4, 0x1, R7, P0 ;  /* 0x0000000104076824 */ /* 0x000fe200000e0607 */
[----:B------:R-:W-:Y:S02]  /*76e0*/  @P6 LEA R8, P0, R6, c[0x0][0x1c8], 0x1 ;  /* 0x0000720006086a11 */ /* 0x000fe400078008ff */
[----:B-1----:R-:W-:Y:S02]  /*76f0*/  FMNMX.FTZ R156, R0, R2, !PT ;  /* 0x00000002009c7209 */ /* 0x002fe40007810000 */
[----:B------:R-:W-:Y:S02]  /*7700*/  @P6 LEA.HI.X R9, R6, c[0x0][0x1cc], R16, 0x1, P0 ;  /* 0x0000730006096a11 */ /* 0x000fe400000f0c10 */
[C---:B------:R-:W-:Y:S01]  /*7710*/  @P6 LEA R4, P0, R5.reuse, c[0x0][0x1c8], 0x1 ;  /* 0x0000720005046a11 */ /* 0x040fe200078008ff */
[----:B------:R-:W-:Y:S02]  /*7720*/  FMUL.FTZ R181, R156, c[0x0][0x2d0] ;  /* 0x0000b4009cb57a20 */ /* 0x000fe40000410000 */
[----:B------:R1:W-:Y:S01]  /*7730*/  @P6 LDGSTS.E.BYPASS.LTC128B.128 [R131+0x15100], [R8.64], !P3 ;  /* 0x1510000008836fae */ /* 0x0003e2000d901d46 */
[----:B------:R-:W-:Y:S02]  /*7740*/  @P6 LEA.HI.X R5, R5, c[0x0][0x1cc], R7, 0x1, P0 ;  /* 0x0000730005056a11 */ /* 0x000fe400000f0c07 */
[----:B------:R-:W-:Y:S03]  /*7750*/  FSETP.NEU.FTZ.AND P0, PT, R157, -INF , PT ;  /* 0xff8000009d00780b */ /* 0x000fe60003f1d000 */
[----:B------:R1:W-:Y:S01]  /*7760*/  @P6 LDGSTS.E.BYPASS.LTC128B.128 [R131+0x17100], [R4.64], !P2 ;  /* 0x1710000004836fae */ /* 0x0003e2000d101d46 */
[----:B------:R-:W-:Y:S04]  /*7770*/  FSEL R180, R180, RZ, P0 ;  /* 0x000000ffb4b47208 */ /* 0x000fe80000000000 */
[----:B--2---:R-:W2:Y:S01]  /*7780*/  LDSM.16.MT88.4 R12, [R248] ;  /* 0x00000000f80c783b */ /* 0x004ea20000004200 */
[--C-:B------:R-:W-:Y:S02]  /*7790*/  FFMA.FTZ R0, R185, c[0x0][0x2d0], -R180.reuse ;  /* 0x0000b400b9007a23 */ /* 0x100fe400000108b4 */
[--C-:B------:R-:W-:Y:S02]  /*77a0*/  FFMA.FTZ R2, R177, c[0x0][0x2d0], -R180.reuse ;  /* 0x0000b400b1027a23 */ /* 0x100fe400000108b4 */
[----:B------:R1:W-:Y:S01]  /*77b0*/  MUFU.EX2 R185, R0 ;  /* 0x0000000000b97308 */ /* 0x0003e20000000800 */
[--C-:B------:R-:W-:Y:S01]  /*77c0*/  FFMA.FTZ R176, R176, c[0x0][0x2d0], -R180.reuse ;  /* 0x0000b400b0b07a23 */ /* 0x100fe200000108b4 */
[----:B------:R-:W-:Y:S05]  /*77d0*/  LDSM.16.MT88.4 R28, [R251] ;  /* 0x00000000fb1c783b */ /* 0x000fea0000004200 */
[----:B------:R-:W0:Y:S03]  /*77e0*/  LDGDEPBAR ;  /* 0x00000000000079af */ /* 0x000e260000000000 */
[----:B------:R-:W-:Y:S02]  /*77f0*/  MUFU.EX2 R18, R2 ;  /* 0x0000000200127308 */ /* 0x000fe40000000800 */
[----:B-1----:R-:W4:Y:S08]  /*7800*/  LDL.LU R131, [R1+0x154] ;  /* 0x0001540001837983 */ /* 0x002f300000300800 */
[----:B------:R-:W-:Y:S01]  /*7810*/  MUFU.EX2 R19, R176 ;  /* 0x000000b000137308 */ /* 0x000fe20000000800 */
[----:B------:R-:W-:Y:S09]  /*7820*/  FFMA.FTZ R0, R184, c[0x0][0x2d0], -R180 ;  /* 0x0000b400b8007a23 */ /* 0x000ff200000108b4 */
[----:B------:R1:W-:Y:S02]  /*7830*/  MUFU.EX2 R20, R0 ;  /* 0x0000000000147308 */ /* 0x0003e40000000800 */
[----:B-1----:R-:W-:Y:S02]  /*7840*/  FSEL R0, R157, RZ, P0 ;  /* 0x000000ff9d007208 */ /* 0x002fe40000000000 */
[----:B------:R-:W-:Y:S03]  /*7850*/  FSETP.NEU.FTZ.AND P0, PT, R156, -INF , PT ;  /* 0xff8000009c00780b */ /* 0x000fe60003f1d000 */
[----:B------:R-:W-:Y:S01]  /*7860*/  FADD.FTZ R0, -R0, R3 ;  /* 0x0000000300007221 */ /* 0x000fe20000010100 */
[----:B------:R-:W-:Y:S03]  /*7870*/  FSEL R181, R181, RZ, P0 ;  /* 0x000000ffb5b57208 */ /* 0x000fe60000000000 */
[----:B------:R-:W-:Y:S02]  /*7880*/  FMUL.FTZ R0, R0, c[0x0][0x2d0] ;  /* 0x0000b40000007a20 */ /* 0x000fe40000410000 */
[--C-:B------:R-:W-:Y:S01]  /*7890*/  FFMA.FTZ R2, R187, c[0x0][0x2d0], -R181.reuse ;  /* 0x0000b400bb027a23 */ /* 0x100fe200000108b5 */
[----:B------:R-:W-:Y:S01]  /*78a0*/  MOV R187, R179 ;  /* 0x000000b300bb7202 */ /* 0x000fe20000000f00 */
[----:B------:R-:W1:Y:S10]  /*78b0*/  MUFU.EX2 R3, R0 ;  /* 0x0000000000037308 */ /* 0x000e740000000800 */
[----:B------:R2:W-:Y:S01]  /*78c0*/  MUFU.EX2 R184, R2 ;  /* 0x0000000200b87308 */ /* 0x0005e20000000800 */
[C---:B-1----:R-:W-:Y:S02]  /*78d0*/  FMUL.FTZ R24, R3.reuse, R144 ;  /* 0x0000009003187220 */ /* 0x042fe40000410000 */
[C---:B------:R-:W-:Y:S02]  /*78e0*/  FMUL.FTZ R9, R3.reuse, R165 ;  /* 0x000000a503097220 */ /* 0x040fe40000410000 */
[C---:B------:R-:W-:Y:S02]  /*78f0*/  FMUL.FTZ R4, R3.reuse, R160 ;  /* 0x000000a003047220 */ /* 0x040fe40000410000 */
[----:B------:R-:W-:Y:S02]  /*7900*/  IMAD.MOV.U32 R160, RZ, RZ, R22 ;  /* 0x000000ffffa07224 */ /* 0x000fe400078e0016 */
[C---:B------:R-:W-:Y:S01]  /*7910*/  FMUL.FTZ R5, R3.reuse, R161 ;  /* 0x000000a103057220 */ /* 0x040fe20000410000 */
[----:B------:R-:W-:Y:S01]  /*7920*/  MOV R161, R18 ;  /* 0x0000001200a17202 */ /* 0x000fe20000000f00 */
[----:B--2---:R-:W-:Y:S02]  /*7930*/  FFMA.FTZ R2, R186, c[0x0][0x2d0], -R181 ;  /* 0x0000b400ba027a23 */ /* 0x004fe400000108b5 */
[C---:B------:R-:W-:Y:S02]  /*7940*/  FMUL.FTZ R8, R3.reuse, R164 ;  /* 0x000000a403087220 */ /* 0x040fe40000410000 */
[----:B------:R-:W1:Y:S01]  /*7950*/  MUFU.EX2 R186, R2 ;  /* 0x0000000200ba7308 */ /* 0x000e620000000800 */
[C---:B------:R-:W-:Y:S02]  /*7960*/  FMUL.FTZ R16, R3.reuse, R136 ;  /* 0x0000008803107220 */ /* 0x040fe40000410000 */
[C---:B------:R-:W-:Y:S02]  /*7970*/  FMUL.FTZ R17, R3.reuse, R137 ;  /* 0x0000008903117220 */ /* 0x040fe40000410000 */
[C---:B------:R-:W-:Y:S01]  /*7980*/  FMUL.FTZ R25, R3.reuse, R145 ;  /* 0x0000009103197220 */ /* 0x040fe20000410000 */
[----:B------:R-:W-:Y:S01]  /*7990*/  MOV R145, R35 ;  /* 0x0000002300917202 */ /* 0x000fe20000000f00 */
[----:B------:R-:W-:Y:S01]  /*79a0*/  IMAD.MOV.U32 R164, RZ, RZ, R161 ;  /* 0x000000ffffa47224 */ /* 0x000fe200078e00a1 */
[----:B------:R-:W-:Y:S01]  /*79b0*/  MOV R161, R32 ;  /* 0x0000002000a17202 */ /* 0x000fe20000000f00 */
        /* <DEDUP_REMOVED lines=9> */
[--C-:B------:R-:W-:Y:S02]  /*7a50*/  FFMA.FTZ R2, R183, c[0x0][0x2d0], -R181.reuse ;  /* 0x0000b400b7027a23 */ /* 0x100fe400000108b5 */
[C---:B------:R-:W-:Y:S02]  /*7a60*/  FMUL.FTZ R49, R3.reuse, R49 ;  /* 0x0000003103317220 */ /* 0x040fe40000410000 */
        /* <DEDUP_REMOVED lines=13> */
[----:B-1----:R-:W-:Y:S02]  /*7b40*/  FFMA.FTZ R2, R182, c[0x0][0x2d0], -R181 ;  /* 0x0000b400b6027a23 */ /* 0x002fe400000108b5 */
        /* <DEDUP_REMOVED lines=15> */
[C---:B------:R-:W-:Y:S01]  /*7c40*/  FMUL.FTZ R101, R3.reuse, R101 ;  /* 0x0000006503657220 */ /* 0x040fe20000410000 */
[----:B--2---:R-:W-:Y:S01]  /*7c50*/  F2FP.PACK_AB R179, R182, R183 ;  /* 0x000000b7b6b3723e */ /* 0x004fe200000000ff */
[C---:B------:R-:W-:Y:S02]  /*7c60*/  FMUL.FTZ R104, R3.reuse, R104 ;  /* 0x0000006803687220 */ /* 0x040fe40000410000 */
[----:B------:R-:W-:Y:S01]  /*7c70*/  FADD.FTZ R0, -R2, R158 ;  /* 0x0000009e02007221 */ /* 0x000fe20000010100 */
[----:B------:R-:W-:Y:S01]  /*7c80*/  MOV R2, R20 ;  /* 0x0000001400027202 */ /* 0x000fe20000000f00 */
[----:B------:R-:W-:Y:S01]  /*7c90*/  IMAD.MOV.U32 R158, RZ, RZ, R19 ;  /* 0x000000ffff9e7224 */ /* 0x000fe200078e0013 */
[----:B------:R-:W1:Y:S01]  /*7ca0*/  LDSM.16.MT88.4 R20, [R252] ;  /* 0x00000000fc14783b */ /* 0x000e620000004200 */
[----:B------:R-:W-:Y:S01]  /*7cb0*/  FMUL.FTZ R0, R0, c[0x0][0x2d0] ;  /* 0x0000b40000007a20 */ /* 0x000fe20000410000 */
[----:B------:R-:W-:Y:S01]  /*7cc0*/  F2FP.PACK_AB R176, R2, R185 ;  /* 0x000000b902b0723e */ /* 0x000fe200000000ff */
[C---:B------:R-:W-:Y:S01]  /*7cd0*/  FMUL.FTZ R105, R3.reuse, R105 ;  /* 0x0000006903697220 */ /* 0x040fe20000410000 */
[----:B------:R-:W-:Y:S01]  /*7ce0*/  F2FP.PACK_AB R178, R18, R158 ;  /* 0x0000009e12b2723e */ /* 0x000fe200000000ff */
        /* <DEDUP_REMOVED lines=11> */
[C---:B--2---:R-:W-:Y:S02]  /*7da0*/  FMUL.FTZ R6, R0.reuse, R162 ;  /* 0x000000a200067220 */ /* 0x044fe40000410000 */
[----:B------:R-:W2:Y:S01]  /*7db0*/  LDL R162, [R1+0x48] ;  /* 0x0000480001a27983 */ /* 0x000ea20000100800 */
[C---:B------:R-:W-:Y:S01]  /*7dc0*/  FMUL.FTZ R7, R0.reuse, R163 ;  /* 0x000000a300077220 */ /* 0x040fe20000410000 */
[----:B------:R-:W-:Y:S01]  /*7dd0*/  MOV R163, R160 ;  /* 0x000000a000a37202 */ /* 0x000fe20000000f00 */
[C---:B------:R-:W-:Y:S02]  /*7de0*/  FMUL.FTZ R18, R0.reuse, R138 ;  /* 0x0000008a00127220 */ /* 0x040fe40000410000 */
[----:B------:R-:W2:Y:S01]  /*7df0*/  LDL.LU R144, [R1+0x84] ;  /* 0x0000840001907983 */ /* 0x000ea20000300800 */
[C---:B------:R-:W-:Y:S02]  /*7e00*/  FMUL.FTZ R19, R0.reuse, R139 ;  /* 0x0000008b00137220 */ /* 0x040fe40000410000 */
[C---:B------:R-:W-:Y:S02]  /*7e10*/  HMMA.16816.F32 R4, R176.reuse, R12, R4 ;  /* 0x0000000cb004723c */ /* 0x040fe40000001804 */
[----:B------:R-:W2:Y:S03]  /*7e20*/  LDL R165, [R1+0x4] ;  /* 0x0000040001a57983 */ /* 0x000ea60000100800 */
[C---:B------:R-:W-:Y:S01]  /*7e30*/  FMUL.FTZ R11, R0.reuse, R167 ;  /* 0x000000a7000b7220 */ /* 0x040fe20000410000 */
[----:B------:R-:W-:Y:S01]  /*7e40*/  MOV R167, R158 ;  /* 0x0000009e00a77202 */ /* 0x000fe20000000f00 */
[C---:B------:R-:W-:Y:S01]  /*7e50*/  FMUL.FTZ R10, R0.reuse, R166 ;  /* 0x000000a6000a7220 */ /* 0x040fe20000410000 */
[----:B------:R-:W-:Y:S01]  /*7e60*/  LDSM.16.MT88.4 R136, [R248+0x800] ;  /* 0x00080000f888783b */ /* 0x000fe20000004200 */
[C---:B------:R-:W-:Y:S03]  /*7e70*/  FMUL.FTZ R12, R3.reuse, R132 ;  /* 0x00000084030c7220 */ /* 0x040fe60000410000 */
[C---:B------:R-:W-:Y:S01]  /*7e80*/  FMUL.FTZ R13, R3.reuse, R133 ;  /* 0x00000085030d7220 */ /* 0x040fe20000410000 */
[----:B------:R-:W-:Y:S01]  /*7e90*/  MOV R158, R33 ;  /* 0x00000021009e7202 */ /* 0x000fe20000000f00 */
[C---:B------:R-:W-:Y:S03]  /*7ea0*/  HMMA.16816.F32 R8, R176.reuse, R14, R8 ;  /* 0x0000000eb008723c */ /* 0x040fe60000001808 */
[C---:B------:R-:W-:Y:S02]  /*7eb0*/  FMUL.FTZ R26, R0.reuse, R146 ;  /* 0x00000092001a7220 */ /* 0x040fe40000410000 */
[C---:B------:R-:W-:Y:S02]  /*7ec0*/  FMUL.FTZ R27, R0.reuse, R147 ;  /* 0x00000093001b7220 */ /* 0x040fe40000410000 */
[C---:B------:R-:W-:Y:S02]  /*7ed0*/  FMUL.FTZ R14, R0.reuse, R134 ;  /* 0x00000086000e7220 */ /* 0x040fe40000410000 */
[C---:B------:R-:W-:Y:S03]  /*7ee0*/  FMUL.FTZ R15, R0.reuse, R135 ;  /* 0x00000087000f7220 */ /* 0x040fe60000410000 */
[C---:B------:R-:W-:Y:S02]  /*7ef0*/  FMUL.FTZ R33, R3.reuse, R153 ;  /* 0x0000009903217220 */ /* 0x040fe40000410000 */
[C---:B---3--:R-:W-:Y:S02]  /*7f00*/  FMUL.FTZ R128, R3.reuse, R128 ;  /* 0x0000008003807220 */ /* 0x048fe40000410000 */
[C---:B-1----:R-:W-:Y:S03]  /*7f10*/  HMMA.16816.F32 R12, R176.reuse, R20, R12 ;  /* 0x00000014b00c723c */ /* 0x042fe6000000180c */
[C---:B------:R-:W-:Y:S02]  /*7f20*/  FMUL.FTZ R129, R3.reuse, R129 ;  /* 0x0000008103817220 */ /* 0x040fe40000410000 */
[C---:B------:R-:W-:Y:S02]  /*7f30*/  FMUL.FTZ R35, R0.reuse, R155 ;  /* 0x0000009b00237220 */ /* 0x040fe40000410000 */
[C---:B------:R-:W-:Y:S01]  /*7f40*/  FMUL.FTZ R20, R3.reuse, R140 ;  /* 0x0000008c03147220 */ /* 0x040fe20000410000 */
[C---:B------:R-:W-:Y:S04]  /*7f50*/  HMMA.16816.F32 R16, R176.reuse, R22, R16 ;  /* 0x00000016b010723c */ /* 0x040fe80000001810 */
[C---:B------:R-:W-:Y:S02]  /*7f60*/  FMUL.FTZ R21, R3.reuse, R141 ;  /* 0x0000008d03157220 */ /* 0x040fe40000410000 */
[----:B------:R-:W-:Y:S02]  /*7f70*/  IMAD.MOV.U32 R160, RZ, RZ, R34 ;  /* 0x000000ffffa07224 */ /* 0x000fe400078e0022 */
[C---:B------:R-:W-:Y:S04]  /*7f80*/  FMUL.FTZ R22, R0.reuse, R142 ;  /* 0x0000008e00167220 */ /* 0x040fe80000410000 */
[C---:B------:R-:W-:Y:S02]  /*7f90*/  FMUL.FTZ R23, R0.reuse, R143 ;  /* 0x0000008f00177220 */ /* 0x040fe40000410000 */
[----:B------:R-:W-:Y:S01]  /*7fa0*/  LDSM.16.MT88.4 R140, [R252+0x800] ;  /* 0x00080000fc8c783b */ /* 0x000fe20000004200 */
[C---:B------:R-:W-:Y:S02]  /*7fb0*/  FMUL.FTZ R34, R0.reuse, R154 ;  /* 0x0000009a00227220 */ /* 0x040fe40000410000 */
[C---:B------:R-:W-:Y:S02]  /*7fc0*/  FMUL.FTZ R38, R0.reuse, R38 ;  /* 0x0000002600267220 */ /* 0x040fe40000410000 */
[C---:B------:R-:W-:Y:S03]  /*7fd0*/  HMMA.16816.F32 R20, R176.reuse, R28, R20 ;  /* 0x0000001cb014723c */ /* 0x040fe60000001814 */
[C---:B------:R-:W-:Y:S02]  /*7fe0*/  FMUL.FTZ R39, R0.reuse, R39 ;  /* 0x0000002700277220 */ /* 0x040fe40000410000 */
[C---:B------:R-:W-:Y:S02]  /*7ff0*/  FMUL.FTZ R42, R0.reuse, R42 ;  /* 0x0000002a002a7220 */ /* 0x040fe40000410000 */
[C---:B------:R-:W-:Y:S01]  /*8000*/  FMUL.FTZ R28, R3.reuse, R148 ;  /* 0x00000094031c7220 */ /* 0x040fe20000410000 */
[C---:B------:R-:W-:Y:S04]  /*8010*/  HMMA.16816.F32 R24, R176.reuse, R30, R24 ;  /* 0x0000001eb018723c */ /* 0x040fe80000001818 */
[----:B------:R-:W-:Y:S02]  /*8020*/  FMUL.FTZ R29, R3, R149 ;  /* 0x00000095031d7220 */ /* 0x000fe40000410000 */
[C---:B------:R-:W-:Y:S02]  /*8030*/  FMUL.FTZ R43, R0.reuse, R43 ;  /* 0x0000002b002b7220 */ /* 0x040fe40000410000 */
[C---:B------:R-:W-:Y:S04]  /*8040*/  FMUL.FTZ R30, R0.reuse, R150 ;  /* 0x00000096001e7220 */ /* 0x040fe80000410000 */
        /* <DEDUP_REMOVED lines=25> */
[----:B------:R-:W-:Y:S02]  /*81e0*/  IMAD.MOV.U32 R166, RZ, RZ, R2 ;  /* 0x000000ffffa67224 */ /* 0x000fe400078e0002 */
        /* <DEDUP_REMOVED lines=15> */
[--C-:B-1----:R-:W-:Y:S02]  /*82e0*/  FFMA.FTZ R2, R191, c[0x0][0x2d0], -R180.reuse ;  /* 0x0000b400bf027a23 */ /* 0x102fe400000108b4 */
[C---:B------:R-:W-:Y:S02]  /*82f0*/  FMUL.FTZ R119, R0.reuse, R119 ;  /* 0x0000007700777220 */ /* 0x040fe40000410000 */
[----:B------:R1:W3:Y:S01]  /*8300*/  MUFU.EX2 R154, R2 ;  /* 0x00000002009a7308 */ /* 0x0002e20000000800 */
[C---:B------:R-:W-:Y:S02]  /*8310*/  FMUL.FTZ R122, R0.reuse, R122 ;  /* 0x0000007a007a7220 */ /* 0x040fe40000410000 */
[C---:B------:R-:W-:Y:S02]  /*8320*/  FMUL.FTZ R123, R0.reuse, R123 ;  /* 0x0000007b007b7220 */ /* 0x040fe40000410000 */
[C---:B------:R-:W-:Y:S02]  /*8330*/  FMUL.FTZ R126, R0.reuse, R126 ;  /* 0x0000007e007e7220 */ /* 0x040fe40000410000 */
[C---:B------:R-:W-:Y:S02]  /*8340*/  FMUL.FTZ R127, R0.reuse, R127 ;  /* 0x0000007f007f7220 */ /* 0x040fe40000410000 */
[C---:B----4-:R-:W-:Y:S02]  /*8350*/  FMUL.FTZ R130, R0.reuse, R130 ;  /* 0x0000008200827220 */ /* 0x050fe40000410000 */
[----:B------:R-:W-:Y:S02]  /*8360*/  FMUL.FTZ R131, R0, R131 ;  /* 0x0000008300837220 */ /* 0x000fe40000410000 */
[----:B------:R-:W-:Y:S06]  /*8370*/  FFMA.FTZ R189, R195, c[0x0][0x2d0], -R180 ;  /* 0x0000b400c3bd7a23 */ /* 0x000fec00000108b4 */
[----:B------:R-:W-:Y:S01]  /*8380*/  MUFU.EX2 R189, R189 ;  /* 0x000000bd00bd7308 */ /* 0x000fe20000000800 */
[--C-:B-1----:R-:W-:Y:S09]  /*8390*/  FFMA.FTZ R2, R161, c[0x0][0x2d0], -R181.reuse ;  /* 0x0000b400a1027a23 */ /* 0x102ff200000108b5 */
[----:B------:R1:W-:Y:S02]  /*83a0*/  MUFU.EX2 R152, R2 ;  /* 0x0000000200987308 */ /* 0x0003e40000000800 */
[----:B-1----:R-:W-:Y:S01]  /*83b0*/  FFMA.FTZ R2, R158, c[0x0][0x2d0], -R181 ;  /* 0x0000b4009e027a23 */ /* 0x002fe200000108b5 */
[----:B--2---:R1:W2:Y:S01]  /*83c0*/  LDSM.16.MT88.4 R132, [R162] ;  /* 0x00000000a284783b */ /* 0x0042a20000004200 */
[----:B------:R-:W-:Y:S04]  /*83d0*/  FFMA.FTZ R185, R3, R144, R185 ;  /* 0x0000009003b97223 */ /* 0x000fe800000100b9 */
[----:B------:R-:W4:Y:S01]  /*83e0*/  LDL.LU R3, [R1+0x88] ;  /* 0x0000880001037983 */ /* 0x000f220000300800 */
[----:B------:R-:W-:Y:S01]  /*83f0*/  IMAD.MOV.U32 R144, RZ, RZ, R166 ;  /* 0x000000ffff907224 */ /* 0x000fe200078e00a6 */
[----:B------:R-:W-:Y:S01]  /*8400*/  MOV R166, R164 ;  /* 0x000000a400a67202 */ /* 0x000fe20000000f00 */
[----:B-1----:R1:W1:Y:S01]  /*8410*/  MUFU.EX2 R162, R2 ;  /* 0x0000000200a27308 */ /* 0x0022620000000800 */
[C---:B--2---:R-:W-:Y:S03]  /*8420*/  HMMA.16816.F32 R28, R176.reuse, R132, R28 ;  /* 0x00000084b01c723c */ /* 0x044fe6000000181c */
[--C-:B-1----:R-:W-:Y:S05]  /*8430*/  FFMA.FTZ R2, R188, c[0x0][0x2d0], -R180.reuse ;  /* 0x0000b400bc027a23 */ /* 0x102fea00000108b4 */
[C---:B------:R-:W-:Y:S01]  /*8440*/  HMMA.16816.F32 R32, R176.reuse, R134, R32 ;  /* 0x00000086b020723c */ /* 0x040fe20000001820 */
[----:B------:R-:W1:Y:S01]  /*8450*/  LDSM.16.MT88.4 R132, [R248+0x2000] ;  /* 0x00200000f884783b */ /* 0x000e620000004200 */
[----:B------:R2:W-:Y:S02]  /*8460*/  MUFU.EX2 R161, R2 ;  /* 0x0000000200a17308 */ /* 0x0005e40000000800 */
[--C-:B--2---:R-:W-:Y:S02]  /*8470*/  FFMA.FTZ R2, R190, c[0x0][0x2d0], -R180.reuse ;  /* 0x0000b400be027a23 */ /* 0x104fe400000108b4 */
[--C-:B------:R-:W-:Y:S06]  /*8480*/  FFMA.FTZ R190, R194, c[0x0][0x2d0], -R180.reuse ;  /* 0x0000b400c2be7a23 */ /* 0x100fec00000108b4 */
[----:B------:R2:W-:Y:S01]  /*8490*/  MUFU.EX2 R158, R2 ;  /* 0x00000002009e7308 */ /* 0x0005e20000000800 */
[C---:B-1----:R-:W-:Y:S09]  /*84a0*/  HMMA.16816.F32 R36, R176.reuse, R132, R36 ;  /* 0x00000084b024723c */ /* 0x042ff20000001824 */
[----:B------:R-:W-:Y:S01]  /*84b0*/  MUFU.EX2 R190, R190 ;  /* 0x000000be00be7308 */ /* 0x000fe20000000800 */
[C---:B------:R-:W-:Y:S01]  /*84c0*/  HMMA.16816.F32 R40, R176.reuse, R134, R40 ;  /* 0x00000086b028723c */ /* 0x040fe20000001828 */
[----:B------:R-:W1:Y:S02]  /*84d0*/  LDSM.16.MT88.4 R132, [R252+0x2000] ;  /* 0x00200000fc84783b */ /* 0x000e640000004200 */
[--C-:B--2---:R-:W-:Y:S06]  /*84e0*/  FFMA.FTZ R2, R160, c[0x0][0x2d0], -R181.reuse ;  /* 0x0000b400a0027a23 */ /* 0x104fec00000108b5 */
[----:B------:R2:W-:Y:S03]  /*84f0*/  MUFU.EX2 R160, R2 ;  /* 0x0000000200a07308 */ /* 0x0005e60000000800 */
[--C-:B--2---:R-:W-:Y:S07]  /*8500*/  FFMA.FTZ R2, R145, c[0x0][0x2d0], -R181.reuse ;  /* 0x0000b40091027a23 */ /* 0x104fee00000108b5 */
[----:B------:R2:W2:Y:S01]  /*8510*/  MUFU.EX2 R155, R2 ;  /* 0x00000002009b7308 */ /* 0x0004a20000000800 */
[C---:B-1----:R-:W-:Y:S08]  /*8520*/  HMMA.16816.F32 R44, R176.reuse, R132, R44 ;  /* 0x00000084b02c723c */ /* 0x042ff0000000182c */
[C---:B------:R-:W-:Y:S01]  /*8530*/  HMMA.16816.F32 R48, R176.reuse, R134, R48 ;  /* 0x00000086b030723c */ /* 0x040fe20000001830 */
[----:B------:R-:W1:Y:S03]  /*8540*/  LDSM.16.MT88.4 R132, [R251+0x2000] ;  /* 0x00200000fb84783b */ /* 0x000e660000004200 */
[--C-:B--2---:R-:W-:Y:S02]  /*8550*/  FFMA.FTZ R2, R197, c[0x0][0x2d0], -R180.reuse ;  /* 0x0000b400c5027a23 */ /* 0x104fe400000108b4 */
[----:B------:R2:W5:Y:S02]  /*8560*/  LDL.LU R197, [R1+0x150] ;  /* 0x0001500001c57983 */ /* 0x0005640000300800 */
[----:B------:R1:W1:Y:S02]  /*8570*/  MUFU.EX2 R164, R2 ;  /* 0x0000000200a47308 */ /* 0x0002640000000800 */
[C---:B-1----:R-:W-:Y:S03]  /*8580*/  HMMA.16816.F32 R52, R176.reuse, R132, R52 ;  /* 0x00000084b034723c */ /* 0x042fe60000001834 */
[----:B------:R-:W-:Y:S02]  /*8590*/  FFMA.FTZ R2, R198, c[0x0][0x2d0], -R180 ;  /* 0x0000b400c6027a23 */ /* 0x000fe400000108b4 */
[----:B------:R2:W5:Y:S03]  /*85a0*/  LDL.LU R198, [R1+0x14c] ;  /* 0x00014c0001c67983 */ /* 0x0005660000300800 */
[----:B------:R1:W1:Y:S01]  /*85b0*/  MUFU.EX2 R148, R2 ;  /* 0x0000000200947308 */ /* 0x0002620000000800 */
[C---:B------:R-:W-:Y:S01]  /*85c0*/  HMMA.16816.F32 R56, R176.reuse, R134, R56 ;  /* 0x00000086b038723c */ /* 0x040fe20000001838 */
[----:B------:R-:W2:Y:S02]  /*85d0*/  LDSM.16.MT88.4 R132, [R165+0x2000] ;  /* 0x00200000a584783b */ /* 0x000ea40000004200 */
[--C-:B-1----:R-:W-:Y:S05]  /*85e0*/  FFMA.FTZ R2, R163, c[0x0][0x2d0], -R181.reuse ;  /* 0x0000b400a3027a23 */ /* 0x102fea00000108b5 */
[C---:B--2---:R-:W-:Y:S08]  /*85f0*/  HMMA.16816.F32 R60, R176.reuse, R132, R60 ;  /* 0x00000084b03c723c */ /* 0x044ff0000000183c */
[C---:B------:R-:W-:Y:S01]  /*8600*/  HMMA.16816.F32 R64, R176.reuse, R134, R64 ;  /* 0x00000086b040723c */ /* 0x040fe20000001840 */
[----:B------:R-:W1:Y:S07]  /*8610*/  LDSM.16.MT88.4 R132, [R248+0x4000] ;  /* 0x00400000f884783b */ /* 0x000e6e0000004200 */
[C---:B-1----:R-:W-:Y:S08]  /*8620*/  HMMA.16816.F32 R68, R176.reuse, R132, R68 ;  /* 0x00000084b044723c */ /* 0x042ff00000001844 */
[C---:B------:R-:W-:Y:S01]  /*8630*/  HMMA.16816.F32 R72, R176.reuse, R134, R72 ;  /* 0x00000086b048723c */ /* 0x040fe20000001848 */
[----:B------:R-:W1:Y:S03]  /*8640*/  LDSM.16.MT88.4 R132, [R252+0x4000] ;  /* 0x00400000fc84783b */ /* 0x000e660000004200 */
[----:B----4-:R-:W-:Y:S02]  /*8650*/  FFMA.FTZ R3, R0, R3, R184 ;  /* 0x0000000300037223 */ /* 0x010fe400000100b8 */
[----:B------:R-:W-:Y:S02]  /*8660*/  FFMA.FTZ R0, R187, c[0x0][0x2d0], -R181 ;  /* 0x0000b400bb007a23 */ /* 0x000fe400000108b5 */
[--C-:B------:R-:W-:Y:S02]  /*8670*/  FFMA.FTZ R187, R172, c[0x0][0x2d0], -R180.reuse ;  /* 0x0000b400acbb7a23 */ /* 0x100fe400000108b4 */
[----:B------:R2:W-:Y:S02]  /*8680*/  MUFU.EX2 R163, R0 ;  /* 0x0000000000a37308 */ /* 0x0005e40000000800 */
[----:B------:R-:W-:Y:S08]  /*8690*/  FADD.FTZ R3, R186, R3 ;  /* 0x00000003ba037221 */ /* 0x000ff00000010000 */
[----:B------:R-:W-:Y:S01]  /*86a0*/  MUFU.EX2 R187, R187 ;  /* 0x000000bb00bb7308 */ /* 0x000fe20000000800 */
[C---:B-1----:R-:W-:Y:S03]  /*86b0*/  HMMA.16816.F32 R76, R176.reuse, R132, R76 ;  /* 0x00000084b04c723c */ /* 0x042fe6000000184c */
[--C-:B--2---:R-:W-:Y:S02]  /*86c0*/  FFMA.FTZ R0, R199, c[0x0][0x2d0], -R180.reuse ;  /* 0x0000b400c7007a23 */ /* 0x104fe400000108b4 */
[----:B------:R1:W5:Y:S03]  /*86d0*/  LDL.LU R199, [R1+0x148] ;  /* 0x0001480001c77983 */ /* 0x0003660000300800 */
[C---:B------:R-:W-:Y:S02]  /*86e0*/  HMMA.16816.F32 R80, R176.reuse, R134, R80 ;  /* 0x00000086b050723c */ /* 0x040fe40000001850 */
[----:B------:R-:W2:Y:S06]  /*86f0*/  LDSM.16.MT88.4 R132, [R251+0x4000] ;  /* 0x00400000fb84783b */ /* 0x000eac0000004200 */
        /* <DEDUP_REMOVED lines=16> */
[----:B---3--:R-:W-:Y:S01]  /*8800*/  F2FP.PACK_AB R132, R154, R153 ;  /* 0x000000999a84723e */ /* 0x008fe200000000ff */
[----:B------:R-:W-:Y:S01]  /*8810*/  HMMA.16816.F32 R128, R176, R134, R128 ;  /* 0x00000086b080723c */ /* 0x000fe20000001880 */
[----:B------:R2:W-:Y:S03]  /*8820*/  MUFU.EX2 R176, R0 ;  /* 0x0000000000b07308 */ /* 0x0005e60000000800 */
[----:B------:R-:W-:Y:S03]  /*8830*/  F2FP.PACK_AB R133, R162, R152 ;  /* 0x00000098a285723e */ /* 0x000fe600000000ff */
[----:B------:R-:W-:Y:S02]  /*8840*/  F2FP.PACK_AB R135, R155, R160 ;  /* 0x000000a09b87723e */ /* 0x000fe400000000ff */
[----:B------:R-:W-:Y:S02]  /*8850*/  F2FP.PACK_AB R134, R158, R161 ;  /* 0x000000a19e86723e */ /* 0x000fe400000000ff */
[----:B------:R3:W-:Y:S05]  /*8860*/  MUFU.EX2 R179, R2 ;  /* 0x0000000200b37308 */ /* 0x0007ea0000000800 */
[C---:B------:R-:W-:Y:S08]  /*8870*/  HMMA.16816.F32 R4, R132.reuse, R136, R4 ;  /* 0x000000888404723c */ /* 0x040ff00000001804 */
[C---:B------:R-:W-:Y:S01]  /*8880*/  HMMA.16816.F32 R8, R132.reuse, R138, R8 ;  /* 0x0000008a8408723c */ /* 0x040fe20000001808 */
[----:B------:R-:W4:Y:S03]  /*8890*/  LDSM.16.MT88.4 R136, [R251+0x800] ;  /* 0x00080000fb88783b */ /* 0x000f260000004200 */
[--C-:B--2---:R-:W-:Y:S02]  /*88a0*/  FFMA.FTZ R0, R192, c[0x0][0x2d0], -R180.reuse ;  /* 0x0000b400c0007a23 */ /* 0x104fe400000108b4 */
[----:B------:R1:W5:Y:S01]  /*88b0*/  LDL.LU R192, [R1+0x144] ;  /* 0x0001440001c07983 */ /* 0x0003620000300800 */
[----:B------:R-:W-:Y:S01]  /*88c0*/  FFMA.FTZ R180, R173, c[0x0][0x2d0], -R180 ;  /* 0x0000b400adb47a23 */ /* 0x000fe200000108b4 */
[C---:B------:R-:W-:Y:S01]  /*88d0*/  HMMA.16816.F32 R12, R132.reuse, R140, R12 ;  /* 0x0000008c840c723c */ /* 0x040fe2000000180c */
[----:B------:R2:W1:Y:S03]  /*88e0*/  MUFU.EX2 R178, R0 ;  /* 0x0000000000b27308 */ /* 0x0004660000000800 */
[----:B---3--:R-:W-:Y:S02]  /*88f0*/  FADD.FTZ R2, R144, R185 ;  /* 0x000000b990027221 */ /* 0x008fe40000010000 */
[----:B------:R-:W-:Y:S02]  /*8900*/  LDSM.16.MT88.4 R144, [R248+0x1000] ;  /* 0x00100000f890783b */ /* 0x000fe40000004200 */
[C---:B------:R-:W-:Y:S03]  /*8910*/  HMMA.16816.F32 R16, R132.reuse, R142, R16 ;  /* 0x0000008e8410723c */ /* 0x040fe60000001810 */
[----:B------:R-:W3:Y:S01]  /*8920*/  LDSM.16.MT88.4 R140, [R165+0x800] ;  /* 0x00080000a58c783b */ /* 0x000ee20000004200 */
[----:B------:R1:W-:Y:S01]  /*8930*/  MUFU.EX2 R185, R180 ;  /* 0x000000b400b97308 */ /* 0x0003e20000000800 */
[--C-:B--2---:R-:W-:Y:S03]  /*8940*/  FFMA.FTZ R0, R193, c[0x0][0x2d0], -R181.reuse ;  /* 0x0000b400c1007a23 */ /* 0x104fe600000108b5 */
[----:B------:R2:W5:Y:S06]  /*8950*/  LDL.LU R193, [R1+0x140] ;  /* 0x0001400001c17983 */ /* 0x00056c0000300800 */
[----:B------:R2:W-:Y:S01]  /*8960*/  MUFU.EX2 R177, R0 ;  /* 0x0000000000b17308 */ /* 0x0005e20000000800 */
[----:B------:R2:W5:Y:S01]  /*8970*/  LDL.LU R194, [R1+0x13c] ;  /* 0x00013c0001c27983 */ /* 0x0005620000300800 */
[C---:B----4-:R-:W-:Y:S03]  /*8980*/  HMMA.16816.F32 R20, R132.reuse, R136, R20 ;  /* 0x000000888414723c */ /* 0x050fe60000001814 */
[----:B-1----:R-:W-:Y:S01]  /*8990*/  MOV R180, R164 ;  /* 0x000000a400b47202 */ /* 0x002fe20000000f00 */
[----:B------:R1:W5:Y:S04]  /*89a0*/  LDL.LU R195, [R1+0x138] ;  /* 0x0001380001c37983 */ /* 0x0003680000300800 */
[C---:B------:R-:W-:Y:S01]  /*89b0*/  HMMA.16816.F32 R24, R132.reuse, R138, R24 ;  /* 0x0000008a8418723c */ /* 0x040fe20000001818 */
[----:B------:R-:W4:Y:S05]  /*89c0*/  LDSM.16.MT88.4 R136, [R248+0x2800] ;  /* 0x00280000f888783b */ /* 0x000f2a0000004200 */
[----:B------:R1:W5:Y:S02]  /*89d0*/  LDL.LU R172, [R1+0x134] ;  /* 0x0001340001ac7983 */ /* 0x0003640000300800 */
[C---:B---3--:R-:W-:Y:S03]  /*89e0*/  HMMA.16816.F32 R28, R132.reuse, R140, R28 ;  /* 0x0000008c841c723c */ /* 0x048fe6000000181c */
[----:B------:R1:W5:Y:S01]  /*89f0*/  LDL.LU R173, [R1+0x130] ;  /* 0x0001300001ad7983 */ /* 0x0003620000300800 */
[----:B--2---:R-:W-:Y:S04]  /*8a00*/  FFMA.FTZ R0, R174, c[0x0][0x2d0], -R181 ;  /* 0x0000b400ae007a23 */ /* 0x004fe800000108b5 */
[----:B------:R1:W5:Y:S01]  /*8a10*/  LDL.LU R174, [R1+0x12c] ;  /* 0x00012c0001ae7983 */ /* 0x0003620000300800 */
[----:B------:R2:W3:Y:S01]  /*8a20*/  MUFU.EX2 R191, R0 ;  /* 0x0000000000bf7308 */ /* 0x0004e20000000800 */
[C---:B------:R-:W-:Y:S03]  /*8a30*/  HMMA.16816.F32 R32, R132.reuse, R142, R32 ;  /* 0x0000008e8420723c */ /* 0x040fe60000001820 */
[----:B------:R-:W1:Y:S05]  /*8a40*/  LDSM.16.MT88.4 R140, [R252+0x2800] ;  /* 0x00280000fc8c783b */ /* 0x000e6a0000004200 */
[C---:B----4-:R-:W-:Y:S04]  /*8a50*/  HMMA.16816.F32 R36, R132.reuse, R136, R36 ;  /* 0x000000888424723c */ /* 0x050fe80000001824 */
[----:B--2---:R-:W-:Y:S02]  /*8a60*/  FADD.FTZ R0, R167, R2 ;  /* 0x00000002a7007221 */ /* 0x004fe40000010000 */
[----:B------:R-:W-:Y:S01]  /*8a70*/  FADD.FTZ R2, R183, R3 ;  /* 0x00000003b7027221 */ /* 0x000fe20000010000 */
[----:B------:R-:W-:Y:S01]  /*8a80*/  MOV R183, R148 ;  /* 0x0000009400b77202 */ /* 0x000fe20000000f00 */
[----:B------:R-:W-:Y:S01]  /*8a90*/  FADD.FTZ R3, R166, R0 ;  /* 0x00000000a6037221 */ /* 0x000fe20000010000 */
[C---:B------:R-:W-:Y:S01]  /*8aa0*/  HMMA.16816.F32 R40, R132.reuse, R138, R40 ;  /* 0x0000008a8428723c */ /* 0x040fe20000001828 */
[----:B------:R-:W2:Y:S02]  /*8ab0*/  LDSM.16.MT88.4 R136, [R251+0x2800] ;  /* 0x00280000fb88783b */ /* 0x000ea40000004200 */
[--C-:B------:R-:W-:Y:S03]  /*8ac0*/  FFMA.FTZ R0, R175, c[0x0][0x2d0], -R181.reuse ;  /* 0x0000b400af007a23 */ /* 0x100fe600000108b5 */
[----:B------:R-:W-:Y:S01]  /*8ad0*/  LDSM.16.MT88.4 R148, [R251+0x1000] ;  /* 0x00100000fb94783b */ /* 0x000fe20000004200 */
[----:B------:R-:W-:Y:S01]  /*8ae0*/  FADD.FTZ R2, R182, R2 ;  /* 0x00000002b6027221 */ /* 0x000fe20000010000 */
[----:B------:R4:W-:Y:S03]  /*8af0*/  MUFU.EX2 R188, R0 ;  /* 0x0000000000bc7308 */ /* 0x0009e60000000800 */
[----:B------:R2:W5:Y:S01]  /*8b00*/  LDL.LU R175, [R1+0x128] ;  /* 0x0001280001af7983 */ /* 0x0005620000300800 */
[C---:B-1----:R-:W-:Y:S08]  /*8b10*/  HMMA.16816.F32 R44, R132.reuse, R140, R44 ;  /* 0x0000008c842c723c */ /* 0x042ff0000000182c */
[C---:B------:R-:W-:Y:S01]  /*8b20*/  HMMA.16816.F32 R48, R132.reuse, R142, R48 ;  /* 0x0000008e8430723c */ /* 0x040fe20000001830 */
[----:B------:R-:W1:Y:S03]  /*8b30*/  LDSM.16.MT88.4 R140, [R165+0x2800] ;  /* 0x00280000a58c783b */ /* 0x000e660000004200 */
[--C-:B----4-:R-:W-:Y:S02]  /*8b40*/  FFMA.FTZ R0, R168, c[0x0][0x2d0], -R181.reuse ;  /* 0x0000b400a8007a23 */ /* 0x110fe400000108b5 */
[----:B------:R4:W5:Y:S02]  /*8b50*/  LDL.LU R168, [R1+0x124] ;  /* 0x0001240001a87983 */ /* 0x0009640000300800 */
[----:B------:R1:W-:Y:S01]  /*8b60*/  MUFU.EX2 R186, R0 ;  /* 0x0000000000ba7308 */ /* 0x0003e20000000800 */
[C---:B--2---:R-:W-:Y:S08]  /*8b70*/  HMMA.16816.F32 R52, R132.reuse, R136, R52 ;  /* 0x000000888434723c */ /* 0x044ff00000001834 */
[C---:B------:R-:W-:Y:S01]  /*8b80*/  HMMA.16816.F32 R56, R132.reuse, R138, R56 ;  /* 0x0000008a8438723c */ /* 0x040fe20000001838 */
[----:B------:R-:W2:Y:S07]  /*8b90*/  LDSM.16.MT88.4 R136, [R248+0x4800] ;  /* 0x00480000f888783b */ /* 0x000eae0000004200 */
[C---:B-1----:R-:W-:Y:S04]  /*8ba0*/  HMMA.16816.F32 R60, R132.reuse, R140, R60 ;  /* 0x0000008c843c723c */ /* 0x042fe8000000183c */
[--C-:B------:R-:W-:Y:S02]  /*8bb0*/  FFMA.FTZ R0, R169, c[0x0][0x2d0], -R181.reuse ;  /* 0x0000b400a9007a23 */ /* 0x100fe400000108b5 */
[----:B------:R4:W5:Y:S01]  /*8bc0*/  LDL.LU R169, [R1+0x120] ;  /* 0x0001200001a97983 */ /* 0x0009620000300800 */
[----:B------:R-:W-:Y:S01]  /*8bd0*/  FFMA.FTZ R181, R159, c[0x0][0x2d0], -R181 ;  /* 0x0000b4009fb57a23 */ /* 0x000fe200000108b5 */
[----:B------:R1:W-:Y:S01]  /*8be0*/  MUFU.EX2 R184, R0 ;  /* 0x0000000000b87308 */ /* 0x0003e20000000800 */
[C---:B------:R-:W-:Y:S02]  /*8bf0*/  HMMA.16816.F32 R64, R132.reuse, R142, R64 ;  /* 0x0000008e8440723c */ /* 0x040fe40000001840 */
[----:B------:R-:W3:Y:S05]  /*8c00*/  LDSM.16.MT88.4 R140, [R252+0x4800] ;  /* 0x00480000fc8c783b */ /* 0x000eea0000004200 */
[----:B------:R-:W4:Y:S01]  /*8c10*/  LDL R159, [R1+0x90] ;  /* 0x00009000019f7983 */ /* 0x000f220000100800 */
[C---:B--2---:R-:W-:Y:S04]  /*8c20*/  HMMA.16816.F32 R68, R132.reuse, R136, R68 ;  /* 0x000000888444723c */ /* 0x044fe80000001844 */
[----:B-1----:R-:W-:Y:S02]  /*8c30*/  FADD.FTZ R0, R153, R3 ;  /* 0x0000000399007221 */ /* 0x002fe40000010000 */
[----:B------:R-:W-:Y:S02]  /*8c40*/  FADD.FTZ R3, R152, R2 ;  /* 0x0000000298037221 */ /* 0x000fe40000010000 */
[----:B------:R-:W-:Y:S01]  /*8c50*/  FADD.FTZ R2, R154, R0 ;  /* 0x000000009a027221 */ /* 0x000fe20000010000 */
[C---:B------:R-:W-:Y:S01]  /*8c60*/  HMMA.16816.F32 R72, R132.reuse, R138, R72 ;  /* 0x0000008a8448723c */ /* 0x040fe20000001848 */
[----:B------:R-:W1:Y:S02]  /*8c70*/  LDSM.16.MT88.4 R136, [R251+0x4800] ;  /* 0x00480000fb88783b */ /* 0x000e640000004200 */
[----:B------:R-:W-:Y:S01]  /*8c80*/  FADD.FTZ R0, R162, R3 ;  /* 0x00000003a2007221 */ /* 0x000fe20000010000 */
[----:B------:R-:W-:Y:S01]  /*8c90*/  MOV R3, R178 ;  /* 0x000000b200037202 */ /* 0x000fe20000000f00 */
[----:B------:R-:W-:Y:S02]  /*8ca0*/  FADD.FTZ R2, R161, R2 ;  /* 0x00000002a1027221 */ /* 0x000fe40000010000 */
[----:B------:R-:W-:Y:S01]  /*8cb0*/  FADD.FTZ R0, R160, R0 ;  /* 0x00000000a0007221 */ /* 0x000fe20000010000 */
[C---:B---3--:R-:W-:Y:S08]  /*8cc0*/  HMMA.16816.F32 R76, R132.reuse, R140, R76 ;  /* 0x0000008c844c723c */ /* 0x048ff0000000184c */
        /* <DEDUP_REMOVED lines=18> */
[----:B------:R-:W-:Y:S01]  /*8df0*/  HMMA.16816.F32 R128, R132, R142, R128 ;  /* 0x0000008e8480723c */ /* 0x000fe20000001880 */
[----:B------:R-:W2:Y:S06]  /*8e00*/  LDSM.16.MT88.4 R140, [R165+0x1000] ;  /* 0x00100000a58c783b */ /* 0x000eac0000004200 */
[----:B------:R-:W-:Y:S02]  /*8e10*/  F2FP.PACK_AB R132, R183, R164 ;  /* 0x000000a4b784723e */ /* 0x000fe400000000ff */
[----:B------:R-:W-:Y:S03]  /*8e20*/  F2FP.PACK_AB R133, R163, R179 ;  /* 0x000000b3a385723e */ /* 0x000fe600000000ff */
[----:B------:R-:W-:Y:S02]  /*8e30*/  F2FP.PACK_AB R134, R178, R176 ;  /* 0x000000b0b286723e */ /* 0x000fe400000000ff */
[----:B------:R-:W-:Y:S02]  /*8e40*/  F2FP.PACK_AB R135, R191, R177 ;  /* 0x000000b1bf87723e */ /* 0x000fe400000000ff */
[----:B------:R-:W-:Y:S05]  /*8e50*/  F2FP.PACK_AB R178, R185, R187 ;  /* 0x000000bbb9b2723e */ /* 0x000fea00000000ff */
[C---:B------:R-:W-:Y:S08]  /*8e60*/  HMMA.16816.F32 R4, R132.reuse, R144, R4 ;  /* 0x000000908404723c */ /* 0x040ff00000001804 */
[C---:B------:R-:W-:Y:S01]  /*8e70*/  HMMA.16816.F32 R8, R132.reuse, R146, R8 ;  /* 0x000000928408723c */ /* 0x040fe20000001808 */
[----:B------:R-:W3:Y:S07]  /*8e80*/  LDSM.16.MT88.4 R144, [R248+0x3000] ;  /* 0x00300000f890783b */ /* 0x000eee0000004200 */
        /* <DEDUP_REMOVED lines=14> */
[----:B------:R-:W1:Y:S02]  /*8f70*/  LDSM.16.MT88.4 R136, [R252+0x5000] ;  /* 0x00500000fc88783b */ /* 0x000e640000004200 */
[----:B----4-:R-:W-:Y:S03]  /*8f80*/  ISETP.GT.AND P0, PT, R170, R159, PT ;  /* 0x0000009faa00720c */ /* 0x010fe60003f04270 */
[----:B------:R4:W5:Y:S02]  /*8f90*/  LDL.LU R170, [R1+0x11c] ;  /* 0x00011c0001aa7983 */ /* 0x0009640000300800 */
        /* <DEDUP_REMOVED lines=12> */
[C---:B----4-:R-:W-:Y:S08]  /*9060*/  HMMA.16816.F32 R84, R132.reuse, R148, R84 ;  /* 0x000000948454723c */ /* 0x050ff00000001854 */
[C---:B------:R-:W-:Y:S01]  /*9070*/  HMMA.16816.F32 R88, R132.reuse, R150, R88 ;  /* 0x000000968458723c */ /* 0x040fe20000001858 */
[----:B------:R-:W4:Y:S07]  /*9080*/  LDSM.16.MT88.4 R148, [R251+0x7000] ;  /* 0x00700000fb94783b */ /* 0x000f2e0000004200 */
[C---:B--2---:R-:W-:Y:S08]  /*9090*/  HMMA.16816.F32 R92, R132.reuse, R140, R92 ;  /* 0x0000008c845c723c */ /* 0x044ff0000000185c */
[C---:B------:R-:W-:Y:S08]  /*90a0*/  HMMA.16816.F32 R96, R132.reuse, R142, R96 ;  /* 0x0000008e8460723c */ /* 0x040ff00000001860 */
[C---:B---3--:R-:W-:Y:S07]  /*90b0*/  HMMA.16816.F32 R100, R132.reuse, R144, R100 ;  /* 0x000000908464723c */ /* 0x048fee0000001864 */
[----:B------:R-:W-:Y:S01]  /*90c0*/  IMAD.MOV.U32 R145, RZ, RZ, R165 ;  /* 0x000000ffff917224 */ /* 0x000fe200078e00a5 */
[C---:B------:R-:W-:Y:S01]  /*90d0*/  HMMA.16816.F32 R104, R132.reuse, R146, R104 ;  /* 0x000000928468723c */ /* 0x040fe20000001868 */
[----:B------:R-:W-:Y:S05]  /*90e0*/  LDSM.16.MT88.4 R164, [R248+0x1800] ;  /* 0x00180000f8a4783b */ /* 0x000fea0000004200 */
[----:B------:R-:W2:Y:S02]  /*90f0*/  LDSM.16.MT88.4 R140, [R145+0x7000] ;  /* 0x00700000918c783b */ /* 0x000ea40000004200 */
[C---:B-1----:R-:W-:Y:S08]  /*9100*/  HMMA.16816.F32 R108, R132.reuse, R136, R108 ;  /* 0x00000088846c723c */ /* 0x042ff0000000186c */
[C---:B------:R-:W-:Y:S01]  /*9110*/  HMMA.16816.F32 R112, R132.reuse, R138, R112 ;  /* 0x0000008a8470723c */ /* 0x040fe20000001870 */
[----:B------:R-:W1:Y:S07]  /*9120*/  LDSM.16.MT88.4 R136, [R252+0x1800] ;  /* 0x00180000fc88783b */ /* 0x000e6e0000004200 */
[C---:B----4-:R-:W-:Y:S07]  /*9130*/  HMMA.16816.F32 R116, R132.reuse, R148, R116 ;  /* 0x000000948474723c */ /* 0x050fee0000001874 */
[----:B------:R-:W-:Y:S01]  /*9140*/  IMAD.MOV.U32 R148, RZ, RZ, R158 ;  /* 0x000000ffff947224 */ /* 0x000fe200078e009e */
[C---:B------:R-:W-:Y:S01]  /*9150*/  HMMA.16816.F32 R120, R132.reuse, R150, R120 ;  /* 0x000000968478723c */ /* 0x040fe20000001878 */
[----:B------:R3:W4:Y:S03]  /*9160*/  MUFU.EX2 R158, R181 ;  /* 0x000000b5009e7308 */ /* 0x0007260000000800 */
[----:B------:R-:W-:Y:S02]  /*9170*/  MOV R149, R145 ;  /* 0x0000009100957202 */ /* 0x000fe40000000f00 */
[----:B------:R-:W1:Y:S01]  /*9180*/  LDSM.16.MT88.4 R144, [R251+0x1800] ;  /* 0x00180000fb90783b */ /* 0x000e620000004200 */
[----:B------:R-:W-:Y:S02]  /*9190*/  MOV R151, R155 ;  /* 0x0000009b00977202 */ /* 0x000fe40000000f00 */
[----:B------:R-:W-:Y:S02]  /*91a0*/  MOV R150, R180 ;  /* 0x000000b400967202 */ /* 0x000fe40000000f00 */
[----:B------:R-:W1:Y:S01]  /*91b0*/  LDSM.16.MT88.4 R152, [R149+0x1800] ;  /* 0x001800009598783b */ /* 0x000e620000004200 */
[C---:B--2---:R-:W-:Y:S07]  /*91c0*/  HMMA.16816.F32 R124, R132.reuse, R140, R124 ;  /* 0x0000008c847c723c */ /* 0x044fee000000187c */
[----:B------:R-:W-:Y:S01]  /*91d0*/  IMAD.MOV.U32 R140, RZ, RZ, R183 ;  /* 0x000000ffff8c7224 */ /* 0x000fe200078e00b7 */
[----:B------:R-:W-:Y:S01]  /*91e0*/  HMMA.16816.F32 R128, R132, R142, R128 ;  /* 0x0000008e8480723c */ /* 0x000fe20000001880 */
[----:B---3--:R-:W2:Y:S03]  /*91f0*/  LDSM.16.MT88.4 R180, [R248+0x3800] ;  /* 0x00380000f8b4783b */ /* 0x008ea60000004200 */
[----:B------:R-:W-:Y:S02]  /*9200*/  MOV R141, R179 ;  /* 0x000000b3008d7202 */ /* 0x000fe40000000f00 */
[----:B----4-:R-:W-:Y:S01]  /*9210*/  F2FP.PACK_AB R179, R158, R184 ;  /* 0x000000b89eb3723e */ /* 0x010fe200000000ff */
[----:B------:R-:W-:Y:S01]  /*9220*/  IMAD.MOV.U32 R135, RZ, RZ, R177 ;  /* 0x000000ffff877224 */ /* 0x000fe200078e00b1 */
[----:B------:R-:W-:Y:S04]  /*9230*/  MOV R142, R176 ;  /* 0x000000b0008e7202 */ /* 0x000fe80000000f00 */
[----:B------:R-:W-:Y:S02]  /*9240*/  F2FP.PACK_AB R176, R189, R190 ;  /* 0x000000bebdb0723e */ /* 0x000fe400000000ff */
[----:B------:R-:W-:Y:S02]  /*9250*/  F2FP.PACK_AB R177, R186, R188 ;  /* 0x000000bcbab1723e */ /* 0x000fe400000000ff */
[----:B------:R-:W-:Y:S05]  /*9260*/  MOV R143, R163 ;  /* 0x000000a3008f7202 */ /* 0x000fea0000000f00 */
[C---:B------:R-:W-:Y:S01]  /*9270*/  HMMA.16816.F32 R160, R176.reuse, R164, R4 ;  /* 0x000000a4b0a0723c */ /* 0x040fe20000001804 */
[----:B------:R-:W3:Y:S07]  /*9280*/  LDSM.16.MT88.4 R4, [R252+0x3800] ;  /* 0x00380000fc04783b */ /* 0x000eee0000004200 */
[C---:B------:R-:W-:Y:S07]  /*9290*/  HMMA.16816.F32 R164, R176.reuse, R166, R8 ;  /* 0x000000a6b0a4723c */ /* 0x040fee0000001808 */
[----:B------:R-:W-:Y:S01]  /*92a0*/  IMAD.MOV.U32 R8, RZ, RZ, R135 ;  /* 0x000000ffff087224 */ /* 0x000fe200078e0087 */
[----:B------:R-:W-:Y:S01]  /*92b0*/  MOV R9, R142 ;  /* 0x0000008e00097202 */ /* 0x000fe20000000f00 */
[C---:B-1----:R-:W-:Y:S03]  /*92c0*/  HMMA.16816.F32 R132, R176.reuse, R136, R12 ;  /* 0x00000088b084723c */ /* 0x042fe6000000180c */
[----:B------:R-:W-:Y:S01]  /*92d0*/  MOV R10, R143 ;  /* 0x0000008f000a7202 */ /* 0x000fe20000000f00 */
[----:B------:R-:W-:Y:S03]  /*92e0*/  IMAD.MOV.U32 R11, RZ, RZ, R140 ;  /* 0x000000ffff0b7224 */ /* 0x000fe600078e008c */
[----:B------:R-:W-:Y:S01]  /*92f0*/  MOV R12, R141 ;  /* 0x0000008d000c7202 */ /* 0x000fe20000000f00 */
[C---:B------:R-:W-:Y:S01]  /*9300*/  HMMA.16816.F32 R136, R176.reuse, R138, R16 ;  /* 0x0000008ab088723c */ /* 0x040fe20000001810 */
[----:B------:R-:W-:Y:S03]  /*9310*/  LDSM.16.MT88.4 R16, [R248+0x5800] ;  /* 0x00580000f810783b */ /* 0x000fe60000004200 */
[----:B------:R-:W-:Y:S01]  /*9320*/  MOV R13, R150 ;  /* 0x00000096000d7202 */ /* 0x000fe20000000f00 */
[----:B------:R-:W-:Y:S01]  /*9330*/  IMAD.MOV.U32 R14, RZ, RZ, R151 ;  /* 0x000000ffff0e7224 */ /* 0x000fe200078e0097 */
[----:B------:R-:W-:Y:S02]  /*9340*/  MOV R15, R148 ;  /* 0x00000094000f7202 */ /* 0x000fe40000000f00 */
[C---:B------:R-:W-:Y:S07]  /*9350*/  HMMA.16816.F32 R140, R176.reuse, R144, R20 ;  /* 0x00000090b08c723c */ /* 0x040fee0000001814 */
[----:B------:R-:W-:Y:S01]  /*9360*/  MOV R23, R149 ;  /* 0x0000009500177202 */ /* 0x000fe20000000f00 */
[C---:B------:R-:W-:Y:S01]  /*9370*/  HMMA.16816.F32 R144, R176.reuse, R146, R24 ;  /* 0x00000092b090723c */ /* 0x040fe20000001818 */
[----:B------:R-:W-:Y:S07]  /*9380*/  LDSM.16.MT88.4 R24, [R251+0x5800] ;  /* 0x00580000fb18783b */ /* 0x000fee0000004200 */
[C---:B------:R-:W-:Y:S07]  /*9390*/  HMMA.16816.F32 R148, R176.reuse, R152, R28 ;  /* 0x00000098b094723c */ /* 0x040fee000000181c */
[----:B------:R-:W-:Y:S01]  /*93a0*/  IMAD.MOV.U32 R28, RZ, RZ, R11 ;  /* 0x000000ffff1c7224 */ /* 0x000fe200078e000b */
[C---:B------:R-:W-:Y:S04]  /*93b0*/  HMMA.16816.F32 R152, R176.reuse, R154, R32 ;  /* 0x0000009ab098723c */ /* 0x040fe80000001820 */
[----:B------:R-:W-:Y:S01]  /*93c0*/  MOV R30, R9 ;  /* 0x00000009001e7202 */ /* 0x000fe20000000f00 */
[----:B------:R-:W-:Y:S01]  /*93d0*/  IMAD.MOV.U32 R31, RZ, RZ, R8 ;  /* 0x000000ffff1f7224 */ /* 0x000fe200078e0008 */
[----:B------:R-:W-:Y:S01]  /*93e0*/  MOV R29, R10 ;  /* 0x0000000a001d7202 */ /* 0x000fe20000000f00 */
[----:B------:R-:W-:Y:S01]  /*93f0*/  IMAD.MOV.U32 R33, RZ, RZ, R14 ;  /* 0x000000ffff217224 */ /* 0x000fe200078e000e */
[C---:B--2---:R-:W-:Y:S01]  /*9400*/  HMMA.16816.F32 R36, R176.reuse, R180, R36 ;  /* 0x000000b4b024723c */ /* 0x044fe20000001824 */
[----:B------:R-:W1:Y:S03]  /*9410*/  LDSM.16.MT88.4 R8, [R251+0x3800] ;  /* 0x00380000fb08783b */ /* 0x000e660000004200 */
[----:B------:R-:W-:Y:S01]  /*9420*/  MOV R32, R15 ;  /* 0x0000000f00207202 */ /* 0x000fe20000000f00 */
[----:B------:R-:W-:Y:S01]  /*9430*/  FADD.FTZ R0, R33, R0 ;  /* 0x0000000021007221 */ /* 0x000fe20000010000 */
[----:B------:R-:W-:Y:S02]  /*9440*/  MOV R34, R13 ;  /* 0x0000000d00227202 */ /* 0x000fe40000000f00 */
[C---:B------:R-:W-:Y:S04]  /*9450*/  HMMA.16816.F32 R40, R176.reuse, R182, R40 ;  /* 0x000000b6b028723c */ /* 0x040fe80000001828 */
[----:B------:R-:W-:Y:S01]  /*9460*/  FADD.FTZ R2, R32, R2 ;  /* 0x0000000220027221 */ /* 0x000fe20000010000 */
[----:B------:R-:W-:Y:S02]  /*9470*/  MOV R35, R12 ;  /* 0x0000000c00237202 */ /* 0x000fe40000000f00 */
[----:B------:R-:W2:Y:S01]  /*9480*/  LDSM.16.MT88.4 R12, [R23+0x3800] ;  /* 0x00380000170c783b */ /* 0x000ea20000004200 */
[C---:B---3--:R-:W-:Y:S04]  /*9490*/  HMMA.16816.F32 R44, R176.reuse, R4, R44 ;  /* 0x00000004b02c723c */ /* 0x048fe8000000182c */
[----:B------:R-:W-:Y:S01]  /*94a0*/  FADD.FTZ R2, R34, R2 ;  /* 0x0000000222027221 */ /* 0x000fe20000010000 */
[----:B------:R-:W-:Y:S01]  /*94b0*/  MOV R181, R23 ;  /* 0x0000001700b57202 */ /* 0x000fe20000000f00 */
[----:B------:R-:W-:Y:S01]  /*94c0*/  FADD.FTZ R0, R35, R0 ;  /* 0x0000000023007221 */ /* 0x000fe20000010000 */
[----:B------:R-:W3:Y:S01]  /*94d0*/  LDSM.16.MT88.4 R20, [R252+0x5800] ;  /* 0x00580000fc14783b */ /* 0x000ee20000004200 */
[C---:B------:R-:W-:Y:S04]  /*94e0*/  HMMA.16816.F32 R48, R176.reuse, R6, R48 ;  /* 0x00000006b030723c */ /* 0x040fe80000001830 */
[----:B------:R-:W-:Y:S01]  /*94f0*/  FADD.FTZ R2, R28, R2 ;  /* 0x000000021c027221 */ /* 0x000fe20000010000 */
[----:B------:R-:W4:Y:S01]  /*9500*/  LDSM.16.MT88.4 R4, [R181+0x5800] ;  /* 0x00580000b504783b */ /* 0x000f220000004200 */
[----:B------:R-:W-:Y:S02]  /*9510*/  FADD.FTZ R0, R29, R0 ;  /* 0x000000001d007221 */ /* 0x000fe40000010000 */
[----:B------:R-:W-:Y:S04]  /*9520*/  FADD.FTZ R2, R30, R2 ;  /* 0x000000021e027221 */ /* 0x000fe80000010000 */
[----:B------:R-:W-:Y:S02]  /*9530*/  FADD.FTZ R2, R3, R2 ;  /* 0x0000000203027221 */ /* 0x000fe40000010000 */
[----:B------:R-:W-:Y:S02]  /*9540*/  FADD.FTZ R0, R31, R0 ;  /* 0x000000001f007221 */ /* 0x000fe40000010000 */
[----:B------:R-:W-:Y:S01]  /*9550*/  FADD.FTZ R2, R190, R2 ;  /* 0x00000002be027221 */ /* 0x000fe20000010000 */
[C---:B-1----:R-:W-:Y:S03]  /*9560*/  HMMA.16816.F32 R52, R176.reuse, R8, R52 ;  /* 0x00000008b034723c */ /* 0x042fe60000001834 */
[----:B------:R-:W-:Y:S04]  /*9570*/  FADD.FTZ R0, R191, R0 ;  /* 0x00000000bf007221 */ /* 0x000fe80000010000 */
[----:B------:R-:W-:Y:S01]  /*9580*/  FADD.FTZ R3, R188, R0 ;  /* 0x00000000bc037221 */ /* 0x000fe20000010000 */
[C---:B------:R-:W-:Y:S01]  /*9590*/  HMMA.16816.F32 R56, R176.reuse, R10, R56 ;  /* 0x0000000ab038723c */ /* 0x040fe20000001838 */
[----:B------:R-:W1:Y:S03]  /*95a0*/  LDSM.16.MT88.4 R8, [R248+0x7800] ;  /* 0x00780000f808783b */ /* 0x000e660000004200 */
[----:B------:R-:W-:Y:S02]  /*95b0*/  FADD.FTZ R0, R189, R2 ;  /* 0x00000002bd007221 */ /* 0x000fe40000010000 */
[----:B------:R-:W-:Y:S02]  /*95c0*/  FADD.FTZ R3, R186, R3 ;  /* 0x00000003ba037221 */ /* 0x000fe40000010000 */
[C---:B--2---:R-:W-:Y:S04]  /*95d0*/  HMMA.16816.F32 R60, R176.reuse, R12, R60 ;  /* 0x0000000cb03c723c */ /* 0x044fe8000000183c */
[----:B------:R-:W-:Y:S02]  /*95e0*/  FADD.FTZ R2, R187, R0 ;  /* 0x00000000bb027221 */ /* 0x000fe40000010000 */
[----:B------:R-:W-:Y:S01]  /*95f0*/  FADD.FTZ R0, R184, R3 ;  /* 0x00000003b8007221 */ /* 0x000fe20000010000 */
[----:B------:R-:W-:Y:S01]  /*9600*/  MOV R3, R157 ;  /* 0x0000009d00037202 */ /* 0x000fe20000000f00 */
[C---:B------:R-:W-:Y:S01]  /*9610*/  HMMA.16816.F32 R64, R176.reuse, R14, R64 ;  /* 0x0000000eb040723c */ /* 0x040fe20000001840 */
[----:B------:R-:W2:Y:S03]  /*9620*/  LDSM.16.MT88.4 R12, [R252+0x7800] ;  /* 0x00780000fc0c783b */ /* 0x000ea60000004200 */
[----:B------:R-:W-:Y:S02]  /*9630*/  FADD.FTZ R2, R185, R2 ;  /* 0x00000002b9027221 */ /* 0x000fe40000010000 */
[----:B------:R-:W-:Y:S01]  /*9640*/  FADD.FTZ R0, R158, R0 ;  /* 0x000000009e007221 */ /* 0x000fe20000010000 */
[----:B------:R-:W-:Y:S01]  /*9650*/  MOV R158, R156 ;  /* 0x0000009c009e7202 */ /* 0x000fe20000000f00 */
[C---:B------:R-:W-:Y:S01]  /*9660*/  HMMA.16816.F32 R68, R176.reuse, R16, R68 ;  /* 0x00000010b044723c */ /* 0x040fe20000001844 */
[----:B------:R-:W-:Y:S05]  /*9670*/  STL [R1+0x84], R2 ;  /* 0x0000840201007387 */ /* 0x000fea0000100800 */
[----:B------:R-:W-:Y:S02]  /*9680*/  STL [R1+0x5c], R171 ;  /* 0x00005cab01007387 */ /* 0x000fe40000100800 */
[C---:B------:R-:W-:Y:S03]  /*9690*/  HMMA.16816.F32 R72, R176.reuse, R18, R72 ;  /* 0x00000012b048723c */ /* 0x040fe60000001848 */
[----:B------:R1:W-:Y:S05]  /*96a0*/  STL [R1+0x88], R0 ;  /* 0x0000880001007387 */ /* 0x0003ea0000100800 */
[C---:B---3--:R-:W-:Y:S01]  /*96b0*/  HMMA.16816.F32 R76, R176.reuse, R20, R76 ;  /* 0x00000014b04c723c */ /* 0x048fe2000000184c */
[----:B------:R-:W3:Y:S07]  /*96c0*/  LDSM.16.MT88.4 R16, [R251+0x7800] ;  /* 0x00780000fb10783b */ /* 0x000eee0000004200 */
[C---:B------:R-:W-:Y:S01]  /*96d0*/  HMMA.16816.F32 R80, R176.reuse, R22, R80 ;  /* 0x00000016b050723c */ /* 0x040fe20000001850 */
[----:B------:R-:W2:Y:S07]  /*96e0*/  LDSM.16.MT88.4 R20, [R181+0x7800] ;  /* 0x00780000b514783b */ /* 0x000eae0000004200 */
[C---:B------:R-:W-:Y:S04]  /*96f0*/  HMMA.16816.F32 R84, R176.reuse, R24, R84 ;  /* 0x00000018b054723c */ /* 0x040fe80000001854 */
[----:B-1----:R-:W-:Y:S02]  /*9700*/  IMAD.MOV.U32 R0, RZ, RZ, R171 ;  /* 0x000000ffff007224 */ /* 0x002fe400078e00ab */
[----:B------:R1:W5:Y:S02]  /*9710*/  LDL.LU R171, [R1+0x118] ;  /* 0x0001180001ab7983 */ /* 0x0003640000300800 */
[C---:B------:R-:W-:Y:S03]  /*9720*/  HMMA.16816.F32 R88, R176.reuse, R26, R88 ;  /* 0x0000001ab058723c */ /* 0x040fe60000001858 */
[----:B------:R1:W-:Y:S05]  /*9730*/  STL [R1+0x60], R0 ;  /* 0x0000600001007387 */ /* 0x0003ea0000100800 */
[C---:B----4-:R-:W-:Y:S08]  /*9740*/  HMMA.16816.F32 R92, R176.reuse, R4, R92 ;  /* 0x00000004b05c723c */ /* 0x050ff0000000185c */
[C---:B------:R-:W-:Y:S08]  /*9750*/  HMMA.16816.F32 R96, R176.reuse, R6, R96 ;  /* 0x00000006b060723c */ /* 0x040ff00000001860 */
[C---:B------:R-:W-:Y:S08]  /*9760*/  HMMA.16816.F32 R100, R176.reuse, R8, R100 ;  /* 0x00000008b064723c */ /* 0x040ff00000001864 */
[C---:B------:R-:W-:Y:S08]  /*9770*/  HMMA.16816.F32 R104, R176.reuse, R10, R104 ;  /* 0x0000000ab068723c */ /* 0x040ff00000001868 */
[C---:B--2---:R-:W-:Y:S08]  /*9780*/  HMMA.16816.F32 R108, R176.reuse, R12, R108 ;  /* 0x0000000cb06c723c */ /* 0x044ff0000000186c */
[C---:B------:R-:W-:Y:S08]  /*9790*/  HMMA.16816.F32 R112, R176.reuse, R14, R112 ;  /* 0x0000000eb070723c */ /* 0x040ff00000001870 */
[C---:B---3--:R-:W-:Y:S08]  /*97a0*/  HMMA.16816.F32 R116, R176.reuse, R16, R116 ;  /* 0x00000010b074723c */ /* 0x048ff00000001874 */
[C---:B------:R-:W-:Y:S08]  /*97b0*/  HMMA.16816.F32 R120, R176.reuse, R18, R120 ;  /* 0x00000012b078723c */ /* 0x040ff00000001878 */
[C---:B------:R-:W-:Y:S08]  /*97c0*/  HMMA.16816.F32 R124, R176.reuse, R20, R124 ;  /* 0x00000014b07c723c */ /* 0x040ff0000000187c */
[----:B------:R-:W-:Y:S01]  /*97d0*/  HMMA.16816.F32 R128, R176, R22, R128 ;  /* 0x00000016b080723c */ /* 0x000fe20000001880 */
[----:B-1----:R-:W-:-:S07]  /*97e0*/  @P0 BRA `(.L_x_835) ;  /* 0xffffc07000000947 */ /* 0x002fce000383ffff */
.L_x_834:
[----:B-1----:R-:W2:Y:S04]  /*97f0*/  LDL R2, [R1+0x80] ;  /* 0x0000800001027983 */ /* 0x002ea80000100800 */
[----:B------:R-:W2:Y:S02]  /*9800*/  LDL R0, [R1+0x5c] ;  /* 0x00005c0001007983 */ /* 0x000ea40000100800 */
[----:B--2---:R-:W-:-:S13]  /*9810*/  ISETP.GE.AND P0, PT, R0, R2, PT ;  /* 0x000000020000720c */ /* 0x004fda0003f06270 */
[----:B------:R-:W-:Y:S05]  /*9820*/  @!P0 BRA `(.L_x_836) ;  /* 0x000035c000008947 */ /* 0x000fea0003800000 */
[----:B------:R-:W-:Y:S02]  /*9830*/  MOV R159, R156 ;  /* 0x0000009c009f7202 */ /* 0x000fe40000000f00 */
[----:B------:R-:W-:Y:S02]  /*9840*/  MOV R158, R157 ;  /* 0x0000009d009e7202 */ /* 0x000fe40000000f00 */
.L_x_837:
[----:B------:R-:W2:Y:S01]  /*9850*/  LDL R156, [R1+0x8] ;  /* 0x00000800019c7983 */ /* 0x000ea20000100800 */
[----:B------:R-:W-:Y:S04]  /*9860*/  DEPBAR.LE SB0, 0x0 ;  /* 0x000080000000791a */ /* 0x000fe80000000000 */
[----:B------:R-:W-:Y:S01]  /*9870*/  WARPSYNC 0xffffffff ;  /* 0xffffffff00007948 */ /* 0x000fe20003800000 */
[----:B------:R-:W3:Y:S06]  /*9880*/  LDL.64 R30, [R1+0x70] ;  /* 0x00007000011e7983 */ /* 0x000eec0000100a00 */
[----:B------:R-:W4:Y:S06]  /*9890*/  LDL R29, [R1+0x44] ;  /* 0x00004400011d7983 */ /* 0x000f2c0000100800 */
[----:B------:R-:W4:Y:S06]  /*98a0*/  LDL R23, [R1+0x7c] ;  /* 0x00007c0001177983 */ /* 0x000f2c0000100800 */
[----:B------:R-:W4:Y:S06]  /*98b0*/  LDL R28, [R1+0x40] ;  /* 0x00004000011c7983 */ /* 0x000f2c0000100800 */
[----:B------:R-:W4:Y:S06]  /*98c0*/  LDL R14, [R1+0x3c] ;  /* 0x00003c00010e7983 */ /* 0x000f2c0000100800 */
[----:B------:R1:W-:Y:S06]  /*98d0*/  STL [R1+0x11c], R130 ;  /* 0x00011c8201007387 */ /* 0x0003ec0000100800 */
[----:B------:R-:W-:Y:S06]  /*98e0*/  BAR.SYNC.DEFER_BLOCKING 0x0 ;  /* 0x0000000000007b1d */ /* 0x000fec0000010000 */
[----:B------:R-:W2:Y:S06]  /*98f0*/  LDSM.16.M88.4 R8, [R249] ;  /* 0x00000000f908783b */ /* 0x000eac0000000200 */
[----:B-1----:R-:W4:Y:S06]  /*9900*/  LDL.LU R130, [R1+0x5c] ;  /* 0x00005c0001827983 */ /* 0x002f2c0000300800 */
[----:B------:R1:W-:Y:S06]  /*9910*/  STL [R1+0x118], R131 ;  /* 0x0001188301007387 */ /* 0x0003ec0000100800 */
[----:B------:R-:W2:Y:S06]  /*9920*/  LDSM.16.M88.4 R16, [R249+0x800] ;  /* 0x00080000f910783b */ /* 0x000eac0000000200 */
[----:B------:R-:W2:Y:S06]  /*9930*/  LDSM.16.M88.4 R24, [R249+0x1000] ;  /* 0x00100000f918783b */ /* 0x000eac0000000200 */
[----:B------:R-:W2:Y:S06]  /*9940*/  LDSM.16.M88.4 R32, [R249+0x1800] ;  /* 0x00180000f920783b */ /* 0x000eac0000000200 */
[----:B------:R-:W4:Y:S06]  /*9950*/  LDL R157, [R1+0x2c] ;  /* 0x00002c00019d7983 */ /* 0x000f2c0000100800 */
[----:B-1----:R-:W4:Y:S06]  /*9960*/  LDL R131, [R1+0x58] ;  /* 0x0000580001837983 */ /* 0x002f2c0000100800 */
[----:B--2---:R1:W2:Y:S01]  /*9970*/  LDSM.16.M88.4 R176, [R156] ;  /* 0x000000009cb0783b */ /* 0x0042a20000000200 */
[----:B---3--:R-:W-:Y:S05]  /*9980*/  IADD3 R15, P0, R30, 0x40, RZ ;  /* 0x000000401e0f7810 */ /* 0x008fea0007f1e0ff */
[----:B----4-:R3:W4:Y:S01]  /*9990*/  LDSM.16.M88.4 R180, [R29] ;  /* 0x000000001db4783b */ /* 0x0107220000000200 */
[----:B------:R-:W-:Y:S05]  /*99a0*/  IADD3.X R21, RZ, R23, RZ, P0, !PT ;  /* 0x00000017ff157210 */ /* 0x000fea00007fe4ff */
[----:B-1----:R-:W4:Y:S06]  /*99b0*/  LDL R156, [R1] ;  /* 0x00000000019c7983 */ /* 0x002f2c0000100800 */
[----:B------:R-:W1:Y:S06]  /*99c0*/  LDSM.16.M88.4 R184, [R28] ;  /* 0x000000001cb8783b */ /* 0x000e6c0000000200 */
[----:B------:R1:W1:Y:S01]  /*99d0*/  LDSM.16.M88.4 R188, [R14] ;  /* 0x000000000ebc783b */ /* 0x0002620000000200 */
[----:B------:R-:W-:Y:S01]  /*99e0*/  SHF.R.S32.HI R0, RZ, 0x1f, R130 ;  /* 0x0000001fff007819 */ /* 0x000fe20000011482 */
[----:B------:R-:W-:Y:S04]  /*99f0*/  IMAD.WIDE.U32 R6, R130, c[0x0][0x208], RZ ;  /* 0x0000820082067a25 */ /* 0x000fe800078e00ff */
[----:B------:R-:W-:Y:S01]  /*9a00*/  IMAD R0, R0, c[0x0][0x208], RZ ;  /* 0x0000820000007a24 */ /* 0x000fe200078e02ff */
[----:B------:R-:W-:Y:S03]  /*9a10*/  SHF.L.U32 R4, R6, 0x6, RZ ;  /* 0x0000000606047819 */ /* 0x000fe600000006ff */
[----:B------:R-:W-:Y:S01]  /*9a20*/  IMAD R0, R130, c[0x0][0x20c], R0 ;  /* 0x0000830082007a24 */ /* 0x000fe200078e0200 */
[C---:B------:R-:W-:Y:S02]  /*9a30*/  IADD3 R2, P6, R4.reuse, R30, RZ ;  /* 0x0000001e04027210 */ /* 0x040fe40007fde0ff */
[----:B------:R-:W-:Y:S02]  /*9a40*/  IADD3 R3, P1, R4, R15, RZ ;  /* 0x0000000f04037210 */ /* 0x000fe40007f3e0ff */
[----:B------:R-:W-:Y:S02]  /*9a50*/  IADD3 R0, R7, R0, RZ ;  /* 0x0000000007007210 */ /* 0x000fe40007ffe0ff */
[----:B------:R-:W-:Y:S02]  /*9a60*/  LEA R12, P0, R2, c[0x0][0x1f8], 0x1 ;  /* 0x00007e00020c7a11 */ /* 0x000fe400078008ff */
[----:B------:R-:W-:Y:S04]  /*9a70*/  SHF.L.U64.HI R0, R6, 0x6, R0 ;  /* 0x0000000606007819 */ /* 0x000fe80000010200 */
[----:B------:R-:W-:Y:S02]  /*9a80*/  IADD3.X R5, R0, R23, RZ, P6, !PT ;  /* 0x0000001700057210 */ /* 0x000fe400037fe4ff */
[C---:B------:R-:W-:Y:S02]  /*9a90*/  LEA R6, P6, R3.reuse, c[0x0][0x1f8], 0x1 ;  /* 0x00007e0003067a11 */ /* 0x040fe400078c08ff */
[----:B------:R-:W-:Y:S02]  /*9aa0*/  LEA.HI.X R13, R2, c[0x0][0x1fc], R5, 0x1, P0 ;  /* 0x00007f00020d7a11 */ /* 0x000fe400000f0c05 */
[----:B------:R-:W-:Y:S02]  /*9ab0*/  IADD3.X R7, R0, R21, RZ, P1, !PT ;  /* 0x0000001500077210 */ /* 0x000fe40000ffe4ff */
[----:B------:R-:W-:Y:S02]  /*9ac0*/  IADD3 R20, P0, R30, 0x80, RZ ;  /* 0x000000801e147810 */ /* 0x000fe40007f1e0ff */
[----:B------:R-:W-:Y:S02]  /*9ad0*/  LEA.HI.X R7, R3, c[0x0][0x1fc], R7, 0x1, P6 ;  /* 0x00007f0003077a11 */ /* 0x000fe400030f0c07 */
[----:B------:R-:W-:Y:S01]  /*9ae0*/  IADD3.X R22, RZ, R23, RZ, P0, !PT ;  /* 0x00000017ff167210 */ /* 0x000fe200007fe4ff */
[----:B------:R-:W-:Y:S01]  /*9af0*/  @!PT LDS RZ, [RZ] ;  /* 0x00000000fffff984 */ /* 0x000fe20000000800 */
[----:B------:R-:W-:Y:S01]  /*9b00*/  @!PT LDS RZ, [RZ] ;  /* 0x00000000fffff984 */ /* 0x000fe20000000800 */
[----:B------:R-:W-:Y:S01]  /*9b10*/  @!PT LDS RZ, [RZ] ;  /* 0x00000000fffff984 */ /* 0x000fe20000000800 */
[----:B------:R1:W-:Y:S01]  /*9b20*/  LDGSTS.E.BYPASS.LTC128B.128 [R131+0x100], [R12.64], !P5 ;  /* 0x001000000c837fae */ /* 0x0003e2000e901d46 */
[----:B------:R-:W-:Y:S05]  /*9b30*/  IADD3 R3, P0, R4, R20, RZ ;  /* 0x0000001404037210 */ /* 0x000fea0007f1e0ff */
[----:B------:R2:W-:Y:S01]  /*9b40*/  LDGSTS.E.BYPASS.LTC128B.128 [R131+0x2100], [R6.64], !P4 ;  /* 0x0210000006837fae */ /* 0x0005e2000e101d46 */
[----:B-1----:R-:W-:Y:S02]  /*9b50*/  MOV R12, c[0x0][0x208] ;  /* 0x00008200000c7a02 */ /* 0x002fe40000000f00 */
[----:B------:R-:W-:Y:S02]  /*9b60*/  MOV R13, c[0x0][0x20c] ;  /* 0x00008300000d7a02 */ /* 0x000fe40000000f00 */
[----:B------:R-:W-:Y:S02]  /*9b70*/  LEA R2, P1, R12, R4, 0x5 ;  /* 0x000000040c027211 */ /* 0x000fe400078228ff */
[C---:B--2---:R-:W-:Y:S02]  /*9b80*/  LEA R6, P6, R3.reuse, c[0x0][0x1f8], 0x1 ;  /* 0x00007e0003067a11 */ /* 0x044fe400078c08ff */
[----:B------:R-:W-:Y:S02]  /*9b90*/  IADD3.X R7, R0, R22, RZ, P0, !PT ;  /* 0x0000001600077210 */ /* 0x000fe400007fe4ff */
[----:B------:R-:W-:Y:S02]  /*9ba0*/  IADD3 R5, P0, R30, 0xc0, RZ ;  /* 0x000000c01e057810 */ /* 0x000fe40007f1e0ff */
[----:B------:R-:W-:Y:S02]  /*9bb0*/  LEA.HI.X R7, R3, c[0x0][0x1fc], R7, 0x1, P6 ;  /* 0x00007f0003077a11 */ /* 0x000fe400030f0c07 */
[----:B------:R-:W-:Y:S02]  /*9bc0*/  LEA.HI.X R3, R12, R0, R13, 0x5, P1 ;  /* 0x000000000c037211 */ /* 0x000fe400008f2c0d */
[----:B------:R-:W-:Y:S01]  /*9bd0*/  IADD3 R4, P1, R4, R5, RZ ;  /* 0x0000000504047210 */ /* 0x000fe20007f3e0ff */
[----:B------:R1:W-:Y:S01]  /*9be0*/  LDGSTS.E.BYPASS.LTC128B.128 [R131+0x4100], [R6.64], !P3 ;  /* 0x0410000006837fae */ /* 0x0003e2000d901d46 */
[----:B---3--:R-:W-:Y:S02]  /*9bf0*/  IADD3.X R29, RZ, R23, RZ, P0, !PT ;  /* 0x00000017ff1d7210 */ /* 0x008fe400007fe4ff */
[----:B------:R-:W-:Y:S02]  /*9c00*/  LEA R12, P0, R4, c[0x0][0x1f8], 0x1 ;  /* 0x00007e00040c7a11 */ /* 0x000fe400078008ff */
[----:B-1----:R-:W-:Y:S02]  /*9c10*/  IADD3.X R6, R0, R29, RZ, P1, !PT ;  /* 0x0000001d00067210 */ /* 0x002fe40000ffe4ff */
[----:B------:R-:W-:Y:S02]  /*9c20*/  IADD3 R0, P1, R2, R30, RZ ;  /* 0x0000001e02007210 */ /* 0x000fe40007f3e0ff */
[----:B------:R-:W-:Y:S02]  /*9c30*/  LEA.HI.X R13, R4, c[0x0][0x1fc], R6, 0x1, P0 ;  /* 0x00007f00040d7a11 */ /* 0x000fe400000f0c06 */
[----:B------:R-:W-:Y:S02]  /*9c40*/  LEA R14, P0, R0, c[0x0][0x1f8], 0x1 ;  /* 0x00007e00000e7a11 */ /* 0x000fe400078008ff */
[C---:B------:R-:W-:Y:S01]  /*9c50*/  IADD3.X R6, R3.reuse, R23, RZ, P1, !PT ;  /* 0x0000001703067210 */ /* 0x040fe20000ffe4ff */
[----:B------:R1:W-:Y:S01]  /*9c60*/  LDGSTS.E.BYPASS.LTC128B.128 [R131+0x6100], [R12.64], !P2 ;  /* 0x061000000c837fae */ /* 0x0003e2000d101d46 */
[----:B------:R-:W-:Y:S02]  /*9c70*/  IADD3 R4, P6, R2, R15, RZ ;  /* 0x0000000f02047210 */ /* 0x000fe40007fde0ff */
[----:B------:R-:W-:Y:S02]  /*9c80*/  LEA.HI.X R15, R0, c[0x0][0x1fc], R6, 0x1, P0 ;  /* 0x00007f00000f7a11 */ /* 0x000fe400000f0c06 */
[----:B------:R-:W-:Y:S02]  /*9c90*/  IADD3 R0, P1, R2, R20, RZ ;  /* 0x0000001402007210 */ /* 0x000fe40007f3e0ff */
[C---:B------:R-:W-:Y:S01]  /*9ca0*/  IADD3.X R21, R3.reuse, R21, RZ, P6, !PT ;  /* 0x0000001503157210 */ /* 0x040fe200037fe4ff */
[----:B------:R1:W-:Y:S01]  /*9cb0*/  LDGSTS.E.BYPASS.LTC128B.128 [R131+0x1100], [R14.64], !P5 ;  /* 0x011000000e837fae */ /* 0x0003e2000e901d46 */
[----:B------:R-:W-:Y:S02]  /*9cc0*/  LEA R20, P6, R4, c[0x0][0x1f8], 0x1 ;  /* 0x00007e0004147a11 */ /* 0x000fe400078c08ff */
[----:B------:R-:W-:Y:S02]  /*9cd0*/  IADD3 R28, P0, R2, R5, RZ ;  /* 0x00000005021c7210 */ /* 0x000fe40007f1e0ff */
[----:B------:R-:W-:Y:S02]  /*9ce0*/  LEA.HI.X R21, R4, c[0x0][0x1fc], R21, 0x1, P6 ;  /* 0x00007f0004157a11 */ /* 0x000fe400030f0c15 */
[C---:B-----5:R-:W-:Y:S03]  /*9cf0*/  HMMA.16816.F32 R4, R168.reuse, R8, RZ ;  /* 0x00000008a804723c */ /* 0x060fe600000018ff */
[C---:B------:R-:W-:Y:S01]  /*9d00*/  IADD3.X R2, R3.reuse, R22, RZ, P1, !PT ;  /* 0x0000001603027210 */ /* 0x040fe20000ffe4ff */
[----:B------:R2:W-:Y:S01]  /*9d10*/  LDGSTS.E.BYPASS.LTC128B.128 [R131+0x3100], [R20.64], !P4 ;  /* 0x0310000014837fae */ /* 0x0005e2000e101d46 */
[C---:B------:R-:W-:Y:S02]  /*9d20*/  LEA R22, P1, R0.reuse, c[0x0][0x1f8], 0x1 ;  /* 0x00007e0000167a11 */ /* 0x040fe400078208ff */
[----:B------:R-:W-:Y:S01]  /*9d30*/  IADD3.X R3, R3, R29, RZ, P0, !PT ;  /* 0x0000001d03037210 */ /* 0x000fe200007fe4ff */
[C---:B------:R-:W-:Y:S01]  /*9d40*/  HMMA.16816.F32 R8, R168.reuse, R10, RZ ;  /* 0x0000000aa808723c */ /* 0x040fe200000018ff */
[----:B------:R-:W-:Y:S02]  /*9d50*/  LEA.HI.X R23, R0, c[0x0][0x1fc], R2, 0x1, P1 ;  /* 0x00007f0000177a11 */ /* 0x000fe400008f0c02 */
[----:B------:R-:W3:Y:S01]  /*9d60*/  LDL R0, [R1+0x30] ;  /* 0x0000300001007983 */ /* 0x000ee20000100800 */
[C---:B------:R-:W-:Y:S04]  /*9d70*/  LEA R2, P0, R28.reuse, c[0x0][0x1f8], 0x1 ;  /* 0x00007e001c027a11 */ /* 0x040fe800078008ff */
[----:B------:R-:W-:Y:S01]  /*9d80*/  LEA.HI.X R3, R28, c[0x0][0x1fc], R3, 0x1, P0 ;  /* 0x00007f001c037a11 */ /* 0x000fe200000f0c03 */
[----:B------:R2:W-:Y:S01]  /*9d90*/  LDGSTS.E.BYPASS.LTC128B.128 [R131+0x5100], [R22.64], !P3 ;  /* 0x0510000016837fae */ /* 0x0005e2000d901d46 */
[C---:B-1----:R-:W-:Y:S05]  /*9da0*/  HMMA.16816.F32 R12, R168.reuse, R16, RZ ;  /* 0x00000010a80c723c */ /* 0x042fea00000018ff */
[----:B------:R1:W-:Y:S03]  /*9db0*/  LDGSTS.E.BYPASS.LTC128B.128 [R131+0x7100], [R2.64], !P2 ;  /* 0x0710000002837fae */ /* 0x0003e6000d101d46 */
[C---:B------:R-:W-:Y:S03]  /*9dc0*/  HMMA.16816.F32 R16, R168.reuse, R18, RZ ;  /* 0x00000012a810723c */ /* 0x040fe600000018ff */
[----:B------:R-:W0:Y:S05]  /*9dd0*/  LDGDEPBAR ;  /* 0x00000000000079af */ /* 0x000e2a0000000000 */
[C---:B--2---:R-:W-:Y:S01]  /*9de0*/  HMMA.16816.F32 R20, R168.reuse, R24, RZ ;  /* 0x00000018a814723c */ /* 0x044fe200000018ff */
[----:B-1----:R-:W2:Y:S07]  /*9df0*/  LDL R2, [R1+0x38] ;  /* 0x0000380001027983 */ /* 0x002eae0000100800 */
[C---:B------:R-:W-:Y:S01]  /*9e00*/  HMMA.16816.F32 R24, R168.reuse, R26, RZ ;  /* 0x0000001aa818723c */ /* 0x040fe200000018ff */
[----:B------:R-:W2:Y:S07]  /*9e10*/  LDL R3, [R1+0x34] ;  /* 0x0000340001037983 */ /* 0x000eae0000100800 */
[C---:B------:R-:W-:Y:S08]  /*9e20*/  HMMA.16816.F32 R28, R168.reuse, R32, RZ ;  /* 0x00000020a81c723c */ /* 0x040ff000000018ff */
[----:B------:R-:W-:Y:S08]  /*9e30*/  HMMA.16816.F32 R32, R168, R34, RZ ;  /* 0x00000022a820723c */ /* 0x000ff000000018ff */
[C---:B------:R-:W-:Y:S08]  /*9e40*/  HMMA.16816.F32 R4, R172.reuse, R176, R4 ;  /* 0x000000b0ac04723c */ /* 0x040ff00000001804 */
[C---:B------:R-:W-:Y:S08]  /*9e50*/  HMMA.16816.F32 R8, R172.reuse, R178, R8 ;  /* 0x000000b2ac08723c */ /* 0x040ff00000001808 */
[C---:B----4-:R-:W-:Y:S08]  /*9e60*/  HMMA.16816.F32 R12, R172.reuse, R180, R12 ;  /* 0x000000b4ac0c723c */ /* 0x050ff0000000180c */
[C---:B------:R-:W-:Y:S08]  /*9e70*/  HMMA.16816.F32 R16, R172.reuse, R182, R16 ;  /* 0x000000b6ac10723c */ /* 0x040ff00000001810 */
[C---:B------:R-:W-:Y:S08]  /*9e80*/  HMMA.16816.F32 R20, R172.reuse, R184, R20 ;  /* 0x000000b8ac14723c */ /* 0x040ff00000001814 */
[C---:B------:R-:W-:Y:S01]  /*9e90*/  HMMA.16816.F32 R24, R172.reuse, R186, R24 ;  /* 0x000000baac18723c */ /* 0x040fe20000001818 */
[----:B------:R-:W1:Y:S07]  /*9ea0*/  LDSM.16.M88.4 R176, [R156] ;  /* 0x000000009cb0783b */ /* 0x000e6e0000000200 */
[C---:B------:R-:W-:Y:S01]  /*9eb0*/  HMMA.16816.F32 R28, R172.reuse, R188, R28 ;  /* 0x000000bcac1c723c */ /* 0x040fe2000000181c */
[----:B------:R-:W4:Y:S07]  /*9ec0*/  LDSM.16.M88.4 R180, [R156+0x800] ;  /* 0x000800009cb4783b */ /* 0x000f2e0000000200 */
[----:B------:R-:W-:Y:S01]  /*9ed0*/  HMMA.16816.F32 R32, R172, R190, R32 ;  /* 0x000000beac20723c */ /* 0x000fe20000001820 */
[----:B------:R-:W4:Y:S06]  /*9ee0*/  LDSM.16.M88.4 R184, [R156+0x1000] ;  /* 0x001000009cb8783b */ /* 0x000f2c0000000200 */
[----:B------:R-:W2:Y:S06]  /*9ef0*/  LDL.64 R188, [R1+0x68] ;  /* 0x0000680001bc7983 */ /* 0x000eac0000100a00 */
[----:B------:R-:W2:Y:S01]  /*9f00*/  LDL R190, [R1+0x78] ;  /* 0x0000780001be7983 */ /* 0x000ea20000100800 */
[C---:B-1----:R-:W-:Y:S08]  /*9f10*/  HMMA.16816.F32 R4, R192.reuse, R176, R4 ;  /* 0x000000b0c004723c */ /* 0x042ff00000001804 */
[C---:B------:R-:W-:Y:S01]  /*9f20*/  HMMA.16816.F32 R8, R192.reuse, R178, R8 ;  /* 0x000000b2c008723c */ /* 0x040fe20000001808 */
[----:B------:R-:W1:Y:S07]  /*9f30*/  LDSM.16.M88.4 R176, [R156+0x1800] ;  /* 0x001800009cb0783b */ /* 0x000e6e0000000200 */
[C---:B----4-:R-:W-:Y:S08]  /*9f40*/  HMMA.16816.F32 R12, R192.reuse, R180, R12 ;  /* 0x000000b4c00c723c */ /* 0x050ff0000000180c */
[C---:B------:R-:W-:Y:S01]  /*9f50*/  HMMA.16816.F32 R16, R192.reuse, R182, R16 ;  /* 0x000000b6c010723c */ /* 0x040fe20000001810 */
[----:B------:R-:W4:Y:S07]  /*9f60*/  LDSM.16.M88.4 R180, [R250] ;  /* 0x00000000fab4783b */ /* 0x000f2e0000000200 */
[C---:B------:R-:W-:Y:S08]  /*9f70*/  HMMA.16816.F32 R20, R192.reuse, R184, R20 ;  /* 0x000000b8c014723c */ /* 0x040ff00000001814 */
        /* <DEDUP_REMOVED lines=8> */
[C---:B------:R-:W-:Y:S08]  /*a000*/  HMMA.16816.F32 R12, R196.reuse, R184, R12 ;  /* 0x000000b8c40c723c */ /* 0x040ff0000000180c */
        /* <DEDUP_REMOVED lines=8> */
[C---:B------:R-:W-:Y:S08]  /*a090*/  HMMA.16816.F32 R4, R200.reuse, R184, R4 ;  /* 0x000000b8c804723c */ /* 0x040ff00000001804 */
[C---:B------:R-:W-:Y:S01]  /*a0a0*/  HMMA.16816.F32 R8, R200.reuse, R186, R8 ;  /* 0x000000bac808723c */ /* 0x040fe20000001808 */
[----:B------:R-:W3:Y:S07]  /*a0b0*/  LDSM.16.M88.4 R184, [R249+0x3800] ;  /* 0x00380000f9b8783b */ /* 0x000eee0000000200 */
[C---:B-1----:R-:W-:Y:S08]  /*a0c0*/  HMMA.16816.F32 R12, R200.reuse, R176, R12 ;  /* 0x000000b0c80c723c */ /* 0x042ff0000000180c */
[C---:B------:R-:W-:Y:S08]  /*a0d0*/  HMMA.16816.F32 R16, R200.reuse, R178, R16 ;  /* 0x000000b2c810723c */ /* 0x040ff00000001810 */
[C---:B----4-:R-:W-:Y:S08]  /*a0e0*/  HMMA.16816.F32 R20, R200.reuse, R180, R20 ;  /* 0x000000b4c814723c */ /* 0x050ff00000001814 */
[C---:B------:R-:W-:Y:S08]  /*a0f0*/  HMMA.16816.F32 R24, R200.reuse, R182, R24 ;  /* 0x000000b6c818723c */ /* 0x040ff00000001818 */
[C---:B---3--:R-:W-:Y:S08]  /*a100*/  HMMA.16816.F32 R28, R200.reuse, R184, R28 ;  /* 0x000000b8c81c723c */ /* 0x048ff0000000181c */
[----:B------:R-:W-:Y:S01]  /*a110*/  HMMA.16816.F32 R32, R200, R186, R32 ;  /* 0x000000bac820723c */ /* 0x000fe20000001820 */
[----:B------:R1:W-:Y:S06]  /*a120*/  LDSM.16.M88.4 R184, [R0] ;  /* 0x0000000000b8783b */ /* 0x0003ec0000000200 */
[----:B--2---:R3:W3:Y:S06]  /*a130*/  LDSM.16.M88.4 R176, [R2] ;  /* 0x0000000002b0783b */ /* 0x0046ec0000000200 */
[----:B------:R4:W3:Y:S06]  /*a140*/  LDSM.16.M88.4 R180, [R3] ;  /* 0x0000000003b4783b */ /* 0x0008ec0000000200 */
[----:B-1----:R-:W2:Y:S06]  /*a150*/  LDL R0, [R1+0x1c] ;  /* 0x00001c0001007983 */ /* 0x002eac0000100800 */
[----:B---3--:R-:W3:Y:S06]  /*a160*/  LDL R2, [R1+0x20] ;  /* 0x0000200001027983 */ /* 0x008eec0000100800 */
[----:B----4-:R-:W4:Y:S01]  /*a170*/  LDL R3, [R1+0x24] ;  /* 0x0000240001037983 */ /* 0x010f220000100800 */
[C---:B------:R-:W-:Y:S08]  /*a180*/  HMMA.16816.F32 R4, R204.reuse, R176, R4 ;  /* 0x000000b0cc04723c */ /* 0x040ff00000001804 */
[C---:B------:R-:W-:Y:S01]  /*a190*/  HMMA.16816.F32 R8, R204.reuse, R178, R8 ;  /* 0x000000b2cc08723c */ /* 0x040fe20000001808 */
[----:B------:R1:W1:Y:S07]  /*a1a0*/  LDSM.16.M88.4 R176, [R157] ;  /* 0x000000009db0783b */ /* 0x00026e0000000200 */
[C---:B------:R-:W-:Y:S08]  /*a1b0*/  HMMA.16816.F32 R12, R204.reuse, R180, R12 ;  /* 0x000000b4cc0c723c */ /* 0x040ff0000000180c */
[C---:B------:R-:W-:Y:S01]  /*a1c0*/  HMMA.16816.F32 R16, R204.reuse, R182, R16 ;  /* 0x000000b6cc10723c */ /* 0x040fe20000001810 */
[----:B------:R-:W1:Y:S07]  /*a1d0*/  LDSM.16.M88.4 R180, [R156+0x2000] ;  /* 0x002000009cb4783b */ /* 0x000e6e0000000200 */
[C---:B------:R-:W-:Y:S01]  /*a1e0*/  HMMA.16816.F32 R20, R204.reuse, R184, R20 ;  /* 0x000000b8cc14723c */ /* 0x040fe20000001814 */
[----:B-1----:R-:W2:Y:S07]  /*a1f0*/  LDL R157, [R1+0x28] ;  /* 0x00002800019d7983 */ /* 0x002eae0000100800 */
        /* <DEDUP_REMOVED lines=26> */
[C---:B-1----:R-:W-:Y:S08]  /*a3a0*/  HMMA.16816.F32 R28, R212.reuse, R184, R28 ;  /* 0x000000b8d41c723c */ /* 0x042ff0000000181c */
[----:B------:R-:W-:Y:S01]  /*a3b0*/  HMMA.16816.F32 R32, R212, R186, R32 ;  /* 0x000000bad420723c */ /* 0x000fe20000001820 */
[----:B------:R-:W1:Y:S07]  /*a3c0*/  LDSM.16.M88.4 R184, [R249+0x5000] ;  /* 0x00500000f9b8783b */ /* 0x000e6e0000000200 */
[C---:B------:R-:W-:Y:S08]  /*a3d0*/  HMMA.16816.F32 R4, R216.reuse, R176, R4 ;  /* 0x000000b0d804723c */ /* 0x040ff00000001804 */
[C---:B------:R-:W-:Y:S01]  /*a3e0*/  HMMA.16816.F32 R8, R216.reuse, R178, R8 ;  /* 0x000000b2d808723c */ /* 0x040fe20000001808 */
[----:B------:R-:W1:Y:S07]  /*a3f0*/  LDSM.16.M88.4 R176, [R249+0x5800] ;  /* 0x00580000f9b0783b */ /* 0x000e6e0000000200 */
[C---:B------:R-:W-:Y:S08]  /*a400*/  HMMA.16816.F32 R12, R216.reuse, R180, R12 ;  /* 0x000000b4d80c723c */ /* 0x040ff0000000180c */
[C---:B------:R-:W-:Y:S08]  /*a410*/  HMMA.16816.F32 R16, R216.reuse, R182, R16 ;  /* 0x000000b6d810723c */ /* 0x040ff00000001810 */
[C---:B-1----:R-:W-:Y:S08]  /*a420*/  HMMA.16816.F32 R20, R216.reuse, R184, R20 ;  /* 0x000000b8d814723c */ /* 0x042ff00000001814 */
[C---:B------:R-:W-:Y:S08]  /*a430*/  HMMA.16816.F32 R24, R216.reuse, R186, R24 ;  /* 0x000000bad818723c */ /* 0x040ff00000001818 */
[C---:B------:R-:W-:Y:S08]  /*a440*/  HMMA.16816.F32 R28, R216.reuse, R176, R28 ;  /* 0x000000b0d81c723c */ /* 0x040ff0000000181c */
[----:B------:R-:W-:Y:S01]  /*a450*/  HMMA.16816.F32 R32, R216, R178, R32 ;  /* 0x000000b2d820723c */ /* 0x000fe20000001820 */
[----:B---3--:R1:W-:Y:S06]  /*a460*/  LDSM.16.M88.4 R176, [R2] ;  /* 0x0000000002b0783b */ /* 0x0083ec0000000200 */
[----:B----4-:R3:W-:Y:S06]  /*a470*/  LDSM.16.M88.4 R184, [R3] ;  /* 0x0000000003b8783b */ /* 0x0107ec0000000200 */
[----:B-1----:R-:W4:Y:S06]  /*a480*/  LDL R2, [R1+0x10] ;  /* 0x0000100001027983 */ /* 0x002f2c0000100800 */
[----:B---3--:R-:W3:Y:S06]  /*a490*/  LDL R3, [R1+0x14] ;  /* 0x0000140001037983 */ /* 0x008eec0000100800 */
[----:B--2---:R1:W2:Y:S06]  /*a4a0*/  LDSM.16.M88.4 R180, [R157] ;  /* 0x000000009db4783b */ /* 0x0042ac0000000200 */
        /* <DEDUP_REMOVED lines=8> */
[----:B-1----:R-:W4:Y:S07]  /*a530*/  LDL R0, [R1+0xc] ;  /* 0x00000c0001007983 */ /* 0x002f2e0000100800 */
[C---:B------:R-:W-:Y:S01]  /*a540*/  HMMA.16816.F32 R24, R220.reuse, R178, R24 ;  /* 0x000000b2dc18723c */ /* 0x040fe20000001818 */
[----:B------:R-:W1:Y:S07]  /*a550*/  LDSM.16.M88.4 R176, [R156+0x4800] ;  /* 0x004800009cb0783b */ /* 0x000e6e0000000200 */
[C---:B--2---:R-:W-:Y:S08]  /*a560*/  HMMA.16816.F32 R28, R220.reuse, R180, R28 ;  /* 0x000000b4dc1c723c */ /* 0x044ff0000000181c */
[----:B------:R-:W-:Y:S01]  /*a570*/  HMMA.16816.F32 R32, R220, R182, R32 ;  /* 0x000000b6dc20723c */ /* 0x000fe20000001820 */
[----:B------:R-:W2:Y:S07]  /*a580*/  LDSM.16.M88.4 R180, [R156+0x5000] ;  /* 0x005000009cb4783b */ /* 0x000eae0000000200 */
[C---:B------:R-:W-:Y:S08]  /*a590*/  HMMA.16816.F32 R4, R224.reuse, R184, R4 ;  /* 0x000000b8e004723c */ /* 0x040ff00000001804 */
[C---:B------:R-:W-:Y:S01]  /*a5a0*/  HMMA.16816.F32 R8, R224.reuse, R186, R8 ;  /* 0x000000bae008723c */ /* 0x040fe20000001808 */
[----:B------:R-:W2:Y:S07]  /*a5b0*/  LDSM.16.M88.4 R184, [R156+0x5800] ;  /* 0x005800009cb8783b */ /* 0x000eae0000000200 */
[C---:B-1----:R-:W-:Y:S08]  /*a5c0*/  HMMA.16816.F32 R12, R224.reuse, R176, R12 ;  /* 0x000000b0e00c723c */ /* 0x042ff0000000180c */
[C---:B------:R-:W-:Y:S01]  /*a5d0*/  HMMA.16816.F32 R16, R224.reuse, R178, R16 ;  /* 0x000000b2e010723c */ /* 0x040fe20000001810 */
[----:B------:R-:W1:Y:S07]  /*a5e0*/  LDSM.16.M88.4 R176, [R250+0x4000] ;  /* 0x00400000fab0783b */ /* 0x000e6e0000000200 */
[C---:B--2---:R-:W-:Y:S08]  /*a5f0*/  HMMA.16816.F32 R20, R224.reuse, R180, R20 ;  /* 0x000000b4e014723c */ /* 0x044ff00000001814 */
[C---:B------:R-:W-:Y:S01]  /*a600*/  HMMA.16816.F32 R24, R224.reuse, R182, R24 ;  /* 0x000000b6e018723c */ /* 0x040fe20000001818 */
[----:B------:R-:W2:Y:S07]  /*a610*/  LDSM.16.M88.4 R180, [R250+0x4800] ;  /* 0x00480000fab4783b */ /* 0x000eae0000000200 */
[C---:B------:R-:W-:Y:S08]  /*a620*/  HMMA.16816.F32 R28, R224.reuse, R184, R28 ;  /* 0x000000b8e01c723c */ /* 0x040ff0000000181c */
        /* <DEDUP_REMOVED lines=17> */
[C---:B------:R-:W-:Y:S08]  /*a740*/  HMMA.16816.F32 R12, R232.reuse, R184, R12 ;  /* 0x000000b8e80c723c */ /* 0x040ff0000000180c */
[C---:B------:R-:W-:Y:S08]  /*a750*/  HMMA.16816.F32 R16, R232.reuse, R186, R16 ;  /* 0x000000bae810723c */ /* 0x040ff00000001810 */
[C---:B-1----:R-:W-:Y:S08]  /*a760*/  HMMA.16816.F32 R20, R232.reuse, R176, R20 ;  /* 0x000000b0e814723c */ /* 0x042ff00000001814 */
[C---:B------:R-:W-:Y:S01]  /*a770*/  HMMA.16816.F32 R24, R232.reuse, R178, R24 ;  /* 0x000000b2e818723c */ /* 0x040fe20000001818 */
[----:B---3--:R-:W-:Y:S07]  /*a780*/  LDSM.16.M88.4 R176, [R3] ;  /* 0x0000000003b0783b */ /* 0x008fee0000000200 */
[C---:B--2---:R-:W-:Y:S08]  /*a790*/  HMMA.16816.F32 R28, R232.reuse, R180, R28 ;  /* 0x000000b4e81c723c */ /* 0x044ff0000000181c */
[----:B------:R-:W-:Y:S01]  /*a7a0*/  HMMA.16816.F32 R32, R232, R182, R32 ;  /* 0x000000b6e820723c */ /* 0x000fe20000001820 */
[----:B----4-:R-:W-:Y:S06]  /*a7b0*/  LDSM.16.M88.4 R180, [R2] ;  /* 0x0000000002b4783b */ /* 0x010fec0000000200 */
[----:B------:R-:W1:Y:S02]  /*a7c0*/  LDSM.16.M88.4 R184, [R157] ;  /* 0x000000009db8783b */ /* 0x000e640000000200 */
[C---:B-1----:R-:W-:Y:S08]  /*a7d0*/  HMMA.16816.F32 R4, R236.reuse, R184, R4 ;  /* 0x000000b8ec04723c */ /* 0x042ff00000001804 */
[C---:B------:R-:W-:Y:S01]  /*a7e0*/  HMMA.16816.F32 R8, R236.reuse, R186, R8 ;  /* 0x000000baec08723c */ /* 0x040fe20000001808 */
[----:B------:R-:W1:Y:S07]  /*a7f0*/  LDSM.16.M88.4 R184, [R0] ;  /* 0x0000000000b8783b */ /* 0x000e6e0000000200 */
[C---:B------:R-:W-:Y:S08]  /*a800*/  HMMA.16816.F32 R12, R236.reuse, R176, R12 ;  /* 0x000000b0ec0c723c */ /* 0x040ff0000000180c */
[C---:B------:R-:W-:Y:S01]  /*a810*/  HMMA.16816.F32 R16, R236.reuse, R178, R16 ;  /* 0x000000b2ec10723c */ /* 0x040fe20000001810 */
[----:B------:R-:W2:Y:S07]  /*a820*/  LDSM.16.M88.4 R176, [R156+0x6000] ;  /* 0x006000009cb0783b */ /* 0x000eae0000000200 */
[C---:B------:R-:W-:Y:S08]  /*a830*/  HMMA.16816.F32 R20, R236.reuse, R180, R20 ;  /* 0x000000b4ec14723c */ /* 0x040ff00000001814 */
[C---:B------:R-:W-:Y:S01]  /*a840*/  HMMA.16816.F32 R24, R236.reuse, R182, R24 ;  /* 0x000000b6ec18723c */ /* 0x040fe20000001818 */
[----:B------:R-:W3:Y:S07]  /*a850*/  LDSM.16.M88.4 R180, [R156+0x6800] ;  /* 0x006800009cb4783b */ /* 0x000eee0000000200 */
[C---:B-1----:R-:W-:Y:S08]  /*a860*/  HMMA.16816.F32 R28, R236.reuse, R184, R28 ;  /* 0x000000b8ec1c723c */ /* 0x042ff0000000181c */
[----:B------:R-:W-:Y:S01]  /*a870*/  HMMA.16816.F32 R32, R236, R186, R32 ;  /* 0x000000baec20723c */ /* 0x000fe20000001820 */
[----:B------:R-:W1:Y:S07]  /*a880*/  LDSM.16.M88.4 R184, [R156+0x7000] ;  /* 0x007000009cb8783b */ /* 0x000e6e0000000200 */
[C---:B--2---:R-:W-:Y:S08]  /*a890*/  HMMA.16816.F32 R4, R240.reuse, R176, R4 ;  /* 0x000000b0f004723c */ /* 0x044ff00000001804 */
[C---:B------:R-:W-:Y:S01]  /*a8a0*/  HMMA.16816.F32 R8, R240.reuse, R178, R8 ;  /* 0x000000b2f008723c */ /* 0x040fe20000001808 */
[----:B------:R2:W4:Y:S07]  /*a8b0*/  LDSM.16.M88.4 R176, [R156+0x7800] ;  /* 0x007800009cb0783b */ /* 0x00052e0000000200 */
[C---:B---3--:R-:W-:Y:S08]  /*a8c0*/  HMMA.16816.F32 R12, R240.reuse, R180, R12 ;  /* 0x000000b4f00c723c */ /* 0x048ff0000000180c */
[C---:B------:R-:W-:Y:S01]  /*a8d0*/  HMMA.16816.F32 R16, R240.reuse, R182, R16 ;  /* 0x000000b6f010723c */ /* 0x040fe20000001810 */
[----:B------:R-:W3:Y:S06]  /*a8e0*/  LDSM.16.M88.4 R180, [R250+0x6000] ;  /* 0x00600000fab4783b */ /* 0x000eec0000000200 */
[----:B--2---:R-:W2:Y:S01]  /*a8f0*/  LDL R156, [R1+0x80] ;  /* 0x00008000019c7983 */ /* 0x004ea20000100800 */
[C---:B-1----:R-:W-:Y:S08]  /*a900*/  HMMA.16816.F32 R20, R240.reuse, R184, R20 ;  /* 0x000000b8f014723c */ /* 0x042ff00000001814 */
[C---:B------:R-:W-:Y:S01]  /*a910*/  HMMA.16816.F32 R24, R240.reuse, R186, R24 ;  /* 0x000000baf018723c */ /* 0x040fe20000001818 */
[----:B------:R-:W1:Y:S07]  /*a920*/  LDSM.16.M88.4 R184, [R250+0x6800] ;  /* 0x00680000fab8783b */ /* 0x000e6e0000000200 */
[C---:B----4-:R-:W-:Y:S08]  /*a930*/  HMMA.16816.F32 R28, R240.reuse, R176, R28 ;  /* 0x000000b0f01c723c */ /* 0x050ff0000000181c */
[----:B------:R-:W-:Y:S01]  /*a940*/  HMMA.16816.F32 R32, R240, R178, R32 ;  /* 0x000000b2f020723c */ /* 0x000fe20000001820 */
[----:B------:R-:W4:Y:S07]  /*a950*/  LDSM.16.M88.4 R176, [R250+0x7000] ;  /* 0x00700000fab0783b */ /* 0x000f2e0000000200 */
[C---:B---3--:R-:W-:Y:S08]  /*a960*/  HMMA.16816.F32 R4, R244.reuse, R180, R4 ;  /* 0x000000b4f404723c */ /* 0x048ff00000001804 */
[C---:B------:R-:W-:Y:S01]  /*a970*/  HMMA.16816.F32 R8, R244.reuse, R182, R8 ;  /* 0x000000b6f408723c */ /* 0x040fe20000001808 */
[----:B------:R-:W3:Y:S01]  /*a980*/  LDSM.16.M88.4 R180, [R250+0x7800] ;  /* 0x00780000fab4783b */ /* 0x000ee20000000200 */
[----:B------:R-:W-:Y:S05]  /*a990*/  DEPBAR.LE SB0, 0x0 ;  /* 0x000080000000791a */ /* 0x000fea0000000000 */
[----:B------:R-:W-:Y:S01]  /*a9a0*/  BAR.SYNC.DEFER_BLOCKING 0x0 ;  /* 0x0000000000007b1d */ /* 0x000fe20000010000 */
[C---:B-1----:R-:W-:Y:S08]  /*a9b0*/  HMMA.16816.F32 R12, R244.reuse, R184, R12 ;  /* 0x000000b8f40c723c */ /* 0x042ff0000000180c */
[----:B------:R-:W-:Y:S01]  /*a9c0*/  FMNMX.FTZ R0, R4, R158, !PT ;  /* 0x0000009e04007209 */ /* 0x000fe20007810000 */
[C---:B------:R-:W-:Y:S03]  /*a9d0*/  HMMA.16816.F32 R16, R244.reuse, R186, R16 ;  /* 0x000000baf410723c */ /* 0x040fe60000001810 */
[----:B------:R-:W-:Y:S02]  /*a9e0*/  FMNMX.FTZ R0, R5, R0, !PT ;  /* 0x0000000005007209 */ /* 0x000fe40007810000 */
[----:B------:R-:W-:Y:S03]  /*a9f0*/  FMNMX.FTZ R2, R6, R159, !PT ;  /* 0x0000009f06027209 */ /* 0x000fe60007810000 */
[C---:B----4-:R-:W-:Y:S04]  /*aa00*/  HMMA.16816.F32 R20, R244.reuse, R176, R20 ;  /* 0x000000b0f414723c */ /* 0x050fe80000001814 */
[----:B------:R-:W-:Y:S02]  /*aa10*/  FMNMX.FTZ R0, R8, R0, !PT ;  /* 0x0000000008007209 */ /* 0x000fe40007810000 */
[----:B------:R-:W-:Y:S02]  /*aa20*/  FMNMX.FTZ R2, R7, R2, !PT ;  /* 0x0000000207027209 */ /* 0x000fe40007810000 */
[C---:B------:R-:W-:Y:S04]  /*aa30*/  HMMA.16816.F32 R24, R244.reuse, R178, R24 ;  /* 0x000000b2f418723c */ /* 0x040fe80000001818 */
[----:B------:R-:W-:Y:S02]  /*aa40*/  FMNMX.FTZ R0, R9, R0, !PT ;  /* 0x0000000009007209 */ /* 0x000fe40007810000 */
[----:B------:R-:W-:Y:S02]  /*aa50*/  FMNMX.FTZ R2, R10, R2, !PT ;  /* 0x000000020a027209 */ /* 0x000fe40007810000 */
[C---:B---3--:R-:W-:Y:S04]  /*aa60*/  HMMA.16816.F32 R28, R244.reuse, R180, R28 ;  /* 0x000000b4f41c723c */ /* 0x048fe8000000181c */
[----:B------:R-:W-:Y:S02]  /*aa70*/  FMNMX.FTZ R0, R12, R0, !PT ;  /* 0x000000000c007209 */ /* 0x000fe40007810000 */
[----:B------:R-:W-:Y:S02]  /*aa80*/  FMNMX.FTZ R2, R11, R2, !PT ;  /* 0x000000020b027209 */ /* 0x000fe40007810000 */
        /* <DEDUP_REMOVED lines=22> */
[----:B------:R-:W1:Y:S01]  /*abf0*/  SHFL.BFLY PT, R180, R3, 0x2, 0x1f ;  /* 0x0c401f0003b47f89 */ /* 0x000e6200000e0000 */
[----:B------:R-:W-:Y:S04]  /*ac00*/  FMNMX.FTZ R0, R34, R0, !PT ;  /* 0x0000000022007209 */ /* 0x000fe80007810000 */
[----:B------:R-:W-:Y:S05]  /*ac10*/  FMNMX.FTZ R0, R35, R0, !PT ;  /* 0x0000000023007209 */ /* 0x000fea0007810000 */
[----:B------:R-:W3:Y:S01]  /*ac20*/  SHFL.BFLY PT, R2, R0, 0x2, 0x1f ;  /* 0x0c401f0000027f89 */ /* 0x000ee200000e0000 */
[----:B-1----:R-:W-:Y:S05]  /*ac30*/  FMNMX.FTZ R180, R3, R180, !PT ;  /* 0x000000b403b47209 */ /* 0x002fea0007810000 */
[----:B------:R-:W1:Y:S01]  /*ac40*/  SHFL.BFLY PT, R181, R180, 0x1, 0x1f ;  /* 0x0c201f00b4b57f89 */ /* 0x000e6200000e0000 */
[----:B---3--:R-:W-:Y:S05]  /*ac50*/  FMNMX.FTZ R0, R0, R2, !PT ;  /* 0x0000000200007209 */ /* 0x008fea0007810000 */
[----:B------:R-:W3:Y:S01]  /*ac60*/  SHFL.BFLY PT, R3, R0, 0x1, 0x1f ;  /* 0x0c201f0000037f89 */ /* 0x000ee200000e0000 */
[C---:B--2---:R-:W-:Y:S02]  /*ac70*/  ISETP.GT.AND P0, PT, R130.reuse, R156, PT ;  /* 0x0000009c8200720c */ /* 0x044fe40003f04270 */
[----:B------:R-:W-:Y:S05]  /*ac80*/  IADD3 R130, R130, -0x1, RZ ;  /* 0xffffffff82827810 */ /* 0x000fea0007ffe0ff */
[----:B------:R2:W-:Y:S06]  /*ac90*/  STL [R1+0x5c], R130 ;  /* 0x00005c8201007387 */ /* 0x0005ec0000100800 */
[----:B------:R-:W-:Y:S02]  /*aca0*/  @P0 SHF.R.S32.HI R156, RZ, 0x1f, R130 ;  /* 0x0000001fff9c0819 */ /* 0x000fe40000011482 */
[----:B------:R-:W-:Y:S03]  /*acb0*/  @P0 IADD3 R187, P1, R188, 0x40, RZ ;  /* 0x00000040bcbb0810 */ /* 0x000fe60007f3e0ff */
[----:B------:R-:W-:Y:S01]  /*acc0*/  @P0 IMAD R176, R156, c[0x0][0x1e0], RZ ;  /* 0x000078009cb00a24 */ /* 0x000fe200078e02ff */
[----:B------:R-:W-:Y:S01]  /*acd0*/  @P0 IADD3.X R186, RZ, R190, RZ, P1, !PT ;  /* 0x000000beffba0210 */ /* 0x000fe20000ffe4ff */
[C---:B------:R-:W-:Y:S04]  /*ace0*/  @P0 IMAD.WIDE.U32 R156, R130.reuse, c[0x0][0x1e0], RZ ;  /* 0x00007800829c0a25 */ /* 0x040fe800078e00ff */
[----:B------:R-:W-:Y:S01]  /*acf0*/  @P0 IMAD R176, R130, c[0x0][0x1e4], R176 ;  /* 0x0000790082b00a24 */ /* 0x000fe200078e02b0 */
[C---:B------:R-:W-:Y:S04]  /*ad00*/  @P0 SHF.L.U32 R177, R156.reuse, 0x6, RZ ;  /* 0x000000069cb10819 */ /* 0x040fe800000006ff */
[----:B------:R-:W-:Y:S02]  /*ad10*/  @P0 IADD3 R176, R157, R176, RZ ;  /* 0x000000b09db00210 */ /* 0x000fe40007ffe0ff */
[----:B------:R-:W-:Y:S01]  /*ad20*/  @P0 IADD3 R157, P6, R177, R188, RZ ;  /* 0x000000bcb19d0210 */ /* 0x000fe20007fde0ff */
[----:B--2---:R-:W2:Y:S01]  /*ad30*/  LDL.LU R130, [R1+0x11c] ;  /* 0x00011c0001827983 */ /* 0x004ea20000300800 */
[----:B------:R-:W-:Y:S02]  /*ad40*/  @P0 SHF.L.U64.HI R176, R156, 0x6, R176 ;  /* 0x000000069cb00819 */ /* 0x000fe400000102b0 */
[----:B------:R-:W-:Y:S02]  /*ad50*/  @P0 LEA R178, P1, R157, c[0x0][0x1c8], 0x1 ;  /* 0x000072009db20a11 */ /* 0x000fe400078208ff */
[----:B------:R-:W-:Y:S02]  /*ad60*/  @P0 IADD3.X R156, R176, R190, RZ, P6, !PT ;  /* 0x000000beb09c0210 */ /* 0x000fe400037fe4ff */
[----:B------:R-:W-:Y:S02]  /*ad70*/  @P0 IADD3 R2, P6, R177, R187, RZ ;  /* 0x000000bbb1020210 */ /* 0x000fe40007fde0ff */
[----:B------:R-:W-:Y:S02]  /*ad80*/  @P0 LEA.HI.X R179, R157, c[0x0][0x1cc], R156, 0x1, P1 ;  /* 0x000073009db30a11 */ /* 0x000fe400008f0c9c */
[----:B------:R-:W-:Y:S02]  /*ad90*/  @P0 LEA R182, P1, R2, c[0x0][0x1c8], 0x1 ;  /* 0x0000720002b60a11 */ /* 0x000fe400078208ff */
[----:B------:R-:W-:Y:S01]  /*ada0*/  @P0 IADD3.X R156, R176, R186, RZ, P6, !PT ;  /* 0x000000bab09c0210 */ /* 0x000fe200037fe4ff */
[----:B------:R4:W-:Y:S01]  /*adb0*/  @P0 LDGSTS.E.BYPASS.LTC128B.128 [R131+0x10100], [R178.64], !P5 ;  /* 0x10100000b2830fae */ /* 0x0009e2000e901d46 */
[----:B-1----:R-:W-:Y:S02]  /*adc0*/  FMNMX.FTZ R157, R180, R181, !PT ;  /* 0x000000b5b49d7209 */ /* 0x002fe40007810000 */
[----:B------:R-:W-:Y:S02]  /*add0*/  @P0 LEA.HI.X R183, R2, c[0x0][0x1cc], R156, 0x1, P1 ;  /* 0x0000730002b70a11 */ /* 0x000fe400008f0c9c */
[----:B------:R-:W-:Y:S01]  /*ade0*/  @P0 IADD3 R185, P1, R188, 0x80, RZ ;  /* 0x00000080bcb90810 */ /* 0x000fe20007f3e0ff */
[----:B------:R-:W-:Y:S01]  /*adf0*/  FADD.FTZ R2, -R157, R158 ;  /* 0x0000009e9d027221 */ /* 0x000fe20000010100 */
[----:B---3--:R-:W-:Y:S01]  /*ae00*/  FMNMX.FTZ R156, R0, R3, !PT ;  /* 0x00000003009c7209 */ /* 0x008fe20007810000 */
[----:B------:R1:W-:Y:S01]  /*ae10*/  @P0 LDGSTS.E.BYPASS.LTC128B.128 [R131+0x12100], [R182.64], !P4 ;  /* 0x12100000b6830fae */ /* 0x0003e2000e101d46 */
[----:B------:R-:W-:Y:S01]  /*ae20*/  @P0 IADD3.X R184, RZ, R190, RZ, P1, !PT ;  /* 0x000000beffb80210 */ /* 0x000fe20000ffe4ff */
[----:B------:R-:W-:Y:S04]  /*ae30*/  FMUL.FTZ R0, R2, c[0x0][0x2d0] ;  /* 0x0000b40002007a20 */ /* 0x000fe80000410000 */
[----:B------:R3:W3:Y:S01]  /*ae40*/  MUFU.EX2 R2, R0 ;  /* 0x0000000000027308 */ /* 0x0006e20000000800 */
[----:B----4-:R-:W-:Y:S04]  /*ae50*/  @P0 IADD3 R179, P6, R177, R185, RZ ;  /* 0x000000b9b1b30210 */ /* 0x010fe80007fde0ff */
[C---:B------:R-:W-:Y:S02]  /*ae60*/  @P0 LEA R178, P1, R179.reuse, c[0x0][0x1c8], 0x1 ;  /* 0x00007200b3b20a11 */ /* 0x040fe400078208ff */
[----:B------:R-:W-:Y:S02]  /*ae70*/  @P0 IADD3.X R3, R176, R184, RZ, P6, !PT ;  /* 0x000000b8b0030210 */ /* 0x000fe400037fe4ff */
[----:B-1----:R-:W-:Y:S02]  /*ae80*/  MOV R182, R188 ;  /* 0x000000bc00b67202 */ /* 0x002fe40000000f00 */
[----:B------:R-:W-:Y:S01]  /*ae90*/  @P0 LEA.HI.X R179, R179, c[0x0][0x1cc], R3, 0x1, P1 ;  /* 0x00007300b3b30a11 */ /* 0x000fe200008f0c03 */
[----:B---3--:R-:W-:Y:S01]  /*aea0*/  FADD.FTZ R0, -R156, R159 ;  /* 0x0000009f9c007221 */ /* 0x008fe20000010100 */
[----:B------:R-:W-:Y:S01]  /*aeb0*/  @P0 IADD3 R181, P1, R188, 0xc0, RZ ;  /* 0x000000c0bcb50810 */ /* 0x000fe20007f3e0ff */
[----:B------:R-:W-:Y:S01]  /*aec0*/  FMUL.FTZ R188, R157, c[0x0][0x2d0] ;  /* 0x0000b4009dbc7a20 */ /* 0x000fe20000410000 */
[----:B------:R-:W-:Y:S01]  /*aed0*/  MOV R183, R189 ;  /* 0x000000bd00b77202 */ /* 0x000fe20000000f00 */
[----:B------:R1:W-:Y:S01]  /*aee0*/  @P0 LDGSTS.E.BYPASS.LTC128B.128 [R131+0x14100], [R178.64], !P3 ;  /* 0x14100000b2830fae */ /* 0x0003e2000d901d46 */
[----:B------:R-:W-:Y:S01]  /*aef0*/  @P0 IADD3 R3, P6, R177, R181, RZ ;  /* 0x000000b5b1030210 */ /* 0x000fe20007fde0ff */
[--C-:B------:R-:W-:Y:S01]  /*af00*/  FFMA.FTZ R4, R4, c[0x0][0x2d0], -R188.reuse ;  /* 0x0000b40004047a23 */ /* 0x100fe200000108bc */
[----:B------:R-:W-:Y:S01]  /*af10*/  @P0 IADD3.X R180, RZ, R190, RZ, P1, !PT ;  /* 0x000000beffb40210 */ /* 0x000fe20000ffe4ff */
[--C-:B------:R-:W-:Y:S01]  /*af20*/  FFMA.FTZ R5, R5, c[0x0][0x2d0], -R188.reuse ;  /* 0x0000b40005057a23 */ /* 0x100fe200000108bc */
[----:B------:R-:W-:Y:S01]  /*af30*/  @P0 LEA R158, P1, R3, c[0x0][0x1c8], 0x1 ;  /* 0x00007200039e0a11 */ /* 0x000fe200078208ff */
[----:B------:R3:W-:Y:S01]  /*af40*/  MUFU.EX2 R189, R4 ;  /* 0x0000000400bd7308 */ /* 0x0007e20000000800 */
[----:B------:R-:W-:Y:S01]  /*af50*/  @P0 IADD3.X R159, R176, R180, RZ, P6, !PT ;  /* 0x000000b4b09f0210 */ /* 0x000fe200037fe4ff */
[--C-:B------:R-:W-:Y:S02]  /*af60*/  FFMA.FTZ R8, R8, c[0x0][0x2d0], -R188.reuse ;  /* 0x0000b40008087a23 */ /* 0x100fe400000108bc */
[----:B------:R-:W-:Y:S01]  /*af70*/  FFMA.FTZ R9, R9, c[0x0][0x2d0], -R188 ;  /* 0x0000b40009097a23 */ /* 0x000fe200000108bc */
[----:B------:R-:W-:Y:S01]  /*af80*/  @P0 LEA.HI.X R159, R3, c[0x0][0x1cc], R159, 0x1, P1 ;  /* 0x00007300039f0a11 */ /* 0x000fe200008f0c9f */
[----:B------:R-:W-:Y:S01]  /*af90*/  FMUL.FTZ R0, R0, c[0x0][0x2d0] ;  /* 0x0000b40000007a20 */ /* 0x000fe20000410000 */
[----:B------:R-:W-:Y:S01]  /*afa0*/  @P0 MOV R3, c[0x0][0x1e0] ;  /* 0x0000780000030a02 */ /* 0x000fe20000000f00 */
[C---:B------:R-:W-:Y:S02]  /*afb0*/  FMUL.FTZ R132, R2.reuse, R132 ;  /* 0x0000008402847220 */ /* 0x040fe40000410000 */
[----:B------:R4:W-:Y:S01]  /*afc0*/  MUFU.EX2 R191, R5 ;  /* 0x0000000500bf7308 */ /* 0x0009e20000000800 */
[----:B------:R4:W-:Y:S01]  /*afd0*/  @P0 LDGSTS.E.BYPASS.LTC128B.128 [R131+0x16100], [R158.64], !P2 ;  /* 0x161000009e830fae */ /* 0x0009e2000d101d46 */
[C---:B------:R-:W-:Y:S01]  /*afe0*/  @P0 LEA R177, P1, R3.reuse, R177, 0x5 ;  /* 0x000000b103b10211 */ /* 0x040fe200078228ff */
[C---:B------:R-:W-:Y:S02]  /*aff0*/  FMUL.FTZ R133, R2.reuse, R133 ;  /* 0x0000008502857220 */ /* 0x040fe40000410000 */
[C---:B------:R-:W-:Y:S02]  /*b000*/  FMUL.FTZ R136, R2.reuse, R136 ;  /* 0x0000008802887220 */ /* 0x040fe40000410000 */
[C---:B------:R-:W-:Y:S02]  /*b010*/  FMUL.FTZ R137, R2.reuse, R137 ;  /* 0x0000008902897220 */ /* 0x040fe40000410000 */
[C---:B------:R-:W-:Y:S01]  /*b020*/  FMUL.FTZ R140, R2.reuse, R140 ;  /* 0x0000008c028c7220 */ /* 0x040fe20000410000 */
[----:B------:R4:W-:Y:S01]  /*b030*/  MUFU.EX2 R183, R8 ;  /* 0x0000000800b77308 */ /* 0x0009e20000000800 */
[C---:B------:R-:W-:Y:S02]  /*b040*/  FMUL.FTZ R141, R2.reuse, R141 ;  /* 0x0000008d028d7220 */ /* 0x040fe40000410000 */
[C---:B------:R-:W-:Y:S01]  /*b050*/  FMUL.FTZ R144, R2.reuse, R144 ;  /* 0x0000009002907220 */ /* 0x040fe20000410000 */
[----:B---3--:R-:W-:Y:S01]  /*b060*/  @P0 MOV R4, c[0x0][0x1e4] ;  /* 0x0000790000040a02 */ /* 0x008fe20000000f00 */
[C---:B------:R-:W-:Y:S02]  /*b070*/  FMUL.FTZ R145, R2.reuse, R145 ;  /* 0x0000009102917220 */ /* 0x040fe40000410000 */
[C---:B------:R-:W-:Y:S01]  /*b080*/  FMUL.FTZ R148, R2.reuse, R148 ;  /* 0x0000009402947220 */ /* 0x040fe20000410000 */
[----:B------:R-:W-:Y:S01]  /*b090*/  @P0 LEA.HI.X R176, R3, R176, R4, 0x5, P1 ;  /* 0x000000b003b00211 */ /* 0x000fe200008f2c04 */
[C---:B------:R-:W-:Y:S01]  /*b0a0*/  FMUL.FTZ R149, R2.reuse, R149 ;  /* 0x0000009502957220 */ /* 0x040fe20000410000 */
[----:B------:R-:W-:Y:S01]  /*b0b0*/  @P0 IADD3 R3, P6, R177, R182, RZ ;  /* 0x000000b6b1030210 */ /* 0x000fe20007fde0ff */
[----:B------:R-:W3:Y:S01]  /*b0c0*/  MUFU.EX2 R0, R0 ;  /* 0x0000000000007308 */ /* 0x000ee20000000800 */
[C---:B------:R-:W-:Y:S02]  /*b0d0*/  FMUL.FTZ R152, R2.reuse, R152 ;  /* 0x0000009802987220 */ /* 0x040fe40000410000 */
[----:B-1----:R-:W-:Y:S01]  /*b0e0*/  @P0 LEA R178, P1, R3, c[0x0][0x1c8], 0x1 ;  /* 0x0000720003b20a11 */ /* 0x002fe200078208ff */
[----:B------:R-:W-:Y:S01]  /*b0f0*/  FMUL.FTZ R153, R2, R153 ;  /* 0x0000009902997220 */ /* 0x000fe20000410000 */
[----:B------:R-:W-:Y:S01]  /*b100*/  @P0 IADD3.X R4, R176, R190, RZ, P6, !PT ;  /* 0x000000beb0040210 */ /* 0x000fe200037fe4ff */
[C---:B------:R-:W-:Y:S01]  /*b110*/  FMUL.FTZ R36, R2.reuse, R36 ;  /* 0x0000002402247220 */ /* 0x040fe20000410000 */
[----:B----4-:R-:W-:Y:S01]  /*b120*/  @P0 IADD3 R5, P6, R177, R185, RZ ;  /* 0x000000b9b1050210 */ /* 0x010fe20007fde0ff */
[----:B------:R-:W-:Y:S01]  /*b130*/  FMUL.FTZ R37, R2, R37 ;  /* 0x0000002502257220 */ /* 0x000fe20000410000 */
[----:B------:R-:W-:Y:S01]  /*b140*/  @P0 LEA.HI.X R179, R3, c[0x0][0x1cc], R4, 0x1, P1 ;  /* 0x0000730003b30a11 */ /* 0x000fe200008f0c04 */
[----:B------:R1:W4:Y:S01]  /*b150*/  MUFU.EX2 R182, R9 ;  /* 0x0000000900b67308 */ /* 0x0003220000000800 */
[----:B------:R-:W-:Y:S01]  /*b160*/  @P0 IADD3 R4, P1, R177, R187, RZ ;  /* 0x000000bbb1040210 */ /* 0x000fe20007f3e0ff */
[----:B------:R-:W-:Y:S01]  /*b170*/  FMUL.FTZ R3, R156, c[0x0][0x2d0] ;  /* 0x0000b4009c037a20 */ /* 0x000fe20000410000 */
[----:B------:R-:W-:Y:S01]  /*b180*/  @P0 IADD3.X R184, R176, R184, RZ, P6, !PT ;  /* 0x000000b8b0b80210 */ /* 0x000fe200037fe4ff */
[----:B------:R4:W-:Y:S01]  /*b190*/  @P0 LDGSTS.E.BYPASS.LTC128B.128 [R131+0x11100], [R178.64], !P5 ;  /* 0x11100000b2830fae */ /* 0x0009e2000e901d46 */
[----:B------:R-:W-:Y:S01]  /*b1a0*/  @P0 LEA R158, P6, R4, c[0x0][0x1c8], 0x1 ;  /* 0x00007200049e0a11 */ /* 0x000fe200078c08ff */
[--C-:B------:R-:W-:Y:S01]  /*b1b0*/  FFMA.FTZ R6, R6, c[0x0][0x2d0], -R3.reuse ;  /* 0x0000b40006067a23 */ /* 0x100fe20000010803 */
[----:B------:R-:W-:Y:S01]  /*b1c0*/  @P0 IADD3.X R186, R176, R186, RZ, P1, !PT ;  /* 0x000000bab0ba0210 */ /* 0x000fe20000ffe4ff */
[--C-:B------:R-:W-:Y:S01]  /*b1d0*/  FFMA.FTZ R7, R7, c[0x0][0x2d0], -R3.reuse ;  /* 0x0000b40007077a23 */ /* 0x100fe20000010803 */
[----:B------:R-:W-:Y:S01]  /*b1e0*/  @P0 IADD3 R177, P1, R177, R181, RZ ;  /* 0x000000b5b1b10210 */ /* 0x000fe20007f3e0ff */
[--C-:B------:R-:W-:Y:S01]  /*b1f0*/  FFMA.FTZ R10, R10, c[0x0][0x2d0], -R3.reuse ;  /* 0x0000b4000a0a7a23 */ /* 0x100fe20000010803 */
[----:B------:R-:W-:Y:S01]  /*b200*/  @P0 LEA.HI.X R159, R4, c[0x0][0x1cc], R186, 0x1, P6 ;  /* 0x00007300049f0a11 */ /* 0x000fe200030f0cba */
[--C-:B------:R-:W-:Y:S01]  /*b210*/  FFMA.FTZ R11, R11, c[0x0][0x2d0], -R3.reuse ;  /* 0x0000b4000b0b7a23 */ /* 0x100fe20000010803 */
[----:B------:R-:W-:Y:S01]  /*b220*/  @P0 IADD3.X R176, R176, R180, RZ, P1, !PT ;  /* 0x000000b4b0b00210 */ /* 0x000fe20000ffe4ff */
[----:B------:R4:W-:Y:S01]  /*b230*/  MUFU.EX2 R185, R7 ;  /* 0x0000000700b97308 */ /* 0x0009e20000000800 */
[C---:B------:R-:W-:Y:S01]  /*b240*/  @P0 LEA R8, P1, R5.reuse, c[0x0][0x1c8], 0x1 ;  /* 0x0000720005080a11 */ /* 0x040fe200078208ff */
[----:B------:R4:W-:Y:S01]  /*b250*/  @P0 LDGSTS.E.BYPASS.LTC128B.128 [R131+0x13100], [R158.64], !P4 ;  /* 0x131000009e830fae */ /* 0x0009e2000e101d46 */
[C---:B---3--:R-:W-:Y:S02]  /*b260*/  FMUL.FTZ R134, R0.reuse, R134 ;  /* 0x0000008600867220 */ /* 0x048fe40000410000 */
[C---:B------:R-:W-:Y:S02]  /*b270*/  FMUL.FTZ R135, R0.reuse, R135 ;  /* 0x0000008700877220 */ /* 0x040fe40000410000 */
[C---:B------:R-:W-:Y:S02]  /*b280*/  FMUL.FTZ R138, R0.reuse, R138 ;  /* 0x0000008a008a7220 */ /* 0x040fe40000410000 */
[C---:B------:R-:W-:Y:S01]  /*b290*/  FMUL.FTZ R139, R0.reuse, R139 ;  /* 0x0000008b008b7220 */ /* 0x040fe20000410000 */
[----:B-1----:R-:W-:Y:S01]  /*b2a0*/  @P0 LEA.HI.X R9, R5, c[0x0][0x1cc], R184, 0x1, P1 ;  /* 0x0000730005090a11 */ /* 0x002fe200008f0cb8 */
[----:B------:R1:W3:Y:S01]  /*b2b0*/  MUFU.EX2 R180, R6 ;  /* 0x0000000600b47308 */ /* 0x0002e20000000800 */
[C---:B------:R-:W-:Y:S01]  /*b2c0*/  @P0 LEA R4, P1, R177.reuse, c[0x0][0x1c8], 0x1 ;  /* 0x00007200b1040a11 */ /* 0x040fe200078208ff */
[C---:B------:R-:W-:Y:S02]  /*b2d0*/  FMUL.FTZ R142, R0.reuse, R142 ;  /* 0x0000008e008e7220 */ /* 0x040fe40000410000 */
[----:B------:R3:W-:Y:S01]  /*b2e0*/  @P0 LDGSTS.E.BYPASS.LTC128B.128 [R131+0x15100], [R8.64], !P3 ;  /* 0x1510000008830fae */ /* 0x0007e2000d901d46 */
[----:B------:R-:W-:Y:S01]  /*b2f0*/  @P0 LEA.HI.X R5, R177, c[0x0][0x1cc], R176, 0x1, P1 ;  /* 0x00007300b1050a11 */ /* 0x000fe200008f0cb0 */
[C---:B------:R-:W-:Y:S02]  /*b300*/  FMUL.FTZ R143, R0.reuse, R143 ;  /* 0x0000008f008f7220 */ /* 0x040fe40000410000 */
[C---:B------:R-:W-:Y:S02]  /*b310*/  FMUL.FTZ R146, R0.reuse, R146 ;  /* 0x0000009200927220 */ /* 0x040fe40000410000 */
[----:B------:R3:W-:Y:S01]  /*b320*/  @P0 LDGSTS.E.BYPASS.LTC128B.128 [R131+0x17100], [R4.64], !P2 ;  /* 0x1710000004830fae */ /* 0x0007e2000d101d46 */
[----:B------:R3:W-:Y:S01]  /*b330*/  MUFU.EX2 R190, R11 ;  /* 0x0000000b00be7308 */ /* 0x0007e20000000800 */
[C---:B------:R-:W-:Y:S02]  /*b340*/  FMUL.FTZ R147, R0.reuse, R147 ;  /* 0x0000009300937220 */ /* 0x040fe40000410000 */
[C---:B----4-:R-:W-:Y:S02]  /*b350*/  FMUL.FTZ R7, R0.reuse, R163 ;  /* 0x000000a300077220 */ /* 0x050fe40000410000 */
[----:B------:R-:W4:Y:S01]  /*b360*/  LDSM.16.MT88.4 R176, [R248] ;  /* 0x00000000f8b0783b */ /* 0x000f220000004200 */
[C---:B------:R-:W-:Y:S02]  /*b370*/  FMUL.FTZ R150, R0.reuse, R150 ;  /* 0x0000009600967220 */ /* 0x040fe40000410000 */
[C---:B------:R-:W-:Y:S02]  /*b380*/  FMUL.FTZ R151, R0.reuse, R151 ;  /* 0x0000009700977220 */ /* 0x040fe40000410000 */
[----:B------:R-:W3:Y:S01]  /*b390*/  MUFU.EX2 R159, R10 ;  /* 0x0000000a009f7308 */ /* 0x000ee20000000800 */
[C---:B------:R-:W-:Y:S01]  /*b3a0*/  FMUL.FTZ R154, R0.reuse, R154 ;  /* 0x0000009a009a7220 */ /* 0x040fe20000410000 */
[----:B------:R-:W0:Y:S01]  /*b3b0*/  LDGDEPBAR ;  /* 0x00000000000079af */ /* 0x000e220000000000 */
[----:B-1----:R-:W-:Y:S01]  /*b3c0*/  FMUL.FTZ R6, R0, R162 ;  /* 0x000000a200067220 */ /* 0x002fe20000410000 */
[----:B------:R-:W-:Y:S01]  /*b3d0*/  F2FP.PACK_AB R162, R182, R183 ;  /* 0x000000b7b6a2723e */ /* 0x000fe200000000ff */
[C---:B------:R-:W-:Y:S02]  /*b3e0*/  FMUL.FTZ R155, R0.reuse, R155 ;  /* 0x0000009b009b7220 */ /* 0x040fe40000410000 */
[C---:B------:R-:W-:Y:S02]  /*b3f0*/  FMUL.FTZ R38, R0.reuse, R38 ;  /* 0x0000002600267220 */ /* 0x040fe40000410000 */
[----:B------:R-:W-:Y:S02]  /*b400*/  FMUL.FTZ R39, R0, R39 ;  /* 0x0000002700277220 */ /* 0x000fe40000410000 */
[C---:B---3--:R-:W-:Y:S02]  /*b410*/  FMUL.FTZ R8, R2.reuse, R164 ;  /* 0x000000a402087220 */ /* 0x048fe40000410000 */
[----:B------:R-:W-:Y:S02]  /*b420*/  FMUL.FTZ R9, R2, R165 ;  /* 0x000000a502097220 */ /* 0x000fe40000410000 */
[----:B------:R-:W-:Y:S01]  /*b430*/  FMUL.FTZ R11, R0, R167 ;  /* 0x000000a7000b7220 */ /* 0x000fe20000410000 */
[----:B------:R-:W3:Y:S01]  /*b440*/  LDL.LU R131, [R1+0x118] ;  /* 0x0001180001837983 */ /* 0x000ee20000300800 */
[C---:B------:R-:W-:Y:S01]  /*b450*/  FMUL.FTZ R4, R2.reuse, R160 ;  /* 0x000000a002047220 */ /* 0x040fe20000410000 */
[----:B------:R-:W-:Y:S01]  /*b460*/  F2FP.PACK_AB R160, R191, R189 ;  /* 0x000000bdbfa0723e */ /* 0x000fe200000000ff */
[C---:B------:R-:W-:Y:S01]  /*b470*/  FMUL.FTZ R5, R2.reuse, R161 ;  /* 0x000000a102057220 */ /* 0x040fe20000410000 */
[----:B------:R-:W-:Y:S01]  /*b480*/  F2FP.PACK_AB R161, R185, R180 ;  /* 0x000000b4b9a1723e */ /* 0x000fe200000000ff */
[C---:B------:R-:W-:Y:S01]  /*b490*/  FMUL.FTZ R40, R2.reuse, R40 ;  /* 0x0000002802287220 */ /* 0x040fe20000410000 */
[----:B------:R-:W3:Y:S01]  /*b4a0*/  LDL R158, [R1+0x48] ;  /* 0x00004800019e7983 */ /* 0x000ee20000100800 */
[----:B------:R-:W-:Y:S01]  /*b4b0*/  FMUL.FTZ R41, R2, R41 ;  /* 0x0000002902297220 */ /* 0x000fe20000410000 */
[----:B------:R-:W-:Y:S01]  /*b4c0*/  F2FP.PACK_AB R163, R190, R159 ;  /* 0x0000009fbea3723e */ /* 0x000fe200000000ff */
[----:B------:R-:W-:Y:S02]  /*b4d0*/  FMUL.FTZ R10, R0, R166 ;  /* 0x000000a6000a7220 */ /* 0x000fe40000410000 */
[C---:B------:R-:W-:Y:S01]  /*b4e0*/  FMUL.FTZ R44, R2.reuse, R44 ;  /* 0x0000002c022c7220 */ /* 0x040fe20000410000 */
[----:B------:R-:W1:Y:S01]  /*b4f0*/  LDSM.16.MT88.4 R164, [R252] ;  /* 0x00000000fca4783b */ /* 0x000e620000004200 */
[C---:B------:R-:W-:Y:S02]  /*b500*/  FMUL.FTZ R45, R2.reuse, R45 ;  /* 0x0000002d022d7220 */ /* 0x040fe40000410000 */
[C---:B------:R-:W-:Y:S02]  /*b510*/  FMUL.FTZ R48, R2.reuse, R48 ;  /* 0x0000003002307220 */ /* 0x040fe40000410000 */
[C---:B------:R-:W-:Y:S01]  /*b520*/  FMUL.FTZ R49, R2.reuse, R49 ;  /* 0x0000003102317220 */ /* 0x040fe20000410000 */
[C---:B----4-:R-:W-:Y:S01]  /*b530*/  HMMA.16816.F32 R4, R160.reuse, R176, R4 ;  /* 0x000000b0a004723c */ /* 0x050fe20000001804 */
[----:B------:R-:W4:Y:S04]  /*b540*/  LDL R177, [R1+0x4] ;  /* 0x0000040001b17983 */ /* 0x000f280000100800 */
[C---:B------:R-:W-:Y:S02]  /*b550*/  FMUL.FTZ R52, R2.reuse, R52 ;  /* 0x0000003402347220 */ /* 0x040fe40000410000 */
[C---:B------:R-:W-:Y:S01]  /*b560*/  FMUL.FTZ R53, R2.reuse, R53 ;  /* 0x0000003502357220 */ /* 0x040fe20000410000 */
[C---:B------:R-:W-:Y:S04]  /*b570*/  HMMA.16816.F32 R8, R160.reuse, R178, R8 ;  /* 0x000000b2a008723c */ /* 0x040fe80000001808 */
[C---:B------:R-:W-:Y:S02]  /*b580*/  FMUL.FTZ R56, R2.reuse, R56 ;  /* 0x0000003802387220 */ /* 0x040fe40000410000 */
[C---:B------:R-:W-:Y:S01]  /*b590*/  FMUL.FTZ R57, R2.reuse, R57 ;  /* 0x0000003902397220 */ /* 0x040fe20000410000 */
[----:B------:R-:W-:Y:S01]  /*b5a0*/  MOV R179, R191 ;  /* 0x000000bf00b37202 */ /* 0x000fe20000000f00 */
[C---:B------:R-:W-:Y:S01]  /*b5b0*/  FMUL.FTZ R60, R2.reuse, R60 ;  /* 0x0000003c023c7220 */ /* 0x040fe20000410000 */
[----:B------:R-:W-:Y:S03]  /*b5c0*/  MOV R178, R183 ;  /* 0x000000b700b27202 */ /* 0x000fe60000000f00 */
[C---:B------:R-:W-:Y:S02]  /*b5d0*/  FMUL.FTZ R61, R2.reuse, R61 ;  /* 0x0000003d023d7220 */ /* 0x040fe40000410000 */
[C---:B------:R-:W-:Y:S02]  /*b5e0*/  FMUL.FTZ R64, R2.reuse, R64 ;  /* 0x0000004002407220 */ /* 0x040fe40000410000 */
[C---:B------:R-:W-:Y:S02]  /*b5f0*/  FMUL.FTZ R65, R2.reuse, R65 ;  /* 0x0000004102417220 */ /* 0x040fe40000410000 */
[C---:B------:R-:W-:Y:S02]  /*b600*/  FMUL.FTZ R68, R2.reuse, R68 ;  /* 0x0000004402447220 */ /* 0x040fe40000410000 */
[C---:B------:R-:W-:Y:S02]  /*b610*/  FMUL.FTZ R69, R2.reuse, R69 ;  /* 0x0000004502457220 */ /* 0x040fe40000410000 */
[C---:B------:R-:W-:Y:S02]  /*b620*/  FMUL.FTZ R72, R2.reuse, R72 ;  /* 0x0000004802487220 */ /* 0x040fe40000410000 */
[C---:B------:R-:W-:Y:S01]  /*b630*/  FMUL.FTZ R73, R2.reuse, R73 ;  /* 0x0000004902497220 */ /* 0x040fe20000410000 */
[C---:B-1----:R-:W-:Y:S03]  /*b640*/  HMMA.16816.F32 R132, R160.reuse, R164, R132 ;  /* 0x000000a4a084723c */ /* 0x042fe60000001884 */
[C---:B------:R-:W-:Y:S02]  /*b650*/  FMUL.FTZ R76, R2.reuse, R76 ;  /* 0x0000004c024c7220 */ /* 0x040fe40000410000 */
[C---:B------:R-:W-:Y:S02]  /*b660*/  FMUL.FTZ R77, R2.reuse, R77 ;  /* 0x0000004d024d7220 */ /* 0x040fe40000410000 */
[C---:B------:R-:W-:Y:S01]  /*b670*/  FMUL.FTZ R80, R2.reuse, R80 ;  /* 0x0000005002507220 */ /* 0x040fe20000410000 */
[C---:B------:R-:W-:Y:S01]  /*b680*/  HMMA.16816.F32 R136, R160.reuse, R166, R136 ;  /* 0x000000a6a088723c */ /* 0x040fe20000001888 */
[----:B------:R-:W1:Y:S03]  /*b690*/  LDSM.16.MT88.4 R164, [R251] ;  /* 0x00000000fba4783b */ /* 0x000e660000004200 */
[C---:B------:R-:W-:Y:S02]  /*b6a0*/  FMUL.FTZ R81, R2.reuse, R81 ;  /* 0x0000005102517220 */ /* 0x040fe40000410000 */
        /* <DEDUP_REMOVED lines=20> */
[----:B------:R-:W-:Y:S01]  /*b7f0*/  FMUL.FTZ R121, R2, R121 ;  /* 0x0000007902797220 */ /* 0x000fe20000410000 */
[C---:B------:R-:W-:Y:S04]  /*b800*/  HMMA.16816.F32 R144, R160.reuse, R166, R144 ;  /* 0x000000a6a090723c */ /* 0x040fe80000001890 */
        /* <DEDUP_REMOVED lines=42> */
[C---:B------:R-:W-:Y:S02]  /*bab0*/  FMUL.FTZ R124, R2.reuse, R124 ;  /* 0x0000007c027c7220 */ /* 0x040fe40000410000 */
[C---:B------:R-:W-:Y:S02]  /*bac0*/  FMUL.FTZ R125, R2.reuse, R125 ;  /* 0x0000007d027d7220 */ /* 0x040fe40000410000 */
[C---:B------:R-:W-:Y:S02]  /*bad0*/  FMUL.FTZ R128, R2.reuse, R128 ;  /* 0x0000008002807220 */ /* 0x040fe40000410000 */
[----:B------:R-:W-:Y:S02]  /*bae0*/  FMUL.FTZ R129, R2, R129 ;  /* 0x0000008102817220 */ /* 0x000fe40000410000 */
[--C-:B------:R-:W-:Y:S02]  /*baf0*/  FFMA.FTZ R16, R16, c[0x0][0x2d0], -R188.reuse ;  /* 0x0000b40010107a23 */ /* 0x100fe400000108bc */
[--C-:B------:R-:W-:Y:S02]  /*bb00*/  FFMA.FTZ R17, R17, c[0x0][0x2d0], -R188.reuse ;  /* 0x0000b40011117a23 */ /* 0x100fe400000108bc */
        /* <DEDUP_REMOVED lines=11> */
[--C-:B------:R-:W-:Y:S02]  /*bbc0*/  FFMA.FTZ R31, R31, c[0x0][0x2d0], -R3.reuse ;  /* 0x0000b4001f1f7a23 */ /* 0x100fe40000010803 */
[--C-:B------:R-:W-:Y:S01]  /*bbd0*/  FFMA.FTZ R34, R34, c[0x0][0x2d0], -R3.reuse ;  /* 0x0000b40022227a23 */ /* 0x100fe20000010803 */
[----:B------:R-:W-:Y:S01]  /*bbe0*/  MUFU.EX2 R186, R19 ;  /* 0x0000001300ba7308 */ /* 0x000fe20000000800 */
[C---:B------:R-:W-:Y:S02]  /*bbf0*/  FMUL.FTZ R126, R0.reuse, R126 ;  /* 0x0000007e007e7220 */ /* 0x040fe40000410000 */
[C---:B------:R-:W-:Y:S02]  /*bc00*/  FMUL.FTZ R127, R0.reuse, R127 ;  /* 0x0000007f007f7220 */ /* 0x040fe40000410000 */
[----:B--2---:R-:W-:Y:S02]  /*bc10*/  FMUL.FTZ R130, R0, R130 ;  /* 0x0000008200827220 */ /* 0x004fe40000410000 */
[--C-:B------:R-:W-:Y:S02]  /*bc20*/  FFMA.FTZ R14, R14, c[0x0][0x2d0], -R3.reuse ;  /* 0x0000b4000e0e7a23 */ /* 0x100fe40000010803 */
[--C-:B------:R-:W-:Y:S02]  /*bc30*/  FFMA.FTZ R15, R15, c[0x0][0x2d0], -R3.reuse ;  /* 0x0000b4000f0f7a23 */ /* 0x100fe40000010803 */
[----:B------:R-:W-:Y:S01]  /*bc40*/  FFMA.FTZ R3, R35, c[0x0][0x2d0], -R3 ;  /* 0x0000b40023037a23 */ /* 0x000fe20000010803 */
[----:B------:R1:W-:Y:S01]  /*bc50*/  MUFU.EX2 R183, R14 ;  /* 0x0000000e00b77308 */ /* 0x0003e20000000800 */
[--C-:B------:R-:W-:Y:S02]  /*bc60*/  FFMA.FTZ R21, R21, c[0x0][0x2d0], -R188.reuse ;  /* 0x0000b40015157a23 */ /* 0x100fe400000108bc */
[--C-:B------:R-:W-:Y:S02]  /*bc70*/  FFMA.FTZ R20, R20, c[0x0][0x2d0], -R188.reuse ;  /* 0x0000b40014147a23 */ /* 0x100fe400000108bc */
[--C-:B------:R-:W-:Y:S02]  /*bc80*/  FFMA.FTZ R32, R32, c[0x0][0x2d0], -R188.reuse ;  /* 0x0000b40020207a23 */ /* 0x100fe400000108bc */
[--C-:B------:R-:W-:Y:S02]  /*bc90*/  FFMA.FTZ R12, R12, c[0x0][0x2d0], -R188.reuse ;  /* 0x0000b4000c0c7a23 */ /* 0x100fe400000108bc */
[----:B------:R-:W-:Y:S01]  /*bca0*/  FFMA.FTZ R13, R13, c[0x0][0x2d0], -R188 ;  /* 0x0000b4000d0d7a23 */ /* 0x000fe200000108bc */
[----:B------:R-:W-:Y:S10]  /*bcb0*/  MUFU.EX2 R20, R20 ;  /* 0x0000001400147308 */ /* 0x000ff40000000800 */
[----:B------:R2:W-:Y:S01]  /*bcc0*/  MUFU.EX2 R181, R12 ;  /* 0x0000000c00b57308 */ /* 0x0005e20000000800 */
[----:B-1----:R-:W-:Y:S09]  /*bcd0*/  F2FP.PACK_AB R14, R176, R191 ;  /* 0x000000bfb00e723e */ /* 0x002ff200000000ff */
[----:B------:R-:W-:Y:S10]  /*bce0*/  MUFU.EX2 R187, R13 ;  /* 0x0000000d00bb7308 */ /* 0x000ff40000000800 */
[----:B------:R-:W1:Y:S01]  /*bcf0*/  MUFU.EX2 R184, R15 ;  /* 0x0000000f00b87308 */ /* 0x000e620000000800 */
[----:B--2---:R-:W-:Y:S09]  /*bd00*/  MOV R12, R182 ;  /* 0x000000b6000c7202 */ /* 0x004ff20000000f00 */
[----:B------:R2:W2:Y:S01]  /*bd10*/  MUFU.EX2 R182, R18 ;  /* 0x0000001200b67308 */ /* 0x0004a20000000800 */
[----:B---3--:R-:W-:Y:S01]  /*bd20*/  FMUL.FTZ R131, R0, R131 ;  /* 0x0000008300837220 */ /* 0x008fe20000410000 */
[----:B------:R3:W4:Y:S01]  /*bd30*/  LDSM.16.MT88.4 R164, [R158] ;  /* 0x000000009ea4783b */ /* 0x0007220000004200 */
[----:B-1----:R-:W-:Y:S05]  /*bd40*/  F2FP.PACK_AB R13, R184, R183 ;  /* 0x000000b7b80d723e */ /* 0x002fea00000000ff */
[----:B--2---:R-:W-:Y:S01]  /*bd50*/  LDSM.16.MT88.4 R16, [R251+0x800] ;  /* 0x00080000fb10783b */ /* 0x004fe20000004200 */
[----:B------:R-:W-:Y:S05]  /*bd60*/  F2FP.PACK_AB R15, R186, R182 ;  /* 0x000000b6ba0f723e */ /* 0x000fea00000000ff */
[----:B---3--:R-:W2:Y:S01]  /*bd70*/  LDL.LU R158, [R1+0x84] ;  /* 0x00008400019e7983 */ /* 0x008ea20000300800 */
[C---:B----4-:R-:W-:Y:S08]  /*bd80*/  HMMA.16816.F32 R148, R160.reuse, R164, R148 ;  /* 0x000000a4a094723c */ /* 0x050ff00000001894 */
        /* <DEDUP_REMOVED lines=16> */
[----:B------:R-:W1:Y:S03]  /*be90*/  LDSM.16.MT88.4 R164, [R252+0x4000] ;  /* 0x00400000fca4783b */ /* 0x000e660000004200 */
[----:B--2---:R-:W-:Y:S01]  /*bea0*/  FFMA.FTZ R158, R2, R158, R189 ;  /* 0x0000009e029e7223 */ /* 0x004fe200000100bd */
[----:B------:R-:W-:Y:S02]  /*beb0*/  MOV R189, R12 ;  /* 0x0000000c00bd7202 */ /* 0x000fe40000000f00 */
[----:B------:R-:W2:Y:S01]  /*bec0*/  LDL.LU R2, [R1+0x88] ;  /* 0x0000880001027983 */ /* 0x000ea20000300800 */
[-C--:B------:R-:W-:Y:S01]  /*bed0*/  F2FP.PACK_AB R12, R187, R181.reuse ;  /* 0x000000b5bb0c723e */ /* 0x080fe200000000ff */
        /* <DEDUP_REMOVED lines=18> */
[----:B--2---:R-:W-:Y:S02]  /*c000*/  FFMA.FTZ R2, R0, R2, R180 ;  /* 0x0000000200027223 */ /* 0x004fe400000100b4 */
[----:B------:R-:W-:Y:S02]  /*c010*/  MUFU.EX2 R180, R23 ;  /* 0x0000001700b47308 */ /* 0x000fe40000000800 */
[C---:B-1----:R-:W-:Y:S04]  /*c020*/  HMMA.16816.F32 R124, R160.reuse, R164, R124 ;  /* 0x000000a4a07c723c */ /* 0x042fe8000000187c */
[----:B------:R-:W-:Y:S02]  /*c030*/  FADD.FTZ R0, R179, R158 ;  /* 0x0000009eb3007221 */ /* 0x000fe40000010000 */
[----:B------:R-:W-:Y:S02]  /*c040*/  FADD.FTZ R2, R185, R2 ;  /* 0x00000002b9027221 */ /* 0x000fe40000010000 */
[----:B------:R-:W-:Y:S01]  /*c050*/  FADD.FTZ R0, R178, R0 ;  /* 0x00000000b2007221 */ /* 0x000fe20000010000 */
[----:B------:R-:W-:Y:S01]  /*c060*/  HMMA.16816.F32 R128, R160, R166, R128 ;  /* 0x000000a6a080723c */ /* 0x000fe20000001880 */
[----:B------:R-:W1:Y:S01]  /*c070*/  LDSM.16.MT88.4 R160, [R248+0x800] ;  /* 0x00080000f8a0783b */ /* 0x000e620000004200 */
[----:B------:R-:W-:Y:S01]  /*c080*/  MUFU.EX2 R179, R26 ;  /* 0x0000001a00b37308 */ /* 0x000fe20000000800 */
[----:B------:R-:W-:Y:S04]  /*c090*/  FADD.FTZ R2, R159, R2 ;  /* 0x000000029f027221 */ /* 0x000fe80000010000 */
[----:B------:R-:W2:Y:S01]  /*c0a0*/  LDSM.16.MT88.4 R164, [R252+0x800] ;  /* 0x00080000fca4783b */ /* 0x000ea20000004200 */
[----:B------:R-:W-:Y:S04]  /*c0b0*/  FADD.FTZ R2, R190, R2 ;  /* 0x00000002be027221 */ /* 0x000fe80000010000 */
[----:B------:R-:W-:Y:S01]  /*c0c0*/  MUFU.EX2 R178, R27 ;  /* 0x0000001b00b27308 */ /* 0x000fe20000000800 */
[----:B------:R-:W-:Y:S04]  /*c0d0*/  FADD.FTZ R2, R183, R2 ;  /* 0x00000002b7027221 */ /* 0x000fe80000010000 */
[----:B------:R-:W-:Y:S05]  /*c0e0*/  FADD.FTZ R2, R184, R2 ;  /* 0x00000002b8027221 */ /* 0x000fea0000010000 */
[----:B------:R-:W-:Y:S10]  /*c0f0*/  MUFU.EX2 R159, R34 ;  /* 0x00000022009f7308 */ /* 0x000ff40000000800 */
[----:B------:R3:W-:Y:S01]  /*c100*/  MUFU.EX2 R185, R32 ;  /* 0x0000002000b97308 */ /* 0x0007e20000000800 */
[C---:B-1----:R-:W-:Y:S09]  /*c110*/  HMMA.16816.F32 R4, R12.reuse, R160, R4 ;  /* 0x000000a00c04723c */ /* 0x042ff20000001804 */
[----:B------:R-:W-:Y:S01]  /*c120*/  MUFU.EX2 R158, R3 ;  /* 0x00000003009e7308 */ /* 0x000fe20000000800 */
[C---:B------:R-:W-:Y:S01]  /*c130*/  HMMA.16816.F32 R8, R12.reuse, R162, R8 ;  /* 0x000000a20c08723c */ /* 0x040fe20000001808 */
[----:B------:R-:W1:Y:S07]  /*c140*/  LDSM.16.MT88.4 R160, [R177+0x800] ;  /* 0x00080000b1a0783b */ /* 0x000e6e0000004200 */
[C---:B--2---:R-:W-:Y:S07]  /*c150*/  HMMA.16816.F32 R132, R12.reuse, R164, R132 ;  /* 0x000000a40c84723c */ /* 0x044fee0000001884 */
[----:B------:R-:W-:Y:S01]  /*c160*/  MOV R165, R181 ;  /* 0x000000b500a57202 */ /* 0x000fe20000000f00 */
[C---:B------:R-:W-:Y:S01]  /*c170*/  HMMA.16816.F32 R136, R12.reuse, R166, R136 ;  /* 0x000000a60c88723c */ /* 0x040fe20000001888 */
[----:B------:R2:W-:Y:S03]  /*c180*/  MUFU.EX2 R167, R21 ;  /* 0x0000001500a77308 */ /* 0x0005e60000000800 */
[----:B------:R-:W-:Y:S04]  /*c190*/  MOV R164, R191 ;  /* 0x000000bf00a47202 */ /* 0x000fe80000000f00 */
[C---:B------:R-:W-:Y:S03]  /*c1a0*/  HMMA.16816.F32 R140, R12.reuse, R16, R140 ;  /* 0x000000100c8c723c */ /* 0x040fe6000000188c */
[----:B------:R4:W4:Y:S01]  /*c1b0*/  MUFU.EX2 R181, R22 ;  /* 0x0000001600b57308 */ /* 0x0009220000000800 */
[----:B---3--:R-:W-:Y:S04]  /*c1c0*/  MOV R32, R164 ;  /* 0x000000a400207202 */ /* 0x008fe80000000f00 */
[C---:B------:R-:W-:Y:S01]  /*c1d0*/  HMMA.16816.F32 R144, R12.reuse, R18, R144 ;  /* 0x000000120c90723c */ /* 0x040fe20000001890 */
[----:B------:R-:W3:Y:S04]  /*c1e0*/  LDSM.16.MT88.4 R16, [R248+0x2800] ;  /* 0x00280000f810783b */ /* 0x000ee80000004200 */
[----:B------:R-:W-:Y:S03]  /*c1f0*/  MUFU.EX2 R166, R24 ;  /* 0x0000001800a67308 */ /* 0x000fe60000000800 */
[C---:B-1----:R-:W-:Y:S04]  /*c200*/  HMMA.16816.F32 R148, R12.reuse, R160, R148 ;  /* 0x000000a00c94723c */ /* 0x042fe80000001894 */
[----:B--2---:R-:W-:Y:S01]  /*c210*/  MOV R21, R189 ;  /* 0x000000bd00157202 */ /* 0x004fe20000000f00 */
[--C-:B------:R-:W-:Y:S01]  /*c220*/  FFMA.FTZ R189, R28, c[0x0][0x2d0], -R188.reuse ;  /* 0x0000b4001cbd7a23 */ /* 0x100fe200000108bc */
[----:B------:R-:W-:Y:S01]  /*c230*/  MOV R28, R187 ;  /* 0x000000bb001c7202 */ /* 0x000fe20000000f00 */
[----:B------:R1:W2:Y:S01]  /*c240*/  MUFU.EX2 R191, R25 ;  /* 0x0000001900bf7308 */ /* 0x0002a20000000800 */
[--C-:B------:R-:W-:Y:S01]  /*c250*/  FFMA.FTZ R187, R29, c[0x0][0x2d0], -R188.reuse ;  /* 0x0000b4001dbb7a23 */ /* 0x100fe200000108bc */
[C---:B------:R-:W-:Y:S01]  /*c260*/  HMMA.16816.F32 R152, R12.reuse, R162, R152 ;  /* 0x000000a20c98723c */ /* 0x040fe20000001898 */
[----:B------:R-:W2:Y:S02]  /*c270*/  LDSM.16.MT88.4 R160, [R252+0x2800] ;  /* 0x00280000fca0783b */ /* 0x000ea40000004200 */
[----:B------:R-:W-:Y:S01]  /*c280*/  MOV R29, R21 ;  /* 0x00000015001d7202 */ /* 0x000fe20000000f00 */
[----:B------:R-:W-:Y:S01]  /*c290*/  FFMA.FTZ R188, R33, c[0x0][0x2d0], -R188 ;  /* 0x0000b40021bc7a23 */ /* 0x000fe200000108bc */
[----:B------:R-:W-:Y:S02]  /*c2a0*/  MOV R33, R20 ;  /* 0x0000001400217202 */ /* 0x000fe40000000f00 */
[----:B----4-:R-:W-:Y:S01]  /*c2b0*/  LDSM.16.MT88.4 R20, [R248+0x1000] ;  /* 0x00100000f814783b */ /* 0x010fe20000004200 */
[----:B------:R-:W-:Y:S01]  /*c2c0*/  FADD.FTZ R0, R29, R0 ;  /* 0x000000001d007221 */ /* 0x000fe20000010000 */
[----:B------:R-:W-:Y:S03]  /*c2d0*/  MUFU.EX2 R189, R189 ;  /* 0x000000bd00bd7308 */ /* 0x000fe60000000800 */
[-C--:B------:R-:W-:Y:S01]  /*c2e0*/  MOV R184, R33.reuse ;  /* 0x0000002100b87202 */ /* 0x080fe20000000f00 */
[----:B------:R-:W-:Y:S04]  /*c2f0*/  FADD.FTZ R0, R165, R0 ;  /* 0x00000000a5007221 */ /* 0x000fe80000010000 */
[----:B------:R-:W-:Y:S02]  /*c300*/  FADD.FTZ R0, R28, R0 ;  /* 0x000000001c007221 */ /* 0x000fe40000010000 */
[----:B------:R-:W-:Y:S02]  /*c310*/  MUFU.EX2 R188, R188 ;  /* 0x000000bc00bc7308 */ /* 0x000fe40000000800 */
[----:B------:R-:W-:Y:S01]  /*c320*/  FADD.FTZ R3, R32, R0 ;  /* 0x0000000020037221 */ /* 0x000fe20000010000 */
[----:B-1----:R-:W-:Y:S01]  /*c330*/  LDSM.16.MT88.4 R24, [R251+0x1000] ;  /* 0x00100000fb18783b */ /* 0x002fe20000004200 */
[----:B------:R-:W-:Y:S01]  /*c340*/  FADD.FTZ R0, R182, R2 ;  /* 0x00000002b6007221 */ /* 0x000fe20000010000 */
[C---:B---3--:R-:W-:Y:S03]  /*c350*/  HMMA.16816.F32 R36, R12.reuse, R16, R36 ;  /* 0x000000100c24723c */ /* 0x048fe60000001824 */
[----:B------:R-:W-:Y:S02]  /*c360*/  FADD.FTZ R0, R186, R0 ;  /* 0x00000000ba007221 */ /* 0x000fe40000010000 */
[----:B------:R-:W-:Y:S02]  /*c370*/  MUFU.EX2 R187, R187 ;  /* 0x000000bb00bb7308 */ /* 0x000fe40000000800 */
[----:B------:R-:W-:Y:S01]  /*c380*/  FADD.FTZ R0, R181, R0 ;  /* 0x00000000b5007221 */ /* 0x000fe20000010000 */
[C---:B------:R-:W-:Y:S01]  /*c390*/  HMMA.16816.F32 R40, R12.reuse, R18, R40 ;  /* 0x000000120c28723c */ /* 0x040fe20000001828 */
[----:B------:R-:W1:Y:S03]  /*c3a0*/  LDSM.16.MT88.4 R16, [R251+0x2800] ;  /* 0x00280000fb10783b */ /* 0x000e660000004200 */
[C---:B------:R-:W-:Y:S04]  /*c3b0*/  FADD.FTZ R0, R180.reuse, R0 ;  /* 0x00000000b4007221 */ /* 0x040fe80000010000 */
        /* <DEDUP_REMOVED lines=35> */
[----:B------:R-:W-:Y:S01]  /*c5f0*/  F2FP.PACK_AB R14, R191, R166 ;  /* 0x000000a6bf0e723e */ /* 0x000fe200000000ff */
[----:B------:R-:W-:Y:S02]  /*c600*/  LDSM.16.MT88.4 R32, [R248+0x3800] ;  /* 0x00380000f820783b */ /* 0x000fe40000004200 */
[----:B------:R-:W-:Y:S02]  /*c610*/  F2FP.PACK_AB R13, R180, R181 ;  /* 0x000000b5b40d723e */ /* 0x000fe400000000ff */
[----:B------:R-:W-:Y:S07]  /*c620*/  F2FP.PACK_AB R15, R178, R179 ;  /* 0x000000b3b20f723e */ /* 0x000fee00000000ff */
        /* <DEDUP_REMOVED lines=8> */
[----:B------:R-:W3:Y:S07]  /*c6b0*/  LDSM.16.MT88.4 R24, [R251+0x3000] ;  /* 0x00300000fb18783b */ /* 0x000eee0000004200 */
[C---:B--2---:R-:W-:Y:S08]  /*c6c0*/  HMMA.16816.F32 R148, R12.reuse, R160, R148 ;  /* 0x000000a00c94723c */ /* 0x044ff00000001894 */
[C---:B------:R-:W-:Y:S01]  /*c6d0*/  HMMA.16816.F32 R152, R12.reuse, R162, R152 ;  /* 0x000000a20c98723c */ /* 0x040fe20000001898 */
[----:B------:R-:W-:Y:S07]  /*c6e0*/  LDSM.16.MT88.4 R160, [R248+0x5000] ;  /* 0x00500000f8a0783b */ /* 0x000fee0000004200 */
[C---:B-1----:R-:W-:Y:S08]  /*c6f0*/  HMMA.16816.F32 R36, R12.reuse, R16, R36 ;  /* 0x000000100c24723c */ /* 0x042ff00000001824 */
[C---:B------:R-:W-:Y:S01]  /*c700*/  HMMA.16816.F32 R40, R12.reuse, R18, R40 ;  /* 0x000000120c28723c */ /* 0x040fe20000001828 */
[----:B------:R-:W1:Y:S07]  /*c710*/  LDSM.16.MT88.4 R16, [R177+0x3000] ;  /* 0x00300000b110783b */ /* 0x000e6e0000004200 */
[C---:B------:R-:W-:Y:S08]  /*c720*/  HMMA.16816.F32 R44, R12.reuse, R20, R44 ;  /* 0x000000140c2c723c */ /* 0x040ff0000000182c */
[C---:B------:R-:W-:Y:S01]  /*c730*/  HMMA.16816.F32 R48, R12.reuse, R22, R48 ;  /* 0x000000160c30723c */ /* 0x040fe20000001830 */
[----:B------:R-:W2:Y:S07]  /*c740*/  LDSM.16.MT88.4 R20, [R252+0x5000] ;  /* 0x00500000fc14783b */ /* 0x000eae0000004200 */
[C---:B---3--:R-:W-:Y:S08]  /*c750*/  HMMA.16816.F32 R52, R12.reuse, R24, R52 ;  /* 0x000000180c34723c */ /* 0x048ff00000001834 */
        /* <DEDUP_REMOVED lines=15> */
[C---:B------:R-:W-:Y:S08]  /*c850*/  HMMA.16816.F32 R96, R12.reuse, R26, R96 ;  /* 0x0000001a0c60723c */ /* 0x040ff00000001860 */
[C---:B---3--:R-:W-:Y:S07]  /*c860*/  HMMA.16816.F32 R100, R12.reuse, R160, R100 ;  /* 0x000000a00c64723c */ /* 0x048fee0000001864 */
[----:B------:R-:W-:Y:S01]  /*c870*/  MOV R160, R177 ;  /* 0x000000b100a07202 */ /* 0x000fe20000000f00 */
[C---:B------:R-:W-:Y:S01]  /*c880*/  HMMA.16816.F32 R104, R12.reuse, R162, R104 ;  /* 0x000000a20c68723c */ /* 0x040fe20000001868 */
[----:B------:R-:W2:Y:S03]  /*c890*/  MUFU.EX2 R177, R30 ;  /* 0x0000001e00b17308 */ /* 0x000ea60000000800 */
[----:B------:R-:W3:Y:S01]  /*c8a0*/  LDSM.16.MT88.4 R24, [R160+0x7000] ;  /* 0x00700000a018783b */ /* 0x000ee20000004200 */
[----:B------:R-:W-:Y:S02]  /*c8b0*/  MOV R182, R160 ;  /* 0x000000a000b67202 */ /* 0x000fe40000000f00 */
[----:B------:R-:W-:Y:S01]  /*c8c0*/  MOV R162, R166 ;  /* 0x000000a600a27202 */ /* 0x000fe20000000f00 */
[C---:B-1----:R-:W-:Y:S04]  /*c8d0*/  HMMA.16816.F32 R108, R12.reuse, R16, R108 ;  /* 0x000000100c6c723c */ /* 0x042fe8000000186c */
[----:B------:R-:W-:Y:S02]  /*c8e0*/  MOV R163, R167 ;  /* 0x000000a700a37202 */ /* 0x000fe40000000f00 */
[----:B------:R-:W1:Y:S01]  /*c8f0*/  LDSM.16.MT88.4 R164, [R248+0x1800] ;  /* 0x00180000f8a4783b */ /* 0x000e620000004200 */
[----:B------:R-:W-:Y:S01]  /*c900*/  MOV R161, R176 ;  /* 0x000000b000a17202 */ /* 0x000fe20000000f00 */
[C---:B------:R-:W-:Y:S01]  /*c910*/  HMMA.16816.F32 R112, R12.reuse, R18, R112 ;  /* 0x000000120c70723c */ /* 0x040fe20000001870 */
[----:B------:R4:W2:Y:S03]  /*c920*/  MUFU.EX2 R176, R31 ;  /* 0x0000001f00b07308 */ /* 0x0008a60000000800 */
[----:B------:R-:W1:Y:S01]  /*c930*/  LDSM.16.MT88.4 R16, [R252+0x1800] ;  /* 0x00180000fc10783b */ /* 0x000e620000004200 */
[----:B------:R-:W-:Y:S02]  /*c940*/  MOV R190, R162 ;  /* 0x000000a200be7202 */ /* 0x000fe40000000f00 */
[----:B------:R-:W-:Y:S01]  /*c950*/  MOV R183, R163 ;  /* 0x000000a300b77202 */ /* 0x000fe20000000f00 */
[C---:B------:R-:W-:Y:S04]  /*c960*/  HMMA.16816.F32 R116, R12.reuse, R20, R116 ;  /* 0x000000140c74723c */ /* 0x040fe80000001874 */
[----:B------:R-:W-:Y:S04]  /*c970*/  MOV R2, R161 ;  /* 0x000000a100027202 */ /* 0x000fe80000000f00 */
[C---:B------:R-:W-:Y:S01]  /*c980*/  HMMA.16816.F32 R120, R12.reuse, R22, R120 ;  /* 0x000000160c78723c */ /* 0x040fe20000001878 */
[----:B------:R1:W-:Y:S03]  /*c990*/  LDSM.16.MT88.4 R20, [R160+0x1800] ;  /* 0x00180000a014783b */ /* 0x0003e60000004200 */
[----:B------:R-:W-:Y:S02]  /*c9a0*/  FADD.FTZ R2, R2, R3 ;  /* 0x0000000302027221 */ /* 0x000fe40000010000 */
[----:B------:R-:W-:Y:S02]  /*c9b0*/  FADD.FTZ R3, R178, R0 ;  /* 0x00000000b2037221 */ /* 0x000fe40000010000 */
[----:B------:R-:W-:Y:S01]  /*c9c0*/  FADD.FTZ R2, R184, R2 ;  /* 0x00000002b8027221 */ /* 0x000fe20000010000 */
[----:B----4-:R-:W4:Y:S01]  /*c9d0*/  LDSM.16.MT88.4 R28, [R251+0x1800] ;  /* 0x00180000fb1c783b */ /* 0x010f220000004200 */
[C---:B---3--:R-:W-:Y:S03]  /*c9e0*/  HMMA.16816.F32 R124, R12.reuse, R24, R124 ;  /* 0x000000180c7c723c */ /* 0x048fe6000000187c */
[----:B--2---:R-:W-:Y:S02]  /*c9f0*/  FADD.FTZ R3, R177, R3 ;  /* 0x00000003b1037221 */ /* 0x004fe40000010000 */
[----:B------:R-:W-:Y:S02]  /*ca00*/  FADD.FTZ R2, R183, R2 ;  /* 0x00000002b7027221 */ /* 0x000fe40000010000 */
[----:B------:R-:W-:Y:S01]  /*ca10*/  FADD.FTZ R3, R176, R3 ;  /* 0x00000003b0037221 */ /* 0x000fe20000010000 */
[----:B------:R-:W-:Y:S01]  /*ca20*/  HMMA.16816.F32 R128, R12, R26, R128 ;  /* 0x0000001a0c80723c */ /* 0x000fe20000001880 */
[----:B------:R-:W2:Y:S03]  /*ca30*/  LDSM.16.MT88.4 R24, [R252+0x3800] ;  /* 0x00380000fc18783b */ /* 0x000ea60000004200 */
[----:B------:R-:W-:Y:S03]  /*ca40*/  FADD.FTZ R2, R190, R2 ;  /* 0x00000002be027221 */ /* 0x000fe60000010000 */
[----:B------:R-:W-:Y:S01]  /*ca50*/  F2FP.PACK_AB R12, R187, R189 ;  /* 0x000000bdbb0c723e */ /* 0x000fe200000000ff */
[----:B------:R-:W-:Y:S01]  /*ca60*/  FADD.FTZ R2, R191, R2 ;  /* 0x00000002bf027221 */ /* 0x000fe20000010000 */
[----:B------:R-:W-:Y:S03]  /*ca70*/  F2FP.PACK_AB R13, R176, R177 ;  /* 0x000000b1b00d723e */ /* 0x000fe600000000ff */
[----:B------:R-:W-:Y:S01]  /*ca80*/  F2FP.PACK_AB R14, R188, R185 ;  /* 0x000000b9bc0e723e */ /* 0x000fe200000000ff */
[----:B------:R-:W-:Y:S01]  /*ca90*/  FADD.FTZ R0, R189, R2 ;  /* 0x00000002bd007221 */ /* 0x000fe20000010000 */
[----:B------:R-:W-:Y:S03]  /*caa0*/  F2FP.PACK_AB R15, R158, R159 ;  /* 0x0000009f9e0f723e */ /* 0x000fe600000000ff */
[----:B------:R-:W-:Y:S04]  /*cab0*/  FADD.FTZ R0, R187, R0 ;  /* 0x00000000bb007221 */ /* 0x000fe80000010000 */
[C---:B-1----:R-:W-:Y:S01]  /*cac0*/  HMMA.16816.F32 R160, R12.reuse, R164, R4 ;  /* 0x000000a40ca0723c */ /* 0x042fe20000001804 */
[----:B------:R-:W1:Y:S02]  /*cad0*/  LDSM.16.MT88.4 R4, [R251+0x3800] ;  /* 0x00380000fb04783b */ /* 0x000e640000004200 */
[----:B------:R-:W-:Y:S02]  /*cae0*/  FADD.FTZ R2, R185, R0 ;  /* 0x00000000b9027221 */ /* 0x000fe40000010000 */
[----:B------:R-:W-:Y:S01]  /*caf0*/  FADD.FTZ R0, R159, R3 ;  /* 0x000000039f007221 */ /* 0x000fe20000010000 */
[----:B------:R-:W-:Y:S01]  /*cb00*/  MOV R159, R156 ;  /* 0x0000009c009f7202 */ /* 0x000fe20000000f00 */
[----:B------:R-:W-:Y:S01]  /*cb10*/  FADD.FTZ R2, R188, R2 ;  /* 0x00000002bc027221 */ /* 0x000fe20000010000 */
[C---:B------:R-:W-:Y:S01]  /*cb20*/  HMMA.16816.F32 R164, R12.reuse, R166, R8 ;  /* 0x000000a60ca4723c */ /* 0x040fe20000001808 */
[----:B------:R-:W3:Y:S03]  /*cb30*/  LDSM.16.MT88.4 R8, [R182+0x3800] ;  /* 0x00380000b608783b */ /* 0x000ee60000004200 */
[----:B------:R-:W-:Y:S01]  /*cb40*/  FADD.FTZ R0, R158, R0 ;  /* 0x000000009e007221 */ /* 0x000fe20000010000 */
[----:B------:R-:W-:Y:S02]  /*cb50*/  MOV R158, R157 ;  /* 0x0000009d009e7202 */ /* 0x000fe40000000f00 */
[----:B------:R-:W-:Y:S01]  /*cb60*/  STL [R1+0x84], R2 ;  /* 0x0000840201007387 */ /* 0x000fe20000100800 */
[C---:B------:R-:W-:Y:S05]  /*cb70*/  HMMA.16816.F32 R132, R12.reuse, R16, R132 ;  /* 0x000000100c84723c */ /* 0x040fea0000001884 */
[----:B------:R-:W-:Y:S03]  /*cb80*/  STL [R1+0x88], R0 ;  /* 0x0000880001007387 */ /* 0x000fe60000100800 */
[C---:B------:R-:W-:Y:S03]  /*cb90*/  HMMA.16816.F32 R136, R12.reuse, R18, R136 ;  /* 0x000000120c88723c */ /* 0x040fe60000001888 */
[----:B------:R-:W1:Y:S05]  /*cba0*/  LDSM.16.MT88.4 R16, [R248+0x5800] ;  /* 0x00580000f810783b */ /* 0x000e6a0000004200 */
[C---:B----4-:R-:W-:Y:S08]  /*cbb0*/  HMMA.16816.F32 R140, R12.reuse, R28, R140 ;  /* 0x0000001c0c8c723c */ /* 0x050ff0000000188c */
[C---:B------:R-:W-:Y:S01]  /*cbc0*/  HMMA.16816.F32 R144, R12.reuse, R30, R144 ;  /* 0x0000001e0c90723c */ /* 0x040fe20000001890 */
[----:B------:R-:W-:Y:S07]  /*cbd0*/  LDSM.16.MT88.4 R28, [R251+0x5800] ;  /* 0x00580000fb1c783b */ /* 0x000fee0000004200 */
[C---:B------:R-:W-:Y:S08]  /*cbe0*/  HMMA.16816.F32 R148, R12.reuse, R20, R148 ;  /* 0x000000140c94723c */ /* 0x040ff00000001894 */
[C---:B------:R-:W-:Y:S01]  /*cbf0*/  HMMA.16816.F32 R152, R12.reuse, R22, R152 ;  /* 0x000000160c98723c */ /* 0x040fe20000001898 */
[----:B------:R-:W4:Y:S07]  /*cc00*/  LDSM.16.MT88.4 R20, [R252+0x5800] ;  /* 0x00580000fc14783b */ /* 0x000f2e0000004200 */
[C---:B------:R-:W-:Y:S08]  /*cc10*/  HMMA.16816.F32 R36, R12.reuse, R32, R36 ;  /* 0x000000200c24723c */ /* 0x040ff00000001824 */
[C---:B------:R-:W-:Y:S08]  /*cc20*/  HMMA.16816.F32 R40, R12.reuse, R34, R40 ;  /* 0x000000220c28723c */ /* 0x040ff00000001828 */
[C---:B--2---:R-:W-:Y:S08]  /*cc30*/  HMMA.16816.F32 R44, R12.reuse, R24, R44 ;  /* 0x000000180c2c723c */ /* 0x044ff0000000182c */
[C---:B------:R-:W-:Y:S01]  /*cc40*/  HMMA.16816.F32 R48, R12.reuse, R26, R48 ;  /* 0x0000001a0c30723c */ /* 0x040fe20000001830 */
[----:B------:R-:W-:Y:S07]  /*cc50*/  LDSM.16.MT88.4 R24, [R251+0x7800] ;  /* 0x00780000fb18783b */ /* 0x000fee0000004200 */
[C---:B-1----:R-:W-:Y:S08]  /*cc60*/  HMMA.16816.F32 R52, R12.reuse, R4, R52 ;  /* 0x000000040c34723c */ /* 0x042ff00000001834 */
[C---:B------:R-:W-:Y:S01]  /*cc70*/  HMMA.16816.F32 R56, R12.reuse, R6, R56 ;  /* 0x000000060c38723c */ /* 0x040fe20000001838 */
[----:B------:R-:W1:Y:S07]  /*cc80*/  LDSM.16.MT88.4 R4, [R182+0x5800] ;  /* 0x00580000b604783b */ /* 0x000e6e0000004200 */
[C---:B---3--:R-:W-:Y:S08]  /*cc90*/  HMMA.16816.F32 R60, R12.reuse, R8, R60 ;  /* 0x000000080c3c723c */ /* 0x048ff0000000183c */
[C---:B------:R-:W-:Y:S01]  /*cca0*/  HMMA.16816.F32 R64, R12.reuse, R10, R64 ;  /* 0x0000000a0c40723c */ /* 0x040fe20000001840 */
[----:B------:R-:W2:Y:S07]  /*ccb0*/  LDSM.16.MT88.4 R8, [R248+0x7800] ;  /* 0x00780000f808783b */ /* 0x000eae0000004200 */
[C---:B------:R-:W-:Y:S08]  /*ccc0*/  HMMA.16816.F32 R68, R12.reuse, R16, R68 ;  /* 0x000000100c44723c */ /* 0x040ff00000001844 */
[C---:B------:R-:W-:Y:S01]  /*ccd0*/  HMMA.16816.F32 R72, R12.reuse, R18, R72 ;  /* 0x000000120c48723c */ /* 0x040fe20000001848 */
[----:B------:R-:W3:Y:S07]  /*cce0*/  LDSM.16.MT88.4 R16, [R252+0x7800] ;  /* 0x00780000fc10783b */ /* 0x000eee0000004200 */
[C---:B----4-:R-:W-:Y:S08]  /*ccf0*/  HMMA.16816.F32 R76, R12.reuse, R20, R76 ;  /* 0x000000140c4c723c */ /* 0x050ff0000000184c */
[C---:B------:R-:W-:Y:S01]  /*cd00*/  HMMA.16816.F32 R80, R12.reuse, R22, R80 ;  /* 0x000000160c50723c */ /* 0x040fe20000001850 */
[----:B------:R-:W4:Y:S07]  /*cd10*/  LDSM.16.MT88.4 R20, [R182+0x7800] ;  /* 0x00780000b614783b */ /* 0x000f2e0000004200 */
[C---:B------:R-:W-:Y:S08]  /*cd20*/  HMMA.16816.F32 R84, R12.reuse, R28, R84 ;  /* 0x0000001c0c54723c */ /* 0x040ff00000001854 */
[C---:B------:R-:W-:Y:S08]  /*cd30*/  HMMA.16816.F32 R88, R12.reuse, R30, R88 ;  /* 0x0000001e0c58723c */ /* 0x040ff00000001858 */
[C---:B-1----:R-:W-:Y:S08]  /*cd40*/  HMMA.16816.F32 R92, R12.reuse, R4, R92 ;  /* 0x000000040c5c723c */ /* 0x042ff0000000185c */
[C---:B------:R-:W-:Y:S08]  /*cd50*/  HMMA.16816.F32 R96, R12.reuse, R6, R96 ;  /* 0x000000060c60723c */ /* 0x040ff00000001860 */
[C---:B--2---:R-:W-:Y:S08]  /*cd60*/  HMMA.16816.F32 R100, R12.reuse, R8, R100 ;  /* 0x000000080c64723c */ /* 0x044ff00000001864 */
[C---:B------:R-:W-:Y:S08]  /*cd70*/  HMMA.16816.F32 R104, R12.reuse, R10, R104 ;  /* 0x0000000a0c68723c */ /* 0x040ff00000001868 */
[C---:B---3--:R-:W-:Y:S08]  /*cd80*/  HMMA.16816.F32 R108, R12.reuse, R16, R108 ;  /* 0x000000100c6c723c */ /* 0x048ff0000000186c */
[C---:B------:R-:W-:Y:S08]  /*cd90*/  HMMA.16816.F32 R112, R12.reuse, R18, R112 ;  /* 0x000000120c70723c */ /* 0x040ff00000001870 */
[C---:B------:R-:W-:Y:S08]  /*cda0*/  HMMA.16816.F32 R116, R12.reuse, R24, R116 ;  /* 0x000000180c74723c */ /* 0x040ff00000001874 */
[C---:B------:R-:W-:Y:S08]  /*cdb0*/  HMMA.16816.F32 R120, R12.reuse, R26, R120 ;  /* 0x0000001a0c78723c */ /* 0x040ff00000001878 */
[C---:B----4-:R-:W-:Y:S08]  /*cdc0*/  HMMA.16816.F32 R124, R12.reuse, R20, R124 ;  /* 0x000000140c7c723c */ /* 0x050ff0000000187c */
[----:B------:R-:W-:Y:S01]  /*cdd0*/  HMMA.16816.F32 R128, R12, R22, R128 ;  /* 0x000000160c80723c */ /* 0x000fe20000001880 */
[----:B------:R-:W-:-:S07]  /*cde0*/  @P0 BRA `(.L_x_837) ;  /* 0xffffca6000000947 */ /* 0x000fce000383ffff */
.L_x_836:
[----:B------:R-:W-:Y:S07]  /*cdf0*/  @!UPT UIADD3 URZ, URZ, URZ, URZ ;  /* 0x0000003f3f3ff290 */ /* 0x000fee000fffe03f */
[----:B------:R-:W-:Y:S02]  /*ce00*/  MOV R7, 0x1f ;  /* 0x0000001f00077802 */ /* 0x000fe40000000f00 */
[----:B------:R-:W-:Y:S01]  /*ce10*/  MOV R6, 0xffffffff ;  /* 0xffffffff00067802 */ /* 0x000fe20000000f00 */
[----:B------:R-:W-:Y:S06]  /*ce20*/  BRA.DIV ~URZ, `(.L_x_838) ;  /* 0x00002a427f007947 */ /* 0x000fec000b800000 */
[----:B------:R-:W2:Y:S04]  /*ce30*/  LDL R2, [R1+0x84] ;  /* 0x0000840001027983 */ /* 0x000ea80000100800 */
[----:B--2---:R1:W2:Y:S02]  /*ce40*/  SHFL.BFLY PT, R0, R2, 0x2, 0x1f ;  /* 0x0c401f0002007f89 */ /* 0x0042a400000e0000 */
.L_x_852:
[----:B-1----:R-:W3:Y:S02]  /*ce50*/  LDL.LU R2, [R1+0x84] ;  /* 0x0000840001027983 */ /* 0x002ee40000300800 */
[----:B--23--:R-:W-:Y:S01]  /*ce60*/  FADD.FTZ R0, R0, R2 ;  /* 0x0000000200007221 */ /* 0x00cfe20000010000 */
[----:B------:R-:W-:Y:S05]  /*ce70*/  BRA.DIV ~URZ, `(.L_x_839) ;  /* 0x00002a527f007947 */ /* 0x000fea000b800000 */
[----:B------:R-:W2:Y:S04]  /*ce80*/  LDL.LU R5, [R1+0x88] ;  /* 0x0000880001057983 */ /* 0x000ea80000300800 */
[----:B------:R-:W1:Y:S02]  /*ce90*/  SHFL.BFLY PT, R2, R0, 0x1, 0x1f ;  /* 0x0c201f0000027f89 */ /* 0x000e6400000e0000 */
[----:B-1----:R-:W-:-:S02]  /*cea0*/  FADD.FTZ R0, R0, R2 ;  /* 0x0000000200007221 */ /* 0x002fc40000010000 */
[----:B--2---:R-:W1:Y:S02]  /*ceb0*/  SHFL.BFLY PT, R4, R5, 0x2, 0x1f ;  /* 0x0c401f0005047f89 */ /* 0x004e6400000e0000 */
[----:B-1----:R-:W-:-:S05]  /*cec0*/  FADD.FTZ R4, R4, R5 ;  /* 0x0000000504047221 */ /* 0x002fca0000010000 */
[----:B------:R1:W2:Y:S02]  /*ced0*/  SHFL.BFLY PT, R3, R4, 0x1, 0x1f ;  /* 0x0c201f0004037f89 */ /* 0x0002a400000e0000 */
.L_x_853:
        /* <DEDUP_REMOVED lines=30> */
[C---:B-----5:R-:W-:Y:S02]  /*d0c0*/  FMUL.FTZ R168, R2.reuse, R40 ;  /* 0x0000002802a87220 */ /* 0x060fe40000410000 */
        /* <DEDUP_REMOVED lines=118> */
.L_x_831:
[----:B--2---:R2:W5:Y:S01]  /*d830*/  LDL R7, [R1+0xb4] ;  /* 0x0000b40001077983 */ /* 0x0045620000100800 */
[----:B------:R-:W-:Y:S03]  /*d840*/  BSSY B0, `(.L_x_840) ;  /* 0x0000012000007945 */ /* 0x000fe60003800000 */
[----:B------:R-:W3:Y:S02]  /*d850*/  S2R R6, SR_TID.X ;  /* 0x0000000000067919 */ /* 0x000ee40000002100 */
[----:B---3--:R-:W-:-:S13]  /*d860*/  LOP3.LUT P6, RZ, R6, 0xff, RZ, 0xc0, !PT ;  /* 0x000000ff06ff7812 */ /* 0x008fda00078cc0ff */
[----:B------:R-:W-:Y:S05]  /*d870*/  @P6 BRA `(.L_x_841) ;  /* 0x000000e000006947 */ /* 0x000fea0003800000 */
[----:B--2---:R-:W2:Y:S01]  /*d880*/  S2R R4, SR_LANEID ;  /* 0x0000000000047919 */ /* 0x004ea20000000000 */
        /* <DEDUP_REMOVED lines=11> */
[----:B---3-5:R-:W-:-:S05]  /*d940*/  IADD3 R7, R3, c[0x0][0xc], R2 ;  /* 0x0000030003077a10 */ /* 0x028fca0007ffe002 */
[----:B------:R2:W-:Y:S02]  /*d950*/  STL [R1+0xb4], R7 ;  /* 0x0000b40701007387 */ /* 0x0005e40000100800 */
.L_x_841:
[----:B--2---:R-:W-:Y:S05]  /*d960*/  BSYNC B0 ;  /* 0x0000000000007941 */ /* 0x004fea0003800000 */
.L_x_840:
[----:B------:R-:W-:Y:S01]  /*d970*/  PRMT R0, R0, 0x9910, RZ ;  /* 0x0000991000007816 */ /* 0x000fe200000000ff */
[----:B------:R-:W-:Y:S01]  /*d980*/  BSSY B1, `(.L_x_842) ;  /* 0x00001da000017945 */ /* 0x000fe20003800000 */
[----:B-----5:R-:W-:Y:S01]  /*d990*/  IMAD.MOV.U32 R156, RZ, RZ, R7 ;  /* 0x000000ffff9c7224 */ /* 0x020fe200078e0007 */
[----:B------:R-:W-:Y:S01]  /*d9a0*/  MOV R186, 0x1f ;  /* 0x0000001f00ba7802 */ /* 0x000fe20000000f00 */
[----:B------:R-:W-:Y:S01]  /*d9b0*/  IMAD.MOV.U32 R187, RZ, RZ, RZ ;  /* 0x000000ffffbb7224 */ /* 0x000fe200078e00ff */
[----:B------:R-:W-:Y:S01]  /*d9c0*/  ISETP.NE.AND P0, PT, R0, RZ, PT ;  /* 0x000000ff0000720c */ /* 0x000fe20003f05270 */
[----:B------:R-:W-:-:S12]  /*d9d0*/  IMAD.MOV.U32 R157, RZ, RZ, -0x1 ;  /* 0xffffffffff9d7424 */ /* 0x000fd800078e00ff */
[----:B------:R-:W-:Y:S05]  /*d9e0*/  @!P0 BRA `(.L_x_843) ;  /* 0x00001a7000008947 */ /* 0x000fea0003800000 */
[----:B------:R-:W-:Y:S01]  /*d9f0*/  WARPSYNC 0xffffffff ;  /* 0xffffffff00007948 */ /* 0x000fe20003800000 */
[----:B------:R-:W-:Y:S06]  /*da00*/  BAR.SYNC.DEFER_BLOCKING 0x1, 0x100 ;  /* 0x0044000000007b1d */ /* 0x000fec0000010000 */
[----:B------:R-:W-:Y:S05]  /*da10*/  BRA.CONV ~URZ, `(.L_x_844) ;  /* 0x000000537f007947 */ /* 0x000fea000b800000 */
[----:B------:R-:W-:Y:S02]  /*da20*/  SHF.R.S32.HI R0, RZ, 0x1f, R6 ;  /* 0x0000001fff007819 */ /* 0x000fe40000011406 */
[----:B------:R-:W-:Y:S02]  /*da30*/  MOV R2, 0xda70 ;  /* 0x0000da7000027802 */ /* 0x000fe40000000f00 */
[----:B------:R-:W-:-:S04]  /*da40*/  LEA.HI R0, R0, R6, RZ, 0x7 ;  /* 0x0000000600007211 */ /* 0x000fc800078f38ff */
[----:B------:R-:W-:Y:S02]  /*da50*/  SHF.R.S32.HI R0, RZ, 0x7, R0 ;  /* 0x00000007ff007819 */ /* 0x000fe40000011400 */
[----:B-1----:R-:W-:Y:S05]  /*da60*/  CALL.REL.NOINC `($__internal_17_$__cuda_sm70_shflsync_idx_p) ;  /* 0x0000200000007944 */ /* 0x002fea0003c00000 */
.L_x_844:
[----:B------:R-:W3:Y:S04]  /*da70*/  LDL R8, [R1+0x108] ;  /* 0x0001080001087983 */ /* 0x000ee80000100800 */
[----:B------:R-:W4:Y:S04]  /*da80*/  LDL.LU R5, [R1+0x98] ;  /* 0x0000980001057983 */ /* 0x000f280000300800 */
[----:B-12---:R-:W2:Y:S04]  /*da90*/  LDL.LU R11, [R1+0x9c] ;  /* 0x00009c00010b7983 */ /* 0x006ea80000300800 */
[----:B------:R-:W2:Y:S04]  /*daa0*/  LDL.LU R17, [R1+0xa0] ;  /* 0x0000a00001117983 */ /* 0x000ea80000300800 */
[----:B------:R-:W3:Y:S01]  /*dab0*/  LDL.LU R19, [R1+0xb0] ;  /* 0x0000b00001137983 */ /* 0x000ee20000300800 */
[----:B------:R-:W-:-:S03]  /*dac0*/  IMAD.MOV.U32 R3, RZ, RZ, 0x1 ;  /* 0x00000001ff037424 */ /* 0x000fc600078e00ff */
[----:B------:R-:W3:Y:S02]  /*dad0*/  LDL R18, [R1+0x110] ;  /* 0x0001100001127983 */ /* 0x000ee40000100800 */
[----:B------:R-:W-:Y:S02]  /*dae0*/  ISETP.NE.AND P1, PT, R3, c[0x0][0x4e8], PT ;  /* 0x00013a0003007a0c */ /* 0x000fe40003f25270 */
[----:B------:R-:W3:Y:S04]  /*daf0*/  LDL R205, [R1+0x94] ;  /* 0x0000940001cd7983 */ /* 0x000ee80000100800 */
[----:B------:R-:W3:Y:S04]  /*db00*/  LDL R204, [R1+0xb8] ;  /* 0x0000b80001cc7983 */ /* 0x000ee80000100800 */
[----:B------:R1:W5:Y:S04]  /*db10*/  LDL R203, [R1+0x104] ;  /* 0x0001040001cb7983 */ /* 0x0003680000100800 */
        /* <DEDUP_REMOVED lines=15> */
[----:B------:R-:W1:Y:S01]  /*dc10*/  S2R R20, SR_TID.X ;  /* 0x0000000000147919 */ /* 0x000e620000002100 */
[----:B------:R-:W-:-:S02]  /*dc20*/  ULDC UR5, c[0x0][0x4e8] ;  /* 0x00013a0000057ab9 */ /* 0x000fc40000000800 */
[----:B------:R-:W-:Y:S02]  /*dc30*/  ULDC UR4, c[0x0][0x388] ;  /* 0x0000e20000047ab9 */ /* 0x000fe40000000800 */
[----:B------:R-:W-:Y:S01]  /*dc40*/  UIMAD UR4, UR5, UR4, URZ ;  /* 0x00000004050472a4 */ /* 0x000fe2000f8e023f */
[----:B------:R-:W-:Y:S01]  /*dc50*/  BSSY B0, `(.L_x_845) ;  /* 0x00000fc000007945 */ /* 0x000fe20003800000 */
[----:B----4-:R-:W-:Y:S01]  /*dc60*/  SHF.R.S32.HI R0, RZ, 0x1f, R5 ;  /* 0x0000001fff007819 */ /* 0x010fe20000011405 */
[----:B------:R-:W-:-:S04]  /*dc70*/  IMAD.WIDE.U32 R6, R5, c[0x0][0x4d0], RZ ;  /* 0x0001340005067a25 */ /* 0x000fc800078e00ff */
[C---:B------:R-:W-:Y:S02]  /*dc80*/  IMAD R2, R0.reuse, c[0x0][0x4d0], RZ ;  /* 0x0001340000027a24 */ /* 0x040fe400078e02ff */
[----:B------:R-:W-:Y:S02]  /*dc90*/  IMAD R4, R0, c[0x0][0x438], RZ ;  /* 0x00010e0000047a24 */ /* 0x000fe400078e02ff */
[----:B------:R-:W-:Y:S01]  /*dca0*/  IMAD R3, R5, c[0x0][0x4d4], R2 ;  /* 0x0001350005037a24 */ /* 0x000fe200078e0202 */
[----:B--2---:R-:W-:Y:S01]  /*dcb0*/  SHF.R.S32.HI R2, RZ, 0x1f, R11 ;  /* 0x0000001fff027819 */ /* 0x004fe2000001140b */
[----:B---3--:R-:W-:Y:S02]  /*dcc0*/  IMAD.IADD R0, R8, 0x1, R19 ;  /* 0x0000000108007824 */ /* 0x008fe400078e0213 */
[----:B------:R-:W-:Y:S02]  /*dcd0*/  IMAD.IADD R7, R7, 0x1, R3 ;  /* 0x0000000107077824 */ /* 0x000fe400078e0203 */
[----:B------:R-:W-:-:S02]  /*dce0*/  IMAD R9, R2, c[0x0][0x4d8], RZ ;  /* 0x0001360002097a24 */ /* 0x000fc400078e02ff */
[----:B------:R-:W-:-:S04]  /*dcf0*/  @P1 IMAD.HI.U32 R10, R0, c[0x0][0x4ec], RZ ;  /* 0x00013b00000a1a27 */ /* 0x000fc800078e00ff */
[----:B------:R-:W-:Y:S02]  /*dd00*/  IMAD R8, R5, c[0x0][0x43c], R4 ;  /* 0x00010f0005087a24 */ /* 0x000fe400078e0204 */
[----:B------:R-:W-:Y:S01]  /*dd10*/  IMAD.MOV.U32 R3, RZ, RZ, R0 ;  /* 0x000000ffff037224 */ /* 0x000fe200078e0000 */
[----:B------:R-:W-:Y:S01]  /*dd20*/  @P1 SHF.R.U32.HI R3, RZ, c[0x0][0x4f0], R10 ;  /* 0x00013c00ff031a19 */ /* 0x000fe2000001160a */
[C---:B------:R-:W-:Y:S02]  /*dd30*/  IMAD R9, R11.reuse, c[0x0][0x4dc], R9 ;  /* 0x000137000b097a24 */ /* 0x040fe400078e0209 */
[----:B------:R-:W-:-:S04]  /*dd40*/  IMAD.WIDE.U32 R6, R11, c[0x0][0x4d8], R6 ;  /* 0x000136000b067a25 */ /* 0x000fc800078e0006 */
[----:B------:R-:W-:-:S04]  /*dd50*/  IMAD.WIDE.U32 R4, R5, c[0x0][0x438], RZ ;  /* 0x00010e0005047a25 */ /* 0x000fc800078e00ff */
[----:B------:R-:W-:Y:S01]  /*dd60*/  IMAD.IADD R7, R7, 0x1, R9 ;  /* 0x0000000107077824 */ /* 0x000fe200078e0209 */
[----:B------:R-:W-:Y:S01]  /*dd70*/  SHF.R.S32.HI R9, RZ, 0x1f, R17 ;  /* 0x0000001fff097819 */ /* 0x000fe20000011411 */
[----:B------:R-:W-:Y:S02]  /*dd80*/  IMAD.IADD R5, R5, 0x1, R8 ;  /* 0x0000000105057824 */ /* 0x000fe400078e0208 */
[----:B------:R-:W-:Y:S02]  /*dd90*/  IMAD.MOV R8, RZ, RZ, -R3 ;  /* 0x000000ffff087224 */ /* 0x000fe400078e0a03 */
[----:B------:R-:W-:Y:S02]  /*dda0*/  IMAD R2, R2, c[0x0][0x440], RZ ;  /* 0x0001100002027a24 */ /* 0x000fe400078e02ff */
[----:B------:R-:W-:Y:S02]  /*ddb0*/  IMAD R10, R9, c[0x0][0x4e0], RZ ;  /* 0x00013800090a7a24 */ /* 0x000fe400078e02ff */
[----:B------:R-:W-:-:S02]  /*ddc0*/  IMAD R8, R8, c[0x0][0x4e8], R0 ;  /* 0x00013a0008087a24 */ /* 0x000fc400078e0200 */
[----:B------:R-:W-:Y:S01]  /*ddd0*/  IMAD.WIDE.U32 R6, R17, c[0x0][0x4e0], R6 ;  /* 0x0001380011067a25 */ /* 0x000fe200078e0006 */
[----:B------:R-:W-:-:S03]  /*dde0*/  SHF.R.S32.HI R12, RZ, 0x1f, R3 ;  /* 0x0000001fff0c7819 */ /* 0x000fc60000011403 */
[C---:B------:R-:W-:Y:S02]  /*ddf0*/  IMAD R14, R11.reuse, c[0x0][0x444], R2 ;  /* 0x000111000b0e7a24 */ /* 0x040fe400078e0202 */
[----:B------:R-:W-:Y:S01]  /*de00*/  IMAD.WIDE.U32 R4, R11, c[0x0][0x440], R4 ;  /* 0x000110000b047a25 */ /* 0x000fe200078e0004 */
[----:B------:R-:W-:Y:S02]  /*de10*/  SHF.R.S32.HI R13, RZ, 0x1f, R8 ;  /* 0x0000001fff0d7819 */ /* 0x000fe40000011408 */
[----:B------:R-:W-:Y:S01]  /*de20*/  IADD3 R6, P0, R3, R6, RZ ;  /* 0x0000000603067210 */ /* 0x000fe20007f1e0ff */
[----:B------:R-:W-:Y:S02]  /*de30*/  IMAD R11, R17, c[0x0][0x4e4], R10 ;  /* 0x00013900110b7a24 */ /* 0x000fe400078e020a */
[----:B------:R-:W-:-:S03]  /*de40*/  @P1 IMAD.HI.U32 R10, R0, c[0x0][0x4ec], RZ ;  /* 0x00013b00000a1a27 */ /* 0x000fc600078e00ff */
[----:B------:R-:W-:Y:S01]  /*de50*/  IADD3.X R7, R12, R7, R11, P0, !PT ;  /* 0x000000070c077210 */ /* 0x000fe200007fe40b */
[----:B------:R-:W-:Y:S02]  /*de60*/  IMAD R9, R9, c[0x0][0x448], RZ ;  /* 0x0001120009097a24 */ /* 0x000fe400078e02ff */
[----:B------:R-:W-:Y:S01]  /*de70*/  IMAD.MOV.U32 R2, RZ, RZ, R0 ;  /* 0x000000ffff027224 */ /* 0x000fe200078e0000 */
[----:B------:R-:W-:Y:S01]  /*de80*/  @P1 SHF.R.U32.HI R2, RZ, c[0x0][0x4f0], R10 ;  /* 0x00013c00ff021a19 */ /* 0x000fe2000001160a */
[----:B------:R-:W-:Y:S02]  /*de90*/  IMAD.IADD R5, R5, 0x1, R14 ;  /* 0x0000000105057824 */ /* 0x000fe400078e020e */
[----:B------:R-:W-:Y:S02]  /*dea0*/  IMAD R3, R13, c[0x0][0x4c8], RZ ;  /* 0x000132000d037a24 */ /* 0x000fe400078e02ff */
[C---:B------:R-:W-:Y:S02]  /*deb0*/  IMAD R10, R17.reuse, c[0x0][0x44c], R9 ;  /* 0x00011300110a7a24 */ /* 0x040fe400078e0209 */
[----:B------:R-:W-:Y:S01]  /*dec0*/  IMAD.WIDE.U32 R4, R17, c[0x0][0x448], R4 ;  /* 0x0001120011047a25 */ /* 0x000fe200078e0004 */
[----:B-1----:R-:W-:-:S03]  /*ded0*/  SHF.R.S32.HI R17, RZ, 0x1f, R20 ;  /* 0x0000001fff117819 */ /* 0x002fc60000011414 */
[C---:B------:R-:W-:Y:S02]  /*dee0*/  IMAD R9, R8.reuse, c[0x0][0x4cc], R3 ;  /* 0x0001330008097a24 */ /* 0x040fe400078e0203 */
[----:B------:R-:W-:Y:S01]  /*def0*/  IMAD.WIDE.U32 R6, R8, c[0x0][0x4c8], R6 ;  /* 0x0001320008067a25 */ /* 0x000fe200078e0006 */
[----:B------:R-:W-:-:S03]  /*df00*/  SHF.R.S32.HI R8, RZ, 0x1f, R2 ;  /* 0x0000001fff087819 */ /* 0x000fc60000011402 */
[----:B------:R-:W-:Y:S02]  /*df10*/  IMAD.MOV R3, RZ, RZ, -R2 ;  /* 0x000000ffff037224 */ /* 0x000fe400078e0a02 */
[----:B------:R-:W-:Y:S01]  /*df20*/  IMAD.IADD R5, R5, 0x1, R10 ;  /* 0x0000000105057824 */ /* 0x000fe200078e020a */
[----:B------:R-:W-:Y:S01]  /*df30*/  LEA R10, P0, R6, c[0x0][0x4a8], 0x2 ;  /* 0x00012a00060a7a11 */ /* 0x000fe200078010ff */
[----:B------:R-:W-:Y:S01]  /*df40*/  IMAD.IADD R9, R7, 0x1, R9 ;  /* 0x0000000107097824 */ /* 0x000fe200078e0209 */
[----:B------:R-:W-:Y:S01]  /*df50*/  LEA.HI R17, R17, R20, RZ, 0x5 ;  /* 0x0000001411117211 */ /* 0x000fe200078f28ff */
[----:B------:R-:W-:Y:S02]  /*df60*/  IMAD R7, R3, c[0x0][0x4e8], R0 ;  /* 0x00013a0003077a24 */ /* 0x000fe400078e0200 */
[----:B------:R-:W-:Y:S01]  /*df70*/  IMAD R0, R8, c[0x0][0x430], RZ ;  /* 0x00010c0008007a24 */ /* 0x000fe200078e02ff */
[----:B------:R-:W-:Y:S02]  /*df80*/  LEA.HI.X R6, R6, c[0x0][0x4ac], R9, 0x2, P0 ;  /* 0x00012b0006067a11 */ /* 0x000fe400000f1409 */
[----:B------:R-:W-:Y:S01]  /*df90*/  LOP3.LUT R17, R17, 0xffffffe0, RZ, 0xc0, !PT ;  /* 0xffffffe011117812 */ /* 0x000fe200078ec0ff */
[----:B------:R-:W-:-:S02]  /*dfa0*/  IMAD R0, R2, c[0x0][0x434], R0 ;  /* 0x00010d0002007a24 */ /* 0x000fc400078e0200 */
[----:B------:R-:W-:Y:S01]  /*dfb0*/  IMAD.WIDE.U32 R2, R2, c[0x0][0x430], R4 ;  /* 0x00010c0002027a25 */ /* 0x000fe200078e0004 */
[----:B------:R-:W-:Y:S04]  /*dfc0*/  SHFL.IDX PT, R8, R10, RZ, 0x1c1f ;  /* 0x001c1fff0a087589 */ /* 0x000fe800000e0000 */
[----:B------:R-:W1:Y:S01]  /*dfd0*/  SHFL.IDX PT, R9, R6, RZ, 0x1c1f ;  /* 0x001c1fff06097589 */ /* 0x000e6200000e0000 */
[----:B------:R-:W-:Y:S02]  /*dfe0*/  IMAD.IADD R17, R20, 0x1, -R17 ;  /* 0x0000000114117824 */ /* 0x000fe400078e0a11 */
[----:B------:R-:W-:Y:S01]  /*dff0*/  IMAD.IADD R3, R3, 0x1, R0 ;  /* 0x0000000103037824 */ /* 0x000fe200078e0200 */
[----:B------:R-:W-:Y:S01]  /*e000*/  SHFL.IDX PT, R4, R10, 0x1, 0x1c1f ;  /* 0x003c1f000a047f89 */ /* 0x000fe200000e0000 */
[----:B------:R-:W-:-:S03]  /*e010*/  IMAD.IADD R0, R18, 0x1, R19 ;  /* 0x0000000112007824 */ /* 0x000fc600078e0213 */
[----:B------:R2:W3:Y:S01]  /*e020*/  SHFL.IDX PT, R5, R6, 0x1, 0x1c1f ;  /* 0x003c1f0006057f89 */ /* 0x0004e200000e0000 */
[----:B------:R-:W-:Y:S01]  /*e030*/  LOP3.LUT P3, RZ, R17, 0x3, RZ, 0xc0, !PT ;  /* 0x0000000311ff7812 */ /* 0x000fe2000786c0ff */
[----:B------:R-:W-:-:S03]  /*e040*/  IMAD.WIDE.U32 R2, R7, c[0x0][0x428], R2 ;  /* 0x00010a0007027a25 */ /* 0x000fc600078e0002 */
[C---:B------:R-:W-:Y:S02]  /*e050*/  ISETP.GE.OR P4, PT, R0.reuse, UR4, P3 ;  /* 0x0000000400007c0c */ /* 0x040fe40009f86670 */
[----:B------:R-:W-:Y:S02]  /*e060*/  ISETP.GE.AND P1, PT, R0, UR4, PT ;  /* 0x0000000400007c0c */ /* 0x000fe4000bf26270 */
[----:B--2---:R-:W-:-:S05]  /*e070*/  SHF.R.S32.HI R6, RZ, 0x1f, R7 ;  /* 0x0000001fff067819 */ /* 0x004fca0000011407 */
[----:B------:R-:W-:Y:S01]  /*e080*/  IMAD R10, R6, c[0x0][0x428], RZ ;  /* 0x00010a00060a7a24 */ /* 0x000fe200078e02ff */
[----:B------:R-:W-:-:S03]  /*e090*/  IADD3 R6, R0, 0x8, RZ ;  /* 0x0000000800067810 */ /* 0x000fc60007ffe0ff */
[----:B------:R-:W-:Y:S01]  /*e0a0*/  IMAD R10, R7, c[0x0][0x42c], R10 ;  /* 0x00010b00070a7a24 */ /* 0x000fe200078e020a */
[----:B------:R-:W-:Y:S02]  /*e0b0*/  ISETP.GE.OR P3, PT, R6, UR4, P3 ;  /* 0x0000000406007c0c */ /* 0x000fe40009f66670 */
[C---:B------:R-:W-:Y:S01]  /*e0c0*/  LEA R36, P2, R2.reuse, c[0x0][0x400], 0x2 ;  /* 0x0001000002247a11 */ /* 0x040fe200078410ff */
[----:B------:R-:W-:Y:S01]  /*e0d0*/  IMAD.IADD R3, R3, 0x1, R10 ;  /* 0x0000000103037824 */ /* 0x000fe200078e020a */
[----:B-1----:R1:W-:Y:S04]  /*e0e0*/  @!P4 ST.E [R8.64], R16 ;  /* 0x000000100800c985 */ /* 0x0023e8000c101906 */
[----:B------:R-:W-:Y:S02]  /*e0f0*/  LEA.HI.X R31, R2, c[0x0][0x404], R3, 0x2, P2 ;  /* 0x00010100021f7a11 */ /* 0x000fe400010f1403 */
[C---:B------:R-:W-:Y:S01]  /*e100*/  IADD3 R10, R205.reuse, 0x8, RZ ;  /* 0x00000008cd0a7810 */ /* 0x040fe20007ffe0ff */
[----:B------:R-:W2:Y:S01]  /*e110*/  SHFL.IDX PT, R2, R36, RZ, 0x1c1f ;  /* 0x001c1fff24027589 */ /* 0x000ea200000e0000 */
[----:B------:R-:W-:-:S02]  /*e120*/  IADD3 R0, R205, 0x10, RZ ;  /* 0x00000010cd007810 */ /* 0x000fc40007ffe0ff */
[C---:B------:R-:W-:Y:S01]  /*e130*/  IADD3 R11, R205.reuse, 0x18, RZ ;  /* 0x00000018cd0b7810 */ /* 0x040fe20007ffe0ff */
[----:B---3--:R3:W-:Y:S01]  /*e140*/  @!P3 ST.E [R4.64], R15 ;  /* 0x0000000f0400b985 */ /* 0x0087e2000c101906 */
[C---:B------:R-:W-:Y:S02]  /*e150*/  IADD3 R12, R205.reuse, 0x20, RZ ;  /* 0x00000020cd0c7810 */ /* 0x040fe40007ffe0ff */
[C---:B------:R-:W-:Y:S01]  /*e160*/  IADD3 R13, R205.reuse, 0x28, RZ ;  /* 0x00000028cd0d7810 */ /* 0x040fe20007ffe0ff */
[----:B------:R4:W2:Y:S01]  /*e170*/  SHFL.IDX PT, R3, R31, RZ, 0x1c1f ;  /* 0x001c1fff1f037589 */ /* 0x0008a200000e0000 */
[C---:B------:R-:W-:Y:S02]  /*e180*/  IADD3 R14, R205.reuse, 0x30, RZ ;  /* 0x00000030cd0e7810 */ /* 0x040fe40007ffe0ff */
[C---:B------:R-:W-:Y:S02]  /*e190*/  IADD3 R18, R205.reuse, 0x48, RZ ;  /* 0x00000048cd127810 */ /* 0x040fe40007ffe0ff */
[----:B------:R-:W-:-:S02]  /*e1a0*/  IADD3 R17, R205, 0x50, RZ ;  /* 0x00000050cd117810 */ /* 0x000fc40007ffe0ff */
[C---:B------:R-:W-:Y:S02]  /*e1b0*/  IADD3 R19, R205.reuse, 0x58, RZ ;  /* 0x00000058cd137810 */ /* 0x040fe40007ffe0ff */
[C---:B------:R-:W-:Y:S02]  /*e1c0*/  IADD3 R20, R205.reuse, 0x60, RZ ;  /* 0x00000060cd147810 */ /* 0x040fe40007ffe0ff */
[C---:B------:R-:W-:Y:S02]  /*e1d0*/  IADD3 R21, R205.reuse, 0x68, RZ ;  /* 0x00000068cd157810 */ /* 0x040fe40007ffe0ff */
[C---:B-1----:R-:W-:Y:S02]  /*e1e0*/  IADD3 R16, R205.reuse, 0x40, RZ ;  /* 0x00000040cd107810 */ /* 0x042fe40007ffe0ff */
[C---:B------:R-:W-:Y:S02]  /*e1f0*/  IADD3 R22, R205.reuse, 0x70, RZ ;  /* 0x00000070cd167810 */ /* 0x040fe40007ffe0ff */
[----:B------:R-:W-:-:S02]  /*e200*/  IADD3 R23, R205, 0x78, RZ ;  /* 0x00000078cd177810 */ /* 0x000fc40007ffe0ff */
[C---:B------:R-:W-:Y:S02]  /*e210*/  IADD3 R24, R205.reuse, 0x80, RZ ;  /* 0x00000080cd187810 */ /* 0x040fe40007ffe0ff */
[C---:B------:R-:W-:Y:S02]  /*e220*/  IADD3 R26, R205.reuse, 0x88, RZ ;  /* 0x00000088cd1a7810 */ /* 0x040fe40007ffe0ff */
[C---:B---3--:R-:W-:Y:S02]  /*e230*/  IADD3 R15, R205.reuse, 0x38, RZ ;  /* 0x00000038cd0f7810 */ /* 0x048fe40007ffe0ff */
[C---:B------:R-:W-:Y:S02]  /*e240*/  IADD3 R25, R205.reuse, 0x90, RZ ;  /* 0x00000090cd197810 */ /* 0x040fe40007ffe0ff */
[C---:B------:R-:W-:Y:S02]  /*e250*/  IADD3 R27, R205.reuse, 0x98, RZ ;  /* 0x00000098cd1b7810 */ /* 0x040fe40007ffe0ff */
[----:B------:R-:W-:-:S02]  /*e260*/  IADD3 R28, R205, 0xa0, RZ ;  /* 0x000000a0cd1c7810 */ /* 0x000fc40007ffe0ff */
[C---:B------:R-:W-:Y:S02]  /*e270*/  IADD3 R30, R205.reuse, 0xa8, RZ ;  /* 0x000000a8cd1e7810 */ /* 0x040fe40007ffe0ff */
[----:B------:R-:W-:Y:S02]  /*e280*/  IADD3 R29, R205, 0xb0, RZ ;  /* 0x000000b0cd1d7810 */ /* 0x000fe40007ffe0ff */
[----:B------:R-:W-:Y:S02]  /*e290*/  ISETP.GE.AND P0, PT, R6, UR4, PT ;  /* 0x0000000406007c0c */ /* 0x000fe4000bf06270 */
        /* <DEDUP_REMOVED lines=22> */
[----:B------:R-:W-:Y:S01]  /*e400*/  SHF.R.S32.HI R53, RZ, 0x1f, R29 ;  /* 0x0000001fff357819 */ /* 0x000fe2000001141d */
[----:B------:R-:W-:Y:S05]  /*e410*/  @P1 BRA `(.L_x_846) ;  /* 0x000007f000001947 */ /* 0x000fea0003800000 */
[----:B--2-4-:R-:W-:Y:S02]  /*e420*/  ISETP.GE.AND P1, PT, R205, c[0x0][0x3c8], PT ;  /* 0x0000f200cd007a0c */ /* 0x014fe40003f26270 */
[----:B------:R-:W-:Y:S02]  /*e430*/  ISETP.GE.AND P3, PT, R10, c[0x0][0x3c8], PT ;  /* 0x0000f2000a007a0c */ /* 0x000fe40003f66270 */
[----:B------:R-:W-:Y:S02]  /*e440*/  ISETP.GE.AND P2, PT, R0, c[0x0][0x3c8], PT ;  /* 0x0000f20000007a0c */ /* 0x000fe40003f46270 */
[----:B------:R-:W-:Y:S02]  /*e450*/  ISETP.GE.AND P5, PT, R12, c[0x0][0x3c8], PT ;  /* 0x0000f2000c007a0c */ /* 0x000fe40003fa6270 */
[----:B------:R-:W-:-:S05]  /*e460*/  ISETP.GE.AND P4, PT, R14, c[0x0][0x3c8], PT ;  /* 0x0000f2000e007a0c */ /* 0x000fca0003f86270 */
[----:B------:R-:W-:-:S05]  /*e470*/  @!P1 IMAD.WIDE R4, R205, 0x4, R2 ;  /* 0x00000004cd049825 */ /* 0x000fca00078e0202 */
[----:B------:R1:W-:Y:S02]  /*e480*/  @!P1 ST.E.64 [R4.64], R160 ;  /* 0x000000a004009985 */ /* 0x0003e4000c101b06 */
[----:B-1----:R-:W-:-:S04]  /*e490*/  @!P3 LEA R4, P1, R10, R2, 0x2 ;  /* 0x000000020a04b211 */ /* 0x002fc800078210ff */
[----:B------:R-:W-:-:S05]  /*e4a0*/  @!P3 LEA.HI.X R5, R10, R3, R33, 0x2, P1 ;  /* 0x000000030a05b211 */ /* 0x000fca00008f1421 */
[----:B------:R1:W-:Y:S01]  /*e4b0*/  @!P3 ST.E.64 [R4.64], R164 ;  /* 0x000000a40400b985 */ /* 0x0003e2000c101b06 */
[----:B------:R-:W-:Y:S02]  /*e4c0*/  ISETP.GE.AND P3, PT, R11, c[0x0][0x3c8], PT ;  /* 0x0000f2000b007a0c */ /* 0x000fe40003f66270 */
[----:B-1----:R-:W-:-:S04]  /*e4d0*/  @!P2 LEA R4, P1, R0, R2, 0x2 ;  /* 0x000000020004a211 */ /* 0x002fc800078210ff */
[----:B------:R-:W-:Y:S02]  /*e4e0*/  @!P2 LEA.HI.X R5, R0, R3, R32, 0x2, P1 ;  /* 0x000000030005a211 */ /* 0x000fe400008f1420 */
[----:B------:R-:W-:-:S03]  /*e4f0*/  ISETP.GE.AND P1, PT, R13, c[0x0][0x3c8], PT ;  /* 0x0000f2000d007a0c */ /* 0x000fc60003f26270 */
[----:B------:R1:W-:Y:S02]  /*e500*/  @!P2 ST.E.64 [R4.64], R132 ;  /* 0x000000840400a985 */ /* 0x0003e4000c101b06 */
[----:B-1----:R-:W-:-:S04]  /*e510*/  @!P3 LEA R4, P2, R11, R2, 0x2 ;  /* 0x000000020b04b211 */ /* 0x002fc800078410ff */
[----:B------:R-:W-:-:S05]  /*e520*/  @!P3 LEA.HI.X R5, R11, R3, R34, 0x2, P2 ;  /* 0x000000030b05b211 */ /* 0x000fca00010f1422 */
[----:B------:R1:W-:Y:S01]  /*e530*/  @!P3 ST.E.64 [R4.64], R136 ;  /* 0x000000880400b985 */ /* 0x0003e2000c101b06 */
[----:B------:R-:W-:-:S04]  /*e540*/  @!P1 LEA R6, P3, R13, R2, 0x2 ;  /* 0x000000020d069211 */ /* 0x000fc800078610ff */
[----:B------:R-:W-:Y:S02]  /*e550*/  @!P1 LEA.HI.X R7, R13, R3, R37, 0x2, P3 ;  /* 0x000000030d079211 */ /* 0x000fe400018f1425 */
[----:B-1----:R-:W-:-:S04]  /*e560*/  @!P5 LEA R4, P2, R12, R2, 0x2 ;  /* 0x000000020c04d211 */ /* 0x002fc800078410ff */
[----:B------:R-:W-:Y:S02]  /*e570*/  @!P5 LEA.HI.X R5, R12, R3, R35, 0x2, P2 ;  /* 0x000000030c05d211 */ /* 0x000fe400010f1423 */
[----:B------:R-:W-:-:S03]  /*e580*/  ISETP.GE.AND P2, PT, R15, c[0x0][0x3c8], PT ;  /* 0x0000f2000f007a0c */ /* 0x000fc60003f46270 */
[----:B------:R1:W-:Y:S01]  /*e590*/  @!P5 ST.E.64 [R4.64], R140 ;  /* 0x0000008c0400d985 */ /* 0x0003e2000c101b06 */
[----:B------:R-:W-:-:S03]  /*e5a0*/  ISETP.GE.AND P5, PT, R16, c[0x0][0x3c8], PT ;  /* 0x0000f20010007a0c */ /* 0x000fc60003fa6270 */
[----:B------:R2:W-:Y:S01]  /*e5b0*/  @!P1 ST.E.64 [R6.64], R144 ;  /* 0x0000009006009985 */ /* 0x0005e2000c101b06 */
[----:B------:R-:W-:Y:S02]  /*e5c0*/  ISETP.GE.AND P1, PT, R18, c[0x0][0x3c8], PT ;  /* 0x0000f20012007a0c */ /* 0x000fe40003f26270 */
[----:B-1----:R-:W-:-:S04]  /*e5d0*/  @!P4 LEA R4, P3, R14, R2, 0x2 ;  /* 0x000000020e04c211 */ /* 0x002fc800078610ff */
[----:B------:R-:W-:Y:S02]  /*e5e0*/  @!P4 LEA.HI.X R5, R14, R3, R38, 0x2, P3 ;  /* 0x000000030e05c211 */ /* 0x000fe400018f1426 */
[----:B--2---:R-:W-:-:S03]  /*e5f0*/  @!P2 LEA R6, P3, R15, R2, 0x2 ;  /* 0x000000020f06a211 */ /* 0x004fc600078610ff */
[----:B------:R1:W-:Y:S01]  /*e600*/  @!P4 ST.E.64 [R4.64], R148 ;  /* 0x000000940400c985 */ /* 0x0003e2000c101b06 */
[----:B------:R-:W-:Y:S02]  /*e610*/  @!P2 LEA.HI.X R7, R15, R3, R39, 0x2, P3 ;  /* 0x000000030f07a211 */ /* 0x000fe400018f1427 */
        /* <DEDUP_REMOVED lines=56> */
[----:B-----5:R-:W-:-:S03]  /*e9a0*/  ISETP.GE.AND P5, PT, R202, c[0x0][0x3c8], PT ;  /* 0x0000f200ca007a0c */ /* 0x020fc60003fa6270 */
        /* <DEDUP_REMOVED lines=12> */
[----:B------:R-:W-:-:S03]  /*ea70*/  @!P1 LEA R8, P4, R200, R2, 0x2 ;  /* 0x00000002c8089211 */ /* 0x000fc600078810ff */
[----:B------:R1:W-:Y:S01]  /*ea80*/  @!P5 ST.E.64 [R4.64], R100 ;  /* 0x000000640400d985 */ /* 0x0003e2000c101b06 */
[-C--:B------:R-:W-:Y:S02]  /*ea90*/  @!P1 LEA.HI.X R9, R200, R3.reuse, R201, 0x2, P4 ;  /* 0x00000003c8099211 */ /* 0x080fe400020f14c9 */
[----:B------:R-:W-:Y:S02]  /*eaa0*/  ISETP.GE.AND P5, PT, R194, c[0x0][0x3c8], PT ;  /* 0x0000f200c2007a0c */ /* 0x000fe40003fa6270 */
[C---:B--2---:R-:W-:Y:S01]  /*eab0*/  @!P3 LEA R6, P4, R198.reuse, R2, 0x2 ;  /* 0x00000002c606b211 */ /* 0x044fe200078810ff */
[----:B------:R2:W-:Y:S03]  /*eac0*/  @!P1 ST.E.64 [R8.64], R104 ;  /* 0x0000006808009985 */ /* 0x0005e6000c101b06 */
        /* <DEDUP_REMOVED lines=8> */
[----:B------:R-:W-:Y:S02]  /*eb50*/  ISETP.GE.AND P2, PT, R188, c[0x0][0x3c8], PT ;  /* 0x0000f200bc007a0c */ /* 0x000fe40003f46270 */
[----:B------:R-:W-:Y:S02]  /*eb60*/  @!P5 LEA.HI.X R9, R194, R3, R195, 0x2, P1 ;  /* 0x00000003c209d211 */ /* 0x000fe400008f14c3 */
[----:B---3--:R-:W-:-:S03]  /*eb70*/  @!P4 LEA R6, P1, R192, R2, 0x2 ;  /* 0x00000002c006c211 */ /* 0x008fc600078210ff */
[----:B------:R2:W-:Y:S01]  /*eb80*/  @!P5 ST.E.64 [R8.64], R176 ;  /* 0x000000b00800d985 */ /* 0x0005e2000c101b06 */
[----:B------:R-:W-:-:S05]  /*eb90*/  @!P4 LEA.HI.X R7, R192, R3, R193, 0x2, P1 ;  /* 0x00000003c007c211 */ /* 0x000fca00008f14c1 */
[----:B------:R2:W-:Y:S01]  /*eba0*/  @!P4 ST.E.64 [R6.64], R120 ;  /* 0x000000780600c985 */ /* 0x0005e2000c101b06 */
[----:B-1----:R-:W-:-:S04]  /*ebb0*/  @!P3 LEA R4, P1, R190, R2, 0x2 ;  /* 0x00000002be04b211 */ /* 0x002fc800078210ff */
[----:B------:R-:W-:Y:S02]  /*ebc0*/  @!P3 LEA.HI.X R5, R190, R3, R191, 0x2, P1 ;  /* 0x00000003be05b211 */ /* 0x000fe400008f14bf */
[----:B------:R-:W-:-:S03]  /*ebd0*/  @!P2 LEA R2, P1, R188, R2, 0x2 ;  /* 0x00000002bc02a211 */ /* 0x000fc600078210ff */
[----:B------:R2:W-:Y:S01]  /*ebe0*/  @!P3 ST.E.64 [R4.64], R124 ;  /* 0x0000007c0400b985 */ /* 0x0005e2000c101b06 */
[----:B------:R-:W-:-:S05]  /*ebf0*/  @!P2 LEA.HI.X R3, R188, R3, R189, 0x2, P1 ;  /* 0x00000003bc03a211 */ /* 0x000fca00008f14bd */
[----:B------:R2:W-:Y:S04]  /*ec00*/  @!P2 ST.E.64 [R2.64], R128 ;  /* 0x000000800200a985 */ /* 0x0005e8000c101b06 */
.L_x_846:
[----:B--2-4-:R-:W-:Y:S05]  /*ec10*/  BSYNC B0 ;  /* 0x0000000000007941 */ /* 0x014fea0003800000 */
.L_x_845:
[----:B------:R1:W2:Y:S04]  /*ec20*/  SHFL.IDX PT, R3, R31, 0x1, 0x1c1f ;  /* 0x003c1f001f037f89 */ /* 0x0002a800000e0000 */
[----:B------:R1:W3:Y:S01]  /*ec30*/  SHFL.IDX PT, R2, R36, 0x1, 0x1c1f ;  /* 0x003c1f0024027f89 */ /* 0x0002e200000e0000 */
[----:B------:R-:W-:Y:S05]  /*ec40*/  @P0 BRA `(.L_x_847) ;  /* 0x00000ad000000947 */ /* 0x000fea0003800000 */
[----:B------:R-:W-:Y:S02]  /*ec50*/  ISETP.GE.AND P4, PT, R10, c[0x0][0x3c8], PT ;  /* 0x0000f2000a007a0c */ /* 0x000fe40003f86270 */
[----:B------:R-:W-:Y:S02]  /*ec60*/  ISETP.GE.AND P0, PT, R205, c[0x0][0x3c8], PT ;  /* 0x0000f200cd007a0c */ /* 0x000fe40003f06270 */
[----:B------:R-:W-:Y:S02]  /*ec70*/  ISETP.GE.AND P2, PT, R0, c[0x0][0x3c8], PT ;  /* 0x0000f20000007a0c */ /* 0x000fe40003f46270 */
[----:B------:R-:W-:-:S07]  /*ec80*/  ISETP.GE.AND P3, PT, R11, c[0x0][0x3c8], PT ;  /* 0x0000f2000b007a0c */ /* 0x000fce0003f66270 */
[CC--:B---3--:R-:W-:Y:S02]  /*ec90*/  @!P4 LEA R4, P1, R10.reuse, R2.reuse, 0x2 ;  /* 0x000000020a04c211 */ /* 0x0c8fe400078210ff */
[----:B--2---:R-:W-:Y:S02]  /*eca0*/  @!P0 IMAD.WIDE R6, R205, 0x4, R2 ;  /* 0x00000004cd068825 */ /* 0x004fe400078e0202 */
[-C--:B------:R-:W-:Y:S02]  /*ecb0*/  @!P4 LEA.HI.X R5, R10, R3.reuse, R33, 0x2, P1 ;  /* 0x000000030a05c211 */ /* 0x080fe400008f1421 */
[----:B------:R-:W-:Y:S01]  /*ecc0*/  ISETP.GE.AND P1, PT, R12, c[0x0][0x3c8], PT ;  /* 0x0000f2000c007a0c */ /* 0x000fe20003f26270 */
        /* <DEDUP_REMOVED lines=10> */
[----:B------:R-:W-:Y:S01]  /*ed70*/  @!P3 ST.E.64 [R10.64], R180 ;  /* 0x000000b40a00b985 */ /* 0x000fe2000c101b06 */
[----:B------:R-:W-:Y:S02]  /*ed80*/  ISETP.GE.AND P3, PT, R16, c[0x0][0x3c8], PT ;  /* 0x0000f20010007a0c */ /* 0x000fe40003f66270 */
[----:B--2---:R-:W-:-:S04]  /*ed90*/  @!P1 LEA R6, P5, R12, R2, 0x2 ;  /* 0x000000020c069211 */ /* 0x004fc800078a10ff */
[----:B------:R-:W-:Y:S02]  /*eda0*/  @!P1 LEA.HI.X R7, R12, R3, R35, 0x2, P5 ;  /* 0x000000030c079211 */ /* 0x000fe400028f1423 */
[----:B---3--:R-:W-:-:S03]  /*edb0*/  @!P0 LEA R4, P5, R13, R2, 0x2 ;  /* 0x000000020d048211 */ /* 0x008fc600078a10ff */
[----:B------:R-:W-:Y:S01]  /*edc0*/  @!P1 ST.E.64 [R6.64], R142 ;  /* 0x0000008e06009985 */ /* 0x000fe2000c101b06 */
[-C--:B------:R-:W-:Y:S02]  /*edd0*/  @!P0 LEA.HI.X R5, R13, R3.reuse, R37, 0x2, P5 ;  /* 0x000000030d058211 */ /* 0x080fe400028f1425 */
[----:B----4-:R-:W-:Y:S02]  /*ede0*/  @!P4 LEA R8, P5, R14, R2, 0x2 ;  /* 0x000000020e08c211 */ /* 0x010fe400078a10ff */
[----:B------:R-:W-:Y:S01]  /*edf0*/  ISETP.GE.AND P1, PT, R17, c[0x0][0x3c8], PT ;  /* 0x0000f20011007a0c */ /* 0x000fe20003f26270 */
[----:B------:R2:W-:Y:S01]  /*ee00*/  @!P0 ST.E.64 [R4.64], R146 ;  /* 0x0000009204008985 */ /* 0x0005e2000c101b06 */
[----:B------:R-:W-:Y:S02]  /*ee10*/  ISETP.GE.AND P0, PT, R18, c[0x0][0x3c8], PT ;  /* 0x0000f20012007a0c */ /* 0x000fe40003f06270 */
        /* <DEDUP_REMOVED lines=8> */
[----:B---3--:R-:W-:-:S03]  /*eea0*/  @!P1 LEA R8, P5, R17, R2, 0x2 ;  /* 0x0000000211089211 */ /* 0x008fc600078a10ff */
[----:B------:R3:W-:Y:S01]  /*eeb0*/  @!P3 ST.E.64 [R6.64], R116 ;  /* 0x000000740600b985 */ /* 0x0007e2000c101b06 */
[----:B------:R-:W-:Y:S02]  /*eec0*/  ISETP.GE.AND P3, PT, R21, c[0x0][0x3c8], PT ;  /* 0x0000f20015007a0c */ /* 0x000fe40003f66270 */
[----:B------:R-:W-:Y:S02]  /*eed0*/  @!P1 LEA.HI.X R9, R17, R3, R41, 0x2, P5 ;  /* 0x0000000311099211 */ /* 0x000fe400028f1429 */
[----:B------:R-:W-:-:S04]  /*eee0*/  @!P4 LEA R10, P5, R19, R2, 0x2 ;  /* 0x00000002130ac211 */ /* 0x000fc800078a10ff */
[----:B------:R-:W-:Y:S02]  /*eef0*/  @!P4 LEA.HI.X R11, R19, R3, R43, 0x2, P5 ;  /* 0x00000003130bc211 */ /* 0x000fe400028f142b */
[----:B--2---:R-:W-:-:S04]  /*ef00*/  @!P0 LEA R4, P2, R18, R2, 0x2 ;  /* 0x0000000212048211 */ /* 0x004fc800078410ff */
[----:B------:R-:W-:Y:S02]  /*ef10*/  @!P0 LEA.HI.X R5, R18, R3, R42, 0x2, P2 ;  /* 0x0000000312058211 */ /* 0x000fe400010f142a */
[----:B------:R-:W-:-:S03]  /*ef20*/  ISETP.GE.AND P2, PT, R20, c[0x0][0x3c8], PT ;  /* 0x0000f20014007a0c */ /* 0x000fc60003f46270 */
[----:B------:R2:W-:Y:S01]  /*ef30*/  @!P0 ST.E.64 [R4.64], R134 ;  /* 0x0000008604008985 */ /* 0x0005e2000c101b06 */
[----:B------:R-:W-:-:S03]  /*ef40*/  ISETP.GE.AND P0, PT, R22, c[0x0][0x3c8], PT ;  /* 0x0000f20016007a0c */ /* 0x000fc60003f06270 */
[----:B------:R4:W-:Y:S01]  /*ef50*/  @!P1 ST.E.64 [R8.64], R182 ;  /* 0x000000b608009985 */ /* 0x0009e2000c101b06 */
[----:B------:R-:W-:-:S03]  /*ef60*/  ISETP.GE.AND P1, PT, R23, c[0x0][0x3c8], PT ;  /* 0x0000f20017007a0c */ /* 0x000fc60003f26270 */
[----:B------:R-:W-:Y:S01]  /*ef70*/  @!P4 ST.E.64 [R10.64], R184 ;  /* 0x000000b80a00c985 */ /* 0x000fe2000c101b06 */
[----:B------:R-:W-:Y:S02]  /*ef80*/  ISETP.GE.AND P4, PT, R26, c[0x0][0x3c8], PT ;  /* 0x0000f2001a007a0c */ /* 0x000fe40003f86270 */
[----:B---3--:R-:W-:-:S04]  /*ef90*/  @!P2 LEA R6, P5, R20, R2, 0x2 ;  /* 0x000000021406a211 */ /* 0x008fc800078a10ff */
[----:B------:R-:W-:-:S05]  /*efa0*/  @!P2 LEA.HI.X R7, R20, R3, R44, 0x2, P5 ;  /* 0x000000031407a211 */ /* 0x000fca00028f142c */
[----:B------:R-:W-:Y:S01]  /*efb0*/  @!P2 ST.E.64 [R6.64], R138 ;  /* 0x0000008a0600a985 */ /* 0x000fe2000c101b06 */
        /* <DEDUP_REMOVED lines=15> */
[----:B------:R-:W-:Y:S01]  /*f0b0*/  @!P2 ST.E.64 [R10.64], R70 ;  /* 0x000000460a00a985 */ /* 0x000fe2000c101b06 */
[----:B------:R-:W-:Y:S02]  /*f0c0*/  @!P3 LEA.HI.X R9, R25, R3, R49, 0x2, P5 ;  /* 0x000000031909b211 */ /* 0x000fe400028f1431 */
[----:B------:R-:W-:Y:S02]  /*f0d0*/  ISETP.GE.AND P2, PT, R30, c[0x0][0x3c8], PT ;  /* 0x0000f2001e007a0c */ /* 0x000fe40003f46270 */
[----:B------:R-:W-:-:S04]  /*f0e0*/  @!P0 LEA R6, P5, R27, R2, 0x2 ;  /* 0x000000021b068211 */ /* 0x000fc800078a10ff */
[----:B------:R-:W-:Y:S02]  /*f0f0*/  @!P0 LEA.HI.X R7, R27, R3, R51, 0x2, P5 ;  /* 0x000000031b078211 */ /* 0x000fe400028f1433 */
[----:B--2---:R-:W-:-:S04]  /*f100*/  @!P4 LEA R4, P1, R26, R2, 0x2 ;  /* 0x000000021a04c211 */ /* 0x004fc800078210ff */
[----:B------:R-:W-:Y:S02]  /*f110*/  @!P4 LEA.HI.X R5, R26, R3, R50, 0x2, P1 ;  /* 0x000000031a05c211 */ /* 0x000fe400008f1432 */
[----:B------:R-:W-:-:S03]  /*f120*/  ISETP.GE.AND P1, PT, R28, c[0x0][0x3c8], PT ;  /* 0x0000f2001c007a0c */ /* 0x000fc60003f26270 */
[----:B------:R2:W-:Y:S01]  /*f130*/  @!P4 ST.E.64 [R4.64], R74 ;  /* 0x0000004a0400c985 */ /* 0x0005e2000c101b06 */
[----:B------:R-:W-:-:S03]  /*f140*/  ISETP.GE.AND P4, PT, R29, c[0x0][0x3c8], PT ;  /* 0x0000f2001d007a0c */ /* 0x000fc60003f86270 */
[----:B------:R-:W-:Y:S01]  /*f150*/  @!P3 ST.E.64 [R8.64], R78 ;  /* 0x0000004e0800b985 */ /* 0x000fe2000c101b06 */
[----:B------:R-:W-:-:S03]  /*f160*/  ISETP.GE.AND P3, PT, R204, c[0x0][0x3c8], PT ;  /* 0x0000f200cc007a0c */ /* 0x000fc60003f66270 */
[----:B------:R3:W-:Y:S02]  /*f170*/  @!P0 ST.E.64 [R6.64], R82 ;  /* 0x0000005206008985 */ /* 0x0007e4000c101b06 */
[----:B--2---:R-:W-:-:S04]  /*f180*/  @!P1 LEA R4, P5, R28, R2, 0x2 ;  /* 0x000000021c049211 */ /* 0x004fc800078a10ff */
[----:B------:R-:W-:Y:S02]  /*f190*/  @!P1 LEA.HI.X R5, R28, R3, R52, 0x2, P5 ;  /* 0x000000031c059211 */ /* 0x000fe400028f1434 */
[----:B---3--:R-:W-:-:S03]  /*f1a0*/  @!P2 LEA R6, P0, R30, R2, 0x2 ;  /* 0x000000021e06a211 */ /* 0x008fc600078010ff */
[----:B------:R2:W-:Y:S01]  /*f1b0*/  @!P1 ST.E.64 [R4.64], R86 ;  /* 0x0000005604009985 */ /* 0x0005e2000c101b06 */
[----:B-----5:R-:W-:Y:S02]  /*f1c0*/  ISETP.GE.AND P1, PT, R202, c[0x0][0x3c8], PT ;  /* 0x0000f200ca007a0c */ /* 0x020fe40003f26270 */
[----:B------:R-:W-:Y:S02]  /*f1d0*/  @!P2 LEA.HI.X R7, R30, R3, R54, 0x2, P0 ;  /* 0x000000031e07a211 */ /* 0x000fe400000f1436 */
[----:B------:R-:W-:-:S03]  /*f1e0*/  ISETP.GE.AND P0, PT, R200, c[0x0][0x3c8], PT ;  /* 0x0000f200c8007a0c */ /* 0x000fc60003f06270 */
[----:B------:R3:W-:Y:S01]  /*f1f0*/  @!P2 ST.E.64 [R6.64], R90 ;  /* 0x0000005a0600a985 */ /* 0x0007e2000c101b06 */
[----:B------:R-:W-:-:S04]  /*f200*/  @!P3 LEA R8, P2, R204, R2, 0x2 ;  /* 0x00000002cc08b211 */ /* 0x000fc800078410ff */
[----:B------:R-:W-:Y:S02]  /*f210*/  @!P3 LEA.HI.X R9, R204, R3, R55, 0x2, P2 ;  /* 0x00000003cc09b211 */ /* 0x000fe400010f1437 */
[----:B--2---:R-:W-:-:S04]  /*f220*/  @!P4 LEA R4, P5, R29, R2, 0x2 ;  /* 0x000000021d04c211 */ /* 0x004fc800078a10ff */
[----:B------:R-:W-:Y:S02]  /*f230*/  @!P4 LEA.HI.X R5, R29, R3, R53, 0x2, P5 ;  /* 0x000000031d05c211 */ /* 0x000fe400028f1435 */
[----:B---3--:R-:W-:-:S03]  /*f240*/  @!P0 LEA R6, P2, R200, R2, 0x2 ;  /* 0x00000002c8068211 */ /* 0x008fc600078410ff */
[----:B------:R2:W-:Y:S01]  /*f250*/  @!P4 ST.E.64 [R4.64], R94 ;  /* 0x0000005e0400c985 */ /* 0x0005e2000c101b06 */
[----:B------:R-:W-:Y:S02]  /*f260*/  ISETP.GE.AND P4, PT, R198, c[0x0][0x3c8], PT ;  /* 0x0000f200c6007a0c */ /* 0x000fe40003f86270 */
[----:B------:R-:W-:Y:S01]  /*f270*/  @!P0 LEA.HI.X R7, R200, R3, R201, 0x2, P2 ;  /* 0x00000003c8078211 */ /* 0x000fe200010f14c9 */
[----:B------:R-:W-:Y:S01]  /*f280*/  @!P3 ST.E.64 [R8.64], R98 ;  /* 0x000000620800b985 */ /* 0x000fe2000c101b06 */
[----:B------:R-:W-:Y:S02]  /*f290*/  ISETP.GE.AND P3, PT, R196, c[0x0][0x3c8], PT ;  /* 0x0000f200c4007a0c */ /* 0x000fe40003f66270 */
[----:B------:R-:W-:Y:S02]  /*f2a0*/  ISETP.GE.AND P2, PT, R194, c[0x0][0x3c8], PT ;  /* 0x0000f200c2007a0c */ /* 0x000fe40003f46270 */
[----:B--2---:R-:W-:-:S04]  /*f2b0*/  @!P1 LEA R4, P5, R202, R2, 0x2 ;  /* 0x00000002ca049211 */ /* 0x004fc800078a10ff */
[----:B------:R-:W-:-:S05]  /*f2c0*/  @!P1 LEA.HI.X R5, R202, R3, R203, 0x2, P5 ;  /* 0x00000003ca059211 */ /* 0x000fca00028f14cb */
[----:B------:R2:W-:Y:S01]  /*f2d0*/  @!P1 ST.E.64 [R4.64], R102 ;  /* 0x0000006604009985 */ /* 0x0005e2000c101b06 */
[----:B------:R-:W-:-:S03]  /*f2e0*/  ISETP.GE.AND P1, PT, R192, c[0x0][0x3c8], PT ;  /* 0x0000f200c0007a0c */ /* 0x000fc60003f26270 */
[----:B------:R3:W-:Y:S01]  /*f2f0*/  @!P0 ST.E.64 [R6.64], R106 ;  /* 0x0000006a06008985 */ /* 0x0007e2000c101b06 */
[----:B------:R-:W-:Y:S02]  /*f300*/  ISETP.GE.AND P0, PT, R190, c[0x0][0x3c8], PT ;  /* 0x0000f200be007a0c */ /* 0x000fe40003f06270 */
[----:B--2---:R-:W-:-:S04]  /*f310*/  @!P4 LEA R4, P5, R198, R2, 0x2 ;  /* 0x00000002c604c211 */ /* 0x004fc800078a10ff */
[----:B------:R-:W-:Y:S02]  /*f320*/  @!P4 LEA.HI.X R5, R198, R3, R199, 0x2, P5 ;  /* 0x00000003c605c211 */ /* 0x000fe400028f14c7 */
[----:B------:R-:W-:-:S03]  /*f330*/  @!P3 LEA R10, P5, R196, R2, 0x2 ;  /* 0x00000002c40ab211 */ /* 0x000fc600078a10ff */
[----:B------:R2:W-:Y:S01]  /*f340*/  @!P4 ST.E.64 [R4.64], R110 ;  /* 0x0000006e0400c985 */ /* 0x0005e2000c101b06 */
[-C--:B------:R-:W-:Y:S02]  /*f350*/  @!P2 LEA R8, P4, R194, R2.reuse, 0x2 ;  /* 0x00000002c208a211 */ /* 0x080fe400078810ff */
[-C--:B------:R-:W-:Y:S02]  /*f360*/  @!P3 LEA.HI.X R11, R196, R3.reuse, R197, 0x2, P5 ;  /* 0x00000003c40bb211 */ /* 0x080fe400028f14c5 */
[----:B---3--:R-:W-:Y:S02]  /*f370*/  @!P1 LEA R6, P5, R192, R2, 0x2 ;  /* 0x00000002c0069211 */ /* 0x008fe400078a10ff */
[-C--:B------:R-:W-:Y:S01]  /*f380*/  @!P2 LEA.HI.X R9, R194, R3.reuse, R195, 0x2, P4 ;  /* 0x00000003c209a211 */ /* 0x080fe200020f14c3 */
[----:B------:R3:W-:Y:S01]  /*f390*/  @!P3 ST.E.64 [R10.64], R114 ;  /* 0x000000720a00b985 */ /* 0x0007e2000c101b06 */
[----:B------:R-:W-:-:S03]  /*f3a0*/  @!P1 LEA.HI.X R7, R192, R3, R193, 0x2, P5 ;  /* 0x00000003c0079211 */ /* 0x000fc600028f14c1 */
[----:B------:R3:W-:Y:S04]  /*f3b0*/  @!P2 ST.E.64 [R8.64], R118 ;  /* 0x000000760800a985 */ /* 0x0007e8000c101b06 */
[----:B------:R3:W-:Y:S01]  /*f3c0*/  @!P1 ST.E.64 [R6.64], R122 ;  /* 0x0000007a06009985 */ /* 0x0007e2000c101b06 */
[----:B--2---:R-:W-:-:S04]  /*f3d0*/  @!P0 LEA R4, P4, R190, R2, 0x2 ;  /* 0x00000002be048211 */ /* 0x004fc800078810ff */
[----:B------:R-:W-:-:S05]  /*f3e0*/  @!P0 LEA.HI.X R5, R190, R3, R191, 0x2, P4 ;  /* 0x00000003be058211 */ /* 0x000fca00020f14bf */
[----:B------:R3:W-:Y:S01]  /*f3f0*/  @!P0 ST.E.64 [R4.64], R126 ;  /* 0x0000007e04008985 */ /* 0x0007e2000c101b06 */
[----:B------:R-:W-:-:S13]  /*f400*/  ISETP.GE.AND P0, PT, R188, c[0x0][0x3c8], PT ;  /* 0x0000f200bc007a0c */ /* 0x000fda0003f06270 */
[----:B------:R-:W-:Y:S05]  /*f410*/  @P0 BRA `(.L_x_847) ;  /* 0x0000030000000947 */ /* 0x000fea0003800000 */
[----:B------:R-:W-:-:S04]  /*f420*/  LEA R2, P0, R188, R2, 0x2 ;  /* 0x00000002bc027211 */ /* 0x000fc800078010ff */
[----:B------:R-:W-:-:S05]  /*f430*/  LEA.HI.X R3, R188, R3, R189, 0x2, P0 ;  /* 0x00000003bc037211 */ /* 0x000fca00000f14bd */
[----:B------:R2:W-:Y:S01]  /*f440*/  ST.E.64 [R2.64], R130 ;  /* 0x0000008202007985 */ /* 0x0005e2000c101b06 */
[----:B------:R-:W-:Y:S05]  /*f450*/  BRA `(.L_x_847) ;  /* 0x000002c000007947 */ /* 0x000fea0003800000 */
.L_x_843:
[----:B------:R-:W2:Y:S02]  /*f460*/  S2R R4, SR_TID.X ;  /* 0x0000000000047919 */ /* 0x000ea40000002100 */
[----:B--2---:R-:W-:-:S13]  /*f470*/  ISETP.GT.AND P0, PT, R4, 0x7f, PT ;  /* 0x0000007f0400780c */ /* 0x004fda0003f04270 */
[----:B------:R-:W-:Y:S05]  /*f480*/  @P0 BRA `(.L_x_847) ;  /* 0x0000029000000947 */ /* 0x000fea0003800000 */
[----:B------:R-:W2:Y:S01]  /*f490*/  LDL.LU R3, [R1+0xb0] ;  /* 0x0000b00001037983 */ /* 0x000ea20000300800 */
[----:B------:R-:W-:-:S05]  /*f4a0*/  MOV R2, c[0x0][0x4e8] ;  /* 0x00013a0000027a02 */ /* 0x000fca0000000f00 */
[----:B------:R-:W-:Y:S01]  /*f4b0*/  IMAD R0, R2, c[0x0][0x388], RZ ;  /* 0x0000e20002007a24 */ /* 0x000fe200078e02ff */
[----:B--2---:R-:W-:-:S04]  /*f4c0*/  IADD3 R4, R3, R4, RZ ;  /* 0x0000000403047210 */ /* 0x004fc80007ffe0ff */
[----:B------:R-:W-:-:S13]  /*f4d0*/  ISETP.GE.AND P0, PT, R4, R0, PT ;  /* 0x000000000400720c */ /* 0x000fda0003f06270 */
[----:B------:R-:W-:Y:S05]  /*f4e0*/  @P0 BRA `(.L_x_847) ;  /* 0x0000023000000947 */ /* 0x000fea0003800000 */
[----:B------:R-:W2:Y:S04]  /*f4f0*/  LDL.LU R3, [R1+0x98] ;  /* 0x0000980001037983 */ /* 0x000ea80000300800 */
[----:B------:R-:W3:Y:S04]  /*f500*/  LDL.LU R9, [R1+0x9c] ;  /* 0x00009c0001097983 */ /* 0x000ee80000300800 */
[----:B------:R-:W4:Y:S01]  /*f510*/  LDL.LU R8, [R1+0xa0] ;  /* 0x0000a00001087983 */ /* 0x000f220000300800 */
[----:B------:R-:W-:-:S13]  /*f520*/  ISETP.NE.AND P0, PT, R2, 0x1, PT ;  /* 0x000000010200780c */ /* 0x000fda0003f05270 */
[----:B------:R-:W-:Y:S01]  /*f530*/  @P0 IMAD.HI.U32 R7, R4, c[0x0][0x4ec], RZ ;  /* 0x00013b0004070a27 */ /* 0x000fe200078e00ff */
[----:B--2---:R-:W-:Y:S02]  /*f540*/  SHF.R.S32.HI R0, RZ, 0x1f, R3 ;  /* 0x0000001fff007819 */ /* 0x004fe40000011403 */
[----:B---3--:R-:W-:-:S03]  /*f550*/  SHF.R.S32.HI R6, RZ, 0x1f, R9 ;  /* 0x0000001fff067819 */ /* 0x008fc60000011409 */
[----:B------:R-:W-:-:S04]  /*f560*/  IMAD R0, R0, c[0x0][0x4d0], RZ ;  /* 0x0001340000007a24 */ /* 0x000fc800078e02ff */
[C---:B------:R-:W-:Y:S01]  /*f570*/  IMAD R5, R3.reuse, c[0x0][0x4d4], R0 ;  /* 0x0001350003057a24 */ /* 0x040fe200078e0200 */
[----:B------:R-:W-:Y:S01]  /*f580*/  MOV R0, R4 ;  /* 0x0000000400007202 */ /* 0x000fe20000000f00 */
[----:B------:R-:W-:Y:S01]  /*f590*/  IMAD.WIDE.U32 R2, R3, c[0x0][0x4d0], RZ ;  /* 0x0001340003027a25 */ /* 0x000fe200078e00ff */
[----:B------:R-:W-:-:S03]  /*f5a0*/  @P0 SHF.R.U32.HI R0, RZ, c[0x0][0x4f0], R7 ;  /* 0x00013c00ff000a19 */ /* 0x000fc60000011607 */
[----:B------:R-:W-:Y:S01]  /*f5b0*/  IMAD R6, R6, c[0x0][0x4d8], RZ ;  /* 0x0001360006067a24 */ /* 0x000fe200078e02ff */
[----:B------:R-:W-:Y:S02]  /*f5c0*/  IADD3 R3, R3, R5, RZ ;  /* 0x0000000503037210 */ /* 0x000fe40007ffe0ff */
[----:B----4-:R-:W-:Y:S01]  /*f5d0*/  SHF.R.S32.HI R5, RZ, 0x1f, R8 ;  /* 0x0000001fff057819 */ /* 0x010fe20000011408 */
[C---:B------:R-:W-:Y:S01]  /*f5e0*/  IMAD R7, R9.reuse, c[0x0][0x4dc], R6 ;  /* 0x0001370009077a24 */ /* 0x040fe200078e0206 */
[----:B------:R-:W-:Y:S01]  /*f5f0*/  IADD3 R6, -R0, RZ, RZ ;  /* 0x000000ff00067210 */ /* 0x000fe20007ffe1ff */
[----:B------:R-:W-:-:S04]  /*f600*/  IMAD.WIDE.U32 R2, R9, c[0x0][0x4d8], R2 ;  /* 0x0001360009027a25 */ /* 0x000fc800078e0002 */
[----:B------:R-:W-:Y:S01]  /*f610*/  IMAD R5, R5, c[0x0][0x4e0], RZ ;  /* 0x0001380005057a24 */ /* 0x000fe200078e02ff */
[----:B------:R-:W-:Y:S01]  /*f620*/  IADD3 R3, R3, R7, RZ ;  /* 0x0000000703037210 */ /* 0x000fe20007ffe0ff */
[----:B------:R-:W-:Y:S01]  /*f630*/  IMAD R4, R6, c[0x0][0x4e8], R4 ;  /* 0x00013a0006047a24 */ /* 0x000fe200078e0204 */
[----:B------:R-:W-:Y:S01]  /*f640*/  SHF.R.S32.HI R7, RZ, 0x1f, R0 ;  /* 0x0000001fff077819 */ /* 0x000fe20000011400 */
[C---:B------:R-:W-:Y:S02]  /*f650*/  IMAD R6, R8.reuse, c[0x0][0x4e4], R5 ;  /* 0x0001390008067a24 */ /* 0x040fe400078e0205 */
[----:B------:R-:W-:Y:S01]  /*f660*/  IMAD.WIDE.U32 R2, R8, c[0x0][0x4e0], R2 ;  /* 0x0001380008027a25 */ /* 0x000fe200078e0002 */
[----:B------:R-:W-:-:S04]  /*f670*/  SHF.R.S32.HI R5, RZ, 0x1f, R4 ;  /* 0x0000001fff057819 */ /* 0x000fc80000011404 */
[----:B------:R-:W-:Y:S01]  /*f680*/  IADD3 R2, P0, R0, R2, RZ ;  /* 0x0000000200027210 */ /* 0x000fe20007f1e0ff */
[----:B------:R-:W-:-:S03]  /*f690*/  IMAD R0, R5, c[0x0][0x4c8], RZ ;  /* 0x0001320005007a24 */ /* 0x000fc600078e02ff */
[----:B------:R-:W-:Y:S01]  /*f6a0*/  IADD3.X R3, R7, R3, R6, P0, !PT ;  /* 0x0000000307037210 */ /* 0x000fe200007fe406 */
[----:B------:R-:W-:-:S04]  /*f6b0*/  IMAD R0, R4, c[0x0][0x4cc], R0 ;  /* 0x0001330004007a24 */ /* 0x000fc800078e0200 */
[----:B------:R-:W-:-:S05]  /*f6c0*/  IMAD.WIDE.U32 R2, R4, c[0x0][0x4c8], R2 ;  /* 0x0001320004027a25 */ /* 0x000fca00078e0002 */
[----:B------:R-:W-:Y:S02]  /*f6d0*/  IADD3 R0, R3, R0, RZ ;  /* 0x0000000003007210 */ /* 0x000fe40007ffe0ff */
[----:B------:R-:W-:-:S04]  /*f6e0*/  LEA R4, P0, R2, c[0x0][0x4a8], 0x2 ;  /* 0x00012a0002047a11 */ /* 0x000fc800078010ff */
[----:B------:R-:W-:Y:S02]  /*f6f0*/  LEA.HI.X R5, R2, c[0x0][0x4ac], R0, 0x2, P0 ;  /* 0x00012b0002057a11 */ /* 0x000fe400000f1400 */
[----:B------:R-:W-:-:S05]  /*f700*/  MOV R0, 0xff800000 ;  /* 0xff80000000007802 */ /* 0x000fca0000000f00 */
[----:B------:R2:W-:Y:S02]  /*f710*/  STG.E [R4.64], R0 ;  /* 0x0000000004007986 */ /* 0x0005e4000c101906 */
.L_x_847:
[----:B------:R-:W-:Y:S05]  /*f720*/  BSYNC B1 ;  /* 0x0000000000017941 */ /* 0x000fea0003800000 */
.L_x_842:
[----:B--2---:R-:W2:Y:S02]  /*f730*/  LDL R0, [R1+0x10c] ;  /* 0x00010c0001007983 */ /* 0x004ea40000100800 */
[----:B--2---:R-:W-:-:S13]  /*f740*/  ISETP.NE.AND P0, PT, R0, RZ, PT ;  /* 0x000000ff0000720c */ /* 0x004fda0003f05270 */
[----:B------:R-:W-:Y:S01]  /*f750*/  @P0 WARPSYNC 0xffffffff ;  /* 0xffffffff00000948 */ /* 0x000fe20003800000 */
[----:B------:R-:W-:Y:S06]  /*f760*/  @P0 BAR.SYNC.DEFER_BLOCKING 0x5, 0x100 ;  /* 0x0144000000000b1d */ /* 0x000fec0000010000 */
[----:B------:R-:W2:Y:S04]  /*f770*/  @P0 LDS R0, [0x18100] ;  /* 0x01810000ff000984 */ /* 0x000ea80000000800 */
[----:B--2---:R2:W-:Y:S04]  /*f780*/  @P0 STL [R1+0xb4], R0 ;  /* 0x0000b40001000387 */ /* 0x0045e80000100800 */
[----:B------:R-:W-:Y:S06]  /*f790*/  @P0 BAR.ARV 0x4, 0x100 ;  /* 0x0104000000000b1d */ /* 0x000fec0000002000 */
[----:B------:R-:W-:Y:S05]  /*f7a0*/  @P0 BRA `(.L_x_848) ;  /* 0x0000007000000947 */ /* 0x000fea0003800000 */
[----:B------:R-:W-:Y:S05]  /*f7b0*/  BRA.DIV ~URZ, `(.L_x_849) ;  /* 0x000002227f007947 */ /* 0x000fea000b800000 */
[----:B--2---:R2:W4:Y:S02]  /*f7c0*/  SHFL.IDX PT, R0, R156, RZ, 0x1f ;  /* 0x00001fff9c007589 */ /* 0x00452400000e0000 */
.L_x_854:
[----:B------:R-:W-:Y:S01]  /*f7d0*/  WARPSYNC 0xffffffff ;  /* 0xffffffff00007948 */ /* 0x000fe20003800000 */
[----:B------:R-:W-:Y:S06]  /*f7e0*/  BAR.SYNC.DEFER_BLOCKING 0x4, 0x100 ;  /* 0x0104000000007b1d */ /* 0x000fec0000010000 */
[----:B----4-:R4:W-:Y:S04]  /*f7f0*/  STL [R1+0xb4], R0 ;  /* 0x0000b40001007387 */ /* 0x0109e80000100800 */
[----:B------:R4:W-:Y:S04]  /*f800*/  @!P6 STS [0x18100], R156 ;  /* 0x0181009cff00e388 */ /* 0x0009e80000000800 */
[----:B------:R-:W-:Y:S06]  /*f810*/  BAR.ARV 0x5, 0x100 ;  /* 0x0144000000007b1d */ /* 0x000fec0000002000 */
.L_x_848:
[----:B--2-4-:R-:W2:Y:S02]  /*f820*/  LDL R0, [R1+0xb4] ;  /* 0x0000b40001007983 */ /* 0x014ea40000100800 */
[----:B--2---:R-:W-:-:S13]  /*f830*/  ISETP.GE.AND P0, PT, R0, c[0x0][0x538], PT ;  /* 0x00014e0000007a0c */ /* 0x004fda0003f06270 */
[----:B-1-3-5:R-:W-:Y:S01]  /*f840*/  @P0 CALL.REL.NOINC `(.L_x_850) ;  /* 0x0000001000000944 */ /* 0x02afe20003c00000 */
[----:B------:R-:W-:Y:S05]  /*f850*/  BRA `(.L_x_851) ;  /* 0xffff136000007947 */ /* 0x000fea000383ffff */
.L_x_850:
[----:B------:R-:W-:Y:S05]  /*f860*/  EXIT ;  /* 0x000000000000794d */ /* 0x000fea0003800000 */
.L_x_838:
[----:B------:R1:W5:Y:S01]  /*f870*/  LDL R2, [R1+0x84] ;  /* 0x0000840001027983 */ /* 0x0003620000100800 */
[----:B------:R-:W-:Y:S02]  /*f880*/  MOV R5, 0x2 ;  /* 0x0000000200057802 */ /* 0x000fe40000000f00 */
[----:B------:R-:W-:Y:S02]  /*f890*/  MOV R3, 0xf8b0 ;  /* 0x0000f8b000037802 */ /* 0x000fe40000000f00 */
[----:B-1---5:R-:W-:Y:S05]  /*f8a0*/  CALL.REL.NOINC `($__internal_16_$__cuda_sm70_shflsync_bfly_p) ;  /* 0x0000017000007944 */ /* 0x022fea0003c00000 */
[----:B------:R-:W-:Y:S01]  /*f8b0*/  MOV R0, R5 ;  /* 0x0000000500007202 */ /* 0x000fe20000000f00 */
[----:B------:R-:W-:Y:S05]  /*f8c0*/  BRA `(.L_x_852) ;  /* 0xffffd58000007947 */ /* 0x000fea000383ffff */
.L_x_839:
[----:B------:R-:W-:Y:S01]  /*f8d0*/  IMAD.MOV.U32 R2, RZ, RZ, R0 ;  /* 0x000000ffff027224 */ /* 0x000fe200078e0000 */
[----:B------:R-:W-:Y:S02]  /*f8e0*/  MOV R5, 0x1 ;  /* 0x0000000100057802 */ /* 0x000fe40000000f00 */
[----:B------:R-:W-:Y:S02]  /*f8f0*/  MOV R3, 0xf910 ;  /* 0x0000f91000037802 */ /* 0x000fe40000000f00 */
[----:B-----5:R-:W-:Y:S05]  /*f900*/  CALL.REL.NOINC `($__internal_16_$__cuda_sm70_shflsync_bfly_p) ;  /* 0x0000011000007944 */ /* 0x020fea0003c00000 */
[----:B------:R1:W5:Y:S01]  /*f910*/  LDL R2, [R1+0x88] ;  /* 0x0000880001027983 */ /* 0x0003620000100800 */
[----:B------:R-:W-:Y:S01]  /*f920*/  FADD.FTZ R0, R0, R5 ;  /* 0x0000000500007221 */ /* 0x000fe20000010000 */
[----:B------:R-:W-:Y:S02]  /*f930*/  MOV R5, 0x2 ;  /* 0x0000000200057802 */ /* 0x000fe40000000f00 */
[----:B------:R-:W-:-:S02]  /*f940*/  MOV R3, 0xf960 ;  /* 0x0000f96000037802 */ /* 0x000fc40000000f00 */
[----:B-1---5:R-:W-:Y:S05]  /*f950*/  CALL.REL.NOINC `($__internal_16_$__cuda_sm70_shflsync_bfly_p) ;  /* 0x000000c000007944 */ /* 0x022fea0003c00000 */
[----:B------:R-:W2:Y:S01]  /*f960*/  LDL.LU R2, [R1+0x88] ;  /* 0x0000880001027983 */ /* 0x000ea20000300800 */
[----:B------:R-:W-:Y:S01]  /*f970*/  MOV R3, 0xf9c0 ;  /* 0x0000f9c000037802 */ /* 0x000fe20000000f00 */
[----:B--2---:R-:W-:Y:S01]  /*f980*/  FADD.FTZ R4, R2, R5 ;  /* 0x0000000502047221 */ /* 0x004fe20000010000 */
[----:B------:R-:W-:-:S04]  /*f990*/  MOV R5, 0x1 ;  /* 0x0000000100057802 */ /* 0x000fc80000000f00 */
[----:B------:R-:W-:Y:S02]  /*f9a0*/  MOV R2, R4 ;  /* 0x0000000400027202 */ /* 0x000fe40000000f00 */
[----:B------:R-:W-:Y:S05]  /*f9b0*/  CALL.REL.NOINC `($__internal_16_$__cuda_sm70_shflsync_bfly_p) ;  /* 0x0000006000007944 */ /* 0x000fea0003c00000 */
[----:B------:R-:W-:Y:S01]  /*f9c0*/  MOV R3, R5 ;  /* 0x0000000500037202 */ /* 0x000fe20000000f00 */
[----:B------:R-:W-:Y:S05]  /*f9d0*/  BRA `(.L_x_853) ;  /* 0xffffd50000007947 */ /* 0x000fea000383ffff */
.L_x_849:
[----:B--2---:R-:W-:Y:S02]  /*f9e0*/  MOV R0, R156 ;  /* 0x0000009c00007202 */ /* 0x004fe40000000f00 */
[----:B---3--:R-:W-:Y:S02]  /*f9f0*/  MOV R2, 0xfa10 ;  /* 0x0000fa1000027802 */ /* 0x008fe40000000f00 */
[----:B-1---5:R-:W-:Y:S05]  /*fa00*/  CALL.REL.NOINC `($__internal_17_$__cuda_sm70_shflsync_idx_p) ;  /* 0x0000006000007944 */ /* 0x022fea0003c00000 */
[----:B-12---:R-:W-:Y:S05]  /*fa10*/  BRA `(.L_x_854) ;  /* 0xfffffdb000007947 */ /* 0x006fea000383ffff */
        .weak           $__internal_16_$__cuda_sm70_shflsync_bfly_p
        .type           $__internal_16_$__cuda_sm70_shflsync_bfly_p,@function
        .size           $__internal_16_$__cuda_sm70_shflsync_bfly_p,($__internal_17_$__cuda_sm70_shflsync_idx_p - $__internal_16_$__cuda_sm70_shflsync_bfly_p)
$__internal_16_$__cuda_sm70_shflsync_bfly_p:
[----:B------:R-:W-:Y:S04]  /*fa20*/  WARPSYNC R6 ;  /* 0x0000000600007348 */ /* 0x000fe80003800000 */
[----:B------:R1:W2:Y:S02]  /*fa30*/  SHFL.BFLY PT, R5, R2, R5, R7 ;  /* 0x0c00000502057389 */ /* 0x0002a400000e0007 */
[----:B-1----:R-:W-:Y:S02]  /*fa40*/  MOV R2, R3 ;  /* 0x0000000300027202 */ /* 0x002fe40000000f00 */
[----:B------:R-:W-:-:S04]  /*fa50*/  MOV R3, 0x0 ;  /* 0x0000000000037802 */ /* 0x000fc80000000f00 */
[----:B--2---:R-:W-:Y:S05]  /*fa60*/  RET.REL.NODEC R2 `(_ZN7cutlass13device_kernelIN5flash19enable_sm80_to_sm89INS1_16FlashAttnFwdSm80INS1_25CollectiveMainloopFwdSm80ILi8ELi1ELb1EN4cute5tupleIJNS5_1CILi128EEENS7_ILi64EEENS7_ILi256EEEEEELi256ENS_6half_tEfNS_4arch4Sm80ELb1ELb0ELb0ELb0ELb0ELb0ELb1ELb1EEENS1_21CollectiveEpilogueFwdINS6_IJS8_SA_S9_EEENS6_IJNS7_ILi1EEESI_SI_EEESC_SE_Li256ELb0ELb1ELb1ELb0EEENS1_30DynamicPersistentTileSchedulerILi256ELi256ELb1ELb1ELb0EEEEEEEEEvNT_6ParamsE) ;  /* 0xffff059002007950 */ /* 0x004fea0003c3ffff */
        .weak           $__internal_17_$__cuda_sm70_shflsync_idx_p
        .type           $__internal_17_$__cuda_sm70_shflsync_idx_p,@function
        .size           $__internal_17_$__cuda_sm70_shflsync_idx_p,(.L_x_2579 - $__internal_17_$__cuda_sm70_shflsync_idx_p)
$__internal_17_$__cuda_sm70_shflsync_idx_p:
[----:B------:R-:W-:Y:S01]  /*fa70*/  MOV R3, 0x0 ;  /* 0x0000000000037802 */ /* 0x000fe20000000f00 */
[----:B------:R-:W-:Y:S04]  /*fa80*/  WARPSYNC R157 ;  /* 0x0000009d00007348 */ /* 0x000fe80003800000 */
[----:B------:R1:W2:Y:S01]  /*fa90*/  SHFL.IDX PT, R0, R0, R187, R186 ;  /* 0x000000bb00007389 */ /* 0x0002a200000e00ba */
[----:B------:R-:W-:Y:S05]  /*faa0*/  RET.REL.NODEC R2 `(_ZN7cutlass13device_kernelIN5flash19enable_sm80_to_sm89INS1_16FlashAttnFwdSm80INS1_25CollectiveMainloopFwdSm80ILi8ELi1ELb1EN4cute5tupleIJNS5_1CILi128EEENS7_ILi64EEENS7_ILi256EEEEEELi256ENS_6half_tEfNS_4arch4Sm80ELb1ELb0ELb0ELb0ELb0ELb0ELb1ELb1EEENS1_21CollectiveEpilogueFwdINS6_IJS8_SA_S9_EEENS6_IJNS7_ILi1EEESI_SI_EEESC_SE_Li256ELb0ELb1ELb1ELb0EEENS1_30DynamicPersistentTileSchedulerILi256ELi256ELb1ELb1ELb0EEEEEEEEEvNT_6ParamsE) ;  /* 0xffff055002007950 */ /* 0x000fea0003c3ffff */
.L_x_855:
        /* <DEDUP_REMOVED lines=13> */
.L_x_2579:


//--------------------- .text._ZN7cutlass13device_kernelIN5flash19enable_sm80_to_sm89INS1_16FlashAttnFwdSm80INS1_25CollectiveMainloopFwdSm80ILi8ELi1ELb1EN4cute5tupleIJNS5_1CILi128EEENS7_ILi48EEENS7_ILi256EEEEEELi256ENS_6half_tEfNS_4arch4Sm80ELb1ELb0ELb0ELb1ELb0ELb0ELb1ELb1EEENS1_21CollectiveEpilogueFwdINS6_IJS8_SA_S9_EEENS6_IJNS7_ILi1EEESI_SI_EEESC_SE_Li256ELb1ELb1ELb1ELb0EEENS1_36VarlenDynamicPersistentTileSchedulerILi128ELi48ELi256ELi256ELb1ELb1ELb0ELb1ELb1ELb1EEEEEEEEEvNT_6ParamsE --------------------------
	.section	.text._ZN7cutlass13device_kernelIN5flash19enable_sm80_to_sm89INS1_16FlashAttnFwdSm80INS1_25CollectiveMainloopFwdSm80ILi8ELi1ELb1EN4cute5tupleIJNS5_1CILi128EEENS7_ILi48EEENS7_ILi256EEEEEELi256ENS_6half_tEfNS_4arch4Sm80ELb1ELb0ELb0ELb1ELb0ELb0ELb1ELb1EEENS1_21CollectiveEpilogueFwdINS6_IJS8_SA_S9_EEENS6_IJNS7_ILi1EEESI_SI_EEESC_SE_Li256ELb1ELb1ELb1ELb0EEENS1_36VarlenDynamicPersistentTileSchedulerILi128ELi48ELi256ELi256ELb1ELb1ELb0ELb1ELb1ELb1EEEEEEEEEvNT_6ParamsE,"ax",@progbits
	.sectioninfo	@"SHI_REGISTERS=255"
	.align	128
.text._ZN7cutlass13device_kernelIN5flash19enable_sm80_to_sm89INS1_16FlashAttnFwdSm80INS1_25CollectiveMainloopFwdSm80ILi8ELi1ELb1EN4cute5tupleIJNS5_1CILi128EEENS7_ILi48EEENS7_ILi256EEEEEELi256ENS_6half_tEfNS_4arch4Sm80ELb1ELb0ELb0ELb1ELb0ELb0ELb1ELb1EEENS1_21CollectiveEpilogueFwdINS6_IJS8_SA_S9_EEENS6_IJNS7_ILi1EEESI_SI_EEESC_SE_Li256ELb1ELb1ELb1ELb0EEENS1_36VarlenDynamicPersistentTileSchedulerILi128ELi48ELi256ELi256ELb1ELb1ELb0ELb1ELb1ELb1EEEEEEEEEvNT_6ParamsE:
        .type           _ZN7cutlass13device_kernelIN5flash19enable_sm80_to_sm89INS1_16FlashAttnFwdSm80INS1_25CollectiveMainloopFwdSm80ILi8ELi1ELb1EN4cute5tupleIJNS5_1CILi128EEENS7_ILi48EEENS7_ILi256EEEEEELi256ENS_6half_tEfNS_4arch4Sm80ELb1ELb0ELb0ELb1ELb0ELb0ELb1ELb1EEENS1_21CollectiveEpilogueFwdINS6_IJS8_SA_S9_EEENS6_IJNS7_ILi1EEESI_SI_EEESC_SE_Li256ELb1ELb1ELb1ELb0EEENS1_36VarlenDynamicPersistentTileSchedulerILi128ELi48ELi256ELi256ELb1ELb1ELb0ELb1ELb1ELb1EEEEEEEEEvNT_6ParamsE,@function
        .size           _ZN7cutlass13device_kernelIN5flash19enable_sm80_to_sm89INS1_16FlashAttnFwdSm80INS1_25CollectiveMainloopFwdSm80ILi8ELi1ELb1EN4cute5tupleIJNS5_1CILi128EEENS7_ILi48EEENS7_ILi256EEEEEELi256ENS_6half_tEfNS_4arch4Sm80ELb1ELb0ELb0ELb1ELb0ELb0ELb1ELb1EEENS1_21CollectiveEpilogueFwdINS6_IJS8_SA_S9_EEENS6_IJNS7_ILi1EEESI_SI_EEESC_SE_Li256ELb1ELb1ELb1ELb0EEENS1_36VarlenDynamicPersistentTileSchedulerILi128ELi48ELi256ELi256ELb1ELb1ELb0ELb1ELb1ELb1EEEEEEEEEvNT_6ParamsE,(.L_x_2582 - _ZN7cutlass13device_kernelIN5flash19enable_sm80_to_sm89INS1_16FlashAttnFwdSm80INS1_25CollectiveMainloopFwdSm80ILi8ELi1ELb1EN4cute5tupleIJNS5_1CILi128EEENS7_ILi48EEENS7_ILi256EEEEEELi256ENS_6half_tEfNS_4arch4Sm80ELb1ELb0ELb0ELb1ELb0ELb0ELb1ELb1EEENS1_21CollectiveEpilogueFwdINS6_IJS8_SA_S9_EEENS6_IJNS7_ILi1EEESI_SI_EEESC_SE_Li256ELb1ELb1ELb1ELb0EEENS1_36VarlenDynamicPersistentTileSchedulerILi128ELi48ELi256ELi256ELb1ELb1ELb0ELb1ELb1ELb1EEEEEEEEEvNT_6ParamsE)
        .other          _ZN7cutlass13device_kernelIN5flash19enable_sm80_to_sm89INS1_16FlashAttnFwdSm80INS1_25CollectiveMainloopFwdSm80ILi8ELi1ELb1EN4cute5tupleIJNS5_1CILi128EEENS7_ILi48EEENS7_ILi256EEEEEELi256ENS_6half_tEfNS_4arch4Sm80ELb1ELb0ELb0ELb1ELb0ELb0ELb1ELb1EEENS1_21CollectiveEpilogueFwdINS6_IJS8_SA_S9_EEENS6_IJNS7_ILi1EEESI_SI_EEESC_SE_Li256ELb1ELb1ELb1ELb0EEENS1_36VarlenDynamicPersistentTileSchedulerILi128ELi48ELi256ELi256ELb1ELb1ELb0ELb1ELb1ELb1EEEEEEEEEvNT_6ParamsE,@"STO_CUDA_ENTRY STV_DEFAULT"
_ZN7cutlass13device_kernelIN5flash19enable_sm80_to_sm89INS1_16FlashAttnFwdSm80INS1_25CollectiveMainloopFwdSm80ILi8ELi1ELb1EN4cute5tupleIJNS5_1CILi128EEENS7_ILi48EEENS7_ILi256EEEEEELi256ENS_6half_tEfNS_4arch4Sm80ELb1ELb0ELb0ELb1ELb0ELb0ELb1ELb1EEENS1_21CollectiveEpilogueFwdINS6_IJS8_SA_S9_EEENS6_IJNS7_ILi1EEESI_SI_EEESC_SE_Li256ELb1ELb1ELb1ELb0EEENS1_36VarlenDynamicPersistentTileSchedulerILi128ELi48ELi256ELi256ELb1ELb1ELb0ELb1ELb1ELb1EEEEEEEEEvNT_6ParamsE:
        /* <DEDUP_REMOVED lines=54> */
.L_x_861:
        /* <DEDUP_REMOVED lines=16> */
.L_x_952:
        /* <DEDUP_REMOVED lines=16> */
.L_x_953:
[----:B--2---:R-:W-:-:S05]  /*0560*/  IMAD R0, R0, c[0x0][0x538], RZ ;  /* 0x00014e0000007a24 */ /* 0x004fca00078e02ff */
[----:B------:R-:W-:-:S04]  /*0570*/  IADD3 R6, R0, R6, RZ ;  /* 0x0000000600067210 */ /* 0x000fc80007ffe0ff */
[----:B------:R-:W-:-:S13]  /*0580*/  ISETP.GT.AND P0, PT, R6, UR4, PT ;  /* 0x0000000406007c0c */ /* 0x000fda000bf04270 */
[----:B-1----:R-:W-:Y:S05]  /*0590*/  @!P0 BRA `(.L_x_861) ;  /* 0xfffffdc000008947 */ /* 0x002fea000383ffff */
.L_x_857:
[----:B------:R-:W-:-:S05]  /*05a0*/  IADD3 R11, -R0, R6, RZ ;  /* 0x00000006000b7210 */ /* 0x000fca0007ffe1ff */
[----:B------:R-:W-:-:S05]  /*05b0*/  IMAD R0, R4, c[0x0][0x538], R11 ;  /* 0x00014e0004007a24 */ /* 0x000fca00078e020b */
[----:B------:R-:W-:Y:S01]  /*05c0*/  ISETP.GT.AND P0, PT, R0, UR4, PT ;  /* 0x0000000400007c0c */ /* 0x000fe2000bf04270 */
[----:B------:R-:W-:-:S12]  /*05d0*/  BRA.DIV ~URZ, `(.L_x_862) ;  /* 0x000114427f007947 */ /* 0x000fd8000b800000 */
[----:B------:R-:W-:-:S04]  /*05e0*/  VOTE.ANY R10, PT, !P0 ;  /* 0x00000000000a7806 */ /* 0x000fc800040e0100 */
.L_x_954:
[----:B------:R-:W1:Y:S02]  /*05f0*/  POPC R6, R10 ;  /* 0x0000000a00067309 */ /* 0x000e640000000000 */
[----:B-1----:R-:W-:-:S05]  /*0600*/  IADD3 R0, R6, R7, RZ ;  /* 0x0000000706007210 */ /* 0x002fca0007ffe0ff */
[----:B------:R1:W-:Y:S01]  /*0610*/  STL [R1+0x8c], R0 ;  /* 0x00008c0001007387 */ /* 0x0003e20000100800 */
[----:B------:R-:W-:Y:S05]  /*0620*/  BRA.DIV ~URZ, `(.L_x_863) ;  /* 0x000114427f007947 */ /* 0x000fea000b800000 */
[----:B------:R2:W3:Y:S01]  /*0630*/  SHFL.IDX PT, R12, R9, R6, 0x1f ;  /* 0x00001f06090c7589 */ /* 0x0004e200000e0000 */
[----:B------:R-:W-:-:S03]  /*0640*/  MOV R7, RZ ;  /* 0x000000ff00077202 */ /* 0x000fc60000000f00 */
[----:B------:R2:W4:Y:S04]  /*0650*/  SHFL.IDX PT, R9, R8, R6, 0x1f ;  /* 0x00001f0608097589 */ /* 0x00052800000e0000 */
.L_x_955:
[----:B------:R-:W-:Y:S01]  /*0660*/  ISETP.NE.AND P0, PT, R10, RZ, PT ;  /* 0x000000ff0a00720c */ /* 0x000fe20003f05270 */
[----:B------:R-:W-:-:S12]  /*0670*/  BSSY B0, `(.L_x_864) ;  /* 0x0000005000007945 */ /* 0x000fd80003800000 */
[----:B------:R-:W-:Y:S05]  /*0680*/  @!P0 BRA `(.L_x_865) ;  /* 0x0000003000008947 */ /* 0x000fea0003800000 */
[----:B------:R-:W-:Y:S01]  /*0690*/  IADD3 R3, R6, -0x1, RZ ;  /* 0xffffffff06037810 */ /* 0x000fe20007ffe0ff */
[----:B------:R-:W-:Y:S05]  /*06a0*/  BRA.DIV ~URZ, `(.L_x_866) ;  /* 0x000114a27f007947 */ /* 0x000fea000b800000 */
[----:B------:R1:W2:Y:S02]  /*06b0*/  SHFL.IDX PT, R7, R4, R3, 0x1f ;  /* 0x00001f0304077589 */ /* 0x0002a400000e0000 */
.L_x_865:
[----:B------:R-:W-:Y:S05]  /*06c0*/  BSYNC B0 ;  /* 0x0000000000007941 */ /* 0x000fea0003800000 */
.L_x_864:
        /* <DEDUP_REMOVED lines=69> */
.L_x_868:
        /* <DEDUP_REMOVED lines=46> */
[----:B------:R-:W-:Y:S02]  /*0e00*/  IMAD.MOV.U32 R7, RZ, RZ, R0 ;  /* 0x000000ffff077224 */ /* 0x000fe400078e0000 */
[----:B------:R-:W-:Y:S01]  /*0e10*/  IMAD.MOV.U32 R2, RZ, RZ, RZ ;  /* 0x000000ffff027224 */ /* 0x000fe200078e00ff */
[----:B------:R-:W-:Y:S01]  /*0e20*/  IABS R0, R8 ;  /* 0x0000000800007213 */ /* 0x000fe20000000000 */
[----:B------:R-:W-:-:S04]  /*0e30*/  IMAD R7, R7, R5, RZ ;  /* 0x0000000507077224 */ /* 0x000fc800078e02ff */
        /* <DEDUP_REMOVED lines=20> */
.L_x_869:
[----:B------:R-:W-:Y:S05]  /*0f80*/  BSYNC B0 ;  /* 0x0000000000007941 */ /* 0x000fea0003800000 */
.L_x_867:
[----:B------:R-:W-:-:S04]  /*0f90*/  LOP3.LUT R0, RZ, R0, RZ, 0x33, !PT ;  /* 0x00000000ff007212 */ /* 0x000fc800078e33ff */
[----:B------:R-:W-:-:S05]  /*0fa0*/  IADD3 R0, R0, R12, RZ ;  /* 0x0000000c00007210 */ /* 0x000fca0007ffe0ff */
[----:B------:R2:W-:Y:S01]  /*0fb0*/  STL [R1+0x84], R0 ;  /* 0x0000840001007387 */ /* 0x0005e20000100800 */
[----:B------:R-:W-:Y:S05]  /*0fc0*/  BRA `(.L_x_870) ;  /* 0x0000006000007947 */ /* 0x000fea0003800000 */
.L_x_858:
[----:B------:R-:W-:Y:S01]  /*0fd0*/  MOV R0, UR4 ;  /* 0x0000000400007c02 */ /* 0x000fe20008000f00 */
[----:B------:R-:W-:Y:S04]  /*0fe0*/  STL [R1+0x84], RZ ;  /* 0x000084ff01007387 */ /* 0x000fe80000100800 */
[----:B------:R-:W-:Y:S04]  /*0ff0*/  STL [R1+0x88], RZ ;  /* 0x000088ff01007387 */ /* 0x000fe80000100800 */
[----:B------:R1:W-:Y:S02]  /*1000*/  STL [R1+0x80], R0 ;  /* 0x0000800001007387 */ /* 0x0003e40000100800 */
[----:B-1----:R-:W-:-:S05]  /*1010*/  MOV R0, c[0x0][0x53c] ;  /* 0x00014f0000007a02 */ /* 0x002fca0000000f00 */
[----:B------:R1:W-:Y:S02]  /*1020*/  STL [R1+0x8c], R0 ;  /* 0x00008c0001007387 */ /* 0x0003e40000100800 */
.L_x_870:
        /* <DEDUP_REMOVED lines=8> */
.L_x_856:
[----:B-12---:R-:W2:Y:S02]  /*10b0*/  LDL R0, [R1+0x8c] ;  /* 0x00008c0001007983 */ /* 0x006ea40000100800 */
[----:B--2---:R-:W-:-:S13]  /*10c0*/  ISETP.GE.AND P0, PT, R0, c[0x0][0x53c], PT ;  /* 0x00014f0000007a0c */ /* 0x004fda0003f06270 */
        /* <DEDUP_REMOVED lines=8> */
[----:B---3--:R-:W-:-:S02]  /*1150*/  SHF.R.S32.HI R6, RZ, 0x2, R16 ;  /* 0x00000002ff067819 */ /* 0x008fc40000011410 */
        /* <DEDUP_REMOVED lines=14> */
[C---:B------:R-:W-:Y:S01]  /*1240*/  IMAD.SHL.U32 R20, R7.reuse, 0x8, RZ ;  /* 0x0000000807147824 */ /* 0x040fe200078e00ff */
[----:B------:R-:W-:Y:S01]  /*1250*/  LOP3.LUT R2, R4, 0x1c0, RZ, 0xc0, !PT ;  /* 0x000001c004027812 */ /* 0x000fe200078ec0ff */
[----:B------:R-:W-:Y:S01]  /*1260*/  IMAD.SHL.U32 R4, R7, 0x40, RZ ;  /* 0x0000004007047824 */ /* 0x000fe200078e00ff */
[----:B------:R-:W-:Y:S01]  /*1270*/  LEA.HI R12, R5, R0, RZ, 0x3 ;  /* 0x00000000050c7211 */ /* 0x000fe200078f18ff */
[----:B------:R-:W-:Y:S01]  /*1280*/  IMAD.IADD R6, R6, 0x1, -R3 ;  /* 0x0000000106067824 */ /* 0x000fe200078e0a03 */
[----:B------:R-:W-:Y:S01]  /*1290*/  SHF.R.U32.HI R5, RZ, 0x3, R2 ;  /* 0x00000003ff057819 */ /* 0x000fe20000011602 */
[----:B------:R-:W-:Y:S01]  /*12a0*/  STL [R1+0x70], R20 ;  /* 0x0000701401007387 */ /* 0x000fe20000100800 */
[----:B------:R-:W-:-:S02]  /*12b0*/  LOP3.LUT R3, R2, 0x38, R20, 0xf8, !PT ;  /* 0x0000003802037812 */ /* 0x000fc400078ef814 */
[----:B------:R-:W-:Y:S02]  /*12c0*/  LOP3.LUT R2, R12, 0xfffffff8, RZ, 0xc0, !PT ;  /* 0xfffffff80c027812 */ /* 0x000fe400078ec0ff */
[----:B------:R-:W-:Y:S02]  /*12d0*/  LOP3.LUT R7, R3, R5, RZ, 0x3c, !PT ;  /* 0x0000000503077212 */ /* 0x000fe400078e3cff */
[----:B------:R-:W-:Y:S01]  /*12e0*/  SHF.R.S32.HI R3, RZ, 0x1f, R9 ;  /* 0x0000001fff037819 */ /* 0x000fe20000011409 */
[----:B------:R-:W-:Y:S01]  /*12f0*/  IMAD.IADD R5, R0, 0x1, -R2 ;  /* 0x0000000100057824 */ /* 0x000fe200078e0a02 */
[----:B------:R-:W-:Y:S02]  /*1300*/  LOP3.LUT R2, R9, 0xffffffe0, RZ, 0xc0, !PT ;  /* 0xffffffe009027812 */ /* 0x000fe400078ec0ff */
[----:B------:R-:W-:Y:S02]  /*1310*/  LOP3.LUT R0, R4, 0x1c0, RZ, 0xc0, !PT ;  /* 0x000001c004007812 */ /* 0x000fe400078ec0ff */
[----:B------:R-:W-:Y:S01]  /*1320*/  LEA.HI R9, R10, R19, RZ, 0x6 ;  /* 0x000000130a097211 */ /* 0x000fe200078f30ff */
[----:B------:R-:W-:Y:S01]  /*1330*/  IMAD.IADD R18, R19, 0x1, -R2 ;  /* 0x0000000113127824 */ /* 0x000fe200078e0a02 */
[----:B------:R-:W-:-:S02]  /*1340*/  LOP3.LUT R4, R0, 0x8, R11, 0xf8, !PT ;  /* 0x0000000800047812 */ /* 0x000fc400078ef80b */
[----:B------:R-:W-:Y:S02]  /*1350*/  SHF.R.U32.HI R2, RZ, 0x3, R0 ;  /* 0x00000003ff027819 */ /* 0x000fe40000011600 */
[----:B------:R-:W-:Y:S02]  /*1360*/  LEA.HI R0, R3, R8, RZ, 0x3 ;  /* 0x0000000803007211 */ /* 0x000fe400078f18ff */
[----:B------:R-:W-:Y:S02]  /*1370*/  SHF.R.S32.HI R10, RZ, 0x1f, R18 ;  /* 0x0000001fff0a7819 */ /* 0x000fe40000011412 */
[----:B------:R-:W-:Y:S01]  /*1380*/  LOP3.LUT R13, R4, R2, RZ, 0x3c, !PT ;  /* 0x00000002040d7212 */ /* 0x000fe200078e3cff */
[----:B------:R-:W-:Y:S01]  /*1390*/  IMAD.SHL.U32 R2, R9, 0x8, RZ ;  /* 0x0000000809027824 */ /* 0x000fe200078e00ff */
[----:B------:R-:W-:Y:S02]  /*13a0*/  LOP3.LUT R0, R0, 0xffffff8, RZ, 0xc0, !PT ;  /* 0x0ffffff800007812 */ /* 0x000fe400078ec0ff */
        /* <DEDUP_REMOVED lines=14> */
[----:B------:R-:W-:Y:S01]  /*1490*/  IMAD.SHL.U32 R4, R6, 0x40, RZ ;  /* 0x0000004006047824 */ /* 0x000fe200078e00ff */
[----:B------:R-:W-:Y:S01]  /*14a0*/  LOP3.LUT R5, R0, 0x8, R2, 0xf8, !PT ;  /* 0x0000000800057812 */ /* 0x000fe200078ef802 */
[----:B------:R-:W-:Y:S01]  /*14b0*/  IMAD.MOV.U32 R16, RZ, RZ, 0x20 ;  /* 0x00000020ff107424 */ /* 0x000fe200078e00ff */
[----:B------:R-:W-:Y:S01]  /*14c0*/  SHF.R.U32.HI R2, RZ, 0x3, R0 ;  /* 0x00000003ff027819 */ /* 0x000fe20000011600 */
[----:B------:R-:W-:Y:S01]  /*14d0*/  STL [R1+0xd0], R17 ;  /* 0x0000d01101007387 */ /* 0x000fe20000100800 */
[----:B------:R-:W-:-:S02]  /*14e0*/  LEA.HI R0, R3, R3, RZ, 0x1 ;  /* 0x0000000303007211 */ /* 0x000fc400078f08ff */
[----:B------:R-:W-:Y:S01]  /*14f0*/  LOP3.LUT R7, R5, R2, RZ, 0x3c, !PT ;  /* 0x0000000205077212 */ /* 0x000fe200078e3cff */
[----:B------:R-:W-:Y:S01]  /*1500*/  IMAD R5, R8, 0x200, R3 ;  /* 0x0000020008057824 */ /* 0x000fe200078e0203 */
[----:B------:R-:W-:Y:S02]  /*1510*/  LOP3.LUT R2, R4, 0x1c0, RZ, 0xc0, !PT ;  /* 0x000001c004027812 */ /* 0x000fe400078ec0ff */
[----:B------:R-:W-:Y:S01]  /*1520*/  R2P PR, R6, 0x6 ;  /* 0x0000000606007804 */ /* 0x000fe20000000000 */
[----:B------:R-:W-:Y:S01]  /*1530*/  IMAD.MOV.U32 R6, RZ, RZ, 0x10 ;  /* 0x00000010ff067424 */ /* 0x000fe200078e00ff */
[----:B------:R-:W-:Y:S02]  /*1540*/  LOP3.LUT R0, R0, 0x1ffffffe, RZ, 0xc0, !PT ;  /* 0x1ffffffe00007812 */ /* 0x000fe400078ec0ff */
[----:B------:R-:W-:Y:S02]  /*1550*/  LEA.HI R2, R2, R2, RZ, 0x1d ;  /* 0x0000000202027211 */ /* 0x000fe400078fe8ff */
[----:B------:R-:W-:Y:S01]  /*1560*/  SEL R4, R6, 0xfffffff0, !P3 ;  /* 0xfffffff006047807 */ /* 0x000fe20005800000 */
[----:B------:R-:W-:Y:S01]  /*1570*/  IMAD.IADD R11, R3, 0x1, -R0 ;  /* 0x00000001030b7824 */ /* 0x000fe200078e0a00 */
[----:B------:R-:W-:Y:S01]  /*1580*/  SEL R3, R16, 0xffffffe0, !P0 ;  /* 0xffffffe010037807 */ /* 0x000fe20004000000 */
[----:B------:R-:W-:Y:S01]  /*1590*/  IMAD.SHL.U32 R6, R12, 0x40, RZ ;  /* 0x000000400c067824 */ /* 0x000fe200078e00ff */
[C---:B------:R-:W-:Y:S01]  /*15a0*/  IADD3 R19, R20.reuse, 0x80, RZ ;  /* 0x0000008014137810 */ /* 0x040fe20007ffe0ff */
[----:B------:R-:W-:Y:S01]  /*15b0*/  IMAD.U32 R9, R5, 0x2, R2 ;  /* 0x0000000205097824 */ /* 0x000fe200078e0002 */
[----:B------:R-:W-:Y:S01]  /*15c0*/  IADD3 R5, R20, 0xc0, RZ ;  /* 0x000000c014057810 */ /* 0x000fe20007ffe0ff */
[----:B------:R-:W-:Y:S01]  /*15d0*/  IMAD.IADD R4, R4, 0x1, R3 ;  /* 0x0000000104047824 */ /* 0x000fe200078e0203 */
[----:B------:R-:W-:Y:S01]  /*15e0*/  LOP3.LUT R2, R10, 0x7ffffffc, RZ, 0xc0, !PT ;  /* 0x7ffffffc0a027812 */ /* 0x000fe200078ec0ff */
[----:B------:R-:W-:Y:S01]  /*15f0*/  STL [R1+0x7c], R19 ;  /* 0x00007c1301007387 */ /* 0x000fe20000100800 */
[----:B------:R-:W-:Y:S01]  /*1600*/  LOP3.LUT R3, R7, 0x7ffffe00, R6, 0xf8, !PT ;  /* 0x7ffffe0007037812 */ /* 0x000fe200078ef806 */
[----:B------:R-:W-:Y:S01]  /*1610*/  IMAD.MOV.U32 R7, RZ, RZ, 0x40 ;  /* 0x00000040ff077424 */ /* 0x000fe200078e00ff */
[----:B------:R-:W-:Y:S01]  /*1620*/  SHF.R.S32.HI R6, RZ, 0x1f, R19 ;  /* 0x0000001fff067819 */ /* 0x000fe20000011413 */
[----:B------:R1:W-:Y:S01]  /*1630*/  STL [R1+0x90], R5 ;  /* 0x0000900501007387 */ /* 0x0003e20000100800 */
[----:B------:R-:W-:Y:S01]  /*1640*/  IMAD.IADD R2, R18, 0x1, -R2 ;  /* 0x0000000112027824 */ /* 0x000fe200078e0a02 */
[----:B------:R-:W-:Y:S01]  /*1650*/  LEA R12, R9, 0x80, 0x1 ;  /* 0x00000080090c7811 */ /* 0x000fe200078e08ff */
[----:B------:R-:W-:Y:S01]  /*1660*/  IMAD R0, R14, 0x200, R13 ;  /* 0x000002000e007824 */ /* 0x000fe200078e020d */
[----:B------:R2:W-:Y:S01]  /*1670*/  STL [R1+0xa0], R6 ;  /* 0x0000a00601007387 */ /* 0x0005e20000100800 */
[----:B------:R-:W-:Y:S01]  /*1680*/  IMAD.SHL.U32 R10, R15, 0x2, RZ ;  /* 0x000000020f0a7824 */ /* 0x000fe200078e00ff */
[----:B------:R-:W-:Y:S01]  /*1690*/  LEA R239, R3, 0x4080, 0x1 ;  /* 0x0000408003ef7811 */ /* 0x000fe200078e08ff */
[----:B------:R-:W-:Y:S01]  /*16a0*/  IMAD.SHL.U32 R9, R2, 0x2, RZ ;  /* 0x0000000202097824 */ /* 0x000fe200078e00ff */
[----:B------:R-:W-:Y:S01]  /*16b0*/  LEA R236, R0, 0x14080, 0x1 ;  /* 0x0001408000ec7811 */ /* 0x000fe200078e08ff */
[----:B------:R-:W-:Y:S01]  /*16c0*/  IMAD R2, R11, 0x8, R17 ;  /* 0x000000080b027824 */ /* 0x000fe200078e0211 */
[----:B------:R-:W-:-:S05]  /*16d0*/  SEL R0, R7, 0xffffffc0, !P0 ;  /* 0xffffffc007007807 */ /* 0x000fca0004000000 */
[----:B------:R-:W-:Y:S01]  /*16e0*/  IMAD.IADD R240, R239, 0x1, R0 ;  /* 0x00000001eff07824 */ /* 0x000fe200078e0200 */
[----:B-1----:R-:W-:Y:S02]  /*16f0*/  SHF.R.S32.HI R5, RZ, 0x1f, R5 ;  /* 0x0000001fff057819 */ /* 0x002fe40000011405 */
[----:B--2---:R-:W-:-:S03]  /*1700*/  SEL R6, R16, 0xffffffe0, !P1 ;  /* 0xffffffe010067807 */ /* 0x004fc60004800000 */
[----:B------:R1:W-:Y:S04]  /*1710*/  STL [R1+0x9c], R5 ;  /* 0x00009c0501007387 */ /* 0x0003e80000100800 */
[----:B------:R2:W-:Y:S04]  /*1720*/  STL [R1+0x18], R10 ;  /* 0x0000180a01007387 */ /* 0x0005e80000100800 */
[----:B------:R3:W-:Y:S04]  /*1730*/  STL [R1+0x64], R9 ;  /* 0x0000640901007387 */ /* 0x0007e80000100800 */
[----:B------:R-:W-:Y:S04]  /*1740*/  STL [R1+0xa4], R12 ;  /* 0x0000a40c01007387 */ /* 0x000fe80000100800 */
[----:B------:R4:W-:Y:S01]  /*1750*/  STL [R1+0xc8], R2 ;  /* 0x0000c80201007387 */ /* 0x0009e20000100800 */
[----:B-1----:R-:W-:Y:S01]  /*1760*/  SEL R5, R7, 0xffffffc0, !P2 ;  /* 0xffffffc007057807 */ /* 0x002fe20005000000 */
[----:B--2---:R-:W-:-:S04]  /*1770*/  IMAD.IADD R10, R12, 0x1, R6 ;  /* 0x000000010c0a7824 */ /* 0x004fc800078e0206 */
[C-C-:B------:R-:W-:Y:S01]  /*1780*/  IMAD.IADD R7, R12.reuse, 0x1, R5.reuse ;  /* 0x000000010c077824 */ /* 0x140fe200078e0205 */
[----:B---3--:R-:W-:Y:S01]  /*1790*/  IADD3 R9, R12, -0x10, RZ ;  /* 0xfffffff00c097810 */ /* 0x008fe20007ffe0ff */
[----:B------:R-:W-:Y:S01]  /*17a0*/  IMAD.IADD R3, R10, 0x1, R5 ;  /* 0x000000010a037824 */ /* 0x000fe200078e0205 */
[----:B------:R-:W-:Y:S01]  /*17b0*/  @P4 IADD3 R9, R12, 0x10, RZ ;  /* 0x000000100c094810 */ /* 0x000fe20007ffe0ff */
[----:B------:R-:W-:Y:S04]  /*17c0*/  STL [R1+0xb0], R10 ;  /* 0x0000b00a01007387 */ /* 0x000fe80000100800 */
[----:B------:R1:W-:Y:S01]  /*17d0*/  STL [R1+0xc0], R7 ;  /* 0x0000c00701007387 */ /* 0x0003e20000100800 */
[----:B----4-:R-:W-:-:S03]  /*17e0*/  SEL R2, R16, 0xffffffe0, !P3 ;  /* 0xffffffe010027807 */ /* 0x010fc60005800000 */
[----:B------:R2:W-:Y:S01]  /*17f0*/  STL [R1+0xa8], R9 ;  /* 0x0000a80901007387 */ /* 0x0005e20000100800 */
[--C-:B------:R-:W-:Y:S01]  /*1800*/  IADD3 R242, R0, R239, R2.reuse ;  /* 0x000000ef00f27210 */ /* 0x100fe20007ffe002 */
[----:B------:R-:W-:Y:S02]  /*1810*/  IMAD.IADD R241, R239, 0x1, R2 ;  /* 0x00000001eff17824 */ /* 0x000fe400078e0202 */
[----:B------:R3:W-:Y:S01]  /*1820*/  STL [R1+0xbc], R3 ;  /* 0x0000bc0301007387 */ /* 0x0007e20000100800 */
[----:B-1----:R-:W-:Y:S02]  /*1830*/  IMAD.IADD R7, R6, 0x1, R9 ;  /* 0x0000000106077824 */ /* 0x002fe400078e0209 */
[----:B------:R-:W-:Y:S02]  /*1840*/  IMAD R6, R8, 0x800, R239 ;  /* 0x0000080008067824 */ /* 0x000fe400078e02ef */
[----:B--2---:R-:W-:Y:S02]  /*1850*/  IMAD.IADD R9, R5, 0x1, R9 ;  /* 0x0000000105097824 */ /* 0x004fe400078e0209 */
[----:B---3--:R-:W-:-:S03]  /*1860*/  IMAD R3, R4, 0x2, R239 ;  /* 0x0000000204037824 */ /* 0x008fc600078e02ef */
[----:B------:R-:W-:Y:S01]  /*1870*/  STL [R1+0xb8], R9 ;  /* 0x0000b80901007387 */ /* 0x000fe20000100800 */
[----:B------:R-:W-:-:S03]  /*1880*/  IMAD.IADD R4, R7, 0x1, R5 ;  /* 0x0000000107047824 */ /* 0x000fc600078e0205 */
[----:B------:R-:W-:Y:S04]  /*1890*/  STL [R1+0xac], R7 ;  /* 0x0000ac0701007387 */ /* 0x000fe80000100800 */
[----:B------:R1:W-:Y:S04]  /*18a0*/  STL [R1+0x8], R3 ;  /* 0x0000080301007387 */ /* 0x0003e80000100800 */
[----:B------:R2:W-:Y:S01]  /*18b0*/  STL [R1+0xb4], R4 ;  /* 0x0000b40401007387 */ /* 0x0005e20000100800 */
[--C-:B-1----:R-:W-:Y:S02]  /*18c0*/  IMAD.IADD R3, R2, 0x1, R6.reuse ;  /* 0x0000000102037824 */ /* 0x102fe400078e0206 */
[----:B------:R-:W-:-:S02]  /*18d0*/  IMAD.IADD R2, R0, 0x1, R6 ;  /* 0x0000000100027824 */ /* 0x000fc400078e0206 */
[----:B------:R-:W-:Y:S01]  /*18e0*/  IMAD.IADD R0, R0, 0x1, R3 ;  /* 0x0000000100007824 */ /* 0x000fe200078e0203 */
[----:B------:R2:W-:Y:S04]  /*18f0*/  STL [R1+0xc], R3 ;  /* 0x00000c0301007387 */ /* 0x0005e80000100800 */
[----:B------:R2:W-:Y:S04]  /*1900*/  STL [R1+0x14], R2 ;  /* 0x0000140201007387 */ /* 0x0005e80000100800 */
[----:B------:R2:W-:Y:S02]  /*1910*/  STL [R1+0x10], R0 ;  /* 0x0000100001007387 */ /* 0x0005e40000100800 */
.L_x_951:
[----:B--2---:R-:W2:Y:S01]  /*1920*/  LDL R0, [R1+0x8c] ;  /* 0x00008c0001007983 */ /* 0x004ea20000100800 */
[----:B------:R-:W-:Y:S01]  /*1930*/  IMAD.MOV.U32 R13, RZ, RZ, 0x4 ;  /* 0x00000004ff0d7424 */ /* 0x000fe200078e00ff */
[----:B------:R-:W-:-:S02]  /*1940*/  ISETP.NE.U32.AND P0, PT, RZ, c[0x0][0x370], PT ;  /* 0x0000dc00ff007a0c */ /* 0x000fc40003f05070 */
[----:B------:R-:W-:Y:S01]  /*1950*/  ISETP.NE.U32.AND P3, PT, RZ, c[0x0][0x360], PT ;  /* 0x0000d800ff007a0c */ /* 0x000fe20003f65070 */
[----:B------:R-:W3:Y:S01]  /*1960*/  LDL R10, [R1+0x88] ;  /* 0x00008800010a7983 */ /* 0x000ee20000100800 */
[----:B------:R-:W-:Y:S01]  /*1970*/  ISETP.NE.AND.EX P1, PT, RZ, c[0x0][0x374], PT, P0 ;  /* 0x0000dd00ff007a0c */ /* 0x000fe20003f25300 */
[----:B--2---:R-:W-:-:S05]  /*1980*/  IMAD.WIDE R2, R0, R13, c[0x0][0x588] ;  /* 0x0001620000027625 */ /* 0x004fca00078e020d */
[----:B------:R-:W2:Y:S01]  /*1990*/  LDG.E R32, [R2.64] ;  /* 0x0000000602207981 */ /* 0x000ea2000c1e1900 */
[----:B------:R-:W-:Y:S01]  /*19a0*/  ISETP.NE.AND.EX P3, PT, RZ, c[0x0][0x364], PT, P3 ;  /* 0x0000d900ff007a0c */ /* 0x000fe20003f65330 */
[----:B------:R-:W-:Y:S01]  /*19b0*/  CS2R R8, SRZ ;  /* 0x0000000000087805 */ /* 0x000fe2000001ff00 */
[----:B------:R-:W-:Y:S02]  /*19c0*/  ISETP.NE.U32.AND P4, PT, RZ, c[0x0][0x348], PT ;  /* 0x0000d200ff007a0c */ /* 0x000fe40003f85070 */
[----:B------:R-:W-:Y:S02]  /*19d0*/  ISETP.NE.U32.AND P2, PT, RZ, c[0x0][0x350], PT ;  /* 0x0000d400ff007a0c */ /* 0x000fe40003f45070 */
[----:B------:R-:W-:Y:S02]  /*19e0*/  ISETP.NE.AND.EX P4, PT, RZ, c[0x0][0x34c], PT, P4 ;  /* 0x0000d300ff007a0c */ /* 0x000fe40003f85340 */
[----:B------:R-:W-:Y:S01]  /*19f0*/  ISETP.NE.AND.EX P5, PT, RZ, c[0x0][0x354], PT, P2 ;  /* 0x0000d500ff007a0c */ /* 0x000fe20003fa5320 */
[----:B------:R-:W-:Y:S01]  /*1a00*/  IMAD.MOV.U32 R12, RZ, RZ, RZ ;  /* 0x000000ffff0c7224 */ /* 0x000fe200078e00ff */
[----:B--2---:R-:W-:Y:S01]  /*1a10*/  SHF.R.S32.HI R11, RZ, 0x1f, R32 ;  /* 0x0000001fff0b7819 */ /* 0x004fe20000011420 */
[----:B------:R1:W-:Y:S01]  /*1a20*/  STL [R1+0x94], R32 ;  /* 0x0000942001007387 */ /* 0x0003e20000100800 */
[----:B------:R-:W-:-:S04]  /*1a30*/  @P1 LEA R2, P0, R32, c[0x0][0x370], 0x2 ;  /* 0x0000dc0020021a11 */ /* 0x000fc800078010ff */
[C-C-:B------:R-:W-:Y:S02]  /*1a40*/  @P1 LEA.HI.X R3, R32.reuse, c[0x0][0x374], R11.reuse, 0x2, P0 ;  /* 0x0000dd0020031a11 */ /* 0x140fe400000f140b */
[C---:B------:R-:W-:Y:S02]  /*1a50*/  @P3 LEA R6, P0, R32.reuse, c[0x0][0x360], 0x2 ;  /* 0x0000d80020063a11 */ /* 0x040fe400078010ff */
[C---:B------:R-:W-:Y:S01]  /*1a60*/  LEA R4, P2, R32.reuse, c[0x0][0x348], 0x2 ;  /* 0x0000d20020047a11 */ /* 0x040fe200078410ff */
[----:B------:R2:W5:Y:S01]  /*1a70*/  @P1 LDG.E R8, [R2.64] ;  /* 0x0000000602081981 */ /* 0x000562000c1e1900 */
[C-C-:B------:R-:W-:Y:S02]  /*1a80*/  @P3 LEA.HI.X R7, R32.reuse, c[0x0][0x364], R11.reuse, 0x2, P0 ;  /* 0x0000d90020073a11 */ /* 0x140fe400000f140b */
[----:B------:R-:W-:Y:S02]  /*1a90*/  LEA.HI.X R5, R32, c[0x0][0x34c], R11, 0x2, P2 ;  /* 0x0000d30020057a11 */ /* 0x000fe400010f140b */
[----:B---3--:R-:W-:Y:S01]  /*1aa0*/  LOP3.LUT R26, R10, 0xffff, RZ, 0xc0, !PT ;  /* 0x0000ffff0a1a7812 */ /* 0x008fe200078ec0ff */
[----:B------:R-:W3:Y:S01]  /*1ab0*/  @P3 LDG.E R0, [R6.64] ;  /* 0x0000000606003981 */ /* 0x000ee2000c1e1900 */
[----:B------:R-:W-:Y:S01]  /*1ac0*/  YIELD ;  /* 0x0000000000007946 */ /* 0x000fe20003800000 */
[----:B------:R-:W-:-:S02]  /*1ad0*/  P2R R22, PR, RZ, 0x20 ;  /* 0x00000020ff167803 */ /* 0x000fc40000000000 */
[----:B------:R1:W5:Y:S01]  /*1ae0*/  @P4 LDG.E R12, [R4.64] ;  /* 0x00000006040c4981 */ /* 0x000362000c1e1900 */
[----:B--2---:R-:W-:-:S04]  /*1af0*/  LEA R2, P1, R32, c[0x0][0x350], 0x2 ;  /* 0x0000d40020027a11 */ /* 0x004fc800078210ff */
[----:B------:R-:W-:-:S05]  /*1b00*/  LEA.HI.X R3, R32, c[0x0][0x354], R11, 0x2, P1 ;  /* 0x0000d50020037a11 */ /* 0x000fca00008f140b */
[----:B------:R1:W5:Y:S04]  /*1b10*/  @P5 LDG.E R9, [R2.64] ;  /* 0x0000000602095981 */ /* 0x000368000c1e1900 */
[----:B------:R1:W-:Y:S04]  /*1b20*/  STL [R1+0x98], R26 ;  /* 0x0000981a01007387 */ /* 0x0003e80000100800 */
[----:B---3--:R1:W-:Y:S01]  /*1b30*/  @P3 STL [R1+0x68], R0 ;  /* 0x0000680001003387 */ /* 0x0083e20000100800 */
        /* <DEDUP_REMOVED lines=8> */
.L_x_871:
[----:B------:R-:W-:-:S04]  /*1bc0*/  ISETP.NE.U32.AND P0, PT, RZ, c[0x0][0x368], PT ;  /* 0x0000da00ff007a0c */ /* 0x000fc80003f05070 */
[----:B------:R-:W-:-:S13]  /*1bd0*/  ISETP.NE.AND.EX P0, PT, RZ, c[0x0][0x36c], PT, P0 ;  /* 0x0000db00ff007a0c */ /* 0x000fda0003f05300 */
[----:B------:R-:W-:Y:S05]  /*1be0*/  @!P0 BRA `(.L_x_872) ;  /* 0x0000004000008947 */ /* 0x000fea0003800000 */
[----:B-1----:R-:W-:-:S04]  /*1bf0*/  LEA R2, P0, R32, c[0x0][0x368], 0x2 ;  /* 0x0000da0020027a11 */ /* 0x002fc800078010ff */
[----:B------:R-:W-:-:S05]  /*1c00*/  LEA.HI.X R3, R32, c[0x0][0x36c], R11, 0x2, P0 ;  /* 0x0000db0020037a11 */ /* 0x000fca00000f140b */
[----:B------:R1:W5:Y:S01]  /*1c10*/  LDG.E R0, [R2.64] ;  /* 0x0000000602007981 */ /* 0x000362000c1e1900 */
[----:B------:R-:W-:Y:S05]  /*1c20*/  BRA `(.L_x_873) ;  /* 0x0000005000007947 */ /* 0x000fea0003800000 */
.L_x_872:
[----:B-1----:R-:W-:Y:S01]  /*1c30*/  MOV R0, c[0x0][0x1d0] ;  /* 0x0000740000007a02 */ /* 0x002fe20000000f00 */
[----:B------:R-:W-:Y:S05]  /*1c40*/  @!P5 BRA `(.L_x_873) ;  /* 0x000000300000d947 */ /* 0x000fea0003800000 */
[----:B------:R-:W2:Y:S04]  /*1c50*/  LDG.E R4, [R2.64] ;  /* 0x0000000602047981 */ /* 0x000ea8000c1e1900 */
[----:B------:R-:W2:Y:S02]  /*1c60*/  LDG.E R0, [R2.64+0x4] ;  /* 0x0000040602007981 */ /* 0x000ea4000c1e1900 */
[----:B--2---:R-:W-:Y:S02]  /*1c70*/  IADD3 R0, -R4, R0, RZ ;  /* 0x0000000004007210 */ /* 0x004fe40007ffe1ff */
.L_x_873:
[----:B-1----:R-:W2:Y:S04]  /*1c80*/  LDL R3, [R1+0x68] ;  /* 0x0000680001037983 */ /* 0x002ea80000100800 */
[----:B------:R-:W3:Y:S04]  /*1c90*/  LDL.LU R2, [R1+0x84] ;  /* 0x0000840001027983 */ /* 0x000ee80000300800 */
[----:B------:R-:W4:Y:S01]  /*1ca0*/  LDL.LU R31, [R1+0x30] ;  /* 0x00003000011f7983 */ /* 0x000f220000300800 */
[----:B------:R-:W-:-:S05]  /*1cb0*/  IMAD.MOV.U32 R66, RZ, RZ, c[0x0][0x2c4] ;  /* 0x0000b100ff427624 */ /* 0x000fca00078e00ff */
[----:B------:R-:W-:Y:S01]  /*1cc0*/  ISETP.NE.AND P3, PT, R66, 0x1, PT ;  /* 0x000000014200780c */ /* 0x000fe20003f65270 */
[--C-:B-----5:R-:W-:Y:S01]  /*1cd0*/  IMAD.IADD R24, R0, 0x1, -R8.reuse ;  /* 0x0000000100187824 */ /* 0x120fe200078e0a08 */
[----:B------:R-:W-:Y:S01]  /*1ce0*/  BSSY B0, `(.L_x_874) ;  /* 0x0000040000007945 */ /* 0x000fe20003800000 */
[----:B------:R-:W-:Y:S02]  /*1cf0*/  IMAD.IADD R18, R9, 0x1, R8 ;  /* 0x0000000109127824 */ /* 0x000fe400078e0208 */
[----:B--2---:R-:W-:Y:S02]  /*1d00*/  IMAD.MOV.U32 R14, RZ, RZ, R3 ;  /* 0x000000ffff0e7224 */ /* 0x004fe400078e0003 */
[----:B---3--:R-:W-:-:S05]  /*1d10*/  IMAD.SHL.U32 R15, R2, 0x80, RZ ;  /* 0x00000080020f7824 */ /* 0x008fca00078e00ff */
[----:B------:R-:W-:-:S05]  /*1d20*/  IADD3 R2, R15, 0x7f, RZ ;  /* 0x0000007f0f027810 */ /* 0x000fca0007ffe0ff */
[----:B------:R-:W-:-:S04]  /*1d30*/  @P3 IMAD.HI.U32 R3, R2, c[0x0][0x2c8], RZ ;  /* 0x0000b20002033a27 */ /* 0x000fc800078e00ff */
[----:B------:R-:W-:Y:S01]  /*1d40*/  IMAD.MOV.U32 R0, RZ, RZ, R2 ;  /* 0x000000ffff007224 */ /* 0x000fe200078e0002 */
[C---:B------:R-:W-:Y:S02]  /*1d50*/  IADD3 R2, R24.reuse, 0x30, -R14 ;  /* 0x0000003018027810 */ /* 0x040fe40007ffe80e */
[----:B------:R-:W-:Y:S02]  /*1d60*/  @P3 SHF.R.U32.HI R0, RZ, c[0x0][0x2cc], R3 ;  /* 0x0000b300ff003a19 */ /* 0x000fe40000011603 */
[----:B------:R-:W-:-:S03]  /*1d70*/  IADD3 R3, R24, 0x2f, RZ ;  /* 0x0000002f18037810 */ /* 0x000fc60007ffe0ff */
[----:B------:R-:W-:Y:S02]  /*1d80*/  IMAD.IADD R0, R2, 0x1, R0 ;  /* 0x0000000102007824 */ /* 0x000fe400078e0200 */
[----:B------:R-:W-:-:S04]  /*1d90*/  IMAD.HI R2, R3, 0x2aaaaaab, RZ ;  /* 0x2aaaaaab03027827 */ /* 0x000fc800078e02ff */
[----:B------:R-:W-:Y:S01]  /*1da0*/  IMAD.HI R0, R0, 0x2aaaaaab, RZ ;  /* 0x2aaaaaab00007827 */ /* 0x000fe200078e02ff */
[----:B------:R-:W-:-:S04]  /*1db0*/  SHF.R.U32.HI R4, RZ, 0x1f, R2 ;  /* 0x0000001fff047819 */ /* 0x000fc80000011602 */
[----:B------:R-:W-:Y:S02]  /*1dc0*/  SHF.R.U32.HI R3, RZ, 0x1f, R0 ;  /* 0x0000001fff037819 */ /* 0x000fe40000011600 */
[----:B------:R-:W-:Y:S02]  /*1dd0*/  LEA.HI.SX32 R4, R2, R4, 0x1d ;  /* 0x0000000402047211 */ /* 0x000fe400078feaff */
[----:B------:R-:W-:Y:S02]  /*1de0*/  LOP3.LUT R2, R10, 0xff000000, RZ, 0xc0, !PT ;  /* 0xff0000000a027812 */ /* 0x000fe400078ec0ff */
[----:B------:R-:W-:Y:S02]  /*1df0*/  LEA.HI.SX32 R0, R0, R3, 0x1d ;  /* 0x0000000300007211 */ /* 0x000fe400078feaff */
[----:B------:R-:W-:Y:S02]  /*1e00*/  LOP3.LUT R3, R10, 0xff0000, RZ, 0xc0, !PT ;  /* 0x00ff00000a037812 */ /* 0x000fe400078ec0ff */
[----:B------:R-:W-:-:S02]  /*1e10*/  SHF.R.U32.HI R2, RZ, 0x8, R2 ;  /* 0x00000008ff027819 */ /* 0x000fc40000011602 */
[----:B----4-:R-:W-:Y:S02]  /*1e20*/  LOP3.LUT R31, R31, 0xfffffbff, RZ, 0xc0, !PT ;  /* 0xfffffbff1f1f7812 */ /* 0x010fe400078ec0ff */
[----:B------:R-:W-:Y:S02]  /*1e30*/  LEA.HI R3, R3, R2, RZ, 0x10 ;  /* 0x0000000203037211 */ /* 0x000fe400078f80ff */
[----:B------:R-:W-:Y:S02]  /*1e40*/  @P3 LOP3.LUT R31, R31, 0x400, RZ, 0xfc, !PT ;  /* 0x000004001f1f3812 */ /* 0x000fe400078efcff */
[----:B------:R-:W-:Y:S01]  /*1e50*/  LOP3.LUT R16, R3, 0xff, RZ, 0xc0, !PT ;  /* 0x000000ff03107812 */ /* 0x000fe200078ec0ff */
[----:B------:R1:W-:Y:S01]  /*1e60*/  STL [R1+0x84], R15 ;  /* 0x0000840f01007387 */ /* 0x0003e20000100800 */
[----:B------:R-:W-:-:S03]  /*1e70*/  SHF.R.U32.HI R5, RZ, 0x10, R3 ;  /* 0x00000010ff057819 */ /* 0x000fc60000011603 */
[----:B------:R1:W-:Y:S01]  /*1e80*/  STL [R1+0x78], R24 ;  /* 0x0000781801007387 */ /* 0x0003e20000100800 */
[----:B------:R-:W-:-:S03]  /*1e90*/  IMNMX R6, R4, R0, PT ;  /* 0x0000000004067217 */ /* 0x000fc60003800200 */
[----:B------:R1:W-:Y:S04]  /*1ea0*/  STL [R1+0x30], R31 ;  /* 0x0000301f01007387 */ /* 0x0003e80000100800 */
[----:B------:R1:W-:Y:S04]  /*1eb0*/  STL [R1+0xc4], R16 ;  /* 0x0000c41001007387 */ /* 0x0003e80000100800 */
[----:B------:R1:W-:Y:S01]  /*1ec0*/  STL [R1+0x88], R5 ;  /* 0x0000880501007387 */ /* 0x0003e20000100800 */
[----:B------:R-:W-:Y:S01]  /*1ed0*/  ISETP.GE.AND P0, PT, R6, 0x1, PT ;  /* 0x000000010600780c */ /* 0x000fe20003f06270 */
[----:B------:R-:W-:-:S12]  /*1ee0*/  IMAD.MOV.U32 R2, RZ, RZ, RZ ;  /* 0x000000ffff027224 */ /* 0x000fd800078e00ff */
[----:B------:R-:W-:Y:S05]  /*1ef0*/  @!P0 BRA `(.L_x_875) ;  /* 0x000001e000008947 */ /* 0x000fea0003800000 */
[----:B------:R-:W-:-:S04]  /*1f00*/  ISETP.NE.AND P0, PT, R5, RZ, PT ;  /* 0x000000ff0500720c */ /* 0x000fc80003f05270 */
        /* <DEDUP_REMOVED lines=29> */
.L_x_875:
[----:B------:R-:W-:Y:S05]  /*20e0*/  BSYNC B0 ;  /* 0x0000000000007941 */ /* 0x000fea0003800000 */
.L_x_874:
        /* <DEDUP_REMOVED lines=14> */
[----:B------:R2:W-:Y:S01]  /*21d0*/  STL [R1+0x24], R72 ;  /* 0x0000244801007387 */ /* 0x0005e20000100800 */
        /* <DEDUP_REMOVED lines=58> */
[----:B--2---:R-:W-:Y:S01]  /*2580*/  ISETP.NE.U32.AND P0, PT, RZ, c[0x0][0x340], PT ;  /* 0x0000d000ff007a0c */ /* 0x004fe20003f05070 */
[----:B------:R-:W2:Y:S01]  /*2590*/  LDL.64 R8, [R1+0x70] ;  /* 0x0000700001087983 */ /* 0x000ea20000100a00 */
[----:B------:R-:W-:-:S02]  /*25a0*/  IMAD.MOV.U32 R135, RZ, RZ, R15 ;  /* 0x000000ffff877224 */ /* 0x000fc400078e000f */
[----:B------:R-:W-:Y:S01]  /*25b0*/  ISETP.NE.AND.EX P1, PT, RZ, c[0x0][0x344], PT, P0 ;  /* 0x0000d100ff007a0c */ /* 0x000fe20003f25300 */
[----:B------:R3:W2:Y:S04]  /*25c0*/  LDL.64 R28, [R1+0x70] ;  /* 0x00007000011c7983 */ /* 0x0006a80000100a00 */
[----:B------:R-:W4:Y:S04]  /*25d0*/  LDL R21, [R1+0x7c] ;  /* 0x00007c0001157983 */ /* 0x000f280000100800 */
[----:B------:R-:W5:Y:S04]  /*25e0*/  LDL R20, [R1+0x90] ;  /* 0x0000900001147983 */ /* 0x000f680000100800 */
[----:B------:R-:W-:Y:S01]  /*25f0*/  @P1 IMAD.WIDE R2, R32, R13, c[0x0][0x340] ;  /* 0x0000d00020021625 */ /* 0x000fe200078e020d */
[----:B------:R-:W3:Y:S04]  /*2600*/  LDL R30, [R1+0xa0] ;  /* 0x0000a000011e7983 */ /* 0x000ee80000100800 */
[----:B------:R1:W3:Y:S04]  /*2610*/  @P1 LDG.E R19, [R2.64] ;  /* 0x0000000602131981 */ /* 0x0002e8000c1e1900 */
[----:B------:R-:W4:Y:S04]  /*2620*/  LDL R27, [R1+0x9c] ;  /* 0x00009c00011b7983 */ /* 0x000f280000100800 */
[----:B------:R-:W4:Y:S04]  /*2630*/  LDL R67, [R1+0x18] ;  /* 0x0000180001437983 */ /* 0x000f280000100800 */
[----:B------:R-:W1:Y:S01]  /*2640*/  S2R R4, SR_TID.X ;  /* 0x0000000000047919 */ /* 0x000e620000002100 */
[----:B------:R-:W-:-:S05]  /*2650*/  SHF.R.S32.HI R0, RZ, 0x1f, R12 ;  /* 0x0000001fff007819 */ /* 0x000fca000001140c */
[----:B------:R-:W-:Y:S01]  /*2660*/  IMAD R0, R0, c[0x0][0x178], RZ ;  /* 0x00005e0000007a24 */ /* 0x000fe200078e02ff */
[--C-:B-1----:R-:W-:Y:S02]  /*2670*/  SHF.R.S32.HI R25, RZ, 0x1f, R4.reuse ;  /* 0x0000001fff197819 */ /* 0x102fe40000011404 */
[----:B------:R-:W-:Y:S02]  /*2680*/  SHF.R.S32.HI R73, RZ, 0x1f, R4 ;  /* 0x0000001fff497819 */ /* 0x000fe40000011404 */
[-C--:B------:R-:W-:Y:S02]  /*2690*/  LEA.HI R25, R25, R4.reuse, RZ, 0x3 ;  /* 0x0000000419197211 */ /* 0x080fe400078f18ff */
[----:B------:R-:W-:Y:S02]  /*26a0*/  LEA.HI R73, R73, R4, RZ, 0x3 ;  /* 0x0000000449497211 */ /* 0x000fe400078f18ff */
[----:B------:R-:W-:Y:S02]  /*26b0*/  LOP3.LUT R25, R25, 0xfffffff8, RZ, 0xc0, !PT ;  /* 0xfffffff819197812 */ /* 0x000fe400078ec0ff */
[----:B------:R-:W-:-:S03]  /*26c0*/  SHF.R.S32.HI R73, RZ, 0x3, R73 ;  /* 0x00000003ff497819 */ /* 0x000fc60000011449 */
[----:B------:R-:W-:Y:S02]  /*26d0*/  IMAD.IADD R25, R4, 0x1, -R25 ;  /* 0x0000000104197824 */ /* 0x000fe400078e0a19 */
[----:B------:R-:W-:-:S04]  /*26e0*/  IMAD.WIDE.U32 R2, R12, c[0x0][0x178], RZ ;  /* 0x00005e000c027a25 */ /* 0x000fc800078e00ff */
[----:B------:R-:W-:Y:S02]  /*26f0*/  IMAD R5, R25, 0x20, R73 ;  /* 0x0000002019057824 */ /* 0x000fe400078e0249 */
[----:B------:R-:W-:Y:S02]  /*2700*/  IMAD R0, R12, c[0x0][0x17c], R0 ;  /* 0x00005f000c007a24 */ /* 0x000fe400078e0200 */
[----:B------:R-:W-:Y:S02]  /*2710*/  IMAD.IADD R5, R135, 0x1, R5 ;  /* 0x0000000187057824 */ /* 0x000fe400078e0205 */
[----:B------:R-:W-:Y:S01]  /*2720*/  IMAD.IADD R3, R3, 0x1, R0 ;  /* 0x0000000103037824 */ /* 0x000fe200078e0200 */
[----:B------:R-:W-:Y:S01]  /*2730*/  SEL R6, R11, RZ, !P4 ;  /* 0x000000ff0b067207 */ /* 0x000fe20006000000 */
[----:B------:R-:W-:Y:S01]  /*2740*/  @P3 IMAD.HI.U32 R7, R5, c[0x0][0x2c8], RZ ;  /* 0x0000b20005073a27 */ /* 0x000fe200078e00ff */
[----:B------:R-:W-:-:S03]  /*2750*/  SEL R4, R32, RZ, !P4 ;  /* 0x000000ff20047207 */ /* 0x000fc60006000000 */
        /* <DEDUP_REMOVED lines=8> */
[----:B------:R-:W-:-:S04]  /*27e0*/  IMAD.MOV R4, RZ, RZ, -R0 ;  /* 0x000000ffff047224 */ /* 0x000fc800078e0a00 */
[----:B------:R-:W-:Y:S02]  /*27f0*/  IMAD R4, R4, c[0x0][0x2c4], R5 ;  /* 0x0000b10004047a24 */ /* 0x000fe400078e0205 */
[----:B------:R-:W-:Y:S02]  /*2800*/  IMAD R5, R7, c[0x0][0x1b0], RZ ;  /* 0x00006c0007057a24 */ /* 0x000fe400078e02ff */
[----:B------:R-:W-:Y:S02]  /*2810*/  IMAD.IADD R3, R3, 0x1, R6 ;  /* 0x0000000103037824 */ /* 0x000fe400078e0206 */
[C---:B------:R-:W-:Y:S01]  /*2820*/  IMAD R6, R0.reuse, c[0x0][0x1b4], R5 ;  /* 0x00006d0000067a24 */ /* 0x040fe200078e0205 */
[----:B------:R-:W-:Y:S01]  /*2830*/  SHF.R.S32.HI R5, RZ, 0x1f, R4 ;  /* 0x0000001fff057819 */ /* 0x000fe20000011404 */
[----:B------:R-:W-:-:S04]  /*2840*/  IMAD.WIDE.U32 R2, R0, c[0x0][0x1b0], R2 ;  /* 0x00006c0000027a25 */ /* 0x000fc800078e0002 */
[----:B------:R-:W-:Y:S02]  /*2850*/  IMAD R0, R5, c[0x0][0x1a8], RZ ;  /* 0x00006a0005007a24 */ /* 0x000fe400078e02ff */
[----:B------:R-:W-:Y:S02]  /*2860*/  IMAD.IADD R3, R3, 0x1, R6 ;  /* 0x0000000103037824 */ /* 0x000fe400078e0206 */
[C---:B------:R-:W-:Y:S02]  /*2870*/  IMAD R0, R4.reuse, c[0x0][0x1ac], R0 ;  /* 0x00006b0004007a24 */ /* 0x040fe400078e0200 */
[----:B------:R-:W-:-:S04]  /*2880*/  IMAD.WIDE.U32 R2, R4, c[0x0][0x1a8], R2 ;  /* 0x00006a0004027a25 */ /* 0x000fc800078e0002 */
[----:B------:R-:W-:Y:S01]  /*2890*/  IMAD.IADD R0, R3, 0x1, R0 ;  /* 0x0000000103007824 */ /* 0x000fe200078e0200 */
[C---:B------:R-:W-:Y:S01]  /*28a0*/  LEA R13, P0, R2.reuse, c[0x0][0x160], 0x1 ;  /* 0x00005800020d7a11 */ /* 0x040fe200078008ff */
[----:B------:R-:W-:Y:S03]  /*28b0*/  WARPSYNC 0xffffffff ;  /* 0xffffffff00007948 */ /* 0x000fe60003800000 */
[----:B------:R-:W-:Y:S02]  /*28c0*/  LEA.HI.X R12, R2, c[0x0][0x164], R0, 0x1, P0 ;  /* 0x00005900020c7a11 */ /* 0x000fe400000f0c00 */
[----:B------:R-:W1:Y:S01]  /*28d0*/  SHFL.IDX PT, R2, R13, RZ, 0x181f ;  /* 0x00181fff0d027589 */ /* 0x000e6200000e0000 */
[----:B------:R-:W-:-:S03]  /*28e0*/  IMAD R15, R14, c[0x0][0x2c4], RZ ;  /* 0x0000b1000e0f7a24 */ /* 0x000fc600078e02ff */
[----:B------:R-:W1:Y:S01]  /*28f0*/  SHFL.IDX PT, R3, R12, RZ, 0x181f ;  /* 0x00181fff0c037589 */ /* 0x000e6200000e0000 */
[----:B------:R-:W-:-:S05]  /*2900*/  IMAD.IADD R14, R73, 0x1, R135 ;  /* 0x00000001490e7824 */ /* 0x000fca00078e0287 */
[----:B------:R-:W-:Y:S02]  /*2910*/  ISETP.GE.AND P0, PT, R14, R15, PT ;  /* 0x0000000f0e00720c */ /* 0x000fe40003f06270 */
[----:B------:R-:W-:Y:S01]  /*2920*/  IADD3 R65, R72, -0x1, RZ ;  /* 0xffffffff48417810 */ /* 0x000fe20007ffe0ff */
[----:B------:R-:W-:-:S05]  /*2930*/  IMAD.MOV.U32 R74, RZ, RZ, R31 ;  /* 0x000000ffff4a7224 */ /* 0x000fca00078e001f */
[----:B------:R-:W-:Y:S01]  /*2940*/  LOP3.LUT R74, R74, 0xfffffffd, RZ, 0xc0, !PT ;  /* 0xfffffffd4a4a7812 */ /* 0x000fe200078ec0ff */
[----:B--2---:R-:W-:-:S05]  /*2950*/  IMAD.MOV.U32 R28, RZ, RZ, R8 ;  /* 0x000000ffff1c7224 */ /* 0x004fca00078e0008 */
[C---:B------:R-:W-:Y:S02]  /*2960*/  IADD3 R0, R28.reuse, 0x40, RZ ;  /* 0x000000401c007810 */ /* 0x040fe40007ffe0ff */
[C---:B------:R-:W-:Y:S02]  /*2970*/  ISETP.GE.AND P3, PT, R28.reuse, c[0x0][0x198], PT ;  /* 0x000066001c007a0c */ /* 0x040fe40003f66270 */
[----:B------:R-:W-:Y:S02]  /*2980*/  SHF.R.S32.HI R29, RZ, 0x1f, R28 ;  /* 0x0000001fff1d7819 */ /* 0x000fe4000001141c */
[----:B------:R-:W-:Y:S02]  /*2990*/  SHF.R.S32.HI R17, RZ, 0x1f, R0 ;  /* 0x0000001fff117819 */ /* 0x000fe40000011400 */
[----:B-1----:R-:W-:Y:S02]  /*29a0*/  @!P0 LEA R6, P2, R28, R2, 0x1 ;  /* 0x000000021c068211 */ /* 0x002fe400078408ff */
[----:B---3--:R-:W-:Y:S01]  /*29b0*/  @P1 SHF.R.S32.HI R16, RZ, 0x1f, R19 ;  /* 0x0000001fff101819 */ /* 0x008fe20000011413 */
[----:B------:R-:W-:-:S02]  /*29c0*/  @!P1 IMAD.MOV.U32 R16, RZ, RZ, R11 ;  /* 0x000000ffff109224 */ /* 0x000fc400078e000b */
[----:B------:R-:W-:Y:S01]  /*29d0*/  @!P1 IMAD.MOV.U32 R19, RZ, RZ, R32 ;  /* 0x000000ffff139224 */ /* 0x000fe200078e0020 */
[C---:B------:R-:W-:Y:S02]  /*29e0*/  @!P0 LEA R10, P1, R0.reuse, R2, 0x1 ;  /* 0x00000002000a8211 */ /* 0x040fe400078208ff */
[----:B------:R-:W-:Y:S02]  /*29f0*/  ISETP.GE.AND P6, PT, R0, c[0x0][0x198], PT ;  /* 0x0000660000007a0c */ /* 0x000fe40003fc6270 */
[----:B----4-:R-:W-:Y:S01]  /*2a00*/  ISETP.GE.AND P5, PT, R21, c[0x0][0x198], PT ;  /* 0x0000660015007a0c */ /* 0x010fe20003fa6270 */
[----:B------:R-:W-:Y:S01]  /*2a10*/  BAR.SYNC.DEFER_BLOCKING 0x0 ;  /* 0x0000000000007b1d */ /* 0x000fe20000010000 */
[----:B-----5:R-:W-:Y:S02]  /*2a20*/  ISETP.GE.AND P4, PT, R20, c[0x0][0x198], PT ;  /* 0x0000660014007a0c */ /* 0x020fe40003f86270 */
[-C--:B------:R-:W-:Y:S02]  /*2a30*/  @!P0 LEA.HI.X R7, R28, R3.reuse, R29, 0x1, P2 ;  /* 0x000000031c078211 */ /* 0x080fe400010f0c1d */
[----:B------:R-:W-:-:S02]  /*2a40*/  @!P0 LEA.HI.X R11, R0, R3, R17, 0x1, P1 ;  /* 0x00000003000b8211 */ /* 0x000fc400008f0c11 */
[CC--:B------:R-:W-:Y:S02]  /*2a50*/  @!P0 LEA R8, P2, R21.reuse, R2.reuse, 0x1 ;  /* 0x0000000215088211 */ /* 0x0c0fe400078408ff */
[C---:B------:R-:W-:Y:S02]  /*2a60*/  @!P0 LEA R4, P1, R20.reuse, R2, 0x1 ;  /* 0x0000000214048211 */ /* 0x040fe400078208ff */
[----:B------:R-:W1:Y:S01]  /*2a70*/  SHFL.IDX PT, R2, R13, 0x1, 0x181f ;  /* 0x00381f000d027f89 */ /* 0x000e6200000e0000 */
[-C--:B------:R-:W-:Y:S02]  /*2a80*/  @!P0 LEA.HI.X R9, R21, R3.reuse, R30, 0x1, P2 ;  /* 0x0000000315098211 */ /* 0x080fe400010f0c1e */
[----:B------:R-:W-:Y:S02]  /*2a90*/  @!P0 LEA.HI.X R5, R20, R3, R27, 0x1, P1 ;  /* 0x0000000314058211 */ /* 0x000fe400008f0c1b */
[----:B------:R-:W2:Y:S04]  /*2aa0*/  SHFL.IDX PT, R3, R12, 0x1, 0x181f ;  /* 0x00381f000c037f89 */ /* 0x000ea800000e0000 */
[----:B------:R-:W-:Y:S01]  /*2ab0*/  @!PT LDS RZ, [RZ] ;  /* 0x00000000fffff984 */ /* 0x000fe20000000800 */
[----:B------:R3:W-:Y:S04]  /*2ac0*/  @!P0 LDGSTS.E.BYPASS.LTC128B.128 [R67+0x4080], [R6.64], !P3 ;  /* 0x0408000006438fae */ /* 0x0007e8000d901d46 */
[----:B------:R4:W-:Y:S04]  /*2ad0*/  @!P0 LDGSTS.E.BYPASS.LTC128B.128 [R67+0x8080], [R10.64], !P6 ;  /* 0x080800000a438fae */ /* 0x0009e8000f101d46 */
[----:B------:R5:W-:Y:S04]  /*2ae0*/  @!P0 LDGSTS.E.BYPASS.LTC128B.128 [R67+0xc080], [R8.64], !P5 ;  /* 0x0c08000008438fae */ /* 0x000be8000e901d46 */
[----:B------:R1:W-:Y:S01]  /*2af0*/  @!P0 LDGSTS.E.BYPASS.LTC128B.128 [R67+0x10080], [R4.64], !P4 ;  /* 0x1008000004438fae */ /* 0x0003e2000e101d46 */
[----:B---3--:R-:W-:-:S04]  /*2b00*/  IADD3 R6, R14, 0x20, RZ ;  /* 0x000000200e067810 */ /* 0x008fc80007ffe0ff */
[----:B------:R-:W-:-:S13]  /*2b10*/  ISETP.GE.AND P0, PT, R6, R15, PT ;  /* 0x0000000f0600720c */ /* 0x000fda0003f06270 */
[----:B-1----:R-:W-:-:S04]  /*2b20*/  @!P0 LEA R6, P1, R28, R2, 0x1 ;  /* 0x000000021c068211 */ /* 0x002fc800078208ff */
[----:B--2---:R-:W-:Y:S02]  /*2b30*/  @!P0 LEA.HI.X R7, R28, R3, R29, 0x1, P1 ;  /* 0x000000031c078211 */ /* 0x004fe400008f0c1d */
[----:B----4-:R-:W-:-:S03]  /*2b40*/  @!P0 LEA R10, P1, R0, R2, 0x1 ;  /* 0x00000002000a8211 */ /* 0x010fc600078208ff */
[----:B------:R1:W-:Y:S01]  /*2b50*/  @!P0 LDGSTS.E.BYPASS.LTC128B.128 [R67+0x5080], [R6.64], !P3 ;  /* 0x0508000006438fae */ /* 0x0003e2000d901d46 */
[----:B------:R-:W-:Y:S02]  /*2b60*/  @!P0 LEA.HI.X R11, R0, R3, R17, 0x1, P1 ;  /* 0x00000003000b8211 */ /* 0x000fe400008f0c11 */
[----:B-----5:R-:W-:-:S03]  /*2b70*/  @!P0 LEA R8, P1, R21, R2, 0x1 ;  /* 0x0000000215088211 */ /* 0x020fc600078208ff */
[----:B------:R2:W-:Y:S01]  /*2b80*/  @!P0 LDGSTS.E.BYPASS.LTC128B.128 [R67+0x9080], [R10.64], !P6 ;  /* 0x090800000a438fae */ /* 0x0005e2000f101d46 */
[-C--:B------:R-:W-:Y:S02]  /*2b90*/  @!P0 LEA.HI.X R9, R21, R3.reuse, R30, 0x1, P1 ;  /* 0x0000000315098211 */ /* 0x080fe400008f0c1e */
[C---:B------:R-:W-:Y:S02]  /*2ba0*/  @!P0 LEA R4, P1, R20.reuse, R2, 0x1 ;  /* 0x0000000214048211 */ /* 0x040fe400078208ff */
[----:B------:R-:W3:Y:S02]  /*2bb0*/  SHFL.IDX PT, R2, R13, 0x2, 0x181f ;  /* 0x00581f000d027f89 */ /* 0x000ee400000e0000 */
[----:B------:R-:W-:Y:S02]  /*2bc0*/  @!P0 LEA.HI.X R5, R20, R3, R27, 0x1, P1 ;  /* 0x0000000314058211 */ /* 0x000fe400008f0c1b */
[----:B------:R-:W4:Y:S04]  /*2bd0*/  SHFL.IDX PT, R3, R12, 0x2, 0x181f ;  /* 0x00581f000c037f89 */ /* 0x000f2800000e0000 */
[----:B------:R3:W-:Y:S04]  /*2be0*/  @!P0 LDGSTS.E.BYPASS.LTC128B.128 [R67+0xd080], [R8.64], !P5 ;  /* 0x0d08000008438fae */ /* 0x0007e8000e901d46 */
[----:B------:R5:W-:Y:S01]  /*2bf0*/  @!P0 LDGSTS.E.BYPASS.LTC128B.128 [R67+0x11080], [R4.64], !P4 ;  /* 0x1108000004438fae */ /* 0x000be2000e101d46 */
[----:B-1----:R-:W-:-:S04]  /*2c00*/  IADD3 R6, R14, 0x40, RZ ;  /* 0x000000400e067810 */ /* 0x002fc80007ffe0ff */
[----:B------:R-:W-:-:S13]  /*2c10*/  ISETP.GE.AND P0, PT, R6, R15, PT ;  /* 0x0000000f0600720c */ /* 0x000fda0003f06270 */
[----:B---3--:R-:W-:-:S04]  /*2c20*/  @!P0 LEA R8, P1, R28, R2, 0x1 ;  /* 0x000000021c088211 */ /* 0x008fc800078208ff */
[-C--:B----4-:R-:W-:Y:S02]  /*2c30*/  @!P0 LEA.HI.X R9, R28, R3.reuse, R29, 0x1, P1 ;  /* 0x000000031c098211 */ /* 0x090fe400008f0c1d */
[CC--:B------:R-:W-:Y:S01]  /*2c40*/  @!P0 LEA R6, P1, R0.reuse, R2.reuse, 0x1 ;  /* 0x0000000200068211 */ /* 0x0c0fe200078208ff */
[----:B--2---:R-:W1:Y:S03]  /*2c50*/  SHFL.IDX PT, R11, R13, 0x3, 0x181f ;  /* 0x00781f000d0b7f89 */ /* 0x004e6600000e0000 */
[----:B------:R-:W-:Y:S01]  /*2c60*/  @!P0 LEA.HI.X R7, R0, R3, R17, 0x1, P1 ;  /* 0x0000000300078211 */ /* 0x000fe200008f0c11 */
[----:B------:R2:W-:Y:S01]  /*2c70*/  @!P0 LDGSTS.E.BYPASS.LTC128B.128 [R67+0x6080], [R8.64], !P3 ;  /* 0x0608000008438fae */ /* 0x0005e2000d901d46 */
[----:B-----5:R-:W-:-:S03]  /*2c80*/  @!P0 LEA R4, P1, R21, R2, 0x1 ;  /* 0x0000000215048211 */ /* 0x020fc600078208ff */
[----:B------:R1:W-:Y:S01]  /*2c90*/  @!P0 LDGSTS.E.BYPASS.LTC128B.128 [R67+0xa080], [R6.64], !P6 ;  /* 0x0a08000006438fae */ /* 0x0003e2000f101d46 */
[-C--:B------:R-:W-:Y:S02]  /*2ca0*/  @!P0 LEA.HI.X R5, R21, R3.reuse, R30, 0x1, P1 ;  /* 0x0000000315058211 */ /* 0x080fe400008f0c1e */
[C---:B------:R-:W-:Y:S01]  /*2cb0*/  @!P0 LEA R2, P1, R20.reuse, R2, 0x1 ;  /* 0x0000000214028211 */ /* 0x040fe200078208ff */
[----:B------:R-:W3:Y:S03]  /*2cc0*/  SHFL.IDX PT, R10, R12, 0x3, 0x181f ;  /* 0x00781f000c0a7f89 */ /* 0x000ee600000e0000 */
[----:B------:R-:W-:Y:S01]  /*2cd0*/  @!P0 LEA.HI.X R3, R20, R3, R27, 0x1, P1 ;  /* 0x0000000314038211 */ /* 0x000fe200008f0c1b */
[----:B------:R4:W-:Y:S04]  /*2ce0*/  @!P0 LDGSTS.E.BYPASS.LTC128B.128 [R67+0xe080], [R4.64], !P5 ;  /* 0x0e08000004438fae */ /* 0x0009e8000e901d46 */
[----:B------:R5:W-:Y:S01]  /*2cf0*/  @!P0 LDGSTS.E.BYPASS.LTC128B.128 [R67+0x12080], [R2.64], !P4 ;  /* 0x1208000002438fae */ /* 0x000be2000e101d46 */
[----:B----4-:R-:W-:-:S02]  /*2d00*/  IADD3 R4, R14, 0x60, RZ ;  /* 0x000000600e047810 */ /* 0x010fc40007ffe0ff */
[----:B-----5:R-:W-:Y:S02]  /*2d10*/  SHF.R.S32.HI R3, RZ, 0x1f, R18 ;  /* 0x0000001fff037819 */ /* 0x020fe40000011412 */
[----:B------:R-:W-:-:S04]  /*2d20*/  IADD3 R2, P0, R73, R18, RZ ;  /* 0x0000001249027210 */ /* 0x000fc80007f1e0ff */
[----:B------:R-:W-:Y:S02]  /*2d30*/  LEA.HI.X.SX32 R3, R73, R3, 0x1, P0 ;  /* 0x0000000349037211 */ /* 0x000fe400000f0eff */
[----:B------:R-:W-:Y:S01]  /*2d40*/  ISETP.GE.AND P0, PT, R4, R15, PT ;  /* 0x0000000f0400720c */ /* 0x000fe20003f06270 */
[----:B------:R-:W-:Y:S02]  /*2d50*/  IMAD.MOV.U32 R15, RZ, RZ, 0x30 ;  /* 0x00000030ff0f7424 */ /* 0x000fe400078e00ff */
[----:B--2---:R-:W-:-:S10]  /*2d60*/  IMAD R8, R3, c[0x0][0x1e0], RZ ;  /* 0x0000780003087a24 */ /* 0x004fd400078e02ff */
[----:B-1----:R-:W-:-:S04]  /*2d70*/  @!P0 LEA R6, P1, R28, R11, 0x1 ;  /* 0x0000000b1c068211 */ /* 0x002fc800078208ff */
[--C-:B---3--:R-:W-:Y:S01]  /*2d80*/  @!P0 LEA.HI.X R7, R28, R10, R29.reuse, 0x1, P1 ;  /* 0x0000000a1c078211 */ /* 0x108fe200008f0c1d */
[----:B------:R-:W-:-:S04]  /*2d90*/  IMAD.WIDE.U32 R4, R2, c[0x0][0x1e0], R28 ;  /* 0x0000780002047a25 */ /* 0x000fc800078e001c */
[----:B------:R1:W-:Y:S01]  /*2da0*/  @!P0 LDGSTS.E.BYPASS.LTC128B.128 [R67+0x7080], [R6.64], !P3 ;  /* 0x0708000006438fae */ /* 0x0003e2000d901d46 */
[----:B------:R-:W-:Y:S02]  /*2db0*/  IMAD R8, R2, c[0x0][0x1e4], R8 ;  /* 0x0000790002087a24 */ /* 0x000fe400078e0208 */
[----:B------:R-:W-:Y:S02]  /*2dc0*/  IMAD R12, R3, c[0x0][0x208], RZ ;  /* 0x00008200030c7a24 */ /* 0x000fe400078e02ff */
[----:B------:R-:W-:Y:S02]  /*2dd0*/  IMAD R15, R72, -0x30, R15 ;  /* 0xffffffd0480f7824 */ /* 0x000fe400078e020f */
[----:B------:R-:W-:Y:S01]  /*2de0*/  IMAD.IADD R3, R5, 0x1, R8 ;  /* 0x0000000105037824 */ /* 0x000fe200078e0208 */
[----:B------:R-:W-:Y:S01]  /*2df0*/  SHF.R.S32.HI R18, RZ, 0x1f, R65 ;  /* 0x0000001fff127819 */ /* 0x000fe20000011441 */
[----:B------:R-:W-:Y:S01]  /*2e00*/  IMAD.WIDE.U32 R8, R2, c[0x0][0x208], R28 ;  /* 0x0000820002087a25 */ /* 0x000fe200078e001c */
[----:B------:R-:W-:-:S03]  /*2e10*/  ISETP.NE.AND P2, PT, R22, RZ, PT ;  /* 0x000000ff1600720c */ /* 0x000fc60003f45270 */
[----:B------:R-:W-:Y:S02]  /*2e20*/  IMAD R12, R2, c[0x0][0x20c], R12 ;  /* 0x00008300020c7a24 */ /* 0x000fe400078e020c */
[----:B------:R-:W-:Y:S02]  /*2e30*/  IMAD.MOV.U32 R2, RZ, RZ, R4 ;  /* 0x000000ffff027224 */ /* 0x000fe400078e0004 */
[----:B------:R-:W-:Y:S01]  /*2e40*/  IMAD.IADD R64, R24, 0x1, R15 ;  /* 0x0000000118407824 */ /* 0x000fe200078e020f */
[----:B-1----:R-:W-:-:S04]  /*2e50*/  @!P0 LEA R6, P1, R0, R11, 0x1 ;  /* 0x0000000b00068211 */ /* 0x002fc800078208ff */
[C---:B------:R-:W-:Y:S02]  /*2e60*/  @!P0 LEA.HI.X R7, R0.reuse, R10, R17, 0x1, P1 ;  /* 0x0000000a00078211 */ /* 0x040fe400008f0c11 */
[----:B------:R-:W-:Y:S01]  /*2e70*/  ISETP.GE.AND P1, PT, R0, c[0x0][0x1d4], PT ;  /* 0x0000750000007a0c */ /* 0x000fe20003f26270 */
[----:B------:R-:W-:Y:S02]  /*2e80*/  IMAD.WIDE.U32 R4, R26, c[0x0][0x1e8], R2 ;  /* 0x00007a001a047a25 */ /* 0x000fe400078e0002 */
[----:B------:R1:W-:Y:S02]  /*2e90*/  @!P0 LDGSTS.E.BYPASS.LTC128B.128 [R67+0xb080], [R6.64], !P6 ;  /* 0x0b08000006438fae */ /* 0x0003e4000f101d46 */
[----:B------:R-:W-:Y:S01]  /*2ea0*/  IMAD.IADD R3, R9, 0x1, R12 ;  /* 0x0000000109037824 */ /* 0x000fe200078e020c */
[----:B------:R-:W-:Y:S01]  /*2eb0*/  SEL R12, R16, RZ, !P2 ;  /* 0x000000ff100c7207 */ /* 0x000fe20005000000 */
[----:B------:R-:W-:Y:S01]  /*2ec0*/  IMAD.MOV.U32 R2, RZ, RZ, R8 ;  /* 0x000000ffff027224 */ /* 0x000fe200078e0008 */
[----:B------:R-:W-:Y:S01]  /*2ed0*/  SEL R0, R19, RZ, !P2 ;  /* 0x000000ff13007207 */ /* 0x000fe20005000000 */
[----:B------:R-:W-:-:S02]  /*2ee0*/  IMAD R5, R26, c[0x0][0x1ec], R5 ;  /* 0x00007b001a057a24 */ /* 0x000fc400078e0205 */
[----:B------:R-:W-:Y:S02]  /*2ef0*/  IMAD R9, R12, c[0x0][0x1f0], RZ ;  /* 0x00007c000c097a24 */ /* 0x000fe400078e02ff */
[----:B------:R-:W-:Y:S01]  /*2f00*/  @P1 LOP3.LUT R74, R74, 0x2, RZ, 0xfc, !PT ;  /* 0x000000024a4a1812 */ /* 0x000fe200078efcff */
[----:B------:R-:W-:-:S04]  /*2f10*/  IMAD.WIDE.U32 R70, R0, c[0x0][0x1f0], R4 ;  /* 0x00007c0000467a25 */ /* 0x000fc800078e0004 */
[----:B------:R-:W-:-:S04]  /*2f20*/  IMAD.WIDE.U32 R16, R65, c[0x0][0x1e0], RZ ;  /* 0x0000780041107a25 */ /* 0x000fc800078e00ff */
[----:B-1----:R-:W-:Y:S01]  /*2f30*/  IMAD R6, R18, c[0x0][0x1e0], RZ ;  /* 0x0000780012067a24 */ /* 0x002fe200078e02ff */
[----:B------:R-:W-:-:S03]  /*2f40*/  IMNMX R7, R64, 0x30, PT ;  /* 0x0000003040077817 */ /* 0x000fc60003800200 */
[----:B------:R-:W-:Y:S01]  /*2f50*/  IMAD R14, R65, c[0x0][0x1e4], R6 ;  /* 0x00007900410e7a24 */ /* 0x000fe200078e0206 */
[-C--:B------:R-:W-:Y:S01]  /*2f60*/  @!P0 LEA R6, P1, R21, R11.reuse, 0x1 ;  /* 0x0000000b15068211 */ /* 0x080fe200078208ff */
[----:B------:R-:W-:Y:S02]  /*2f70*/  IMAD.IADD R8, R7, 0x1, -R73 ;  /* 0x0000000107087824 */ /* 0x000fe400078e0a49 */
[----:B------:R-:W-:Y:S01]  /*2f80*/  IMAD R13, R0, c[0x0][0x1f4], R9 ;  /* 0x00007d00000d7a24 */ /* 0x000fe200078e0209 */
[-C--:B------:R-:W-:Y:S02]  /*2f90*/  @!P0 LEA.HI.X R7, R21, R10.reuse, R30, 0x1, P1 ;  /* 0x0000000a15078211 */ /* 0x080fe400008f0c1e */
[----:B------:R-:W-:Y:S02]  /*2fa0*/  ISETP.GE.AND P2, PT, R8, 0x1, PT ;  /* 0x000000010800780c */ /* 0x000fe40003f46270 */
[C---:B------:R-:W-:Y:S01]  /*2fb0*/  @!P0 LEA R4, P1, R20.reuse, R11, 0x1 ;  /* 0x0000000b14048211 */ /* 0x040fe200078208ff */
[----:B------:R-:W-:Y:S01]  /*2fc0*/  IMAD.IADD R9, R17, 0x1, R14 ;  /* 0x0000000111097824 */ /* 0x000fe200078e020e */
[----:B------:R1:W-:Y:S01]  /*2fd0*/  @!P0 LDGSTS.E.BYPASS.LTC128B.128 [R67+0xf080], [R6.64], !P5 ;  /* 0x0f08000006438fae */ /* 0x0003e2000e901d46 */
[----:B------:R-:W-:Y:S01]  /*2fe0*/  IMAD.IADD R69, R71, 0x1, R13 ;  /* 0x0000000147457824 */ /* 0x000fe200078e020d */
[----:B------:R-:W-:Y:S01]  /*2ff0*/  @!P0 LEA.HI.X R5, R20, R10, R27, 0x1, P1 ;  /* 0x0000000a14058211 */ /* 0x000fe200008f0c1b */
[----:B------:R-:W-:Y:S01]  /*3000*/  IMAD.MOV.U32 R68, RZ, RZ, R70 ;  /* 0x000000ffff447224 */ /* 0x000fe200078e0046 */
[----:B------:R-:W-:Y:S01]  /*3010*/  ISETP.GE.AND P3, PT, R28, c[0x0][0x1d4], PT ;  /* 0x000075001c007a0c */ /* 0x000fe20003f66270 */
[----:B------:R-:W-:-:S02]  /*3020*/  IMAD R9, R9, 0x30, RZ ;  /* 0x0000003009097824 */ /* 0x000fc400078e02ff */
[----:B------:R2:W-:Y:S01]  /*3030*/  @!P0 LDGSTS.E.BYPASS.LTC128B.128 [R67+0x13080], [R4.64], !P4 ;  /* 0x1308000004438fae */ /* 0x0005e2000e101d46 */
[----:B------:R-:W-:Y:S02]  /*3040*/  LOP3.LUT P4, RZ, R74, 0x2, RZ, 0xc0, !PT ;  /* 0x000000024aff7812 */ /* 0x000fe4000788c0ff */
[----:B------:R-:W-:Y:S01]  /*3050*/  ISETP.GE.AND P6, PT, R21, c[0x0][0x1d4], PT ;  /* 0x0000750015007a0c */ /* 0x000fe20003fc6270 */
[----:B------:R-:W0:Y:S01]  /*3060*/  LDGDEPBAR ;  /* 0x00000000000079af */ /* 0x000e220000000000 */
[----:B------:R-:W-:Y:S02]  /*3070*/  ISETP.GE.AND P5, PT, R20, c[0x0][0x1d4], PT ;  /* 0x0000750014007a0c */ /* 0x000fe40003fa6270 */
[----:B------:R-:W-:Y:S01]  /*3080*/  ISETP.GE.AND P1, PT, R8, 0x21, PT ;  /* 0x000000210800780c */ /* 0x000fe20003f26270 */
[----:B------:R-:W-:Y:S02]  /*3090*/  IMAD R8, R12, c[0x0][0x218], RZ ;  /* 0x000086000c087a24 */ /* 0x000fe400078e02ff */
[----:B-1----:R-:W-:-:S04]  /*30a0*/  IMAD.WIDE.U32 R6, R16, 0x30, R68 ;  /* 0x0000003010067825 */ /* 0x002fc800078e0044 */
[----:B------:R-:W-:Y:S02]  /*30b0*/  IMAD.IADD R7, R7, 0x1, R9 ;  /* 0x0000000107077824 */ /* 0x000fe400078e0209 */
[----:B--2---:R-:W-:Y:S01]  /*30c0*/  IMAD.WIDE.U32 R4, R26, c[0x0][0x210], R2 ;  /* 0x000084001a047a25 */ /* 0x004fe200078e0002 */
[----:B------:R-:W-:-:S03]  /*30d0*/  @P2 LEA R2, P0, R6, c[0x0][0x1c8], 0x1 ;  /* 0x0000720006022a11 */ /* 0x000fc600078008ff */
[----:B------:R-:W-:Y:S01]  /*30e0*/  IMAD R5, R26, c[0x0][0x214], R5 ;  /* 0x000085001a057a24 */ /* 0x000fe200078e0205 */
[----:B------:R-:W-:Y:S01]  /*30f0*/  @P2 LEA.HI.X R3, R6, c[0x0][0x1cc], R7, 0x1, P0 ;  /* 0x0000730006032a11 */ /* 0x000fe200000f0c07 */
[----:B------:R-:W-:Y:S01]  /*3100*/  IMAD.MOV.U32 R9, RZ, RZ, 0x20 ;  /* 0x00000020ff097424 */ /* 0x000fe200078e00ff */
[----:B------:R-:W-:Y:S01]  /*3110*/  LOP3.LUT R74, R74, 0xfffffffe, RZ, 0xc0, !PT ;  /* 0xfffffffe4a4a7812 */ /* 0x000fe200078ec0ff */
[C---:B------:R-:W-:Y:S02]  /*3120*/  IMAD R8, R0.reuse, c[0x0][0x21c], R8 ;  /* 0x0000870000087a24 */ /* 0x040fe400078e0208 */
[----:B------:R-:W-:Y:S01]  /*3130*/  IMAD.WIDE.U32 R26, R0, c[0x0][0x218], R4 ;  /* 0x00008600001a7a25 */ /* 0x000fe200078e0004 */
[----:B------:R1:W-:Y:S01]  /*3140*/  @P2 LDGSTS.E.BYPASS.LTC128B.128 [R67+0x14080], [R2.64], !P3 ;  /* 0x1408000002432fae */ /* 0x0003e2000d901d46 */
[----:B------:R-:W-:Y:S02]  /*3150*/  @P3 LOP3.LUT R74, R74, 0x1, RZ, 0xfc, !PT ;  /* 0x000000014a4a3812 */ /* 0x000fe400078efcff */
[----:B------:R-:W-:Y:S01]  /*3160*/  IMAD.WIDE.U32 R10, R9, c[0x0][0x1e0], RZ ;  /* 0x00007800090a7a25 */ /* 0x000fe200078e00ff */
[----:B------:R1:W-:Y:S04]  /*3170*/  @P2 LDGSTS.E.BYPASS.LTC128B.128 [R67+0x15880], [R2.64+0x80], !P4 ;  /* 0x1588008002432fae */ /* 0x0003e8000e101d46 */
[----:B------:R1:W-:Y:S01]  /*3180*/  @P2 LDGSTS.E.BYPASS.LTC128B.128 [R67+0x17080], [R2.64+0x100], !P6 ;  /* 0x1708010002432fae */ /* 0x0003e2000f101d46 */
[----:B------:R-:W-:Y:S01]  /*3190*/  IMAD.IADD R17, R27, 0x1, R8 ;  /* 0x000000011b117824 */ /* 0x000fe200078e0208 */
[----:B------:R-:W-:Y:S01]  /*31a0*/  @P1 IADD3 R0, P0, R6, R10, RZ ;  /* 0x0000000a06001210 */ /* 0x000fe20007f1e0ff */
[----:B------:R-:W-:Y:S01]  /*31b0*/  IMAD.MOV.U32 R16, RZ, RZ, R26 ;  /* 0x000000ffff107224 */ /* 0x000fe200078e001a */
[----:B------:R1:W-:Y:S04]  /*31c0*/  @P2 LDGSTS.E.BYPASS.LTC128B.128 [R67+0x18880], [R2.64+0x180], !P5 ;  /* 0x1888018002432fae */ /* 0x0003e8000e901d46 */
[----:B------:R-:W-:Y:S04]  /*31d0*/  STL [R1+0x74], R29 ;  /* 0x0000741d01007387 */ /* 0x000fe80000100800 */
[----:B------:R-:W-:Y:S04]  /*31e0*/  STL.64 [R1+0x48], R70 ;  /* 0x0000484601007387 */ /* 0x000fe80000100a00 */
[----:B------:R-:W-:Y:S04]  /*31f0*/  STL.64 [R1+0x38], R68 ;  /* 0x0000384401007387 */ /* 0x000fe80000100a00 */
[----:B------:R-:W-:Y:S04]  /*3200*/  STL [R1+0x30], R74 ;  /* 0x0000304a01007387 */ /* 0x000fe80000100800 */
[----:B------:R-:W-:Y:S01]  /*3210*/  STL.64 [R1+0x50], R26 ;  /* 0x0000501a01007387 */ /* 0x000fe20000100a00 */
[----:B-1----:R-:W-:-:S03]  /*3220*/  IMAD R3, R9, c[0x0][0x1e4], RZ ;  /* 0x0000790009037a24 */ /* 0x002fc600078e02ff */
[----:B------:R-:W-:Y:S02]  /*3230*/  STL.64 [R1+0x40], R16 ;  /* 0x0000401001007387 */ /* 0x000fe40000100a00 */
[----:B------:R-:W-:Y:S02]  /*3240*/  @P1 IADD3.X R3, R7, R11, R3, P0, !PT ;  /* 0x0000000b07031210 */ /* 0x000fe400007fe403 */
[----:B------:R-:W2:Y:S04]  /*3250*/  LDL R10, [R1+0x14] ;  /* 0x00001400010a7983 */ /* 0x000ea80000100800 */
[----:B------:R-:W3:Y:S04]  /*3260*/  LDL R11, [R1+0xc] ;  /* 0x00000c00010b7983 */ /* 0x000ee80000100800 */
[----:B------:R-:W4:Y:S01]  /*3270*/  LDL R9, [R1+0x10] ;  /* 0x0000100001097983 */ /* 0x000f220000100800 */
[----:B------:R-:W-:-:S04]  /*3280*/  IMAD R2, R18, c[0x0][0x208], RZ ;  /* 0x0000820012027a24 */ /* 0x000fc800078e02ff */
[----:B------:R-:W-:Y:S01]  /*3290*/  IMAD R6, R65, c[0x0][0x20c], R2 ;  /* 0x0000830041067a24 */ /* 0x000fe200078e0202 */
[----:B------:R-:W-:-:S04]  /*32a0*/  @P1 LEA R2, P0, R0, c[0x0][0x1c8], 0x1 ;  /* 0x0000720000021a11 */ /* 0x000fc800078008ff */
[----:B------:R-:W-:-:S05]  /*32b0*/  @P1 LEA.HI.X R3, R0, c[0x0][0x1cc], R3, 0x1, P0 ;  /* 0x0000730000031a11 */ /* 0x000fca00000f0c03 */
[----:B------:R1:W-:Y:S04]  /*32c0*/  @P1 LDGSTS.E.BYPASS.LTC128B.128 [R67+0x15080], [R2.64], !P3 ;  /* 0x1508000002431fae */ /* 0x0003e8000d901d46 */
[----:B------:R1:W-:Y:S04]  /*32d0*/  @P1 LDGSTS.E.BYPASS.LTC128B.128 [R67+0x16880], [R2.64+0x80], !P4 ;  /* 0x1688008002431fae */ /* 0x0003e8000e101d46 */
[----:B------:R1:W-:Y:S04]  /*32e0*/  @P1 LDGSTS.E.BYPASS.LTC128B.128 [R67+0x18080], [R2.64+0x100], !P6 ;  /* 0x1808010002431fae */ /* 0x0003e8000f101d46 */
[----:B------:R1:W-:Y:S04]  /*32f0*/  @P1 LDGSTS.E.BYPASS.LTC128B.128 [R67+0x19880], [R2.64+0x180], !P5 ;  /* 0x1988018002431fae */ /* 0x0003e8000e901d46 */
[----:B------:R-:W0:Y:S04]  /*3300*/  LDGDEPBAR ;  /* 0x00000000000079af */ /* 0x000e280000000000 */
[----:B------:R-:W5:Y:S04]  /*3310*/  S2R R13, SR_TID.X ;  /* 0x00000000000d7919 */ /* 0x000f680000002100 */
[----:B------:R-:W1:Y:S01]  /*3320*/  S2R R20, SR_TID.X ;  /* 0x0000000000147919 */ /* 0x000e620000002100 */
[----:B------:R-:W-:-:S04]  /*3330*/  DEPBAR.LE SB0, 0x1 ;  /* 0x000080400000791a */ /* 0x000fc80000000000 */
[----:B------:R-:W-:Y:S01]  /*3340*/  BAR.SYNC.DEFER_BLOCKING 0x0 ;  /* 0x0000000000007b1d */ /* 0x000fe20000010000 */
[----:B-----5:R-:W-:-:S04]  /*3350*/  SHF.R.S32.HI R12, RZ, 0x1f, R13 ;  /* 0x0000001fff0c7819 */ /* 0x020fc8000001140d */
[----:B------:R-:W-:Y:S01]  /*3360*/  LEA.HI R12, R12, R13, RZ, 0x5 ;  /* 0x0000000d0c0c7211 */ /* 0x000fe200078f28ff */
[----:B------:R-:W-:Y:S01]  /*3370*/  IMAD.WIDE.U32 R4, R65, c[0x0][0x208], RZ ;  /* 0x0000820041047a25 */ /* 0x000fe200078e00ff */
[----:B-1----:R-:W-:Y:S02]  /*3380*/  ISETP.GT.AND P2, PT, R20, 0x7f, PT ;  /* 0x0000007f1400780c */ /* 0x002fe40003f44270 */
[----:B------:R-:W-:Y:S01]  /*3390*/  SHF.R.S32.HI R12, RZ, 0x5, R12 ;  /* 0x00000005ff0c7819 */ /* 0x000fe2000001140c */
[----:B------:R-:W-:-:S04]  /*33a0*/  IMAD.IADD R6, R5, 0x1, R6 ;  /* 0x0000000105067824 */ /* 0x000fc800078e0206 */
[----:B------:R-:W-:Y:S02]  /*33b0*/  IMAD R12, R12, 0x800, R239 ;  /* 0x000008000c0c7824 */ /* 0x000fe400078e02ef */
[----:B------:R-:W-:-:S04]  /*33c0*/  IMAD.WIDE.U32 R4, R4, 0x30, R16 ;  /* 0x0000003004047825 */ /* 0x000fc800078e0010 */
[----:B------:R-:W-:Y:S01]  /*33d0*/  IMAD R0, R6, 0x30, RZ ;  /* 0x0000003006007824 */ /* 0x000fe200078e02ff */
[----:B------:R-:W-:Y:S04]  /*33e0*/  LDSM.16.M88.4 R160, [R12] ;  /* 0x000000000ca0783b */ /* 0x000fe80000000200 */
[----:B------:R-:W-:Y:S04]  /*33f0*/  LDSM.16.M88.4 R188, [R12+0x4000] ;  /* 0x004000000cbc783b */ /* 0x000fe80000000200 */
[----:B------:R-:W-:Y:S04]  /*3400*/  LDSM.16.M88.4 R204, [R12+0x8000] ;  /* 0x008000000ccc783b */ /* 0x000fe80000000200 */
[----:B------:R-:W-:Y:S01]  /*3410*/  LDSM.16.M88.4 R220, [R12+0xc000] ;  /* 0x00c000000cdc783b */ /* 0x000fe20000000200 */
[----:B------:R-:W-:Y:S01]  /*3420*/  IMAD.IADD R5, R5, 0x1, R0 ;  /* 0x0000000105057824 */ /* 0x000fe200078e0200 */
[----:B------:R-:W-:Y:S01]  /*3430*/  LEA R6, P0, R4, c[0x0][0x1f8], 0x1 ;  /* 0x00007e0004067a11 */ /* 0x000fe200078008ff */
[----:B------:R-:W-:-:S02]  /*3440*/  @!P2 IMAD.MOV.U32 R0, RZ, RZ, c[0x0][0x208] ;  /* 0x00008200ff00a624 */ /* 0x000fc400078e00ff */
[----:B------:R-:W-:Y:S01]  /*3450*/  @!P2 IMAD.MOV.U32 R2, RZ, RZ, c[0x0][0x20c] ;  /* 0x00008300ff02a624 */ /* 0x000fe200078e00ff */
[----:B------:R-:W-:Y:S02]  /*3460*/  LEA.HI.X R7, R4, c[0x0][0x1fc], R5, 0x1, P0 ;  /* 0x00007f0004077a11 */ /* 0x000fe400000f0c05 */
[----:B------:R-:W-:-:S04]  /*3470*/  @!P2 LEA R4, P0, R0, R6, 0x6 ;  /* 0x000000060004a211 */ /* 0x000fc800078030ff */
[----:B------:R-:W-:Y:S02]  /*3480*/  @!P2 LEA.HI.X R5, R0, R7, R2, 0x6, P0 ;  /* 0x000000070005a211 */ /* 0x000fe400000f3402 */
[----:B------:R-:W-:Y:S02]  /*3490*/  SEL R0, RZ, 0xffffffff, P4 ;  /* 0xffffffffff007807 */ /* 0x000fe40002000000 */
[----:B------:R-:W-:Y:S02]  /*34a0*/  LOP3.LUT P0, RZ, R25, 0x2, RZ, 0xc0, !PT ;  /* 0x0000000219ff7812 */ /* 0x000fe4000780c0ff */
[----:B------:R-:W-:Y:S01]  /*34b0*/  SEL R2, RZ, 0x1, P3 ;  /* 0x00000001ff027807 */ /* 0x000fe20001800000 */
[----:B------:R-:W-:-:S05]  /*34c0*/  IMAD.SHL.U32 R0, R0, 0x2, RZ ;  /* 0x0000000200007824 */ /* 0x000fca00078e00ff */
[----:B------:R-:W-:Y:S02]  /*34d0*/  LOP3.LUT R3, R0, 0x2, R2, 0xe2, !PT ;  /* 0x0000000200037812 */ /* 0x000fe400078ee202 */
[----:B------:R-:W-:Y:S02]  /*34e0*/  SEL R2, RZ, 0x4, P6 ;  /* 0x00000004ff027807 */ /* 0x000fe40003000000 */
[----:B------:R-:W-:Y:S01]  /*34f0*/  SEL R0, RZ, 0x8, P5 ;  /* 0x00000008ff007807 */ /* 0x000fe20002800000 */
[----:B------:R-:W-:Y:S01]  /*3500*/  IMAD.MOV.U32 R8, RZ, RZ, 0x40 ;  /* 0x00000040ff087424 */ /* 0x000fe200078e00ff */
[----:B------:R-:W-:Y:S02]  /*3510*/  IADD3 R243, R236, 0x20, RZ ;  /* 0x00000020ecf37810 */ /* 0x000fe40007ffe0ff */
[----:B------:R-:W-:Y:S02]  /*3520*/  LOP3.LUT R3, R0, R3, R2, 0xfe, !PT ;  /* 0x0000000300037212 */ /* 0x000fe400078efe02 */
[----:B------:R-:W-:-:S02]  /*3530*/  @P0 IADD3 R243, R236, -0x20, RZ ;  /* 0xffffffe0ecf30810 */ /* 0x000fc40007ffe0ff */
[----:B------:R-:W-:Y:S02]  /*3540*/  LOP3.LUT P0, RZ, R25, 0x4, RZ, 0xc0, !PT ;  /* 0x0000000419ff7812 */ /* 0x000fe4000780c0ff */
[----:B------:R-:W-:Y:S02]  /*3550*/  IADD3 R2, R15, R24, -R73 ;  /* 0x000000180f027210 */ /* 0x000fe40007ffe849 */
[C---:B------:R-:W-:Y:S02]  /*3560*/  LOP3.LUT P3, RZ, R3.reuse, 0x1, RZ, 0xc0, !PT ;  /* 0x0000000103ff7812 */ /* 0x040fe4000786c0ff */
[----:B------:R-:W-:Y:S02]  /*3570*/  SEL R0, R8, 0xffffffc0, !P0 ;  /* 0xffffffc008007807 */ /* 0x000fe40004000000 */
[----:B------:R-:W-:Y:S02]  /*3580*/  ISETP.LT.OR P0, PT, R2, 0x1, !P3 ;  /* 0x000000010200780c */ /* 0x000fe40005f01670 */
[----:B------:R-:W-:-:S02]  /*3590*/  LOP3.LUT P2, RZ, R3, 0x2, RZ, 0xc0, !PT ;  /* 0x0000000203ff7812 */ /* 0x000fc4000784c0ff */
[----:B------:R-:W-:Y:S01]  /*35a0*/  LOP3.LUT P1, RZ, R3, 0x4, RZ, 0xc0, !PT ;  /* 0x0000000403ff7812 */ /* 0x000fe2000782c0ff */
[----:B------:R-:W-:Y:S02]  /*35b0*/  IMAD.MOV.U32 R155, RZ, RZ, R23 ;  /* 0x000000ffff9b7224 */ /* 0x000fe400078e0017 */
[----:B------:R-:W-:Y:S01]  /*35c0*/  IMAD.IADD R238, R236, 0x1, R0 ;  /* 0x00000001ecee7824 */ /* 0x000fe200078e0200 */
[----:B--2---:R-:W-:Y:S04]  /*35d0*/  LDSM.16.M88.4 R180, [R10] ;  /* 0x000000000ab4783b */ /* 0x004fe80000000200 */
[----:B---3--:R-:W-:Y:S04]  /*35e0*/  LDSM.16.M88.4 R164, [R11] ;  /* 0x000000000ba4783b */ /* 0x008fe80000000200 */
[----:B----4-:R-:W-:Y:S04]  /*35f0*/  LDSM.16.M88.4 R184, [R9] ;  /* 0x0000000009b8783b */ /* 0x010fe80000000200 */
        /* <DEDUP_REMOVED lines=12> */
[----:B------:R-:W1:Y:S04]  /*36c0*/  LDSM.16.M88.4 R12, [R236] ;  /* 0x00000000ec0c783b */ /* 0x000e680000000200 */
[----:B------:R-:W2:Y:S04]  /*36d0*/  LDSM.16.M88.4 R16, [R236+0x800] ;  /* 0x00080000ec10783b */ /* 0x000ea80000000200 */
[----:B------:R-:W3:Y:S04]  /*36e0*/  LDSM.16.M88.4 R24, [R236+0x1000] ;  /* 0x00100000ec18783b */ /* 0x000ee80000000200 */
[----:B------:R-:W4:Y:S04]  /*36f0*/  LDSM.16.M88.4 R32, [R243] ;  /* 0x00000000f320783b */ /* 0x000f280000000200 */
[----:B------:R-:W5:Y:S04]  /*3700*/  LDSM.16.M88.4 R44, [R243+0x800] ;  /* 0x00080000f32c783b */ /* 0x000f680000000200 */
[----:B------:R-:W1:Y:S04]  /*3710*/  LDSM.16.M88.4 R52, [R243+0x1000] ;  /* 0x00100000f334783b */ /* 0x000e680000000200 */
[----:B------:R-:W-:Y:S01]  /*3720*/  @!PT LDS RZ, [RZ] ;  /* 0x00000000fffff984 */ /* 0x000fe20000000800 */
[----:B------:R-:W-:Y:S01]  /*3730*/  @!PT LDS RZ, [RZ] ;  /* 0x00000000fffff984 */ /* 0x000fe20000000800 */
[----:B------:R-:W-:Y:S01]  /*3740*/  @!PT LDS RZ, [RZ] ;  /* 0x00000000fffff984 */ /* 0x000fe20000000800 */
[----:B------:R1:W-:Y:S01]  /*3750*/  LDGSTS.E.BYPASS.LTC128B.128 [R67+0x4080], [R6.64], !P0 ;  /* 0x0408000006437fae */ /* 0x0003e2000c101d46 */
[----:B------:R-:W-:-:S13]  /*3760*/  ISETP.LT.OR P0, PT, R2, 0x1, !P2 ;  /* 0x000000010200780c */ /* 0x000fda0005701670 */
[----:B------:R1:W-:Y:S01]  /*3770*/  LDGSTS.E.BYPASS.LTC128B.128 [R67+0x5880], [R6.64+0x80], !P0 ;  /* 0x0588008006437fae */ /* 0x0003e2000c101d46 */
[----:B------:R-:W-:-:S13]  /*3780*/  ISETP.LT.OR P0, PT, R2, 0x1, !P1 ;  /* 0x000000010200780c */ /* 0x000fda0004f01670 */
[----:B------:R2:W-:Y:S01]  /*3790*/  LDGSTS.E.BYPASS.LTC128B.128 [R67+0x7080], [R6.64+0x100], !P0 ;  /* 0x0708010006437fae */ /* 0x0005e2000c101d46 */
[----:B------:R-:W-:-:S04]  /*37a0*/  LOP3.LUT P0, RZ, R3, 0x8, RZ, 0xc0, !PT ;  /* 0x0000000803ff7812 */ /* 0x000fc8000780c0ff */
[----:B------:R-:W-:-:S13]  /*37b0*/  ISETP.LT.OR P4, PT, R2, 0x1, !P0 ;  /* 0x000000010200780c */ /* 0x000fda0004781670 */
[----:B------:R2:W-:Y:S01]  /*37c0*/  LDGSTS.E.BYPASS.LTC128B.128 [R67+0x8880], [R6.64+0x180], !P4 ;  /* 0x0888018006437fae */ /* 0x0005e2000e101d46 */
[----:B------:R-:W-:Y:S01]  /*37d0*/  ISETP.GT.AND P4, PT, R20, 0x7f, PT ;  /* 0x0000007f1400780c */ /* 0x000fe20003f84270 */
[C---:B-1----:R-:W-:Y:S11]  /*37e0*/  HMMA.16816.F32 R8, R160.reuse, R12, RZ ;  /* 0x0000000ca008723c */ /* 0x042ff600000018ff */
[----:B------:R-:W-:Y:S01]  /*37f0*/  @!UPT UIADD3 URZ, URZ, URZ, URZ ;  /* 0x0000003f3f3ff290 */ /* 0x000fe2000fffe03f */
[C---:B------:R-:W-:Y:S02]  /*3800*/  @!P4 ISETP.LT.OR P3, PT, R2.reuse, 0x21, !P3 ;  /* 0x000000210200c80c */ /* 0x040fe40005f61670 */
[C---:B------:R-:W-:Y:S02]  /*3810*/  @!P4 ISETP.LT.OR P2, PT, R2.reuse, 0x21, !P2 ;  /* 0x000000210200c80c */ /* 0x040fe40005741670 */
[C---:B------:R-:W-:Y:S02]  /*3820*/  @!P4 ISETP.LT.OR P1, PT, R2.reuse, 0x21, !P1 ;  /* 0x000000210200c80c */ /* 0x040fe40004f21670 */
[----:B------:R-:W-:Y:S01]  /*3830*/  @!P4 ISETP.LT.OR P0, PT, R2, 0x21, !P0 ;  /* 0x000000210200c80c */ /* 0x000fe20004701670 */
[C---:B------:R-:W-:Y:S06]  /*3840*/  HMMA.16816.F32 R12, R160.reuse, R14, RZ ;  /* 0x0000000ea00c723c */ /* 0x040fec00000018ff */
[----:B------:R1:W-:Y:S02]  /*3850*/  @!P4 LDGSTS.E.BYPASS.LTC128B.128 [R67+0x5080], [R4.64], !P3 ;  /* 0x050800000443cfae */ /* 0x0003e4000d901d46 */
[C---:B--2---:R-:W-:Y:S02]  /*3860*/  HMMA.16816.F32 R20, R160.reuse, R16, RZ ;  /* 0x00000010a014723c */ /* 0x044fe400000018ff */
[----:B------:R1:W-:Y:S04]  /*3870*/  @!P4 LDGSTS.E.BYPASS.LTC128B.128 [R67+0x6880], [R4.64+0x80], !P2 ;  /* 0x068800800443cfae */ /* 0x0003e8000d101d46 */
[----:B------:R1:W-:Y:S02]  /*3880*/  @!P4 LDGSTS.E.BYPASS.LTC128B.128 [R67+0x8080], [R4.64+0x100], !P1 ;  /* 0x080801000443cfae */ /* 0x0003e4000c901d46 */
[C---:B------:R-:W-:Y:S02]  /*3890*/  HMMA.16816.F32 R28, R160.reuse, R18, RZ ;  /* 0x00000012a01c723c */ /* 0x040fe400000018ff */
[----:B------:R1:W-:Y:S04]  /*38a0*/  @!P4 LDGSTS.E.BYPASS.LTC128B.128 [R67+0x9880], [R4.64+0x180], !P0 ;  /* 0x098801800443cfae */ /* 0x0003e8000c101d46 */
[----:B------:R-:W2:Y:S02]  /*38b0*/  LDSM.16.M88.4 R48, [R238] ;  /* 0x00000000ee30783b */ /* 0x000ea40000000200 */
[C---:B---3--:R-:W-:Y:S02]  /*38c0*/  HMMA.16816.F32 R36, R160.reuse, R24, RZ ;  /* 0x00000018a024723c */ /* 0x048fe400000018ff */
[----:B------:R-:W3:Y:S04]  /*38d0*/  LDSM.16.M88.4 R56, [R238+0x800] ;  /* 0x00080000ee38783b */ /* 0x000ee80000000200 */
[----:B------:R-:W2:Y:S02]  /*38e0*/  LDSM.16.M88.4 R60, [R238+0x1000] ;  /* 0x00100000ee3c783b */ /* 0x000ea40000000200 */
[----:B------:R-:W-:Y:S01]  /*38f0*/  HMMA.16816.F32 R40, R160, R26, RZ ;  /* 0x0000001aa028723c */ /* 0x000fe200000018ff */
[C---:B------:R-:W-:Y:S01]  /*3900*/  IMAD.IADD R237, R243.reuse, 0x1, R0 ;  /* 0x00000001f3ed7824 */ /* 0x040fe200078e0200 */
[----:B------:R-:W0:Y:S06]  /*3910*/  LDGDEPBAR ;  /* 0x00000000000079af */ /* 0x000e2c0000000000 */
[C---:B----4-:R-:W-:Y:S08]  /*3920*/  HMMA.16816.F32 R12, R164.reuse, R34, R12 ;  /* 0x00000022a40c723c */ /* 0x050ff0000000180c */
[C---:B-1----:R-:W-:Y:S01]  /*3930*/  HMMA.16816.F32 R4, R164.reuse, R32, R8 ;  /* 0x00000020a404723c */ /* 0x042fe20000001808 */
[----:B------:R-:W1:Y:S04]  /*3940*/  LDSM.16.M88.4 R8, [R237] ;  /* 0x00000000ed08783b */ /* 0x000e680000000200 */
[----:B------:R-:W-:Y:S03]  /*3950*/  LDSM.16.M88.4 R32, [R236+0x1800] ;  /* 0x00180000ec20783b */ /* 0x000fe60000000200 */
[C---:B-----5:R-:W-:Y:S08]  /*3960*/  HMMA.16816.F32 R16, R164.reuse, R44, R20 ;  /* 0x0000002ca410723c */ /* 0x060ff00000001814 */
[C---:B------:R-:W-:Y:S01]  /*3970*/  HMMA.16816.F32 R20, R164.reuse, R46, R28 ;  /* 0x0000002ea414723c */ /* 0x040fe2000000181c */
[----:B------:R-:W-:Y:S07]  /*3980*/  LDSM.16.M88.4 R44, [R237+0x1000] ;  /* 0x00100000ed2c783b */ /* 0x000fee0000000200 */
[C---:B------:R-:W-:Y:S01]  /*3990*/  HMMA.16816.F32 R24, R164.reuse, R52, R36 ;  /* 0x00000034a418723c */ /* 0x040fe20000001824 */
[----:B------:R-:W4:Y:S07]  /*39a0*/  LDSM.16.M88.4 R36, [R237+0x800] ;  /* 0x00080000ed24783b */ /* 0x000f2e0000000200 */
[----:B------:R-:W-:Y:S01]  /*39b0*/  HMMA.16816.F32 R28, R164, R54, R40 ;  /* 0x00000036a41c723c */ /* 0x000fe20000001828 */
[----:B------:R-:W5:Y:S04]  /*39c0*/  LDSM.16.M88.4 R40, [R236+0x2000] ;  /* 0x00200000ec28783b */ /* 0x000f680000000200 */
[----:B------:R-:W-:Y:S03]  /*39d0*/  LDSM.16.M88.4 R52, [R238+0x2800] ;  /* 0x00280000ee34783b */ /* 0x000fe60000000200 */
[C---:B--2---:R-:W-:Y:S08]  /*39e0*/  HMMA.16816.F32 R4, R180.reuse, R48, R4 ;  /* 0x00000030b404723c */ /* 0x044ff00000001804 */
[C---:B------:R-:W-:Y:S01]  /*39f0*/  HMMA.16816.F32 R12, R180.reuse, R50, R12 ;  /* 0x00000032b40c723c */ /* 0x040fe2000000180c */
[----:B------:R-:W2:Y:S07]  /*3a00*/  LDSM.16.M88.4 R48, [R236+0x2800] ;  /* 0x00280000ec30783b */ /* 0x000eae0000000200 */
[C---:B---3--:R-:W-:Y:S08]  /*3a10*/  HMMA.16816.F32 R16, R180.reuse, R56, R16 ;  /* 0x00000038b410723c */ /* 0x048ff00000001810 */
[C---:B------:R-:W-:Y:S01]  /*3a20*/  HMMA.16816.F32 R20, R180.reuse, R58, R20 ;  /* 0x0000003ab414723c */ /* 0x040fe20000001814 */
[----:B------:R-:W-:Y:S07]  /*3a30*/  LDSM.16.M88.4 R56, [R236+0x5800] ;  /* 0x00580000ec38783b */ /* 0x000fee0000000200 */
[C---:B------:R-:W-:Y:S08]  /*3a40*/  HMMA.16816.F32 R24, R180.reuse, R60, R24 ;  /* 0x0000003cb418723c */ /* 0x040ff00000001818 */
[----:B------:R-:W-:Y:S08]  /*3a50*/  HMMA.16816.F32 R28, R180, R62, R28 ;  /* 0x0000003eb41c723c */ /* 0x000ff0000000181c */
[C---:B-1----:R-:W-:Y:S08]  /*3a60*/  HMMA.16816.F32 R4, R184.reuse, R8, R4 ;  /* 0x00000008b804723c */ /* 0x042ff00000001804 */
[C---:B------:R-:W-:Y:S01]  /*3a70*/  HMMA.16816.F32 R12, R184.reuse, R10, R12 ;  /* 0x0000000ab80c723c */ /* 0x040fe2000000180c */
[----:B------:R-:W1:Y:S07]  /*3a80*/  LDSM.16.M88.4 R8, [R243+0x1800] ;  /* 0x00180000f308783b */ /* 0x000e6e0000000200 */
[C---:B----4-:R-:W-:Y:S08]  /*3a90*/  HMMA.16816.F32 R16, R184.reuse, R36, R16 ;  /* 0x00000024b810723c */ /* 0x050ff00000001810 */
[C---:B------:R-:W-:Y:S01]  /*3aa0*/  HMMA.16816.F32 R20, R184.reuse, R38, R20 ;  /* 0x00000026b814723c */ /* 0x040fe20000001814 */
[----:B------:R-:W3:Y:S07]  /*3ab0*/  LDSM.16.M88.4 R36, [R243+0x2000] ;  /* 0x00200000f324783b */ /* 0x000eee0000000200 */
[C---:B------:R-:W-:Y:S08]  /*3ac0*/  HMMA.16816.F32 R24, R184.reuse, R44, R24 ;  /* 0x0000002cb818723c */ /* 0x040ff00000001818 */
[----:B------:R-:W-:Y:S01]  /*3ad0*/  HMMA.16816.F32 R28, R184, R46, R28 ;  /* 0x0000002eb81c723c */ /* 0x000fe2000000181c */
[----:B------:R-:W4:Y:S07]  /*3ae0*/  LDSM.16.M88.4 R44, [R243+0x2800] ;  /* 0x00280000f32c783b */ /* 0x000f2e0000000200 */
[C---:B------:R-:W-:Y:S08]  /*3af0*/  HMMA.16816.F32 R4, R188.reuse, R32, R4 ;  /* 0x00000020bc04723c */ /* 0x040ff00000001804 */
[C---:B------:R-:W-:Y:S01]  /*3b00*/  HMMA.16816.F32 R12, R188.reuse, R34, R12 ;  /* 0x00000022bc0c723c */ /* 0x040fe2000000180c */
[----:B------:R-:W3:Y:S07]  /*3b10*/  LDSM.16.M88.4 R32, [R238+0x1800] ;  /* 0x00180000ee20783b */ /* 0x000eee0000000200 */
[C---:B-----5:R-:W-:Y:S08]  /*3b20*/  HMMA.16816.F32 R16, R188.reuse, R40, R16 ;  /* 0x00000028bc10723c */ /* 0x060ff00000001810 */
[C---:B------:R-:W-:Y:S01]  /*3b30*/  HMMA.16816.F32 R20, R188.reuse, R42, R20 ;  /* 0x0000002abc14723c */ /* 0x040fe20000001814 */
[----:B------:R-:W5:Y:S07]  /*3b40*/  LDSM.16.M88.4 R40, [R238+0x2000] ;  /* 0x00200000ee28783b */ /* 0x000f6e0000000200 */
[C---:B--2---:R-:W-:Y:S08]  /*3b50*/  HMMA.16816.F32 R24, R188.reuse, R48, R24 ;  /* 0x00000030bc18723c */ /* 0x044ff00000001818 */
[----:B------:R-:W-:Y:S01]  /*3b60*/  HMMA.16816.F32 R28, R188, R50, R28 ;  /* 0x00000032bc1c723c */ /* 0x000fe2000000181c */
[----:B------:R-:W-:Y:S07]  /*3b70*/  LDSM.16.M88.4 R48, [R237+0x2800] ;  /* 0x00280000ed30783b */ /* 0x000fee0000000200 */
[C---:B-1----:R-:W-:Y:S08]  /*3b80*/  HMMA.16816.F32 R4, R192.reuse, R8, R4 ;  /* 0x00000008c004723c */ /* 0x042ff00000001804 */
[C---:B------:R-:W-:Y:S01]  /*3b90*/  HMMA.16816.F32 R12, R192.reuse, R10, R12 ;  /* 0x0000000ac00c723c */ /* 0x040fe2000000180c */
[----:B------:R-:W1:Y:S07]  /*3ba0*/  LDSM.16.M88.4 R8, [R237+0x1800] ;  /* 0x00180000ed08783b */ /* 0x000e6e0000000200 */
[C---:B---3--:R-:W-:Y:S08]  /*3bb0*/  HMMA.16816.F32 R16, R192.reuse, R36, R16 ;  /* 0x00000024c010723c */ /* 0x048ff00000001810 */
[C---:B------:R-:W-:Y:S01]  /*3bc0*/  HMMA.16816.F32 R20, R192.reuse, R38, R20 ;  /* 0x00000026c014723c */ /* 0x040fe20000001814 */
[----:B------:R-:W2:Y:S07]  /*3bd0*/  LDSM.16.M88.4 R36, [R237+0x2000] ;  /* 0x00200000ed24783b */ /* 0x000eae0000000200 */
[C---:B----4-:R-:W-:Y:S08]  /*3be0*/  HMMA.16816.F32 R24, R192.reuse, R44, R24 ;  /* 0x0000002cc018723c */ /* 0x050ff00000001818 */
[----:B------:R-:W-:Y:S01]  /*3bf0*/  HMMA.16816.F32 R28, R192, R46, R28 ;  /* 0x0000002ec01c723c */ /* 0x000fe2000000181c */
[----:B------:R-:W-:Y:S07]  /*3c00*/  LDSM.16.M88.4 R44, [R236+0x3800] ;  /* 0x00380000ec2c783b */ /* 0x000fee0000000200 */
[C---:B------:R-:W-:Y:S08]  /*3c10*/  HMMA.16816.F32 R4, R196.reuse, R32, R4 ;  /* 0x00000020c404723c */ /* 0x040ff00000001804 */
[C---:B------:R-:W-:Y:S01]  /*3c20*/  HMMA.16816.F32 R12, R196.reuse, R34, R12 ;  /* 0x00000022c40c723c */ /* 0x040fe2000000180c */
[----:B------:R-:W3:Y:S07]  /*3c30*/  LDSM.16.M88.4 R32, [R236+0x3000] ;  /* 0x00300000ec20783b */ /* 0x000eee0000000200 */
[C---:B-----5:R-:W-:Y:S08]  /*3c40*/  HMMA.16816.F32 R16, R196.reuse, R40, R16 ;  /* 0x00000028c410723c */ /* 0x060ff00000001810 */
[C---:B------:R-:W-:Y:S01]  /*3c50*/  HMMA.16816.F32 R20, R196.reuse, R42, R20 ;  /* 0x0000002ac414723c */ /* 0x040fe20000001814 */
[----:B------:R-:W-:Y:S07]  /*3c60*/  LDSM.16.M88.4 R40, [R243+0x3800] ;  /* 0x00380000f328783b */ /* 0x000fee0000000200 */
[C---:B------:R-:W-:Y:S08]  /*3c70*/  HMMA.16816.F32 R24, R196.reuse, R52, R24 ;  /* 0x00000034c418723c */ /* 0x040ff00000001818 */
[----:B------:R-:W-:Y:S01]  /*3c80*/  HMMA.16816.F32 R28, R196, R54, R28 ;  /* 0x00000036c41c723c */ /* 0x000fe2000000181c */
[----:B------:R-:W4:Y:S07]  /*3c90*/  LDSM.16.M88.4 R52, [R236+0x4000] ;  /* 0x00400000ec34783b */ /* 0x000f2e0000000200 */
[C---:B-1----:R-:W-:Y:S08]  /*3ca0*/  HMMA.16816.F32 R4, R200.reuse, R8, R4 ;  /* 0x00000008c804723c */ /* 0x042ff00000001804 */
[C---:B------:R-:W-:Y:S01]  /*3cb0*/  HMMA.16816.F32 R12, R200.reuse, R10, R12 ;  /* 0x0000000ac80c723c */ /* 0x040fe2000000180c */
[----:B------:R-:W1:Y:S07]  /*3cc0*/  LDSM.16.M88.4 R8, [R243+0x3000] ;  /* 0x00300000f308783b */ /* 0x000e6e0000000200 */
[C---:B--2---:R-:W-:Y:S08]  /*3cd0*/  HMMA.16816.F32 R16, R200.reuse, R36, R16 ;  /* 0x00000024c810723c */ /* 0x044ff00000001810 */
[C---:B------:R-:W-:Y:S01]  /*3ce0*/  HMMA.16816.F32 R20, R200.reuse, R38, R20 ;  /* 0x00000026c814723c */ /* 0x040fe20000001814 */
[----:B------:R-:W-:Y:S07]  /*3cf0*/  LDSM.16.M88.4 R36, [R238+0x3000] ;  /* 0x00300000ee24783b */ /* 0x000fee0000000200 */
[C---:B------:R-:W-:Y:S08]  /*3d00*/  HMMA.16816.F32 R24, R200.reuse, R48, R24 ;  /* 0x00000030c818723c */ /* 0x040ff00000001818 */
[----:B------:R-:W-:Y:S01]  /*3d10*/  HMMA.16816.F32 R28, R200, R50, R28 ;  /* 0x00000032c81c723c */ /* 0x000fe2000000181c */
[----:B------:R-:W2:Y:S07]  /*3d20*/  LDSM.16.M88.4 R48, [R243+0x4000] ;  /* 0x00400000f330783b */ /* 0x000eae0000000200 */
[C---:B---3--:R-:W-:Y:S08]  /*3d30*/  HMMA.16816.F32 R4, R204.reuse, R32, R4 ;  /* 0x00000020cc04723c */ /* 0x048ff00000001804 */
[C---:B------:R-:W-:Y:S01]  /*3d40*/  HMMA.16816.F32 R12, R204.reuse, R34, R12 ;  /* 0x00000022cc0c723c */ /* 0x040fe2000000180c */
[----:B------:R-:W-:Y:S07]  /*3d50*/  LDSM.16.M88.4 R32, [R237+0x3000] ;  /* 0x00300000ed20783b */ /* 0x000fee0000000200 */
[C---:B------:R-:W-:Y:S08]  /*3d60*/  HMMA.16816.F32 R16, R204.reuse, R44, R16 ;  /* 0x0000002ccc10723c */ /* 0x040ff00000001810 */
[C---:B------:R-:W-:Y:S01]  /*3d70*/  HMMA.16816.F32 R20, R204.reuse, R46, R20 ;  /* 0x0000002ecc14723c */ /* 0x040fe20000001814 */
[----:B------:R-:W3:Y:S07]  /*3d80*/  LDSM.16.M88.4 R44, [R238+0x3800] ;  /* 0x00380000ee2c783b */ /* 0x000eee0000000200 */
[C---:B----4-:R-:W-:Y:S08]  /*3d90*/  HMMA.16816.F32 R24, R204.reuse, R52, R24 ;  /* 0x00000034cc18723c */ /* 0x050ff00000001818 */
[----:B------:R-:W-:Y:S01]  /*3da0*/  HMMA.16816.F32 R28, R204, R54, R28 ;  /* 0x00000036cc1c723c */ /* 0x000fe2000000181c */
[----:B------:R-:W4:Y:S07]  /*3db0*/  LDSM.16.M88.4 R52, [R238+0x4000] ;  /* 0x00400000ee34783b */ /* 0x000f2e0000000200 */
[C---:B-1----:R-:W-:Y:S08]  /*3dc0*/  HMMA.16816.F32 R4, R208.reuse, R8, R4 ;  /* 0x00000008d004723c */ /* 0x042ff00000001804 */
[C---:B------:R-:W-:Y:S08]  /*3dd0*/  HMMA.16816.F32 R12, R208.reuse, R10, R12 ;  /* 0x0000000ad00c723c */ /* 0x040ff0000000180c */
[C---:B------:R-:W-:Y:S08]  /*3de0*/  HMMA.16816.F32 R16, R208.reuse, R40, R16 ;  /* 0x00000028d010723c */ /* 0x040ff00000001810 */
[C---:B------:R-:W-:Y:S01]  /*3df0*/  HMMA.16816.F32 R20, R208.reuse, R42, R20 ;  /* 0x0000002ad014723c */ /* 0x040fe20000001814 */
[----:B------:R-:W1:Y:S07]  /*3e00*/  LDSM.16.M88.4 R40, [R237+0x3800] ;  /* 0x00380000ed28783b */ /* 0x000e6e0000000200 */
[C---:B--2---:R-:W-:Y:S08]  /*3e10*/  HMMA.16816.F32 R24, R208.reuse, R48, R24 ;  /* 0x00000030d018723c */ /* 0x044ff00000001818 */
[----:B------:R-:W-:Y:S01]  /*3e20*/  HMMA.16816.F32 R28, R208, R50, R28 ;  /* 0x00000032d01c723c */ /* 0x000fe2000000181c */
[----:B------:R-:W2:Y:S07]  /*3e30*/  LDSM.16.M88.4 R48, [R237+0x4000] ;  /* 0x00400000ed30783b */ /* 0x000eae0000000200 */
[C---:B------:R-:W-:Y:S08]  /*3e40*/  HMMA.16816.F32 R8, R212.reuse, R36, R4 ;  /* 0x00000024d408723c */ /* 0x040ff00000001804 */
[C---:B------:R-:W-:Y:S01]  /*3e50*/  HMMA.16816.F32 R4, R212.reuse, R38, R12 ;  /* 0x00000026d404723c */ /* 0x040fe2000000180c */
[----:B------:R-:W5:Y:S07]  /*3e60*/  LDSM.16.M88.4 R36, [R236+0x4800] ;  /* 0x00480000ec24783b */ /* 0x000f6e0000000200 */
[C---:B---3--:R-:W-:Y:S08]  /*3e70*/  HMMA.16816.F32 R16, R212.reuse, R44, R16 ;  /* 0x0000002cd410723c */ /* 0x048ff00000001810 */
[C---:B------:R-:W-:Y:S01]  /*3e80*/  HMMA.16816.F32 R20, R212.reuse, R46, R20 ;  /* 0x0000002ed414723c */ /* 0x040fe20000001814 */
[----:B------:R-:W3:Y:S07]  /*3e90*/  LDSM.16.M88.4 R44, [R236+0x5000] ;  /* 0x00500000ec2c783b */ /* 0x000eee0000000200 */
[C---:B----4-:R-:W-:Y:S08]  /*3ea0*/  HMMA.16816.F32 R24, R212.reuse, R52, R24 ;  /* 0x00000034d418723c */ /* 0x050ff00000001818 */
[----:B------:R-:W-:Y:S01]  /*3eb0*/  HMMA.16816.F32 R28, R212, R54, R28 ;  /* 0x00000036d41c723c */ /* 0x000fe2000000181c */
[----:B------:R-:W-:Y:S07]  /*3ec0*/  LDSM.16.M88.4 R52, [R243+0x5800] ;  /* 0x00580000f334783b */ /* 0x000fee0000000200 */
[C---:B------:R-:W-:Y:S08]  /*3ed0*/  HMMA.16816.F32 R12, R216.reuse, R32, R8 ;  /* 0x00000020d80c723c */ /* 0x040ff00000001808 */
[C---:B------:R-:W-:Y:S01]  /*3ee0*/  HMMA.16816.F32 R8, R216.reuse, R34, R4 ;  /* 0x00000022d808723c */ /* 0x040fe20000001804 */
[----:B------:R-:W4:Y:S07]  /*3ef0*/  LDSM.16.M88.4 R32, [R243+0x4800] ;  /* 0x00480000f320783b */ /* 0x000f2e0000000200 */
[C---:B-1----:R-:W-:Y:S08]  /*3f00*/  HMMA.16816.F32 R4, R216.reuse, R40, R16 ;  /* 0x00000028d804723c */ /* 0x042ff00000001810 */
[C---:B------:R-:W-:Y:S01]  /*3f10*/  HMMA.16816.F32 R20, R216.reuse, R42, R20 ;  /* 0x0000002ad814723c */ /* 0x040fe20000001814 */
[----:B------:R-:W1:Y:S07]  /*3f20*/  LDSM.16.M88.4 R40, [R243+0x5000] ;  /* 0x00500000f328783b */ /* 0x000e6e0000000200 */
[C---:B--2---:R-:W-:Y:S08]  /*3f30*/  HMMA.16816.F32 R24, R216.reuse, R48, R24 ;  /* 0x00000030d818723c */ /* 0x044ff00000001818 */
[----:B------:R-:W-:Y:S01]  /*3f40*/  HMMA.16816.F32 R28, R216, R50, R28 ;  /* 0x00000032d81c723c */ /* 0x000fe2000000181c */
[----:B------:R-:W-:Y:S07]  /*3f50*/  LDSM.16.M88.4 R48, [R238+0x5000] ;  /* 0x00500000ee30783b */ /* 0x000fee0000000200 */
[C---:B-----5:R-:W-:Y:S08]  /*3f60*/  HMMA.16816.F32 R16, R220.reuse, R36, R12 ;  /* 0x00000024dc10723c */ /* 0x060ff0000000180c */
[C---:B------:R-:W-:Y:S01]  /*3f70*/  HMMA.16816.F32 R12, R220.reuse, R38, R8 ;  /* 0x00000026dc0c723c */ /* 0x040fe20000001808 */
[----:B------:R-:W-:Y:S07]  /*3f80*/  LDSM.16.M88.4 R36, [R237+0x5000] ;  /* 0x00500000ed24783b */ /* 0x000fee0000000200 */
[C---:B---3--:R-:W-:Y:S08]  /*3f90*/  HMMA.16816.F32 R8, R220.reuse, R44, R4 ;  /* 0x0000002cdc08723c */ /* 0x048ff00000001804 */
[C---:B------:R-:W-:Y:S01]  /*3fa0*/  HMMA.16816.F32 R4, R220.reuse, R46, R20 ;  /* 0x0000002edc04723c */ /* 0x040fe20000001814 */
[----:B------:R-:W2:Y:S07]  /*3fb0*/  LDSM.16.M88.4 R44, [R238+0x4800] ;  /* 0x00480000ee2c783b */ /* 0x000eae0000000200 */
[C---:B------:R-:W-:Y:S08]  /*3fc0*/  HMMA.16816.F32 R24, R220.reuse, R56, R24 ;  /* 0x00000038dc18723c */ /* 0x040ff00000001818 */
[----:B------:R-:W-:Y:S01]  /*3fd0*/  HMMA.16816.F32 R28, R220, R58, R28 ;  /* 0x0000003adc1c723c */ /* 0x000fe2000000181c */
[----:B------:R-:W3:Y:S07]  /*3fe0*/  LDSM.16.M88.4 R56, [R238+0x5800] ;  /* 0x00580000ee38783b */ /* 0x000eee0000000200 */
[C---:B----4-:R-:W-:Y:S08]  /*3ff0*/  HMMA.16816.F32 R20, R224.reuse, R32, R16 ;  /* 0x00000020e014723c */ /* 0x050ff00000001810 */
[C---:B------:R-:W-:Y:S01]  /*4000*/  HMMA.16816.F32 R16, R224.reuse, R34, R12 ;  /* 0x00000022e010723c */ /* 0x040fe2000000180c */
[----:B------:R-:W-:Y:S07]  /*4010*/  LDSM.16.M88.4 R32, [R237+0x5800] ;  /* 0x00580000ed20783b */ /* 0x000fee0000000200 */
[C---:B-1----:R-:W-:Y:S08]  /*4020*/  HMMA.16816.F32 R12, R224.reuse, R40, R8 ;  /* 0x00000028e00c723c */ /* 0x042ff00000001808 */
[----:B------:R-:W-:Y:S01]  /*4030*/  HMMA.16816.F32 R8, R224, R42, R4 ;  /* 0x0000002ae008723c */ /* 0x000fe20000001804 */
[----:B------:R-:W1:Y:S01]  /*4040*/  LDSM.16.M88.4 R40, [R237+0x4800] ;  /* 0x00480000ed28783b */ /* 0x000e620000000200 */
[----:B------:R-:W-:Y:S01]  /*4050*/  IADD3 R2, R243, 0x1000, RZ ;  /* 0x00001000f3027810 */ /* 0x000fe20007ffe0ff */
[----:B------:R-:W-:-:S05]  /*4060*/  DEPBAR.LE SB0, 0x0 ;  /* 0x000080000000791a */ /* 0x000fca0000000000 */
[C---:B------:R-:W-:Y:S08]  /*4070*/  HMMA.16816.F32 R4, R224.reuse, R52, R24 ;  /* 0x00000034e004723c */ /* 0x040ff00000001818 */
[----:B------:R-:W-:Y:S01]  /*4080*/  HMMA.16816.F32 R28, R224, R54, R28 ;  /* 0x00000036e01c723c */ /* 0x000fe2000000181c */
[----:B------:R-:W-:-:S07]  /*4090*/  IADD3 R0, R243, 0x800, RZ ;  /* 0x00000800f3007810 */ /* 0x000fce0007ffe0ff */
[C---:B--2---:R-:W-:Y:S08]  /*40a0*/  HMMA.16816.F32 R24, R228.reuse, R44, R20 ;  /* 0x0000002ce418723c */ /* 0x044ff00000001814 */
[C---:B------:R-:W-:Y:S08]  /*40b0*/  HMMA.16816.F32 R20, R228.reuse, R46, R16 ;  /* 0x0000002ee414723c */ /* 0x040ff00000001810 */
[C---:B------:R-:W-:Y:S08]  /*40c0*/  HMMA.16816.F32 R16, R228.reuse, R48, R12 ;  /* 0x00000030e410723c */ /* 0x040ff0000000180c */
[C---:B------:R-:W-:Y:S01]  /*40d0*/  HMMA.16816.F32 R12, R228.reuse, R50, R8 ;  /* 0x00000032e40c723c */ /* 0x040fe20000001808 */
[----:B------:R2:W-:Y:S07]  /*40e0*/  STL [R1+0x4], R2 ;  /* 0x0000040201007387 */ /* 0x0005ee0000100800 */
[C---:B---3--:R-:W-:Y:S01]  /*40f0*/  HMMA.16816.F32 R8, R228.reuse, R56, R4 ;  /* 0x00000038e408723c */ /* 0x048fe20000001804 */
[----:B------:R2:W-:Y:S07]  /*4100*/  STL [R1], R0 ;  /* 0x0000000001007387 */ /* 0x0005ee0000100800 */
[----:B------:R-:W-:Y:S01]  /*4110*/  HMMA.16816.F32 R4, R228, R58, R28 ;  /* 0x0000003ae404723c */ /* 0x000fe2000000181c */
[----:B------:R-:W-:Y:S01]  /*4120*/  ISETP.GT.AND P0, PT, R65, R155, PT ;  /* 0x0000009b4100720c */ /* 0x000fe20003f04270 */
[----:B------:R-:W-:Y:S06]  /*4130*/  BSSY B0, `(.L_x_877) ;  /* 0x0000038000007945 */ /* 0x000fec0003800000 */
[----:B-1----:R-:W-:Y:S01]  /*4140*/  HMMA.16816.F32 R28, R232, R40, R24 ;  /* 0x00000028e81c723c */ /* 0x002fe20000001818 */
[----:B------:R-:W-:-:S02]  /*4150*/  IADD3 R252, R243, 0x4800, RZ ;  /* 0x00004800f3fc7810 */ /* 0x000fc40007ffe0ff */
[----:B------:R-:W-:-:S05]  /*4160*/  IADD3 R251, R243, 0x5800, RZ ;  /* 0x00005800f3fb7810 */ /* 0x000fca0007ffe0ff */
[----:B------:R-:W-:Y:S01]  /*4170*/  HMMA.16816.F32 R40, R232, R42, R20 ;  /* 0x0000002ae828723c */ /* 0x000fe20000001814 */
[C---:B------:R-:W-:Y:S02]  /*4180*/  IADD3 R250, R243.reuse, 0x5000, RZ ;  /* 0x00005000f3fa7810 */ /* 0x040fe40007ffe0ff */
[----:B------:R-:W-:-:S05]  /*4190*/  IADD3 R249, R243, 0x3000, RZ ;  /* 0x00003000f3f97810 */ /* 0x000fca0007ffe0ff */
[----:B------:R-:W-:Y:S01]  /*41a0*/  HMMA.16816.F32 R24, R232, R36, R16 ;  /* 0x00000024e818723c */ /* 0x000fe20000001810 */
[C---:B------:R-:W-:Y:S02]  /*41b0*/  IADD3 R248, R243.reuse, 0x4000, RZ ;  /* 0x00004000f3f87810 */ /* 0x040fe40007ffe0ff */
[----:B------:R-:W-:-:S05]  /*41c0*/  IADD3 R247, R243, 0x3800, RZ ;  /* 0x00003800f3f77810 */ /* 0x000fca0007ffe0ff */
[----:B------:R-:W-:Y:S01]  /*41d0*/  HMMA.16816.F32 R20, R232, R32, R8 ;  /* 0x00000020e814723c */ /* 0x000fe20000001808 */
[C---:B------:R-:W-:Y:S02]  /*41e0*/  IADD3 R246, R243.reuse, 0x1800, RZ ;  /* 0x00001800f3f67810 */ /* 0x040fe40007ffe0ff */
[C---:B------:R-:W-:Y:S02]  /*41f0*/  IADD3 R245, R243.reuse, 0x2800, RZ ;  /* 0x00002800f3f57810 */ /* 0x040fe40007ffe0ff */
[----:B------:R-:W-:-:S03]  /*4200*/  IADD3 R244, R243, 0x2000, RZ ;  /* 0x00002000f3f47810 */ /* 0x000fc60007ffe0ff */
[C---:B------:R-:W-:Y:S08]  /*4210*/  HMMA.16816.F32 R36, R232.reuse, R38, R12 ;  /* 0x00000026e824723c */ /* 0x040ff0000000180c */
[----:B------:R-:W-:Y:S01]  /*4220*/  HMMA.16816.F32 R32, R232, R34, R4 ;  /* 0x00000022e820723c */ /* 0x000fe20000001804 */
[----:B------:R-:W-:Y:S06]  /*4230*/  BAR.SYNC.DEFER_BLOCKING 0x0 ;  /* 0x0000000000007b1d */ /* 0x000fec0000010000 */
[----:B------:R-:W-:Y:S01]  /*4240*/  @!UPT UIADD3 URZ, URZ, URZ, URZ ;  /* 0x0000003f3f3ff290 */ /* 0x000fe2000fffe03f */
[----:B------:R-:W-:Y:S11]  /*4250*/  @!P0 BRA `(.L_x_878) ;  /* 0x0000025000008947 */ /* 0x000ff60003800000 */
[----:B--2---:R-:W-:Y:S02]  /*4260*/  IADD3 R4, -R73, 0x30, RZ ;  /* 0x0000003049047810 */ /* 0x004fe40007ffe1ff */
        /* <DEDUP_REMOVED lines=36> */
.L_x_878:
[----:B--2---:R-:W-:Y:S05]  /*44b0*/  BSYNC B0 ;  /* 0x0000000000007941 */ /* 0x004fea0003800000 */
.L_x_877:
[----:B-1----:R-:W2:Y:S04]  /*44c0*/  LDL R4, [R1+0x64] ;  /* 0x0000640001047983 */ /* 0x002ea80000100800 */
[----:B------:R-:W-:Y:S04]  /*44d0*/  STL [R1+0xdc], R162 ;  /* 0x0000dca201007387 */ /* 0x000fe80000100800 */
[----:B------:R-:W-:Y:S04]  /*44e0*/  STL [R1+0xd8], R161 ;  /* 0x0000d8a101007387 */ /* 0x000fe80000100800 */
[----:B------:R1:W-:Y:S04]  /*44f0*/  STL [R1+0xd4], R160 ;  /* 0x0000d4a001007387 */ /* 0x0003e80000100800 */
[----:B------:R-:W3:Y:S04]  /*4500*/  LDL R134, [R1+0xc8] ;  /* 0x0000c80001867983 */ /* 0x000ee80000100800 */
[----:B------:R-:W4:Y:S01]  /*4510*/  LDL R44, [R1+0x8] ;  /* 0x00000800012c7983 */ /* 0x000f220000100800 */
[----:B------:R-:W-:-:S03]  /*4520*/  ISETP.NE.AND P3, PT, R66, 0x1, PT ;  /* 0x000000014200780c */ /* 0x000fc60003f65270 */
[----:B------:R-:W-:Y:S04]  /*4530*/  LDSM.16.MT88.4 R48, [R241+0x800] ;  /* 0x00080000f130783b */ /* 0x000fe80000004200 */
[----:B------:R-:W-:Y:S04]  /*4540*/  LDSM.16.MT88.4 R68, [R241+0x1800] ;  /* 0x00180000f144783b */ /* 0x000fe80000004200 */
[----:B------:R-:W-:Y:S04]  /*4550*/  LDSM.16.MT88.4 R56, [R239+0x2000] ;  /* 0x00200000ef38783b */ /* 0x000fe80000004200 */
[----:B------:R-:W-:Y:S04]  /*4560*/  LDSM.16.MT88.4 R60, [R242+0x800] ;  /* 0x00080000f23c783b */ /* 0x000fe80000004200 */
[----:B-1----:R-:W4:Y:S04]  /*4570*/  LDL R160, [R1+0x68] ;  /* 0x0000680001a07983 */ /* 0x002f280000100800 */
[----:B------:R-:W-:Y:S04]  /*4580*/  LDSM.16.MT88.4 R72, [R241+0x2000] ;  /* 0x00200000f148783b */ /* 0x000fe80000004200 */
[----:B------:R-:W0:Y:S01]  /*4590*/  LDGDEPBAR ;  /* 0x00000000000079af */ /* 0x000e220000000000 */
[----:B---3--:R-:W-:-:S04]  /*45a0*/  IMAD.IADD R0, R134, 0x1, R135 ;  /* 0x0000000186007824 */ /* 0x008fc800078e0287 */
[----:B------:R-:W-:-:S05]  /*45b0*/  @P3 IMAD.HI.U32 R2, R0, c[0x0][0x2c8], RZ ;  /* 0x0000b20000023a27 */ /* 0x000fca00078e00ff */
[----:B------:R-:W-:-:S05]  /*45c0*/  @P3 SHF.R.U32.HI R0, RZ, c[0x0][0x2cc], R2 ;  /* 0x0000b300ff003a19 */ /* 0x000fca0000011602 */
[----:B------:R-:W1:Y:S01]  /*45d0*/  SHFL.IDX PT, R2, R0, RZ, 0x1c1f ;  /* 0x001c1fff00027589 */ /* 0x000e6200000e0000 */
[----:B--2---:R-:W-:Y:S01]  /*45e0*/  IADD3 R3, -R4, 0x1, R64 ;  /* 0x0000000104037810 */ /* 0x004fe20007ffe140 */
[----:B------:R-:W-:Y:S02]  /*45f0*/  IMAD.IADD R4, R64, 0x1, -R4 ;  /* 0x0000000140047824 */ /* 0x000fe400078e0a04 */
[----:B------:R2:W3:Y:S04]  /*4600*/  SHFL.IDX PT, R6, R0, 0x1, 0x1c1f ;  /* 0x003c1f0000067f89 */ /* 0x0004e800000e0000 */
[----:B------:R-:W-:Y:S01]  /*4610*/  LDSM.16.MT88.4 R64, [R240+0x800] ;  /* 0x00080000f040783b */ /* 0x000fe20000004200 */
[----:B----4-:R-:W-:-:S05]  /*4620*/  IMAD.IADD R3, R3, 0x1, -R160 ;  /* 0x0000000103037824 */ /* 0x010fca00078e0aa0 */
[----:B-1----:R-:W-:-:S04]  /*4630*/  IADD3 R2, R3, R2, RZ ;  /* 0x0000000203027210 */ /* 0x002fc80007ffe0ff */
[----:B------:R-:W-:-:S04]  /*4640*/  IMNMX R2, R4, R2, PT ;  /* 0x0000000204027217 */ /* 0x000fc80003800200 */
[C---:B------:R-:W-:Y:S02]  /*4650*/  ISETP.GT.AND P0, PT, R2.reuse, RZ, PT ;  /* 0x000000ff0200720c */ /* 0x040fe40003f04270 */
[----:B------:R-:W-:Y:S02]  /*4660*/  ISETP.GT.AND P1, PT, R2, 0x1, PT ;  /* 0x000000010200780c */ /* 0x000fe40003f24270 */
[----:B------:R-:W-:Y:S02]  /*4670*/  FSEL R16, R28, -INF , P0 ;  /* 0xff8000001c107808 */ /* 0x000fe40000000000 */
[C---:B------:R-:W-:Y:S02]  /*4680*/  ISETP.GT.AND P0, PT, R2.reuse, 0x8, PT ;  /* 0x000000080200780c */ /* 0x040fe40003f04270 */
[----:B------:R-:W-:Y:S02]  /*4690*/  FSEL R15, R29, -INF , P1 ;  /* 0xff8000001d0f7808 */ /* 0x000fe40000800000 */
[----:B------:R-:W-:-:S02]  /*46a0*/  ISETP.GT.AND P1, PT, R2, 0x9, PT ;  /* 0x000000090200780c */ /* 0x000fc40003f24270 */
[----:B------:R-:W-:Y:S02]  /*46b0*/  FSEL R14, R40, -INF , P0 ;  /* 0xff800000280e7808 */ /* 0x000fe40000000000 */
[----:B--2---:R-:W-:Y:S02]  /*46c0*/  FMNMX.FTZ R0, R16, R15, !PT ;  /* 0x0000000f10007209 */ /* 0x004fe40007810000 */
[----:B------:R-:W-:Y:S02]  /*46d0*/  ISETP.GT.AND P0, PT, R2, 0x10, PT ;  /* 0x000000100200780c */ /* 0x000fe40003f04270 */
[----:B------:R-:W-:Y:S02]  /*46e0*/  FSEL R13, R41, -INF , P1 ;  /* 0xff800000290d7808 */ /* 0x000fe40000800000 */
[----:B------:R-:W-:Y:S02]  /*46f0*/  FMNMX.FTZ R0, R14, R0, !PT ;  /* 0x000000000e007209 */ /* 0x000fe40007810000 */
[----:B------:R-:W-:-:S02]  /*4700*/  ISETP.GT.AND P1, PT, R2, 0x11, PT ;  /* 0x000000110200780c */ /* 0x000fc40003f24270 */
[----:B------:R-:W-:Y:S02]  /*4710*/  FSEL R12, R24, -INF , P0 ;  /* 0xff800000180c7808 */ /* 0x000fe40000000000 */
[C---:B------:R-:W-:Y:S02]  /*4720*/  ISETP.GT.AND P0, PT, R2.reuse, 0x18, PT ;  /* 0x000000180200780c */ /* 0x040fe40003f04270 */
[----:B------:R-:W-:Y:S02]  /*4730*/  FMNMX.FTZ R0, R13, R0, !PT ;  /* 0x000000000d007209 */ /* 0x000fe40007810000 */
[----:B------:R-:W-:Y:S02]  /*4740*/  FSEL R17, R25, -INF , P1 ;  /* 0xff80000019117808 */ /* 0x000fe40000800000 */
[----:B------:R-:W-:Y:S02]  /*4750*/  ISETP.GT.AND P1, PT, R2, 0x19, PT ;  /* 0x000000190200780c */ /* 0x000fe40003f24270 */
[----:B------:R-:W-:-:S02]  /*4760*/  FSEL R11, R36, -INF , P0 ;  /* 0xff800000240b7808 */ /* 0x000fc40000000000 */
[----:B------:R-:W-:Y:S01]  /*4770*/  FMNMX.FTZ R5, R12, R0, !PT ;  /* 0x000000000c057209 */ /* 0x000fe20007810000 */
[----:B---3--:R-:W-:Y:S01]  /*4780*/  IMAD.IADD R0, R3, 0x1, R6 ;  /* 0x0000000103007824 */ /* 0x008fe200078e0206 */
[C---:B------:R-:W-:Y:S02]  /*4790*/  ISETP.GT.AND P0, PT, R2.reuse, 0x20, PT ;  /* 0x000000200200780c */ /* 0x040fe40003f04270 */
[----:B------:R-:W-:Y:S02]  /*47a0*/  FSEL R10, R37, -INF , P1 ;  /* 0xff800000250a7808 */ /* 0x000fe40000800000 */
[----:B------:R-:W-:Y:S02]  /*47b0*/  ISETP.GT.AND P1, PT, R2, 0x21, PT ;  /* 0x000000210200780c */ /* 0x000fe40003f24270 */
[----:B------:R-:W-:Y:S02]  /*47c0*/  FSEL R99, R20, -INF , P0 ;  /* 0xff80000014637808 */ /* 0x000fe40000000000 */
[----:B------:R-:W-:-:S02]  /*47d0*/  FMNMX.FTZ R3, R17, R5, !PT ;  /* 0x0000000511037209 */ /* 0x000fc40007810000 */
[----:B------:R-:W-:Y:S02]  /*47e0*/  ISETP.GT.AND P0, PT, R2, 0x28, PT ;  /* 0x000000280200780c */ /* 0x000fe40003f04270 */
[----:B------:R-:W-:Y:S02]  /*47f0*/  IMNMX R0, R4, R0, PT ;  /* 0x0000000004007217 */ /* 0x000fe40003800200 */
[----:B------:R-:W-:Y:S02]  /*4800*/  FSEL R98, R21, -INF , P1 ;  /* 0xff80000015627808 */ /* 0x000fe40000800000 */
[----:B------:R-:W-:Y:S02]  /*4810*/  FMNMX.FTZ R3, R11, R3, !PT ;  /* 0x000000030b037209 */ /* 0x000fe40007810000 */
[----:B------:R-:W-:Y:S02]  /*4820*/  ISETP.GT.AND P1, PT, R2, 0x29, PT ;  /* 0x000000290200780c */ /* 0x000fe40003f24270 */
[----:B------:R-:W-:-:S02]  /*4830*/  FSEL R97, R32, -INF , P0 ;  /* 0xff80000020617808 */ /* 0x000fc40000000000 */
[C---:B------:R-:W-:Y:S02]  /*4840*/  ISETP.GT.AND P0, PT, R0.reuse, RZ, PT ;  /* 0x000000ff0000720c */ /* 0x040fe40003f04270 */
[----:B------:R-:W-:Y:S02]  /*4850*/  ISETP.GT.AND P2, PT, R0, 0x1, PT ;  /* 0x000000010000780c */ /* 0x000fe40003f44270 */
[----:B------:R-:W-:Y:S02]  /*4860*/  FMNMX.FTZ R3, R10, R3, !PT ;  /* 0x000000030a037209 */ /* 0x000fe40007810000 */
[----:B------:R-:W-:Y:S02]  /*4870*/  FSEL R94, R33, -INF , P1 ;  /* 0xff800000215e7808 */ /* 0x000fe40000800000 */
[----:B------:R-:W-:Y:S02]  /*4880*/  FSEL R9, R30, -INF , P0 ;  /* 0xff8000001e097808 */ /* 0x000fe40000000000 */
[----:B------:R-:W-:-:S02]  /*4890*/  ISETP.GT.AND P1, PT, R0, 0x8, PT ;  /* 0x000000080000780c */ /* 0x000fc40003f24270 */
[----:B------:R-:W-:Y:S02]  /*48a0*/  FSEL R8, R31, -INF , P2 ;  /* 0xff8000001f087808 */ /* 0x000fe40001000000 */
[----:B------:R-:W-:Y:S01]  /*48b0*/  FMNMX.FTZ R2, R99, R3, !PT ;  /* 0x0000000363027209 */ /* 0x000fe20007810000 */
[----:B------:R-:W-:Y:S01]  /*48c0*/  LDSM.16.MT88.4 R28, [R241] ;  /* 0x00000000f11c783b */ /* 0x000fe20000004200 */
[----:B------:R-:W-:Y:S02]  /*48d0*/  ISETP.GT.AND P0, PT, R0, 0x9, PT ;  /* 0x000000090000780c */ /* 0x000fe40003f04270 */
[----:B------:R-:W-:Y:S02]  /*48e0*/  FSEL R7, R42, -INF , P1 ;  /* 0xff8000002a077808 */ /* 0x000fe40000800000 */
[----:B------:R-:W-:Y:S02]  /*48f0*/  FMNMX.FTZ R3, R9, R8, !PT ;  /* 0x0000000809037209 */ /* 0x000fe40007810000 */
[----:B------:R-:W-:-:S02]  /*4900*/  FSEL R6, R43, -INF , P0 ;  /* 0xff8000002b067808 */ /* 0x000fc40000000000 */
[----:B------:R-:W-:Y:S01]  /*4910*/  ISETP.GT.AND P1, PT, R0, 0x10, PT ;  /* 0x000000100000780c */ /* 0x000fe20003f24270 */
[----:B------:R-:W-:Y:S01]  /*4920*/  LDSM.16.MT88.4 R40, [R44] ;  /* 0x000000002c28783b */ /* 0x000fe20000004200 */
[----:B------:R-:W-:Y:S02]  /*4930*/  FMNMX.FTZ R3, R7, R3, !PT ;  /* 0x0000000307037209 */ /* 0x000fe40007810000 */
[----:B------:R-:W-:Y:S01]  /*4940*/  FMNMX.FTZ R2, R98, R2, !PT ;  /* 0x0000000262027209 */ /* 0x000fe20007810000 */
[----:B------:R-:W-:Y:S01]  /*4950*/  LDSM.16.MT88.4 R44, [R239+0x1800] ;  /* 0x00180000ef2c783b */ /* 0x000fe20000004200 */
[----:B------:R-:W-:Y:S02]  /*4960*/  ISETP.GT.AND P0, PT, R0, 0x11, PT ;  /* 0x000000110000780c */ /* 0x000fe40003f04270 */
[----:B------:R-:W-:Y:S02]  /*4970*/  FSEL R5, R26, -INF , P1 ;  /* 0xff8000001a057808 */ /* 0x000fe40000800000 */
[----:B------:R-:W-:-:S02]  /*4980*/  FMNMX.FTZ R3, R6, R3, !PT ;  /* 0x0000000306037209 */ /* 0x000fc40007810000 */
[----:B------:R-:W-:Y:S02]  /*4990*/  FMNMX.FTZ R2, R97, R2, !PT ;  /* 0x0000000261027209 */ /* 0x000fe40007810000 */
[----:B------:R-:W-:Y:S02]  /*49a0*/  FSEL R4, R27, -INF , P0 ;  /* 0xff8000001b047808 */ /* 0x000fe40000000000 */
[----:B------:R-:W-:Y:S01]  /*49b0*/  ISETP.GT.AND P1, PT, R0, 0x18, PT ;  /* 0x000000180000780c */ /* 0x000fe20003f24270 */
[----:B------:R-:W-:Y:S01]  /*49c0*/  LDSM.16.MT88.4 R24, [R240] ;  /* 0x00000000f018783b */ /* 0x000fe20000004200 */
[----:B------:R-:W-:Y:S02]  /*49d0*/  FMNMX.FTZ R18, R5, R3, !PT ;  /* 0x0000000305127209 */ /* 0x000fe40007810000 */
[----:B------:R-:W-:Y:S02]  /*49e0*/  FMNMX.FTZ R2, R94, R2, !PT ;  /* 0x000000025e027209 */ /* 0x000fe40007810000 */
[----:B------:R-:W-:-:S02]  /*49f0*/  ISETP.GT.AND P0, PT, R0, 0x19, PT ;  /* 0x000000190000780c */ /* 0x000fc40003f04270 */
[----:B------:R-:W-:Y:S02]  /*4a00*/  FSEL R3, R38, -INF , P1 ;  /* 0xff80000026037808 */ /* 0x000fe40000800000 */
[----:B------:R-:W-:Y:S01]  /*4a10*/  FMNMX.FTZ R19, R4, R18, !PT ;  /* 0x0000001204137209 */ /* 0x000fe20007810000 */
[----:B------:R-:W1:Y:S01]  /*4a20*/  SHFL.BFLY PT, R20, R2, 0x2, 0x1f ;  /* 0x0c401f0002147f89 */ /* 0x000e6200000e0000 */
[----:B------:R-:W-:Y:S02]  /*4a30*/  FSEL R18, R39, -INF , P0 ;  /* 0xff80000027127808 */ /* 0x000fe40000000000 */
[C---:B------:R-:W-:Y:S02]  /*4a40*/  ISETP.GT.AND P1, PT, R0.reuse, 0x20, PT ;  /* 0x000000200000780c */ /* 0x040fe40003f24270 */
[----:B------:R-:W-:Y:S02]  /*4a50*/  FMNMX.FTZ R19, R3, R19, !PT ;  /* 0x0000001303137209 */ /* 0x000fe40007810000 */
[----:B------:R-:W-:-:S02]  /*4a60*/  ISETP.GT.AND P0, PT, R0, 0x21, PT ;  /* 0x000000210000780c */ /* 0x000fc40003f04270 */
[----:B------:R-:W-:Y:S02]  /*4a70*/  FSEL R96, R22, -INF , P1 ;  /* 0xff80000016607808 */ /* 0x000fe40000800000 */
[----:B------:R-:W-:Y:S02]  /*4a80*/  FMNMX.FTZ R19, R18, R19, !PT ;  /* 0x0000001312137209 */ /* 0x000fe40007810000 */
[----:B------:R-:W-:Y:S02]  /*4a90*/  FSEL R95, R23, -INF , P0 ;  /* 0xff800000175f7808 */ /* 0x000fe40000000000 */
[----:B------:R-:W-:Y:S02]  /*4aa0*/  ISETP.GT.AND P1, PT, R0, 0x28, PT ;  /* 0x000000280000780c */ /* 0x000fe40003f24270 */
[----:B------:R-:W-:Y:S02]  /*4ab0*/  FMNMX.FTZ R19, R96, R19, !PT ;  /* 0x0000001360137209 */ /* 0x000fe40007810000 */
[----:B------:R-:W-:-:S02]  /*4ac0*/  ISETP.GT.AND P0, PT, R0, 0x29, PT ;  /* 0x000000290000780c */ /* 0x000fc40003f04270 */
[----:B------:R-:W-:Y:S02]  /*4ad0*/  FSEL R93, R34, -INF , P1 ;  /* 0xff800000225d7808 */ /* 0x000fe40000800000 */
[----:B------:R-:W-:Y:S02]  /*4ae0*/  FMNMX.FTZ R0, R95, R19, !PT ;  /* 0x000000135f007209 */ /* 0x000fe40007810000 */
[----:B------:R-:W-:Y:S02]  /*4af0*/  FSEL R92, R35, -INF , P0 ;  /* 0xff800000235c7808 */ /* 0x000fe40000000000 */
[----:B------:R-:W-:Y:S01]  /*4b00*/  FMNMX.FTZ R0, R93, R0, !PT ;  /* 0x000000005d007209 */ /* 0x000fe20007810000 */
[----:B------:R-:W-:Y:S03]  /*4b10*/  LDSM.16.MT88.4 R32, [R239+0x800] ;  /* 0x00080000ef20783b */ /* 0x000fe60000004200 */
[----:B------:R-:W-:-:S02]  /*4b20*/  FMNMX.FTZ R0, R92, R0, !PT ;  /* 0x000000005c007209 */ /* 0x000fc40007810000 */
[----:B-1----:R-:W-:-:S03]  /*4b30*/  FMNMX.FTZ R2, R2, R20, !PT ;  /* 0x0000001402027209 */ /* 0x002fc60007810000 */
[----:B------:R-:W1:Y:S04]  /*4b40*/  SHFL.BFLY PT, R20, R0, 0x2, 0x1f ;  /* 0x0c401f0000147f89 */ /* 0x000e6800000e0000 */
[----:B------:R-:W2:Y:S01]  /*4b50*/  SHFL.BFLY PT, R19, R2, 0x1, 0x1f ;  /* 0x0c201f0002137f89 */ /* 0x000ea200000e0000 */
[----:B-1----:R-:W-:Y:S02]  /*4b60*/  FMNMX.FTZ R0, R0, R20, !PT ;  /* 0x0000001400007209 */ /* 0x002fe40007810000 */
[----:B--2---:R-:W-:-:S03]  /*4b70*/  FMNMX.FTZ R133, R2, R19, !PT ;  /* 0x0000001302857209 */ /* 0x004fc60007810000 */
[----:B------:R-:W1:Y:S01]  /*4b80*/  SHFL.BFLY PT, R19, R0, 0x1, 0x1f ;  /* 0x0c201f0000137f89 */ /* 0x000e6200000e0000 */
[C---:B------:R-:W-:Y:S01]  /*4b90*/  FSETP.NEU.FTZ.AND P0, PT, R133.reuse, -INF , PT ;  /* 0xff8000008500780b */ /* 0x040fe20003f1d000 */
[----:B------:R-:W-:-:S05]  /*4ba0*/  FMUL.FTZ R2, R133, c[0x0][0x2d0] ;  /* 0x0000b40085027a20 */ /* 0x000fca0000410000 */
[----:B------:R-:W-:-:S05]  /*4bb0*/  FSEL R2, R2, RZ, P0 ;  /* 0x000000ff02027208 */ /* 0x000fca0000000000 */
[--C-:B------:R-:W-:Y:S02]  /*4bc0*/  FFMA.FTZ R12, R12, c[0x0][0x2d0], -R2.reuse ;  /* 0x0000b4000c0c7a23 */ /* 0x100fe40000010802 */
[--C-:B------:R-:W-:Y:S02]  /*4bd0*/  FFMA.FTZ R15, R15, c[0x0][0x2d0], -R2.reuse ;  /* 0x0000b4000f0f7a23 */ /* 0x100fe40000010802 */
[----:B------:R2:W-:Y:S01]  /*4be0*/  MUFU.EX2 R88, R12 ;  /* 0x0000000c00587308 */ /* 0x0005e20000000800 */
[--C-:B------:R-:W-:Y:S01]  /*4bf0*/  FFMA.FTZ R14, R14, c[0x0][0x2d0], -R2.reuse ;  /* 0x0000b4000e0e7a23 */ /* 0x100fe20000010802 */
[----:B-1----:R-:W-:Y:S01]  /*4c00*/  FMNMX.FTZ R132, R0, R19, !PT ;  /* 0x0000001300847209 */ /* 0x002fe20007810000 */
[--C-:B------:R-:W-:Y:S02]  /*4c10*/  FFMA.FTZ R0, R17, c[0x0][0x2d0], -R2.reuse ;  /* 0x0000b40011007a23 */ /* 0x100fe40000010802 */
[----:B------:R-:W-:-:S03]  /*4c20*/  FFMA.FTZ R13, R13, c[0x0][0x2d0], -R2 ;  /* 0x0000b4000d0d7a23 */ /* 0x000fc60000010802 */
[----:B------:R1:W-:Y:S01]  /*4c30*/  MUFU.EX2 R89, R0 ;  /* 0x0000000000597308 */ /* 0x0003e20000000800 */
[C---:B------:R-:W-:Y:S01]  /*4c40*/  FSETP.NEU.FTZ.AND P0, PT, R132.reuse, -INF , PT ;  /* 0xff8000008400780b */ /* 0x040fe20003f1d000 */
[----:B--2---:R-:W-:-:S06]  /*4c50*/  FMUL.FTZ R12, R132, c[0x0][0x2d0] ;  /* 0x0000b400840c7a20 */ /* 0x004fcc0000410000 */
[----:B------:R-:W-:Y:S01]  /*4c60*/  MUFU.EX2 R80, R15 ;  /* 0x0000000f00507308 */ /* 0x000fe20000000800 */
[----:B-1----:R-:W-:-:S07]  /*4c70*/  FFMA.FTZ R0, R11, c[0x0][0x2d0], -R2 ;  /* 0x0000b4000b007a23 */ /* 0x002fce0000010802 */
[----:B------:R-:W-:Y:S08]  /*4c80*/  MUFU.EX2 R84, R14 ;  /* 0x0000000e00547308 */ /* 0x000ff00000000800 */
[----:B------:R1:W-:Y:S08]  /*4c90*/  MUFU.EX2 R90, R0 ;  /* 0x00000000005a7308 */ /* 0x0003f00000000800 */
[----:B------:R2:W-:Y:S01]  /*4ca0*/  MUFU.EX2 R83, R13 ;  /* 0x0000000d00537308 */ /* 0x0005e20000000800 */
[----:B-1----:R-:W-:-:S02]  /*4cb0*/  FSEL R0, R12, RZ, P0 ;  /* 0x000000ff0c007208 */ /* 0x002fc40000000000 */
[----:B--2---:R-:W1:Y:S01]  /*4cc0*/  LDSM.16.MT88.4 R12, [R239] ;  /* 0x00000000ef0c783b */ /* 0x004e620000004200 */
[----:B------:R-:W-:Y:S02]  /*4cd0*/  FFMA.FTZ R16, R16, c[0x0][0x2d0], -R2 ;  /* 0x0000b40010107a23 */ /* 0x000fe40000010802 */
[--C-:B------:R-:W-:Y:S02]  /*4ce0*/  FFMA.FTZ R9, R9, c[0x0][0x2d0], -R0.reuse ;  /* 0x0000b40009097a23 */ /* 0x100fe40000010800 */
[--C-:B------:R-:W-:Y:S02]  /*4cf0*/  FFMA.FTZ R8, R8, c[0x0][0x2d0], -R0.reuse ;  /* 0x0000b40008087a23 */ /* 0x100fe40000010800 */
[--C-:B------:R-:W-:Y:S02]  /*4d00*/  FFMA.FTZ R7, R7, c[0x0][0x2d0], -R0.reuse ;  /* 0x0000b40007077a23 */ /* 0x100fe40000010800 */
[----:B------:R-:W-:Y:S01]  /*4d10*/  FFMA.FTZ R6, R6, c[0x0][0x2d0], -R0 ;  /* 0x0000b40006067a23 */ /* 0x000fe20000010800 */
[----:B------:R-:W2:Y:S08]  /*4d20*/  MUFU.EX2 R82, R16 ;  /* 0x0000001000527308 */ /* 0x000eb00000000800 */
[----:B------:R-:W-:Y:S08]  /*4d30*/  MUFU.EX2 R78, R9 ;  /* 0x00000009004e7308 */ /* 0x000ff00000000800 */
[----:B------:R2:W3:Y:S08]  /*4d40*/  MUFU.EX2 R77, R8 ;  /* 0x00000008004d7308 */ /* 0x0004f00000000800 */
[----:B------:R-:W-:Y:S08]  /*4d50*/  MUFU.EX2 R76, R7 ;  /* 0x00000007004c7308 */ /* 0x000ff00000000800 */
[----:B------:R-:W4:Y:S01]  /*4d60*/  MUFU.EX2 R79, R6 ;  /* 0x00000006004f7308 */ /* 0x000f220000000800 */
[----:B------:R-:W-:Y:S01]  /*4d70*/  FFMA.FTZ R10, R10, c[0x0][0x2d0], -R2 ;  /* 0x0000b4000a0a7a23 */ /* 0x000fe20000010802 */
[----:B--2---:R-:W-:Y:S01]  /*4d80*/  F2FP.PACK_AB R8, R80, R82 ;  /* 0x000000525008723e */ /* 0x004fe200000000ff */
[----:B------:R-:W-:Y:S01]  /*4d90*/  FFMA.FTZ R3, R3, c[0x0][0x2d0], -R0 ;  /* 0x0000b40003037a23 */ /* 0x000fe20000010800 */
[----:B---3--:R-:W-:-:S04]  /*4da0*/  F2FP.PACK_AB R9, R77, R78 ;  /* 0x0000004e4d09723e */ /* 0x008fc800000000ff */
[----:B------:R2:W-:Y:S01]  /*4db0*/  MUFU.EX2 R91, R10 ;  /* 0x0000000a005b7308 */ /* 0x0005e20000000800 */
[--C-:B------:R-:W-:Y:S02]  /*4dc0*/  FFMA.FTZ R5, R5, c[0x0][0x2d0], -R0.reuse ;  /* 0x0000b40005057a23 */ /* 0x100fe40000010800 */
[----:B------:R-:W-:Y:S01]  /*4dd0*/  FFMA.FTZ R4, R4, c[0x0][0x2d0], -R0 ;  /* 0x0000b40004047a23 */ /* 0x000fe20000010800 */
[----:B----4-:R-:W-:-:S04]  /*4de0*/  F2FP.PACK_AB R11, R79, R76 ;  /* 0x0000004c4f0b723e */ /* 0x010fc800000000ff */
[----:B------:R3:W-:Y:S01]  /*4df0*/  MUFU.EX2 R86, R3 ;  /* 0x0000000300567308 */ /* 0x0007e20000000800 */
[----:B--2---:R-:W-:-:S07]  /*4e00*/  F2FP.PACK_AB R10, R83, R84 ;  /* 0x00000054530a723e */ /* 0x004fce00000000ff */
[----:B------:R-:W-:Y:S01]  /*4e10*/  MUFU.EX2 R81, R5 ;  /* 0x0000000500517308 */ /* 0x000fe20000000800 */
[----:B---3--:R-:W-:Y:S01]  /*4e20*/  FFMA.FTZ R3, R18, c[0x0][0x2d0], -R0 ;  /* 0x0000b40012037a23 */ /* 0x008fe20000010800 */
[C---:B-1----:R-:W-:Y:S06]  /*4e30*/  HMMA.16816.F32 R20, R8.reuse, R12, RZ ;  /* 0x0000000c0814723c */ /* 0x042fec00000018ff */
[----:B------:R1:W2:Y:S02]  /*4e40*/  MUFU.EX2 R85, R4 ;  /* 0x0000000400557308 */ /* 0x0002a40000000800 */
[C---:B------:R-:W-:Y:S06]  /*4e50*/  HMMA.16816.F32 R16, R8.reuse, R14, RZ ;  /* 0x0000000e0810723c */ /* 0x040fec00000018ff */
[----:B------:R-:W3:Y:S02]  /*4e60*/  MUFU.EX2 R87, R3 ;  /* 0x0000000300577308 */ /* 0x000ee40000000800 */
[----:B------:R-:W-:Y:S01]  /*4e70*/  HMMA.16816.F32 R12, R8, R28, RZ ;  /* 0x0000001c080c723c */ /* 0x000fe200000018ff */
[----:B-1----:R-:W-:-:S02]  /*4e80*/  F2FP.PACK_AB R4, R89, R88 ;  /* 0x000000585904723e */ /* 0x002fc400000000ff */
[----:B--2---:R-:W-:Y:S02]  /*4e90*/  F2FP.PACK_AB R5, R85, R81 ;  /* 0x000000515505723e */ /* 0x004fe400000000ff */
[----:B------:R-:W-:-:S03]  /*4ea0*/  F2FP.PACK_AB R6, R91, R90 ;  /* 0x0000005a5b06723e */ /* 0x000fc600000000ff */
[----:B------:R-:W-:Y:S01]  /*4eb0*/  HMMA.16816.F32 R52, R8, R30, RZ ;  /* 0x0000001e0834723c */ /* 0x000fe200000018ff */
[----:B---3--:R-:W-:-:S07]  /*4ec0*/  F2FP.PACK_AB R7, R87, R86 ;  /* 0x000000565707723e */ /* 0x008fce00000000ff */
[C---:B------:R-:W-:Y:S08]  /*4ed0*/  HMMA.16816.F32 R156, R4.reuse, R32, R20 ;  /* 0x00000020049c723c */ /* 0x040ff00000001814 */
[----:B------:R-:W-:Y:S08]  /*4ee0*/  HMMA.16816.F32 R144, R4, R34, R16 ;  /* 0x000000220490723c */ /* 0x000ff00000001810 */
[----:B------:R-:W-:Y:S08]  /*4ef0*/  HMMA.16816.F32 R32, R8, R26, RZ ;  /* 0x0000001a0820723c */ /* 0x000ff000000018ff */
[----:B------:R-:W-:Y:S08]  /*4f00*/  HMMA.16816.F32 R148, R4, R48, R12 ;  /* 0x000000300494723c */ /* 0x000ff0000000180c */
[C---:B------:R-:W-:Y:S08]  /*4f10*/  HMMA.16816.F32 R16, R8.reuse, R46, RZ ;  /* 0x0000002e0810723c */ /* 0x040ff000000018ff */
[C---:B------:R-:W-:Y:S08]  /*4f20*/  HMMA.16816.F32 R28, R8.reuse, R40, RZ ;  /* 0x00000028081c723c */ /* 0x040ff000000018ff */
[C---:B------:R-:W-:Y:S08]  /*4f30*/  HMMA.16816.F32 R12, R8.reuse, R68, RZ ;  /* 0x00000044080c723c */ /* 0x040ff000000018ff */
[C---:B------:R-:W-:Y:S08]  /*4f40*/  HMMA.16816.F32 R36, R8.reuse, R24, RZ ;  /* 0x000000180824723c */ /* 0x040ff000000018ff */
[C---:B------:R-:W-:Y:S08]  /*4f50*/  HMMA.16816.F32 R24, R8.reuse, R42, RZ ;  /* 0x0000002a0818723c */ /* 0x040ff000000018ff */
[----:B------:R-:W-:Y:S01]  /*4f60*/  HMMA.16816.F32 R20, R8, R44, RZ ;  /* 0x0000002c0814723c */ /* 0x000fe200000018ff */
[----:B------:R-:W1:Y:S07]  /*4f70*/  LDSM.16.MT88.4 R44, [R240+0x1800] ;  /* 0x00180000f02c783b */ /* 0x000e6e0000004200 */
[C---:B------:R-:W-:Y:S01]  /*4f80*/  HMMA.16816.F32 R136, R4.reuse, R50, R52 ;  /* 0x000000320488723c */ /* 0x040fe20000001834 */
[----:B------:R-:W2:Y:S04]  /*4f90*/  LDSM.16.MT88.4 R52, [R242+0x1800] ;  /* 0x00180000f234783b */ /* 0x000ea80000004200 */
[----:B------:R-:W-:Y:S03]  /*4fa0*/  LDSM.16.MT88.4 R48, [R239+0x3800] ;  /* 0x00380000ef30783b */ /* 0x000fe60000004200 */
[C---:B------:R-:W-:Y:S01]  /*4fb0*/  HMMA.16816.F32 R100, R4.reuse, R66, R32 ;  /* 0x000000420464723c */ /* 0x040fe20000001820 */
[----:B------:R-:W3:Y:S07]  /*4fc0*/  LDSM.16.MT88.4 R32, [R242+0x2000] ;  /* 0x00200000f220783b */ /* 0x000eee0000004200 */
[C---:B------:R-:W-:Y:S08]  /*4fd0*/  HMMA.16816.F32 R16, R4.reuse, R58, R16 ;  /* 0x0000003a0410723c */ /* 0x040ff00000001810 */
[C---:B------:R-:W-:Y:S08]  /*4fe0*/  HMMA.16816.F32 R28, R4.reuse, R60, R28 ;  /* 0x0000003c041c723c */ /* 0x040ff0000000181c */
[C---:B------:R-:W-:Y:S08]  /*4ff0*/  HMMA.16816.F32 R12, R4.reuse, R72, R12 ;  /* 0x00000048040c723c */ /* 0x040ff0000000180c */
[C---:B------:R-:W-:Y:S08]  /*5000*/  HMMA.16816.F32 R24, R4.reuse, R62, R24 ;  /* 0x0000003e0418723c */ /* 0x040ff00000001818 */
[----:B------:R-:W-:Y:S01]  /*5010*/  HMMA.16816.F32 R20, R4, R56, R20 ;  /* 0x000000380414723c */ /* 0x000fe20000001814 */
[----:B------:R-:W-:Y:S01]  /*5020*/  IMAD.MOV.U32 R116, RZ, RZ, R100 ;  /* 0x000000ffff747224 */ /* 0x000fe200078e0064 */
[----:B------:R-:W-:Y:S01]  /*5030*/  MOV R114, R103 ;  /* 0x0000006700727202 */ /* 0x000fe20000000f00 */
[----:B------:R-:W-:-:S02]  /*5040*/  IMAD.MOV.U32 R115, RZ, RZ, R102 ;  /* 0x000000ffff737224 */ /* 0x000fc400078e0066 */
[----:B------:R-:W-:Y:S01]  /*5050*/  IMAD.MOV.U32 R113, RZ, RZ, R101 ;  /* 0x000000ffff717224 */ /* 0x000fe200078e0065 */
[----:B------:R-:W-:Y:S01]  /*5060*/  MOV R101, R16 ;  /* 0x0000001000657202 */ /* 0x000fe20000000f00 */
[----:B------:R-:W-:Y:S01]  /*5070*/  IMAD.MOV.U32 R103, RZ, RZ, R18 ;  /* 0x000000ffff677224 */ /* 0x000fe200078e0012 */
[----:B------:R-:W-:Y:S01]  /*5080*/  HMMA.16816.F32 R140, R4, R64, R36 ;  /* 0x00000040048c723c */ /* 0x000fe20000001824 */
[----:B------:R-:W-:Y:S01]  /*5090*/  IMAD.MOV.U32 R102, RZ, RZ, R19 ;  /* 0x000000ffff667224 */ /* 0x000fe200078e0013 */
[----:B------:R-:W-:Y:S01]  /*50a0*/  MOV R111, R31 ;  /* 0x0000001f006f7202 */ /* 0x000fe20000000f00 */
[----:B------:R-:W-:Y:S01]  /*50b0*/  IMAD.MOV.U32 R100, RZ, RZ, R17 ;  /* 0x000000ffff647224 */ /* 0x000fe200078e0011 */
[----:B------:R-:W-:Y:S01]  /*50c0*/  MOV R162, R14 ;  /* 0x0000000e00a27202 */ /* 0x000fe20000000f00 */
[----:B------:R-:W-:Y:S01]  /*50d0*/  IMAD.MOV.U32 R3, RZ, RZ, R28 ;  /* 0x000000ffff037224 */ /* 0x000fe200078e001c */
[----:B------:R-:W4:Y:S01]  /*50e0*/  LDSM.16.MT88.4 R16, [R240+0x2000] ;  /* 0x00200000f010783b */ /* 0x000f220000004200 */
[----:B------:R-:W-:Y:S01]  /*50f0*/  IMAD.MOV.U32 R112, RZ, RZ, R30 ;  /* 0x000000ffff707224 */ /* 0x000fe200078e001e */
[----:B------:R-:W-:Y:S01]  /*5100*/  HMMA.16816.F32 R40, R8, R70, RZ ;  /* 0x000000460828723c */ /* 0x000fe200000018ff */
[----:B------:R-:W-:Y:S01]  /*5110*/  IMAD.MOV.U32 R110, RZ, RZ, R29 ;  /* 0x000000ffff6e7224 */ /* 0x000fe200078e001d */
[----:B------:R-:W3:Y:S01]  /*5120*/  LDSM.16.MT88.4 R36, [R239+0x3000] ;  /* 0x00300000ef24783b */ /* 0x000ee20000004200 */
[----:B------:R-:W-:-:S02]  /*5130*/  IMAD.MOV.U32 R109, RZ, RZ, R12 ;  /* 0x000000ffff6d7224 */ /* 0x000fc400078e000c */
[----:B------:R-:W-:Y:S02]  /*5140*/  IMAD.MOV.U32 R108, RZ, RZ, R13 ;  /* 0x000000ffff6c7224 */ /* 0x000fe400078e000d */
[----:B------:R-:W-:Y:S01]  /*5150*/  IMAD.MOV.U32 R161, RZ, RZ, R15 ;  /* 0x000000ffffa17224 */ /* 0x000fe200078e000f */
[----:B-1----:R-:W-:Y:S01]  /*5160*/  HMMA.16816.F32 R28, R8, R46, RZ ;  /* 0x0000002e081c723c */ /* 0x002fe200000018ff */
[----:B------:R-:W-:Y:S01]  /*5170*/  IMAD.MOV.U32 R107, RZ, RZ, R26 ;  /* 0x000000ffff6b7224 */ /* 0x000fe200078e001a */
[----:B------:R-:W-:Y:S01]  /*5180*/  MOV R105, R24 ;  /* 0x0000001800697202 */ /* 0x000fe20000000f00 */
[----:B------:R-:W-:Y:S01]  /*5190*/  IMAD.MOV.U32 R106, RZ, RZ, R27 ;  /* 0x000000ffff6a7224 */ /* 0x000fe200078e001b */
[----:B------:R-:W-:Y:S01]  /*51a0*/  MOV R117, R21 ;  /* 0x0000001500757202 */ /* 0x000fe20000000f00 */
[----:B------:R-:W-:-:S03]  /*51b0*/  IMAD.MOV.U32 R104, RZ, RZ, R25 ;  /* 0x000000ffff687224 */ /* 0x000fc600078e0019 */
[C---:B------:R-:W-:Y:S01]  /*51c0*/  HMMA.16816.F32 R12, R8.reuse, R44, RZ ;  /* 0x0000002c080c723c */ /* 0x040fe200000018ff */
[----:B------:R-:W1:Y:S01]  /*51d0*/  LDSM.16.MT88.4 R44, [R241+0x3000] ;  /* 0x00300000f12c783b */ /* 0x000e620000004200 */
[----:B------:R-:W-:Y:S02]  /*51e0*/  IMAD.MOV.U32 R119, RZ, RZ, R22 ;  /* 0x000000ffff777224 */ /* 0x000fe400078e0016 */
[----:B------:R-:W-:Y:S02]  /*51f0*/  IMAD.MOV.U32 R118, RZ, RZ, R23 ;  /* 0x000000ffff767224 */ /* 0x000fe400078e0017 */
[----:B------:R-:W-:Y:S02]  /*5200*/  IMAD.MOV.U32 R130, RZ, RZ, R20 ;  /* 0x000000ffff827224 */ /* 0x000fe400078e0014 */
[C---:B--2---:R-:W-:Y:S08]  /*5210*/  HMMA.16816.F32 R24, R8.reuse, R52, RZ ;  /* 0x000000340818723c */ /* 0x044ff000000018ff */
[----:B------:R-:W-:Y:S01]  /*5220*/  HMMA.16816.F32 R20, R8, R54, RZ ;  /* 0x000000360814723c */ /* 0x000fe200000018ff */
[----:B------:R-:W2:Y:S07]  /*5230*/  LDSM.16.MT88.4 R52, [R240+0x3000] ;  /* 0x00300000f034783b */ /* 0x000eae0000004200 */
[C---:B------:R-:W-:Y:S01]  /*5240*/  HMMA.16816.F32 R56, R4.reuse, R74, R40 ;  /* 0x0000004a0438723c */ /* 0x040fe20000001828 */
[----:B------:R-:W1:Y:S07]  /*5250*/  LDSM.16.MT88.4 R40, [R241+0x3800] ;  /* 0x00380000f128783b */ /* 0x000e6e0000004200 */
[C---:B---3--:R-:W-:Y:S08]  /*5260*/  HMMA.16816.F32 R72, R4.reuse, R32, R24 ;  /* 0x000000200448723c */ /* 0x048ff00000001818 */
[C---:B------:R-:W-:Y:S01]  /*5270*/  HMMA.16816.F32 R68, R4.reuse, R34, R20 ;  /* 0x000000220444723c */ /* 0x040fe20000001814 */
[----:B------:R-:W3:Y:S07]  /*5280*/  LDSM.16.MT88.4 R32, [R240+0x3800] ;  /* 0x00380000f020783b */ /* 0x000eee0000004200 */
[C---:B----4-:R-:W-:Y:S08]  /*5290*/  HMMA.16816.F32 R64, R4.reuse, R16, R12 ;  /* 0x000000100440723c */ /* 0x050ff0000000180c */
[----:B------:R-:W-:Y:S08]  /*52a0*/  HMMA.16816.F32 R60, R4, R18, R28 ;  /* 0x00000012043c723c */ /* 0x000ff0000000181c */
[C---:B------:R-:W-:Y:S08]  /*52b0*/  HMMA.16816.F32 R12, R8.reuse, R36, RZ ;  /* 0x00000024080c723c */ /* 0x040ff000000018ff */
[C---:B------:R-:W-:Y:S01]  /*52c0*/  HMMA.16816.F32 R28, R8.reuse, R38, RZ ;  /* 0x00000026081c723c */ /* 0x040fe200000018ff */
[----:B------:R-:W4:Y:S07]  /*52d0*/  LDSM.16.MT88.4 R36, [R242+0x3000] ;  /* 0x00300000f224783b */ /* 0x000f2e0000004200 */
[C---:B-1----:R-:W-:Y:S08]  /*52e0*/  HMMA.16816.F32 R24, R8.reuse, R44, RZ ;  /* 0x0000002c0818723c */ /* 0x042ff000000018ff */
[C---:B--2---:R-:W-:Y:S08]  /*52f0*/  HMMA.16816.F32 R16, R8.reuse, R52, RZ ;  /* 0x000000340810723c */ /* 0x044ff000000018ff */
[----:B------:R-:W-:Y:S08]  /*5300*/  HMMA.16816.F32 R20, R8, R46, RZ ;  /* 0x0000002e0814723c */ /* 0x000ff000000018ff */
[C---:B------:R-:W-:Y:S08]  /*5310*/  HMMA.16816.F32 R120, R4.reuse, R48, R12 ;  /* 0x000000300478723c */ /* 0x040ff0000000180c */
[C---:B------:R-:W-:Y:S08]  /*5320*/  HMMA.16816.F32 R176, R4.reuse, R50, R28 ;  /* 0x0000003204b0723c */ /* 0x040ff0000000181c */
[----:B------:R-:W-:Y:S08]  /*5330*/  HMMA.16816.F32 R48, R4, R40, R24 ;  /* 0x000000280430723c */ /* 0x000ff00000001818 */
[----:B------:R-:W-:Y:S08]  /*5340*/  HMMA.16816.F32 R12, R8, R54, RZ ;  /* 0x00000036080c723c */ /* 0x000ff000000018ff */
[C---:B---3--:R-:W-:Y:S08]  /*5350*/  HMMA.16816.F32 R16, R4.reuse, R32, R16 ;  /* 0x000000200410723c */ /* 0x048ff00000001810 */
[----:B------:R-:W-:Y:S01]  /*5360*/  HMMA.16816.F32 R172, R4, R42, R20 ;  /* 0x0000002a04ac723c */ /* 0x000fe20000001814 */
[----:B------:R-:W1:Y:S01]  /*5370*/  LDSM.16.MT88.4 R20, [R242+0x3800] ;  /* 0x00380000f214783b */ /* 0x000e620000004200 */
[----:B------:R-:W-:Y:S01]  /*5380*/  IMAD.MOV.U32 R27, RZ, RZ, R48 ;  /* 0x000000ffff1b7224 */ /* 0x000fe200078e0030 */
[----:B------:R-:W-:Y:S01]  /*5390*/  MOV R25, R51 ;  /* 0x0000003300197202 */ /* 0x000fe20000000f00 */
[----:B------:R-:W-:-:S02]  /*53a0*/  IMAD.MOV.U32 R26, RZ, RZ, R50 ;  /* 0x000000ffff1a7224 */ /* 0x000fc400078e0032 */
[----:B------:R-:W-:Y:S02]  /*53b0*/  IMAD.MOV.U32 R24, RZ, RZ, R49 ;  /* 0x000000ffff187224 */ /* 0x000fe400078e0031 */
[----:B------:R-:W-:Y:S01]  /*53c0*/  IMAD.MOV.U32 R30, RZ, RZ, R3 ;  /* 0x000000ffff1e7224 */ /* 0x000fe200078e0003 */
[----:B------:R-:W-:Y:S07]  /*53d0*/  HMMA.16816.F32 R168, R4, R34, R12 ;  /* 0x0000002204a8723c */ /* 0x000fee000000180c */
[----:B------:R-:W-:Y:S01]  /*53e0*/  IMAD.MOV.U32 R3, RZ, RZ, R16 ;  /* 0x000000ffff037224 */ /* 0x000fe200078e0010 */
[----:B------:R-:W-:Y:S01]  /*53f0*/  MOV R29, R19 ;  /* 0x00000013001d7202 */ /* 0x000fe20000000f00 */
[----:B------:R-:W-:Y:S01]  /*5400*/  IMAD.MOV.U32 R44, RZ, RZ, R18 ;  /* 0x000000ffff2c7224 */ /* 0x000fe200078e0012 */
[----:B----4-:R-:W-:Y:S01]  /*5410*/  HMMA.16816.F32 R12, R8, R38, RZ ;  /* 0x00000026080c723c */ /* 0x010fe200000018ff */
[----:B------:R-:W-:-:S02]  /*5420*/  IMAD.MOV.U32 R28, RZ, RZ, R17 ;  /* 0x000000ffff1c7224 */ /* 0x000fc400078e0011 */
[----:B------:R-:W-:-:S04]  /*5430*/  IMAD.MOV.U32 R34, RZ, RZ, R27 ;  /* 0x000000ffff227224 */ /* 0x000fc800078e001b */
[----:B------:R-:W-:Y:S01]  /*5440*/  MOV R39, R24 ;  /* 0x0000001800277202 */ /* 0x000fe20000000f00 */
[----:B------:R-:W-:Y:S07]  /*5450*/  HMMA.16816.F32 R16, R8, R36, RZ ;  /* 0x000000240810723c */ /* 0x000fee00000018ff */
[----:B------:R-:W-:Y:S02]  /*5460*/  IMAD.MOV.U32 R36, RZ, RZ, R26 ;  /* 0x000000ffff247224 */ /* 0x000fe400078e001a */
[----:B------:R-:W-:-:S02]  /*5470*/  IMAD.MOV.U32 R37, RZ, RZ, R25 ;  /* 0x000000ffff257224 */ /* 0x000fc400078e0019 */
[----:B------:R-:W2:Y:S11]  /*5480*/  LDSM.16.MT88.4 R24, [R239+0x4800] ;  /* 0x00480000ef18783b */ /* 0x000eb60000004200 */
[----:B------:R-:W-:Y:S02]  /*5490*/  @!UPT UIADD3 URZ, URZ, URZ, URZ ;  /* 0x0000003f3f3ff290 */ /* 0x000fe4000fffe03f */
[C---:B-1----:R-:W-:Y:S01]  /*54a0*/  HMMA.16816.F32 R124, R4.reuse, R20, R16 ;  /* 0x00000014047c723c */ /* 0x042fe20000001810 */
[----:B------:R-:W1:Y:S01]  /*54b0*/  LDSM.16.MT88.4 R16, [R239+0x5000] ;  /* 0x00500000ef10783b */ /* 0x000e620000004200 */
[----:B------:R-:W-:Y:S01]  /*54c0*/  IMAD.MOV.U32 R42, RZ, RZ, R107 ;  /* 0x000000ffff2a7224 */ /* 0x000fe200078e006b */
[----:B------:R-:W-:Y:S01]  /*54d0*/  MOV R41, R104 ;  /* 0x0000006800297202 */ /* 0x000fe20000000f00 */
[----:B------:R-:W-:Y:S02]  /*54e0*/  IMAD.MOV.U32 R43, RZ, RZ, R106 ;  /* 0x000000ffff2b7224 */ /* 0x000fe400078e006a */
[----:B------:R-:W-:Y:S02]  /*54f0*/  IMAD.MOV.U32 R40, RZ, RZ, R105 ;  /* 0x000000ffff287224 */ /* 0x000fe400078e0069 */
[----:B------:R-:W-:Y:S01]  /*5500*/  HMMA.16816.F32 R104, R4, R22, R12 ;  /* 0x000000160468723c */ /* 0x000fe2000000180c */
[----:B------:R-:W-:Y:S01]  /*5510*/  IMAD.MOV.U32 R50, RZ, RZ, R103 ;  /* 0x000000ffff327224 */ /* 0x000fe200078e0067 */
[----:B------:R-:W-:Y:S01]  /*5520*/  MOV R49, R100 ;  /* 0x0000006400317202 */ /* 0x000fe20000000f00 */
[----:B------:R-:W-:Y:S01]  /*5530*/  IMAD.MOV.U32 R51, RZ, RZ, R102 ;  /* 0x000000ffff337224 */ /* 0x000fe200078e0066 */
[----:B------:R-:W-:Y:S04]  /*5540*/  LDSM.16.MT88.4 R20, [R241+0x5000] ;  /* 0x00500000f114783b */ /* 0x000fe80000004200 */
[----:B--2---:R-:W-:Y:S01]  /*5550*/  HMMA.16816.F32 R12, R8, R24, RZ ;  /* 0x00000018080c723c */ /* 0x004fe200000018ff */
[----:B------:R-:W-:Y:S11]  /*5560*/  IMAD.MOV.U32 R48, RZ, RZ, R101 ;  /* 0x000000ffff307224 */ /* 0x000ff600078e0065 */
[----:B------:R-:W-:Y:S11]  /*5570*/  @!UPT UIADD3 URZ, URZ, URZ, URZ ;  /* 0x0000003f3f3ff290 */ /* 0x000ff6000fffe03f */
[----:B------:R-:W-:Y:S01]  /*5580*/  @!UPT UIADD3 URZ, URZ, URZ, URZ ;  /* 0x0000003f3f3ff290 */ /* 0x000fe2000fffe03f */
[----:B-1----:R-:W-:Y:S07]  /*5590*/  HMMA.16816.F32 R100, R4, R16, R12 ;  /* 0x000000100464723c */ /* 0x002fee000000180c */
[----:B------:R-:W-:-:S04]  /*55a0*/  FADD.FTZ R12, R78, R77 ;  /* 0x0000004d4e0c7221 */ /* 0x000fc80000010000 */
[----:B------:R-:W-:Y:S02]  /*55b0*/  FADD.FTZ R17, R76, R12 ;  /* 0x0000000c4c117221 */ /* 0x000fe40000010000 */
[----:B------:R-:W-:Y:S01]  /*55c0*/  HMMA.16816.F32 R12, R8, R26, RZ ;  /* 0x0000001a080c723c */ /* 0x000fe200000018ff */
[----:B------:R-:W1:Y:S01]  /*55d0*/  LDSM.16.MT88.4 R24, [R241+0x4800] ;  /* 0x00480000f118783b */ /* 0x000e620000004200 */
[----:B------:R-:W-:Y:S01]  /*55e0*/  IMAD.MOV.U32 R54, RZ, RZ, R115 ;  /* 0x000000ffff367224 */ /* 0x000fe200078e0073 */
[----:B------:R-:W-:Y:S01]  /*55f0*/  MOV R31, R113 ;  /* 0x00000071001f7202 */ /* 0x000fe20000000f00 */
[----:B------:R-:W-:Y:S02]  /*5600*/  IMAD.MOV.U32 R55, RZ, RZ, R114 ;  /* 0x000000ffff377224 */ /* 0x000fe400078e0072 */
[----:B------:R-:W-:Y:S11]  /*5610*/  IMAD.MOV.U32 R32, RZ, RZ, R112 ;  /* 0x000000ffff207224 */ /* 0x000ff600078e0070 */
[----:B------:R-:W-:Y:S07]  /*5620*/  @!UPT UIADD3 URZ, URZ, URZ, URZ ;  /* 0x0000003f3f3ff290 */ /* 0x000fee000fffe03f */
[----:B------:R-:W-:Y:S08]  /*5630*/  HMMA.16816.F32 R112, R4, R18, R12 ;  /* 0x000000120470723c */ /* 0x000ff0000000180c */
[----:B-1----:R-:W-:Y:S01]  /*5640*/  HMMA.16816.F32 R12, R8, R24, RZ ;  /* 0x00000018080c723c */ /* 0x002fe200000018ff */
[----:B------:R-:W-:Y:S02]  /*5650*/  IMAD.MOV.U32 R38, RZ, RZ, R3 ;  /* 0x000000ffff267224 */ /* 0x000fe400078e0003 */
[----:B------:R-:W-:Y:S01]  /*5660*/  FADD.FTZ R3, R82, R80 ;  /* 0x0000005052037221 */ /* 0x000fe20000010000 */
[----:B------:R-:W-:Y:S01]  /*5670*/  MOV R35, R110 ;  /* 0x0000006e00237202 */ /* 0x000fe20000000f00 */
[----:B------:R-:W-:-:S02]  /*5680*/  IMAD.MOV.U32 R82, RZ, RZ, R44 ;  /* 0x000000ffff527224 */ /* 0x000fc400078e002c */
[----:B------:R-:W-:Y:S02]  /*5690*/  IMAD.MOV.U32 R33, RZ, RZ, R111 ;  /* 0x000000ffff217224 */ /* 0x000fe400078e006f */
[----:B------:R-:W-:Y:S02]  /*56a0*/  IMAD.MOV.U32 R44, RZ, RZ, R109 ;  /* 0x000000ffff2c7224 */ /* 0x000fe400078e006d */
[----:B------:R-:W-:Y:S02]  /*56b0*/  IMAD.MOV.U32 R45, RZ, RZ, R108 ;  /* 0x000000ffff2d7224 */ /* 0x000fe400078e006c */
[----:B------:R-:W-:-:S11]  /*56c0*/  FADD.FTZ R3, R84, R3 ;  /* 0x0000000354037221 */ /* 0x000fd60000010000 */
[----:B------:R-:W-:Y:S08]  /*56d0*/  HMMA.16816.F32 R108, R4, R20, R12 ;  /* 0x00000014046c723c */ /* 0x000ff0000000180c */
[----:B------:R-:W-:Y:S01]  /*56e0*/  HMMA.16816.F32 R12, R8, R26, RZ ;  /* 0x0000001a080c723c */ /* 0x000fe200000018ff */
[----:B------:R-:W-:Y:S02]  /*56f0*/  FADD.FTZ R3, R83, R3 ;  /* 0x0000000353037221 */ /* 0x000fe40000010000 */
[----:B------:R-:W-:-:S02]  /*5700*/  FADD.FTZ R17, R79, R17 ;  /* 0x000000114f117221 */ /* 0x000fc40000010000 */
[----:B------:R-:W-:Y:S02]  /*5710*/  FADD.FTZ R3, R88, R3 ;  /* 0x0000000358037221 */ /* 0x000fe40000010000 */
[----:B------:R-:W-:Y:S02]  /*5720*/  FADD.FTZ R17, R81, R17 ;  /* 0x0000001151117221 */ /* 0x000fe40000010000 */
[----:B------:R-:W-:Y:S01]  /*5730*/  FADD.FTZ R16, R89, R3 ;  /* 0x0000000359107221 */ /* 0x000fe20000010000 */
[----:B------:R-:W-:Y:S01]  /*5740*/  MOV R152, R122 ;  /* 0x0000007a00987202 */ /* 0x000fe20000000f00 */
[----:B------:R-:W-:Y:S02]  /*5750*/  IMAD.MOV.U32 R154, RZ, RZ, R120 ;  /* 0x000000ffff9a7224 */ /* 0x000fe400078e0078 */
[----:B------:R-:W-:Y:S02]  /*5760*/  IMAD.MOV.U32 R153, RZ, RZ, R121 ;  /* 0x000000ffff997224 */ /* 0x000fe400078e0079 */
[----:B------:R-:W-:-:S02]  /*5770*/  IMAD.MOV.U32 R131, RZ, RZ, R123 ;  /* 0x000000ffff837224 */ /* 0x000fc400078e007b */
[----:B------:R-:W-:-:S07]  /*5780*/  FADD.FTZ R3, R85, R17 ;  /* 0x0000001155037221 */ /* 0x000fce0000010000 */
[----:B------:R-:W-:Y:S01]  /*5790*/  HMMA.16816.F32 R120, R4, R22, R12 ;  /* 0x000000160478723c */ /* 0x000fe2000000180c */
[----:B------:R-:W-:Y:S06]  /*57a0*/  LDSM.16.MT88.4 R20, [R240+0x5000] ;  /* 0x00500000f014783b */ /* 0x000fec0000004200 */
[----:B------:R-:W-:Y:S02]  /*57b0*/  FADD.FTZ R12, R90, R16 ;  /* 0x000000105a0c7221 */ /* 0x000fe40000010000 */
[----:B------:R-:W1:Y:S02]  /*57c0*/  LDSM.16.MT88.4 R16, [R240+0x4800] ;  /* 0x00480000f010783b */ /* 0x000e640000004200 */
[----:B------:R-:W-:-:S02]  /*57d0*/  FADD.FTZ R27, R91, R12 ;  /* 0x0000000c5b1b7221 */ /* 0x000fc40000010000 */
[----:B------:R-:W-:Y:S02]  /*57e0*/  FADD.FTZ R3, R86, R3 ;  /* 0x0000000356037221 */ /* 0x000fe40000010000 */
[----:B------:R-:W-:Y:S01]  /*57f0*/  FFMA.FTZ R24, R99, c[0x0][0x2d0], -R2 ;  /* 0x0000b40063187a23 */ /* 0x000fe20000010802 */
[----:B------:R-:W-:Y:S01]  /*5800*/  MOV R53, R117 ;  /* 0x0000007500357202 */ /* 0x000fe20000000f00 */
[----:B------:R-:W-:Y:S02]  /*5810*/  IMAD.MOV.U32 R80, RZ, RZ, R29 ;  /* 0x000000ffff507224 */ /* 0x000fe400078e001d */
[----:B------:R-:W-:Y:S02]  /*5820*/  IMAD.MOV.U32 R46, RZ, RZ, R119 ;  /* 0x000000ffff2e7224 */ /* 0x000fe400078e0077 */
[----:B------:R-:W-:Y:S02]  /*5830*/  IMAD.MOV.U32 R47, RZ, RZ, R118 ;  /* 0x000000ffff2f7224 */ /* 0x000fe400078e0076 */
[----:B------:R-:W-:-:S02]  /*5840*/  IMAD.MOV.U32 R52, RZ, RZ, R116 ;  /* 0x000000ffff347224 */ /* 0x000fc400078e0074 */
[----:B------:R-:W-:Y:S01]  /*5850*/  FADD.FTZ R29, R87, R3 ;  /* 0x00000003571d7221 */ /* 0x000fe20000010000 */
[C---:B-1----:R-:W-:Y:S08]  /*5860*/  HMMA.16816.F32 R12, R8.reuse, R16, RZ ;  /* 0x00000010080c723c */ /* 0x042ff000000018ff */
[----:B------:R-:W-:Y:S01]  /*5870*/  HMMA.16816.F32 R16, R8, R18, RZ ;  /* 0x000000120810723c */ /* 0x000fe200000018ff */
[--C-:B------:R-:W-:Y:S01]  /*5880*/  FFMA.FTZ R25, R98, c[0x0][0x2d0], -R2.reuse ;  /* 0x0000b40062197a23 */ /* 0x100fe20000010802 */
[----:B------:R-:W1:Y:S01]  /*5890*/  MUFU.EX2 R3, R24 ;  /* 0x0000001800037308 */ /* 0x000e620000000800 */
[----:B------:R-:W-:Y:S01]  /*58a0*/  MOV R77, R28 ;  /* 0x0000001c004d7202 */ /* 0x000fe20000000f00 */
[----:B------:R-:W-:-:S02]  /*58b0*/  FFMA.FTZ R26, R97, c[0x0][0x2d0], -R2 ;  /* 0x0000b400611a7a23 */ /* 0x000fc40000010802 */
[----:B------:R-:W-:-:S04]  /*58c0*/  FFMA.FTZ R28, R94, c[0x0][0x2d0], -R2 ;  /* 0x0000b4005e1c7a23 */ /* 0x000fc80000010802 */
[----:B------:R-:W2:Y:S06]  /*58d0*/  MUFU.EX2 R2, R25 ;  /* 0x0000001900027308 */ /* 0x000eac0000000800 */
[----:B------:R-:W-:Y:S07]  /*58e0*/  HMMA.16816.F32 R116, R4, R20, R12 ;  /* 0x000000140474723c */ /* 0x000fee000000180c */
[----:B------:R-:W-:-:S02]  /*58f0*/  FFMA.FTZ R13, R96, c[0x0][0x2d0], -R0 ;  /* 0x0000b400600d7a23 */ /* 0x000fc40000010800 */
[----:B------:R-:W-:Y:S01]  /*5900*/  FFMA.FTZ R12, R95, c[0x0][0x2d0], -R0 ;  /* 0x0000b4005f0c7a23 */ /* 0x000fe20000010800 */
[----:B------:R-:W-:Y:S08]  /*5910*/  MUFU.EX2 R15, R26 ;  /* 0x0000001a000f7308 */ /* 0x000ff00000000800 */
[----:B------:R-:W3:Y:S01]  /*5920*/  MUFU.EX2 R13, R13 ;  /* 0x0000000d000d7308 */ /* 0x000ee20000000800 */
[----:B------:R-:W-:Y:S07]  /*5930*/  HMMA.16816.F32 R20, R4, R22, R16 ;  /* 0x000000160414723c */ /* 0x000fee0000001810 */
[----:B------:R-:W4:Y:S01]  /*5940*/  MUFU.EX2 R12, R12 ;  /* 0x0000000c000c7308 */ /* 0x000f220000000800 */
[----:B-1----:R-:W-:-:S07]  /*5950*/  FADD.FTZ R16, R3, R27 ;  /* 0x0000001b03107221 */ /* 0x002fce0000010000 */
[----:B------:R-:W1:Y:S01]  /*5960*/  MUFU.EX2 R14, R28 ;  /* 0x0000001c000e7308 */ /* 0x000e620000000800 */
[C---:B--2---:R-:W-:Y:S01]  /*5970*/  FADD.FTZ R16, R2.reuse, R16 ;  /* 0x0000001002107221 */ /* 0x044fe20000010000 */
[----:B------:R-:W-:Y:S01]  /*5980*/  F2FP.PACK_AB R128, R2, R3 ;  /* 0x000000030280723e */ /* 0x000fe200000000ff */
[--C-:B------:R-:W-:Y:S02]  /*5990*/  FFMA.FTZ R18, R93, c[0x0][0x2d0], -R0.reuse ;  /* 0x0000b4005d127a23 */ /* 0x100fe40000010800 */
[----:B------:R-:W-:Y:S02]  /*59a0*/  FFMA.FTZ R17, R92, c[0x0][0x2d0], -R0 ;  /* 0x0000b4005c117a23 */ /* 0x000fe40000010800 */
[----:B---3--:R-:W-:Y:S02]  /*59b0*/  FADD.FTZ R0, R13, R29 ;  /* 0x0000001d0d007221 */ /* 0x008fe40000010000 */
[----:B------:R-:W-:Y:S02]  /*59c0*/  FADD.FTZ R2, R15, R16 ;  /* 0x000000100f027221 */ /* 0x000fe40000010000 */
[----:B----4-:R-:W-:-:S02]  /*59d0*/  FADD.FTZ R3, R12, R0 ;  /* 0x000000000c037221 */ /* 0x010fc40000010000 */
[----:B-1----:R-:W-:Y:S02]  /*59e0*/  FADD.FTZ R0, R14, R2 ;  /* 0x000000020e007221 */ /* 0x002fe40000010000 */
[----:B------:R-:W1:Y:S03]  /*59f0*/  MUFU.EX2 R2, R18 ;  /* 0x0000001200027308 */ /* 0x000e660000000800 */
[----:B------:R2:W-:Y:S01]  /*5a00*/  STL [R1+0x2c], R0 ;  /* 0x00002c0001007387 */ /* 0x0005e20000100800 */
[----:B------:R-:W-:Y:S01]  /*5a10*/  MOV R78, R38 ;  /* 0x00000026004e7202 */ /* 0x000fe20000000f00 */
[----:B------:R-:W-:Y:S02]  /*5a20*/  IMAD.MOV.U32 R38, RZ, RZ, R34 ;  /* 0x000000ffff267224 */ /* 0x000fe400078e0022 */
[----:B------:R-:W-:Y:S01]  /*5a30*/  IMAD.MOV.U32 R34, RZ, RZ, R30 ;  /* 0x000000ffff227224 */ /* 0x000fe200078e001e */
[----:B------:R-:W-:Y:S01]  /*5a40*/  MOV R30, R52 ;  /* 0x00000034001e7202 */ /* 0x000fe20000000f00 */
[----:B------:R-:W-:-:S02]  /*5a50*/  IMAD.MOV.U32 R52, RZ, RZ, R130 ;  /* 0x000000ffff347224 */ /* 0x000fc400078e0082 */
[----:B-1----:R-:W-:Y:S01]  /*5a60*/  FADD.FTZ R3, R2, R3 ;  /* 0x0000000302037221 */ /* 0x002fe20000010000 */
[----:B--2---:R-:W1:Y:S01]  /*5a70*/  MUFU.EX2 R0, R17 ;  /* 0x0000001100007308 */ /* 0x004e620000000800 */
[----:B------:R-:W-:Y:S01]  /*5a80*/  MOV R85, R77 ;  /* 0x0000004d00557202 */ /* 0x000fe20000000f00 */
[----:B------:R-:W-:Y:S01]  /*5a90*/  IMAD.MOV.U32 R77, RZ, RZ, R39 ;  /* 0x000000ffff4d7224 */ /* 0x000fe200078e0027 */
[----:B------:R-:W-:Y:S01]  /*5aa0*/  MOV R76, R38 ;  /* 0x00000026004c7202 */ /* 0x000fe20000000f00 */
[----:B------:R-:W-:Y:S01]  /*5ab0*/  IMAD.MOV.U32 R38, RZ, RZ, R46 ;  /* 0x000000ffff267224 */ /* 0x000fe200078e002e */
[----:B------:R-:W-:Y:S01]  /*5ac0*/  MOV R39, R47 ;  /* 0x0000002f00277202 */ /* 0x000fe20000000f00 */
[----:B------:R-:W-:Y:S02]  /*5ad0*/  IMAD.MOV.U32 R84, RZ, RZ, R78 ;  /* 0x000000ffff547224 */ /* 0x000fe400078e004e */
[----:B------:R-:W-:Y:S02]  /*5ae0*/  IMAD.MOV.U32 R46, RZ, RZ, R162 ;  /* 0x000000ffff2e7224 */ /* 0x000fe400078e00a2 */
[----:B------:R-:W-:-:S02]  /*5af0*/  IMAD.MOV.U32 R78, RZ, RZ, R36 ;  /* 0x000000ffff4e7224 */ /* 0x000fc400078e0024 */
[----:B-1----:R-:W-:Y:S01]  /*5b00*/  FADD.FTZ R3, R0, R3 ;  /* 0x0000000300037221 */ /* 0x002fe20000010000 */
[----:B------:R-:W-:Y:S01]  /*5b10*/  MOV R36, R52 ;  /* 0x0000003400247202 */ /* 0x000fe20000000f00 */
[----:B------:R-:W-:-:S03]  /*5b20*/  IMAD.MOV.U32 R47, RZ, RZ, R161 ;  /* 0x000000ffff2f7224 */ /* 0x000fc600078e00a1 */
[----:B------:R-:W-:Y:S04]  /*5b30*/  STL [R1+0x28], R3 ;  /* 0x0000280301007387 */ /* 0x000fe80000100800 */
[----:B------:R1:W5:Y:S04]  /*5b40*/  LDL.LU R162, [R1+0xdc] ;  /* 0x0000dc0001a27983 */ /* 0x0003680000300800 */
[----:B------:R1:W5:Y:S04]  /*5b50*/  LDL.LU R161, [R1+0xd8] ;  /* 0x0000d80001a17983 */ /* 0x0003680000300800 */
[----:B------:R-:W2:Y:S01]  /*5b60*/  LDL R52, [R1+0x78] ;  /* 0x0000780001347983 */ /* 0x000ea20000100800 */
[----:B------:R-:W-:Y:S01]  /*5b70*/  IMAD.MOV.U32 R86, RZ, RZ, R82 ;  /* 0x000000ffff567224 */ /* 0x000fe200078e0052 */
[----:B------:R-:W-:Y:S01]  /*5b80*/  MOV R89, R153 ;  /* 0x0000009900597202 */ /* 0x000fe20000000f00 */
[----:B------:R-:W-:-:S02]  /*5b90*/  IMAD.MOV.U32 R82, RZ, RZ, R155 ;  /* 0x000000ffff527224 */ /* 0x000fc400078e009b */
[----:B------:R-:W-:Y:S02]  /*5ba0*/  IMAD.MOV.U32 R88, RZ, RZ, R154 ;  /* 0x000000ffff587224 */ /* 0x000fe400078e009a */
[----:B------:R-:W-:Y:S02]  /*5bb0*/  IMAD.MOV.U32 R90, RZ, RZ, R152 ;  /* 0x000000ffff5a7224 */ /* 0x000fe400078e0098 */
[----:B------:R-:W3:Y:S01]  /*5bc0*/  LDSM.16.MT88.4 R152, [R239+0x1000] ;  /* 0x00100000ef98783b */ /* 0x000ee20000004200 */
[----:B------:R-:W-:Y:S01]  /*5bd0*/  IMAD.MOV.U32 R91, RZ, RZ, R131 ;  /* 0x000000ffff5b7224 */ /* 0x000fe200078e0083 */
[----:B------:R-:W-:Y:S02]  /*5be0*/  F2FP.PACK_AB R129, R12, R13 ;  /* 0x0000000d0c81723e */ /* 0x000fe400000000ff */
[----:B------:R-:W-:Y:S02]  /*5bf0*/  F2FP.PACK_AB R130, R14, R15 ;  /* 0x0000000f0e82723e */ /* 0x000fe400000000ff */
[----:B------:R-:W-:-:S02]  /*5c00*/  F2FP.PACK_AB R131, R0, R2 ;  /* 0x000000020083723e */ /* 0x000fc400000000ff */
[----:B------:R-:W-:Y:S01]  /*5c10*/  MOV R79, R37 ;  /* 0x00000025004f7202 */ /* 0x000fe20000000f00 */
[----:B------:R-:W-:Y:S02]  /*5c20*/  IMAD.MOV.U32 R37, RZ, RZ, R53 ;  /* 0x000000ffff257224 */ /* 0x000fe400078e0035 */
[----:B------:R-:W-:Y:S01]  /*5c30*/  IMAD.MOV.U32 R87, RZ, RZ, R80 ;  /* 0x000000ffff577224 */ /* 0x000fe200078e0050 */
[----:B------:R-:W-:Y:S01]  /*5c40*/  MOV R98, R32 ;  /* 0x0000002000627202 */ /* 0x000fe20000000f00 */
[----:B------:R-:W-:Y:S01]  /*5c50*/  IMAD.MOV.U32 R96, RZ, RZ, R34 ;  /* 0x000000ffff607224 */ /* 0x000fe200078e0022 */
[----:B------:R-:W-:Y:S01]  /*5c60*/  LDSM.16.MT88.4 R12, [R242+0x4800] ;  /* 0x00480000f20c783b */ /* 0x000fe20000004200 */
[C---:B---3--:R-:W-:Y:S08]  /*5c70*/  HMMA.16816.F32 R156, R128.reuse, R152, R156 ;  /* 0x00000098809c723c */ /* 0x048ff0000000189c */
[----:B------:R-:W-:Y:S01]  /*5c80*/  HMMA.16816.F32 R152, R128, R154, R144 ;  /* 0x0000009a8098723c */ /* 0x000fe20000001890 */
[----:B------:R-:W3:Y:S01]  /*5c90*/  LDSM.16.MT88.4 R144, [R241+0x1000] ;  /* 0x00100000f190783b */ /* 0x000ee20000004200 */
[----:B------:R-:W-:-:S03]  /*5ca0*/  MOV R53, R160 ;  /* 0x000000a000357202 */ /* 0x000fc60000000f00 */
[----:B------:R1:W5:Y:S04]  /*5cb0*/  LDL.LU R160, [R1+0xd4] ;  /* 0x0000d40001a07983 */ /* 0x0003680000300800 */
[----:B------:R-:W4:Y:S01]  /*5cc0*/  LDL.LU R80, [R1+0x24] ;  /* 0x0000240001507983 */ /* 0x000f220000300800 */
[C---:B---3--:R-:W-:Y:S08]  /*5cd0*/  HMMA.16816.F32 R148, R128.reuse, R144, R148 ;  /* 0x000000908094723c */ /* 0x048ff00000001894 */
[----:B------:R-:W-:Y:S01]  /*5ce0*/  HMMA.16816.F32 R144, R128, R146, R136 ;  /* 0x000000928090723c */ /* 0x000fe20000001888 */
[----:B------:R-:W3:Y:S01]  /*5cf0*/  LDSM.16.MT88.4 R136, [R240+0x1000] ;  /* 0x00100000f088783b */ /* 0x000ee20000004200 */
[----:B------:R-:W-:-:S02]  /*5d00*/  IMAD.MOV.U32 R97, RZ, RZ, R35 ;  /* 0x000000ffff617224 */ /* 0x000fc400078e0023 */
[----:B------:R-:W-:Y:S01]  /*5d10*/  IMAD.MOV.U32 R99, RZ, RZ, R33 ;  /* 0x000000ffff637224 */ /* 0x000fe200078e0021 */
[----:B------:R-:W-:Y:S01]  /*5d20*/  MOV R33, R31 ;  /* 0x0000001f00217202 */ /* 0x000fe20000000f00 */
[----:B------:R-:W-:Y:S02]  /*5d30*/  IMAD.MOV.U32 R32, RZ, RZ, R30 ;  /* 0x000000ffff207224 */ /* 0x000fe400078e001e */
[----:B------:R-:W-:Y:S02]  /*5d40*/  IMAD.MOV.U32 R34, RZ, RZ, R54 ;  /* 0x000000ffff227224 */ /* 0x000fe400078e0036 */
[----:B------:R-:W-:Y:S01]  /*5d50*/  IMAD.MOV.U32 R35, RZ, RZ, R55 ;  /* 0x000000ffff237224 */ /* 0x000fe200078e0037 */
[C---:B---3--:R-:W-:Y:S08]  /*5d60*/  HMMA.16816.F32 R140, R128.reuse, R136, R140 ;  /* 0x00000088808c723c */ /* 0x048ff0000000188c */
[C---:B------:R-:W-:Y:S01]  /*5d70*/  HMMA.16816.F32 R136, R128.reuse, R138, R32 ;  /* 0x0000008a8088723c */ /* 0x040fe20000001820 */
[----:B------:R-:W3:Y:S07]  /*5d80*/  LDSM.16.MT88.4 R32, [R242+0x1000] ;  /* 0x00100000f220783b */ /* 0x000eee0000004200 */
[C---:B---3--:R-:W-:Y:S01]  /*5d90*/  HMMA.16816.F32 R28, R128.reuse, R32, R96 ;  /* 0x00000020801c723c */ /* 0x048fe20000001860 */
[----:B------:R-:W-:Y:S07]  /*5da0*/  LDSM.16.MT88.4 R96, [R242+0x4000] ;  /* 0x00400000f260783b */ /* 0x000fee0000004200 */
[C---:B------:R-:W-:Y:S01]  /*5db0*/  HMMA.16816.F32 R32, R128.reuse, R34, R40 ;  /* 0x000000228020723c */ /* 0x040fe20000001828 */
[----:B------:R-:W3:Y:S07]  /*5dc0*/  LDSM.16.MT88.4 R40, [R239+0x2800] ;  /* 0x00280000ef28783b */ /* 0x000eee0000004200 */
[C---:B---3--:R-:W-:Y:S08]  /*5dd0*/  HMMA.16816.F32 R36, R128.reuse, R40, R36 ;  /* 0x000000288024723c */ /* 0x048ff00000001824 */
[C---:B------:R-:W-:Y:S01]  /*5de0*/  HMMA.16816.F32 R40, R128.reuse, R42, R48 ;  /* 0x0000002a8028723c */ /* 0x040fe20000001830 */
[----:B------:R-:W3:Y:S07]  /*5df0*/  LDSM.16.MT88.4 R48, [R241+0x2800] ;  /* 0x00280000f130783b */ /* 0x000eee0000004200 */
[C---:B---3--:R-:W-:Y:S08]  /*5e00*/  HMMA.16816.F32 R44, R128.reuse, R48, R44 ;  /* 0x00000030802c723c */ /* 0x048ff0000000182c */
[----:B------:R-:W-:Y:S01]  /*5e10*/  HMMA.16816.F32 R48, R128, R50, R56 ;  /* 0x000000328030723c */ /* 0x000fe20000001838 */
[----:B------:R-:W3:Y:S01]  /*5e20*/  LDSM.16.MT88.4 R56, [R240+0x2800] ;  /* 0x00280000f038783b */ /* 0x000ee20000004200 */
[----:B--2---:R-:W-:Y:S01]  /*5e30*/  MOV R26, R52 ;  /* 0x00000034001a7202 */ /* 0x004fe20000000f00 */
[----:B------:R-:W-:-:S05]  /*5e40*/  IMAD.MOV.U32 R27, RZ, RZ, R53 ;  /* 0x000000ffff1b7224 */ /* 0x000fca00078e0035 */
[C---:B------:R-:W-:Y:S08]  /*5e50*/  HMMA.16816.F32 R92, R128.reuse, R96, R124 ;  /* 0x00000060805c723c */ /* 0x040ff0000000187c */
[C---:B------:R-:W-:Y:S01]  /*5e60*/  HMMA.16816.F32 R96, R128.reuse, R98, R104 ;  /* 0x000000628060723c */ /* 0x040fe20000001868 */
[----:B------:R-:W2:Y:S07]  /*5e70*/  LDSM.16.MT88.4 R104, [R239+0x5800] ;  /* 0x00580000ef68783b */ /* 0x000eae0000004200 */
[C---:B---3--:R-:W-:Y:S01]  /*5e80*/  HMMA.16816.F32 R52, R128.reuse, R56, R64 ;  /* 0x000000388034723c */ /* 0x048fe20000001840 */
[----:B------:R-:W3:Y:S07]  /*5e90*/  LDSM.16.MT88.4 R64, [R242+0x2800] ;  /* 0x00280000f240783b */ /* 0x000eee0000004200 */
[C---:B------:R-:W-:Y:S08]  /*5ea0*/  HMMA.16816.F32 R56, R128.reuse, R58, R60 ;  /* 0x0000003a8038723c */ /* 0x040ff0000000183c */
[C---:B--2---:R-:W-:Y:S08]  /*5eb0*/  HMMA.16816.F32 R100, R128.reuse, R104, R100 ;  /* 0x000000688064723c */ /* 0x044ff00000001864 */
[----:B------:R-:W-:Y:S01]  /*5ec0*/  HMMA.16816.F32 R104, R128, R106, R112 ;  /* 0x0000006a8068723c */ /* 0x000fe20000001870 */
[----:B------:R-:W2:Y:S07]  /*5ed0*/  LDSM.16.MT88.4 R112, [R241+0x5800] ;  /* 0x00580000f170783b */ /* 0x000eae0000004200 */
[C---:B------:R-:W-:Y:S08]  /*5ee0*/  HMMA.16816.F32 R16, R8.reuse, R12, RZ ;  /* 0x0000000c0810723c */ /* 0x040ff000000018ff */
[----:B------:R-:W-:Y:S01]  /*5ef0*/  HMMA.16816.F32 R8, R8, R14, RZ ;  /* 0x0000000e0808723c */ /* 0x000fe200000018ff */
[----:B------:R-:W1:Y:S07]  /*5f00*/  LDSM.16.MT88.4 R12, [R242+0x5000] ;  /* 0x00500000f20c783b */ /* 0x000e6e0000004200 */
[----:B---3--:R-:W-:Y:S01]  /*5f10*/  HMMA.16816.F32 R60, R128, R64, R72 ;  /* 0x00000040803c723c */ /* 0x008fe20000001848 */
[----:B------:R-:W3:Y:S01]  /*5f20*/  LDSM.16.MT88.4 R72, [R239+0x4000] ;  /* 0x00400000ef48783b */ /* 0x000ee20000004200 */
[----:B------:R-:W-:Y:S01]  /*5f30*/  @P3 IMAD.HI.U32 R2, R135, c[0x0][0x2c8], RZ ;  /* 0x0000b20087023a27 */ /* 0x000fe200078e00ff */
[----:B----4-:R-:W-:-:S03]  /*5f40*/  MOV R25, R80 ;  /* 0x0000005000197202 */ /* 0x010fc60000000f00 */
[----:B------:R-:W-:Y:S01]  /*5f50*/  IMAD.MOV.U32 R0, RZ, RZ, R135 ;  /* 0x000000ffff007224 */ /* 0x000fe200078e0087 */
[----:B------:R-:W-:Y:S01]  /*5f60*/  @P3 SHF.R.U32.HI R0, RZ, c[0x0][0x2cc], R2 ;  /* 0x0000b300ff003a19 */ /* 0x000fe20000011602 */
[----:B------:R-:W-:Y:S01]  /*5f70*/  HMMA.16816.F32 R64, R128, R66, R68 ;  /* 0x000000428040723c */ /* 0x000fe20000001844 */
[----:B------:R-:W-:Y:S02]  /*5f80*/  IMAD.MOV.U32 R24, RZ, RZ, R82 ;  /* 0x000000ffff187224 */ /* 0x000fe400078e0052 */
[----:B------:R-:W4:Y:S01]  /*5f90*/  LDSM.16.MT88.4 R80, [R241+0x4000] ;  /* 0x00400000f150783b */ /* 0x000f220000004200 */
[----:B------:R-:W-:-:S04]  /*5fa0*/  IADD3 R0, R0, R26, -R27 ;  /* 0x0000001a00007210 */ /* 0x000fc80007ffe81b */
[C---:B--2---:R-:W-:Y:S08]  /*5fb0*/  HMMA.16816.F32 R108, R128.reuse, R112, R108 ;  /* 0x00000070806c723c */ /* 0x044ff0000000186c */
[----:B------:R-:W-:Y:S01]  /*5fc0*/  HMMA.16816.F32 R112, R128, R114, R120 ;  /* 0x000000728070723c */ /* 0x000fe20000001878 */
[----:B------:R-:W2:Y:S07]  /*5fd0*/  LDSM.16.MT88.4 R120, [R240+0x5800] ;  /* 0x00580000f078783b */ /* 0x000eae0000004200 */
[----:B-1----:R-:W-:Y:S08]  /*5fe0*/  HMMA.16816.F32 R16, R4, R12, R16 ;  /* 0x0000000c0410723c */ /* 0x002ff00000001810 */
[----:B---3--:R-:W-:Y:S01]  /*5ff0*/  HMMA.16816.F32 R68, R128, R72, R88 ;  /* 0x000000488044723c */ /* 0x008fe20000001858 */
[----:B------:R-:W1:Y:S07]  /*6000*/  LDSM.16.MT88.4 R88, [R240+0x4000] ;  /* 0x00400000f058783b */ /* 0x000e6e0000004200 */
[----:B------:R-:W-:Y:S01]  /*6010*/  HMMA.16816.F32 R8, R4, R14, R8 ;  /* 0x0000000e0408723c */ /* 0x000fe20000001808 */
[----:B------:R-:W3:Y:S01]  /*6020*/  LDSM.16.MT88.4 R4, [R242+0x5800] ;  /* 0x00580000f204783b */ /* 0x000ee20000004200 */
[----:B------:R-:W-:-:S05]  /*6030*/  IMAD.HI R0, R0, 0x2aaaaaab, RZ ;  /* 0x2aaaaaab00007827 */ /* 0x000fca00078e02ff */
[----:B------:R-:W-:-:S04]  /*6040*/  SHF.R.U32.HI R2, RZ, 0x1f, R0 ;  /* 0x0000001fff027819 */ /* 0x000fc80000011600 */
[----:B------:R-:W-:Y:S02]  /*6050*/  LEA.HI.SX32 R0, R0, R2, 0x1d ;  /* 0x0000000200007211 */ /* 0x000fe400078feaff */
[----:B------:R-:W-:Y:S02]  /*6060*/  IADD3 R3, R25, -0x2, RZ ;  /* 0xfffffffe19037810 */ /* 0x000fe40007ffe0ff */
[----:B------:R-:W-:-:S03]  /*6070*/  IMNMX R0, R24, R0, !PT ;  /* 0x0000000018007217 */ /* 0x000fc60007800200 */
[----:B------:R3:W-:Y:S04]  /*6080*/  STL [R1+0x20], R3 ;  /* 0x0000200301007387 */ /* 0x0007e80000100800 */
[----:B------:R3:W-:Y:S01]  /*6090*/  STL [R1+0x5c], R0 ;  /* 0x00005c0001007387 */ /* 0x0007e20000100800 */
[----:B------:R-:W-:Y:S01]  /*60a0*/  ISETP.GE.AND P0, PT, R3, R0, PT ;  /* 0x000000000300720c */ /* 0x000fe20003f06270 */
[C---:B----4-:R-:W-:Y:S08]  /*60b0*/  HMMA.16816.F32 R76, R128.reuse, R80, R76 ;  /* 0x00000050804c723c */ /* 0x050ff0000000184c */
[C---:B--2---:R-:W-:Y:S08]  /*60c0*/  HMMA.16816.F32 R116, R128.reuse, R120, R116 ;  /* 0x000000788074723c */ /* 0x044ff00000001874 */
[C---:B-1----:R-:W-:Y:S08]  /*60d0*/  HMMA.16816.F32 R84, R128.reuse, R88, R84 ;  /* 0x000000588054723c */ /* 0x042ff00000001854 */
[C---:B------:R-:W-:Y:S08]  /*60e0*/  HMMA.16816.F32 R72, R128.reuse, R74, R176 ;  /* 0x0000004a8048723c */ /* 0x040ff000000018b0 */
[C---:B------:R-:W-:Y:S08]  /*60f0*/  HMMA.16816.F32 R80, R128.reuse, R82, R172 ;  /* 0x000000528050723c */ /* 0x040ff000000018ac */
[C---:B------:R-:W-:Y:S08]  /*6100*/  HMMA.16816.F32 R88, R128.reuse, R90, R168 ;  /* 0x0000005a8058723c */ /* 0x040ff000000018a8 */
[C---:B------:R-:W-:Y:S08]  /*6110*/  HMMA.16816.F32 R120, R128.reuse, R122, R20 ;  /* 0x0000007a8078723c */ /* 0x040ff00000001814 */
[C---:B---3--:R-:W-:Y:S08]  /*6120*/  HMMA.16816.F32 R124, R128.reuse, R4, R16 ;  /* 0x00000004807c723c */ /* 0x048ff00000001810 */
[----:B------:R-:W-:Y:S01]  /*6130*/  HMMA.16816.F32 R128, R128, R6, R8 ;  /* 0x000000068080723c */ /* 0x000fe20000001808 */
[----:B------:R-:W-:Y:S07]  /*6140*/  @!P0 BRA `(.L_x_879) ;  /* 0x00002f2000008947 */ /* 0x000fee0003800000 */
[----:B------:R-:W-:Y:S01]  /*6150*/  IMAD.IADD R0, R134, 0x1, R135 ;  /* 0x0000000186007824 */ /* 0x000fe200078e0287 */
[----:B------:R-:W-:Y:S01]  /*6160*/  MOV R2, R3 ;  /* 0x0000000300027202 */ /* 0x000fe20000000f00 */
[----:B------:R-:W-:Y:S01]  /*6170*/  IMAD.MOV.U32 R134, RZ, RZ, R132 ;  /* 0x000000ffff867224 */ /* 0x000fe200078e0084 */
[----:B------:R-:W-:-:S02]  /*6180*/  MOV R135, R133 ;  /* 0x0000008500877202 */ /* 0x000fc40000000f00 */
[----:B------:R1:W-:Y:S02]  /*6190*/  STL [R1+0x58], R0 ;  /* 0x0000580001007387 */ /* 0x0003e40000100800 */
[----:B-1----:R-:W-:-:S05]  /*61a0*/  @P3 IMAD.HI.U32 R0, R0, c[0x0][0x2c8], RZ ;  /* 0x0000b20000003a27 */ /* 0x002fca00078e00ff */
[----:B------:R-:W-:-:S05]  /*61b0*/  @P3 SHF.R.U32.HI R0, RZ, c[0x0][0x2cc], R0 ;  /* 0x0000b300ff003a19 */ /* 0x000fca0000011600 */
[----:B------:R1:W-:Y:S04]  /*61c0*/  @P3 STL [R1+0x60], R0 ;  /* 0x0000600001003387 */ /* 0x0003e80000100800 */
[----:B------:R1:W-:Y:S02]  /*61d0*/  STL [R1+0x1c], R2 ;  /* 0x00001c0201007387 */ /* 0x0003e40000100800 */
.L_x_884:
[----:B------:R-:W2:Y:S01]  /*61e0*/  LDL R3, [R1] ;  /* 0x0000000001037983 */ /* 0x000ea20000100800 */
[----:B------:R-:W-:Y:S04]  /*61f0*/  DEPBAR.LE SB0, 0x0 ;  /* 0x000080000000791a */ /* 0x000fe80000000000 */
[----:B------:R-:W3:Y:S01]  /*6200*/  LDL R133, [R1+0x1c] ;  /* 0x00001c0001857983 */ /* 0x000ee20000100800 */
[----:B------:R-:W-:Y:S01]  /*6210*/  WARPSYNC 0xffffffff ;  /* 0xffffffff00007948 */ /* 0x000fe20003800000 */
[----:B------:R-:W-:Y:S02]  /*6220*/  BSSY B0, `(.L_x_880) ;  /* 0x0000033000007945 */ /* 0x000fe40003800000 */
[----:B-1----:R-:W4:Y:S04]  /*6230*/  LDL R2, [R1+0x4] ;  /* 0x0000040001027983 */ /* 0x002f280000100800 */
[----:B------:R-:W3:Y:S04]  /*6240*/  LDL R132, [R1+0x34] ;  /* 0x0000340001847983 */ /* 0x000ee80000100800 */
[----:B------:R-:W3:Y:S04]  /*6250*/  LDL R0, [R1+0x30] ;  /* 0x0000300001007983 */ /* 0x000ee80000100800 */
[----:B------:R-:W-:Y:S06]  /*6260*/  BAR.SYNC.DEFER_BLOCKING 0x0 ;  /* 0x0000000000007b1d */ /* 0x000fec0000010000 */
[----:B------:R1:W1:Y:S04]  /*6270*/  LDSM.16.M88.4 R8, [R236] ;  /* 0x00000000ec08783b */ /* 0x0002680000000200 */
[----:B------:R1:W1:Y:S04]  /*6280*/  LDSM.16.M88.4 R16, [R236+0x800] ;  /* 0x00080000ec10783b */ /* 0x0002680000000200 */
[----:B------:R1:W1:Y:S04]  /*6290*/  LDSM.16.M88.4 R24, [R236+0x1000] ;  /* 0x00100000ec18783b */ /* 0x0002680000000200 */
[----:B------:R1:W1:Y:S04]  /*62a0*/  LDSM.16.M88.4 R168, [R243] ;  /* 0x00000000f3a8783b */ /* 0x0002680000000200 */
[----:B--2---:R2:W1:Y:S04]  /*62b0*/  LDSM.16.M88.4 R172, [R3] ;  /* 0x0000000003ac783b */ /* 0x0044680000000200 */
[----:B----4-:R2:W4:Y:S01]  /*62c0*/  LDSM.16.M88.4 R176, [R2] ;  /* 0x0000000002b0783b */ /* 0x0105220000000200 */
[----:B---3--:R-:W-:Y:S02]  /*62d0*/  ISETP.GT.AND P0, PT, R132, R133, PT ;  /* 0x000000858400720c */ /* 0x008fe40003f04270 */
[----:B------:R-:W-:Y:S11]  /*62e0*/  LOP3.LUT P4, RZ, R0, 0x2, RZ, 0xc0, !PT ;  /* 0x0000000200ff7812 */ /* 0x000ff6000788c0ff */
[----:B------:R-:W-:-:S05]  /*62f0*/  @P0 BRA `(.L_x_881) ;  /* 0x0000025000000947 */ /* 0x000fca0003800000 */
[----:B------:R-:W3:Y:S01]  /*6300*/  LDL.64 R14, [R1+0x50] ;  /* 0x00005000010e7983 */ /* 0x000ee20000100a00 */
[----:B------:R-:W-:Y:S02]  /*6310*/  LOP3.LUT P3, RZ, R0, 0x1, RZ, 0xc0, !PT ;  /* 0x0000000100ff7812 */ /* 0x000fe4000786c0ff */
[----:B------:R-:W-:Y:S01]  /*6320*/  SHF.R.S32.HI R0, RZ, 0x1f, R133 ;  /* 0x0000001fff007819 */ /* 0x000fe20000011485 */
[----:B--2---:R-:W2:Y:S04]  /*6330*/  LDL.64 R12, [R1+0x40] ;  /* 0x00004000010c7983 */ /* 0x004ea80000100a00 */
[----:B----4-:R-:W4:Y:S01]  /*6340*/  LDL R6, [R1+0x18] ;  /* 0x0000180001067983 */ /* 0x010f220000100800 */
[----:B------:R-:W-:Y:S03]  /*6350*/  IMAD R0, R0, c[0x0][0x208], RZ ;  /* 0x0000820000007a24 */ /* 0x000fe600078e02ff */
[----:B------:R-:W1:Y:S01]  /*6360*/  S2R R2, SR_TID.X ;  /* 0x0000000000027919 */ /* 0x000e620000002100 */
[C---:B------:R-:W-:Y:S01]  /*6370*/  IMAD R0, R133.reuse, c[0x0][0x20c], R0 ;  /* 0x0000830085007a24 */ /* 0x040fe200078e0200 */
[----:B-1----:R-:W-:Y:S01]  /*6380*/  ISETP.GT.AND P2, PT, R2, 0x7f, PT ;  /* 0x0000007f0200780c */ /* 0x002fe20003f44270 */
[----:B------:R-:W-:Y:S04]  /*6390*/  IMAD.WIDE.U32 R2, R133, c[0x0][0x208], RZ ;  /* 0x0000820085027a25 */ /* 0x000fe800078e00ff */
[----:B------:R-:W-:Y:S02]  /*63a0*/  IMAD.IADD R0, R3, 0x1, R0 ;  /* 0x0000000103007824 */ /* 0x000fe400078e0200 */
[----:B------:R-:W-:Y:S04]  /*63b0*/  IMAD.WIDE.U32 R2, R2, 0x30, RZ ;  /* 0x0000003002027825 */ /* 0x000fe800078e00ff */
[----:B------:R-:W-:Y:S02]  /*63c0*/  IMAD R0, R0, 0x30, RZ ;  /* 0x0000003000007824 */ /* 0x000fe400078e02ff */
[----:B------:R-:W-:Y:S02]  /*63d0*/  @!P2 IMAD.MOV.U32 R4, RZ, RZ, c[0x0][0x208] ;  /* 0x00008200ff04a624 */ /* 0x000fe400078e00ff */
[----:B------:R-:W-:Y:S02]  /*63e0*/  IMAD.IADD R0, R3, 0x1, R0 ;  /* 0x0000000103007824 */ /* 0x000fe400078e0200 */
[----:B------:R-:W-:Y:S01]  /*63f0*/  @!P2 IMAD.MOV.U32 R3, RZ, RZ, c[0x0][0x20c] ;  /* 0x00008300ff03a624 */ /* 0x000fe200078e00ff */
[-C--:B---3--:R-:W-:Y:S02]  /*6400*/  IADD3 R5, P1, R14, R2.reuse, RZ ;  /* 0x000000020e057210 */ /* 0x088fe40007f3e0ff */
[C---:B------:R-:W-:Y:S04]  /*6410*/  @!P2 LEA R2, P0, R4.reuse, R2, 0x5 ;  /* 0x000000020402a211 */ /* 0x040fe800078028ff */
[----:B------:R-:W-:Y:S01]  /*6420*/  @!P2 LEA.HI.X R3, R4, R0, R3, 0x5, P0 ;  /* 0x000000000403a211 */ /* 0x000fe200000f2c03 */
[--C-:B--2---:R-:W-:Y:S01]  /*6430*/  IMAD.X R0, R0, 0x1, R13.reuse, P1 ;  /* 0x0000000100007824 */ /* 0x104fe200008e060d */
[C---:B------:R-:W-:Y:S04]  /*6440*/  LEA R4, P0, R5.reuse, c[0x0][0x1f8], 0x1 ;  /* 0x00007e0005047a11 */ /* 0x040fe800078008ff */
[----:B------:R-:W-:Y:S02]  /*6450*/  LEA.HI.X R5, R5, c[0x0][0x1fc], R0, 0x1, P0 ;  /* 0x00007f0005057a11 */ /* 0x000fe400000f0c00 */
[----:B------:R-:W-:Y:S03]  /*6460*/  @!P2 IADD3 R0, P0, R2, R14, RZ ;  /* 0x0000000e0200a210 */ /* 0x000fe60007f1e0ff */
[----:B------:R-:W-:Y:S01]  /*6470*/  @!PT LDS RZ, [RZ] ;  /* 0x00000000fffff984 */ /* 0x000fe20000000800 */
[----:B------:R-:W-:Y:S01]  /*6480*/  @!PT LDS RZ, [RZ] ;  /* 0x00000000fffff984 */ /* 0x000fe20000000800 */
[----:B------:R-:W-:Y:S01]  /*6490*/  @!PT LDS RZ, [RZ] ;  /* 0x00000000fffff984 */ /* 0x000fe20000000800 */
[----:B----4-:R1:W-:Y:S02]  /*64a0*/  LDGSTS.E.BYPASS.LTC128B.128 [R6+0x4080], [R4.64], !P3 ;  /* 0x0408000004067fae */ /* 0x0103e4000d901d46 */
        /* <DEDUP_REMOVED lines=10> */
.L_x_881:
[----:B------:R-:W-:Y:S05]  /*6550*/  BSYNC B0 ;  /* 0x0000000000007941 */ /* 0x000fea0003800000 */
.L_x_880:
[C---:B-1---5:R-:W-:Y:S01]  /*6560*/  HMMA.16816.F32 R4, R160.reuse, R8, RZ ;  /* 0x00000008a004723c */ /* 0x062fe200000018ff */
        /* <DEDUP_REMOVED lines=12> */
[----:B------:R-:W3:Y:S07]  /*6630*/  LDSM.16.M88.4 R172, [R238+0x800] ;  /* 0x00080000eeac783b */ /* 0x000eee0000000200 */
[C---:B----4-:R-:W-:Y:S07]  /*6640*/  HMMA.16816.F32 R20, R164.reuse, R176, R20 ;  /* 0x000000b0a414723c */ /* 0x050fee0000001814 */
[----:B------:R-:W-:Y:S01]  /*6650*/  MOV R177, R133 ;  /* 0x0000008500b17202 */ /* 0x000fe20000000f00 */
[----:B------:R-:W-:Y:S03]  /*6660*/  HMMA.16816.F32 R24, R164, R178, R24 ;  /* 0x000000b2a418723c */ /* 0x000fe60000001818 */
[----:B------:R-:W-:Y:S05]  /*6670*/  ISETP.GT.AND P0, PT, R177, R132, PT ;  /* 0x00000084b100720c */ /* 0x000fea0003f04270 */
[C---:B-1----:R-:W-:Y:S08]  /*6680*/  HMMA.16816.F32 R4, R180.reuse, R168, R4 ;  /* 0x000000a8b404723c */ /* 0x042ff00000001804 */
[C---:B------:R-:W-:Y:S01]  /*6690*/  HMMA.16816.F32 R8, R180.reuse, R170, R8 ;  /* 0x000000aab408723c */ /* 0x040fe20000001808 */
[----:B------:R-:W1:Y:S07]  /*66a0*/  LDSM.16.M88.4 R168, [R238+0x1000] ;  /* 0x00100000eea8783b */ /* 0x000e6e0000000200 */
[C---:B---3--:R-:W-:Y:S08]  /*66b0*/  HMMA.16816.F32 R12, R180.reuse, R172, R12 ;  /* 0x000000acb40c723c */ /* 0x048ff0000000180c */
[C---:B------:R-:W-:Y:S01]  /*66c0*/  HMMA.16816.F32 R16, R180.reuse, R174, R16 ;  /* 0x000000aeb410723c */ /* 0x040fe20000001810 */
[----:B------:R-:W3:Y:S07]  /*66d0*/  LDSM.16.M88.4 R172, [R237] ;  /* 0x00000000edac783b */ /* 0x000eee0000000200 */
[C---:B-1----:R-:W-:Y:S08]  /*66e0*/  HMMA.16816.F32 R20, R180.reuse, R168, R20 ;  /* 0x000000a8b414723c */ /* 0x042ff00000001814 */
[----:B------:R-:W-:Y:S01]  /*66f0*/  HMMA.16816.F32 R24, R180, R170, R24 ;  /* 0x000000aab418723c */ /* 0x000fe20000001818 */
[----:B------:R-:W1:Y:S07]  /*6700*/  LDSM.16.M88.4 R168, [R237+0x800] ;  /* 0x00080000eda8783b */ /* 0x000e6e0000000200 */
[C---:B---3--:R-:W-:Y:S08]  /*6710*/  HMMA.16816.F32 R4, R184.reuse, R172, R4 ;  /* 0x000000acb804723c */ /* 0x048ff00000001804 */
[C---:B------:R-:W-:Y:S01]  /*6720*/  HMMA.16816.F32 R8, R184.reuse, R174, R8 ;  /* 0x000000aeb808723c */ /* 0x040fe20000001808 */
[----:B------:R-:W3:Y:S07]  /*6730*/  LDSM.16.M88.4 R172, [R237+0x1000] ;  /* 0x00100000edac783b */ /* 0x000eee0000000200 */
[C---:B-1----:R-:W-:Y:S08]  /*6740*/  HMMA.16816.F32 R12, R184.reuse, R168, R12 ;  /* 0x000000a8b80c723c */ /* 0x042ff0000000180c */
[C---:B------:R-:W-:Y:S01]  /*6750*/  HMMA.16816.F32 R16, R184.reuse, R170, R16 ;  /* 0x000000aab810723c */ /* 0x040fe20000001810 */
[----:B------:R-:W1:Y:S07]  /*6760*/  LDSM.16.M88.4 R168, [R236+0x1800] ;  /* 0x00180000eca8783b */ /* 0x000e6e0000000200 */
[C---:B---3--:R-:W-:Y:S08]  /*6770*/  HMMA.16816.F32 R20, R184.reuse, R172, R20 ;  /* 0x000000acb814723c */ /* 0x048ff00000001814 */
[----:B------:R-:W-:Y:S01]  /*6780*/  HMMA.16816.F32 R24, R184, R174, R24 ;  /* 0x000000aeb818723c */ /* 0x000fe20000001818 */
[----:B------:R-:W3:Y:S07]  /*6790*/  LDSM.16.M88.4 R172, [R236+0x2000] ;  /* 0x00200000ecac783b */ /* 0x000eee0000000200 */
        /* <DEDUP_REMOVED lines=8> */
[----:B------:R-:W1:Y:S07]  /*6820*/  LDSM.16.M88.4 R168, [R244] ;  /* 0x00000000f4a8783b */ /* 0x000e6e0000000200 */
[C---:B---3--:R-:W-:Y:S08]  /*6830*/  HMMA.16816.F32 R4, R192.reuse, R172, R4 ;  /* 0x000000acc004723c */ /* 0x048ff00000001804 */
[C---:B------:R-:W-:Y:S01]  /*6840*/  HMMA.16816.F32 R8, R192.reuse, R174, R8 ;  /* 0x000000aec008723c */ /* 0x040fe20000001808 */
[----:B------:R-:W3:Y:S07]  /*6850*/  LDSM.16.M88.4 R172, [R245] ;  /* 0x00000000f5ac783b */ /* 0x000eee0000000200 */
        /* <DEDUP_REMOVED lines=11> */
[----:B------:R-:W3:Y:S07]  /*6910*/  LDSM.16.M88.4 R172, [R237+0x1800] ;  /* 0x00180000edac783b */ /* 0x000eee0000000200 */
        /* <DEDUP_REMOVED lines=77> */
[----:B------:R-:W3:Y:S01]  /*6df0*/  LDSM.16.M88.4 R172, [R237+0x5800] ;  /* 0x00580000edac783b */ /* 0x000ee20000000200 */
[----:B------:R-:W-:Y:S06]  /*6e00*/  DEPBAR.LE SB0, 0x0 ;  /* 0x000080000000791a */ /* 0x000fec0000000000 */
[----:B------:R-:W-:Y:S01]  /*6e10*/  BAR.SYNC.DEFER_BLOCKING 0x0 ;  /* 0x0000000000007b1d */ /* 0x000fe20000010000 */
[C---:B-1----:R-:W-:Y:S08]  /*6e20*/  HMMA.16816.F32 R12, R232.reuse, R168, R12 ;  /* 0x000000a8e80c723c */ /* 0x042ff0000000180c */
[C---:B------:R-:W-:Y:S08]  /*6e30*/  HMMA.16816.F32 R16, R232.reuse, R170, R16 ;  /* 0x000000aae810723c */ /* 0x040ff00000001810 */
[C---:B---3--:R-:W-:Y:S08]  /*6e40*/  HMMA.16816.F32 R20, R232.reuse, R172, R20 ;  /* 0x000000ace814723c */ /* 0x048ff00000001814 */
[----:B------:R-:W-:Y:S01]  /*6e50*/  HMMA.16816.F32 R24, R232, R174, R24 ;  /* 0x000000aee818723c */ /* 0x000fe20000001818 */
[----:B------:R-:W-:Y:S07]  /*6e60*/  @!UPT UIADD3 URZ, URZ, URZ, URZ ;  /* 0x0000003f3f3ff290 */ /* 0x000fee000fffe03f */
[----:B------:R-:W-:-:S11]  /*6e70*/  @!P0 BRA `(.L_x_883) ;  /* 0x000002c000008947 */ /* 0x000fd60003800000 */
[----:B------:R-:W3:Y:S04]  /*6e80*/  LDL.64 R170, [R1+0x48] ;  /* 0x0000480001aa7983 */ /* 0x000ee80000100a00 */
[----:B------:R-:W4:Y:S04]  /*6e90*/  LDL.64 R178, [R1+0x38] ;  /* 0x0000380001b27983 */ /* 0x000f280000100a00 */
[----:B------:R-:W5:Y:S04]  /*6ea0*/  LDL R169, [R1+0x30] ;  /* 0x0000300001a97983 */ /* 0x000f680000100800 */
        /* <DEDUP_REMOVED lines=41> */
.L_x_883:
[----:B------:R-:W-:Y:S05]  /*7140*/  BSYNC B0 ;  /* 0x0000000000007941 */ /* 0x000fea0003800000 */
.L_x_882:
[----:B------:R-:W-:Y:S01]  /*7150*/  MOV R0, c[0x0][0x2c4] ;  /* 0x0000b10000007a02 */ /* 0x000fe20000000f00 */
[----:B-12---:R-:W2:Y:S03]  /*7160*/  LDL R2, [R1+0x60] ;  /* 0x0000600001027983 */ /* 0x006ea60000100800 */
[----:B------:R-:W-:Y:S01]  /*7170*/  ISETP.NE.AND P0, PT, R0, 0x1, PT ;  /* 0x000000010000780c */ /* 0x000fe20003f05270 */
[----:B------:R-:W3:Y:S04]  /*7180*/  LDL R168, [R1+0x64] ;  /* 0x0000640001a87983 */ /* 0x000ee80000100800 */
[----:B------:R1:W2:Y:S04]  /*7190*/  LDL R0, [R1+0x58] ;  /* 0x0000580001007983 */ /* 0x0002a80000100800 */
[----:B------:R-:W4:Y:S04]  /*71a0*/  LDL R133, [R1+0x78] ;  /* 0x0000780001857983 */ /* 0x000f280000100800 */
[----:B------:R-:W4:Y:S04]  /*71b0*/  LDL R132, [R1+0x68] ;  /* 0x0000680001847983 */ /* 0x000f280000100800 */
[----:B------:R-:W0:Y:S01]  /*71c0*/  LDGDEPBAR ;  /* 0x00000000000079af */ /* 0x000e220000000000 */
[----:B--2---:R-:W-:Y:S07]  /*71d0*/  @P0 MOV R0, R2 ;  /* 0x0000000200000202 */ /* 0x004fee0000000f00 */
[----:B------:R-:W2:Y:S08]  /*71e0*/  SHFL.IDX PT, R3, R0, RZ, 0x1c1f ;  /* 0x001c1fff00037589 */ /* 0x000eb000000e0000 */
[----:B------:R5:W1:Y:S02]  /*71f0*/  SHFL.IDX PT, R2, R0, 0x1, 0x1c1f ;  /* 0x003c1f0000027f89 */ /* 0x000a6400000e0000 */
[----:B-----5:R-:W-:Y:S05]  /*7200*/  IMAD R0, R177, -0x30, RZ ;  /* 0xffffffd0b1007824 */ /* 0x020fea00078e02ff */
[----:B---3--:R-:W-:Y:S04]  /*7210*/  IADD3 R0, -R168, 0x1, R0 ;  /* 0x00000001a8007810 */ /* 0x008fe80007ffe100 */
[----:B----4-:R-:W-:Y:S04]  /*7220*/  IADD3 R0, -R132, R0, R133 ;  /* 0x0000000084007210 */ /* 0x010fe80007ffe185 */
[C---:B--2---:R-:W-:Y:S02]  /*7230*/  IADD3 R133, R0.reuse, R3, RZ ;  /* 0x0000000300857210 */ /* 0x044fe40007ffe0ff */
[----:B-1----:R-:W-:Y:S02]  /*7240*/  IADD3 R0, R0, R2, RZ ;  /* 0x0000000200007210 */ /* 0x002fe40007ffe0ff */
[----:B------:R-:W-:Y:S02]  /*7250*/  ISETP.GT.AND P3, PT, R133, 0x9, PT ;  /* 0x000000098500780c */ /* 0x000fe40003f64270 */
[----:B------:R-:W-:Y:S02]  /*7260*/  ISETP.GT.AND P0, PT, R0, RZ, PT ;  /* 0x000000ff0000720c */ /* 0x000fe40003f04270 */
[----:B------:R-:W-:Y:S02]  /*7270*/  FSEL R174, R9, -INF , P3 ;  /* 0xff80000009ae7808 */ /* 0x000fe40001800000 */
[----:B------:R-:W-:Y:S02]  /*7280*/  FSEL R168, R6, -INF , P0 ;  /* 0xff80000006a87808 */ /* 0x000fe40000000000 */
[C---:B------:R-:W-:Y:S02]  /*7290*/  ISETP.GT.AND P0, PT, R0.reuse, 0x1, PT ;  /* 0x000000010000780c */ /* 0x040fe40003f04270 */
[----:B------:R-:W-:Y:S02]  /*72a0*/  ISETP.GT.AND P1, PT, R133, 0x1, PT ;  /* 0x000000018500780c */ /* 0x000fe40003f24270 */
[----:B------:R-:W-:Y:S02]  /*72b0*/  FSEL R171, R7, -INF , P0 ;  /* 0xff80000007ab7808 */ /* 0x000fe40000000000 */
[----:B------:R-:W-:Y:S02]  /*72c0*/  ISETP.GT.AND P0, PT, R0, 0x8, PT ;  /* 0x000000080000780c */ /* 0x000fe40003f04270 */
[----:B------:R-:W-:Y:S02]  /*72d0*/  FSEL R176, R5, -INF , P1 ;  /* 0xff80000005b07808 */ /* 0x000fe40000800000 */
[----:B------:R-:W-:Y:S02]  /*72e0*/  FSEL R170, R10, -INF , P0 ;  /* 0xff8000000aaa7808 */ /* 0x000fe40000000000 */
[C---:B------:R-:W-:Y:S02]  /*72f0*/  ISETP.GT.AND P0, PT, R0.reuse, 0x9, PT ;  /* 0x000000090000780c */ /* 0x040fe40003f04270 */
[----:B------:R-:W-:Y:S02]  /*7300*/  ISETP.GT.AND P2, PT, R133, RZ, PT ;  /* 0x000000ff8500720c */ /* 0x000fe40003f44270 */
[----:B------:R-:W-:Y:S02]  /*7310*/  FSEL R169, R11, -INF , P0 ;  /* 0xff8000000ba97808 */ /* 0x000fe40000000000 */
[----:B------:R-:W-:Y:S02]  /*7320*/  ISETP.GT.AND P0, PT, R0, 0x10, PT ;  /* 0x000000100000780c */ /* 0x000fe40003f04270 */
[----:B------:R-:W-:Y:S02]  /*7330*/  FSEL R173, R4, -INF , P2 ;  /* 0xff80000004ad7808 */ /* 0x000fe40001000000 */
[----:B------:R-:W-:Y:S02]  /*7340*/  FSEL R14, R14, -INF , P0 ;  /* 0xff8000000e0e7808 */ /* 0x000fe40000000000 */
[C---:B------:R-:W-:Y:S02]  /*7350*/  ISETP.GT.AND P0, PT, R0.reuse, 0x11, PT ;  /* 0x000000110000780c */ /* 0x040fe40003f04270 */
[----:B------:R-:W-:Y:S02]  /*7360*/  ISETP.GT.AND P4, PT, R133, 0x8, PT ;  /* 0x000000088500780c */ /* 0x000fe40003f84270 */
[----:B------:R-:W-:Y:S02]  /*7370*/  FSEL R15, R15, -INF , P0 ;  /* 0xff8000000f0f7808 */ /* 0x000fe40000000000 */
[----:B------:R-:W-:Y:S02]  /*7380*/  ISETP.GT.AND P0, PT, R0, 0x18, PT ;  /* 0x000000180000780c */ /* 0x000fe40003f04270 */
[C---:B------:R-:W-:Y:S02]  /*7390*/  ISETP.GT.AND P1, PT, R133.reuse, 0x10, PT ;  /* 0x000000108500780c */ /* 0x040fe40003f24270 */
[----:B------:R-:W-:Y:S02]  /*73a0*/  FSEL R9, R18, -INF , P0 ;  /* 0xff80000012097808 */ /* 0x000fe40000000000 */
[C---:B------:R-:W-:Y:S02]  /*73b0*/  ISETP.GT.AND P0, PT, R0.reuse, 0x19, PT ;  /* 0x000000190000780c */ /* 0x040fe40003f04270 */
[----:B------:R-:W-:Y:S02]  /*73c0*/  ISETP.GT.AND P2, PT, R133, 0x11, PT ;  /* 0x000000118500780c */ /* 0x000fe40003f44270 */
[----:B------:R-:W-:Y:S02]  /*73d0*/  FSEL R7, R19, -INF , P0 ;  /* 0xff80000013077808 */ /* 0x000fe40000000000 */
[----:B------:R-:W-:Y:S02]  /*73e0*/  ISETP.GT.AND P0, PT, R0, 0x20, PT ;  /* 0x000000200000780c */ /* 0x000fe40003f04270 */
[----:B------:R-:W-:Y:S02]  /*73f0*/  ISETP.GT.AND P3, PT, R133, 0x18, PT ;  /* 0x000000188500780c */ /* 0x000fe40003f64270 */
[----:B------:R-:W-:Y:S02]  /*7400*/  FSEL R6, R22, -INF , P0 ;  /* 0xff80000016067808 */ /* 0x000fe40000000000 */
[----:B------:R-:W-:Y:S02]  /*7410*/  ISETP.GT.AND P0, PT, R0, 0x21, PT ;  /* 0x000000210000780c */ /* 0x000fe40003f04270 */
[----:B------:R-:W-:Y:S02]  /*7420*/  FSEL R175, R8, -INF , P4 ;  /* 0xff80000008af7808 */ /* 0x000fe40002000000 */
[----:B------:R-:W-:Y:S02]  /*7430*/  FSEL R5, R23, -INF , P0 ;  /* 0xff80000017057808 */ /* 0x000fe40000000000 */
[----:B------:R-:W-:Y:S02]  /*7440*/  ISETP.GT.AND P0, PT, R0, 0x28, PT ;  /* 0x000000280000780c */ /* 0x000fe40003f04270 */
[----:B------:R-:W-:Y:S02]  /*7450*/  FSEL R172, R12, -INF , P1 ;  /* 0xff8000000cac7808 */ /* 0x000fe40000800000 */
[----:B------:R-:W-:Y:S02]  /*7460*/  FSEL R4, R26, -INF , P0 ;  /* 0xff8000001a047808 */ /* 0x000fe40000000000 */
[----:B------:R-:W-:Y:S02]  /*7470*/  ISETP.GT.AND P0, PT, R0, 0x29, PT ;  /* 0x000000290000780c */ /* 0x000fe40003f04270 */
[----:B------:R-:W-:Y:S02]  /*7480*/  FMNMX.FTZ R0, R168, R134, !PT ;  /* 0x00000086a8007209 */ /* 0x000fe40007810000 */
[----:B------:R-:W-:Y:S02]  /*7490*/  FSEL R3, R27, -INF , P0 ;  /* 0xff8000001b037808 */ /* 0x000fe40000000000 */
[----:B------:R-:W-:Y:S02]  /*74a0*/  FMNMX.FTZ R0, R171, R0, !PT ;  /* 0x00000000ab007209 */ /* 0x000fe40007810000 */
[----:B------:R-:W-:Y:S02]  /*74b0*/  FSEL R13, R13, -INF , P2 ;  /* 0xff8000000d0d7808 */ /* 0x000fe40001000000 */
[----:B------:R-:W-:Y:S02]  /*74c0*/  FMNMX.FTZ R0, R170, R0, !PT ;  /* 0x00000000aa007209 */ /* 0x000fe40007810000 */
[----:B------:R-:W-:Y:S02]  /*74d0*/  ISETP.GT.AND P4, PT, R133, 0x19, PT ;  /* 0x000000198500780c */ /* 0x000fe40003f84270 */
[----:B------:R-:W-:Y:S02]  /*74e0*/  FMNMX.FTZ R0, R169, R0, !PT ;  /* 0x00000000a9007209 */ /* 0x000fe40007810000 */
[C---:B------:R-:W-:Y:S02]  /*74f0*/  ISETP.GT.AND P1, PT, R133.reuse, 0x20, PT ;  /* 0x000000208500780c */ /* 0x040fe40003f24270 */
[----:B------:R-:W-:Y:S02]  /*7500*/  FMNMX.FTZ R0, R14, R0, !PT ;  /* 0x000000000e007209 */ /* 0x000fe40007810000 */
[----:B------:R-:W-:Y:S02]  /*7510*/  ISETP.GT.AND P2, PT, R133, 0x21, PT ;  /* 0x000000218500780c */ /* 0x000fe40003f44270 */
[----:B------:R-:W-:Y:S02]  /*7520*/  FMNMX.FTZ R0, R15, R0, !PT ;  /* 0x000000000f007209 */ /* 0x000fe40007810000 */
[----:B------:R-:W-:Y:S02]  /*7530*/  FSEL R12, R16, -INF , P3 ;  /* 0xff800000100c7808 */ /* 0x000fe40001800000 */
[----:B------:R-:W-:Y:S02]  /*7540*/  FMNMX.FTZ R0, R9, R0, !PT ;  /* 0x0000000009007209 */ /* 0x000fe40007810000 */
[----:B------:R-:W-:Y:S02]  /*7550*/  FSEL R11, R17, -INF , P4 ;  /* 0xff800000110b7808 */ /* 0x000fe40002000000 */
[----:B------:R-:W-:Y:S02]  /*7560*/  FMNMX.FTZ R0, R7, R0, !PT ;  /* 0x0000000007007209 */ /* 0x000fe40007810000 */
[----:B------:R-:W-:Y:S02]  /*7570*/  FSEL R10, R20, -INF , P1 ;  /* 0xff800000140a7808 */ /* 0x000fe40000800000 */
[----:B------:R-:W-:Y:S02]  /*7580*/  FMNMX.FTZ R0, R6, R0, !PT ;  /* 0x0000000006007209 */ /* 0x000fe40007810000 */
[----:B------:R-:W-:Y:S02]  /*7590*/  FSEL R8, R21, -INF , P2 ;  /* 0xff80000015087808 */ /* 0x000fe40001000000 */
[----:B------:R-:W-:Y:S02]  /*75a0*/  FMNMX.FTZ R0, R5, R0, !PT ;  /* 0x0000000005007209 */ /* 0x000fe40007810000 */
[C---:B------:R-:W-:Y:S02]  /*75b0*/  ISETP.GT.AND P1, PT, R133.reuse, 0x28, PT ;  /* 0x000000288500780c */ /* 0x040fe40003f24270 */
[----:B------:R-:W-:Y:S02]  /*75c0*/  FMNMX.FTZ R0, R4, R0, !PT ;  /* 0x0000000004007209 */ /* 0x000fe40007810000 */
[----:B------:R-:W-:Y:S02]  /*75d0*/  ISETP.GT.AND P2, PT, R133, 0x29, PT ;  /* 0x000000298500780c */ /* 0x000fe40003f44270 */
[----:B------:R-:W-:Y:S05]  /*75e0*/  FMNMX.FTZ R0, R3, R0, !PT ;  /* 0x0000000003007209 */ /* 0x000fea0007810000 */
[----:B------:R-:W1:Y:S02]  /*75f0*/  SHFL.BFLY PT, R2, R0, 0x2, 0x1f ;  /* 0x0c401f0000027f89 */ /* 0x000e6400000e0000 */
[----:B-1----:R-:W-:Y:S06]  /*7600*/  FMNMX.FTZ R0, R0, R2, !PT ;  /* 0x0000000200007209 */ /* 0x002fec0007810000 */
[----:B------:R-:W1:Y:S02]  /*7610*/  SHFL.BFLY PT, R2, R0, 0x1, 0x1f ;  /* 0x0c201f0000027f89 */ /* 0x000e6400000e0000 */
[----:B-1----:R-:W-:Y:S04]  /*7620*/  FMNMX.FTZ R132, R0, R2, !PT ;  /* 0x0000000200847209 */ /* 0x002fe80007810000 */
[C---:B------:R-:W-:Y:S01]  /*7630*/  FSETP.NEU.FTZ.AND P0, PT, R132.reuse, -INF , PT ;  /* 0xff8000008400780b */ /* 0x040fe20003f1d000 */
[C---:B------:R-:W-:Y:S03]  /*7640*/  FMUL.FTZ R2, R132.reuse, c[0x0][0x2d0] ;  /* 0x0000b40084027a20 */ /* 0x040fe60000410000 */
[----:B------:R-:W-:Y:S02]  /*7650*/  FSEL R0, R132, RZ, P0 ;  /* 0x000000ff84007208 */ /* 0x000fe40000000000 */
[----:B------:R-:W-:Y:S03]  /*7660*/  FSEL R2, R2, RZ, P0 ;  /* 0x000000ff02027208 */ /* 0x000fe60000000000 */
[----:B------:R-:W-:Y:S02]  /*7670*/  FADD.FTZ R0, -R0, R134 ;  /* 0x0000008600007221 */ /* 0x000fe40000010100 */
[----:B------:R-:W2:Y:S01]  /*7680*/  LDL.LU R134, [R1+0x28] ;  /* 0x0000280001867983 */ /* 0x000ea20000300800 */
[--C-:B------:R-:W-:Y:S02]  /*7690*/  FFMA.FTZ R16, R168, c[0x0][0x2d0], -R2.reuse ;  /* 0x0000b400a8107a23 */ /* 0x100fe40000010802 */
[----:B------:R-:W-:Y:S02]  /*76a0*/  FMUL.FTZ R0, R0, c[0x0][0x2d0] ;  /* 0x0000b40000007a20 */ /* 0x000fe40000410000 */
[--C-:B------:R-:W-:Y:S02]  /*76b0*/  FFMA.FTZ R22, R6, c[0x0][0x2d0], -R2.reuse ;  /* 0x0000b40006167a23 */ /* 0x100fe40000010802 */
[--C-:B------:R-:W-:Y:S01]  /*76c0*/  FFMA.FTZ R23, R5, c[0x0][0x2d0], -R2.reuse ;  /* 0x0000b40005177a23 */ /* 0x100fe20000010802 */
[----:B------:R-:W-:Y:S01]  /*76d0*/  FSEL R5, R24, -INF , P1 ;  /* 0xff80000018057808 */ /* 0x000fe20000800000 */
[--C-:B------:R-:W-:Y:S02]  /*76e0*/  FFMA.FTZ R26, R4, c[0x0][0x2d0], -R2.reuse ;  /* 0x0000b400041a7a23 */ /* 0x100fe40000010802 */
[--C-:B------:R-:W-:Y:S02]  /*76f0*/  FFMA.FTZ R27, R3, c[0x0][0x2d0], -R2.reuse ;  /* 0x0000b400031b7a23 */ /* 0x100fe40000010802 */
[--C-:B------:R-:W-:Y:S01]  /*7700*/  FFMA.FTZ R17, R171, c[0x0][0x2d0], -R2.reuse ;  /* 0x0000b400ab117a23 */ /* 0x100fe20000010802 */
[----:B------:R1:W-:Y:S01]  /*7710*/  MUFU.EX2 R3, R16 ;  /* 0x0000001000037308 */ /* 0x0003e20000000800 */
[--C-:B------:R-:W-:Y:S02]  /*7720*/  FFMA.FTZ R19, R170, c[0x0][0x2d0], -R2.reuse ;  /* 0x0000b400aa137a23 */ /* 0x100fe40000010802 */
[--C-:B------:R-:W-:Y:S02]  /*7730*/  FFMA.FTZ R18, R169, c[0x0][0x2d0], -R2.reuse ;  /* 0x0000b400a9127a23 */ /* 0x100fe40000010802 */
[--C-:B------:R-:W-:Y:S02]  /*7740*/  FFMA.FTZ R20, R14, c[0x0][0x2d0], -R2.reuse ;  /* 0x0000b4000e147a23 */ /* 0x100fe40000010802 */
[--C-:B------:R-:W-:Y:S02]  /*7750*/  FFMA.FTZ R21, R15, c[0x0][0x2d0], -R2.reuse ;  /* 0x0000b4000f157a23 */ /* 0x100fe40000010802 */
[--C-:B------:R-:W-:Y:S01]  /*7760*/  FFMA.FTZ R179, R9, c[0x0][0x2d0], -R2.reuse ;  /* 0x0000b40009b37a23 */ /* 0x100fe20000010802 */
[----:B------:R-:W-:Y:S01]  /*7770*/  MOV R9, R177 ;  /* 0x000000b100097202 */ /* 0x000fe20000000f00 */
[----:B------:R-:W-:Y:S02]  /*7780*/  FFMA.FTZ R178, R7, c[0x0][0x2d0], -R2 ;  /* 0x0000b40007b27a23 */ /* 0x000fe40000010802 */
[----:B------:R-:W3:Y:S10]  /*7790*/  MUFU.EX2 R2, R0 ;  /* 0x0000000000027308 */ /* 0x000ef40000000800 */
[----:B------:R-:W4:Y:S01]  /*77a0*/  MUFU.EX2 R0, R17 ;  /* 0x0000001100007308 */ /* 0x000f220000000800 */
[----:B-1----:R-:W5:Y:S01]  /*77b0*/  LDL.LU R16, [R1+0x2c] ;  /* 0x00002c0001107983 */ /* 0x002f620000300800 */
[C---:B---3--:R-:W-:Y:S02]  /*77c0*/  FMUL.FTZ R30, R2.reuse, R30 ;  /* 0x0000001e021e7220 */ /* 0x048fe40000410000 */
[C---:B------:R-:W-:Y:S02]  /*77d0*/  FMUL.FTZ R31, R2.reuse, R31 ;  /* 0x0000001f021f7220 */ /* 0x040fe40000410000 */
[C---:B------:R-:W-:Y:S02]  /*77e0*/  FMUL.FTZ R34, R2.reuse, R34 ;  /* 0x0000002202227220 */ /* 0x040fe40000410000 */
[C---:B------:R-:W-:Y:S02]  /*77f0*/  FMUL.FTZ R35, R2.reuse, R35 ;  /* 0x0000002302237220 */ /* 0x040fe40000410000 */
[----:B------:R-:W-:Y:S01]  /*7800*/  FMUL.FTZ R38, R2, R38 ;  /* 0x0000002602267220 */ /* 0x000fe20000410000 */
[----:B----4-:R-:W-:Y:S01]  /*7810*/  F2FP.PACK_AB R169, R0, R3 ;  /* 0x0000000300a9723e */ /* 0x010fe200000000ff */
        /* <DEDUP_REMOVED lines=47> */
[----:B--2---:R-:W-:Y:S02]  /*7b10*/  FFMA.FTZ R4, R2, R134, R3 ;  /* 0x0000008602047223 */ /* 0x004fe40000010003 */
[----:B------:R1:W-:Y:S02]  /*7b20*/  MUFU.EX2 R3, R18 ;  /* 0x0000001200037308 */ /* 0x0003e40000000800 */
[----:B------:R-:W-:Y:S08]  /*7b30*/  FADD.FTZ R4, R0, R4 ;  /* 0x0000000400047221 */ /* 0x000ff00000010000 */
[----:B------:R-:W2:Y:S01]  /*7b40*/  MUFU.EX2 R0, R19 ;  /* 0x0000001300007308 */ /* 0x000ea20000000800 */
[----:B-1----:R-:W-:Y:S02]  /*7b50*/  MOV R18, R21 ;  /* 0x0000001500127202 */ /* 0x002fe40000000f00 */
[----:B--2---:R-:W-:Y:S01]  /*7b60*/  F2FP.PACK_AB R171, R3, R0 ;  /* 0x0000000003ab723e */ /* 0x004fe200000000ff */
[----:B------:R-:W-:Y:S01]  /*7b70*/  FADD.FTZ R4, R0, R4 ;  /* 0x0000000400047221 */ /* 0x000fe20000010000 */
[----:B------:R-:W-:Y:S02]  /*7b80*/  FMNMX.FTZ R0, R173, R135, !PT ;  /* 0x00000087ad007209 */ /* 0x000fe40007810000 */
[----:B------:R-:W-:Y:S01]  /*7b90*/  MOV R19, R9 ;  /* 0x0000000900137202 */ /* 0x000fe20000000f00 */
[----:B------:R-:W-:Y:S01]  /*7ba0*/  FADD.FTZ R177, R3, R4 ;  /* 0x0000000403b17221 */ /* 0x000fe20000010000 */
[----:B------:R-:W-:Y:S02]  /*7bb0*/  FMNMX.FTZ R0, R176, R0, !PT ;  /* 0x00000000b0007209 */ /* 0x000fe40007810000 */
[----:B------:R-:W-:Y:S02]  /*7bc0*/  FSEL R4, R25, -INF , P2 ;  /* 0xff80000019047808 */ /* 0x000fe40001000000 */
        /* <DEDUP_REMOVED lines=19> */
[--C-:B------:R-:W-:Y:S02]  /*7d00*/  FFMA.FTZ R7, R176, c[0x0][0x2d0], -R3.reuse ;  /* 0x0000b400b0077a23 */ /* 0x100fe40000010803 */
[--C-:B------:R-:W-:Y:S01]  /*7d10*/  FFMA.FTZ R176, R11, c[0x0][0x2d0], -R3.reuse ;  /* 0x0000b4000bb07a23 */ /* 0x100fe20000010803 */
[----:B------:R-:W-:Y:S01]  /*7d20*/  MOV R11, R20 ;  /* 0x00000014000b7202 */ /* 0x000fe20000000f00 */
[--C-:B------:R-:W-:Y:S02]  /*7d30*/  FFMA.FTZ R14, R10, c[0x0][0x2d0], -R3.reuse ;  /* 0x0000b4000a0e7a23 */ /* 0x100fe40000010803 */
[C---:B------:R-:W-:Y:S01]  /*7d40*/  FMUL.FTZ R10, R2.reuse, R154 ;  /* 0x0000009a020a7220 */ /* 0x040fe20000410000 */
[----:B------:R-:W-:Y:S01]  /*7d50*/  MOV R154, R11 ;  /* 0x0000000b009a7202 */ /* 0x000fe20000000f00 */
[----:B------:R-:W-:Y:S02]  /*7d60*/  FMUL.FTZ R11, R2, R155 ;  /* 0x0000009b020b7220 */ /* 0x000fe40000410000 */
[----:B------:R-:W2:Y:S01]  /*7d70*/  LDL R155, [R1+0x8] ;  /* 0x00000800019b7983 */ /* 0x000ea20000100800 */
        /* <DEDUP_REMOVED lines=9> */
[----:B------:R3:W5:Y:S01]  /*7e10*/  MUFU.EX2 R134, R6 ;  /* 0x0000000600867308 */ /* 0x0007620000000800 */
[--C-:B------:R-:W-:Y:S02]  /*7e20*/  FFMA.FTZ R168, R5, c[0x0][0x2d0], -R3.reuse ;  /* 0x0000b40005a87a23 */ /* 0x100fe40000010803 */
[----:B------:R-:W-:Y:S02]  /*7e30*/  FFMA.FTZ R3, R4, c[0x0][0x2d0], -R3 ;  /* 0x0000b40004037a23 */ /* 0x000fe40000010803 */
[C---:B-1----:R-:W-:Y:S02]  /*7e40*/  FMUL.FTZ R24, R0.reuse, R136 ;  /* 0x0000008800187220 */ /* 0x042fe40000410000 */
[C---:B------:R-:W-:Y:S02]  /*7e50*/  FMUL.FTZ R25, R0.reuse, R137 ;  /* 0x0000008900197220 */ /* 0x040fe40000410000 */
[----:B------:R-:W-:Y:S01]  /*7e60*/  FMUL.FTZ R21, R0, R141 ;  /* 0x0000008d00157220 */ /* 0x000fe20000410000 */
[----:B------:R-:W-:Y:S01]  /*7e70*/  MOV R141, R26 ;  /* 0x0000001a008d7202 */ /* 0x000fe20000000f00 */
[----:B------:R-:W-:Y:S02]  /*7e80*/  FMUL.FTZ R26, R2, R138 ;  /* 0x0000008a021a7220 */ /* 0x000fe40000410000 */
[----:B------:R-:W-:Y:S01]  /*7e90*/  FMUL.FTZ R4, R0, R156 ;  /* 0x0000009c00047220 */ /* 0x000fe20000410000 */
[----:B------:R-:W-:Y:S01]  /*7ea0*/  MOV R156, R19 ;  /* 0x00000013009c7202 */ /* 0x000fe20000000f00 */
[C---:B---3--:R-:W-:Y:S01]  /*7eb0*/  FMUL.FTZ R6, R2.reuse, R158 ;  /* 0x0000009e02067220 */ /* 0x048fe20000410000 */
[----:B------:R-:W-:Y:S01]  /*7ec0*/  MOV R158, R27 ;  /* 0x0000001b009e7202 */ /* 0x000fe20000000f00 */
[----:B------:R-:W-:Y:S02]  /*7ed0*/  FMUL.FTZ R27, R2, R139 ;  /* 0x0000008b021b7220 */ /* 0x000fe40000410000 */
[----:B------:R-:W1:Y:S01]  /*7ee0*/  LDSM.16.MT88.4 R136, [R239] ;  /* 0x00000000ef88783b */ /* 0x000e620000004200 */
[C---:B-----5:R-:W-:Y:S02]  /*7ef0*/  FFMA.FTZ R135, R0.reuse, R16, R134 ;  /* 0x0000001000877223 */ /* 0x060fe40000010086 */
[C---:B------:R-:W-:Y:S01]  /*7f00*/  FMUL.FTZ R5, R0.reuse, R157 ;  /* 0x0000009d00057220 */ /* 0x040fe20000410000 */
[----:B------:R-:W-:Y:S01]  /*7f10*/  MOV R157, R168 ;  /* 0x000000a8009d7202 */ /* 0x000fe20000000f00 */
[C---:B------:R-:W-:Y:S01]  /*7f20*/  FMUL.FTZ R8, R0.reuse, R152 ;  /* 0x0000009800087220 */ /* 0x040fe20000410000 */
[----:B------:R-:W-:Y:S01]  /*7f30*/  MOV R152, R15 ;  /* 0x0000000f00987202 */ /* 0x000fe20000000f00 */
[C---:B------:R-:W-:Y:S01]  /*7f40*/  FMUL.FTZ R9, R0.reuse, R153 ;  /* 0x0000009900097220 */ /* 0x040fe20000410000 */
[----:B------:R-:W-:Y:S01]  /*7f50*/  MOV R153, R14 ;  /* 0x0000000e00997202 */ /* 0x000fe20000000f00 */
[C---:B------:R-:W-:Y:S02]  /*7f60*/  FMUL.FTZ R12, R0.reuse, R148 ;  /* 0x00000094000c7220 */ /* 0x040fe40000410000 */
[C---:B------:R-:W-:Y:S01]  /*7f70*/  FMUL.FTZ R13, R0.reuse, R149 ;  /* 0x00000095000d7220 */ /* 0x040fe20000410000 */
[----:B------:R-:W-:Y:S01]  /*7f80*/  MUFU.EX2 R148, R174 ;  /* 0x000000ae00947308 */ /* 0x000fe20000000800 */
[C---:B------:R-:W-:Y:S01]  /*7f90*/  FMUL.FTZ R16, R0.reuse, R144 ;  /* 0x0000009000107220 */ /* 0x040fe20000410000 */
[----:B------:R-:W-:Y:S01]  /*7fa0*/  MOV R149, R22 ;  /* 0x0000001600957202 */ /* 0x000fe20000000f00 */
[C---:B------:R-:W-:Y:S02]  /*7fb0*/  FMUL.FTZ R17, R0.reuse, R145 ;  /* 0x0000009100117220 */ /* 0x040fe40000410000 */
[C---:B------:R-:W-:Y:S01]  /*7fc0*/  FMUL.FTZ R20, R0.reuse, R140 ;  /* 0x0000008c00147220 */ /* 0x040fe20000410000 */
[----:B------:R-:W-:Y:S01]  /*7fd0*/  MOV R140, R23 ;  /* 0x00000017008c7202 */ /* 0x000fe20000000f00 */
        /* <DEDUP_REMOVED lines=16> */
[----:B------:R-:W-:Y:S01]  /*80e0*/  FMUL.FTZ R53, R0, R53 ;  /* 0x0000003500357220 */ /* 0x000fe20000410000 */
[----:B---3--:R-:W-:Y:S01]  /*80f0*/  F2FP.PACK_AB R170, R148, R144 ;  /* 0x0000009094aa723e */ /* 0x008fe200000000ff */
        /* <DEDUP_REMOVED lines=39> */
[----:B------:R3:W4:Y:S01]  /*8370*/  MUFU.EX2 R0, R7 ;  /* 0x0000000700007308 */ /* 0x0007220000000800 */
[C---:B------:R-:W-:Y:S02]  /*8380*/  FMUL.FTZ R14, R2.reuse, R150 ;  /* 0x00000096020e7220 */ /* 0x040fe40000410000 */
[C---:B------:R-:W-:Y:S02]  /*8390*/  FMUL.FTZ R15, R2.reuse, R151 ;  /* 0x00000097020f7220 */ /* 0x040fe40000410000 */
[C---:B------:R-:W-:Y:S02]  /*83a0*/  FMUL.FTZ R19, R2.reuse, R147 ;  /* 0x0000009302137220 */ /* 0x040fe40000410000 */
[C---:B------:R-:W-:Y:S02]  /*83b0*/  FMUL.FTZ R22, R2.reuse, R142 ;  /* 0x0000008e02167220 */ /* 0x040fe40000410000 */
[C---:B------:R-:W-:Y:S02]  /*83c0*/  FMUL.FTZ R23, R2.reuse, R143 ;  /* 0x0000008f02177220 */ /* 0x040fe40000410000 */
[----:B---3--:R-:W-:Y:S01]  /*83d0*/  FMUL.FTZ R7, R2, R159 ;  /* 0x0000009f02077220 */ /* 0x008fe20000410000 */
[C---:B----4-:R-:W-:Y:S01]  /*83e0*/  F2FP.PACK_AB R168, R0.reuse, R134 ;  /* 0x0000008600a8723e */ /* 0x050fe200000000ff */
[----:B------:R-:W-:Y:S01]  /*83f0*/  FADD.FTZ R145, R0, R135 ;  /* 0x0000008700917221 */ /* 0x000fe20000010000 */
[----:B------:R-:W-:Y:S01]  /*8400*/  MOV R159, R18 ;  /* 0x00000012009f7202 */ /* 0x000fe20000000f00 */
[----:B------:R-:W-:Y:S01]  /*8410*/  FMUL.FTZ R18, R2, R146 ;  /* 0x0000009202127220 */ /* 0x000fe20000410000 */
[----:B------:R-:W-:Y:S01]  /*8420*/  MUFU.EX2 R135, R179 ;  /* 0x000000b300877308 */ /* 0x000fe20000000800 */
[----:B------:R-:W-:Y:S02]  /*8430*/  FADD.FTZ R150, R144, R145 ;  /* 0x0000009190967221 */ /* 0x000fe40000010000 */
[C---:B-1----:R-:W-:Y:S01]  /*8440*/  HMMA.16816.F32 R4, R168.reuse, R136, R4 ;  /* 0x00000088a804723c */ /* 0x042fe20000001804 */
[----:B------:R-:W-:Y:S06]  /*8450*/  LDSM.16.MT88.4 R144, [R241+0x800] ;  /* 0x00080000f190783b */ /* 0x000fec0000004200 */
[----:B------:R1:W3:Y:S01]  /*8460*/  MUFU.EX2 R2, R154 ;  /* 0x0000009a00027308 */ /* 0x0002e20000000800 */
[C---:B------:R-:W-:Y:S01]  /*8470*/  HMMA.16816.F32 R8, R168.reuse, R138, R8 ;  /* 0x0000008aa808723c */ /* 0x040fe20000001808 */
[----:B------:R-:W4:Y:S08]  /*8480*/  LDSM.16.MT88.4 R136, [R241] ;  /* 0x00000000f188783b */ /* 0x000f300000004200 */
[----:B------:R5:W2:Y:S10]  /*8490*/  MUFU.EX2 R0, R159 ;  /* 0x0000009f00007308 */ /* 0x000ab40000000800 */
[----:B------:R-:W2:Y:S01]  /*84a0*/  MUFU.EX2 R134, R178 ;  /* 0x000000b200867308 */ /* 0x000ea20000000800 */
[----:B-1----:R-:W-:Y:S09]  /*84b0*/  MOV R154, R140 ;  /* 0x0000008c009a7202 */ /* 0x002ff20000000f00 */
[----:B------:R-:W-:Y:S01]  /*84c0*/  MUFU.EX2 R179, R173 ;  /* 0x000000ad00b37308 */ /* 0x000fe20000000800 */
[----:B-----5:R-:W-:Y:S02]  /*84d0*/  MOV R159, R141 ;  /* 0x0000008d009f7202 */ /* 0x020fe40000000f00 */
[----:B------:R-:W-:Y:S07]  /*84e0*/  LDSM.16.MT88.4 R140, [R239+0x800] ;  /* 0x00080000ef8c783b */ /* 0x000fee0000004200 */
[----:B------:R-:W1:Y:S01]  /*84f0*/  MUFU.EX2 R178, R172 ;  /* 0x000000ac00b27308 */ /* 0x000e620000000800 */
[C---:B----4-:R-:W-:Y:S08]  /*8500*/  HMMA.16816.F32 R12, R168.reuse, R136, R12 ;  /* 0x00000088a80c723c */ /* 0x050ff0000000180c */
[C---:B------:R-:W-:Y:S01]  /*8510*/  HMMA.16816.F32 R16, R168.reuse, R138, R16 ;  /* 0x0000008aa810723c */ /* 0x040fe20000001810 */
[----:B------:R-:W4:Y:S01]  /*8520*/  LDSM.16.MT88.4 R136, [R240] ;  /* 0x00000000f088783b */ /* 0x000f220000004200 */
[----:B------:R-:W-:Y:S10]  /*8530*/  MUFU.EX2 R173, R3 ;  /* 0x0000000300ad7308 */ /* 0x000ff40000000800 */
[----:B------:R-:W5:Y:S01]  /*8540*/  MUFU.EX2 R172, R157 ;  /* 0x0000009d00ac7308 */ /* 0x000f620000000800 */
[C---:B----4-:R-:W-:Y:S08]  /*8550*/  HMMA.16816.F32 R20, R168.reuse, R136, R20 ;  /* 0x00000088a814723c */ /* 0x050ff00000001814 */
[C---:B------:R-:W-:Y:S01]  /*8560*/  HMMA.16816.F32 R24, R168.reuse, R138, R24 ;  /* 0x0000008aa818723c */ /* 0x040fe20000001818 */
[----:B--2---:R2:W4:Y:S03]  /*8570*/  LDSM.16.MT88.4 R136, [R155] ;  /* 0x000000009b88783b */ /* 0x0045260000004200 */
[----:B--2---:R-:W-:Y:S04]  /*8580*/  MOV R155, R149 ;  /* 0x00000095009b7202 */ /* 0x004fe80000000f00 */
[C---:B----4-:R-:W-:Y:S08]  /*8590*/  HMMA.16816.F32 R28, R168.reuse, R136, R28 ;  /* 0x00000088a81c723c */ /* 0x050ff0000000181c */
        /* <DEDUP_REMOVED lines=36> */
[----:B---3--:R-:W-:Y:S01]  /*87e0*/  FADD.FTZ R136, R2, R177 ;  /* 0x000000b102887221 */ /* 0x008fe20000010000 */
[----:B------:R-:W-:Y:S01]  /*87f0*/  HMMA.16816.F32 R128, R168, R138, R128 ;  /* 0x0000008aa880723c */ /* 0x000fe20000001880 */
[----:B------:R-:W2:Y:S03]  /*8800*/  MUFU.EX2 R177, R152 ;  /* 0x0000009800b17308 */ /* 0x000ea60000000800 */
[C---:B------:R-:W-:Y:S01]  /*8810*/  FADD.FTZ R136, R0.reuse, R136 ;  /* 0x0000008800887221 */ /* 0x040fe20000010000 */
[----:B------:R-:W-:Y:S02]  /*8820*/  F2FP.PACK_AB R137, R0, R2 ;  /* 0x000000020089723e */ /* 0x000fe400000000ff */
[C---:B------:R-:W-:Y:S01]  /*8830*/  F2FP.PACK_AB R139, R134.reuse, R135 ;  /* 0x00000087868b723e */ /* 0x040fe200000000ff */
[----:B------:R-:W-:Y:S01]  /*8840*/  FADD.FTZ R136, R135, R136 ;  /* 0x0000008887887221 */ /* 0x000fe20000010000 */
[----:B------:R-:W-:Y:S02]  /*8850*/  F2FP.PACK_AB R138, R175, R174 ;  /* 0x000000aeaf8a723e */ /* 0x000fe400000000ff */
[----:B------:R-:W3:Y:S01]  /*8860*/  MUFU.EX2 R2, R155 ;  /* 0x0000009b00027308 */ /* 0x000ee20000000800 */
[----:B------:R-:W-:Y:S01]  /*8870*/  FADD.FTZ R149, R134, R136 ;  /* 0x0000008886957221 */ /* 0x000fe20000010000 */
[----:B-1----:R-:W-:Y:S02]  /*8880*/  F2FP.PACK_AB R136, R178, R179 ;  /* 0x000000b3b288723e */ /* 0x002fe400000000ff */
[----:B-----5:R-:W-:Y:S05]  /*8890*/  F2FP.PACK_AB R170, R173, R172 ;  /* 0x000000acadaa723e */ /* 0x020fea00000000ff */
[C---:B------:R-:W-:Y:S01]  /*88a0*/  HMMA.16816.F32 R4, R136.reuse, R140, R4 ;  /* 0x0000008c8804723c */ /* 0x040fe20000001804 */
[----:B------:R-:W1:Y:S04]  /*88b0*/  MUFU.EX2 R0, R154 ;  /* 0x0000009a00007308 */ /* 0x000e680000000800 */
[----:B--2---:R-:W-:Y:S03]  /*88c0*/  F2FP.PACK_AB R168, R177, R176 ;  /* 0x000000b0b1a8723e */ /* 0x004fe600000000ff */
[C---:B------:R-:W-:Y:S01]  /*88d0*/  HMMA.16816.F32 R8, R136.reuse, R142, R8 ;  /* 0x0000008e8808723c */ /* 0x040fe20000001808 */
[----:B------:R-:W2:Y:S02]  /*88e0*/  LDSM.16.MT88.4 R140, [R240+0x800] ;  /* 0x00080000f08c783b */ /* 0x000ea40000004200 */
[----:B------:R-:W-:Y:S01]  /*88f0*/  MUFU.EX2 R134, R158 ;  /* 0x0000009e00867308 */ /* 0x000fe20000000800 */
[----:B---3--:R-:W-:Y:S04]  /*8900*/  FADD.FTZ R3, R2, R149 ;  /* 0x0000009502037221 */ /* 0x008fe80000010000 */
[C---:B------:R-:W-:Y:S05]  /*8910*/  HMMA.16816.F32 R12, R136.reuse, R144, R12 ;  /* 0x00000090880c723c */ /* 0x040fea000000180c */
[----:B------:R-:W3:Y:S03]  /*8920*/  MUFU.EX2 R135, R159 ;  /* 0x0000009f00877308 */ /* 0x000ee60000000800 */
[C---:B------:R-:W-:Y:S01]  /*8930*/  HMMA.16816.F32 R16, R136.reuse, R146, R16 ;  /* 0x000000928810723c */ /* 0x040fe20000001810 */
[----:B------:R-:W4:Y:S03]  /*8940*/  LDSM.16.MT88.4 R144, [R242+0x800] ;  /* 0x00080000f290783b */ /* 0x000f260000004200 */
[C---:B-1----:R-:W-:Y:S01]  /*8950*/  FADD.FTZ R3, R0.reuse, R3 ;  /* 0x0000000300037221 */ /* 0x042fe20000010000 */
[----:B------:R-:W-:Y:S04]  /*8960*/  F2FP.PACK_AB R169, R0, R2 ;  /* 0x0000000200a9723e */ /* 0x000fe800000000ff */
[----:B------:R-:W-:Y:S03]  /*8970*/  LDSM.16.MT88.4 R152, [R239+0x1000] ;  /* 0x00100000ef98783b */ /* 0x000fe60000004200 */
[C---:B---3--:R-:W-:Y:S01]  /*8980*/  F2FP.PACK_AB R171, R134.reuse, R135 ;  /* 0x0000008786ab723e */ /* 0x048fe200000000ff */
[----:B------:R-:W-:Y:S01]  /*8990*/  FADD.FTZ R3, R135, R3 ;  /* 0x0000000387037221 */ /* 0x000fe20000010000 */
[----:B------:R-:W-:Y:S01]  /*89a0*/  MOV R135, R133 ;  /* 0x0000008500877202 */ /* 0x000fe20000000f00 */
[C---:B--2---:R-:W-:Y:S03]  /*89b0*/  HMMA.16816.F32 R20, R136.reuse, R140, R20 ;  /* 0x0000008c8814723c */ /* 0x044fe60000001814 */
[----:B------:R-:W-:Y:S01]  /*89c0*/  FADD.FTZ R0, R134, R3 ;  /* 0x0000000386007221 */ /* 0x000fe20000010000 */
[----:B------:R-:W-:Y:S04]  /*89d0*/  MOV R3, R156 ;  /* 0x0000009c00037202 */ /* 0x000fe80000000f00 */
[C---:B------:R-:W-:Y:S01]  /*89e0*/  HMMA.16816.F32 R24, R136.reuse, R142, R24 ;  /* 0x0000008e8818723c */ /* 0x040fe20000001818 */
[----:B------:R-:W1:Y:S03]  /*89f0*/  LDSM.16.MT88.4 R140, [R239+0x2000] ;  /* 0x00200000ef8c783b */ /* 0x000e660000004200 */
[----:B------:R-:W-:Y:S04]  /*8a00*/  IADD3 R2, R3, -0x1, RZ ;  /* 0xffffffff03027810 */ /* 0x000fe80007ffe0ff */
[C---:B----4-:R-:W-:Y:S01]  /*8a10*/  HMMA.16816.F32 R28, R136.reuse, R144, R28 ;  /* 0x00000090881c723c */ /* 0x050fe2000000181c */
[----:B------:R2:W-:Y:S04]  /*8a20*/  STL [R1+0x28], R0 ;  /* 0x0000280001007387 */ /* 0x0005e80000100800 */
[----:B------:R-:W3:Y:S03]  /*8a30*/  LDL R134, [R1+0x5c] ;  /* 0x00005c0001867983 */ /* 0x000ee60000100800 */
[C---:B------:R-:W-:Y:S01]  /*8a40*/  HMMA.16816.F32 R32, R136.reuse, R146, R32 ;  /* 0x000000928820723c */ /* 0x040fe20000001820 */
[----:B------:R-:W4:Y:S08]  /*8a50*/  LDSM.16.MT88.4 R144, [R241+0x2000] ;  /* 0x00200000f190783b */ /* 0x000f300000004200 */
[----:B------:R-:W-:Y:S03]  /*8a60*/  STL [R1+0x20], R2 ;  /* 0x0000200201007387 */ /* 0x000fe60000100800 */
[----:B--2---:R-:W-:Y:S04]  /*8a70*/  FADD.FTZ R0, R148, R150 ;  /* 0x0000009694007221 */ /* 0x004fe80000010000 */
[----:B------:R-:W-:Y:S01]  /*8a80*/  FADD.FTZ R0, R179, R0 ;  /* 0x00000000b3007221 */ /* 0x000fe20000010000 */
[C---:B-1----:R-:W-:Y:S03]  /*8a90*/  HMMA.16816.F32 R36, R136.reuse, R140, R36 ;  /* 0x0000008c8824723c */ /* 0x042fe60000001824 */
[----:B------:R-:W-:Y:S04]  /*8aa0*/  FADD.FTZ R0, R178, R0 ;  /* 0x00000000b2007221 */ /* 0x000fe80000010000 */
[----:B------:R-:W-:Y:S01]  /*8ab0*/  FADD.FTZ R0, R174, R0 ;  /* 0x00000000ae007221 */ /* 0x000fe20000010000 */
[C---:B------:R-:W-:Y:S01]  /*8ac0*/  HMMA.16816.F32 R40, R136.reuse, R142, R40 ;  /* 0x0000008e8828723c */ /* 0x040fe20000001828 */
[----:B------:R-:W1:Y:S03]  /*8ad0*/  LDSM.16.MT88.4 R140, [R240+0x2000] ;  /* 0x00200000f08c783b */ /* 0x000e660000004200 */
[----:B------:R-:W-:Y:S04]  /*8ae0*/  FADD.FTZ R0, R175, R0 ;  /* 0x00000000af007221 */ /* 0x000fe80000010000 */
[C---:B----4-:R-:W-:Y:S04]  /*8af0*/  HMMA.16816.F32 R44, R136.reuse, R144, R44 ;  /* 0x00000090882c723c */ /* 0x050fe8000000182c */
[----:B------:R-:W-:Y:S04]  /*8b00*/  FADD.FTZ R0, R176, R0 ;  /* 0x00000000b0007221 */ /* 0x000fe80000010000 */
[C---:B------:R-:W-:Y:S01]  /*8b10*/  HMMA.16816.F32 R48, R136.reuse, R146, R48 ;  /* 0x000000928830723c */ /* 0x040fe20000001830 */
[----:B------:R-:W2:Y:S03]  /*8b20*/  LDSM.16.MT88.4 R144, [R242+0x2000] ;  /* 0x00200000f290783b */ /* 0x000ea60000004200 */
[----:B------:R-:W-:Y:S04]  /*8b30*/  FADD.FTZ R0, R177, R0 ;  /* 0x00000000b1007221 */ /* 0x000fe80000010000 */
[----:B------:R-:W-:Y:S01]  /*8b40*/  FADD.FTZ R0, R172, R0 ;  /* 0x00000000ac007221 */ /* 0x000fe20000010000 */
        /* <DEDUP_REMOVED lines=28> */
[----:B------:R-:W1:Y:S02]  /*8d10*/  LDSM.16.MT88.4 R144, [R241+0x1000] ;  /* 0x00100000f190783b */ /* 0x000e640000004200 */
[----:B---3--:R-:W-:Y:S01]  /*8d20*/  ISETP.GT.AND P0, PT, R3, R134, PT ;  /* 0x000000860300720c */ /* 0x008fe20003f04270 */
[----:B------:R-:W-:Y:S01]  /*8d30*/  FADD.FTZ R3, R173, R0 ;  /* 0x00000000ad037221 */ /* 0x000fe20000010000 */
[----:B------:R-:W-:Y:S02]  /*8d40*/  MOV R0, R2 ;  /* 0x0000000200007202 */ /* 0x000fe40000000f00 */
[----:B------:R-:W-:Y:S01]  /*8d50*/  MOV R134, R132 ;  /* 0x0000008400867202 */ /* 0x000fe20000000f00 */
[C---:B------:R-:W-:Y:S01]  /*8d60*/  HMMA.16816.F32 R156, R168.reuse, R152, R4 ;  /* 0x00000098a89c723c */ /* 0x040fe20000001804 */
[----:B------:R-:W2:Y:S07]  /*8d70*/  LDSM.16.MT88.4 R136, [R240+0x1000] ;  /* 0x00100000f088783b */ /* 0x000eae0000004200 */
[C---:B------:R-:W-:Y:S01]  /*8d80*/  HMMA.16816.F32 R152, R168.reuse, R154, R8 ;  /* 0x0000009aa898723c */ /* 0x040fe20000001808 */
[----:B------:R-:W3:Y:S08]  /*8d90*/  LDSM.16.MT88.4 R4, [R242+0x1000] ;  /* 0x00100000f204783b */ /* 0x000ef00000004200 */
[----:B------:R-:W4:Y:S08]  /*8da0*/  LDSM.16.MT88.4 R8, [R239+0x2800] ;  /* 0x00280000ef08783b */ /* 0x000f300000004200 */
[----:B------:R-:W-:Y:S04]  /*8db0*/  STL [R1+0x2c], R3 ;  /* 0x00002c0301007387 */ /* 0x000fe80000100800 */
[----:B------:R-:W-:Y:S01]  /*8dc0*/  STL [R1+0x1c], R0 ;  /* 0x00001c0001007387 */ /* 0x000fe20000100800 */
[C---:B-1----:R-:W-:Y:S03]  /*8dd0*/  HMMA.16816.F32 R148, R168.reuse, R144, R12 ;  /* 0x00000090a894723c */ /* 0x042fe6000000180c */
[----:B------:R-:W1:Y:S05]  /*8de0*/  LDSM.16.MT88.4 R12, [R241+0x2800] ;  /* 0x00280000f10c783b */ /* 0x000e6a0000004200 */
        /* <DEDUP_REMOVED lines=40> */
.L_x_879:
[----:B------:R-:W2:Y:S04]  /*9070*/  LDL R2, [R1+0x34] ;  /* 0x0000340001027983 */ /* 0x000ea80000100800 */
[----:B------:R-:W2:Y:S02]  /*9080*/  LDL R0, [R1+0x20] ;  /* 0x0000200001007983 */ /* 0x000ea40000100800 */
[----:B--2---:R-:W-:-:S13]  /*9090*/  ISETP.GE.AND P0, PT, R0, R2, PT ;  /* 0x000000020000720c */ /* 0x004fda0003f06270 */
[----:B------:R-:W-:Y:S05]  /*90a0*/  @!P0 BRA `(.L_x_885) ;  /* 0x00002a5000008947 */ /* 0x000fea0003800000 */
.L_x_888:
[----:B------:R-:W2:Y:S01]  /*90b0*/  LDL R20, [R1+0x20] ;  /* 0x0000200001147983 */ /* 0x000ea20000100800 */
[----:B------:R-:W-:Y:S04]  /*90c0*/  DEPBAR.LE SB0, 0x0 ;  /* 0x000080000000791a */ /* 0x000fe80000000000 */
[----:B------:R-:W3:Y:S01]  /*90d0*/  LDL.64 R6, [R1+0x50] ;  /* 0x0000500001067983 */ /* 0x000ee20000100a00 */
[----:B------:R-:W-:Y:S01]  /*90e0*/  WARPSYNC 0xffffffff ;  /* 0xffffffff00007948 */ /* 0x000fe20003800000 */
[----:B------:R-:W-:Y:S03]  /*90f0*/  BSSY B0, `(.L_x_886) ;  /* 0x00000f3000007945 */ /* 0x000fe60003800000 */
[----:B------:R-:W4:Y:S05]  /*9100*/  LDL.64 R22, [R1+0x40] ;  /* 0x0000400001167983 */ /* 0x000f2a0000100a00 */
[----:B------:R-:W3:Y:S05]  /*9110*/  LDL R135, [R1+0x30] ;  /* 0x0000300001877983 */ /* 0x000eea0000100800 */
[----:B------:R-:W4:Y:S05]  /*9120*/  LDL R134, [R1] ;  /* 0x0000000001867983 */ /* 0x000f2a0000100800 */
[----:B------:R-:W4:Y:S05]  /*9130*/  LDL R15, [R1+0x4] ;  /* 0x00000400010f7983 */ /* 0x000f2a0000100800 */
[----:B------:R-:W4:Y:S05]  /*9140*/  LDL R21, [R1+0x18] ;  /* 0x0000180001157983 */ /* 0x000f2a0000100800 */
[----:B------:R-:W1:Y:S05]  /*9150*/  S2R R2, SR_TID.X ;  /* 0x0000000000027919 */ /* 0x000e6a0000002100 */
[----:B------:R-:W-:Y:S06]  /*9160*/  BAR.SYNC.DEFER_BLOCKING 0x0 ;  /* 0x0000000000007b1d */ /* 0x000fec0000010000 */
[----:B------:R-:W2:Y:S05]  /*9170*/  LDSM.16.M88.4 R8, [R236] ;  /* 0x00000000ec08783b */ /* 0x000eaa0000000200 */
[----:B------:R-:W2:Y:S05]  /*9180*/  LDSM.16.M88.4 R16, [R236+0x800] ;  /* 0x00080000ec10783b */ /* 0x000eaa0000000200 */
[----:B------:R-:W2:Y:S05]  /*9190*/  LDSM.16.M88.4 R24, [R236+0x1000] ;  /* 0x00100000ec18783b */ /* 0x000eaa0000000200 */
[----:B------:R-:W2:Y:S01]  /*91a0*/  LDSM.16.M88.4 R168, [R243] ;  /* 0x00000000f3a8783b */ /* 0x000ea20000000200 */
[----:B-1----:R-:W-:Y:S11]  /*91b0*/  ISETP.GT.AND P3, PT, R2, 0x7f, PT ;  /* 0x0000007f0200780c */ /* 0x002ff60003f64270 */
[----:B------:R-:W-:Y:S02]  /*91c0*/  @!UPT UIADD3 URZ, URZ, URZ, URZ ;  /* 0x0000003f3f3ff290 */ /* 0x000fe4000fffe03f */
[----:B------:R-:W-:Y:S02]  /*91d0*/  @!P3 IMAD.MOV.U32 R4, RZ, RZ, c[0x0][0x208] ;  /* 0x00008200ff04b624 */ /* 0x000fe400078e00ff */
[----:B------:R-:W-:Y:S01]  /*91e0*/  @!P3 IMAD.MOV.U32 R5, RZ, RZ, c[0x0][0x20c] ;  /* 0x00008300ff05b624 */ /* 0x000fe200078e00ff */
[----:B--2---:R-:W-:Y:S01]  /*91f0*/  SHF.R.S32.HI R0, RZ, 0x1f, R20 ;  /* 0x0000001fff007819 */ /* 0x004fe20000011414 */
[----:B------:R-:W-:Y:S04]  /*9200*/  IMAD.WIDE.U32 R2, R20, c[0x0][0x208], RZ ;  /* 0x0000820014027a25 */ /* 0x000fe800078e00ff */
[----:B------:R-:W-:Y:S04]  /*9210*/  IMAD R0, R0, c[0x0][0x208], RZ ;  /* 0x0000820000007a24 */ /* 0x000fe800078e02ff */
[----:B------:R-:W-:Y:S04]  /*9220*/  IMAD R0, R20, c[0x0][0x20c], R0 ;  /* 0x0000830014007a24 */ /* 0x000fe800078e0200 */
[----:B------:R-:W-:Y:S02]  /*9230*/  IMAD.IADD R0, R3, 0x1, R0 ;  /* 0x0000000103007824 */ /* 0x000fe400078e0200 */
[----:B------:R-:W-:Y:S01]  /*9240*/  IMAD.WIDE.U32 R2, R2, 0x30, RZ ;  /* 0x0000003002027825 */ /* 0x000fe200078e00ff */
[----:B---3--:R-:W-:Y:S03]  /*9250*/  LOP3.LUT P4, RZ, R135, 0x2, RZ, 0xc0, !PT ;  /* 0x0000000287ff7812 */ /* 0x008fe6000788c0ff */
[----:B------:R-:W-:Y:S01]  /*9260*/  IMAD R0, R0, 0x30, RZ ;  /* 0x0000003000007824 */ /* 0x000fe200078e02ff */
[-C--:B------:R-:W-:Y:S01]  /*9270*/  IADD3 R12, P1, R6, R2.reuse, RZ ;  /* 0x00000002060c7210 */ /* 0x080fe20007f3e0ff */
[----:B----4-:R1:W2:Y:S02]  /*9280*/  LDSM.16.M88.4 R172, [R134] ;  /* 0x0000000086ac783b */ /* 0x0102a40000000200 */
[----:B------:R-:W-:Y:S01]  /*9290*/  IMAD.IADD R0, R3, 0x1, R0 ;  /* 0x0000000103007824 */ /* 0x000fe200078e0200 */
[----:B------:R-:W-:Y:S02]  /*92a0*/  @!P3 LEA R3, P0, R4, R2, 0x5 ;  /* 0x000000020403b211 */ /* 0x000fe400078028ff */
[----:B------:R-:W-:Y:S01]  /*92b0*/  LEA R2, P2, R12, c[0x0][0x1f8], 0x1 ;  /* 0x00007e000c027a11 */ /* 0x000fe200078408ff */
[----:B------:R3:W2:Y:S01]  /*92c0*/  LDSM.16.M88.4 R176, [R15] ;  /* 0x000000000fb0783b */ /* 0x0006a20000000200 */
[----:B------:R-:W-:Y:S02]  /*92d0*/  IADD3.X R13, R0, R23, RZ, P1, !PT ;  /* 0x00000017000d7210 */ /* 0x000fe40000ffe4ff */
[----:B------:R-:W-:Y:S02]  /*92e0*/  @!P3 LEA.HI.X R14, R4, R0, R5, 0x5, P0 ;  /* 0x00000000040eb211 */ /* 0x000fe400000f2c05 */
[----:B------:R-:W-:Y:S02]  /*92f0*/  @!P3 IADD3 R0, P1, R3, R6, RZ ;  /* 0x000000060300b210 */ /* 0x000fe40007f3e0ff */
[C---:B-----5:R-:W-:Y:S03]  /*9300*/  HMMA.16816.F32 R4, R160.reuse, R8, RZ ;  /* 0x00000008a004723c */ /* 0x060fe600000018ff */
[----:B------:R-:W-:Y:S01]  /*9310*/  LEA.HI.X R3, R12, c[0x0][0x1fc], R13, 0x1, P2 ;  /* 0x00007f000c037a11 */ /* 0x000fe200010f0c0d */
[----:B------:R-:W-:Y:S01]  /*9320*/  @!P3 IMAD.X R14, R14, 0x1, R23, P1 ;  /* 0x000000010e0eb824 */ /* 0x000fe200008e0617 */
[----:B------:R-:W-:Y:S03]  /*9330*/  LOP3.LUT P2, RZ, R135, 0x1, RZ, 0xc0, !PT ;  /* 0x0000000187ff7812 */ /* 0x000fe6000784c0ff */
[C---:B------:R-:W-:Y:S01]  /*9340*/  HMMA.16816.F32 R8, R160.reuse, R10, RZ ;  /* 0x0000000aa008723c */ /* 0x040fe200000018ff */
[C---:B-1----:R-:W-:Y:S04]  /*9350*/  @!P3 LEA R134, P0, R0.reuse, c[0x0][0x1f8], 0x1 ;  /* 0x00007e000086ba11 */ /* 0x042fe800078008ff */
[----:B------:R-:W-:Y:S03]  /*9360*/  @!P3 LEA.HI.X R135, R0, c[0x0][0x1fc], R14, 0x1, P0 ;  /* 0x00007f000087ba11 */ /* 0x000fe600000f0c0e */
[C---:B---3--:R-:W-:Y:S02]  /*9370*/  HMMA.16816.F32 R12, R160.reuse, R16, RZ ;  /* 0x00000010a00c723c */ /* 0x048fe400000018ff */
[----:B------:R-:W-:Y:S01]  /*9380*/  @!PT LDS RZ, [RZ] ;  /* 0x00000000fffff984 */ /* 0x000fe20000000800 */
[----:B------:R-:W-:Y:S01]  /*9390*/  @!PT LDS RZ, [RZ] ;  /* 0x00000000fffff984 */ /* 0x000fe20000000800 */
[----:B------:R-:W-:Y:S01]  /*93a0*/  @!PT LDS RZ, [RZ] ;  /* 0x00000000fffff984 */ /* 0x000fe20000000800 */
[----:B------:R1:W-:Y:S05]  /*93b0*/  LDGSTS.E.BYPASS.LTC128B.128 [R21+0x4080], [R2.64], !P2 ;  /* 0x0408000002157fae */ /* 0x0003ea000d101d46 */
[----:B------:R1:W-:Y:S01]  /*93c0*/  LDGSTS.E.BYPASS.LTC128B.128 [R21+0x5880], [R2.64+0x80], !P4 ;  /* 0x0588008002157fae */ /* 0x0003e2000e101d46 */
[C---:B------:R-:W-:Y:S04]  /*93d0*/  HMMA.16816.F32 R16, R160.reuse, R18, RZ ;  /* 0x00000012a010723c */ /* 0x040fe800000018ff */
[----:B------:R1:W-:Y:S05]  /*93e0*/  LDGSTS.E.BYPASS.LTC128B.128 [R21+0x7080], [R2.64+0x100], !P6 ;  /* 0x0708010002157fae */ /* 0x0003ea000f101d46 */
[----:B------:R1:W-:Y:S05]  /*93f0*/  LDGSTS.E.BYPASS.LTC128B.128 [R21+0x8880], [R2.64+0x180], !P5 ;  /* 0x0888018002157fae */ /* 0x0003ea000e901d46 */
[----:B------:R3:W-:Y:S05]  /*9400*/  @!P3 LDGSTS.E.BYPASS.LTC128B.128 [R21+0x5080], [R134.64], !P2 ;  /* 0x050800008615bfae */ /* 0x0007ea000d101d46 */
[----:B------:R3:W-:Y:S05]  /*9410*/  @!P3 LDGSTS.E.BYPASS.LTC128B.128 [R21+0x6880], [R134.64+0x80], !P4 ;  /* 0x068800808615bfae */ /* 0x0007ea000e101d46 */
[----:B------:R3:W-:Y:S05]  /*9420*/  @!P3 LDGSTS.E.BYPASS.LTC128B.128 [R21+0x8080], [R134.64+0x100], !P6 ;  /* 0x080801008615bfae */ /* 0x0007ea000f101d46 */
[----:B------:R3:W-:Y:S05]  /*9430*/  @!P3 LDGSTS.E.BYPASS.LTC128B.128 [R21+0x9880], [R134.64+0x180], !P5 ;  /* 0x098801808615bfae */ /* 0x0007ea000e901d46 */
[----:B------:R-:W4:Y:S01]  /*9440*/  LDL R0, [R1+0x34] ;  /* 0x0000340001007983 */ /* 0x000f220000100800 */
[----:B-1----:R-:W-:Y:S04]  /*9450*/  IMAD.MOV.U32 R3, RZ, RZ, R20 ;  /* 0x000000ffff037224 */ /* 0x002fe800078e0014 */
[----:B------:R-:W0:Y:S01]  /*9460*/  LDGDEPBAR ;  /* 0x00000000000079af */ /* 0x000e220000000000 */
[C---:B---3--:R-:W-:Y:S08]  /*9470*/  HMMA.16816.F32 R20, R160.reuse, R24, RZ ;  /* 0x00000018a014723c */ /* 0x048ff000000018ff */
[----:B------:R-:W-:Y:S08]  /*9480*/  HMMA.16816.F32 R24, R160, R26, RZ ;  /* 0x0000001aa018723c */ /* 0x000ff000000018ff */
[C---:B------:R-:W-:Y:S08]  /*9490*/  HMMA.16816.F32 R4, R164.reuse, R168, R4 ;  /* 0x000000a8a404723c */ /* 0x040ff00000001804 */
[C---:B------:R-:W-:Y:S01]  /*94a0*/  HMMA.16816.F32 R8, R164.reuse, R170, R8 ;  /* 0x000000aaa408723c */ /* 0x040fe20000001808 */
[----:B------:R-:W1:Y:S07]  /*94b0*/  LDSM.16.M88.4 R168, [R238] ;  /* 0x00000000eea8783b */ /* 0x000e6e0000000200 */
[C---:B--2---:R-:W-:Y:S08]  /*94c0*/  HMMA.16816.F32 R12, R164.reuse, R172, R12 ;  /* 0x000000aca40c723c */ /* 0x044ff0000000180c */
        /* <DEDUP_REMOVED lines=126> */
[C---:B-1----:R-:W-:Y:S07]  /*9cb0*/  HMMA.16816.F32 R12, R232.reuse, R168, R12 ;  /* 0x000000a8e80c723c */ /* 0x042fee000000180c */
[----:B------:R-:W-:Y:S01]  /*9cc0*/  MOV R169, R3 ;  /* 0x0000000300a97202 */ /* 0x000fe20000000f00 */
[C---:B------:R-:W-:Y:S03]  /*9cd0*/  HMMA.16816.F32 R16, R232.reuse, R170, R16 ;  /* 0x000000aae810723c */ /* 0x040fe60000001810 */
[----:B----4-:R-:W-:Y:S01]  /*9ce0*/  ISETP.GT.AND P4, PT, R169, R0, PT ;  /* 0x00000000a900720c */ /* 0x010fe20003f84270 */
[----:B------:R-:W-:Y:S04]  /*9cf0*/  IMAD.MOV.U32 R0, RZ, RZ, R133 ;  /* 0x000000ffff007224 */ /* 0x000fe800078e0085 */
[C---:B--2---:R-:W-:Y:S08]  /*9d00*/  HMMA.16816.F32 R20, R232.reuse, R172, R20 ;  /* 0x000000ace814723c */ /* 0x044ff00000001814 */
[----:B------:R-:W-:Y:S01]  /*9d10*/  HMMA.16816.F32 R24, R232, R174, R24 ;  /* 0x000000aee818723c */ /* 0x000fe20000001818 */
[----:B------:R-:W-:Y:S07]  /*9d20*/  @!UPT UIADD3 URZ, URZ, URZ, URZ ;  /* 0x0000003f3f3ff290 */ /* 0x000fee000fffe03f */
[----:B------:R-:W-:-:S11]  /*9d30*/  @!P4 BRA `(.L_x_887) ;  /* 0x000002e00000c947 */ /* 0x000fd60003800000 */
        /* <DEDUP_REMOVED lines=32> */
[----:B------:R-:W-:Y:S02]  /*9f40*/  @P1 LEA.HI.X R135, R135, c[0x0][0x1cc], R168, 0x1, P2 ;  /* 0x0000730087871a11 */ /* 0x000fe400010f0ca8 */
[----:B------:R-:W-:Y:S11]  /*9f50*/  LOP3.LUT P2, RZ, R176, 0x1, RZ, 0xc0, !PT ;  /* 0x00000001b0ff7812 */ /* 0x000ff6000784c0ff */
[----:B------:R-:W-:Y:S02]  /*9f60*/  @!UPT UIADD3 URZ, URZ, URZ, URZ ;  /* 0x0000003f3f3ff290 */ /* 0x000fe4000fffe03f */
        /* <DEDUP_REMOVED lines=11> */
.L_x_887:
[----:B------:R-:W-:Y:S05]  /*a020*/  BSYNC B0 ;  /* 0x0000000000007941 */ /* 0x000fea0003800000 */
.L_x_886:
        /* <DEDUP_REMOVED lines=94> */
[C---:B--2---:R-:W-:Y:S01]  /*a610*/  FFMA.FTZ R0, R3.reuse, R170, R8 ;  /* 0x000000aa03007223 */ /* 0x044fe20000010008 */
[----:B---3--:R-:W-:Y:S01]  /*a620*/  F2FP.PACK_AB R170, R2, R4 ;  /* 0x0000000402aa723e */ /* 0x008fe200000000ff */
        /* <DEDUP_REMOVED lines=40> */
[----:B------:R-:W1:Y:S01]  /*a8b0*/  MUFU.EX2 R7, R7 ;  /* 0x0000000700077308 */ /* 0x000e620000000800 */
[----:B------:R-:W-:Y:S01]  /*a8c0*/  MOV R157, R20 ;  /* 0x00000014009d7202 */ /* 0x000fe20000000f00 */
[C---:B------:R-:W-:Y:S01]  /*a8d0*/  FMUL.FTZ R20, R3.reuse, R140 ;  /* 0x0000008c03147220 */ /* 0x040fe20000410000 */
[----:B------:R-:W-:Y:S01]  /*a8e0*/  MOV R140, R21 ;  /* 0x00000015008c7202 */ /* 0x000fe20000000f00 */
[C---:B------:R-:W-:Y:S01]  /*a8f0*/  FMUL.FTZ R21, R3.reuse, R141 ;  /* 0x0000008d03157220 */ /* 0x040fe20000410000 */
[----:B------:R-:W-:Y:S02]  /*a900*/  MOV R141, R10 ;  /* 0x0000000a008d7202 */ /* 0x000fe40000000f00 */
[----:B------:R-:W-:Y:S01]  /*a910*/  MOV R10, R25 ;  /* 0x00000019000a7202 */ /* 0x000fe20000000f00 */
[C---:B------:R-:W-:Y:S01]  /*a920*/  FMUL.FTZ R25, R3.reuse, R137 ;  /* 0x0000008903197220 */ /* 0x040fe20000410000 */
[----:B------:R-:W-:Y:S01]  /*a930*/  MOV R14, R12 ;  /* 0x0000000c000e7202 */ /* 0x000fe20000000f00 */
[C---:B------:R-:W-:Y:S01]  /*a940*/  FMUL.FTZ R12, R3.reuse, R148 ;  /* 0x00000094030c7220 */ /* 0x040fe20000410000 */
[----:B------:R-:W-:Y:S01]  /*a950*/  MOV R152, R17 ;  /* 0x0000001100987202 */ /* 0x000fe20000000f00 */
[----:B------:R-:W-:Y:S01]  /*a960*/  FMUL.FTZ R17, R3, R145 ;  /* 0x0000009103117220 */ /* 0x000fe20000410000 */
[----:B------:R-:W-:Y:S01]  /*a970*/  MOV R145, R10 ;  /* 0x0000000a00917202 */ /* 0x000fe20000000f00 */
[C---:B----4-:R-:W-:Y:S01]  /*a980*/  FFMA.FTZ R4, R0.reuse, R9, R6 ;  /* 0x0000000900047223 */ /* 0x050fe20000010006 */
[----:B------:R-:W-:Y:S01]  /*a990*/  MOV R149, R14 ;  /* 0x0000000e00957202 */ /* 0x000fe20000000f00 */
[C---:B------:R-:W-:Y:S02]  /*a9a0*/  FMUL.FTZ R26, R0.reuse, R138 ;  /* 0x0000008a001a7220 */ /* 0x040fe40000410000 */
[C---:B------:R-:W-:Y:S02]  /*a9b0*/  FMUL.FTZ R27, R0.reuse, R139 ;  /* 0x0000008b001b7220 */ /* 0x040fe40000410000 */
[C---:B------:R-:W-:Y:S02]  /*a9c0*/  FMUL.FTZ R18, R0.reuse, R146 ;  /* 0x0000009200127220 */ /* 0x040fe40000410000 */
[C---:B------:R-:W-:Y:S01]  /*a9d0*/  FMUL.FTZ R19, R0.reuse, R147 ;  /* 0x0000009300137220 */ /* 0x040fe20000410000 */
[C---:B-1----:R-:W-:Y:S01]  /*a9e0*/  F2FP.PACK_AB R169, R7.reuse, R6 ;  /* 0x0000000607a9723e */ /* 0x042fe200000000ff */
[C---:B------:R-:W-:Y:S02]  /*a9f0*/  FMUL.FTZ R6, R0.reuse, R158 ;  /* 0x0000009e00067220 */ /* 0x040fe40000410000 */
[----:B------:R-:W2:Y:S01]  /*aa00*/  LDL R158, [R1+0x8] ;  /* 0x00000800019e7983 */ /* 0x000ea20000100800 */
[----:B------:R-:W-:Y:S02]  /*aa10*/  FADD.FTZ R132, R7, R4 ;  /* 0x0000000407847221 */ /* 0x000fe40000010000 */
[C---:B------:R-:W-:Y:S01]  /*aa20*/  FMUL.FTZ R4, R3.reuse, R156 ;  /* 0x0000009c03047220 */ /* 0x040fe20000410000 */
[----:B------:R-:W-:Y:S01]  /*aa30*/  MOV R156, R11 ;  /* 0x0000000b009c7202 */ /* 0x000fe20000000f00 */
[C---:B------:R-:W-:Y:S01]  /*aa40*/  FMUL.FTZ R22, R0.reuse, R142 ;  /* 0x0000008e00167220 */ /* 0x040fe20000410000 */
[----:B------:R-:W-:Y:S01]  /*aa50*/  MOV R11, R24 ;  /* 0x00000018000b7202 */ /* 0x000fe20000000f00 */
[C---:B------:R-:W-:Y:S02]  /*aa60*/  FMUL.FTZ R24, R3.reuse, R136 ;  /* 0x0000008803187220 */ /* 0x040fe40000410000 */
[----:B------:R-:W1:Y:S01]  /*aa70*/  LDSM.16.MT88.4 R136, [R239] ;  /* 0x00000000ef88783b */ /* 0x000e620000004200 */
[C---:B------:R-:W-:Y:S02]  /*aa80*/  FMUL.FTZ R23, R0.reuse, R143 ;  /* 0x0000008f00177220 */ /* 0x040fe40000410000 */
        /* <DEDUP_REMOVED lines=79> */
[----:B------:R-:W-:Y:S01]  /*af80*/  MUFU.EX2 R175, R153 ;  /* 0x0000009900af7308 */ /* 0x000fe20000000800 */
[C---:B-1----:R-:W-:Y:S08]  /*af90*/  HMMA.16816.F32 R4, R168.reuse, R136, R4 ;  /* 0x00000088a804723c */ /* 0x042ff00000001804 */
[C---:B------:R-:W-:Y:S01]  /*afa0*/  HMMA.16816.F32 R8, R168.reuse, R138, R8 ;  /* 0x0000008aa808723c */ /* 0x040fe20000001808 */
[----:B------:R-:W1:Y:S01]  /*afb0*/  LDSM.16.MT88.4 R136, [R241] ;  /* 0x00000000f188783b */ /* 0x000e620000004200 */
[----:B------:R-:W3:Y:S02]  /*afc0*/  MUFU.EX2 R132, R179 ;  /* 0x000000b300847308 */ /* 0x000ee40000000800 */
[----:B---3--:R-:W-:Y:S01]  /*afd0*/  FADD.FTZ R0, R132, R155 ;  /* 0x0000009b84007221 */ /* 0x008fe20000010000 */
[----:B------:R-:W-:Y:S04]  /*afe0*/  MOV R155, R145 ;  /* 0x00000091009b7202 */ /* 0x000fe80000000f00 */
[----:B------:R-:W-:Y:S03]  /*aff0*/  LDSM.16.MT88.4 R144, [R241+0x800] ;  /* 0x00080000f190783b */ /* 0x000fe60000004200 */
[----:B------:R-:W-:Y:S01]  /*b000*/  MOV R179, R156 ;  /* 0x0000009c00b37202 */ /* 0x000fe20000000f00 */
[----:B------:R-:W-:Y:S03]  /*b010*/  FADD.FTZ R0, R3, R0 ;  /* 0x0000000003007221 */ /* 0x000fe60000010000 */
[----:B------:R-:W-:Y:S01]  /*b020*/  IADD3 R179, R179, -0x1, RZ ;  /* 0xffffffffb3b37810 */ /* 0x000fe20007ffe0ff */
[----:B------:R-:W-:Y:S04]  /*b030*/  FADD.FTZ R0, R135, R0 ;  /* 0x0000000087007221 */ /* 0x000fe80000010000 */
[----:B------:R-:W-:Y:S01]  /*b040*/  FADD.FTZ R0, R134, R0 ;  /* 0x0000000086007221 */ /* 0x000fe20000010000 */
[C---:B-1----:R-:W-:Y:S08]  /*b050*/  HMMA.16816.F32 R12, R168.reuse, R136, R12 ;  /* 0x00000088a80c723c */ /* 0x042ff0000000180c */
[C---:B------:R-:W-:Y:S01]  /*b060*/  HMMA.16816.F32 R16, R168.reuse, R138, R16 ;  /* 0x0000008aa810723c */ /* 0x040fe20000001810 */
[----:B------:R-:W1:Y:S07]  /*b070*/  LDSM.16.MT88.4 R136, [R240] ;  /* 0x00000000f088783b */ /* 0x000e6e0000004200 */
[C---:B-1----:R-:W-:Y:S08]  /*b080*/  HMMA.16816.F32 R20, R168.reuse, R136, R20 ;  /* 0x00000088a814723c */ /* 0x042ff00000001814 */
[C---:B------:R-:W-:Y:S01]  /*b090*/  HMMA.16816.F32 R24, R168.reuse, R138, R24 ;  /* 0x0000008aa818723c */ /* 0x040fe20000001818 */
[----:B--2---:R1:W2:Y:S03]  /*b0a0*/  LDSM.16.MT88.4 R136, [R158] ;  /* 0x000000009e88783b */ /* 0x0042a60000004200 */
[----:B-1----:R-:W-:Y:S05]  /*b0b0*/  MOV R158, R140 ;  /* 0x0000008c009e7202 */ /* 0x002fea0000000f00 */
[----:B------:R-:W-:Y:S01]  /*b0c0*/  LDSM.16.MT88.4 R140, [R239+0x800] ;  /* 0x00080000ef8c783b */ /* 0x000fe20000004200 */
[----:B------:R-:W1:Y:S01]  /*b0d0*/  MUFU.EX2 R174, R158 ;  /* 0x0000009e00ae7308 */ /* 0x000e620000000800 */
        /* <DEDUP_REMOVED lines=38> */
[----:B------:R-:W-:Y:S01]  /*b340*/  HMMA.16816.F32 R128, R168, R138, R128 ;  /* 0x0000008aa880723c */ /* 0x000fe20000001880 */
[----:B------:R-:W-:Y:S03]  /*b350*/  MUFU.EX2 R132, R155 ;  /* 0x0000009b00847308 */ /* 0x000fe60000000800 */
[----:B------:R-:W-:Y:S01]  /*b360*/  F2FP.PACK_AB R137, R178, R149 ;  /* 0x00000095b289723e */ /* 0x000fe200000000ff */
[----:B------:R-:W-:Y:S02]  /*b370*/  FADD.FTZ R3, R150, R148 ;  /* 0x0000009496037221 */ /* 0x000fe40000010000 */
[----:B------:R-:W-:Y:S02]  /*b380*/  F2FP.PACK_AB R138, R134, R135 ;  /* 0x00000087868a723e */ /* 0x000fe400000000ff */
[----:B------:R-:W-:Y:S02]  /*b390*/  F2FP.PACK_AB R139, R176, R177 ;  /* 0x000000b1b08b723e */ /* 0x000fe400000000ff */
[----:B------:R-:W2:Y:S01]  /*b3a0*/  MUFU.EX2 R134, R151 ;  /* 0x0000009700867308 */ /* 0x000ea20000000800 */
[----:B-1----:R-:W-:Y:S02]  /*b3b0*/  F2FP.PACK_AB R169, R175, R174 ;  /* 0x000000aeafa9723e */ /* 0x002fe400000000ff */
[----:B------:R-:W-:Y:S02]  /*b3c0*/  F2FP.PACK_AB R171, R173, R172 ;  /* 0x000000acadab723e */ /* 0x000fe400000000ff */
[C---:B------:R-:W-:Y:S05]  /*b3d0*/  HMMA.16816.F32 R4, R136.reuse, R140, R4 ;  /* 0x0000008c8804723c */ /* 0x040fea0000001804 */
[----:B------:R-:W-:Y:S03]  /*b3e0*/  MUFU.EX2 R135, R159 ;  /* 0x0000009f00877308 */ /* 0x000fe60000000800 */
[C---:B------:R-:W-:Y:S01]  /*b3f0*/  HMMA.16816.F32 R8, R136.reuse, R142, R8 ;  /* 0x0000008e8808723c */ /* 0x040fe20000001808 */
[----:B------:R-:W1:Y:S07]  /*b400*/  LDSM.16.MT88.4 R140, [R240+0x800] ;  /* 0x00080000f08c783b */ /* 0x000e6e0000004200 */
[C---:B------:R-:W-:Y:S04]  /*b410*/  HMMA.16816.F32 R12, R136.reuse, R144, R12 ;  /* 0x00000090880c723c */ /* 0x040fe8000000180c */
[----:B--2---:R-:W-:Y:S01]  /*b420*/  F2FP.PACK_AB R168, R132, R134 ;  /* 0x0000008684a8723e */ /* 0x004fe200000000ff */
[----:B------:R-:W-:Y:S03]  /*b430*/  FADD.FTZ R0, R134, R0 ;  /* 0x0000000086007221 */ /* 0x000fe60000010000 */
[C---:B------:R-:W-:Y:S01]  /*b440*/  HMMA.16816.F32 R16, R136.reuse, R146, R16 ;  /* 0x000000928810723c */ /* 0x040fe20000001810 */
[----:B------:R-:W2:Y:S03]  /*b450*/  LDSM.16.MT88.4 R144, [R242+0x800] ;  /* 0x00080000f290783b */ /* 0x000ea60000004200 */
[----:B------:R-:W-:Y:S01]  /*b460*/  FADD.FTZ R0, R132, R0 ;  /* 0x0000000084007221 */ /* 0x000fe20000010000 */
[----:B------:R-:W-:Y:S03]  /*b470*/  MOV R132, R2 ;  /* 0x0000000200847202 */ /* 0x000fe60000000f00 */
        /* <DEDUP_REMOVED lines=36> */
[C---:B-1----:R-:W-:Y:S01]  /*b6c0*/  HMMA.16816.F32 R116, R136.reuse, R140, R116 ;  /* 0x0000008c8874723c */ /* 0x042fe20000001874 */
[----:B------:R1:W3:Y:S07]  /*b6d0*/  MUFU.EX2 R140, R154 ;  /* 0x0000009a008c7308 */ /* 0x0002ee0000000800 */
[C---:B------:R-:W-:Y:S08]  /*b6e0*/  HMMA.16816.F32 R120, R136.reuse, R142, R120 ;  /* 0x0000008e8878723c */ /* 0x040ff00000001878 */
[C---:B--2---:R-:W-:Y:S08]  /*b6f0*/  HMMA.16816.F32 R124, R136.reuse, R144, R124 ;  /* 0x00000090887c723c */ /* 0x044ff0000000187c */
[----:B------:R-:W-:Y:S01]  /*b700*/  HMMA.16816.F32 R128, R136, R146, R128 ;  /* 0x000000928880723c */ /* 0x000fe20000001880 */
[----:B-1----:R-:W1:Y:S03]  /*b710*/  LDSM.16.MT88.4 R152, [R239+0x1000] ;  /* 0x00100000ef98783b */ /* 0x002e660000004200 */
[----:B---3--:R-:W-:Y:S01]  /*b720*/  FADD.FTZ R0, R140, R0 ;  /* 0x000000008c007221 */ /* 0x008fe20000010000 */
[C---:B------:R-:W-:Y:S03]  /*b730*/  F2FP.PACK_AB R170, R135.reuse, R140 ;  /* 0x0000008c87aa723e */ /* 0x040fe600000000ff */
[----:B------:R-:W-:Y:S01]  /*b740*/  FADD.FTZ R0, R135, R0 ;  /* 0x0000000087007221 */ /* 0x000fe20000010000 */
[----:B------:R-:W2:Y:S08]  /*b750*/  LDSM.16.MT88.4 R144, [R241+0x1000] ;  /* 0x00100000f190783b */ /* 0x000eb00000004200 */
[----:B------:R3:W-:Y:S04]  /*b760*/  STL [R1+0x2c], R0 ;  /* 0x00002c0001007387 */ /* 0x0007e80000100800 */
[----:B------:R-:W4:Y:S01]  /*b770*/  LDSM.16.MT88.4 R136, [R240+0x1000] ;  /* 0x00100000f088783b */ /* 0x000f220000004200 */
[C---:B-1----:R-:W-:Y:S07]  /*b780*/  HMMA.16816.F32 R156, R168.reuse, R152, R4 ;  /* 0x00000098a89c723c */ /* 0x042fee0000001804 */
[----:B------:R-:W1:Y:S01]  /*b790*/  LDSM.16.MT88.4 R4, [R242+0x1000] ;  /* 0x00100000f204783b */ /* 0x000e620000004200 */
[----:B---3--:R-:W-:Y:S01]  /*b7a0*/  FADD.FTZ R0, R149, R3 ;  /* 0x0000000395007221 */ /* 0x008fe20000010000 */
[C---:B------:R-:W-:Y:S06]  /*b7b0*/  HMMA.16816.F32 R152, R168.reuse, R154, R8 ;  /* 0x0000009aa898723c */ /* 0x040fec0000001808 */
[----:B------:R-:W3:Y:S01]  /*b7c0*/  LDSM.16.MT88.4 R8, [R239+0x2800] ;  /* 0x00280000ef08783b */ /* 0x000ee20000004200 */
[----:B------:R-:W-:Y:S01]  /*b7d0*/  FADD.FTZ R0, R178, R0 ;  /* 0x00000000b2007221 */ /* 0x000fe20000010000 */
[C---:B--2---:R-:W-:Y:S06]  /*b7e0*/  HMMA.16816.F32 R148, R168.reuse, R144, R12 ;  /* 0x00000090a894723c */ /* 0x044fec000000180c */
[----:B------:R-:W2:Y:S01]  /*b7f0*/  LDSM.16.MT88.4 R12, [R241+0x2800] ;  /* 0x00280000f10c783b */ /* 0x000ea20000004200 */
[----:B------:R-:W-:Y:S01]  /*b800*/  FADD.FTZ R0, R177, R0 ;  /* 0x00000000b1007221 */ /* 0x000fe20000010000 */
[C---:B------:R-:W-:Y:S04]  /*b810*/  HMMA.16816.F32 R144, R168.reuse, R146, R16 ;  /* 0x00000092a890723c */ /* 0x040fe80000001810 */
[----:B------:R-:W-:Y:S04]  /*b820*/  FADD.FTZ R0, R176, R0 ;  /* 0x00000000b0007221 */ /* 0x000fe80000010000 */
[C---:B----4-:R-:W-:Y:S04]  /*b830*/  HMMA.16816.F32 R140, R168.reuse, R136, R20 ;  /* 0x00000088a88c723c */ /* 0x050fe80000001814 */
[----:B------:R-:W-:Y:S04]  /*b840*/  FADD.FTZ R0, R174, R0 ;  /* 0x00000000ae007221 */ /* 0x000fe80000010000 */
[C---:B------:R-:W-:Y:S04]  /*b850*/  HMMA.16816.F32 R136, R168.reuse, R138, R24 ;  /* 0x0000008aa888723c */ /* 0x040fe80000001818 */
[----:B------:R-:W-:Y:S04]  /*b860*/  FADD.FTZ R0, R175, R0 ;  /* 0x00000000af007221 */ /* 0x000fe80000010000 */
[C---:B-1----:R-:W-:Y:S04]  /*b870*/  HMMA.16816.F32 R28, R168.reuse, R4, R28 ;  /* 0x00000004a81c723c */ /* 0x042fe8000000181c */
[----:B------:R-:W-:Y:S04]  /*b880*/  FADD.FTZ R0, R172, R0 ;  /* 0x00000000ac007221 */ /* 0x000fe80000010000 */
[C---:B------:R-:W-:Y:S01]  /*b890*/  HMMA.16816.F32 R32, R168.reuse, R6, R32 ;  /* 0x00000006a820723c */ /* 0x040fe20000001820 */
[----:B------:R-:W1:Y:S03]  /*b8a0*/  LDSM.16.MT88.4 R4, [R240+0x2800] ;  /* 0x00280000f004783b */ /* 0x000e660000004200 */
[----:B------:R-:W-:Y:S04]  /*b8b0*/  FADD.FTZ R0, R173, R0 ;  /* 0x00000000ad007221 */ /* 0x000fe80000010000 */
[C---:B---3--:R-:W-:Y:S01]  /*b8c0*/  HMMA.16816.F32 R36, R168.reuse, R8, R36 ;  /* 0x00000008a824723c */ /* 0x048fe20000001824 */
[----:B------:R-:W-:Y:S04]  /*b8d0*/  STL [R1+0x28], R0 ;  /* 0x0000280001007387 */ /* 0x000fe80000100800 */
[----:B------:R-:W-:Y:S03]  /*b8e0*/  STL [R1+0x20], R179 ;  /* 0x000020b301007387 */ /* 0x000fe60000100800 */
        /* <DEDUP_REMOVED lines=33> */
.L_x_885:
[----:B------:R-:W-:Y:S07]  /*bb00*/  @!UPT UIADD3 URZ, URZ, URZ, URZ ;  /* 0x0000003f3f3ff290 */ /* 0x000fee000fffe03f */
[----:B------:R-:W-:Y:S02]  /*bb10*/  MOV R7, 0x1f ;  /* 0x0000001f00077802 */ /* 0x000fe40000000f00 */
[----:B------:R-:W-:Y:S01]  /*bb20*/  MOV R6, 0xffffffff ;  /* 0xffffffff00067802 */ /* 0x000fe20000000f00 */
[----:B------:R-:W-:Y:S06]  /*bb30*/  BRA.DIV ~URZ, `(.L_x_889) ;  /* 0x000060727f007947 */ /* 0x000fec000b800000 */
[----:B------:R-:W2:Y:S04]  /*bb40*/  LDL R2, [R1+0x2c] ;  /* 0x00002c0001027983 */ /* 0x000ea80000100800 */
[----:B--2---:R1:W2:Y:S02]  /*bb50*/  SHFL.BFLY PT, R0, R2, 0x2, 0x1f ;  /* 0x0c401f0002007f89 */ /* 0x0042a400000e0000 */
.L_x_956:
        /* <DEDUP_REMOVED lines=9> */
.L_x_957:
        /* <DEDUP_REMOVED lines=149> */
.L_x_876:
        /* <DEDUP_REMOVED lines=19> */
.L_x_892:
[----:B--2---:R-:W-:Y:S05]  /*c670*/  BSYNC B0 ;  /* 0x0000000000007941 */ /* 0x004fea0003800000 */
.L_x_891:
[----:B------:R-:W2:Y:S01]  /*c680*/  LDL.64 R2, [R1+0x70] ;  /* 0x0000700001027983 */ /* 0x000ea20000100a00 */
[----:B------:R-:W-:Y:S01]  /*c690*/  PRMT R0, R0, 0x9910, RZ ;  /* 0x0000991000007816 */ /* 0x000fe200000000ff */
[----:B------:R-:W-:Y:S01]  /*c6a0*/  BSSY B1, `(.L_x_893) ;  /* 0x0000403000017945 */ /* 0x000fe20003800000 */
[----:B-----5:R-:W-:Y:S02]  /*c6b0*/  IMAD.MOV.U32 R103, RZ, RZ, R6 ;  /* 0x000000ffff677224 */ /* 0x020fe400078e0006 */
[----:B------:R-:W-:Y:S02]  /*c6c0*/  ISETP.NE.AND P0, PT, R0, RZ, PT ;  /* 0x000000ff0000720c */ /* 0x000fe40003f05270 */
[----:B--2---:R-:W-:-:S11]  /*c6d0*/  IADD3 R14, R2, 0x40, RZ ;  /* 0x00000040020e7810 */ /* 0x004fd60007ffe0ff */
[----:B------:R-:W-:Y:S05]  /*c6e0*/  @!P0 BRA `(.L_x_894) ;  /* 0x000030b000008947 */ /* 0x000fea0003800000 */
[----:B------:R-:W2:Y:S04]  /*c6f0*/  LDL R13, [R1+0xa4] ;  /* 0x0000a400010d7983 */ /* 0x000ea80000100800 */
[----:B------:R-:W3:Y:S04]  /*c700*/  LDL R12, [R1+0xa8] ;  /* 0x0000a800010c7983 */ /* 0x000ee80000100800 */
[----:B------:R-:W4:Y:S04]  /*c710*/  LDL R11, [R1+0xb0] ;  /* 0x0000b000010b7983 */ /* 0x000f280000100800 */
[----:B------:R-:W4:Y:S04]  /*c720*/  LDL R9, [R1+0xac] ;  /* 0x0000ac0001097983 */ /* 0x000f280000100800 */
[----:B------:R-:W4:Y:S04]  /*c730*/  LDL R7, [R1+0xc0] ;  /* 0x0000c00001077983 */ /* 0x000f280000100800 */
[----:B-1----:R-:W4:Y:S04]  /*c740*/  LDL R6, [R1+0xb8] ;  /* 0x0000b80001067983 */ /* 0x002f280000100800 */
        /* <DEDUP_REMOVED lines=102> */
[----:B---3--:R-:W-:Y:S02]  /*cdb0*/  F2FP.PACK_AB R4, R99, R98 ;  /* 0x000000626304723e */ /* 0x008fe400000000ff */
[----:B----4-:R-:W-:-:S03]  /*cdc0*/  F2FP.PACK_AB R2, R83, R82 ;  /* 0x000000525302723e */ /* 0x010fc600000000ff */
[----:B------:R2:W-:Y:S04]  /*cdd0*/  STS [R10+0x8400], R4 ;  /* 0x008400040a007388 */ /* 0x0005e80000000800 */
[----:B------:R3:W-:Y:S04]  /*cde0*/  STS [R13+0xc000], R3 ;  /* 0x00c000030d007388 */ /* 0x0007e80000000800 */
[----:B------:R4:W-:Y:S01]  /*cdf0*/  STS [R13+0xc400], R2 ;  /* 0x00c400020d007388 */ /* 0x0009e20000000800 */
[----:B-1----:R-:W-:-:S05]  /*ce00*/  F2FP.PACK_AB R0, R101, R100 ;  /* 0x000000646500723e */ /* 0x002fca00000000ff */
[----:B------:R1:W-:Y:S01]  /*ce10*/  STS [R12+0xc000], R0 ;  /* 0x00c000000c007388 */ /* 0x0003e20000000800 */
[----:B--2---:R-:W-:Y:S02]  /*ce20*/  F2FP.PACK_AB R4, R105, R104 ;  /* 0x000000686904723e */ /* 0x004fe400000000ff */
[----:B---3--:R-:W-:Y:S02]  /*ce30*/  F2FP.PACK_AB R3, R107, R106 ;  /* 0x0000006a6b03723e */ /* 0x008fe400000000ff */
[----:B----4-:R-:W-:-:S03]  /*ce40*/  F2FP.PACK_AB R2, R115, R114 ;  /* 0x000000727302723e */ /* 0x010fc600000000ff */
[----:B------:R2:W-:Y:S04]  /*ce50*/  STS [R12+0xc400], R3 ;  /* 0x00c400030c007388 */ /* 0x0005e80000000800 */
[----:B------:R3:W-:Y:S01]  /*ce60*/  STS [R11+0xc000], R4 ;  /* 0x00c000040b007388 */ /* 0x0007e20000000800 */
[----:B-1----:R-:W-:-:S05]  /*ce70*/  F2FP.PACK_AB R0, R111, R110 ;  /* 0x0000006e6f00723e */ /* 0x002fca00000000ff */
[----:B------:R1:W-:Y:S01]  /*ce80*/  STS [R11+0xc400], R0 ;  /* 0x00c400000b007388 */ /* 0x0003e20000000800 */
[----:B--2---:R-:W-:-:S05]  /*ce90*/  F2FP.PACK_AB R3, R109, R108 ;  /* 0x0000006c6d03723e */ /* 0x004fca00000000ff */
[----:B------:R2:W-:Y:S01]  /*cea0*/  STS [R9+0xc000], R3 ;  /* 0x00c0000309007388 */ /* 0x0005e20000000800 */
[----:B---3--:R-:W-:-:S03]  /*ceb0*/  F2FP.PACK_AB R4, R119, R118 ;  /* 0x000000767704723e */ /* 0x008fc600000000ff */
[----:B------:R3:W-:Y:S01]  /*cec0*/  STS [R9+0xc400], R2 ;  /* 0x00c4000209007388 */ /* 0x0007e20000000800 */
[----:B-1----:R-:W-:-:S05]  /*ced0*/  F2FP.PACK_AB R0, R189, R188 ;  /* 0x000000bcbd00723e */ /* 0x002fca00000000ff */
[----:B------:R1:W-:Y:S04]  /*cee0*/  STS [R7+0xc000], R0 ;  /* 0x00c0000007007388 */ /* 0x0003e80000000800 */
[----:B------:R4:W-:Y:S01]  /*cef0*/  STS [R7+0xc400], R4 ;  /* 0x00c4000407007388 */ /* 0x0009e20000000800 */
[----:B--2---:R-:W-:Y:S02]  /*cf00*/  F2FP.PACK_AB R3, R91, R90 ;  /* 0x0000005a5b03723e */ /* 0x004fe400000000ff */
[----:B---3--:R-:W-:Y:S01]  /*cf10*/  F2FP.PACK_AB R2, R113, R112 ;  /* 0x000000707102723e */ /* 0x008fe200000000ff */
[----:B------:R-:W2:Y:S01]  /*cf20*/  LDL.LU R9, [R1+0x88] ;  /* 0x0000880001097983 */ /* 0x000ea20000300800 */
[----:B------:R-:W-:Y:S01]  /*cf30*/  ISETP.NE.U32.AND P0, PT, RZ, c[0x0][0x508], PT ;  /* 0x00014200ff007a0c */ /* 0x000fe20003f05070 */
[----:B------:R-:W-:-:S03]  /*cf40*/  IMAD.MOV.U32 R15, RZ, RZ, c[0x0][0x388] ;  /* 0x0000e200ff0f7624 */ /* 0x000fc600078e00ff */
[----:B------:R-:W-:Y:S02]  /*cf50*/  ISETP.NE.AND.EX P1, PT, RZ, c[0x0][0x50c], PT, P0 ;  /* 0x00014300ff007a0c */ /* 0x000fe40003f25300 */
[----:B-1----:R-:W-:Y:S01]  /*cf60*/  F2FP.PACK_AB R0, R187, R186 ;  /* 0x000000babb00723e */ /* 0x002fe200000000ff */
[----:B----4-:R-:W-:-:S04]  /*cf70*/  IMAD.MOV.U32 R4, RZ, RZ, 0x4 ;  /* 0x00000004ff047424 */ /* 0x010fc800078e00ff */
[----:B------:R1:W-:Y:S01]  /*cf80*/  STS [R6+0xc000], R0 ;  /* 0x00c0000006007388 */ /* 0x0003e20000000800 */
[----:B------:R-:W-:-:S03]  /*cf90*/  SHF.R.S32.HI R7, RZ, 0x1f, R8 ;  /* 0x0000001fff077819 */ /* 0x000fc60000011408 */
[----:B------:R3:W-:Y:S04]  /*cfa0*/  STS [R6+0xc400], R3 ;  /* 0x00c4000306007388 */ /* 0x0007e80000000800 */
[----:B------:R4:W-:Y:S01]  /*cfb0*/  STS [R5+0xc000], R2 ;  /* 0x00c0000205007388 */ /* 0x0009e20000000800 */
[----:B-1----:R-:W-:Y:S02]  /*cfc0*/  F2FP.PACK_AB R0, R87, R86 ;  /* 0x000000565700723e */ /* 0x002fe400000000ff */
[----:B---3--:R-:W-:-:S03]  /*cfd0*/  F2FP.PACK_AB R3, R77, R76 ;  /* 0x0000004c4d03723e */ /* 0x008fc600000000ff */
[----:B------:R1:W-:Y:S01]  /*cfe0*/  STS [R5+0xc400], R0 ;  /* 0x00c4000005007388 */ /* 0x0003e20000000800 */
[----:B------:R-:W-:Y:S02]  /*cff0*/  F2FP.PACK_AB R6, R79, R78 ;  /* 0x0000004e4f06723e */ /* 0x000fe400000000ff */
[C---:B----4-:R-:W-:Y:S01]  /*d000*/  @P1 LEA R2, P0, R8.reuse, c[0x0][0x508], 0x2 ;  /* 0x0001420008021a11 */ /* 0x050fe200078010ff */
[----:B------:R3:W-:Y:S04]  /*d010*/  STS [R10+0xc000], R3 ;  /* 0x00c000030a007388 */ /* 0x0007e80000000800 */
[----:B------:R4:W-:Y:S01]  /*d020*/  STS [R10+0xc400], R6 ;  /* 0x00c400060a007388 */ /* 0x0009e20000000800 */
[----:B-1----:R-:W-:Y:S02]  /*d030*/  IMAD.MOV.U32 R0, RZ, RZ, RZ ;  /* 0x000000ffff007224 */ /* 0x002fe400078e00ff */
[C---:B------:R-:W-:Y:S01]  /*d040*/  IMAD.WIDE R4, R8.reuse, R4, c[0x0][0x500] ;  /* 0x0001400008047625 */ /* 0x040fe200078e0204 */
[----:B------:R-:W-:Y:S01]  /*d050*/  BAR.SYNC.DEFER_BLOCKING 0x1, 0x100 ;  /* 0x0044000000007b1d */ /* 0x000fe20000010000 */
[----:B---3--:R-:W-:-:S05]  /*d060*/  @P1 LEA.HI.X R3, R8, c[0x0][0x50c], R7, 0x2, P0 ;  /* 0x0001430008031a11 */ /* 0x008fca00000f1407 */
[----:B------:R4:W5:Y:S04]  /*d070*/  @P2 LDG.E R0, [R4.64] ;  /* 0x0000000604002981 */ /* 0x000968000c1e1900 */
[----:B------:R1:W5:Y:S01]  /*d080*/  @P1 LDG.E R15, [R2.64] ;  /* 0x00000006020f1981 */ /* 0x000362000c1e1900 */
[----:B--2---:R-:W-:-:S04]  /*d090*/  ISETP.NE.AND P0, PT, R9, RZ, PT ;  /* 0x000000ff0900720c */ /* 0x004fc80003f05270 */
[----:B-1----:R-:W-:Y:S01]  /*d0a0*/  SEL R3, R9, c[0x0][0x3d4], P0 ;  /* 0x0000f50009037a07 */ /* 0x002fe20000000000 */
[----:B------:R-:W-:Y:S05]  /*d0b0*/  @P1 BRA `(.L_x_895) ;  /* 0x0000004000001947 */ /* 0x000fea0003800000 */
[----:B----4-:R-:W-:Y:S05]  /*d0c0*/  @!P2 BRA `(.L_x_895) ;  /* 0x000000300000a947 */ /* 0x010fea0003800000 */
[----:B------:R1:W2:Y:S04]  /*d0d0*/  LDG.E R2, [R4.64] ;  /* 0x0000000604027981 */ /* 0x0002a8000c1e1900 */
[----:B-1----:R-:W2:Y:S02]  /*d0e0*/  LDG.E R4, [R4.64+0x4] ;  /* 0x0000040604047981 */ /* 0x002ea4000c1e1900 */
[----:B--2--5:R-:W-:Y:S02]  /*d0f0*/  IADD3 R15, -R2, R4, RZ ;  /* 0x00000004020f7210 */ /* 0x024fe40007ffe1ff */
.L_x_895:
[----:B----4-:R-:W2:Y:S04]  /*d100*/  LDL R6, [R1+0xc8] ;  /* 0x0000c80001067983 */ /* 0x010ea80000100800 */
[----:B------:R-:W2:Y:S04]  /*d110*/  LDL R123, [R1+0x84] ;  /* 0x00008400017b7983 */ /* 0x000ea80000100800 */
[----:B------:R-:W3:Y:S04]  /*d120*/  LDL R22, [R1+0x98] ;  /* 0x0000980001167983 */ /* 0x000ee80000100800 */
[----:B------:R-:W4:Y:S04]  /*d130*/  LDL R23, [R1+0xc4] ;  /* 0x0000c40001177983 */ /* 0x000f280000100800 */
[----:B------:R-:W4:Y:S01]  /*d140*/  LDL R24, [R1+0xd0] ;  /* 0x0000d00001187983 */ /* 0x000f220000100800 */
[----:B------:R-:W-:Y:S01]  /*d150*/  IMAD.MOV.U32 R10, RZ, RZ, 0x368 ;  /* 0x00000368ff0a7424 */ /* 0x000fe200078e00ff */
[----:B------:R-:W-:-:S04]  /*d160*/  ISETP.GT.AND P2, PT, R3, 0x1, PT ;  /* 0x000000010300780c */ /* 0x000fc80003f44270 */
[----:B------:R-:W-:-:S04]  /*d170*/  SEL R10, R10, 0x328, P2 ;  /* 0x000003280a0a7807 */ /* 0x000fc80001000000 */
[----:B------:R-:W1:Y:S08]  /*d180*/  LDC.64 R4, c[0x0][R10+0x170] ;  /* 0x00005c000a047b82 */ /* 0x000e700000000a00 */
[----:B------:R-:W3:Y:S08]  /*d190*/  LDC.64 R12, c[0x0][R10+0x168] ;  /* 0x00005a000a0c7b82 */ /* 0x000ef00000000a00 */
[----:B------:R1:W2:Y:S08]  /*d1a0*/  LDC.64 R16, c[0x0][R10+0x178] ;  /* 0x00005e000a107b82 */ /* 0x0002b00000000a00 */
[----:B------:R1:W2:Y:S01]  /*d1b0*/  LDC.64 R18, c[0x0][R10+0x160] ;  /* 0x000058000a127b82 */ /* 0x0002a20000000a00 */
[----:B------:R-:W-:Y:S01]  /*d1c0*/  IMAD.MOV.U32 R2, RZ, RZ, c[0x0][0x4e8] ;  /* 0x00013a00ff027624 */ /* 0x000fe200078e00ff */
[----:B------:R-:W-:-:S04]  /*d1d0*/  ISETP.NE.U32.AND P0, PT, RZ, c[0x0][0x500], PT ;  /* 0x00014000ff007a0c */ /* 0x000fc80003f05070 */
[----:B------:R-:W-:Y:S02]  /*d1e0*/  ISETP.NE.AND P3, PT, R2, 0x1, PT ;  /* 0x000000010200780c */ /* 0x000fe40003f65270 */
[----:B------:R-:W-:-:S04]  /*d1f0*/  ISETP.NE.AND.EX P0, PT, RZ, c[0x0][0x504], PT, P0 ;  /* 0x00014100ff007a0c */ /* 0x000fc80003f05300 */
[----:B------:R-:W-:Y:S02]  /*d200*/  SEL R8, R8, RZ, !P0 ;  /* 0x000000ff08087207 */ /* 0x000fe40004000000 */
[----:B------:R-:W-:Y:S01]  /*d210*/  SEL R7, R7, RZ, !P0 ;  /* 0x000000ff07077207 */ /* 0x000fe20004000000 */
[----:B------:R-:W2:Y:S02]  /*d220*/  S2R R25, SR_TID.X ;  /* 0x0000000000197919 */ /* 0x000ea40000002100 */
[----:B-1----:R-:W-:-:S04]  /*d230*/  IMAD R2, R5, R8, RZ ;  /* 0x0000000805027224 */ /* 0x002fc800078e02ff */
[C---:B------:R-:W-:Y:S02]  /*d240*/  IMAD R11, R4.reuse, R7, R2 ;  /* 0x00000007040b7224 */ /* 0x040fe400078e0202 */
[----:B------:R-:W-:-:S04]  /*d250*/  IMAD.WIDE.U32 R4, R4, R8, RZ ;  /* 0x0000000804047225 */ /* 0x000fc800078e00ff */
[----:B--2---:R-:W-:-:S04]  /*d260*/  IMAD.IADD R9, R6, 0x1, R123 ;  /* 0x0000000106097824 */ /* 0x004fc800078e027b */
        /* <DEDUP_REMOVED lines=28> */
[C---:B------:R-:W-:Y:S02]  /*d430*/  LEA R4, P0, R2.reuse, R4, 0x2 ;  /* 0x0000000402047211 */ /* 0x040fe400078010ff */
        /* <DEDUP_REMOVED lines=21> */
[----:B------:R-:W2:Y:S04]  /*d590*/  LDL R11, [R1+0x18] ;  /* 0x00001800010b7983 */ /* 0x000ea80000100800 */
[----:B------:R-:W3:Y:S01]  /*d5a0*/  S2R R24, SR_TID.X ;  /* 0x0000000000187919 */ /* 0x000ee20000002100 */
[----:B------:R-:W-:Y:S02]  /*d5b0*/  IMAD R10, R10, c[0x0][0x3a0], RZ ;  /* 0x0000e8000a0a7a24 */ /* 0x000fe400078e02ff */
[----:B------:R-:W-:-:S04]  /*d5c0*/  IMAD.WIDE.U32 R2, R0, c[0x0][0x3a0], RZ ;  /* 0x0000e80000027a25 */ /* 0x000fc800078e00ff */
[----:B------:R-:W-:Y:S01]  /*d5d0*/  IMAD R0, R0, c[0x0][0x3a4], R10 ;  /* 0x0000e90000007a24 */ /* 0x000fe200078e020a */
[--C-:B---3--:R-:W-:Y:S02]  /*d5e0*/  SHF.R.S32.HI R23, RZ, 0x1f, R24.reuse ;  /* 0x0000001fff177819 */ /* 0x108fe40000011418 */
[----:B------:R-:W-:Y:S02]  /*d5f0*/  SHF.R.S32.HI R122, RZ, 0x1f, R24 ;  /* 0x0000001fff7a7819 */ /* 0x000fe40000011418 */
[-C--:B------:R-:W-:Y:S02]  /*d600*/  LEA.HI R23, R23, R24.reuse, RZ, 0x3 ;  /* 0x0000001817177211 */ /* 0x080fe400078f18ff */
[----:B------:R-:W-:Y:S02]  /*d610*/  LEA.HI R122, R122, R24, RZ, 0x3 ;  /* 0x000000187a7a7211 */ /* 0x000fe400078f18ff */
[----:B------:R-:W-:Y:S02]  /*d620*/  LOP3.LUT R23, R23, 0xfffffff8, RZ, 0xc0, !PT ;  /* 0xfffffff817177812 */ /* 0x000fe400078ec0ff */
[----:B------:R-:W-:-:S02]  /*d630*/  SHF.R.S32.HI R122, RZ, 0x3, R122 ;  /* 0x00000003ff7a7819 */ /* 0x000fc4000001147a */
[----:B------:R-:W-:-:S04]  /*d640*/  IADD3 R23, -R23, R24, RZ ;  /* 0x0000001817177210 */ /* 0x000fc80007ffe1ff */
[----:B-1----:R-:W-:Y:S01]  /*d650*/  LEA R4, R23, R122, 0x5 ;  /* 0x0000007a17047211 */ /* 0x002fe200078e28ff */
[----:B------:R-:W-:-:S03]  /*d660*/  IMAD.IADD R3, R3, 0x1, R0 ;  /* 0x0000000103037824 */ /* 0x000fc600078e0200 */
[----:B------:R-:W-:Y:S01]  /*d670*/  IADD3 R4, R123, R4, RZ ;  /* 0x000000047b047210 */ /* 0x000fe20007ffe0ff */
[----:B------:R-:W-:Y:S01]  /*d680*/  IMAD.WIDE.U32 R2, R22, c[0x0][0x3e8], R2 ;  /* 0x0000fa0016027a25 */ /* 0x000fe200078e0002 */
[----:B------:R-:W-:-:S03]  /*d690*/  SHF.R.S32.HI R5, RZ, 0x1f, R8 ;  /* 0x0000001fff057819 */ /* 0x000fc60000011408 */
[----:B------:R-:W-:-:S04]  /*d6a0*/  @P3 IMAD.HI.U32 R6, R4, c[0x0][0x4ec], RZ ;  /* 0x00013b0004063a27 */ /* 0x000fc800078e00ff */
[----:B------:R-:W-:Y:S02]  /*d6b0*/  IMAD R5, R5, c[0x0][0x3f0], RZ ;  /* 0x0000fc0005057a24 */ /* 0x000fe400078e02ff */
        /* <DEDUP_REMOVED lines=39> */
.L_x_958:
[----:B------:R-:W-:Y:S05]  /*d930*/  BRA.DIV ~URZ, `(.L_x_898) ;  /* 0x000044527f007947 */ /* 0x000fea000b800000 */
[----:B------:R4:W2:Y:S02]  /*d940*/  SHFL.IDX PT, R0, R15, RZ, 0x181f ;  /* 0x00181fff0f007589 */ /* 0x0008a400000e0000 */
.L_x_959:
[----:B------:R-:W5:Y:S01]  /*d950*/  LDL.64 R2, [R1+0x70] ;  /* 0x0000700001027983 */ /* 0x000f620000100a00 */
[----:B------:R-:W-:Y:S01]  /*d960*/  ISETP.GE.AND P0, PT, R11, R13, PT ;  /* 0x0000000d0b00720c */ /* 0x000fe20003f06270 */
[----:B------:R-:W-:Y:S01]  /*d970*/  BSSY B0, `(.L_x_899) ;  /* 0x0000018000007945 */ /* 0x000fe20003800000 */
[----:B------:R-:W-:-:S02]  /*d980*/  SHF.R.S32.HI R17, RZ, 0x1f, R14 ;  /* 0x0000001fff117819 */ /* 0x000fc4000001140e */
[----:B-----5:R-:W-:-:S09]  /*d990*/  SHF.R.S32.HI R16, RZ, 0x1f, R2 ;  /* 0x0000001fff107819 */ /* 0x020fd20000011402 */
[----:B------:R-:W-:Y:S05]  /*d9a0*/  @P0 BRA `(.L_x_900) ;  /* 0x0000014000000947 */ /* 0x000fea0003800000 */
[----:B------:R-:W5:Y:S04]  /*d9b0*/  LDL R84, [R1+0x7c] ;  /* 0x00007c0001547983 */ /* 0x000f680000100800 */
[----:B----4-:R-:W4:Y:S04]  /*d9c0*/  LDL R18, [R1+0x90] ;  /* 0x0000900001127983 */ /* 0x010f280000100800 */
[----:B---3--:R-:W3:Y:S04]  /*d9d0*/  LDL R85, [R1+0xa0] ;  /* 0x0000a00001557983 */ /* 0x008ee80000100800 */
[----:B--2---:R-:W2:Y:S01]  /*d9e0*/  LDL R19, [R1+0x9c] ;  /* 0x00009c0001137983 */ /* 0x004ea20000100800 */
[----:B------:R-:W-:-:S02]  /*d9f0*/  ISETP.GE.AND P3, PT, R2, c[0x0][0x3c8], PT ;  /* 0x0000f20002007a0c */ /* 0x000fc40003f66270 */
[----:B------:R-:W-:-:S11]  /*da00*/  ISETP.GE.AND P2, PT, R14, c[0x0][0x3c8], PT ;  /* 0x0000f2000e007a0c */ /* 0x000fd60003f46270 */
[-C--:B------:R-:W-:Y:S02]  /*da10*/  @!P3 LEA R8, P4, R2, R0.reuse, 0x1 ;  /* 0x000000000208b211 */ /* 0x080fe400078808ff */
[----:B------:R-:W-:Y:S02]  /*da20*/  @!P2 LEA R6, P6, R14, R0, 0x1 ;  /* 0x000000000e06a211 */ /* 0x000fe400078c08ff */
[-C--:B------:R-:W-:Y:S02]  /*da30*/  @!P3 LEA.HI.X R9, R2, R10.reuse, R16, 0x1, P4 ;  /* 0x0000000a0209b211 */ /* 0x080fe400020f0c10 */
[----:B------:R-:W-:-:S03]  /*da40*/  @!P2 LEA.HI.X R7, R14, R10, R17, 0x1, P6 ;  /* 0x0000000a0e07a211 */ /* 0x000fc600030f0c11 */
[----:B-1----:R1:W-:Y:S04]  /*da50*/  @!P3 ST.E.128 [R8.64], R32 ;  /* 0x000000200800b985 */ /* 0x0023e8000c101d06 */
[----:B------:R1:W-:Y:S01]  /*da60*/  @!P2 ST.E.128 [R6.64], R28 ;  /* 0x0000001c0600a985 */ /* 0x0003e2000c101d06 */
[----:B-----5:R-:W-:Y:S02]  /*da70*/  ISETP.GE.AND P1, PT, R84, c[0x0][0x3c8], PT ;  /* 0x0000f20054007a0c */ /* 0x020fe40003f26270 */
[----:B----4-:R-:W-:-:S11]  /*da80*/  ISETP.GE.AND P0, PT, R18, c[0x0][0x3c8], PT ;  /* 0x0000f20012007a0c */ /* 0x010fd60003f06270 */
[-C--:B------:R-:W-:Y:S02]  /*da90*/  @!P1 LEA R4, P5, R84, R0.reuse, 0x1 ;  /* 0x0000000054049211 */ /* 0x080fe400078a08ff */
[----:B------:R-:W-:Y:S02]  /*daa0*/  @!P0 LEA R2, P4, R18, R0, 0x1 ;  /* 0x0000000012028211 */ /* 0x000fe400078808ff */
[-C--:B---3--:R-:W-:Y:S02]  /*dab0*/  @!P1 LEA.HI.X R5, R84, R10.reuse, R85, 0x1, P5 ;  /* 0x0000000a54059211 */ /* 0x088fe400028f0c55 */
[----:B--2---:R-:W-:-:S03]  /*dac0*/  @!P0 LEA.HI.X R3, R18, R10, R19, 0x1, P4 ;  /* 0x0000000a12038211 */ /* 0x004fc600020f0c13 */
[----:B------:R1:W-:Y:S04]  /*dad0*/  @!P1 ST.E.128 [R4.64], R24 ;  /* 0x0000001804009985 */ /* 0x0003e8000c101d06 */
[----:B------:R1:W-:Y:S02]  /*dae0*/  @!P0 ST.E.128 [R2.64], R20 ;  /* 0x0000001402008985 */ /* 0x0003e4000c101d06 */
.L_x_900:
[----:B------:R-:W-:Y:S05]  /*daf0*/  BSYNC B0 ;  /* 0x0000000000007941 */ /* 0x000fea0003800000 */
.L_x_899:
[----:B------:R-:W-:Y:S05]  /*db00*/  BRA.DIV ~URZ, `(.L_x_901) ;  /* 0x000042e27f007947 */ /* 0x000fea000b800000 */
[----:B---3--:R3:W4:Y:S04]  /*db10*/  SHFL.IDX PT, R10, R12, 0x1, 0x181f ;  /* 0x00381f000c0a7f89 */ /* 0x00872800000e0000 */
[----:B--2---:R3:W2:Y:S02]  /*db20*/  SHFL.IDX PT, R0, R15, 0x1, 0x181f ;  /* 0x00381f000f007f89 */ /* 0x0046a400000e0000 */
.L_x_960:
[----:B-1----:R-:W-:Y:S01]  /*db30*/  IADD3 R2, R11, 0x20, RZ ;  /* 0x000000200b027810 */ /* 0x002fe20007ffe0ff */
[----:B------:R-:W-:Y:S03]  /*db40*/  BSSY B0, `(.L_x_902) ;  /* 0x0000018000007945 */ /* 0x000fe60003800000 */
[----:B------:R-:W-:-:S13]  /*db50*/  ISETP.GE.AND P0, PT, R2, R13, PT ;  /* 0x0000000d0200720c */ /* 0x000fda0003f06270 */
[----:B------:R-:W-:Y:S05]  /*db60*/  @P0 BRA `(.L_x_903) ;  /* 0x0000015000000947 */ /* 0x000fea0003800000 */
[----:B------:R-:W5:Y:S04]  /*db70*/  LDL.64 R22, [R1+0x70] ;  /* 0x0000700001167983 */ /* 0x000f680000100a00 */
[----:B---3--:R-:W3:Y:S04]  /*db80*/  LDL R20, [R1+0x7c] ;  /* 0x00007c0001147983 */ /* 0x008ee80000100800 */
[----:B----4-:R-:W4:Y:S04]  /*db90*/  LDL R18, [R1+0x90] ;  /* 0x0000900001127983 */ /* 0x010f280000100800 */
[----:B--2---:R-:W2:Y:S04]  /*dba0*/  LDL R21, [R1+0xa0] ;  /* 0x0000a00001157983 */ /* 0x004ea80000100800 */
[----:B------:R-:W2:Y:S01]  /*dbb0*/  LDL R19, [R1+0x9c] ;  /* 0x00009c0001137983 */ /* 0x000ea20000100800 */
[----:B------:R-:W-:-:S13]  /*dbc0*/  ISETP.GE.AND P2, PT, R14, c[0x0][0x3c8], PT ;  /* 0x0000f2000e007a0c */ /* 0x000fda0003f46270 */
[----:B------:R-:W-:-:S04]  /*dbd0*/  @!P2 LEA R6, P6, R14, R0, 0x1 ;  /* 0x000000000e06a211 */ /* 0x000fc800078c08ff */
[----:B------:R-:W-:Y:S02]  /*dbe0*/  @!P2 LEA.HI.X R7, R14, R10, R17, 0x1, P6 ;  /* 0x0000000a0e07a211 */ /* 0x000fe400030f0c11 */
[----:B-----5:R-:W-:Y:S02]  /*dbf0*/  ISETP.GE.AND P3, PT, R22, c[0x0][0x3c8], PT ;  /* 0x0000f20016007a0c */ /* 0x020fe40003f66270 */
[----:B---3--:R-:W-:Y:S02]  /*dc00*/  ISETP.GE.AND P1, PT, R20, c[0x0][0x3c8], PT ;  /* 0x0000f20014007a0c */ /* 0x008fe40003f26270 */
[----:B----4-:R-:W-:-:S09]  /*dc10*/  ISETP.GE.AND P0, PT, R18, c[0x0][0x3c8], PT ;  /* 0x0000f20012007a0c */ /* 0x010fd20003f06270 */
[-C--:B------:R-:W-:Y:S02]  /*dc20*/  @!P3 LEA R8, P4, R22, R0.reuse, 0x1 ;  /* 0x000000001608b211 */ /* 0x080fe400078808ff */
[----:B------:R-:W-:Y:S02]  /*dc30*/  @!P1 LEA R4, P5, R20, R0, 0x1 ;  /* 0x0000000014049211 */ /* 0x000fe400078a08ff */
[----:B------:R-:W-:Y:S02]  /*dc40*/  @!P3 LEA.HI.X R9, R22, R10, R16, 0x1, P4 ;  /* 0x0000000a1609b211 */ /* 0x000fe400020f0c10 */
[----:B------:R-:W-:Y:S02]  /*dc50*/  @!P0 LEA R2, P4, R18, R0, 0x1 ;  /* 0x0000000012028211 */ /* 0x000fe400078808ff */
[-C--:B--2---:R-:W-:Y:S02]  /*dc60*/  @!P1 LEA.HI.X R5, R20, R10.reuse, R21, 0x1, P5 ;  /* 0x0000000a14059211 */ /* 0x084fe400028f0c15 */
[----:B------:R-:W-:Y:S01]  /*dc70*/  @!P0 LEA.HI.X R3, R18, R10, R19, 0x1, P4 ;  /* 0x0000000a12038211 */ /* 0x000fe200020f0c13 */
[----:B------:R1:W-:Y:S04]  /*dc80*/  @!P3 ST.E.128 [R8.64], R48 ;  /* 0x000000300800b985 */ /* 0x0003e8000c101d06 */
[----:B------:R1:W-:Y:S04]  /*dc90*/  @!P2 ST.E.128 [R6.64], R44 ;  /* 0x0000002c0600a985 */ /* 0x0003e8000c101d06 */
[----:B------:R1:W-:Y:S04]  /*dca0*/  @!P1 ST.E.128 [R4.64], R40 ;  /* 0x0000002804009985 */ /* 0x0003e8000c101d06 */
[----:B------:R1:W-:Y:S02]  /*dcb0*/  @!P0 ST.E.128 [R2.64], R36 ;  /* 0x0000002402008985 */ /* 0x0003e4000c101d06 */
.L_x_903:
[----:B------:R-:W-:Y:S05]  /*dcc0*/  BSYNC B0 ;  /* 0x0000000000007941 */ /* 0x000fea0003800000 */
.L_x_902:
[----:B------:R-:W-:Y:S05]  /*dcd0*/  BRA.DIV ~URZ, `(.L_x_904) ;  /* 0x000041d27f007947 */ /* 0x000fea000b800000 */
[----:B----4-:R4:W1:Y:S02]  /*dce0*/  SHFL.IDX PT, R10, R12, 0x2, 0x181f ;  /* 0x00581f000c0a7f89 */ /* 0x01086400000e0000 */
.L_x_961:
[----:B------:R-:W-:Y:S05]  /*dcf0*/  BRA.DIV ~URZ, `(.L_x_905) ;  /* 0x000042227f007947 */ /* 0x000fea000b800000 */
[----:B--2---:R2:W3:Y:S02]  /*dd00*/  SHFL.IDX PT, R0, R15, 0x2, 0x181f ;  /* 0x00581f000f007f89 */ /* 0x0044e400000e0000 */
.L_x_962:
        /* <DEDUP_REMOVED lines=8> */
[----:B------:R-:W3:Y:S01]  /*dd90*/  LDL R19, [R1+0x9c] ;  /* 0x00009c0001137983 */ /* 0x000ee20000100800 */
[----:B------:R-:W-:-:S13]  /*dda0*/  ISETP.GE.AND P2, PT, R14, c[0x0][0x3c8], PT ;  /* 0x0000f2000e007a0c */ /* 0x000fda0003f46270 */
[----:B------:R-:W-:-:S04]  /*ddb0*/  @!P2 LEA R6, P6, R14, R0, 0x1 ;  /* 0x000000000e06a211 */ /* 0x000fc800078c08ff */
[----:B------:R-:W-:Y:S02]  /*ddc0*/  @!P2 LEA.HI.X R7, R14, R10, R17, 0x1, P6 ;  /* 0x0000000a0e07a211 */ /* 0x000fe400030f0c11 */
[----:B-----5:R-:W-:Y:S02]  /*ddd0*/  ISETP.GE.AND P3, PT, R22, c[0x0][0x3c8], PT ;  /* 0x0000f20016007a0c */ /* 0x020fe40003f66270 */
[----:B--2---:R-:W-:Y:S02]  /*dde0*/  ISETP.GE.AND P1, PT, R20, c[0x0][0x3c8], PT ;  /* 0x0000f20014007a0c */ /* 0x004fe40003f26270 */
[----:B----4-:R-:W-:-:S09]  /*ddf0*/  ISETP.GE.AND P0, PT, R18, c[0x0][0x3c8], PT ;  /* 0x0000f20012007a0c */ /* 0x010fd20003f06270 */
[-C--:B------:R-:W-:Y:S02]  /*de00*/  @!P3 LEA R8, P4, R22, R0.reuse, 0x1 ;  /* 0x000000001608b211 */ /* 0x080fe400078808ff */
[----:B------:R-:W-:Y:S02]  /*de10*/  @!P1 LEA R4, P5, R20, R0, 0x1 ;  /* 0x0000000014049211 */ /* 0x000fe400078a08ff */
[----:B------:R-:W-:Y:S02]  /*de20*/  @!P3 LEA.HI.X R9, R22, R10, R16, 0x1, P4 ;  /* 0x0000000a1609b211 */ /* 0x000fe400020f0c10 */
[----:B------:R-:W-:Y:S02]  /*de30*/  @!P0 LEA R2, P4, R18, R0, 0x1 ;  /* 0x0000000012028211 */ /* 0x000fe400078808ff */
[-C--:B---3--:R-:W-:Y:S02]  /*de40*/  @!P1 LEA.HI.X R5, R20, R10.reuse, R21, 0x1, P5 ;  /* 0x0000000a14059211 */ /* 0x088fe400028f0c15 */
[----:B------:R-:W-:Y:S01]  /*de50*/  @!P0 LEA.HI.X R3, R18, R10, R19, 0x1, P4 ;  /* 0x0000000a12038211 */ /* 0x000fe200020f0c13 */
[----:B------:R1:W-:Y:S04]  /*de60*/  @!P3 ST.E.128 [R8.64], R64 ;  /* 0x000000400800b985 */ /* 0x0003e8000c101d06 */
[----:B------:R1:W-:Y:S04]  /*de70*/  @!P2 ST.E.128 [R6.64], R60 ;  /* 0x0000003c0600a985 */ /* 0x0003e8000c101d06 */
[----:B------:R1:W-:Y:S04]  /*de80*/  @!P1 ST.E.128 [R4.64], R56 ;  /* 0x0000003804009985 */ /* 0x0003e8000c101d06 */
[----:B------:R1:W-:Y:S02]  /*de90*/  @!P0 ST.E.128 [R2.64], R52 ;  /* 0x0000003402008985 */ /* 0x0003e4000c101d06 */
.L_x_907:
[----:B------:R-:W-:Y:S05]  /*dea0*/  BSYNC B0 ;  /* 0x0000000000007941 */ /* 0x000fea0003800000 */
.L_x_906:
[----:B------:R-:W-:Y:S05]  /*deb0*/  BRA.DIV ~URZ, `(.L_x_908) ;  /* 0x000040c27f007947 */ /* 0x000fea000b800000 */
[----:B-1----:R1:W2:Y:S04]  /*dec0*/  SHFL.IDX PT, R8, R12, 0x3, 0x181f ;  /* 0x00781f000c087f89 */ /* 0x0022a800000e0000 */
[----:B---3--:R1:W3:Y:S02]  /*ded0*/  SHFL.IDX PT, R0, R15, 0x3, 0x181f ;  /* 0x00781f000f007f89 */ /* 0x0082e400000e0000 */
.L_x_963:
[----:B------:R-:W-:-:S04]  /*dee0*/  IADD3 R2, R11, 0x60, RZ ;  /* 0x000000600b027810 */ /* 0x000fc80007ffe0ff */
[----:B------:R-:W-:-:S13]  /*def0*/  ISETP.GE.AND P0, PT, R2, R13, PT ;  /* 0x0000000d0200720c */ /* 0x000fda0003f06270 */
[----:B------:R-:W-:Y:S05]  /*df00*/  @P0 BRA `(.L_x_909) ;  /* 0x000027c000000947 */ /* 0x000fea0003800000 */
[----:B------:R-:W5:Y:S04]  /*df10*/  LDL.64 R18, [R1+0x70] ;  /* 0x0000700001127983 */ /* 0x000f680000100a00 */
[----:B----4-:R-:W4:Y:S04]  /*df20*/  LDL R10, [R1+0x7c] ;  /* 0x00007c00010a7983 */ /* 0x010f280000100800 */
[----:B-1-3--:R-:W3:Y:S04]  /*df30*/  LDL R12, [R1+0xa0] ;  /* 0x0000a000010c7983 */ /* 0x00aee80000100800 */
[----:B--2---:R-:W2:Y:S01]  /*df40*/  LDL R9, [R1+0x90] ;  /* 0x0000900001097983 */ /* 0x004ea20000100800 */
[----:B------:R-:W-:-:S13]  /*df50*/  ISETP.GE.AND P1, PT, R14, c[0x0][0x3c8], PT ;  /* 0x0000f2000e007a0c */ /* 0x000fda0003f26270 */
[----:B------:R-:W-:-:S04]  /*df60*/  @!P1 LEA R4, P4, R14, R0, 0x1 ;  /* 0x000000000e049211 */ /* 0x000fc800078808ff */
[----:B------:R-:W-:Y:S02]  /*df70*/  @!P1 LEA.HI.X R5, R14, R8, R17, 0x1, P4 ;  /* 0x000000080e059211 */ /* 0x000fe400020f0c11 */
[----:B-----5:R-:W-:Y:S02]  /*df80*/  ISETP.GE.AND P2, PT, R18, c[0x0][0x3c8], PT ;  /* 0x0000f20012007a0c */ /* 0x020fe40003f46270 */
[----:B----4-:R-:W-:-:S11]  /*df90*/  ISETP.GE.AND P0, PT, R10, c[0x0][0x3c8], PT ;  /* 0x0000f2000a007a0c */ /* 0x010fd60003f06270 */
[-C--:B------:R-:W-:Y:S02]  /*dfa0*/  @!P2 LEA R6, P5, R18, R0.reuse, 0x1 ;  /* 0x000000001206a211 */ /* 0x080fe400078a08ff */
[----:B------:R-:W-:Y:S02]  /*dfb0*/  @!P0 LEA R2, P3, R10, R0, 0x1 ;  /* 0x000000000a028211 */ /* 0x000fe400078608ff */
[-C--:B------:R-:W-:Y:S02]  /*dfc0*/  @!P2 LEA.HI.X R7, R18, R8.reuse, R16, 0x1, P5 ;  /* 0x000000081207a211 */ /* 0x080fe400028f0c10 */
[----:B---3--:R-:W-:-:S03]  /*dfd0*/  @!P0 LEA.HI.X R3, R10, R8, R12, 0x1, P3 ;  /* 0x000000080a038211 */ /* 0x008fc600018f0c0c */
[----:B------:R1:W-:Y:S04]  /*dfe0*/  @!P2 ST.E.128 [R6.64], R76 ;  /* 0x0000004c0600a985 */ /* 0x0003e8000c101d06 */
[----:B------:R1:W-:Y:S04]  /*dff0*/  @!P1 ST.E.128 [R4.64], R72 ;  /* 0x0000004804009985 */ /* 0x0003e8000c101d06 */
[----:B------:R1:W-:Y:S01]  /*e000*/  @!P0 ST.E.128 [R2.64], R68 ;  /* 0x0000004402008985 */ /* 0x0003e2000c101d06 */
[----:B--2---:R-:W-:-:S13]  /*e010*/  ISETP.GE.AND P0, PT, R9, c[0x0][0x3c8], PT ;  /* 0x0000f20009007a0c */ /* 0x004fda0003f06270 */
[----:B------:R-:W-:Y:S05]  /*e020*/  @P0 BRA `(.L_x_909) ;  /* 0x000026a000000947 */ /* 0x000fea0003800000 */
[----:B------:R-:W2:Y:S01]  /*e030*/  LDL R10, [R1+0x9c] ;  /* 0x00009c00010a7983 */ /* 0x000ea20000100800 */
[----:B-1----:R-:W-:-:S04]  /*e040*/  LEA R2, P0, R9, R0, 0x1 ;  /* 0x0000000009027211 */ /* 0x002fc800078008ff */
[----:B--2---:R-:W-:-:S05]  /*e050*/  LEA.HI.X R3, R9, R8, R10, 0x1, P0 ;  /* 0x0000000809037211 */ /* 0x004fca00000f0c0a */
[----:B------:R1:W-:Y:S01]  /*e060*/  ST.E.128 [R2.64], R80 ;  /* 0x0000005002007985 */ /* 0x0003e2000c101d06 */
[----:B------:R-:W-:Y:S05]  /*e070*/  BRA `(.L_x_909) ;  /* 0x0000265000007947 */ /* 0x000fea0003800000 */
.L_x_896:
        /* <DEDUP_REMOVED lines=34> */
.L_x_964:
[----:B------:R-:W-:Y:S05]  /*e2a0*/  BRA.DIV ~URZ, `(.L_x_911) ;  /* 0x00003e027f007947 */ /* 0x000fea000b800000 */
[----:B------:R3:W4:Y:S02]  /*e2b0*/  SHFL.IDX PT, R0, R14, RZ, 0x1c1f ;  /* 0x001c1fff0e007589 */ /* 0x00072400000e0000 */
.L_x_965:
        /* <DEDUP_REMOVED lines=72> */
[----:B--2---:R-:W-:Y:S02]  /*e740*/  @!P0 IMAD.MOV.U32 R3, RZ, RZ, R4 ;  /* 0x000000ffff038224 */ /* 0x004fe400078e0004 */
[C---:B------:R-:W-:Y:S02]  /*e750*/  @!P3 LEA R6, P5, R16.reuse, R0, 0x2 ;  /* 0x000000001006b211 */ /* 0x040fe400078a10ff */
[----:B------:R-:W-:Y:S02]  /*e760*/  @!P0 IMAD.WIDE R2, R5, 0x4, R2 ;  /* 0x0000000405028825 */ /* 0x000fe400078e0202 */
[----:B------:R-:W-:-:S03]  /*e770*/  @!P3 LEA.HI.X R7, R16, R4, R47, 0x2, P5 ;  /* 0x000000041007b211 */ /* 0x000fc600028f142f */
[----:B------:R2:W-:Y:S02]  /*e780*/  @!P0 ST.E.64 [R2.64], R134 ;  /* 0x0000008602008985 */ /* 0x0005e4000c101b06 */
        /* <DEDUP_REMOVED lines=8> */
[----:B----4-:R-:W-:-:S03]  /*e810*/  @!P4 LEA R6, P5, R18, R0, 0x2 ;  /* 0x000000001206c211 */ /* 0x010fc600078a10ff */
[----:B------:R2:W-:Y:S01]  /*e820*/  @!P2 ST.E.64 [R2.64], R144 ;  /* 0x000000900200a985 */ /* 0x0005e2000c101b06 */
[----:B------:R-:W-:Y:S02]  /*e830*/  ISETP.GE.AND P2, PT, R21, c[0x0][0x3c8], PT ;  /* 0x0000f20015007a0c */ /* 0x000fe40003f46270 */
[----:B------:R-:W-:-:S05]  /*e840*/  @!P4 LEA.HI.X R7, R18, R4, R48, 0x2, P5 ;  /* 0x000000041207c211 */ /* 0x000fca00028f1430 */
        /* <DEDUP_REMOVED lines=71> */
[----:B------:R-:W-:Y:S02]  /*ecc0*/  @!P3 LEA.HI.X R7, R36, R4, R66, 0x2, P5 ;  /* 0x000000042407b211 */ /* 0x000fe400028f1442 */
[----:B------:R-:W-:-:S03]  /*ecd0*/  ISETP.GE.AND P5, PT, R40, c[0x0][0x3c8], PT ;  /* 0x0000f20028007a0c */ /* 0x000fc60003fa6270 */
[----:B------:R4:W-:Y:S01]  /*ece0*/  @!P3 ST.E.64 [R6.64], R92 ;  /* 0x0000005c0600b985 */ /* 0x0009e2000c101b06 */
[----:B--2---:R-:W-:-:S04]  /*ecf0*/  @!P2 LEA R2, P0, R37, R0, 0x2 ;  /* 0x000000002502a211 */ /* 0x004fc800078010ff */
[----:B------:R-:W-:Y:S02]  /*ed00*/  @!P2 LEA.HI.X R3, R37, R4, R67, 0x2, P0 ;  /* 0x000000042503a211 */ /* 0x000fe400000f1443 */
[----:B------:R-:W-:-:S03]  /*ed10*/  @!P4 LEA R8, P0, R38, R0, 0x2 ;  /* 0x000000002608c211 */ /* 0x000fc600078010ff */
[----:B------:R2:W-:Y:S01]  /*ed20*/  @!P2 ST.E.64 [R2.64], R96 ;  /* 0x000000600200a985 */ /* 0x0005e2000c101b06 */
[----:B------:R-:W-:Y:S02]  /*ed30*/  @!P4 LEA.HI.X R9, R38, R4, R68, 0x2, P0 ;  /* 0x000000042609c211 */ /* 0x000fe400000f1444 */
[----:B----4-:R-:W-:-:S03]  /*ed40*/  @!P6 LEA R6, P0, R41, R0, 0x2 ;  /* 0x000000002906e211 */ /* 0x010fc600078010ff */
[----:B------:R-:W-:Y:S01]  /*ed50*/  @!P4 ST.E.64 [R8.64], R184 ;  /* 0x000000b80800c985 */ /* 0x000fe2000c101b06 */
[----:B------:R-:W-:Y:S02]  /*ed60*/  ISETP.GE.AND P4, PT, R42, c[0x0][0x3c8], PT ;  /* 0x0000f2002a007a0c */ /* 0x000fe40003f86270 */
[----:B------:R-:W-:Y:S02]  /*ed70*/  @!P6 LEA.HI.X R7, R41, R4, R71, 0x2, P0 ;  /* 0x000000042907e211 */ /* 0x000fe400000f1447 */
[----:B------:R-:W-:Y:S02]  /*ed80*/  ISETP.GE.AND P0, PT, R45, c[0x0][0x3c8], PT ;  /* 0x0000f2002d007a0c */ /* 0x000fe40003f06270 */
[----:B--2---:R-:W-:-:S04]  /*ed90*/  @!P1 LEA R2, P2, R39, R0, 0x2 ;  /* 0x0000000027029211 */ /* 0x004fc800078410ff */
        /* <DEDUP_REMOVED lines=20> */
.L_x_913:
[----:B------:R-:W-:Y:S05]  /*eee0*/  BSYNC B0 ;  /* 0x0000000000007941 */ /* 0x000fea0003800000 */
.L_x_912:
[----:B------:R-:W-:Y:S05]  /*eef0*/  BRA.DIV ~URZ, `(.L_x_914) ;  /* 0x000032127f007947 */ /* 0x000fea000b800000 */
[----:B--2---:R2:W1:Y:S04]  /*ef00*/  SHFL.IDX PT, R4, R12, 0x1, 0x1c1f ;  /* 0x003c1f000c047f89 */ /* 0x00446800000e0000 */
[----:B----4-:R2:W4:Y:S02]  /*ef10*/  SHFL.IDX PT, R0, R14, 0x1, 0x1c1f ;  /* 0x003c1f000e007f89 */ /* 0x01052400000e0000 */
.L_x_966:
        /* <DEDUP_REMOVED lines=19> */
[C---:B------:R-:W-:Y:S02]  /*f050*/  @!P3 LEA R10, P6, R17.reuse, R0, 0x2 ;  /* 0x00000000110ab211 */ /* 0x040fe400078c10ff */
        /* <DEDUP_REMOVED lines=116> */
.L_x_894:
[----:B------:R-:W2:Y:S04]  /*f7a0*/  LDL.LU R7, [R1+0x88] ;  /* 0x0000880001077983 */ /* 0x000ea80000300800 */
[----:B-1----:R-:W3:Y:S01]  /*f7b0*/  LDL R6, [R1+0x94] ;  /* 0x0000940001067983 */ /* 0x002ee20000100800 */
[----:B------:R-:W-:Y:S01]  /*f7c0*/  ISETP.NE.U32.AND P0, PT, RZ, c[0x0][0x508], PT ;  /* 0x00014200ff007a0c */ /* 0x000fe20003f05070 */
[----:B------:R-:W-:Y:S01]  /*f7d0*/  IMAD.MOV.U32 R4, RZ, RZ, 0x4 ;  /* 0x00000004ff047424 */ /* 0x000fe200078e00ff */
[----:B------:R-:W-:Y:S01]  /*f7e0*/  ISETP.NE.U32.AND P2, PT, RZ, c[0x0][0x500], PT ;  /* 0x00014000ff007a0c */ /* 0x000fe20003f45070 */
[----:B------:R-:W-:Y:S01]  /*f7f0*/  IMAD.MOV.U32 R8, RZ, RZ, RZ ;  /* 0x000000ffff087224 */ /* 0x000fe200078e00ff */
[----:B------:R-:W-:Y:S01]  /*f800*/  ISETP.NE.AND.EX P1, PT, RZ, c[0x0][0x50c], PT, P0 ;  /* 0x00014300ff007a0c */ /* 0x000fe20003f25300 */
[----:B------:R-:W-:Y:S01]  /*f810*/  IMAD.MOV.U32 R20, RZ, RZ, c[0x0][0x388] ;  /* 0x0000e200ff147624 */ /* 0x000fe200078e00ff */
[----:B------:R-:W-:-:S02]  /*f820*/  ISETP.NE.AND.EX P2, PT, RZ, c[0x0][0x504], PT, P2 ;  /* 0x00014100ff007a0c */ /* 0x000fc40003f45320 */
[----:B---3--:R-:W-:Y:S01]  /*f830*/  SHF.R.S32.HI R0, RZ, 0x1f, R6 ;  /* 0x0000001fff007819 */ /* 0x008fe20000011406 */
[----:B------:R-:W-:-:S08]  /*f840*/  IMAD.WIDE R4, R6, R4, c[0x0][0x500] ;  /* 0x0001400006047625 */ /* 0x000fd000078e0204 */
[----:B------:R-:W-:-:S04]  /*f850*/  @P1 LEA R2, P0, R6, c[0x0][0x508], 0x2 ;  /* 0x0001420006021a11 */ /* 0x000fc800078010ff */
[----:B------:R-:W-:Y:S01]  /*f860*/  @P1 LEA.HI.X R3, R6, c[0x0][0x50c], R0, 0x2, P0 ;  /* 0x0001430006031a11 */ /* 0x000fe200000f1400 */
[----:B------:R1:W5:Y:S04]  /*f870*/  @P2 LDG.E R8, [R4.64] ;  /* 0x0000000604082981 */ /* 0x000368000c1e1900 */
[----:B------:R1:W5:Y:S01]  /*f880*/  @P1 LDG.E R20, [R2.64] ;  /* 0x0000000602141981 */ /* 0x000362000c1e1900 */
[----:B--2---:R-:W-:-:S04]  /*f890*/  ISETP.NE.AND P0, PT, R7, RZ, PT ;  /* 0x000000ff0700720c */ /* 0x004fc80003f05270 */
[----:B------:R-:W-:Y:S01]  /*f8a0*/  SEL R19, R7, c[0x0][0x3d4], P0 ;  /* 0x0000f50007137a07 */ /* 0x000fe20000000000 */
[----:B------:R-:W-:Y:S05]  /*f8b0*/  @P1 BRA `(.L_x_915) ;  /* 0x0000004000001947 */ /* 0x000fea0003800000 */
[----:B------:R-:W-:Y:S05]  /*f8c0*/  @!P2 BRA `(.L_x_915) ;  /* 0x000000300000a947 */ /* 0x000fea0003800000 */
[----:B-1----:R1:W2:Y:S04]  /*f8d0*/  LDG.E R2, [R4.64] ;  /* 0x0000000604027981 */ /* 0x0022a8000c1e1900 */
[----:B-1----:R-:W2:Y:S02]  /*f8e0*/  LDG.E R4, [R4.64+0x4] ;  /* 0x0000040604047981 */ /* 0x002ea4000c1e1900 */
[----:B--2--5:R-:W-:Y:S02]  /*f8f0*/  IADD3 R20, -R2, R4, RZ ;  /* 0x0000000402147210 */ /* 0x024fe40007ffe1ff */
.L_x_915:
        /* <DEDUP_REMOVED lines=57> */
.L_x_917:
[----:B------:R-:W-:Y:S05]  /*fc90*/  BSYNC B0 ;  /* 0x0000000000007941 */ /* 0x000fea0003800000 */
.L_x_916:
        /* <DEDUP_REMOVED lines=47> */
.L_x_967:
[----:B------:R-:W-:Y:S05]  /*ff90*/  BRA.DIV ~URZ, `(.L_x_919) ;  /* 0x000022a27f007947 */ /* 0x000fea000b800000 */
[----:B------:R3:W4:Y:S02]  /*ffa0*/  SHFL.IDX PT, R0, R15, RZ, 0x181f ;  /* 0x00181fff0f007589 */ /* 0x00072400000e0000 */
.L_x_968:
[----:B------:R-:W5:Y:S01]  /*ffb0*/  LDL.64 R2, [R1+0x70] ;  /* 0x0000700001027983 */ /* 0x000f620000100a00 */
[----:B------:R-:W-:Y:S01]  /*ffc0*/  IMAD R12, R20, c[0x0][0x4e8], RZ ;  /* 0x00013a00140c7a24 */ /* 0x000fe200078e02ff */
[----:B------:R-:W-:Y:S01]  /*ffd0*/  BSSY B0, `(.L_x_920) ;  /* 0x0000019000007945 */ /* 0x000fe20003800000 */
[----:B------:R-:W-:-:S03]  /*ffe0*/  SHF.R.S32.HI R17, RZ, 0x1f, R14 ;  /* 0x0000001fff117819 */ /* 0x000fc6000001140e */
[----:B------:R-:W-:Y:S02]  /*fff0*/  ISETP.GE.AND P0, PT, R13, R12, PT ;  /* 0x0000000c0d00720c */ /* 0x000fe40003f06270 */
[----:B-----5:R-:W-:-:S11]  /*10000*/  SHF.R.S32.HI R16, RZ, 0x1f, R2 ;  /* 0x0000001fff107819 */ /* 0x020fd60000011402 */
[----:B------:R-:W-:Y:S05]  /*10010*/  @P0 BRA `(.L_x_921) ;  /* 0x0000014000000947 */ /* 0x000fea0003800000 */
[----:B------:R-:W5:Y:S04]  /*10020*/  LDL R21, [R1+0x7c] ;  /* 0x00007c0001157983 */ /* 0x000f680000100800 */
[----:B---3--:R-:W3:Y:S04]  /*10030*/  LDL R18, [R1+0x90] ;  /* 0x0000900001127983 */ /* 0x008ee80000100800 */
[----:B----4-:R-:W4:Y:S04]  /*10040*/  LDL R22, [R1+0xa0] ;  /* 0x0000a00001167983 */ /* 0x010f280000100800 */
[----:B--2---:R-:W2:Y:S01]  /*10050*/  LDL R19, [R1+0x9c] ;  /* 0x00009c0001137983 */ /* 0x004ea20000100800 */
[----:B------:R-:W-:-:S02]  /*10060*/  ISETP.GE.AND P3, PT, R2, c[0x0][0x3c8], PT ;  /* 0x0000f20002007a0c */ /* 0x000fc40003f66270 */
[----:B------:R-:W-:-:S11]  /*10070*/  ISETP.GE.AND P2, PT, R14, c[0x0][0x3c8], PT ;  /* 0x0000f2000e007a0c */ /* 0x000fd60003f46270 */
[-C--:B------:R-:W-:Y:S02]  /*10080*/  @!P3 LEA R8, P4, R2, R0.reuse, 0x1 ;  /* 0x000000000208b211 */ /* 0x080fe400078808ff */
[----:B------:R-:W-:Y:S02]  /*10090*/  @!P2 LEA R6, P6, R14, R0, 0x1 ;  /* 0x000000000e06a211 */ /* 0x000fe400078c08ff */
[-C--:B------:R-:W-:Y:S02]  /*100a0*/  @!P3 LEA.HI.X R9, R2, R10.reuse, R16, 0x1, P4 ;  /* 0x0000000a0209b211 */ /* 0x080fe400020f0c10 */
[----:B------:R-:W-:-:S03]  /*100b0*/  @!P2 LEA.HI.X R7, R14, R10, R17, 0x1, P6 ;  /* 0x0000000a0e07a211 */ /* 0x000fc600030f0c11 */
[----:B------:R1:W-:Y:S04]  /*100c0*/  @!P3 ST.E.128 [R8.64], RZ ;  /* 0x000000ff0800b985 */ /* 0x0003e8000c101d06 */
[----:B------:R1:W-:Y:S01]  /*100d0*/  @!P2 ST.E.128 [R6.64], RZ ;  /* 0x000000ff0600a985 */ /* 0x0003e2000c101d06 */
[----:B-----5:R-:W-:Y:S02]  /*100e0*/  ISETP.GE.AND P1, PT, R21, c[0x0][0x3c8], PT ;  /* 0x0000f20015007a0c */ /* 0x020fe40003f26270 */
[----:B---3--:R-:W-:-:S11]  /*100f0*/  ISETP.GE.AND P0, PT, R18, c[0x0][0x3c8], PT ;  /* 0x0000f20012007a0c */ /* 0x008fd60003f06270 */
[CC--:B------:R-:W-:Y:S02]  /*10100*/  @!P1 LEA R4, P5, R21.reuse, R0.reuse, 0x1 ;  /* 0x0000000015049211 */ /* 0x0c0fe400078a08ff */
[C---:B------:R-:W-:Y:S02]  /*10110*/  @!P0 LEA R2, P4, R18.reuse, R0, 0x1 ;  /* 0x0000000012028211 */ /* 0x040fe400078808ff */
[-C--:B----4-:R-:W-:Y:S02]  /*10120*/  @!P1 LEA.HI.X R5, R21, R10.reuse, R22, 0x1, P5 ;  /* 0x0000000a15059211 */ /* 0x090fe400028f0c16 */
[----:B--2---:R-:W-:-:S03]  /*10130*/  @!P0 LEA.HI.X R3, R18, R10, R19, 0x1, P4 ;  /* 0x0000000a12038211 */ /* 0x004fc600020f0c13 */
[----:B------:R1:W-:Y:S04]  /*10140*/  @!P1 ST.E.128 [R4.64], RZ ;  /* 0x000000ff04009985 */ /* 0x0003e8000c101d06 */
[----:B------:R1:W-:Y:S02]  /*10150*/  @!P0 ST.E.128 [R2.64], RZ ;  /* 0x000000ff02008985 */ /* 0x0003e4000c101d06 */
.L_x_921:
[----:B------:R-:W-:Y:S05]  /*10160*/  BSYNC B0 ;  /* 0x0000000000007941 */ /* 0x000fea0003800000 */
.L_x_920:
[----:B------:R-:W-:Y:S05]  /*10170*/  BRA.DIV ~URZ, `(.L_x_922) ;  /* 0x000021227f007947 */ /* 0x000fea000b800000 */
[----:B--2---:R2:W1:Y:S04]  /*10180*/  SHFL.IDX PT, R10, R11, 0x1, 0x181f ;  /* 0x00381f000b0a7f89 */ /* 0x00446800000e0000 */
[----:B----4-:R2:W4:Y:S02]  /*10190*/  SHFL.IDX PT, R0, R15, 0x1, 0x181f ;  /* 0x00381f000f007f89 */ /* 0x01052400000e0000 */
.L_x_969:
[----:B-1----:R-:W-:Y:S01]  /*101a0*/  IADD3 R2, R13, 0x20, RZ ;  /* 0x000000200d027810 */ /* 0x002fe20007ffe0ff */
[----:B------:R-:W-:Y:S03]  /*101b0*/  BSSY B0, `(.L_x_923) ;  /* 0x0000018000007945 */ /* 0x000fe60003800000 */
[----:B------:R-:W-:-:S13]  /*101c0*/  ISETP.GE.AND P0, PT, R2, R12, PT ;  /* 0x0000000c0200720c */ /* 0x000fda0003f06270 */
[----:B------:R-:W-:Y:S05]  /*101d0*/  @P0 BRA `(.L_x_924) ;  /* 0x0000015000000947 */ /* 0x000fea0003800000 */
[----:B------:R-:W5:Y:S04]  /*101e0*/  LDL.64 R22, [R1+0x70] ;  /* 0x0000700001167983 */ /* 0x000f680000100a00 */
[----:B--2---:R-:W2:Y:S04]  /*101f0*/  LDL R20, [R1+0x7c] ;  /* 0x00007c0001147983 */ /* 0x004ea80000100800 */
[----:B---3--:R-:W3:Y:S04]  /*10200*/  LDL R18, [R1+0x90] ;  /* 0x0000900001127983 */ /* 0x008ee80000100800 */
[----:B----4-:R-:W4:Y:S04]  /*10210*/  LDL R21, [R1+0xa0] ;  /* 0x0000a00001157983 */ /* 0x010f280000100800 */
[----:B------:R-:W4:Y:S01]  /*10220*/  LDL R19, [R1+0x9c] ;  /* 0x00009c0001137983 */ /* 0x000f220000100800 */
[----:B------:R-:W-:-:S13]  /*10230*/  ISETP.GE.AND P2, PT, R14, c[0x0][0x3c8], PT ;  /* 0x0000f2000e007a0c */ /* 0x000fda0003f46270 */
[----:B------:R-:W-:-:S04]  /*10240*/  @!P2 LEA R6, P6, R14, R0, 0x1 ;  /* 0x000000000e06a211 */ /* 0x000fc800078c08ff */
[----:B------:R-:W-:Y:S02]  /*10250*/  @!P2 LEA.HI.X R7, R14, R10, R17, 0x1, P6 ;  /* 0x0000000a0e07a211 */ /* 0x000fe400030f0c11 */
[----:B-----5:R-:W-:Y:S02]  /*10260*/  ISETP.GE.AND P3, PT, R22, c[0x0][0x3c8], PT ;  /* 0x0000f20016007a0c */ /* 0x020fe40003f66270 */
        /* <DEDUP_REMOVED lines=8> */
[----:B------:R1:W-:Y:S04]  /*102f0*/  @!P3 ST.E.128 [R8.64], RZ ;  /* 0x000000ff0800b985 */ /* 0x0003e8000c101d06 */
[----:B------:R1:W-:Y:S04]  /*10300*/  @!P2 ST.E.128 [R6.64], RZ ;  /* 0x000000ff0600a985 */ /* 0x0003e8000c101d06 */
[----:B------:R1:W-:Y:S04]  /*10310*/  @!P1 ST.E.128 [R4.64], RZ ;  /* 0x000000ff04009985 */ /* 0x0003e8000c101d06 */
[----:B------:R1:W-:Y:S02]  /*10320*/  @!P0 ST.E.128 [R2.64], RZ ;  /* 0x000000ff02008985 */ /* 0x0003e4000c101d06 */
.L_x_924:
[----:B------:R-:W-:Y:S05]  /*10330*/  BSYNC B0 ;  /* 0x0000000000007941 */ /* 0x000fea0003800000 */
.L_x_923:
[----:B------:R-:W-:Y:S05]  /*10340*/  BRA.DIV ~URZ, `(.L_x_925) ;  /* 0x000020127f007947 */ /* 0x000fea000b800000 */
[----:B------:R1:W2:Y:S02]  /*10350*/  SHFL.IDX PT, R10, R11, 0x2, 0x181f ;  /* 0x00581f000b0a7f89 */ /* 0x0002a400000e0000 */
.L_x_970:
[----:B------:R-:W-:Y:S05]  /*10360*/  BRA.DIV ~URZ, `(.L_x_926) ;  /* 0x000020627f007947 */ /* 0x000fea000b800000 */
[----:B----4-:R4:W1:Y:S02]  /*10370*/  SHFL.IDX PT, R0, R15, 0x2, 0x181f ;  /* 0x00581f000f007f89 */ /* 0x01086400000e0000 */
.L_x_971:
        /* <DEDUP_REMOVED lines=21> */
[----:B------:R1:W-:Y:S04]  /*104d0*/  @!P3 ST.E.128 [R8.64], RZ ;  /* 0x000000ff0800b985 */ /* 0x0003e8000c101d06 */
[----:B------:R1:W-:Y:S04]  /*104e0*/  @!P2 ST.E.128 [R6.64], RZ ;  /* 0x000000ff0600a985 */ /* 0x0003e8000c101d06 */
[----:B------:R1:W-:Y:S04]  /*104f0*/  @!P1 ST.E.128 [R4.64], RZ ;  /* 0x000000ff04009985 */ /* 0x0003e8000c101d06 */
[----:B------:R1:W-:Y:S02]  /*10500*/  @!P0 ST.E.128 [R2.64], RZ ;  /* 0x000000ff02008985 */ /* 0x0003e4000c101d06 */
.L_x_928:
[----:B------:R-:W-:Y:S05]  /*10510*/  BSYNC B0 ;  /* 0x0000000000007941 */ /* 0x000fea0003800000 */
.L_x_927:
[----:B------:R-:W-:Y:S05]  /*10520*/  BRA.DIV ~URZ, `(.L_x_929) ;  /* 0x00001f027f007947 */ /* 0x000fea000b800000 */
[----:B--2---:R2:W1:Y:S04]  /*10530*/  SHFL.IDX PT, R10, R11, 0x3, 0x181f ;  /* 0x00781f000b0a7f89 */ /* 0x00446800000e0000 */
[----:B------:R2:W3:Y:S02]  /*10540*/  SHFL.IDX PT, R0, R15, 0x3, 0x181f ;  /* 0x00781f000f007f89 */ /* 0x0004e400000e0000 */
.L_x_972:
[----:B-1----:R-:W-:-:S04]  /*10550*/  IADD3 R2, R13, 0x60, RZ ;  /* 0x000000600d027810 */ /* 0x002fc80007ffe0ff */
        /* <DEDUP_REMOVED lines=16> */
[C---:B------:R-:W-:Y:S02]  /*10660*/  @!P0 LEA R2, P4, R11.reuse, R0, 0x1 ;  /* 0x000000000b028211 */ /* 0x040fe400078808ff */
[-C--:B---3--:R-:W-:Y:S02]  /*10670*/  @!P1 LEA.HI.X R5, R18, R10.reuse, R19, 0x1, P5 ;  /* 0x0000000a12059211 */ /* 0x088fe400028f0c13 */
[----:B------:R-:W-:Y:S01]  /*10680*/  @!P0 LEA.HI.X R3, R11, R10, R15, 0x1, P4 ;  /* 0x0000000a0b038211 */ /* 0x000fe200020f0c0f */
[----:B------:R1:W-:Y:S04]  /*10690*/  @!P3 ST.E.128 [R8.64], RZ ;  /* 0x000000ff0800b985 */ /* 0x0003e8000c101d06 */
[----:B------:R1:W-:Y:S04]  /*106a0*/  @!P2 ST.E.128 [R6.64], RZ ;  /* 0x000000ff0600a985 */ /* 0x0003e8000c101d06 */
[----:B------:R1:W-:Y:S04]  /*106b0*/  @!P1 ST.E.128 [R4.64], RZ ;  /* 0x000000ff04009985 */ /* 0x0003e8000c101d06 */
[----:B------:R1:W-:Y:S02]  /*106c0*/  @!P0 ST.E.128 [R2.64], RZ ;  /* 0x000000ff02008985 */ /* 0x0003e4000c101d06 */
.L_x_909:
[----:B------:R-:W-:Y:S05]  /*106d0*/  BSYNC B1 ;  /* 0x0000000000017941 */ /* 0x000fea0003800000 */
.L_x_893:
[----:B-1-34-:R-:W3:Y:S02]  /*106e0*/  LDL R0, [R1+0xcc] ;  /* 0x0000cc0001007983 */ /* 0x01aee40000100800 */
[----:B---3--:R-:W-:-:S13]  /*106f0*/  ISETP.NE.AND P0, PT, R0, RZ, PT ;  /* 0x000000ff0000720c */ /* 0x008fda0003f05270 */
[----:B------:R-:W-:Y:S01]  /*10700*/  @P0 WARPSYNC 0xffffffff ;  /* 0xffffffff00000948 */ /* 0x000fe20003800000 */
[----:B------:R-:W-:Y:S06]  /*10710*/  @P0 BAR.SYNC.DEFER_BLOCKING 0x5, 0x100 ;  /* 0x0144000000000b1d */ /* 0x000fec0000010000 */
[----:B------:R-:W1:Y:S04]  /*10720*/  @P0 LDS.128 R4, [0x1a080] ;  /* 0x01a08000ff040984 */ /* 0x000e680000000c00 */
[----:B-1----:R1:W-:Y:S04]  /*10730*/  @P0 STL.64 [R1+0x80], R4 ;  /* 0x0000800401000387 */ /* 0x0023e80000100a00 */
[----:B------:R1:W-:Y:S04]  /*10740*/  @P0 STL.64 [R1+0x88], R6 ;  /* 0x0000880601000387 */ /* 0x0003e80000100a00 */
[----:B------:R-:W-:Y:S06]  /*10750*/  @P0 BAR.ARV 0x4, 0x100 ;  /* 0x0104000000000b1d */ /* 0x000fec0000002000 */
[----:B------:R-:W-:Y:S05]  /*10760*/  @P0 BRA `(.L_x_930) ;  /* 0x0000105000000947 */ /* 0x000fea0003800000 */
[----:B------:R-:W3:Y:S01]  /*10770*/  S2R R0, SR_TID.X ;  /* 0x0000000000007919 */ /* 0x000ee20000002100 */
[----:B-1----:R-:W-:Y:S01]  /*10780*/  IMAD.MOV.U32 R7, RZ, RZ, RZ ;  /* 0x000000ffff077224 */ /* 0x002fe200078e00ff */
[----:B--23--:R-:W-:-:S04]  /*10790*/  LOP3.LUT R14, R0, 0x1f, RZ, 0xc0, !PT ;  /* 0x0000001f000e7812 */ /* 0x00cfc800078ec0ff */
[----:B------:R-:W-:Y:S01]  /*107a0*/  ISETP.NE.AND P6, PT, R14, 0x1f, PT ;  /* 0x0000001f0e00780c */ /* 0x000fe20003fc5270 */
[----:B------:R-:W-:Y:S10]  /*107b0*/  BRA.DIV ~URZ, `(.L_x_931) ;  /* 0x00001d327f007947 */ /* 0x000ff4000b800000 */
[----:B------:R1:W2:Y:S02]  /*107c0*/  SHFL.IDX PT, R9, R103, RZ, 0x1f ;  /* 0x00001fff67097589 */ /* 0x0002a400000e0000 */
.L_x_973:
[----:B------:R-:W-:Y:S05]  /*107d0*/  BRA.DIV ~URZ, `(.L_x_932) ;  /* 0x00001d827f007947 */ /* 0x000fea000b800000 */
[----:B------:R3:W4:Y:S02]  /*107e0*/  SHFL.IDX PT, R8, R103, 0x1, 0x1f ;  /* 0x00201f0067087f89 */ /* 0x00072400000e0000 */
.L_x_974:
        /* <DEDUP_REMOVED lines=19> */
.L_x_975:
        /* <DEDUP_REMOVED lines=16> */
.L_x_976:
[----:B---3--:R-:W-:Y:S01]  /*10a20*/  IMAD R0, R0, c[0x0][0x538], RZ ;  /* 0x00014e0000007a24 */ /* 0x008fe200078e02ff */
[----:B------:R-:W-:Y:S04]  /*10a30*/  BSSY B1, `(.L_x_935) ;  /* 0x00000cf000017945 */ /* 0x000fe80003800000 */
[----:B----4-:R-:W-:-:S04]  /*10a40*/  IADD3 R8, R0, R8, RZ ;  /* 0x0000000800087210 */ /* 0x010fc80007ffe0ff */
[----:B--2---:R-:W-:-:S13]  /*10a50*/  ISETP.GT.AND P0, PT, R8, R9, PT ;  /* 0x000000090800720c */ /* 0x004fda0003f04270 */
[----:B------:R-:W-:Y:S05]  /*10a60*/  @P0 BRA `(.L_x_936) ;  /* 0x0000025000000947 */ /* 0x000fea0003800000 */
.L_x_940:
        /* <DEDUP_REMOVED lines=17> */
.L_x_977:
        /* <DEDUP_REMOVED lines=16> */
.L_x_978:
[----:B--2---:R-:W-:-:S05]  /*10c80*/  IMAD R0, R0, c[0x0][0x538], RZ ;  /* 0x00014e0000007a24 */ /* 0x004fca00078e02ff */
[----:B------:R-:W-:-:S04]  /*10c90*/  IADD3 R8, R0, R8, RZ ;  /* 0x0000000800087210 */ /* 0x000fc80007ffe0ff */
[----:B------:R-:W-:-:S13]  /*10ca0*/  ISETP.GT.AND P0, PT, R8, R9, PT ;  /* 0x000000090800720c */ /* 0x000fda0003f04270 */
[----:B-1----:R-:W-:Y:S05]  /*10cb0*/  @!P0 BRA `(.L_x_940) ;  /* 0xfffffdb000008947 */ /* 0x002fea000383ffff */
.L_x_936:
[----:B------:R-:W-:-:S05]  /*10cc0*/  IADD3 R11, -R0, R8, RZ ;  /* 0x00000008000b7210 */ /* 0x000fca0007ffe1ff */
[----:B------:R-:W-:-:S05]  /*10cd0*/  IMAD R0, R4, c[0x0][0x538], R11 ;  /* 0x00014e0004007a24 */ /* 0x000fca00078e020b */
[----:B------:R-:W-:Y:S01]  /*10ce0*/  ISETP.GT.AND P0, PT, R0, R9, PT ;  /* 0x000000090000720c */ /* 0x000fe20003f04270 */
[----:B------:R-:W-:-:S12]  /*10cf0*/  BRA.DIV ~URZ, `(.L_x_941) ;  /* 0x00001ca27f007947 */ /* 0x000fd8000b800000 */
[----:B------:R-:W-:-:S03]  /*10d00*/  VOTE.ANY R10, PT, !P0 ;  /* 0x00000000000a7806 */ /* 0x000fc600040e0100 */
.L_x_979:
[----:B------:R-:W2:Y:S01]  /*10d10*/  LDL.LU R0, [R1+0x8c] ;  /* 0x00008c0001007983 */ /* 0x000ea20000300800 */
[----:B------:R-:W2:Y:S02]  /*10d20*/  POPC R8, R10 ;  /* 0x0000000a00087309 */ /* 0x000ea40000000000 */
[----:B--2---:R-:W-:-:S05]  /*10d30*/  IADD3 R0, R8, R0, RZ ;  /* 0x0000000008007210 */ /* 0x004fca0007ffe0ff */
[----:B------:R2:W-:Y:S01]  /*10d40*/  STL [R1+0x8c], R0 ;  /* 0x00008c0001007387 */ /* 0x0005e20000100800 */
[----:B------:R-:W-:Y:S05]  /*10d50*/  BRA.DIV ~URZ, `(.L_x_942) ;  /* 0x00001c927f007947 */ /* 0x000fea000b800000 */
[----:B------:R3:W4:Y:S04]  /*10d60*/  SHFL.IDX PT, R12, R6, R8, 0x1f ;  /* 0x00001f08060c7589 */ /* 0x00072800000e0000 */
[----:B------:R3:W1:Y:S02]  /*10d70*/  SHFL.IDX PT, R7, R7, R8, 0x1f ;  /* 0x00001f0807077589 */ /* 0x00066400000e0000 */
.L_x_980:
[----:B------:R-:W-:Y:S01]  /*10d80*/  ISETP.NE.AND P0, PT, R10, RZ, PT ;  /* 0x000000ff0a00720c */ /* 0x000fe20003f05270 */
[----:B------:R-:W-:-:S12]  /*10d90*/  BSSY B0, `(.L_x_943) ;  /* 0x0000005000007945 */ /* 0x000fd80003800000 */
[----:B------:R-:W-:Y:S05]  /*10da0*/  @!P0 BRA `(.L_x_944) ;  /* 0x0000003000008947 */ /* 0x000fea0003800000 */
[----:B------:R-:W-:Y:S01]  /*10db0*/  IADD3 R3, R8, -0x1, RZ ;  /* 0xffffffff08037810 */ /* 0x000fe20007ffe0ff */
[----:B------:R-:W-:Y:S05]  /*10dc0*/  BRA.DIV ~URZ, `(.L_x_945) ;  /* 0x00001cf27f007947 */ /* 0x000fea000b800000 */
[----:B------:R2:W3:Y:S02]  /*10dd0*/  SHFL.IDX PT, R13, R4, R3, 0x1f ;  /* 0x00001f03040d7589 */ /* 0x0004e400000e0000 */
.L_x_944:
[----:B------:R-:W-:Y:S05]  /*10de0*/  BSYNC B0 ;  /* 0x0000000000007941 */ /* 0x000fea0003800000 */
.L_x_943:
        /* <DEDUP_REMOVED lines=68> */
.L_x_947:
        /* <DEDUP_REMOVED lines=69> */
.L_x_948:
[----:B------:R-:W-:Y:S05]  /*11680*/  BSYNC B0 ;  /* 0x0000000000007941 */ /* 0x000fea0003800000 */
.L_x_946:
[----:B------:R-:W-:-:S04]  /*11690*/  LOP3.LUT R2, RZ, R2, RZ, 0x33, !PT ;  /* 0x00000002ff027212 */ /* 0x000fc800078e33ff */
[----:B-1----:R-:W-:-:S05]  /*116a0*/  IADD3 R0, R2, R12, RZ ;  /* 0x0000000c02007210 */ /* 0x002fca0007ffe0ff */
[----:B------:R1:W-:Y:S01]  /*116b0*/  STL [R1+0x84], R0 ;  /* 0x0000840001007387 */ /* 0x0003e20000100800 */
[----:B------:R-:W-:Y:S05]  /*116c0*/  BRA `(.L_x_949) ;  /* 0x0000005000007947 */ /* 0x000fea0003800000 */
.L_x_937:
[----:B------:R-:W-:Y:S01]  /*116d0*/  MOV R0, c[0x0][0x53c] ;  /* 0x00014f0000007a02 */ /* 0x000fe20000000f00 */
[----:B------:R2:W-:Y:S04]  /*116e0*/  STL [R1+0x80], R9 ;  /* 0x0000800901007387 */ /* 0x0005e80000100800 */
[----:B------:R2:W-:Y:S04]  /*116f0*/  STL [R1+0x84], RZ ;  /* 0x000084ff01007387 */ /* 0x0005e80000100800 */
[----:B------:R2:W-:Y:S04]  /*11700*/  STL [R1+0x88], RZ ;  /* 0x000088ff01007387 */ /* 0x0005e80000100800 */
[----:B------:R2:W-:Y:S02]  /*11710*/  STL [R1+0x8c], R0 ;  /* 0x00008c0001007387 */ /* 0x0005e40000100800 */
.L_x_949:
[----:B------:R-:W-:Y:S05]  /*11720*/  BSYNC B1 ;  /* 0x0000000000017941 */ /* 0x000fea0003800000 */
.L_x_935:
        /* <DEDUP_REMOVED lines=9> */
.L_x_930:
[----:B--2---:R-:W2:Y:S02]  /*117c0*/  LDL R0, [R1+0x8c] ;  /* 0x00008c0001007983 */ /* 0x004ea40000100800 */
[----:B--2---:R-:W-:-:S13]  /*117d0*/  ISETP.GE.AND P0, PT, R0, c[0x0][0x53c], PT ;  /* 0x00014f0000007a0c */ /* 0x004fda0003f06270 */
[----:B-1----:R-:W-:Y:S01]  /*117e0*/  @P0 CALL.REL.NOINC `(.L_x_950) ;  /* 0x0000001000000944 */ /* 0x002fe20003c00000 */
[----:B------:R-:W-:Y:S05]  /*117f0*/  BRA `(.L_x_951) ;  /* 0xffff012000007947 */ /* 0x000fea000383ffff */
.L_x_950:
[----:B------:R-:W-:Y:S05]  /*11800*/  EXIT ;  /* 0x000000000000794d */ /* 0x000fea0003800000 */
.L_x_859:
[----:B------:R-:W-:Y:S01]  /*11810*/  IMAD.MOV.U32 R0, RZ, RZ, R5 ;  /* 0x000000ffff007224 */ /* 0x000fe200078e0005 */
[----:B------:R-:W-:Y:S02]  /*11820*/  MOV R2, 0x1 ;  /* 0x0000000100027802 */ /* 0x000fe40000000f00 */
[----:B------:R-:W-:Y:S02]  /*11830*/  MOV R3, 0x11850 ;  /* 0x0001185000037802 */ /* 0x000fe40000000f00 */
[----:B------:R-:W-:Y:S05]  /*11840*/  CALL.REL.NOINC `($__internal_20_$__cuda_sm70_shflsync_up_p) ;  /* 0x0000137000007944 */ /* 0x000fea0003c00000 */
[----:B------:R-:W-:Y:S01]  /*11850*/  MOV R0, R4 ;  /* 0x0000000400007202 */ /* 0x000fe20000000f00 */
[----:B------:R-:W-:Y:S05]  /*11860*/  BRA `(.L_x_952) ;  /* 0xfffeebf000007947 */ /* 0x000fea000383ffff */
.L_x_860:
[----:B------:R-:W-:Y:S01]  /*11870*/  IMAD.MOV.U32 R0, RZ, RZ, R5 ;  /* 0x000000ffff007224 */ /* 0x000fe200078e0005 */
[----:B------:R-:W-:Y:S02]  /*11880*/  MOV R2, 0x2 ;  /* 0x0000000200027802 */ /* 0x000fe40000000f00 */
[----:B------:R-:W-:Y:S02]  /*11890*/  MOV R3, 0x118b0 ;  /* 0x000118b000037802 */ /* 0x000fe40000000f00 */
[----:B------:R-:W-:Y:S05]  /*118a0*/  CALL.REL.NOINC `($__internal_20_$__cuda_sm70_shflsync_up_p) ;  /* 0x0000131000007944 */ /* 0x000fea0003c00000 */
[----:B------:R-:W-:Y:S01]  /*118b0*/  SEL R0, R4, RZ, P4 ;  /* 0x000000ff04007207 */ /* 0x000fe20002000000 */
[----:B------:R-:W-:Y:S01]  /*118c0*/  IMAD.MOV.U32 R2, RZ, RZ, 0x4 ;  /* 0x00000004ff027424 */ /* 0x000fe200078e00ff */
[----:B------:R-:W-:-:S03]  /*118d0*/  MOV R3, 0x11900 ;  /* 0x0001190000037802 */ /* 0x000fc60000000f00 */
[----:B------:R-:W-:Y:S02]  /*118e0*/  IMAD.IADD R0, R5, 0x1, R0 ;  /* 0x0000000105007824 */ /* 0x000fe400078e0200 */
        /* <DEDUP_REMOVED lines=14> */
[----:B------:R-:W-:Y:S01]  /*119d0*/  IMAD.IADD R4, R0, 0x1, R4 ;  /* 0x0000000100047824 */ /* 0x000fe200078e0204 */
[----:B------:R-:W-:-:S03]  /*119e0*/  MOV R0, 0x1f ;  /* 0x0000001f00007802 */ /* 0x000fc60000000f00 */
[----:B------:R-:W-:Y:S02]  /*119f0*/  IMAD.MOV.U32 R5, RZ, RZ, R4 ;  /* 0x000000ffff057224 */ /* 0x000fe400078e0004 */
[----:B------:R-:W-:Y:S05]  /*11a00*/  CALL.REL.NOINC `($__internal_19_$__cuda_sm70_shflsync_idx_p) ;  /* 0x0000116000007944 */ /* 0x000fea0003c00000 */
[----:B------:R-:W-:Y:S05]  /*11a10*/  BRA `(.L_x_953) ;  /* 0xfffeeb4000007947 */ /* 0x000fea000383ffff */
.L_x_862:
[----:B------:R-:W-:Y:S02]  /*11a20*/  SEL R0, RZ, 0x1, P0 ;  /* 0x00000001ff007807 */ /* 0x000fe40000000000 */
[----:B------:R-:W-:Y:S02]  /*11a30*/  MOV R2, 0x11a50 ;  /* 0x00011a5000027802 */ /* 0x000fe40000000f00 */
[----:B------:R-:W-:Y:S05]  /*11a40*/  CALL.REL.NOINC `($__internal_21_$__cuda_sm70_votesync_ballot) ;  /* 0x000011e000007944 */ /* 0x000fea0003c00000 */
[----:B------:R-:W-:Y:S01]  /*11a50*/  MOV R10, R0 ;  /* 0x00000000000a7202 */ /* 0x000fe20000000f00 */
[----:B------:R-:W-:Y:S05]  /*11a60*/  BRA `(.L_x_954) ;  /* 0xfffeeb8000007947 */ /* 0x000fea000383ffff */
.L_x_863:
[----:B------:R-:W-:Y:S01]  /*11a70*/  IMAD.MOV.U32 R5, RZ, RZ, R9 ;  /* 0x000000ffff057224 */ /* 0x000fe200078e0009 */
[----:B------:R-:W-:Y:S01]  /*11a80*/  MOV R3, R6 ;  /* 0x0000000600037202 */ /* 0x000fe20000000f00 */
[----:B-1----:R-:W-:Y:S01]  /*11a90*/  IMAD.MOV.U32 R0, RZ, RZ, 0x1f ;  /* 0x0000001fff007424 */ /* 0x002fe200078e00ff */
[----:B------:R-:W-:Y:S02]  /*11aa0*/  MOV R2, 0x11ac0 ;  /* 0x00011ac000027802 */ /* 0x000fe40000000f00 */
[----:B------:R-:W-:Y:S05]  /*11ab0*/  CALL.REL.NOINC `($__internal_19_$__cuda_sm70_shflsync_idx_p) ;  /* 0x000010b000007944 */ /* 0x000fea0003c00000 */
[----:B------:R-:W-:Y:S01]  /*11ac0*/  IMAD.MOV.U32 R12, RZ, RZ, R0 ;  /* 0x000000ffff0c7224 */ /* 0x000fe200078e0000 */
[----:B------:R-:W-:Y:S01]  /*11ad0*/  MOV R5, R8 ;  /* 0x0000000800057202 */ /* 0x000fe20000000f00 */
[----:B------:R-:W-:Y:S01]  /*11ae0*/  IMAD.MOV.U32 R7, RZ, RZ, RZ ;  /* 0x000000ffff077224 */ /* 0x000fe200078e00ff */
[----:B------:R-:W-:Y:S01]  /*11af0*/  MOV R3, R6 ;  /* 0x0000000600037202 */ /* 0x000fe20000000f00 */
[----:B------:R-:W-:Y:S01]  /*11b00*/  IMAD.MOV.U32 R0, RZ, RZ, 0x1f ;  /* 0x0000001fff007424 */ /* 0x000fe200078e00ff */
[----:B------:R-:W-:-:S02]  /*11b10*/  MOV R2, 0x11b30 ;  /* 0x00011b3000027802 */ /* 0x000fc40000000f00 */
[----:B------:R-:W-:Y:S05]  /*11b20*/  CALL.REL.NOINC `($__internal_19_$__cuda_sm70_shflsync_idx_p) ;  /* 0x0000104000007944 */ /* 0x000fea0003c00000 */
[----:B------:R-:W-:Y:S01]  /*11b30*/  MOV R9, R0 ;  /* 0x0000000000097202 */ /* 0x000fe20000000f00 */
[----:B------:R-:W-:Y:S05]  /*11b40*/  BRA `(.L_x_955) ;  /* 0xfffeeb1000007947 */ /* 0x000fea000383ffff */
.L_x_866:
[----:B------:R-:W-:Y:S01]  /*11b50*/  IMAD.MOV.U32 R5, RZ, RZ, R4 ;  /* 0x000000ffff057224 */ /* 0x000fe200078e0004 */
[----:B-1----:R-:W-:-:S02]  /*11b60*/  MOV R0, 0x1f ;  /* 0x0000001f00007802 */ /* 0x002fc40000000f00 */
[----:B------:R-:W-:Y:S02]  /*11b70*/  MOV R2, 0x11b90 ;  /* 0x00011b9000027802 */ /* 0x000fe40000000f00 */
[----:B--234-:R-:W-:Y:S05]  /*11b80*/  CALL.REL.NOINC `($__internal_19_$__cuda_sm70_shflsync_idx_p) ;  /* 0x00000fe000007944 */ /* 0x01cfea0003c00000 */
[----:B------:R-:W-:Y:S01]  /*11b90*/  MOV R7, R0 ;  /* 0x0000000000077202 */ /* 0x000fe20000000f00 */
[----:B------:R-:W-:Y:S05]  /*11ba0*/  BRA `(.L_x_865) ;  /* 0xfffeeb1000007947 */ /* 0x000fea000383ffff */
.L_x_889:
[----:B------:R1:W5:Y:S01]  /*11bb0*/  LDL R2, [R1+0x2c] ;  /* 0x00002c0001027983 */ /* 0x0003620000100800 */
[----:B------:R-:W-:Y:S02]  /*11bc0*/  MOV R5, 0x2 ;  /* 0x0000000200057802 */ /* 0x000fe40000000f00 */
[----:B------:R-:W-:Y:S02]  /*11bd0*/  MOV R3, 0x11bf0 ;  /* 0x00011bf000037802 */ /* 0x000fe40000000f00 */
[----:B-1---5:R-:W-:Y:S05]  /*11be0*/  CALL.REL.NOINC `($__internal_18_$__cuda_sm70_shflsync_bfly_p) ;  /* 0x00000f3000007944 */ /* 0x022fea0003c00000 */
[----:B------:R-:W-:Y:S01]  /*11bf0*/  MOV R0, R5 ;  /* 0x0000000500007202 */ /* 0x000fe20000000f00 */
[----:B------:R-:W-:Y:S05]  /*11c00*/  BRA `(.L_x_956) ;  /* 0xffff9f5000007947 */ /* 0x000fea000383ffff */
.L_x_890:
[----:B------:R-:W-:Y:S01]  /*11c10*/  IMAD.MOV.U32 R2, RZ, RZ, R0 ;  /* 0x000000ffff027224 */ /* 0x000fe200078e0000 */
[----:B------:R-:W-:Y:S02]  /*11c20*/  MOV R5, 0x1 ;  /* 0x0000000100057802 */ /* 0x000fe40000000f00 */
[----:B------:R-:W-:Y:S02]  /*11c30*/  MOV R3, 0x11c50 ;  /* 0x00011c5000037802 */ /* 0x000fe40000000f00 */
[----:B-----5:R-:W-:Y:S05]  /*11c40*/  CALL.REL.NOINC `($__internal_18_$__cuda_sm70_shflsync_bfly_p) ;  /* 0x00000ed000007944 */ /* 0x020fea0003c00000 */
[----:B------:R1:W5:Y:S01]  /*11c50*/  LDL R2, [R1+0x28] ;  /* 0x0000280001027983 */ /* 0x0003620000100800 */
[----:B------:R-:W-:Y:S01]  /*11c60*/  FADD.FTZ R0, R0, R5 ;  /* 0x0000000500007221 */ /* 0x000fe20000010000 */
[----:B------:R-:W-:-:S02]  /*11c70*/  MOV R5, 0x2 ;  /* 0x0000000200057802 */ /* 0x000fc40000000f00 */
[----:B------:R-:W-:Y:S02]  /*11c80*/  MOV R3, 0x11ca0 ;  /* 0x00011ca000037802 */ /* 0x000fe40000000f00 */
[----:B-1---5:R-:W-:Y:S05]  /*11c90*/  CALL.REL.NOINC `($__internal_18_$__cuda_sm70_shflsync_bfly_p) ;  /* 0x00000e8000007944 */ /* 0x022fea0003c00000 */
[----:B------:R-:W2:Y:S01]  /*11ca0*/  LDL.LU R2, [R1+0x28] ;  /* 0x0000280001027983 */ /* 0x000ea20000300800 */
[----:B------:R-:W-:Y:S01]  /*11cb0*/  MOV R3, 0x11d00 ;  /* 0x00011d0000037802 */ /* 0x000fe20000000f00 */
[----:B--2---:R-:W-:Y:S01]  /*11cc0*/  FADD.FTZ R4, R2, R5 ;  /* 0x0000000502047221 */ /* 0x004fe20000010000 */
[----:B------:R-:W-:-:S04]  /*11cd0*/  MOV R5, 0x1 ;  /* 0x0000000100057802 */ /* 0x000fc80000000f00 */
[----:B------:R-:W-:Y:S02]  /*11ce0*/  MOV R2, R4 ;  /* 0x0000000400027202 */ /* 0x000fe40000000f00 */
[----:B------:R-:W-:Y:S05]  /*11cf0*/  CALL.REL.NOINC `($__internal_18_$__cuda_sm70_shflsync_bfly_p) ;  /* 0x00000e2000007944 */ /* 0x000fea0003c00000 */
[----:B------:R-:W-:Y:S01]  /*11d00*/  MOV R3, R5 ;  /* 0x0000000500037202 */ /* 0x000fe20000000f00 */
[----:B------:R-:W-:Y:S05]  /*11d10*/  BRA `(.L_x_957) ;  /* 0xffff9ed000007947 */ /* 0x000fea000383ffff */
.L_x_897:
[----:B--234-:R-:W-:Y:S01]  /*11d20*/  IMAD.MOV.U32 R5, RZ, RZ, R12 ;  /* 0x000000ffff057224 */ /* 0x01cfe200078e000c */
[----:B------:R-:W-:Y:S01]  /*11d30*/  MOV R3, RZ ;  /* 0x000000ff00037202 */ /* 0x000fe20000000f00 */
[----:B------:R-:W-:Y:S01]  /*11d40*/  IMAD.MOV.U32 R0, RZ, RZ, 0x181f ;  /* 0x0000181fff007424 */ /* 0x000fe200078e00ff */
[----:B------:R-:W-:Y:S02]  /*11d50*/  MOV R2, 0x11d70 ;  /* 0x00011d7000027802 */ /* 0x000fe40000000f00 */
[----:B-1----:R-:W-:Y:S05]  /*11d60*/  CALL.REL.NOINC `($__internal_19_$__cuda_sm70_shflsync_idx_p) ;  /* 0x00000e0000007944 */ /* 0x002fea0003c00000 */
[----:B------:R-:W-:Y:S01]  /*11d70*/  MOV R10, R0 ;  /* 0x00000000000a7202 */ /* 0x000fe20000000f00 */
[----:B------:R-:W-:Y:S05]  /*11d80*/  BRA `(.L_x_958) ;  /* 0xffffbba000007947 */ /* 0x000fea000383ffff */
.L_x_898:
[----:B------:R-:W-:Y:S01]  /*11d90*/  IMAD.MOV.U32 R5, RZ, RZ, R15 ;  /* 0x000000ffff057224 */ /* 0x000fe200078e000f */
[----:B------:R-:W-:Y:S01]  /*11da0*/  MOV R3, RZ ;  /* 0x000000ff00037202 */ /* 0x000fe20000000f00 */
[----:B------:R-:W-:Y:S01]  /*11db0*/  IMAD.MOV.U32 R0, RZ, RZ, 0x181f ;  /* 0x0000181fff007424 */ /* 0x000fe200078e00ff */
[----:B------:R-:W-:Y:S02]  /*11dc0*/  MOV R2, 0x11de0 ;  /* 0x00011de000027802 */ /* 0x000fe40000000f00 */
[----:B-123--:R-:W-:Y:S05]  /*11dd0*/  CALL.REL.NOINC `($__internal_19_$__cuda_sm70_shflsync_idx_p) ;  /* 0x00000d9000007944 */ /* 0x00efea0003c00000 */
[----:B------:R-:W-:Y:S05]  /*11de0*/  BRA `(.L_x_959) ;  /* 0xffffbb6000007947 */ /* 0x000fea000383ffff */
.L_x_901:
[----:B-1----:R-:W-:Y:S01]  /*11df0*/  IMAD.MOV.U32 R5, RZ, RZ, R12 ;  /* 0x000000ffff057224 */ /* 0x002fe200078e000c */
[----:B------:R-:W-:Y:S01]  /*11e00*/  MOV R3, 0x1 ;  /* 0x0000000100037802 */ /* 0x000fe20000000f00 */
[----:B--2---:R-:W-:Y:S01]  /*11e10*/  IMAD.MOV.U32 R0, RZ, RZ, 0x181f ;  /* 0x0000181fff007424 */ /* 0x004fe200078e00ff */
[----:B------:R-:W-:-:S02]  /*11e20*/  MOV R2, 0x11e40 ;  /* 0x00011e4000027802 */ /* 0x000fc40000000f00 */
[----:B---34-:R-:W-:Y:S05]  /*11e30*/  CALL.REL.NOINC `($__internal_19_$__cuda_sm70_shflsync_idx_p) ;  /* 0x00000d3000007944 */ /* 0x018fea0003c00000 */
[----:B------:R-:W-:Y:S01]  /*11e40*/  IMAD.MOV.U32 R10, RZ, RZ, R0 ;  /* 0x000000ffff0a7224 */ /* 0x000fe200078e0000 */
[----:B------:R-:W-:Y:S01]  /*11e50*/  MOV R3, 0x1 ;  /* 0x0000000100037802 */ /* 0x000fe20000000f00 */
[----:B------:R-:W-:Y:S01]  /*11e60*/  IMAD.MOV.U32 R5, RZ, RZ, R15 ;  /* 0x000000ffff057224 */ /* 0x000fe200078e000f */
[----:B------:R-:W-:-:S02]  /*11e70*/  MOV R0, 0x181f ;  /* 0x0000181f00007802 */ /* 0x000fc40000000f00 */
[----:B------:R-:W-:Y:S02]  /*11e80*/  MOV R2, 0x11ea0 ;  /* 0x00011ea000027802 */ /* 0x000fe40000000f00 */
[----:B------:R-:W-:Y:S05]  /*11e90*/  CALL.REL.NOINC `($__internal_19_$__cuda_sm70_shflsync_idx_p) ;  /* 0x00000cd000007944 */ /* 0x000fea0003c00000 */
[----:B------:R-:W-:Y:S05]  /*11ea0*/  BRA `(.L_x_960) ;  /* 0xffffbc8000007947 */ /* 0x000fea000383ffff */
.L_x_904:
[----:B-1----:R-:W-:Y:S01]  /*11eb0*/  IMAD.MOV.U32 R5, RZ, RZ, R12 ;  /* 0x000000ffff057224 */ /* 0x002fe200078e000c */
[----:B------:R-:W-:Y:S01]  /*11ec0*/  MOV R3, 0x2 ;  /* 0x0000000200037802 */ /* 0x000fe20000000f00 */
[----:B--2---:R-:W-:Y:S01]  /*11ed0*/  IMAD.MOV.U32 R0, RZ, RZ, 0x181f ;  /* 0x0000181fff007424 */ /* 0x004fe200078e00ff */
[----:B------:R-:W-:Y:S02]  /*11ee0*/  MOV R2, 0x11f00 ;  /* 0x00011f0000027802 */ /* 0x000fe40000000f00 */
[----:B---34-:R-:W-:Y:S05]  /*11ef0*/  CALL.REL.NOINC `($__internal_19_$__cuda_sm70_shflsync_idx_p) ;  /* 0x00000c7000007944 */ /* 0x018fea0003c00000 */
[----:B------:R-:W-:Y:S01]  /*11f00*/  MOV R10, R0 ;  /* 0x00000000000a7202 */ /* 0x000fe20000000f00 */
[----:B------:R-:W-:Y:S05]  /*11f10*/  BRA `(.L_x_961) ;  /* 0xffffbdd000007947 */ /* 0x000fea000383ffff */
.L_x_905:
[----:B-1----:R-:W-:Y:S01]  /*11f20*/  IMAD.MOV.U32 R5, RZ, RZ, R15 ;  /* 0x000000ffff057224 */ /* 0x002fe200078e000f */
[----:B------:R-:W-:Y:S01]  /*11f30*/  MOV R3, 0x2 ;  /* 0x0000000200037802 */ /* 0x000fe20000000f00 */
[----:B--2---:R-:W-:Y:S01]  /*11f40*/  IMAD.MOV.U32 R0, RZ, RZ, 0x181f ;  /* 0x0000181fff007424 */ /* 0x004fe200078e00ff */
[----:B------:R-:W-:Y:S02]  /*11f50*/  MOV R2, 0x11f70 ;  /* 0x00011f7000027802 */ /* 0x000fe40000000f00 */
[----:B---34-:R-:W-:Y:S05]  /*11f60*/  CALL.REL.NOINC `($__internal_19_$__cuda_sm70_shflsync_idx_p) ;  /* 0x00000c0000007944 */ /* 0x018fea0003c00000 */
[----:B------:R-:W-:Y:S05]  /*11f70*/  BRA `(.L_x_962) ;  /* 0xffffbd9000007947 */ /* 0x000fea000383ffff */
.L_x_908:
[----:B-1----:R-:W-:Y:S01]  /*11f80*/  IMAD.MOV.U32 R5, RZ, RZ, R12 ;  /* 0x000000ffff057224 */ /* 0x002fe200078e000c */
[----:B------:R-:W-:Y:S01]  /*11f90*/  MOV R3, 0x3 ;  /* 0x0000000300037802 */ /* 0x000fe20000000f00 */
[----:B---3--:R-:W-:Y:S01]  /*11fa0*/  IMAD.MOV.U32 R0, RZ, RZ, 0x181f ;  /* 0x0000181fff007424 */ /* 0x008fe200078e00ff */
[----:B------:R-:W-:-:S02]  /*11fb0*/  MOV R2, 0x11fd0 ;  /* 0x00011fd000027802 */ /* 0x000fc40000000f00 */
[----:B--2-4-:R-:W-:Y:S05]  /*11fc0*/  CALL.REL.NOINC `($__internal_19_$__cuda_sm70_shflsync_idx_p) ;  /* 0x00000ba000007944 */ /* 0x014fea0003c00000 */
[----:B------:R-:W-:Y:S01]  /*11fd0*/  IMAD.MOV.U32 R8, RZ, RZ, R0 ;  /* 0x000000ffff087224 */ /* 0x000fe200078e0000 */
[----:B------:R-:W-:Y:S01]  /*11fe0*/  MOV R3, 0x3 ;  /* 0x0000000300037802 */ /* 0x000fe20000000f00 */
[----:B------:R-:W-:Y:S01]  /*11ff0*/  IMAD.MOV.U32 R5, RZ, RZ, R15 ;  /* 0x000000ffff057224 */ /* 0x000fe200078e000f */
[----:B------:R-:W-:-:S02]  /*12000*/  MOV R0, 0x181f ;  /* 0x0000181f00007802 */ /* 0x000fc40000000f00 */
[----:B------:R-:W-:Y:S02]  /*12010*/  MOV R2, 0x12030 ;  /* 0x0001203000027802 */ /* 0x000fe40000000f00 */
[----:B------:R-:W-:Y:S05]  /*12020*/  CALL.REL.NOINC `($__internal_19_$__cuda_sm70_shflsync_idx_p) ;  /* 0x00000b4000007944 */ /* 0x000fea0003c00000 */
[----:B------:R-:W-:Y:S05]  /*12030*/  BRA `(.L_x_963) ;  /* 0xffffbea000007947 */ /* 0x000fea000383ffff */
.L_x_910:
[----:B------:R-:W-:Y:S01]  /*12040*/  IMAD.MOV.U32 R5, RZ, RZ, R12 ;  /* 0x000000ffff057224 */ /* 0x000fe200078e000c */
[----:B------:R-:W-:Y:S01]  /*12050*/  MOV R3, RZ ;  /* 0x000000ff00037202 */ /* 0x000fe20000000f00 */
[----:B------:R-:W-:Y:S01]  /*12060*/  IMAD.MOV.U32 R0, RZ, RZ, 0x1c1f ;  /* 0x00001c1fff007424 */ /* 0x000fe200078e00ff */
[----:B------:R-:W-:Y:S02]  /*12070*/  MOV R2, 0x12090 ;  /* 0x0001209000027802 */ /* 0x000fe40000000f00 */
[----:B------:R-:W-:Y:S05]  /*12080*/  CALL.REL.NOINC `($__internal_19_$__cuda_sm70_shflsync_idx_p) ;  /* 0x00000ae000007944 */ /* 0x000fea0003c00000 */
[----:B------:R-:W-:Y:S01]  /*12090*/  MOV R4, R0 ;  /* 0x0000000000047202 */ /* 0x000fe20000000f00 */
[----:B------:R-:W-:Y:S05]  /*120a0*/  BRA `(.L_x_964) ;  /* 0xffffc1f000007947 */ /* 0x000fea000383ffff */
.L_x_911:
[----:B------:R-:W-:Y:S01]  /*120b0*/  IMAD.MOV.U32 R5, RZ, RZ, R14 ;  /* 0x000000ffff057224 */ /* 0x000fe200078e000e */
[----:B------:R-:W-:Y:S01]  /*120c0*/  MOV R3, RZ ;  /* 0x000000ff00037202 */ /* 0x000fe20000000f00 */
[----:B------:R-:W-:Y:S01]  /*120d0*/  IMAD.MOV.U32 R0, RZ, RZ, 0x1c1f ;  /* 0x00001c1fff007424 */ /* 0x000fe200078e00ff */
[----:B------:R-:W-:Y:S02]  /*120e0*/  MOV R2, 0x12100 ;  /* 0x0001210000027802 */ /* 0x000fe40000000f00 */
[----:B-12---:R-:W-:Y:S05]  /*120f0*/  CALL.REL.NOINC `($__internal_19_$__cuda_sm70_shflsync_idx_p) ;  /* 0x00000a7000007944 */ /* 0x006fea0003c00000 */
[----:B------:R-:W-:Y:S05]  /*12100*/  BRA `(.L_x_965) ;  /* 0xffffc1b000007947 */ /* 0x000fea000383ffff */
.L_x_914:
[----:B------:R-:W-:Y:S01]  /*12110*/  IMAD.MOV.U32 R5, RZ, RZ, R12 ;  /* 0x000000ffff057224 */ /* 0x000fe200078e000c */
[----:B----4-:R-:W-:Y:S01]  /*12120*/  MOV R3, 0x1 ;  /* 0x0000000100037802 */ /* 0x010fe20000000f00 */
[----:B------:R-:W-:Y:S01]  /*12130*/  IMAD.MOV.U32 R0, RZ, RZ, 0x1c1f ;  /* 0x00001c1fff007424 */ /* 0x000fe200078e00ff */
[----:B------:R-:W-:-:S02]  /*12140*/  MOV R2, 0x12160 ;  /* 0x0001216000027802 */ /* 0x000fc40000000f00 */
[----:B-123--:R-:W-:Y:S05]  /*12150*/  CALL.REL.NOINC `($__internal_19_$__cuda_sm70_shflsync_idx_p) ;  /* 0x00000a1000007944 */ /* 0x00efea0003c00000 */
[----:B------:R-:W-:Y:S01]  /*12160*/  IMAD.MOV.U32 R4, RZ, RZ, R0 ;  /* 0x000000ffff047224 */ /* 0x000fe200078e0000 */
[----:B------:R-:W-:Y:S01]  /*12170*/  MOV R3, 0x1 ;  /* 0x0000000100037802 */ /* 0x000fe20000000f00 */
[----:B------:R-:W-:Y:S01]  /*12180*/  IMAD.MOV.U32 R5, RZ, RZ, R14 ;  /* 0x000000ffff057224 */ /* 0x000fe200078e000e */
[----:B------:R-:W-:-:S02]  /*12190*/  MOV R0, 0x1c1f ;  /* 0x00001c1f00007802 */ /* 0x000fc40000000f00 */
[----:B------:R-:W-:Y:S02]  /*121a0*/  MOV R2, 0x121c0 ;  /* 0x000121c000027802 */ /* 0x000fe40000000f00 */
[----:B------:R-:W-:Y:S05]  /*121b0*/  CALL.REL.NOINC `($__internal_19_$__cuda_sm70_shflsync_idx_p) ;  /* 0x000009b000007944 */ /* 0x000fea0003c00000 */
[----:B------:R-:W-:Y:S05]  /*121c0*/  BRA `(.L_x_966) ;  /* 0xffffcd5000007947 */ /* 0x000fea000383ffff */
.L_x_918:
[----:B------:R-:W-:Y:S01]  /*121d0*/  IMAD.MOV.U32 R5, RZ, RZ, R11 ;  /* 0x000000ffff057224 */ /* 0x000fe200078e000b */
[----:B------:R-:W-:Y:S01]  /*121e0*/  MOV R3, RZ ;  /* 0x000000ff00037202 */ /* 0x000fe20000000f00 */
[----:B------:R-:W-:Y:S01]  /*121f0*/  IMAD.MOV.U32 R0, RZ, RZ, 0x181f ;  /* 0x0000181fff007424 */ /* 0x000fe200078e00ff */
[----:B------:R-:W-:Y:S02]  /*12200*/  MOV R2, 0x12220 ;  /* 0x0001222000027802 */ /* 0x000fe40000000f00 */
[----:B------:R-:W-:Y:S05]  /*12210*/  CALL.REL.NOINC `($__internal_19_$__cuda_sm70_shflsync_idx_p) ;  /* 0x0000095000007944 */ /* 0x000fea0003c00000 */
[----:B------:R-:W-:Y:S01]  /*12220*/  MOV R10, R0 ;  /* 0x00000000000a7202 */ /* 0x000fe20000000f00 */
[----:B------:R-:W-:Y:S05]  /*12230*/  BRA `(.L_x_967) ;  /* 0xffffdd5000007947 */ /* 0x000fea000383ffff */
.L_x_919:
[----:B------:R-:W-:Y:S01]  /*12240*/  IMAD.MOV.U32 R5, RZ, RZ, R15 ;  /* 0x000000ffff057224 */ /* 0x000fe200078e000f */
[----:B------:R-:W-:Y:S01]  /*12250*/  MOV R3, RZ ;  /* 0x000000ff00037202 */ /* 0x000fe20000000f00 */
[----:B------:R-:W-:Y:S01]  /*12260*/  IMAD.MOV.U32 R0, RZ, RZ, 0x181f ;  /* 0x0000181fff007424 */ /* 0x000fe200078e00ff */
[----:B------:R-:W-:Y:S02]  /*12270*/  MOV R2, 0x12290 ;  /* 0x0001229000027802 */ /* 0x000fe40000000f00 */
[----:B-12---:R-:W-:Y:S05]  /*12280*/  CALL.REL.NOINC `($__internal_19_$__cuda_sm70_shflsync_idx_p) ;  /* 0x000008e000007944 */ /* 0x006fea0003c00000 */
[----:B------:R-:W-:Y:S05]  /*12290*/  BRA `(.L_x_968) ;  /* 0xffffdd1000007947 */ /* 0x000fea000383ffff */
.L_x_922:
[----:B-1----:R-:W-:Y:S01]  /*122a0*/  IMAD.MOV.U32 R5, RZ, RZ, R11 ;  /* 0x000000ffff057224 */ /* 0x002fe200078e000b */
[----:B------:R-:W-:Y:S01]  /*122b0*/  MOV R3, 0x1 ;  /* 0x0000000100037802 */ /* 0x000fe20000000f00 */
[----:B----4-:R-:W-:Y:S01]  /*122c0*/  IMAD.MOV.U32 R0, RZ, RZ, 0x181f ;  /* 0x0000181fff007424 */ /* 0x010fe200078e00ff */
[----:B------:R-:W-:-:S02]  /*122d0*/  MOV R2, 0x122f0 ;  /* 0x000122f000027802 */ /* 0x000fc40000000f00 */
[----:B--23--:R-:W-:Y:S05]  /*122e0*/  CALL.REL.NOINC `($__internal_19_$__cuda_sm70_shflsync_idx_p) ;  /* 0x0000088000007944 */ /* 0x00cfea0003c00000 */
[----:B------:R-:W-:Y:S01]  /*122f0*/  IMAD.MOV.U32 R10, RZ, RZ, R0 ;  /* 0x000000ffff0a7224 */ /* 0x000fe200078e0000 */
[----:B------:R-:W-:Y:S01]  /*12300*/  MOV R3, 0x1 ;  /* 0x0000000100037802 */ /* 0x000fe20000000f00 */
[----:B------:R-:W-:Y:S01]  /*12310*/  IMAD.MOV.U32 R5, RZ, RZ, R15 ;  /* 0x000000ffff057224 */ /* 0x000fe200078e000f */
[----:B------:R-:W-:-:S02]  /*12320*/  MOV R0, 0x181f ;  /* 0x0000181f00007802 */ /* 0x000fc40000000f00 */
[----:B------:R-:W-:Y:S02]  /*12330*/  MOV R2, 0x12350 ;  /* 0x0001235000027802 */ /* 0x000fe40000000f00 */
[----:B------:R-:W-:Y:S05]  /*12340*/  CALL.REL.NOINC `($__internal_19_$__cuda_sm70_shflsync_idx_p) ;  /* 0x0000082000007944 */ /* 0x000fea0003c00000 */
[----:B------:R-:W-:Y:S05]  /*12350*/  BRA `(.L_x_969) ;  /* 0xffffde4000007947 */ /* 0x000fea000383ffff */
.L_x_925:
[----:B-1----:R-:W-:Y:S01]  /*12360*/  IMAD.MOV.U32 R5, RZ, RZ, R11 ;  /* 0x000000ffff057224 */ /* 0x002fe200078e000b */
[----:B------:R-:W-:Y:S01]  /*12370*/  MOV R3, 0x2 ;  /* 0x0000000200037802 */ /* 0x000fe20000000f00 */
[----:B----4-:R-:W-:Y:S01]  /*12380*/  IMAD.MOV.U32 R0, RZ, RZ, 0x181f ;  /* 0x0000181fff007424 */ /* 0x010fe200078e00ff */
[----:B------:R-:W-:Y:S02]  /*12390*/  MOV R2, 0x123b0 ;  /* 0x000123b000027802 */ /* 0x000fe40000000f00 */
[----:B--23--:R-:W-:Y:S05]  /*123a0*/  CALL.REL.NOINC `($__internal_19_$__cuda_sm70_shflsync_idx_p) ;  /* 0x000007c000007944 */ /* 0x00cfea0003c00000 */
[----:B------:R-:W-:Y:S01]  /*123b0*/  MOV R10, R0 ;  /* 0x00000000000a7202 */ /* 0x000fe20000000f00 */
[----:B------:R-:W-:Y:S05]  /*123c0*/  BRA `(.L_x_970) ;  /* 0xffffdf9000007947 */ /* 0x000fea000383ffff */
.L_x_926:
[----:B-1----:R-:W-:Y:S01]  /*123d0*/  IMAD.MOV.U32 R5, RZ, RZ, R15 ;  /* 0x000000ffff057224 */ /* 0x002fe200078e000f */
[----:B------:R-:W-:Y:S01]  /*123e0*/  MOV R3, 0x2 ;  /* 0x0000000200037802 */ /* 0x000fe20000000f00 */
[----:B----4-:R-:W-:Y:S01]  /*123f0*/  IMAD.MOV.U32 R0, RZ, RZ, 0x181f ;  /* 0x0000181fff007424 */ /* 0x010fe200078e00ff */
[----:B------:R-:W-:Y:S02]  /*12400*/  MOV R2, 0x12420 ;  /* 0x0001242000027802 */ /* 0x000fe40000000f00 */
[----:B--23--:R-:W-:Y:S05]  /*12410*/  CALL.REL.NOINC `($__internal_19_$__cuda_sm70_shflsync_idx_p) ;  /* 0x0000075000007944 */ /* 0x00cfea0003c00000 */
[----:B------:R-:W-:Y:S05]  /*12420*/  BRA `(.L_x_971) ;  /* 0xffffdf5000007947 */ /* 0x000fea000383ffff */
.L_x_929:
[----:B-1----:R-:W-:Y:S01]  /*12430*/  IMAD.MOV.U32 R5, RZ, RZ, R11 ;  /* 0x000000ffff057224 */ /* 0x002fe200078e000b */
[----:B------:R-:W-:Y:S01]  /*12440*/  MOV R3, 0x3 ;  /* 0x0000000300037802 */ /* 0x000fe20000000f00 */
[----:B------:R-:W-:Y:S01]  /*12450*/  IMAD.MOV.U32 R0, RZ, RZ, 0x181f ;  /* 0x0000181fff007424 */ /* 0x000fe200078e00ff */
[----:B------:R-:W-:-:S02]  /*12460*/  MOV R2, 0x12480 ;  /* 0x0001248000027802 */ /* 0x000fc40000000f00 */
[----:B--234-:R-:W-:Y:S05]  /*12470*/  CALL.REL.NOINC `($__internal_19_$__cuda_sm70_shflsync_idx_p) ;  /* 0x000006f000007944 */ /* 0x01cfea0003c00000 */
[----:B------:R-:W-:Y:S01]  /*12480*/  IMAD.MOV.U32 R10, RZ, RZ, R0 ;  /* 0x000000ffff0a7224 */ /* 0x000fe200078e0000 */
[----:B------:R-:W-:Y:S01]  /*12490*/  MOV R3, 0x3 ;  /* 0x0000000300037802 */ /* 0x000fe20000000f00 */
[----:B------:R-:W-:Y:S01]  /*124a0*/  IMAD.MOV.U32 R5, RZ, RZ, R15 ;  /* 0x000000ffff057224 */ /* 0x000fe200078e000f */
[----:B------:R-:W-:-:S02]  /*124b0*/  MOV R0, 0x181f ;  /* 0x0000181f00007802 */ /* 0x000fc40000000f00 */
[----:B------:R-:W-:Y:S02]  /*124c0*/  MOV R2, 0x124e0 ;  /* 0x000124e000027802 */ /* 0x000fe40000000f00 */
[----:B------:R-:W-:Y:S05]  /*124d0*/  CALL.REL.NOINC `($__internal_19_$__cuda_sm70_shflsync_idx_p) ;  /* 0x0000069000007944 */ /* 0x000fea0003c00000 */
[----:B------:R-:W-:Y:S05]  /*124e0*/  BRA `(.L_x_972) ;  /* 0xffffe06000007947 */ /* 0x000fea000383ffff */
.L_x_931:
[----:B------:R-:W-:Y:S01]  /*124f0*/  IMAD.MOV.U32 R5, RZ, RZ, R103 ;  /* 0x000000ffff057224 */ /* 0x000fe200078e0067 */
[----:B------:R-:W-:Y:S01]  /*12500*/  MOV R3, RZ ;  /* 0x000000ff00037202 */ /* 0x000fe20000000f00 */
[----:B------:R-:W-:Y:S01]  /*12510*/  IMAD.MOV.U32 R0, RZ, RZ, 0x1f ;  /* 0x0000001fff007424 */ /* 0x000fe200078e00ff */
[----:B------:R-:W-:Y:S02]  /*12520*/  MOV R2, 0x12540 ;  /* 0x0001254000027802 */ /* 0x000fe40000000f00 */
[----:B------:R-:W-:Y:S05]  /*12530*/  CALL.REL.NOINC `($__internal_19_$__cuda_sm70_shflsync_idx_p) ;  /* 0x0000063000007944 */ /* 0x000fea0003c00000 */
[----:B------:R-:W-:Y:S01]  /*12540*/  MOV R9, R0 ;  /* 0x0000000000097202 */ /* 0x000fe20000000f00 */
[----:B------:R-:W-:Y:S05]  /*12550*/  BRA `(.L_x_973) ;  /* 0xffffe27000007947 */ /* 0x000fea000383ffff */
.L_x_932:
[----:B------:R-:W-:Y:S01]  /*12560*/  IMAD.MOV.U32 R5, RZ, RZ, R103 ;  /* 0x000000ffff057224 */ /* 0x000fe200078e0067 */
[----:B------:R-:W-:Y:S01]  /*12570*/  MOV R3, 0x1 ;  /* 0x0000000100037802 */ /* 0x000fe20000000f00 */
[----:B------:R-:W-:Y:S01]  /*12580*/  IMAD.MOV.U32 R0, RZ, RZ, 0x1f ;  /* 0x0000001fff007424 */ /* 0x000fe200078e00ff */
[----:B------:R-:W-:Y:S02]  /*12590*/  MOV R2, 0x125b0 ;  /* 0x000125b000027802 */ /* 0x000fe40000000f00 */
[----:B-12---:R-:W-:Y:S05]  /*125a0*/  CALL.REL.NOINC `($__internal_19_$__cuda_sm70_shflsync_idx_p) ;  /* 0x000005c000007944 */ /* 0x006fea0003c00000 */
[----:B------:R-:W-:Y:S01]  /*125b0*/  MOV R8, R0 ;  /* 0x0000000000087202 */ /* 0x000fe20000000f00 */
[----:B------:R-:W-:Y:S05]  /*125c0*/  BRA `(.L_x_974) ;  /* 0xffffe22000007947 */ /* 0x000fea000383ffff */
.L_x_933:
[----:B------:R-:W-:Y:S02]  /*125d0*/  MOV R2, 0x1 ;  /* 0x0000000100027802 */ /* 0x000fe40000000f00 */
[----:B------:R-:W-:-:S02]  /*125e0*/  MOV R3, 0x12600 ;  /* 0x0001260000037802 */ /* 0x000fc40000000f00 */
[----:B-1234-:R-:W-:Y:S05]  /*125f0*/  CALL.REL.NOINC `($__internal_20_$__cuda_sm70_shflsync_up_p) ;  /* 0x000005c000007944 */ /* 0x01efea0003c00000 */
[----:B------:R-:W-:Y:S05]  /*12600*/  BRA `(.L_x_975) ;  /* 0xffffe31000007947 */ /* 0x000fea000383ffff */
.L_x_934:
[----:B------:R-:W-:Y:S02]  /*12610*/  MOV R2, 0x2 ;  /* 0x0000000200027802 */ /* 0x000fe40000000f00 */
[----:B------:R-:W-:-:S02]  /*12620*/  MOV R3, 0x12640 ;  /* 0x0001264000037802 */ /* 0x000fc40000000f00 */
[----:B--2-4-:R-:W-:Y:S05]  /*12630*/  CALL.REL.NOINC `($__internal_20_$__cuda_sm70_shflsync_up_p) ;  /* 0x0000058000007944 */ /* 0x014fea0003c00000 */
[----:B------:R-:W-:Y:S01]  /*12640*/  SEL R3, R4, RZ, P1 ;  /* 0x000000ff04037207 */ /* 0x000fe20000800000 */
[----:B------:R-:W-:-:S04]  /*12650*/  IMAD.MOV.U32 R2, RZ, RZ, 0x4 ;  /* 0x00000004ff027424 */ /* 0x000fc800078e00ff */
[----:B------:R-:W-:Y:S01]  /*12660*/  IMAD.IADD R0, R0, 0x1, R3 ;  /* 0x0000000100007824 */ /* 0x000fe200078e0203 */
        /* <DEDUP_REMOVED lines=20> */
.L_x_938:
[----:B------:R-:W-:Y:S02]  /*127b0*/  MOV R2, 0x1 ;  /* 0x0000000100027802 */ /* 0x000fe40000000f00 */
[----:B------:R-:W-:Y:S02]  /*127c0*/  MOV R3, 0x127e0 ;  /* 0x000127e000037802 */ /* 0x000fe40000000f00 */
[----:B------:R-:W-:Y:S05]  /*127d0*/  CALL.REL.NOINC `($__internal_20_$__cuda_sm70_shflsync_up_p) ;  /* 0x000003e000007944 */ /* 0x000fea0003c00000 */
[----:B------:R-:W-:Y:S01]  /*127e0*/  MOV R2, R4 ;  /* 0x0000000400027202 */ /* 0x000fe20000000f00 */
[----:B------:R-:W-:Y:S05]  /*127f0*/  BRA `(.L_x_977) ;  /* 0xffffe38000007947 */ /* 0x000fea000383ffff */
.L_x_939:
        /* <DEDUP_REMOVED lines=26> */
.L_x_941:
[----:B------:R-:W-:Y:S02]  /*129a0*/  SEL R0, RZ, 0x1, P0 ;  /* 0x00000001ff007807 */ /* 0x000fe40000000000 */
[----:B------:R-:W-:Y:S02]  /*129b0*/  MOV R2, 0x129d0 ;  /* 0x000129d000027802 */ /* 0x000fe40000000f00 */
[----:B-1----:R-:W-:Y:S05]  /*129c0*/  CALL.REL.NOINC `($__internal_21_$__cuda_sm70_votesync_ballot) ;  /* 0x0000026000007944 */ /* 0x002fea0003c00000 */
[----:B------:R-:W-:Y:S01]  /*129d0*/  MOV R10, R0 ;  /* 0x00000000000a7202 */ /* 0x000fe20000000f00 */
[----:B------:R-:W-:Y:S05]  /*129e0*/  BRA `(.L_x_979) ;  /* 0xffffe32000007947 */ /* 0x000fea000383ffff */
.L_x_942:
[----:B------:R-:W-:Y:S01]  /*129f0*/  IMAD.MOV.U32 R5, RZ, RZ, R6 ;  /* 0x000000ffff057224 */ /* 0x000fe200078e0006 */
[----:B------:R-:W-:Y:S01]  /*12a00*/  MOV R3, R8 ;  /* 0x0000000800037202 */ /* 0x000fe20000000f00 */
[----:B--2---:R-:W-:Y:S01]  /*12a10*/  IMAD.MOV.U32 R0, RZ, RZ, 0x1f ;  /* 0x0000001fff007424 */ /* 0x004fe200078e00ff */
[----:B------:R-:W-:Y:S02]  /*12a20*/  MOV R2, 0x12a40 ;  /* 0x00012a4000027802 */ /* 0x000fe40000000f00 */
[----:B-1----:R-:W-:Y:S05]  /*12a30*/  CALL.REL.NOINC `($__internal_19_$__cuda_sm70_shflsync_idx_p) ;  /* 0x0000013000007944 */ /* 0x002fea0003c00000 */
[----:B------:R-:W-:Y:S01]  /*12a40*/  IMAD.MOV.U32 R12, RZ, RZ, R0 ;  /* 0x000000ffff0c7224 */ /* 0x000fe200078e0000 */
[----:B------:R-:W-:Y:S01]  /*12a50*/  MOV R3, R8 ;  /* 0x0000000800037202 */ /* 0x000fe20000000f00 */
[----:B------:R-:W-:Y:S01]  /*12a60*/  IMAD.MOV.U32 R5, RZ, RZ, R7 ;  /* 0x000000ffff057224 */ /* 0x000fe200078e0007 */
[----:B------:R-:W-:Y:S02]  /*12a70*/  MOV R0, 0x1f ;  /* 0x0000001f00007802 */ /* 0x000fe40000000f00 */
[----:B------:R-:W-:-:S02]  /*12a80*/  MOV R2, 0x12aa0 ;  /* 0x00012aa000027802 */ /* 0x000fc40000000f00 */
[----:B------:R-:W-:Y:S05]  /*12a90*/  CALL.REL.NOINC `($__internal_19_$__cuda_sm70_shflsync_idx_p) ;  /* 0x000000d000007944 */ /* 0x000fea0003c00000 */
[----:B------:R-:W-:Y:S01]  /*12aa0*/  MOV R7, R0 ;  /* 0x0000000000077202 */ /* 0x000fe20000000f00 */
[----:B------:R-:W-:Y:S05]  /*12ab0*/  BRA `(.L_x_980) ;  /* 0xffffe2c000007947 */ /* 0x000fea000383ffff */
.L_x_945:
[----:B------:R-:W-:Y:S01]  /*12ac0*/  IMAD.MOV.U32 R5, RZ, RZ, R4 ;  /* 0x000000ffff057224 */ /* 0x000fe200078e0004 */
[----:B--2---:R-:W-:-:S02]  /*12ad0*/  MOV R0, 0x1f ;  /* 0x0000001f00007802 */ /* 0x004fc40000000f00 */
[----:B------:R-:W-:Y:S02]  /*12ae0*/  MOV R2, 0x12b00 ;  /* 0x00012b0000027802 */ /* 0x000fe40000000f00 */
[----:B-1-34-:R-:W-:Y:S05]  /*12af0*/  CALL.REL.NOINC `($__internal_19_$__cuda_sm70_shflsync_idx_p) ;  /* 0x0000007000007944 */ /* 0x01afea0003c00000 */
[----:B------:R-:W-:Y:S01]  /*12b00*/  MOV R13, R0 ;  /* 0x00000000000d7202 */ /* 0x000fe20000000f00 */
[----:B------:R-:W-:Y:S05]  /*12b10*/  BRA `(.L_x_944) ;  /* 0xffffe2c000007947 */ /* 0x000fea000383ffff */
        .weak           $__internal_18_$__cuda_sm70_shflsync_bfly_p
        .type           $__internal_18_$__cuda_sm70_shflsync_bfly_p,@function
        .size           $__internal_18_$__cuda_sm70_shflsync_bfly_p,($__internal_19_$__cuda_sm70_shflsync_idx_p - $__internal_18_$__cuda_sm70_shflsync_bfly_p)
$__internal_18_$__cuda_sm70_shflsync_bfly_p:
[----:B------:R-:W-:Y:S04]  /*12b20*/  WARPSYNC R6 ;  /* 0x0000000600007348 */ /* 0x000fe80003800000 */
[----:B------:R1:W2:Y:S02]  /*12b30*/  SHFL.BFLY PT, R5, R2, R5, R7 ;  /* 0x0c00000502057389 */ /* 0x0002a400000e0007 */
[----:B-1----:R-:W-:Y:S02]  /*12b40*/  MOV R2, R3 ;  /* 0x0000000300027202 */ /* 0x002fe40000000f00 */
[----:B------:R-:W-:-:S04]  /*12b50*/  MOV R3, 0x0 ;  /* 0x0000000000037802 */ /* 0x000fc80000000f00 */
[----:B--2---:R-:W-:Y:S05]  /*12b60*/  RET.REL.NODEC R2 `(_ZN7cutlass13device_kernelIN5flash19enable_sm80_to_sm89INS1_16FlashAttnFwdSm80INS1_25CollectiveMainloopFwdSm80ILi8ELi1ELb1EN4cute5tupleIJNS5_1CILi128EEENS7_ILi48EEENS7_ILi256EEEEEELi256ENS_6half_tEfNS_4arch4Sm80ELb1ELb0ELb0ELb1ELb0ELb0ELb1ELb1EEENS1_21CollectiveEpilogueFwdINS6_IJS8_SA_S9_EEENS6_IJNS7_ILi1EEESI_SI_EEESC_SE_Li256ELb1ELb1ELb1ELb0EEENS1_36VarlenDynamicPersistentTileSchedulerILi128ELi48ELi256ELi256ELb1ELb1ELb0ELb1ELb1ELb1EEEEEEEEEvNT_6ParamsE) ;  /* 0xfffed49002007950 */ /* 0x004fea0003c3ffff */
        .weak           $__internal_19_$__cuda_sm70_shflsync_idx_p
        .type           $__internal_19_$__cuda_sm70_shflsync_idx_p,@function
        .size           $__internal_19_$__cuda_sm70_shflsync_idx_p,($__internal_20_$__cuda_sm70_shflsync_up_p - $__internal_19_$__cuda_sm70_shflsync_idx_p)
$__internal_19_$__cuda_sm70_shflsync_idx_p:
[----:B------:R-:W-:-:S04]  /*12b70*/  MOV R122, 0xffffffff ;  /* 0xffffffff007a7802 */ /* 0x000fc80000000f00 */
[----:B------:R-:W-:Y:S04]  /*12b80*/  WARPSYNC R122 ;  /* 0x0000007a00007348 */ /* 0x000fe80003800000 */
[----:B------:R1:W2:Y:S02]  /*12b90*/  SHFL.IDX PT, R0, R5, R3, R0 ;  /* 0x0000000305007389 */ /* 0x0002a400000e0000 */
[----:B-1----:R-:W-:-:S04]  /*12ba0*/  MOV R3, 0x0 ;  /* 0x0000000000037802 */ /* 0x002fc80000000f00 */
[----:B--2---:R-:W-:Y:S05]  /*12bb0*/  RET.REL.NODEC R2 `(_ZN7cutlass13device_kernelIN5flash19enable_sm80_to_sm89INS1_16FlashAttnFwdSm80INS1_25CollectiveMainloopFwdSm80ILi8ELi1ELb1EN4cute5tupleIJNS5_1CILi128EEENS7_ILi48EEENS7_ILi256EEEEEELi256ENS_6half_tEfNS_4arch4Sm80ELb1ELb0ELb0ELb1ELb0ELb0ELb1ELb1EEENS1_21CollectiveEpilogueFwdINS6_IJS8_SA_S9_EEENS6_IJNS7_ILi1EEESI_SI_EEESC_SE_Li256ELb1ELb1ELb1ELb0EEENS1_36VarlenDynamicPersistentTileSchedulerILi128ELi48ELi256ELi256ELb1ELb1ELb0ELb1ELb1ELb1EEEEEEEEEvNT_6ParamsE) ;  /* 0xfffed44002007950 */ /* 0x004fea0003c3ffff */
        .weak           $__internal_20_$__cuda_sm70_shflsync_up_p
        .type           $__internal_20_$__cuda_sm70_shflsync_up_p,@function
        .size           $__internal_20_$__cuda_sm70_shflsync_up_p,($__internal_21_$__cuda_sm70_votesync_ballot - $__internal_20_$__cuda_sm70_shflsync_up_p)
$__internal_20_$__cuda_sm70_shflsync_up_p:
[----:B------:R-:W-:Y:S02]  /*12bc0*/  IMAD.MOV.U32 R4, RZ, RZ, RZ ;  /* 0x000000ffff047224 */ /* 0x000fe400078e00ff */
[----:B------:R-:W-:-:S04]  /*12bd0*/  IMAD.MOV.U32 R10, RZ, RZ, -0x1 ;  /* 0xffffffffff0a7424 */ /* 0x000fc800078e00ff */
[----:B------:R-:W-:Y:S04]  /*12be0*/  WARPSYNC R10 ;  /* 0x0000000a00007348 */ /* 0x000fe80003800000 */
[----:B------:R1:W2:Y:S02]  /*12bf0*/  SHFL.UP PT, R4, R0, R2, R4 ;  /* 0x0400000200047389 */ /* 0x0002a400000e0004 */
[----:B-1----:R-:W-:Y:S02]  /*12c00*/  MOV R2, R3 ;  /* 0x0000000300027202 */ /* 0x002fe40000000f00 */
[----:B------:R-:W-:-:S04]  /*12c10*/  MOV R3, 0x0 ;  /* 0x0000000000037802 */ /* 0x000fc80000000f00 */
[----:B--2---:R-:W-:Y:S05]  /*12c20*/  RET.REL.NODEC R2 `(_ZN7cutlass13device_kernelIN5flash19enable_sm80_to_sm89INS1_16FlashAttnFwdSm80INS1_25CollectiveMainloopFwdSm80ILi8ELi1ELb1EN4cute5tupleIJNS5_1CILi128EEENS7_ILi48EEENS7_ILi256EEEEEELi256ENS_6half_tEfNS_4arch4Sm80ELb1ELb0ELb0ELb1ELb0ELb0ELb1ELb1EEENS1_21CollectiveEpilogueFwdINS6_IJS8_SA_S9_EEENS6_IJNS7_ILi1EEESI_SI_EEESC_SE_Li256ELb1ELb1ELb1ELb0EEENS1_36VarlenDynamicPersistentTileSchedulerILi128ELi48ELi256ELi256ELb1ELb1ELb0ELb1ELb1ELb1EEEEEEEEEvNT_6ParamsE) ;  /* 0xfffed3d002007950 */ /* 0x004fea0003c3ffff */
        .weak           $__internal_21_$__cuda_sm70_votesync_ballot
        .type           $__internal_21_$__cuda_sm70_votesync_ballot,@function
        .size           $__internal_21_$__cuda_sm70_votesync_ballot,(.L_x_2582 - $__internal_21_$__cuda_sm70_votesync_ballot)
$__internal_21_$__cuda_sm70_votesync_ballot:
[----:B------:R-:W-:Y:S01]  /*12c30*/  ISETP.NE.U32.AND P0, PT, R0, 0x1, PT ;  /* 0x000000010000780c */ /* 0x000fe20003f05070 */
[----:B------:R-:W-:-:S04]  /*12c40*/  IMAD.MOV.U32 R3, RZ, RZ, -0x1 ;  /* 0xffffffffff037424 */ /* 0x000fc800078e00ff */
[----:B------:R-:W-:Y:S08]  /*12c50*/  WARPSYNC R3 ;  /* 0x0000000300007348 */ /* 0x000ff00003800000 */
[----:B------:R-:W-:-:S04]  /*12c60*/  VOTE.ANY R0, PT, !P0 ;  /* 0x0000000000007806 */ /* 0x000fc800040e0100 */
[----:B------:R-:W-:Y:S01]  /*12c70*/  LOP3.LUT R0, R0, R3, RZ, 0xc0, !PT ;  /* 0x0000000300007212 */ /* 0x000fe200078ec0ff */
[----:B------:R-:W-:-:S04]  /*12c80*/  IMAD.MOV.U32 R3, RZ, RZ, 0x0 ;  /* 0x00000000ff037424 */ /* 0x000fc800078e00ff */
[----:B------:R-:W-:Y:S05]  /*12c90*/  RET.REL.NODEC R2 `(_ZN7cutlass13device_kernelIN5flash19enable_sm80_to_sm89INS1_16FlashAttnFwdSm80INS1_25CollectiveMainloopFwdSm80ILi8ELi1ELb1EN4cute5tupleIJNS5_1CILi128EEENS7_ILi48EEENS7_ILi256EEEEEELi256ENS_6half_tEfNS_4arch4Sm80ELb1ELb0ELb0ELb1ELb0ELb0ELb1ELb1EEENS1_21CollectiveEpilogueFwdINS6_IJS8_SA_S9_EEENS6_IJNS7_ILi1EEESI_SI_EEESC_SE_Li256ELb1ELb1ELb1ELb0EEENS1_36VarlenDynamicPersistentTileSchedulerILi128ELi48ELi256ELi256ELb1ELb1ELb0ELb1ELb1ELb1EEEEEEEEEvNT_6ParamsE) ;  /* 0xfffed36002007950 */ /* 0x000fea0003c3ffff */
.L_x_981:
        /* <DEDUP_REMOVED lines=14> */
.L_x_2582:


//--------------------- .text._ZN7cutlass13device_kernelIN5flash19enable_sm80_to_sm89INS1_16FlashAttnFwdSm80INS1_25CollectiveMainloopFwdSm80ILi8ELi1ELb0EN4cute5tupleIJNS5_1CILi128EEENS7_ILi32EEENS7_ILi256EEEEEELi256ENS_6half_tEfNS_4arch4Sm80ELb1ELb0ELb0ELb1ELb0ELb1ELb1ELb1EEENS1_21CollectiveEpilogueFwdINS6_IJS8_SA_S9_EEENS6_IJNS7_ILi1EEESI_SI_EEESC_SE_Li256ELb1ELb1ELb1ELb0EEENS1_36VarlenDynamicPersistentTileSchedulerILi128ELi32ELi256ELi256ELb1ELb1ELb0ELb1ELb1ELb1EEEEEEEEEvNT_6ParamsE --------------------------
	.section	.text._ZN7cutlass13device_kernelIN5flash19enable_sm80_to_sm89INS1_16FlashAttnFwdSm80INS1_25CollectiveMainloopFwdSm80ILi8ELi1ELb0EN4cute5tupleIJNS5_1CILi128EEENS7_ILi32EEENS7_ILi256EEEEEELi256ENS_6half_tEfNS_4arch4Sm80ELb1ELb0ELb0ELb1ELb0ELb1ELb1ELb1EEENS1_21CollectiveEpilogueFwdINS6_IJS8_SA_S9_EEENS6_IJNS7_ILi1EEESI_SI_EEESC_SE_Li256ELb1ELb1ELb1ELb0EEENS1_36VarlenDynamicPersistentTileSchedulerILi128ELi32ELi256ELi256ELb1ELb1ELb0ELb1ELb1ELb1EEEEEEEEEvNT_6ParamsE,"ax",@progbits
	.sectioninfo	@"SHI_REGISTERS=255"
	.align	128
.text._ZN7cutlass13device_kernelIN5flash19enable_sm80_to_sm89INS1_16FlashAttnFwdSm80INS1_25CollectiveMainloopFwdSm80ILi8ELi1ELb0EN4cute5tupleIJNS5_1CILi128EEENS7_ILi32EEENS7_ILi256EEEEEELi256ENS_6half_tEfNS_4arch4Sm80ELb1ELb0ELb0ELb1ELb0ELb1ELb1ELb1EEENS1_21CollectiveEpilogueFwdINS6_IJS8_SA_S9_EEENS6_IJNS7_ILi1EEESI_SI_EEESC_SE_Li256ELb1ELb1ELb1ELb0EEENS1_36VarlenDynamicPersistentTileSchedulerILi128ELi32ELi256ELi256ELb1ELb1ELb0ELb1ELb1ELb1EEEEEEEEEvNT_6ParamsE:
        .type           _ZN7cutlass13device_kernelIN5flash19enable_sm80_to_sm89INS1_16FlashAttnFwdSm80INS1_25CollectiveMainloopFwdSm80ILi8ELi1ELb0EN4cute5tupleIJNS5_1CILi128EEENS7_ILi32EEENS7_ILi256EEEEEELi256ENS_6half_tEfNS_4arch4Sm80ELb1ELb0ELb0ELb1ELb0ELb1ELb1ELb1EEENS1_21CollectiveEpilogueFwdINS6_IJS8_SA_S9_EEENS6_IJNS7_ILi1EEESI_SI_EEESC_SE_Li256ELb1ELb1ELb1ELb0EEENS1_36VarlenDynamicPersistentTileSchedulerILi128ELi32ELi256ELi256ELb1ELb1ELb0ELb1ELb1ELb1EEEEEEEEEvNT_6ParamsE,@function
        .size           _ZN7cutlass13device_kernelIN5flash19enable_sm80_to_sm89INS1_16FlashAttnFwdSm80INS1_25CollectiveMainloopFwdSm80ILi8ELi1ELb0EN4cute5tupleIJNS5_1CILi128EEENS7_ILi32EEENS7_ILi256EEEEEELi256ENS_6half_tEfNS_4arch4Sm80ELb1ELb0ELb0ELb1ELb0ELb1ELb1ELb1EEENS1_21CollectiveEpilogueFwdINS6_IJS8_SA_S9_EEENS6_IJNS7_ILi1EEESI_SI_EEESC_SE_Li256ELb1ELb1ELb1ELb0EEENS1_36VarlenDynamicPersistentTileSchedulerILi128ELi32ELi256ELi256ELb1ELb1ELb0ELb1ELb1ELb1EEEEEEEEEvNT_6ParamsE,(.L_x_2587 - _ZN7cutlass13device_kernelIN5flash19enable_sm80_to_sm89INS1_16FlashAttnFwdSm80INS1_25CollectiveMainloopFwdSm80ILi8ELi1ELb0EN4cute5tupleIJNS5_1CILi128EEENS7_ILi32EEENS7_ILi256EEEEEELi256ENS_6half_tEfNS_4arch4Sm80ELb1ELb0ELb0ELb1ELb0ELb1ELb1ELb1EEENS1_21CollectiveEpilogueFwdINS6_IJS8_SA_S9_EEENS6_IJNS7_ILi1EEESI_SI_EEESC_SE_Li256ELb1ELb1ELb1ELb0EEENS1_36VarlenDynamicPersistentTileSchedulerILi128ELi32ELi256ELi256ELb1ELb1ELb0ELb1ELb1ELb1EEEEEEEEEvNT_6ParamsE)
        .other          _ZN7cutlass13device_kernelIN5flash19enable_sm80_to_sm89INS1_16FlashAttnFwdSm80INS1_25CollectiveMainloopFwdSm80ILi8ELi1ELb0EN4cute5tupleIJNS5_1CILi128EEENS7_ILi32EEENS7_ILi256EEEEEELi256ENS_6half_tEfNS_4arch4Sm80ELb1ELb0ELb0ELb1ELb0ELb1ELb1ELb1EEENS1_21CollectiveEpilogueFwdINS6_IJS8_SA_S9_EEENS6_IJNS7_ILi1EEESI_SI_EEESC_SE_Li256ELb1ELb1ELb1ELb0EEENS1_36VarlenDynamicPersistentTileSchedulerILi128ELi32ELi256ELi256ELb1ELb1ELb0ELb1ELb1ELb1EEEEEEEEEvNT_6ParamsE,@"STO_CUDA_ENTRY STV_DEFAULT"
_ZN7cutlass13device_kernelIN5flash19enable_sm80_to_sm89INS1_16FlashAttnFwdSm80INS1_25CollectiveMainloopFwdSm80ILi8ELi1ELb0EN4cute5tupleIJNS5_1CILi128EEENS7_ILi32EEENS7_ILi256EEEEEELi256ENS_6half_tEfNS_4arch4Sm80ELb1ELb0ELb0ELb1ELb0ELb1ELb1ELb1EEENS1_21CollectiveEpilogueFwdINS6_IJS8_SA_S9_EEENS6_IJNS7_ILi1EEESI_SI_EEESC_SE_Li256ELb1ELb1ELb1ELb0EEENS1_36VarlenDynamicPersistentTileSchedulerILi128ELi32ELi256ELi256ELb1ELb1ELb0ELb1ELb1ELb1EEEEEEEEEvNT_6ParamsE:
        /* <DEDUP_REMOVED lines=13> */
[----:B------:R-:W-:-:S03]  /*00d0*/  CS2R R8, SRZ ;  /* 0x0000000000087805 */ /* 0x000fc6000001ff00 */
        /* <DEDUP_REMOVED lines=10> */
[C---:B------:R-:W-:Y:S01]  /*0180*/  ISETP.GE.U32.AND P4, PT, R12.reuse, 0x2, PT ;  /* 0x000000020c00780c */ /* 0x040fe20003f86070 */
[----:B------:R-:W-:Y:S01]  /*0190*/  IMAD.MOV.U32 R7, RZ, RZ, RZ ;  /* 0x000000ffff077224 */ /* 0x000fe200078e00ff */
        /* <DEDUP_REMOVED lines=26> */
.L_x_987:
        /* <DEDUP_REMOVED lines=16> */
.L_x_1170:
        /* <DEDUP_REMOVED lines=16> */
.L_x_1171:
[----:B---3--:R-:W-:-:S05]  /*0540*/  IMAD R0, R0, c[0x0][0x538], RZ ;  /* 0x00014e0000007a24 */ /* 0x008fca00078e02ff */
[----:B------:R-:W-:-:S04]  /*0550*/  IADD3 R6, R0, R6, RZ ;  /* 0x0000000600067210 */ /* 0x000fc80007ffe0ff */
[----:B------:R-:W-:-:S13]  /*0560*/  ISETP.GT.AND P0, PT, R6, UR4, PT ;  /* 0x0000000406007c0c */ /* 0x000fda000bf04270 */
[----:B-12---:R-:W-:Y:S05]  /*0570*/  @!P0 BRA `(.L_x_987) ;  /* 0xfffffdc000008947 */ /* 0x006fea000383ffff */
.L_x_983:
[----:B------:R-:W-:-:S05]  /*0580*/  IADD3 R11, -R0, R6, RZ ;  /* 0x00000006000b7210 */ /* 0x000fca0007ffe1ff */
[----:B------:R-:W-:-:S05]  /*0590*/  IMAD R0, R4, c[0x0][0x538], R11 ;  /* 0x00014e0004007a24 */ /* 0x000fca00078e020b */
[----:B------:R-:W-:Y:S01]  /*05a0*/  ISETP.GT.AND P0, PT, R0, UR4, PT ;  /* 0x0000000400007c0c */ /* 0x000fe2000bf04270 */
[----:B------:R-:W-:-:S12]  /*05b0*/  BRA.DIV ~URZ, `(.L_x_988) ;  /* 0x0001b0427f007947 */ /* 0x000fd8000b800000 */
[----:B------:R-:W-:-:S04]  /*05c0*/  VOTE.ANY R10, PT, !P0 ;  /* 0x00000000000a7806 */ /* 0x000fc800040e0100 */
.L_x_1172:
[----:B------:R-:W1:Y:S02]  /*05d0*/  POPC R6, R10 ;  /* 0x0000000a00067309 */ /* 0x000e640000000000 */
[----:B-12---:R-:W-:Y:S01]  /*05e0*/  IADD3 R235, R6, R7, RZ ;  /* 0x0000000706eb7210 */ /* 0x006fe20007ffe0ff */
[----:B------:R-:W-:Y:S05]  /*05f0*/  BRA.DIV ~URZ, `(.L_x_989) ;  /* 0x0001b0527f007947 */ /* 0x000fea000b800000 */
[----:B------:R1:W2:Y:S01]  /*0600*/  SHFL.IDX PT, R233, R9, R6, 0x1f ;  /* 0x00001f0609e97589 */ /* 0x0002a200000e0000 */
[----:B------:R-:W-:-:S03]  /*0610*/  MOV R7, RZ ;  /* 0x000000ff00077202 */ /* 0x000fc60000000f00 */
[----:B------:R1:W3:Y:S04]  /*0620*/  SHFL.IDX PT, R9, R8, R6, 0x1f ;  /* 0x00001f0608097589 */ /* 0x0002e800000e0000 */
.L_x_1173:
[----:B------:R-:W-:Y:S01]  /*0630*/  ISETP.NE.AND P0, PT, R10, RZ, PT ;  /* 0x000000ff0a00720c */ /* 0x000fe20003f05270 */
[----:B------:R-:W-:-:S12]  /*0640*/  BSSY B0, `(.L_x_990) ;  /* 0x0000005000007945 */ /* 0x000fd80003800000 */
[----:B------:R-:W-:Y:S05]  /*0650*/  @!P0 BRA `(.L_x_991) ;  /* 0x0000003000008947 */ /* 0x000fea0003800000 */
[----:B------:R-:W-:Y:S01]  /*0660*/  IADD3 R3, R6, -0x1, RZ ;  /* 0xffffffff06037810 */ /* 0x000fe20007ffe0ff */
[----:B------:R-:W-:Y:S05]  /*0670*/  BRA.DIV ~URZ, `(.L_x_992) ;  /* 0x0001b0b27f007947 */ /* 0x000fea000b800000 */
[----:B------:R4:W1:Y:S02]  /*0680*/  SHFL.IDX PT, R7, R4, R3, 0x1f ;  /* 0x00001f0304077589 */ /* 0x00086400000e0000 */
.L_x_991:
[----:B------:R-:W-:Y:S05]  /*0690*/  BSYNC B0 ;  /* 0x0000000000007941 */ /* 0x000fea0003800000 */
.L_x_990:
[----:B---3--:R-:W-:Y:S01]  /*06a0*/  ISETP.NE.AND P0, PT, R9, 0x1, PT ;  /* 0x000000010900780c */ /* 0x008fe20003f05270 */
[----:B-1----:R-:W-:Y:S01]  /*06b0*/  IMAD R232, R7, c[0x0][0x538], R11 ;  /* 0x00014e0007e87a24 */ /* 0x002fe200078e020b */
[----:B------:R-:W-:Y:S04]  /*06c0*/  BSSY B0, `(.L_x_993) ;  /* 0x0000085000007945 */ /* 0x000fe80003800000 */
[----:B------:R-:W-:-:S07]  /*06d0*/  IADD3 R11, -R232, UR4, RZ ;  /* 0x00000004e80b7c10 */ /* 0x000fce000fffe1ff */
[----:B------:R-:W-:Y:S05]  /*06e0*/  @!P0 BRA `(.L_x_994) ;  /* 0x000003e000008947 */ /* 0x000fea0003800000 */
[-C--:B--2---:R-:W-:Y:S02]  /*06f0*/  IABS R0, R233.reuse ;  /* 0x000000e900007213 */ /* 0x084fe40000000000 */
        /* <DEDUP_REMOVED lines=9> */
[----:B----4-:R-:W1:Y:S02]  /*0790*/  F2I.FTZ.U32.TRUNC.NTZ R3, R2 ;  /* 0x0000000200037305 */ /* 0x010e64000021f000 */
        /* <DEDUP_REMOVED lines=51> */
.L_x_994:
[----:B------:R-:W-:-:S04]  /*0ad0*/  IMAD.MOV.U32 R2, RZ, RZ, 0x4 ;  /* 0x00000004ff027424 */ /* 0x000fc800078e00ff */
[----:B----4-:R-:W-:-:S05]  /*0ae0*/  IMAD.WIDE R2, R235, R2, c[0x0][0x590] ;  /* 0x00016400eb027625 */ /* 0x010fca00078e0202 */
        /* <DEDUP_REMOVED lines=66> */
.L_x_995:
[----:B------:R-:W-:Y:S05]  /*0f10*/  BSYNC B0 ;  /* 0x0000000000007941 */ /* 0x000fea0003800000 */
.L_x_993:
[----:B------:R-:W-:-:S04]  /*0f20*/  LOP3.LUT R0, RZ, R0, RZ, 0x33, !PT ;  /* 0x00000000ff007212 */ /* 0x000fc800078e33ff */
[----:B------:R-:W-:Y:S01]  /*0f30*/  IADD3 R233, R0, R233, RZ ;  /* 0x000000e900e97210 */ /* 0x000fe20007ffe0ff */
[----:B------:R-:W-:Y:S05]  /*0f40*/  BRA `(.L_x_996) ;  /* 0x0000004000007947 */ /* 0x000fea0003800000 */
.L_x_984:
[----:B--2---:R-:W-:Y:S01]  /*0f50*/  IMAD.MOV.U32 R233, RZ, RZ, RZ ;  /* 0x000000ffffe97224 */ /* 0x004fe200078e00ff */
[----:B------:R-:W-:Y:S01]  /*0f60*/  MOV R234, RZ ;  /* 0x000000ff00ea7202 */ /* 0x000fe20000000f00 */
[----:B------:R-:W-:Y:S01]  /*0f70*/  IMAD.U32 R232, RZ, RZ, UR4 ;  /* 0x00000004ffe87e24 */ /* 0x000fe2000f8e00ff */
[----:B------:R-:W-:Y:S02]  /*0f80*/  MOV R235, c[0x0][0x53c] ;  /* 0x00014f0000eb7a02 */ /* 0x000fe40000000f00 */
.L_x_996:
[----:B------:R-:W-:Y:S01]  /*0f90*/  ISETP.NE.AND P0, PT, R12, RZ, PT ;  /* 0x000000ff0c00720c */ /* 0x000fe20003f05270 */
[----:B------:R-:W-:-:S12]  /*0fa0*/  WARPSYNC 0xffffffff ;  /* 0xffffffff00007948 */ /* 0x000fd80003800000 */
[----:B------:R1:W-:Y:S04]  /*0fb0*/  @!P0 STS.128 [0x20080], R232 ;  /* 0x020080e8ff008388 */ /* 0x0003e80000000c00 */
[----:B------:R-:W-:Y:S06]  /*0fc0*/  BAR.ARV 0x5, 0x100 ;  /* 0x0144000000007b1d */ /* 0x000fec0000002000 */
.L_x_982:
        /* <DEDUP_REMOVED lines=9> */
[----:B------:R-:W-:-:S02]  /*1060*/  LOP3.LUT R4, R8, 0xfffffff8, RZ, 0xc0, !PT ;  /* 0xfffffff808047812 */ /* 0x000fc400078ec0ff */
[----:B------:R-:W-:Y:S02]  /*1070*/  LOP3.LUT R0, R0, 0xfffffffe, RZ, 0xc0, !PT ;  /* 0xfffffffe00007812 */ /* 0x000fe400078ec0ff */
[----:B------:R-:W-:Y:S01]  /*1080*/  SHF.R.S32.HI R211, RZ, 0x3, R8 ;  /* 0x00000003ffd37819 */ /* 0x000fe20000011408 */
[----:B------:R-:W-:Y:S01]  /*1090*/  IMAD.IADD R148, R14, 0x1, -R4 ;  /* 0x000000010e947824 */ /* 0x000fe200078e0a04 */
[--C-:B------:R-:W-:Y:S01]  /*10a0*/  SHF.R.S32.HI R6, RZ, 0x2, R13.reuse ;  /* 0x00000002ff067819 */ /* 0x100fe2000001140d */
[----:B------:R-:W-:Y:S01]  /*10b0*/  IMAD.IADD R11, R3, 0x1, -R0 ;  /* 0x00000001030b7824 */ /* 0x000fe200078e0a00 */
[----:B------:R-:W-:Y:S01]  /*10c0*/  SHF.R.S32.HI R3, RZ, 0x1f, R13 ;  /* 0x0000001fff037819 */ /* 0x000fe2000001140d */
[----:B------:R-:W-:Y:S01]  /*10d0*/  IMAD.SHL.U32 R144, R148, 0x8, RZ ;  /* 0x0000000894907824 */ /* 0x000fe200078e00ff */
[----:B------:R-:W-:Y:S01]  /*10e0*/  LOP3.LUT R0, R2, 0xfffffff0, RZ, 0xc0, !PT ;  /* 0xfffffff002007812 */ /* 0x000fe200078ec0ff */
[----:B------:R-:W-:Y:S01]  /*10f0*/  IMAD.SHL.U32 R2, R211, 0x40, RZ ;  /* 0x00000040d3027824 */ /* 0x000fe200078e00ff */
[----:B------:R-:W-:Y:S01]  /*1100*/  LEA.HI R3, R3, R6, RZ, 0x3 ;  /* 0x0000000603037211 */ /* 0x000fe200078f18ff */
[----:B------:R-:W-:Y:S01]  /*1110*/  IMAD.SHL.U32 R7, R148, 0x40, RZ ;  /* 0x0000004094077824 */ /* 0x000fe200078e00ff */
[----:B------:R-:W-:Y:S01]  /*1120*/  IADD3 R213, R144, 0x80, RZ ;  /* 0x0000008090d57810 */ /* 0x000fe20007ffe0ff */
[----:B------:R-:W-:Y:S01]  /*1130*/  IMAD.IADD R0, R14, 0x1, -R0 ;  /* 0x000000010e007824 */ /* 0x000fe200078e0a00 */
[----:B------:R-:W-:Y:S01]  /*1140*/  LOP3.LUT R3, R3, 0xfffffff8, RZ, 0xc0, !PT ;  /* 0xfffffff803037812 */ /* 0x000fe200078ec0ff */
[----:B------:R-:W-:Y:S01]  /*1150*/  IMAD.SHL.U32 R148, R148, 0x4, RZ ;  /* 0x0000000494947824 */ /* 0x000fe200078e00ff */
[----:B------:R-:W-:-:S02]  /*1160*/  LOP3.LUT R2, R2, 0x1c0, RZ, 0xc0, !PT ;  /* 0x000001c002027812 */ /* 0x000fc400078ec0ff */
[----:B------:R-:W-:Y:S01]  /*1170*/  SHF.R.S32.HI R10, RZ, 0x1f, R0 ;  /* 0x0000001fff0a7819 */ /* 0x000fe20000011400 */
[----:B------:R-:W-:Y:S01]  /*1180*/  IMAD.IADD R6, R6, 0x1, -R3 ;  /* 0x0000000106067824 */ /* 0x000fe200078e0a03 */
[----:B------:R-:W-:Y:S02]  /*1190*/  LOP3.LUT R5, R2, 0x38, R144, 0xf8, !PT ;  /* 0x0000003802057812 */ /* 0x000fe400078ef890 */
[----:B------:R-:W-:Y:S02]  /*11a0*/  SHF.R.U32.HI R4, RZ, 0x3, R2 ;  /* 0x00000003ff047819 */ /* 0x000fe40000011602 */
[----:B------:R-:W-:Y:S02]  /*11b0*/  LEA.HI R3, R9, R14, RZ, 0x6 ;  /* 0x0000000e09037211 */ /* 0x000fe400078f30ff */
[----:B------:R-:W-:Y:S02]  /*11c0*/  LOP3.LUT R2, R7, 0x1c0, RZ, 0xc0, !PT ;  /* 0x000001c007027812 */ /* 0x000fe400078ec0ff */
[----:B------:R-:W-:Y:S01]  /*11d0*/  LEA.HI R10, R10, R0, RZ, 0x3 ;  /* 0x000000000a0a7211 */ /* 0x000fe200078f18ff */
[----:B------:R-:W-:Y:S01]  /*11e0*/  IMAD.SHL.U32 R3, R3, 0x8, RZ ;  /* 0x0000000803037824 */ /* 0x000fe200078e00ff */
[----:B------:R-:W-:-:S02]  /*11f0*/  LOP3.LUT R7, R5, R4, RZ, 0x3c, !PT ;  /* 0x0000000405077212 */ /* 0x000fc400078e3cff */
[----:B------:R-:W-:Y:S02]  /*1200*/  LOP3.LUT R4, R2, 0x8, R8, 0xf8, !PT ;  /* 0x0000000802047812 */ /* 0x000fe400078ef808 */
[----:B------:R-:W-:Y:S02]  /*1210*/  LOP3.LUT R5, R10, 0xfffffff8, RZ, 0xc0, !PT ;  /* 0xfffffff80a057812 */ /* 0x000fe400078ec0ff */
[----:B------:R-:W-:Y:S02]  /*1220*/  SHF.R.U32.HI R2, RZ, 0x3, R2 ;  /* 0x00000003ff027819 */ /* 0x000fe40000011602 */
[----:B------:R-:W-:Y:S01]  /*1230*/  LEA.HI R9, R9, R14, RZ, 0x5 ;  /* 0x0000000e09097211 */ /* 0x000fe200078f28ff */
[----:B------:R-:W-:Y:S01]  /*1240*/  IMAD.IADD R8, R0, 0x1, -R5 ;  /* 0x0000000100087824 */ /* 0x000fe200078e0a05 */
[----:B------:R-:W-:Y:S02]  /*1250*/  LOP3.LUT R12, R4, R2, RZ, 0x3c, !PT ;  /* 0x00000002040c7212 */ /* 0x000fe400078e3cff */
[----:B------:R-:W-:-:S02]  /*1260*/  LOP3.LUT R3, R3, 0xfffffe00, RZ, 0xc0, !PT ;  /* 0xfffffe0003037812 */ /* 0x000fc400078ec0ff */
[--C-:B------:R-:W-:Y:S02]  /*1270*/  SHF.R.S32.HI R2, RZ, 0x5, R9.reuse ;  /* 0x00000005ff027819 */ /* 0x100fe40000011409 */
[----:B------:R-:W-:Y:S02]  /*1280*/  SHF.R.S32.HI R0, RZ, 0x1f, R9 ;  /* 0x0000001fff007819 */ /* 0x000fe40000011409 */
[----:B------:R-:W-:Y:S02]  /*1290*/  LOP3.LUT R5, R13, 0xfffffffc, RZ, 0xc0, !PT ;  /* 0xfffffffc0d057812 */ /* 0x000fe400078ec0ff */
        /* <DEDUP_REMOVED lines=8> */
[----:B------:R-:W-:-:S02]  /*1320*/  LEA.HI R3, R0, R0, RZ, 0x1 ;  /* 0x0000000000037211 */ /* 0x000fc400078f08ff */
[----:B------:R-:W-:Y:S01]  /*1330*/  ISETP.NE.U32.AND P0, PT, R5, 0x1, PT ;  /* 0x000000010500780c */ /* 0x000fe20003f05070 */
[----:B------:R-:W-:Y:S01]  /*1340*/  IMAD.IADD R9, R2, 0x1, -R4 ;  /* 0x0000000102097824 */ /* 0x000fe200078e0a04 */
[----:B------:R-:W-:Y:S01]  /*1350*/  LOP3.LUT R3, R3, 0x1ffffffe, RZ, 0xc0, !PT ;  /* 0x1ffffffe03037812 */ /* 0x000fe200078ec0ff */
[C---:B------:R-:W-:Y:S01]  /*1360*/  IMAD.SHL.U32 R4, R6.reuse, 0x40, RZ ;  /* 0x0000004006047824 */ /* 0x040fe200078e00ff */
[----:B------:R-:W-:Y:S01]  /*1370*/  R2P PR, R6, 0x6 ;  /* 0x0000000606007804 */ /* 0x000fe20000000000 */
[----:B------:R-:W-:Y:S01]  /*1380*/  IMAD.SHL.U32 R6, R2, 0x400, RZ ;  /* 0x0000040002067824 */ /* 0x000fe200078e00ff */
[----:B------:R-:W-:Y:S01]  /*1390*/  SHF.R.S32.HI R7, RZ, 0x1f, R15 ;  /* 0x0000001fff077819 */ /* 0x000fe2000001140f */
[----:B------:R-:W-:Y:S01]  /*13a0*/  IMAD.IADD R13, R0, 0x1, -R3 ;  /* 0x00000001000d7824 */ /* 0x000fe200078e0a03 */
[----:B------:R-:W-:Y:S01]  /*13b0*/  LOP3.LUT R2, R4, 0x1c0, RZ, 0xc0, !PT ;  /* 0x000001c004027812 */ /* 0x000fe200078ec0ff */
[----:B------:R-:W-:Y:S01]  /*13c0*/  IMAD R4, R0, 0x2, R6 ;  /* 0x0000000200047824 */ /* 0x000fe200078e0206 */
[----:B------:R-:W-:Y:S01]  /*13d0*/  LEA.HI R7, R7, R15, RZ, 0x2 ;  /* 0x0000000f07077211 */ /* 0x000fe200078f10ff */
[----:B------:R-:W-:Y:S01]  /*13e0*/  IMAD.SHL.U32 R0, R8, 0x40, RZ ;  /* 0x0000004008007824 */ /* 0x000fe200078e00ff */
[----:B------:R-:W-:Y:S01]  /*13f0*/  LEA.HI R2, R2, R2, RZ, 0x1d ;  /* 0x0000000202027211 */ /* 0x000fe200078fe8ff */
[----:B------:R-:W-:Y:S01]  /*1400*/  IMAD.SHL.U32 R5, R11, 0x8, RZ ;  /* 0x000000080b057824 */ /* 0x000fe200078e00ff */
[----:B------:R-:W-:-:S02]  /*1410*/  SHF.R.S32.HI R3, RZ, 0x2, R7 ;  /* 0x00000002ff037819 */ /* 0x000fc40000011407 */
[----:B------:R-:W-:Y:S01]  /*1420*/  LOP3.LUT R0, R0, 0x1c0, RZ, 0xc0, !PT ;  /* 0x000001c000007812 */ /* 0x000fe200078ec0ff */
[----:B------:R-:W-:Y:S01]  /*1430*/  IMAD.IADD R2, R4, 0x1, R2 ;  /* 0x0000000104027824 */ /* 0x000fe200078e0202 */
[----:B------:R-:W-:Y:S01]  /*1440*/  LOP3.LUT P4, RZ, R8, 0x2, RZ, 0xc0, !PT ;  /* 0x0000000208ff7812 */ /* 0x000fe2000788c0ff */
[----:B------:R-:W-:Y:S01]  /*1450*/  IMAD R14, R9, 0x10, R3 ;  /* 0x00000010090e7824 */ /* 0x000fe200078e0203 */
[----:B------:R-:W-:Y:S01]  /*1460*/  LOP3.LUT R3, R0, 0x8, R5, 0xf8, !PT ;  /* 0x0000000800037812 */ /* 0x000fe200078ef805 */
[----:B------:R-:W-:Y:S01]  /*1470*/  IMAD.SHL.U32 R4, R10, 0x40, RZ ;  /* 0x000000400a047824 */ /* 0x000fe200078e00ff */
[----:B------:R-:W-:Y:S01]  /*1480*/  SHF.R.U32.HI R0, RZ, 0x3, R0 ;  /* 0x00000003ff007819 */ /* 0x000fe20000011600 */
[----:B------:R-:W-:Y:S01]  /*1490*/  IMAD.SHL.U32 R241, R2, 0x2, RZ ;  /* 0x0000000202f17824 */ /* 0x000fe200078e00ff */
[----:B------:R-:W-:Y:S01]  /*14a0*/  LOP3.LUT P3, RZ, R8, 0x4, RZ, 0xc0, !PT ;  /* 0x0000000408ff7812 */ /* 0x000fe2000786c0ff */
[----:B------:R-:W-:Y:S01]  /*14b0*/  IMAD R2, R11, 0x200, R12 ;  /* 0x000002000b027824 */ /* 0x000fe200078e020c */
[----:B------:R-:W-:Y:S01]  /*14c0*/  LOP3.LUT R0, R3, R0, RZ, 0x3c, !PT ;  /* 0x0000000003007212 */ /* 0x000fe200078e3cff */
[----:B------:R-:W-:Y:S01]  /*14d0*/  IMAD.MOV.U32 R8, RZ, RZ, 0x20 ;  /* 0x00000020ff087424 */ /* 0x000fe200078e00ff */
[----:B------:R-:W-:Y:S01]  /*14e0*/  LOP3.LUT R4, R4, 0xfffffe00, RZ, 0xc0, !PT ;  /* 0xfffffe0004047812 */ /* 0x000fe200078ec0ff */
[----:B------:R-:W-:Y:S01]  /*14f0*/  IMAD.MOV.U32 R9, RZ, RZ, 0x40 ;  /* 0x00000040ff097424 */ /* 0x000fe200078e00ff */
[----:B------:R-:W-:Y:S01]  /*1500*/  IADD3 R5, R241, 0x80, RZ ;  /* 0x00000080f1057810 */ /* 0x000fe20007ffe0ff */
[----:B------:R1:W-:Y:S01]  /*1510*/  STL [R1+0x4], R14 ;  /* 0x0000040e01007387 */ /* 0x0003e20000100800 */
[----:B------:R-:W-:Y:S01]  /*1520*/  IADD3 R3, R0, R4, R6 ;  /* 0x0000000400037210 */ /* 0x000fe20007ffe006 */
[----:B------:R-:W-:Y:S01]  /*1530*/  IMAD R239, R13, 0x8, R14 ;  /* 0x000000080def7824 */ /* 0x000fe200078e020e */
[----:B------:R-:W-:-:S02]  /*1540*/  IADD3 R242, R241, 0x70, RZ ;  /* 0x00000070f1f27810 */ /* 0x000fc40007ffe0ff */
[----:B------:R-:W-:Y:S02]  /*1550*/  LOP3.LUT R4, R0, R4, RZ, 0xfc, !PT ;  /* 0x0000000400047212 */ /* 0x000fe400078efcff */
[----:B------:R-:W-:Y:S02]  /*1560*/  @P0 IADD3 R242, R5, 0x10, RZ ;  /* 0x0000001005f20810 */ /* 0x000fe40007ffe0ff */
[----:B------:R-:W-:Y:S02]  /*1570*/  IADD3 R0, R148, 0x40, RZ ;  /* 0x0000004094007810 */ /* 0x000fe40007ffe0ff */
[----:B------:R-:W-:Y:S02]  /*1580*/  LOP3.LUT R5, R7, 0x7ffffffc, RZ, 0xc0, !PT ;  /* 0x7ffffffc07057812 */ /* 0x000fe400078ec0ff */
[----:B------:R-:W-:Y:S01]  /*1590*/  LEA R184, R2, 0xc080, 0x1 ;  /* 0x0000c08002b87811 */ /* 0x000fe200078e08ff */
[----:B------:R-:W-:Y:S01]  /*15a0*/  IMAD.IADD R146, R148, 0x1, R0 ;  /* 0x0000000194927824 */ /* 0x000fe200078e0200 */
[C---:B------:R-:W-:Y:S01]  /*15b0*/  SEL R2, R8.reuse, 0xffffffe0, !P4 ;  /* 0xffffffe008027807 */ /* 0x040fe20006000000 */
[----:B------:R-:W-:Y:S01]  /*15c0*/  IMAD.IADD R0, R15, 0x1, -R5 ;  /* 0x000000010f007824 */ /* 0x000fe200078e0a05 */
[----:B------:R-:W-:-:S02]  /*15d0*/  SEL R5, R8, 0xffffffe0, !P1 ;  /* 0xffffffe008057807 */ /* 0x000fc40004800000 */
[----:B------:R-:W-:Y:S01]  /*15e0*/  LEA R189, R3, 0x10080, 0x1 ;  /* 0x0001008003bd7811 */ /* 0x000fe200078e08ff */
[----:B------:R-:W-:Y:S01]  /*15f0*/  IMAD.SHL.U32 R217, R0, 0x2, RZ ;  /* 0x0000000200d97824 */ /* 0x000fe200078e00ff */
[----:B------:R-:W-:Y:S01]  /*1600*/  LEA R185, R4, 0x8080, 0x1 ;  /* 0x0000808004b97811 */ /* 0x000fe200078e08ff */
[----:B------:R-:W-:Y:S01]  /*1610*/  IMAD.IADD R244, R241, 0x1, R5 ;  /* 0x00000001f1f47824 */ /* 0x000fe200078e0205 */
[----:B------:R-:W-:Y:S01]  /*1620*/  SEL R6, R9, 0xffffffc0, !P2 ;  /* 0xffffffc009067807 */ /* 0x000fe20005000000 */
[----:B------:R-:W-:Y:S01]  /*1630*/  IMAD.IADD R243, R5, 0x1, R242 ;  /* 0x0000000105f37824 */ /* 0x000fe200078e02f2 */
[----:B-1----:R-:W-:Y:S01]  /*1640*/  IADD3 R14, R217, 0x10, RZ ;  /* 0x00000010d90e7810 */ /* 0x002fe20007ffe0ff */
[----:B------:R-:W-:Y:S01]  /*1650*/  IMAD.IADD R190, R189, 0x1, R2 ;  /* 0x00000001bdbe7824 */ /* 0x000fe200078e0202 */
[----:B------:R-:W-:Y:S01]  /*1660*/  SEL R0, R9, 0xffffffc0, !P3 ;  /* 0xffffffc009007807 */ /* 0x000fe20005800000 */
[--C-:B------:R-:W-:Y:S01]  /*1670*/  IMAD.IADD R186, R2, 0x1, R185.reuse ;  /* 0x0000000102ba7824 */ /* 0x100fe200078e02b9 */
[----:B------:R-:W-:Y:S01]  /*1680*/  IADD3 R15, R217, 0x8, RZ ;  /* 0x00000008d90f7810 */ /* 0x000fe20007ffe0ff */
[----:B------:R-:W-:Y:S01]  /*1690*/  IMAD.IADD R248, R241, 0x1, R6 ;  /* 0x00000001f1f87824 */ /* 0x000fe200078e0206 */
[C---:B------:R-:W-:Y:S01]  /*16a0*/  IADD3 R10, R217.reuse, 0x28, RZ ;  /* 0x00000028d90a7810 */ /* 0x040fe20007ffe0ff */
[C---:B------:R-:W-:Y:S01]  /*16b0*/  IMAD.IADD R247, R6.reuse, 0x1, R244 ;  /* 0x0000000106f77824 */ /* 0x040fe200078e02f4 */
[C---:B------:R-:W-:Y:S01]  /*16c0*/  IADD3 R7, R217.reuse, 0x30, RZ ;  /* 0x00000030d9077810 */ /* 0x040fe20007ffe0ff */
[----:B------:R-:W-:Y:S01]  /*16d0*/  IMAD.IADD R246, R6, 0x1, R242 ;  /* 0x0000000106f67824 */ /* 0x000fe200078e02f2 */
[----:B------:R-:W-:Y:S01]  /*16e0*/  IADD3 R12, R217, 0x18, RZ ;  /* 0x00000018d90c7810 */ /* 0x000fe20007ffe0ff */
[----:B------:R-:W-:Y:S01]  /*16f0*/  IMAD.IADD R245, R243, 0x1, R6 ;  /* 0x00000001f3f57824 */ /* 0x000fe200078e0206 */
[----:B------:R-:W-:Y:S01]  /*1700*/  IADD3 R11, R217, 0x20, RZ ;  /* 0x00000020d90b7810 */ /* 0x000fe20007ffe0ff */
[--C-:B------:R-:W-:Y:S01]  /*1710*/  IMAD.IADD R192, R189, 0x1, R0.reuse ;  /* 0x00000001bdc07824 */ /* 0x100fe200078e0200 */
[C---:B------:R-:W-:Y:S01]  /*1720*/  IADD3 R252, R217.reuse, 0x38, RZ ;  /* 0x00000038d9fc7810 */ /* 0x040fe20007ffe0ff */
[----:B------:R-:W-:Y:S01]  /*1730*/  IMAD.IADD R188, R0, 0x1, R185 ;  /* 0x0000000100bc7824 */ /* 0x000fe200078e02b9 */
[----:B------:R-:W-:Y:S01]  /*1740*/  IADD3 R251, R217, 0x40, RZ ;  /* 0x00000040d9fb7810 */ /* 0x000fe20007ffe0ff */
[----:B------:R-:W-:Y:S01]  /*1750*/  IMAD.IADD R191, R190, 0x1, R0 ;  /* 0x00000001bebf7824 */ /* 0x000fe200078e0200 */
[----:B------:R-:W-:Y:S01]  /*1760*/  SHF.R.S32.HI R8, RZ, 0x1f, R14 ;  /* 0x0000001fff087819 */ /* 0x000fe2000001140e */
[----:B------:R-:W-:Y:S01]  /*1770*/  IMAD.IADD R187, R0, 0x1, R186 ;  /* 0x0000000100bb7824 */ /* 0x000fe200078e02ba */
[----:B------:R-:W-:-:S02]  /*1780*/  SHF.R.S32.HI R9, RZ, 0x1f, R15 ;  /* 0x0000001fff097819 */ /* 0x000fc4000001140f */
[----:B------:R-:W-:Y:S02]  /*1790*/  SHF.R.S32.HI R8, RZ, 0x1f, R10 ;  /* 0x0000001fff087819 */ /* 0x000fe4000001140a */
[----:B------:R-:W-:Y:S02]  /*17a0*/  SHF.R.S32.HI R7, RZ, 0x1f, R7 ;  /* 0x0000001fff077819 */ /* 0x000fe40000011407 */
[----:B------:R-:W-:Y:S02]  /*17b0*/  IADD3 R147, R148, 0x60, RZ ;  /* 0x0000006094937810 */ /* 0x000fe40007ffe0ff */
[----:B------:R-:W-:Y:S02]  /*17c0*/  IADD3 R214, R144, 0xc0, RZ ;  /* 0x000000c090d67810 */ /* 0x000fe40007ffe0ff */
[----:B------:R-:W-:Y:S02]  /*17d0*/  IADD3 R249, R217, 0x48, RZ ;  /* 0x00000048d9f97810 */ /* 0x000fe40007ffe0ff */
[----:B------:R-:W-:-:S02]  /*17e0*/  SHF.R.S32.HI R12, RZ, 0x1f, R12 ;  /* 0x0000001fff0c7819 */ /* 0x000fc4000001140c */
[----:B------:R-:W-:Y:S02]  /*17f0*/  SHF.R.S32.HI R9, RZ, 0x1f, R11 ;  /* 0x0000001fff097819 */ /* 0x000fe4000001140b */
[----:B------:R-:W-:Y:S02]  /*1800*/  SHF.R.S32.HI R8, RZ, 0x1f, R252 ;  /* 0x0000001fff087819 */ /* 0x000fe400000114fc */
[----:B------:R-:W-:Y:S02]  /*1810*/  SHF.R.S32.HI R7, RZ, 0x1f, R251 ;  /* 0x0000001fff077819 */ /* 0x000fe400000114fb */
.L_x_1169:
        /* <DEDUP_REMOVED lines=41> */
.L_x_997:
[----:B------:R-:W-:-:S04]  /*1ab0*/  ISETP.NE.U32.AND P0, PT, RZ, c[0x0][0x368], PT ;  /* 0x0000da00ff007a0c */ /* 0x000fc80003f05070 */
[----:B------:R-:W-:-:S13]  /*1ac0*/  ISETP.NE.AND.EX P0, PT, RZ, c[0x0][0x36c], PT, P0 ;  /* 0x0000db00ff007a0c */ /* 0x000fda0003f05300 */
[----:B------:R-:W-:Y:S05]  /*1ad0*/  @!P0 BRA `(.L_x_998) ;  /* 0x0000004000008947 */ /* 0x000fea0003800000 */
[----:B---3--:R-:W-:-:S04]  /*1ae0*/  LEA R4, P0, R227, c[0x0][0x368], 0x2 ;  /* 0x0000da00e3047a11 */ /* 0x008fc800078010ff */
[----:B------:R-:W-:-:S05]  /*1af0*/  LEA.HI.X R5, R227, c[0x0][0x36c], R240, 0x2, P0 ;  /* 0x0000db00e3057a11 */ /* 0x000fca00000f14f0 */
[----:B------:R1:W5:Y:S01]  /*1b00*/  LDG.E R11, [R4.64] ;  /* 0x00000006040b7981 */ /* 0x000362000c1e1900 */
[----:B------:R-:W-:Y:S05]  /*1b10*/  BRA `(.L_x_999) ;  /* 0x0000005000007947 */ /* 0x000fea0003800000 */
.L_x_998:
[----:B------:R-:W-:Y:S01]  /*1b20*/  MOV R11, c[0x0][0x1d0] ;  /* 0x00007400000b7a02 */ /* 0x000fe20000000f00 */
[----:B------:R-:W-:Y:S05]  /*1b30*/  @!P6 BRA `(.L_x_999) ;  /* 0x000000300000e947 */ /* 0x000fea0003800000 */
[----:B---3--:R-:W2:Y:S04]  /*1b40*/  LDG.E R6, [R4.64] ;  /* 0x0000000604067981 */ /* 0x008ea8000c1e1900 */
[----:B------:R-:W2:Y:S02]  /*1b50*/  LDG.E R0, [R4.64+0x4] ;  /* 0x0000040604007981 */ /* 0x000ea4000c1e1900 */
[----:B--2---:R-:W-:Y:S02]  /*1b60*/  IADD3 R11, -R6, R0, RZ ;  /* 0x00000000060b7210 */ /* 0x004fe40007ffe1ff */
.L_x_999:
[----:B-1-3--:R1:W2:Y:S04]  /*1b70*/  @P5 LDG.E R5, [R2.64] ;  /* 0x0000000602055981 */ /* 0x00a2a8000c1e1900 */
[----:B------:R1:W2:Y:S01]  /*1b80*/  @P5 LDG.E R4, [R2.64+0x4] ;  /* 0x0000040602045981 */ /* 0x0002a2000c1e1900 */
[----:B------:R-:W-:Y:S01]  /*1b90*/  ISETP.NE.U32.AND P0, PT, RZ, c[0x0][0x378], PT ;  /* 0x0000de00ff007a0c */ /* 0x000fe20003f05070 */
[----:B-----5:R-:W-:-:S03]  /*1ba0*/  IMAD.MOV.U32 R112, RZ, RZ, R11 ;  /* 0x000000ffff707224 */ /* 0x020fc600078e000b */
[----:B------:R-:W-:Y:S01]  /*1bb0*/  ISETP.NE.AND.EX P1, PT, RZ, c[0x0][0x37c], PT, P0 ;  /* 0x0000df00ff007a0c */ /* 0x000fe20003f25300 */
[----:B------:R-:W-:Y:S02]  /*1bc0*/  IMAD.MOV.U32 R0, RZ, RZ, c[0x0][0x2c4] ;  /* 0x0000b100ff007624 */ /* 0x000fe400078e00ff */
[----:B------:R-:W-:Y:S02]  /*1bd0*/  IMAD.SHL.U32 R233, R233, 0x80, RZ ;  /* 0x00000080e9e97824 */ /* 0x000fe400078e00ff */
[----:B------:R-:W-:-:S08]  /*1be0*/  IMAD.MOV.U32 R66, RZ, RZ, c[0x0][0x228] ;  /* 0x00008a00ff427624 */ /* 0x000fd000078e00ff */
[----:B-1----:R-:W-:-:S04]  /*1bf0*/  @P1 LEA R2, P0, R227, c[0x0][0x378], 0x2 ;  /* 0x0000de00e3021a11 */ /* 0x002fc800078010ff */
[----:B------:R-:W-:Y:S02]  /*1c00*/  @P1 LEA.HI.X R3, R227, c[0x0][0x37c], R240, 0x2, P0 ;  /* 0x0000df00e3031a11 */ /* 0x000fe400000f14f0 */
[----:B------:R-:W-:Y:S01]  /*1c10*/  ISETP.NE.AND P0, PT, R0, 0x1, PT ;  /* 0x000000010000780c */ /* 0x000fe20003f05270 */
[----:B------:R-:W-:Y:S01]  /*1c20*/  IMAD.IADD R10, R11, 0x1, -R117 ;  /* 0x000000010b0a7824 */ /* 0x000fe200078e0a75 */
[----:B------:R-:W-:Y:S01]  /*1c30*/  IADD3 R0, R233, 0x7f, RZ ;  /* 0x0000007fe9007810 */ /* 0x000fe20007ffe0ff */
[----:B------:R1:W5:Y:S01]  /*1c40*/  @P1 LDG.E R112, [R2.64] ;  /* 0x0000000602701981 */ /* 0x000362000c1e1900 */
[----:B------:R-:W-:Y:S01]  /*1c50*/  LOP3.LUT R6, R234, 0xff0000, RZ, 0xc0, !PT ;  /* 0x00ff0000ea067812 */ /* 0x000fe200078ec0ff */
[----:B------:R-:W-:Y:S08]  /*1c60*/  BSSY B0, `(.L_x_1000) ;  /* 0x0000036000007945 */ /* 0x000ff00003800000 */
[----:B-1----:R-:W-:Y:S01]  /*1c70*/  @P0 IMAD.HI.U32 R2, R0, c[0x0][0x2c8], RZ ;  /* 0x0000b20000020a27 */ /* 0x002fe200078e00ff */
[----:B------:R-:W-:-:S04]  /*1c80*/  LOP3.LUT R3, R234, 0xff000000, RZ, 0xc0, !PT ;  /* 0xff000000ea037812 */ /* 0x000fc800078ec0ff */
[----:B------:R-:W-:Y:S02]  /*1c90*/  @P0 SHF.R.U32.HI R0, RZ, c[0x0][0x2cc], R2 ;  /* 0x0000b300ff000a19 */ /* 0x000fe40000011602 */
[----:B------:R-:W-:-:S04]  /*1ca0*/  SHF.R.U32.HI R3, RZ, 0x8, R3 ;  /* 0x00000008ff037819 */ /* 0x000fc80000011603 */
[----:B------:R-:W-:-:S04]  /*1cb0*/  LEA.HI R3, R6, R3, RZ, 0x10 ;  /* 0x0000000306037211 */ /* 0x000fc800078f80ff */
[----:B------:R-:W-:Y:S02]  /*1cc0*/  SHF.R.U32.HI R234, RZ, 0x10, R3 ;  /* 0x00000010ffea7819 */ /* 0x000fe40000011603 */
[----:B------:R-:W-:Y:S02]  /*1cd0*/  LOP3.LUT R250, R3, 0xff, RZ, 0xc0, !PT ;  /* 0x000000ff03fa7812 */ /* 0x000fe400078ec0ff */
[----:B------:R-:W-:-:S04]  /*1ce0*/  ISETP.NE.AND P1, PT, R234, RZ, PT ;  /* 0x000000ffea00720c */ /* 0x000fc80003f25270 */
[----:B------:R-:W-:Y:S01]  /*1cf0*/  SEL R111, R234, c[0x0][0x338], P1 ;  /* 0x0000ce00ea6f7a07 */ /* 0x000fe20000800000 */
[----:B--2---:R-:W-:-:S04]  /*1d00*/  @P5 IMAD.IADD R66, R4, 0x1, -R5 ;  /* 0x0000000104425824 */ /* 0x004fc800078e0a05 */
[----:B------:R-:W-:-:S05]  /*1d10*/  IMAD.IADD R236, R10, 0x1, R66 ;  /* 0x000000010aec7824 */ /* 0x000fca00078e0242 */
[C---:B------:R-:W-:Y:S02]  /*1d20*/  IADD3 R122, R236.reuse, 0x20, -R237 ;  /* 0x00000020ec7a7810 */ /* 0x040fe40007ffe8ed */
[----:B------:R-:W-:-:S03]  /*1d30*/  IADD3 R2, R236, 0x1f, RZ ;  /* 0x0000001fec027810 */ /* 0x000fc60007ffe0ff */
[----:B------:R-:W-:Y:S01]  /*1d40*/  IMAD.IADD R0, R122, 0x1, R0 ;  /* 0x000000017a007824 */ /* 0x000fe200078e0200 */
[----:B------:R-:W-:-:S04]  /*1d50*/  SHF.R.S32.HI R4, RZ, 0x1f, R2 ;  /* 0x0000001fff047819 */ /* 0x000fc80000011402 */
[----:B------:R-:W-:Y:S02]  /*1d60*/  SHF.R.S32.HI R5, RZ, 0x1f, R0 ;  /* 0x0000001fff057819 */ /* 0x000fe40000011400 */
[----:B------:R-:W-:Y:S02]  /*1d70*/  LEA.HI R2, R4, R2, RZ, 0x5 ;  /* 0x0000000204027211 */ /* 0x000fe400078f28ff */
[----:B------:R-:W-:Y:S02]  /*1d80*/  LEA.HI R0, R5, R0, RZ, 0x5 ;  /* 0x0000000005007211 */ /* 0x000fe400078f28ff */
[----:B------:R-:W-:Y:S02]  /*1d90*/  SHF.R.S32.HI R121, RZ, 0x5, R2 ;  /* 0x00000005ff797819 */ /* 0x000fe40000011402 */
[----:B------:R-:W-:-:S04]  /*1da0*/  SHF.R.S32.HI R0, RZ, 0x5, R0 ;  /* 0x00000005ff007819 */ /* 0x000fc80000011400 */
[----:B------:R-:W-:Y:S01]  /*1db0*/  IMNMX R5, R121, R0, PT ;  /* 0x0000000079057217 */ /* 0x000fe20003800200 */
[----:B------:R-:W-:-:S03]  /*1dc0*/  IMAD.MOV.U32 R0, RZ, RZ, RZ ;  /* 0x000000ffff007224 */ /* 0x000fc600078e00ff */
[----:B------:R-:W-:-:S13]  /*1dd0*/  ISETP.GE.AND P0, PT, R5, 0x1, PT ;  /* 0x000000010500780c */ /* 0x000fda0003f06270 */
        /* <DEDUP_REMOVED lines=30> */
.L_x_1001:
[----:B------:R-:W-:Y:S05]  /*1fc0*/  BSYNC B0 ;  /* 0x0000000000007941 */ /* 0x000fea0003800000 */
.L_x_1000:
        /* <DEDUP_REMOVED lines=222> */
.L_x_1021:
        /* <DEDUP_REMOVED lines=29> */
[C---:B------:R-:W-:Y:S01]  /*2f80*/  IADD3 R18, R148.reuse, 0x20, RZ ;  /* 0x0000002094127810 */ /* 0x040fe20007ffe0ff */
[----:B------:R-:W-:Y:S01]  /*2f90*/  CS2R R34, SRZ ;  /* 0x0000000000227805 */ /* 0x000fe2000001ff00 */
[----:B------:R-:W-:Y:S01]  /*2fa0*/  IADD3 R20, R148, 0x40, RZ ;  /* 0x0000004094147810 */ /* 0x000fe20007ffe0ff */
[----:B------:R-:W-:Y:S01]  /*2fb0*/  CS2R R32, SRZ ;  /* 0x0000000000207805 */ /* 0x000fe2000001ff00 */
[----:B------:R-:W-:Y:S01]  /*2fc0*/  CS2R R30, SRZ ;  /* 0x00000000001e7805 */ /* 0x000fe2000001ff00 */
[----:B------:R-:W-:Y:S01]  /*2fd0*/  CS2R R24, SRZ ;  /* 0x0000000000187805 */ /* 0x000fe2000001ff00 */
[----:B------:R-:W-:Y:S01]  /*2fe0*/  CS2R R14, SRZ ;  /* 0x00000000000e7805 */ /* 0x000fe2000001ff00 */
[----:B------:R-:W-:Y:S01]  /*2ff0*/  CS2R R12, SRZ ;  /* 0x00000000000c7805 */ /* 0x000fe2000001ff00 */
[----:B------:R-:W-:Y:S01]  /*3000*/  CS2R R6, SRZ ;  /* 0x0000000000067805 */ /* 0x000fe2000001ff00 */
[----:B------:R-:W-:Y:S02]  /*3010*/  CS2R R2, SRZ ;  /* 0x0000000000027805 */ /* 0x000fe4000001ff00 */
        /* <DEDUP_REMOVED lines=33> */
.L_x_1007:
[----:B------:R-:W-:Y:S05]  /*3230*/  BSYNC B0 ;  /* 0x0000000000007941 */ /* 0x000fea0003800000 */
.L_x_1006:
        /* <DEDUP_REMOVED lines=77> */
.L_x_1010:
[----:B------:R-:W-:Y:S05]  /*3710*/  BSYNC B0 ;  /* 0x0000000000007941 */ /* 0x000fea0003800000 */
.L_x_1009:
        /* <DEDUP_REMOVED lines=56> */
.L_x_1012:
[----:B------:R-:W-:Y:S05]  /*3aa0*/  BSYNC B0 ;  /* 0x0000000000007941 */ /* 0x000fea0003800000 */
.L_x_1011:
        /* <DEDUP_REMOVED lines=56> */
.L_x_1014:
[----:B------:R-:W-:Y:S05]  /*3e30*/  BSYNC B0 ;  /* 0x0000000000007941 */ /* 0x000fea0003800000 */
.L_x_1013:
        /* <DEDUP_REMOVED lines=56> */
.L_x_1005:
        /* <DEDUP_REMOVED lines=31> */
.L_x_1016:
[----:B------:R-:W-:Y:S05]  /*43b0*/  BSYNC B0 ;  /* 0x0000000000007941 */ /* 0x000fea0003800000 */
.L_x_1015:
        /* <DEDUP_REMOVED lines=137> */
.L_x_1018:
[----:B------:R-:W-:Y:S05]  /*4c50*/  BSYNC B0 ;  /* 0x0000000000007941 */ /* 0x000fea0003800000 */
.L_x_1017:
        /* <DEDUP_REMOVED lines=117> */
.L_x_1004:
        /* <DEDUP_REMOVED lines=21> */
.L_x_1008:
[----:B------:R-:W-:Y:S05]  /*5500*/  BSYNC B1 ;  /* 0x0000000000017941 */ /* 0x000fea0003800000 */
.L_x_1003:
[----:B-1---5:R-:W-:Y:S01]  /*5510*/  IMAD.SHL.U32 R6, R48, 0x20, RZ ;  /* 0x0000002030067824 */ /* 0x022fe200078e00ff */
[----:B------:R-:W-:Y:S03]  /*5520*/  BSSY B0, `(.L_x_1019) ;  /* 0x0000036000007945 */ /* 0x000fe60003800000 */
[----:B------:R-:W-:Y:S05]  /*5530*/  IMAD.IADD R0, R104, 0x1, -R6 ;  /* 0x0000000168007824 */ /* 0x000fea00078e0a06 */
[----:B------:R-:W-:Y:S11]  /*5540*/  ISETP.GE.AND P0, PT, R0, 0x1, PT ;  /* 0x000000010000780c */ /* 0x000ff60003f06270 */
[----:B------:R-:W-:Y:S02]  /*5550*/  @!UPT UIADD3 URZ, URZ, URZ, URZ ;  /* 0x0000003f3f3ff290 */ /* 0x000fe4000fffe03f */
[C---:B------:R-:W-:Y:S01]  /*5560*/  @P0 LEA R0, P1, R48.reuse, R105, 0x5 ;  /* 0x0000006930000211 */ /* 0x040fe200078228ff */
[----:B------:R-:W-:Y:S01]  /*5570*/  @P0 IMAD.MOV.U32 R4, RZ, RZ, R84 ;  /* 0x000000ffff040224 */ /* 0x000fe200078e0054 */
[----:B------:R-:W-:Y:S02]  /*5580*/  @P0 MOV R5, R100 ;  /* 0x0000006400050202 */ /* 0x000fe40000000f00 */
[----:B--2---:R-:W-:Y:S03]  /*5590*/  @P0 LEA.HI.X R2, R48, R108, R62, 0x5, P1 ;  /* 0x0000006c30020211 */ /* 0x004fe600008f2c3e */
[----:B------:R-:W-:Y:S04]  /*55a0*/  @P0 IMAD.WIDE.U32 R4, R0, c[0x0][0x258], R4 ;  /* 0x0000960000040a25 */ /* 0x000fe800078e0004 */
[----:B------:R-:W-:Y:S04]  /*55b0*/  @P0 IMAD R2, R2, c[0x0][0x258], RZ ;  /* 0x0000960002020a24 */ /* 0x000fe800078e02ff */
        /* <DEDUP_REMOVED lines=44> */
.L_x_1020:
[----:B-1----:R-:W-:Y:S05]  /*5880*/  BSYNC B0 ;  /* 0x0000000000007941 */ /* 0x002fea0003800000 */
.L_x_1019:
        /* <DEDUP_REMOVED lines=22> */
.L_x_1002:
[----:B------:R-:W-:Y:S01]  /*59f0*/  IMAD.MOV.U32 R0, RZ, RZ, c[0x0][0x2c4] ;  /* 0x0000b100ff007624 */ /* 0x000fe200078e00ff */
[----:B------:R-:W-:Y:S01]  /*5a00*/  LOP3.LUT R216, R216, 0xffffffdf, RZ, 0xc0, !PT ;  /* 0xffffffdfd8d87812 */ /* 0x000fe200078ec0ff */
[----:B------:R-:W-:Y:S01]  /*5a10*/  BSSY B0, `(.L_x_1022) ;  /* 0x000002c000007945 */ /* 0x000fe20003800000 */
[----:B------:R-:W-:-:S02]  /*5a20*/  IMAD.IADD R10, R116, 0x1, R117 ;  /* 0x00000001740a7824 */ /* 0x000fc400078e0275 */
[----:B------:R-:W-:Y:S02]  /*5a30*/  ISETP.NE.AND P3, PT, R0, 0x1, PT ;  /* 0x000000010000780c */ /* 0x000fe40003f65270 */
[----:B------:R-:W-:-:S11]  /*5a40*/  IADD3 R0, R233, 0x7f, RZ ;  /* 0x0000007fe9007810 */ /* 0x000fd60007ffe0ff */
[----:B------:R-:W-:Y:S01]  /*5a50*/  @P3 IMAD.HI.U32 R2, R0, c[0x0][0x2c8], RZ ;  /* 0x0000b20000023a27 */ /* 0x000fe200078e00ff */
[----:B------:R-:W-:-:S04]  /*5a60*/  @P3 LOP3.LUT R216, R216, 0x20, RZ, 0xfc, !PT ;  /* 0x00000020d8d83812 */ /* 0x000fc800078efcff */
[----:B------:R-:W-:-:S05]  /*5a70*/  @P3 SHF.R.U32.HI R0, RZ, c[0x0][0x2cc], R2 ;  /* 0x0000b300ff003a19 */ /* 0x000fca0000011602 */
[----:B------:R-:W-:-:S05]  /*5a80*/  IMAD.IADD R0, R122, 0x1, R0 ;  /* 0x000000017a007824 */ /* 0x000fca00078e0200 */
[----:B------:R-:W-:-:S04]  /*5a90*/  SHF.R.S32.HI R2, RZ, 0x1f, R0 ;  /* 0x0000001fff027819 */ /* 0x000fc80000011400 */
[----:B------:R-:W-:-:S04]  /*5aa0*/  LEA.HI R0, R2, R0, RZ, 0x5 ;  /* 0x0000000002007211 */ /* 0x000fc800078f28ff */
[----:B------:R-:W-:-:S04]  /*5ab0*/  SHF.R.S32.HI R0, RZ, 0x5, R0 ;  /* 0x00000005ff007819 */ /* 0x000fc80000011400 */
[----:B-1----:R-:W-:Y:S01]  /*5ac0*/  IMNMX R5, R121, R0, PT ;  /* 0x0000000079057217 */ /* 0x002fe20003800200 */
        /* <DEDUP_REMOVED lines=32> */
.L_x_1023:
[----:B------:R-:W-:Y:S05]  /*5cd0*/  BSYNC B0 ;  /* 0x0000000000007941 */ /* 0x000fea0003800000 */
.L_x_1022:
        /* <DEDUP_REMOVED lines=73> */
[----:B------:R-:W1:Y:S03]  /*6170*/  S2R R6, SR_TID.X ;  /* 0x0000000000067919 */ /* 0x000e660000002100 */
[----:B------:R-:W-:-:S13]  /*6180*/  ISETP.NE.AND.EX P1, PT, RZ, c[0x0][0x344], PT, P0 ;  /* 0x0000d100ff007a0c */ /* 0x000fda0003f25300 */
[----:B------:R-:W-:-:S04]  /*6190*/  @P1 IMAD.MOV.U32 R2, RZ, RZ, 0x4 ;  /* 0x00000004ff021424 */ /* 0x000fc800078e00ff */
[----:B------:R-:W-:-:S05]  /*61a0*/  @P1 IMAD.WIDE R2, R227, R2, c[0x0][0x340] ;  /* 0x0000d000e3021625 */ /* 0x000fca00078e0202 */
[----:B------:R1:W2:Y:S01]  /*61b0*/  @P1 LDG.E R14, [R2.64] ;  /* 0x00000006020e1981 */ /* 0x0002a2000c1e1900 */
[----:B------:R-:W-:Y:S02]  /*61c0*/  SHF.R.S32.HI R0, RZ, 0x1f, R115 ;  /* 0x0000001fff007819 */ /* 0x000fe40000011473 */
[----:B------:R-:W-:Y:S02]  /*61d0*/  ISETP.NE.U32.AND P2, PT, RZ, c[0x0][0x348], PT ;  /* 0x0000d200ff007a0c */ /* 0x000fe40003f45070 */
[----:B------:R-:W-:Y:S01]  /*61e0*/  SHF.R.S32.HI R19, RZ, 0x1f, R144 ;  /* 0x0000001fff137819 */ /* 0x000fe20000011490 */
[----:B------:R-:W-:Y:S01]  /*61f0*/  IMAD R0, R0, c[0x0][0x178], RZ ;  /* 0x00005e0000007a24 */ /* 0x000fe200078e02ff */
[----:B------:R-:W-:Y:S02]  /*6200*/  MOV R18, R144 ;  /* 0x0000009000127202 */ /* 0x000fe40000000f00 */
[----:B------:R-:W-:Y:S01]  /*6210*/  ISETP.GE.AND P6, PT, R146, c[0x0][0x1d4], PT ;  /* 0x0000750092007a0c */ /* 0x000fe20003fc6270 */
[----:B------:R-:W-:Y:S01]  /*6220*/  IMAD R0, R115, c[0x0][0x17c], R0 ;  /* 0x00005f0073007a24 */ /* 0x000fe200078e0200 */
[----:B------:R-:W-:-:S02]  /*6230*/  LOP3.LUT R216, R216, 0xfffffffe, RZ, 0xc0, !PT ;  /* 0xfffffffed8d87812 */ /* 0x000fc400078ec0ff */
[----:B------:R-:W-:Y:S02]  /*6240*/  ISETP.GE.AND P5, PT, R213, c[0x0][0x1d4], PT ;  /* 0x00007500d5007a0c */ /* 0x000fe40003fa6270 */
[----:B------:R-:W-:Y:S02]  /*6250*/  ISETP.GE.AND P4, PT, R214, c[0x0][0x1d4], PT ;  /* 0x00007500d6007a0c */ /* 0x000fe40003f86270 */
[----:B------:R-:W-:Y:S02]  /*6260*/  IADD3 R110, R202, -0x1, RZ ;  /* 0xffffffffca6e7810 */ /* 0x000fe40007ffe0ff */
[----:B-1----:R-:W-:-:S04]  /*6270*/  LEA.HI R2, R131, R6, RZ, 0x3 ;  /* 0x0000000683027211 */ /* 0x002fc800078f18ff */
[----:B------:R-:W-:Y:S01]  /*6280*/  LOP3.LUT R4, R2, 0xfffffff8, RZ, 0xc0, !PT ;  /* 0xfffffff802047812 */ /* 0x000fe200078ec0ff */
[----:B------:R-:W-:-:S04]  /*6290*/  IMAD.WIDE.U32 R2, R115, c[0x0][0x178], RZ ;  /* 0x00005e0073027a25 */ /* 0x000fc800078e00ff */
[----:B------:R-:W-:Y:S01]  /*62a0*/  IMAD.IADD R103, R6, 0x1, -R4 ;  /* 0x0000000106677824 */ /* 0x000fe200078e0a04 */
[----:B------:R-:W-:Y:S01]  /*62b0*/  SHF.R.S32.HI R6, RZ, 0x1f, R211 ;  /* 0x0000001fff067819 */ /* 0x000fe200000114d3 */
[----:B------:R-:W-:Y:S01]  /*62c0*/  IMAD.IADD R3, R3, 0x1, R0 ;  /* 0x0000000103037824 */ /* 0x000fe200078e0200 */
[----:B------:R-:W-:Y:S02]  /*62d0*/  IADD3 R4, P0, R211, R10, RZ ;  /* 0x0000000ad3047210 */ /* 0x000fe40007f1e0ff */
[----:B------:R-:W-:Y:S01]  /*62e0*/  LEA R0, R103, R211, 0x5 ;  /* 0x000000d367007211 */ /* 0x000fe200078e28ff */
[----:B------:R-:W-:Y:S01]  /*62f0*/  IMAD.WIDE.U32 R2, R238, c[0x0][0x1b8], R2 ;  /* 0x00006e00ee027a25 */ /* 0x000fe200078e0002 */
[----:B------:R-:W-:Y:S02]  /*6300*/  LEA.HI.X.SX32 R6, R10, R6, 0x1, P0 ;  /* 0x000000060a067211 */ /* 0x000fe400000f0eff */
[----:B------:R-:W-:Y:S01]  /*6310*/  ISETP.NE.AND.EX P0, PT, RZ, c[0x0][0x34c], PT, P2 ;  /* 0x0000d300ff007a0c */ /* 0x000fe20003f05320 */
[----:B------:R-:W-:Y:S01]  /*6320*/  IMAD.IADD R10, R233, 0x1, R0 ;  /* 0x00000001e90a7824 */ /* 0x000fe200078e0200 */
[----:B------:R-:W-:Y:S01]  /*6330*/  ISETP.GE.AND P2, PT, R213, c[0x0][0x198], PT ;  /* 0x00006600d5007a0c */ /* 0x000fe20003f46270 */
[----:B------:R-:W-:Y:S01]  /*6340*/  IMAD R3, R238, c[0x0][0x1bc], R3 ;  /* 0x00006f00ee037a24 */ /* 0x000fe200078e0203 */
[----:B------:R-:W-:Y:S01]  /*6350*/  SEL R7, R240, RZ, !P0 ;  /* 0x000000fff0077207 */ /* 0x000fe20004000000 */
[----:B------:R-:W-:Y:S01]  /*6360*/  @P3 IMAD.HI.U32 R8, R10, c[0x0][0x2c8], RZ ;  /* 0x0000b2000a083a27 */ /* 0x000fe200078e00ff */
[----:B------:R-:W-:-:S02]  /*6370*/  SEL R5, R227, RZ, !P0 ;  /* 0x000000ffe3057207 */ /* 0x000fc40004000000 */
[----:B------:R-:W-:Y:S01]  /*6380*/  ISETP.GE.AND P0, PT, R144, c[0x0][0x1d4], PT ;  /* 0x0000750090007a0c */ /* 0x000fe20003f06270 */
[----:B------:R-:W-:Y:S02]  /*6390*/  IMAD R7, R7, c[0x0][0x1c0], RZ ;  /* 0x0000700007077a24 */ /* 0x000fe400078e02ff */
[----:B------:R-:W-:-:S04]  /*63a0*/  IMAD.WIDE.U32 R2, R5, c[0x0][0x1c0], R2 ;  /* 0x0000700005027a25 */ /* 0x000fc800078e0002 */
[----:B------:R-:W-:Y:S02]  /*63b0*/  IMAD R13, R5, c[0x0][0x1c4], R7 ;  /* 0x00007100050d7a24 */ /* 0x000fe400078e0207 */
[----:B------:R-:W-:Y:S01]  /*63c0*/  IMAD.MOV.U32 R0, RZ, RZ, R10 ;  /* 0x000000ffff007224 */ /* 0x000fe200078e000a */
[----:B------:R-:W-:Y:S01]  /*63d0*/  @P3 SHF.R.U32.HI R0, RZ, c[0x0][0x2cc], R8 ;  /* 0x0000b300ff003a19 */ /* 0x000fe20000011608 */
[----:B------:R-:W-:Y:S01]  /*63e0*/  IMAD R5, R6, c[0x0][0x1e0], RZ ;  /* 0x0000780006057a24 */ /* 0x000fe200078e02ff */
[----:B------:R-:W-:Y:S01]  /*63f0*/  ISETP.GE.AND P3, PT, R146, c[0x0][0x198], PT ;  /* 0x0000660092007a0c */ /* 0x000fe20003f66270 */
[----:B------:R-:W-:Y:S01]  /*6400*/  IMAD R12, R6, c[0x0][0x208], RZ ;  /* 0x00008200060c7a24 */ /* 0x000fe200078e02ff */
[----:B------:R-:W-:Y:S01]  /*6410*/  @P0 LOP3.LUT R216, R216, 0x1, RZ, 0xfc, !PT ;  /* 0x00000001d8d80812 */ /* 0x000fe200078efcff */
[----:B------:R-:W-:Y:S01]  /*6420*/  IMAD R15, R4, c[0x0][0x1e4], R5 ;  /* 0x00007900040f7a24 */ /* 0x000fe200078e0205 */
[--C-:B------:R-:W-:Y:S01]  /*6430*/  SHF.R.S32.HI R5, RZ, 0x1f, R0.reuse ;  /* 0x0000001fff057819 */ /* 0x100fe20000011400 */
[----:B------:R-:W-:Y:S01]  /*6440*/  IMAD.MOV R11, RZ, RZ, -R0 ;  /* 0x000000ffff0b7224 */ /* 0x000fe200078e0a00 */
[----:B------:R-:W-:Y:S01]  /*6450*/  LOP3.LUT R216, R216, 0xfffffffd, RZ, 0xc0, !PT ;  /* 0xfffffffdd8d87812 */ /* 0x000fe200078ec0ff */
[----:B------:R-:W-:-:S04]  /*6460*/  IMAD.WIDE.U32 R6, R4, c[0x0][0x1e0], R18 ;  /* 0x0000780004067a25 */ /* 0x000fc800078e0012 */
[----:B------:R-:W-:-:S04]  /*6470*/  IMAD.WIDE.U32 R8, R4, c[0x0][0x208], R18 ;  /* 0x0000820004087a25 */ /* 0x000fc800078e0012 */
[----:B------:R-:W-:Y:S02]  /*6480*/  IMAD R12, R4, c[0x0][0x20c], R12 ;  /* 0x00008300040c7a24 */ /* 0x000fe400078e020c */
[----:B------:R-:W-:Y:S02]  /*6490*/  IMAD.IADD R3, R3, 0x1, R13 ;  /* 0x0000000103037824 */ /* 0x000fe400078e020d */
[----:B------:R-:W-:Y:S01]  /*64a0*/  IMAD R4, R5, c[0x0][0x1b0], RZ ;  /* 0x00006c0005047a24 */ /* 0x000fe200078e02ff */
[----:B------:R-:W-:Y:S01]  /*64b0*/  SEL R5, RZ, 0xffffffff, P6 ;  /* 0xffffffffff057807 */ /* 0x000fe20003000000 */
[----:B------:R-:W-:Y:S01]  /*64c0*/  IMAD R10, R11, c[0x0][0x2c4], R10 ;  /* 0x0000b1000b0a7a24 */ /* 0x000fe200078e020a */
[----:B------:R-:W-:Y:S01]  /*64d0*/  SEL R11, RZ, 0x1, P0 ;  /* 0x00000001ff0b7807 */ /* 0x000fe20000000000 */
[C---:B------:R-:W-:Y:S01]  /*64e0*/  IMAD R4, R0.reuse, c[0x0][0x1b4], R4 ;  /* 0x00006d0000047a24 */ /* 0x040fe200078e0204 */
[----:B------:R-:W-:Y:S01]  /*64f0*/  ISETP.NE.U32.AND P0, PT, RZ, c[0x0][0x350], PT ;  /* 0x0000d400ff007a0c */ /* 0x000fe20003f05070 */
[----:B------:R-:W-:Y:S01]  /*6500*/  IMAD.WIDE.U32 R2, R0, c[0x0][0x1b0], R2 ;  /* 0x00006c0000027a25 */ /* 0x000fe200078e0002 */
[----:B------:R-:W-:-:S02]  /*6510*/  SHF.L.U32 R0, R5, 0x1, RZ ;  /* 0x0000000105007819 */ /* 0x000fc400000006ff */
[----:B------:R-:W-:Y:S01]  /*6520*/  ISETP.NE.AND.EX P0, PT, RZ, c[0x0][0x354], PT, P0 ;  /* 0x0000d500ff007a0c */ /* 0x000fe20003f05300 */
[----:B------:R-:W-:Y:S01]  /*6530*/  IMAD.IADD R5, R9, 0x1, R12 ;  /* 0x0000000109057824 */ /* 0x000fe200078e020c */
[----:B------:R-:W-:Y:S01]  /*6540*/  SHF.R.S32.HI R9, RZ, 0x1f, R10 ;  /* 0x0000001fff097819 */ /* 0x000fe2000001140a */
[----:B------:R-:W-:Y:S01]  /*6550*/  IMAD.IADD R7, R7, 0x1, R15 ;  /* 0x0000000107077824 */ /* 0x000fe200078e020f */
[----:B------:R-:W-:Y:S01]  /*6560*/  IADD3 R3, R3, R4, RZ ;  /* 0x0000000403037210 */ /* 0x000fe20007ffe0ff */
[----:B------:R-:W-:Y:S01]  /*6570*/  IMAD.MOV.U32 R4, RZ, RZ, R8 ;  /* 0x000000ffff047224 */ /* 0x000fe200078e0008 */
[----:B------:R-:W-:Y:S01]  /*6580*/  LOP3.LUT R15, R0, 0x2, R11, 0xe2, !PT ;  /* 0x00000002000f7812 */ /* 0x000fe200078ee20b */
[----:B------:R-:W-:Y:S01]  /*6590*/  IMAD R0, R9, c[0x0][0x1a8], RZ ;  /* 0x00006a0009007a24 */ /* 0x000fe200078e02ff */
[----:B------:R-:W-:Y:S01]  /*65a0*/  SEL R12, RZ, 0x4, P5 ;  /* 0x00000004ff0c7807 */ /* 0x000fe20002800000 */
[----:B------:R-:W-:Y:S01]  /*65b0*/  IMAD.WIDE.U32 R8, R10, c[0x0][0x1a8], R2 ;  /* 0x00006a000a087a25 */ /* 0x000fe200078e0002 */
[----:B------:R-:W-:-:S03]  /*65c0*/  SEL R11, RZ, 0x8, P4 ;  /* 0x00000008ff0b7807 */ /* 0x000fc60002000000 */
[----:B------:R-:W-:Y:S01]  /*65d0*/  IMAD R13, R10, c[0x0][0x1ac], R0 ;  /* 0x00006b000a0d7a24 */ /* 0x000fe200078e0200 */
[----:B------:R-:W-:Y:S01]  /*65e0*/  LOP3.LUT R129, R11, R15, R12, 0xfe, !PT ;  /* 0x0000000f0b817212 */ /* 0x000fe200078efe0c */
[----:B------:R-:W-:Y:S01]  /*65f0*/  IMAD.WIDE.U32 R6, R238, c[0x0][0x1e8], R6 ;  /* 0x00007a00ee067a25 */ /* 0x000fe200078e0006 */
[----:B------:R-:W-:-:S03]  /*6600*/  IADD3 R15, R211, R233, RZ ;  /* 0x000000e9d30f7210 */ /* 0x000fc60007ffe0ff */
[----:B------:R-:W-:-:S04]  /*6610*/  IMAD.WIDE.U32 R2, R238, c[0x0][0x210], R4 ;  /* 0x00008400ee027a25 */ /* 0x000fc800078e0004 */
[C---:B------:R-:W-:Y:S02]  /*6620*/  IMAD R5, R238.reuse, c[0x0][0x1ec], R7 ;  /* 0x00007b00ee057a24 */ /* 0x040fe400078e0207 */
[----:B------:R-:W-:Y:S02]  /*6630*/  IMAD.IADD R9, R9, 0x1, R13 ;  /* 0x0000000109097824 */ /* 0x000fe400078e020d */
[----:B------:R-:W-:Y:S02]  /*6640*/  IMAD R3, R238, c[0x0][0x214], R3 ;  /* 0x00008500ee037a24 */ /* 0x000fe400078e0203 */
[----:B------:R-:W-:Y:S01]  /*6650*/  IMAD.MOV.U32 R4, RZ, RZ, R6 ;  /* 0x000000ffff047224 */ /* 0x000fe200078e0006 */
[----:B--2---:R-:W-:Y:S01]  /*6660*/  @P1 SHF.R.S32.HI R10, RZ, 0x1f, R14 ;  /* 0x0000001fff0a1819 */ /* 0x004fe2000001140e */
[----:B------:R-:W-:Y:S01]  /*6670*/  @!P1 IMAD.MOV.U32 R14, RZ, RZ, R227 ;  /* 0x000000ffff0e9224 */ /* 0x000fe200078e00e3 */
[----:B------:R-:W-:Y:S02]  /*6680*/  @!P1 MOV R10, R240 ;  /* 0x000000f0000a9202 */ /* 0x000fe40000000f00 */
[----:B------:R-:W-:-:S02]  /*6690*/  ISETP.GE.AND P1, PT, R214, c[0x0][0x198], PT ;  /* 0x00006600d6007a0c */ /* 0x000fc40003f26270 */
[----:B------:R-:W-:Y:S02]  /*66a0*/  SEL R0, R14, RZ, !P0 ;  /* 0x000000ff0e007207 */ /* 0x000fe40004000000 */
[----:B------:R-:W-:Y:S02]  /*66b0*/  SEL R7, R10, RZ, !P0 ;  /* 0x000000ff0a077207 */ /* 0x000fe40004000000 */
[----:B------:R-:W-:Y:S01]  /*66c0*/  LEA R17, P0, R8, c[0x0][0x160], 0x1 ;  /* 0x0000580008117a11 */ /* 0x000fe200078008ff */
[----:B------:R-:W-:-:S03]  /*66d0*/  IMAD.WIDE.U32 R220, R0, c[0x0][0x218], R2 ;  /* 0x0000860000dc7a25 */ /* 0x000fc600078e0002 */
[----:B------:R-:W-:Y:S01]  /*66e0*/  LEA.HI.X R14, R8, c[0x0][0x164], R9, 0x1, P0 ;  /* 0x00005900080e7a11 */ /* 0x000fe200000f0c09 */
[C---:B------:R-:W-:Y:S01]  /*66f0*/  IMAD R6, R7.reuse, c[0x0][0x1f0], RZ ;  /* 0x00007c0007067a24 */ /* 0x040fe200078e02ff */
[----:B------:R-:W-:Y:S01]  /*6700*/  ISETP.GE.AND P0, PT, R144, c[0x0][0x198], PT ;  /* 0x0000660090007a0c */ /* 0x000fe20003f06270 */
[----:B------:R-:W-:Y:S02]  /*6710*/  IMAD R7, R7, c[0x0][0x218], RZ ;  /* 0x0000860007077a24 */ /* 0x000fe400078e02ff */
[----:B------:R-:W-:-:S04]  /*6720*/  IMAD.WIDE.U32 R218, R0, c[0x0][0x1f0], R4 ;  /* 0x00007c0000da7a25 */ /* 0x000fc800078e0004 */
[C---:B------:R-:W-:Y:S02]  /*6730*/  IMAD R2, R0.reuse, c[0x0][0x1f4], R6 ;  /* 0x00007d0000027a24 */ /* 0x040fe400078e0206 */
[----:B------:R-:W-:Y:S02]  /*6740*/  IMAD R0, R0, c[0x0][0x21c], R7 ;  /* 0x0000870000007a24 */ /* 0x000fe400078e0207 */
[----:B------:R-:W-:Y:S02]  /*6750*/  IMAD.IADD R222, R219, 0x1, R2 ;  /* 0x00000001dbde7824 */ /* 0x000fe400078e0202 */
[----:B------:R-:W-:Y:S02]  /*6760*/  @P0 LOP3.LUT R216, R216, 0x2, RZ, 0xfc, !PT ;  /* 0x00000002d8d80812 */ /* 0x000fe400078efcff */
[----:B------:R-:W-:Y:S01]  /*6770*/  IADD3 R223, R221, R0, RZ ;  /* 0x00000000dddf7210 */ /* 0x000fe20007ffe0ff */
[----:B------:R-:W-:Y:S05]  /*6780*/  BRA.DIV ~URZ, `(.L_x_1025) ;  /* 0x000150027f007947 */ /* 0x000fea000b800000 */
[----:B------:R1:W2:Y:S02]  /*6790*/  SHFL.IDX PT, R12, R14, RZ, 0x181f ;  /* 0x00181fff0e0c7589 */ /* 0x0002a400000e0000 */
.L_x_1174:
[----:B------:R-:W-:Y:S05]  /*67a0*/  BRA.DIV ~URZ, `(.L_x_1026) ;  /* 0x000150527f007947 */ /* 0x000fea000b800000 */
[----:B------:R3:W4:Y:S02]  /*67b0*/  SHFL.IDX PT, R0, R17, RZ, 0x181f ;  /* 0x00181fff11007589 */ /* 0x00072400000e0000 */
.L_x_1175:
[----:B------:R-:W-:Y:S01]  /*67c0*/  IMAD R72, R237, c[0x0][0x2c4], RZ ;  /* 0x0000b100ed487a24 */ /* 0x000fe200078e02ff */
[----:B------:R-:W-:Y:S01]  /*67d0*/  SHF.R.S32.HI R100, RZ, 0x1f, R146 ;  /* 0x0000001fff647819 */ /* 0x000fe20000011492 */
[----:B------:R-:W-:Y:S01]  /*67e0*/  BSSY B0, `(.L_x_1027) ;  /* 0x000001a000007945 */ /* 0x000fe20003800000 */
[----:B------:R-:W-:-:S02]  /*67f0*/  LOP3.LUT R216, R216, 0xfffffff7, RZ, 0xc0, !PT ;  /* 0xfffffff7d8d87812 */ /* 0x000fc400078ec0ff */
[----:B------:R-:W-:Y:S02]  /*6800*/  ISETP.GE.AND P0, PT, R15, R72, PT ;  /* 0x000000480f00720c */ /* 0x000fe40003f06270 */
[----:B------:R-:W-:Y:S02]  /*6810*/  LEA.HI R74, R100, R146, RZ, 0x3 ;  /* 0x00000092644a7211 */ /* 0x000fe400078f18ff */
[----:B------:R-:W-:Y:S02]  /*6820*/  SHF.R.S32.HI R16, RZ, 0x1f, R214 ;  /* 0x0000001fff107819 */ /* 0x000fe400000114d6 */
        /* <DEDUP_REMOVED lines=21> */
.L_x_1028:
[----:B------:R-:W-:Y:S05]  /*6980*/  BSYNC B0 ;  /* 0x0000000000007941 */ /* 0x000fea0003800000 */
.L_x_1027:
[----:B------:R-:W-:Y:S05]  /*6990*/  BRA.DIV ~URZ, `(.L_x_1029) ;  /* 0x00014ec27f007947 */ /* 0x000fea000b800000 */
[----:B--2---:R2:W1:Y:S04]  /*69a0*/  SHFL.IDX PT, R12, R14, 0x1, 0x181f ;  /* 0x00381f000e0c7f89 */ /* 0x00446800000e0000 */
[----:B----4-:R2:W4:Y:S02]  /*69b0*/  SHFL.IDX PT, R0, R17, 0x1, 0x181f ;  /* 0x00381f0011007f89 */ /* 0x01052400000e0000 */
.L_x_1176:
        /* <DEDUP_REMOVED lines=22> */
.L_x_1031:
[----:B------:R-:W-:Y:S05]  /*6b20*/  BSYNC B0 ;  /* 0x0000000000007941 */ /* 0x000fea0003800000 */
.L_x_1030:
[----:B------:R-:W-:Y:S05]  /*6b30*/  BRA.DIV ~URZ, `(.L_x_1032) ;  /* 0x00014de27f007947 */ /* 0x000fea000b800000 */
[----:B-1----:R1:W2:Y:S02]  /*6b40*/  SHFL.IDX PT, R12, R14, 0x2, 0x181f ;  /* 0x00581f000e0c7f89 */ /* 0x0022a400000e0000 */
.L_x_1177:
[----:B------:R-:W-:Y:S05]  /*6b50*/  BRA.DIV ~URZ, `(.L_x_1033) ;  /* 0x00014e327f007947 */ /* 0x000fea000b800000 */
[----:B----4-:R4:W1:Y:S02]  /*6b60*/  SHFL.IDX PT, R0, R17, 0x2, 0x181f ;  /* 0x00581f0011007f89 */ /* 0x01086400000e0000 */
.L_x_1178:
        /* <DEDUP_REMOVED lines=22> */
.L_x_1035:
[----:B------:R-:W-:Y:S05]  /*6cd0*/  BSYNC B0 ;  /* 0x0000000000007941 */ /* 0x000fea0003800000 */
.L_x_1034:
[----:B------:R-:W-:Y:S05]  /*6ce0*/  BRA.DIV ~URZ, `(.L_x_1036) ;  /* 0x00014d027f007947 */ /* 0x000fea000b800000 */
[----:B--2---:R2:W3:Y:S04]  /*6cf0*/  SHFL.IDX PT, R12, R14, 0x3, 0x181f ;  /* 0x00781f000e0c7f89 */ /* 0x0044e800000e0000 */
[----:B-1----:R2:W1:Y:S02]  /*6d00*/  SHFL.IDX PT, R0, R17, 0x3, 0x181f ;  /* 0x00781f0011007f89 */ /* 0x00246400000e0000 */
.L_x_1179:
[----:B------:R-:W-:Y:S02]  /*6d10*/  IADD3 R2, R15, 0x60, RZ ;  /* 0x000000600f027810 */ /* 0x000fe40007ffe0ff */
[----:B------:R-:W-:-:S02]  /*6d20*/  P2R R5, PR, RZ, 0x10 ;  /* 0x00000010ff057803 */ /* 0x000fc40000000000 */
        /* <DEDUP_REMOVED lines=9> */
[----:B------:R-:W-:Y:S01]  /*6dc0*/  @!P4 LEA R2, P0, R214, R0, 0x1 ;  /* 0x00000000d602c211 */ /* 0x000fe200078008ff */
[----:B------:R-:W-:-:S03]  /*6dd0*/  IMAD.IADD R0, R236, 0x1, -R211 ;  /* 0x00000001ec007824 */ /* 0x000fc600078e0ad3 */
[----:B------:R-:W-:Y:S01]  /*6de0*/  @!P4 LEA.HI.X R3, R214, R12, R16, 0x1, P0 ;  /* 0x0000000cd603c211 */ /* 0x000fe200000f0c10 */
[----:B------:R-:W-:Y:S01]  /*6df0*/  IMAD R0, R110, -0x20, R0 ;  /* 0xffffffe06e007824 */ /* 0x000fe200078e0200 */
[----:B------:R-:W-:-:S13]  /*6e00*/  LOP3.LUT P0, RZ, R216, 0x2, RZ, 0xc0, !PT ;  /* 0x00000002d8ff7812 */ /* 0x000fda000780c0ff */
[----:B------:R-:W-:Y:S01]  /*6e10*/  @!PT LDS RZ, [RZ] ;  /* 0x00000000fffff984 */ /* 0x000fe20000000800 */
[----:B------:R-:W-:Y:S01]  /*6e20*/  @!PT LDS RZ, [RZ] ;  /* 0x00000000fffff984 */ /* 0x000fe20000000800 */
[----:B------:R-:W-:Y:S01]  /*6e30*/  @!PT LDS RZ, [RZ] ;  /* 0x00000000fffff984 */ /* 0x000fe20000000800 */
[----:B------:R1:W-:Y:S01]  /*6e40*/  @!P4 LDGSTS.E.BYPASS.LTC128B.128 [R215+0x13080], [R10.64], !P0 ;  /* 0x130800000ad7cfae */ /* 0x0003e2000c101d46 */
[----:B------:R-:W-:-:S03]  /*6e50*/  ISETP.GE.AND P0, PT, R0, 0x1, PT ;  /* 0x000000010000780c */ /* 0x000fc60003f06270 */
[----:B------:R1:W-:Y:S04]  /*6e60*/  @!P4 LDGSTS.E.BYPASS.LTC128B.128 [R215+0x17080], [R8.64], !P3 ;  /* 0x1708000008d7cfae */ /* 0x0003e8000d901d46 */
[----:B------:R1:W-:Y:S04]  /*6e70*/  @!P4 LDGSTS.E.BYPASS.LTC128B.128 [R215+0x1b080], [R6.64], !P2 ;  /* 0x1b08000006d7cfae */ /* 0x0003e8000d101d46 */
[----:B------:R1:W-:Y:S01]  /*6e80*/  @!P4 LDGSTS.E.BYPASS.LTC128B.128 [R215+0x1f080], [R2.64], !P1 ;  /* 0x1f08000002d7cfae */ /* 0x0003e2000c901d46 */
[----:B------:R-:W-:-:S03]  /*6e90*/  ISETP.NE.AND P4, PT, R5, RZ, PT ;  /* 0x000000ff0500720c */ /* 0x000fc60003f85270 */
[----:B------:R-:W0:Y:S01]  /*6ea0*/  LDGDEPBAR ;  /* 0x00000000000079af */ /* 0x000e220000000000 */
[----:B------:R-:W-:Y:S01]  /*6eb0*/  WARPSYNC 0xffffffff ;  /* 0xffffffff00007948 */ /* 0x000fe20003800000 */
[----:B------:R-:W-:Y:S02]  /*6ec0*/  BSSY B0, `(.L_x_1037) ;  /* 0x0000013000007945 */ /* 0x000fe40003800000 */
[----:B------:R-:W-:Y:S06]  /*6ed0*/  BAR.SYNC.DEFER_BLOCKING 0x0 ;  /* 0x0000000000007b1d */ /* 0x000fec0000010000 */
[----:B------:R-:W-:Y:S05]  /*6ee0*/  @!P0 BRA `(.L_x_1038) ;  /* 0x0000010000008947 */ /* 0x000fea0003800000 */
[----:B------:R-:W-:Y:S01]  /*6ef0*/  IMAD R0, R135, c[0x0][0x1e0], RZ ;  /* 0x0000780087007a24 */ /* 0x000fe200078e02ff */
[----:B------:R-:W-:Y:S01]  /*6f00*/  LOP3.LUT P3, RZ, R216, 0x1, RZ, 0xc0, !PT ;  /* 0x00000001d8ff7812 */ /* 0x000fe2000786c0ff */
[----:B-1----:R-:W-:-:S04]  /*6f10*/  IMAD.WIDE.U32 R2, R110, c[0x0][0x1e0], RZ ;  /* 0x000078006e027a25 */ /* 0x002fc800078e00ff */
        /* <DEDUP_REMOVED lines=13> */
.L_x_1038:
[----:B------:R-:W-:Y:S05]  /*6ff0*/  BSYNC B0 ;  /* 0x0000000000007941 */ /* 0x000fea0003800000 */
.L_x_1037:
[----:B------:R-:W-:Y:S01]  /*7000*/  ISETP.LT.AND P0, PT, RZ, c[0x0][0x27c], PT ;  /* 0x00009f00ff007a0c */ /* 0x000fe20003f01270 */
[----:B------:R-:W0:Y:S01]  /*7010*/  LDGDEPBAR ;  /* 0x00000000000079af */ /* 0x000e220000000000 */
[----:B------:R-:W-:-:S11]  /*7020*/  MOV R138, c[0x0][0x2c4] ;  /* 0x0000b100008a7a02 */ /* 0x000fd60000000f00 */
[----:B------:R-:W-:Y:S05]  /*7030*/  @P0 BRA `(.L_x_1039) ;  /* 0x0000002000000947 */ /* 0x000fea0003800000 */
[----:B------:R-:W-:-:S04]  /*7040*/  DEPBAR.LE SB0, 0x1 ;  /* 0x000080400000791a */ /* 0x000fc80000000000 */
[----:B------:R-:W-:Y:S05]  /*7050*/  BRA `(.L_x_1040) ;  /* 0x00008fe000007947 */ /* 0x000fea0003800000 */
.L_x_1039:
[----:B------:R-:W-:Y:S01]  /*7060*/  ULDC.U8 UR4, c[0x0][0x298] ;  /* 0x0000a60000047ab9 */ /* 0x000fe20000000000 */
[----:B-----5:R-:W-:Y:S01]  /*7070*/  SHF.R.S32.HI R0, RZ, 0x1f, R112 ;  /* 0x0000001fff007819 */ /* 0x020fe20000011470 */
[----:B-1----:R-:W-:Y:S01]  /*7080*/  IMAD.WIDE.U32 R6, R112, c[0x0][0x280], RZ ;  /* 0x0000a00070067a25 */ /* 0x002fe200078e00ff */
[----:B------:R-:W-:Y:S01]  /*7090*/  ISETP.NE.AND P0, PT, RZ, UR4, PT ;  /* 0x00000004ff007c0c */ /* 0x000fe2000bf05270 */
[----:B------:R-:W-:Y:S01]  /*70a0*/  BSSY B2, `(.L_x_1040) ;  /* 0x00008f9000027945 */ /* 0x000fe20003800000 */
[C---:B------:R-:W-:Y:S01]  /*70b0*/  IADD3 R134, R211.reuse, 0x20, RZ ;  /* 0x00000020d3867810 */ /* 0x040fe20007ffe0ff */
[C---:B------:R-:W-:Y:S01]  /*70c0*/  IMAD R3, R0.reuse, c[0x0][0x280], RZ ;  /* 0x0000a00000037a24 */ /* 0x040fe200078e02ff */
[----:B------:R-:W-:Y:S01]  /*70d0*/  IADD3 R137, R211, 0x60, RZ ;  /* 0x00000060d3897810 */ /* 0x000fe20007ffe0ff */
[----:B------:R-:W-:Y:S01]  /*70e0*/  IMAD R2, R0, c[0x0][0x290], RZ ;  /* 0x0000a40000027a24 */ /* 0x000fe200078e02ff */
[----:B------:R-:W-:Y:S01]  /*70f0*/  LEA R0, R103, R15, 0x5 ;  /* 0x0000000f67007211 */ /* 0x000fe200078e28ff */
[C---:B------:R-:W-:Y:S01]  /*7100*/  IMAD R5, R112.reuse, c[0x0][0x284], R3 ;  /* 0x0000a10070057a24 */ /* 0x040fe200078e0203 */
[----:B------:R-:W-:Y:S01]  /*7110*/  IADD3 R136, R211, 0x40, RZ ;  /* 0x00000040d3887810 */ /* 0x000fe20007ffe0ff */
[----:B------:R-:W-:-:S02]  /*7120*/  IMAD R8, R112, c[0x0][0x294], R2 ;  /* 0x0000a50070087a24 */ /* 0x000fc400078e0202 */
[----:B------:R-:W-:Y:S01]  /*7130*/  IMAD.WIDE.U32 R2, R112, c[0x0][0x290], RZ ;  /* 0x0000a40070027a25 */ /* 0x000fe200078e00ff */
[----:B------:R-:W-:-:S04]  /*7140*/  IADD3 R5, R5, R7, RZ ;  /* 0x0000000705057210 */ /* 0x000fc80007ffe0ff */
[----:B------:R-:W-:Y:S01]  /*7150*/  IADD3 R8, R8, R3, RZ ;  /* 0x0000000308087210 */ /* 0x000fe20007ffe0ff */
[----:B------:R-:W-:Y:S05]  /*7160*/  @!P0 BRA `(.L_x_1041) ;  /* 0x0000462000008947 */ /* 0x000fea0003800000 */
[----:B------:R-:W-:Y:S01]  /*7170*/  ISETP.NE.AND P1, PT, R138, 0x1, PT ;  /* 0x000000018a00780c */ /* 0x000fe20003f25270 */
[----:B------:R-:W-:Y:S01]  /*7180*/  IMAD.MOV.U32 R4, RZ, RZ, R6 ;  /* 0x000000ffff047224 */ /* 0x000fe200078e0006 */
[C---:B------:R-:W-:Y:S01]  /*7190*/  IADD3 R43, R148.reuse, 0x40, RZ ;  /* 0x00000040942b7810 */ /* 0x040fe20007ffe0ff */
[----:B------:R-:W-:Y:S01]  /*71a0*/  BSSY B0, `(.L_x_1042) ;  /* 0x0000053000007945 */ /* 0x000fe20003800000 */
[----:B------:R-:W-:Y:S01]  /*71b0*/  IADD3 R42, R148, 0x20, RZ ;  /* 0x00000020942a7810 */ /* 0x000fe20007ffe0ff */
        /* <DEDUP_REMOVED lines=16> */
[----:B------:R-:W-:Y:S01]  /*72c0*/  IMAD.WIDE.U32 R4, R0, c[0x0][0x280], R4 ;  /* 0x0000a00000047a25 */ /* 0x000fe200078e0004 */
[----:B------:R-:W-:-:S03]  /*72d0*/  SHF.R.S32.HI R30, RZ, 0x1f, R42 ;  /* 0x0000001fff1e7819 */ /* 0x000fc6000001142a */
[----:B------:R-:W-:Y:S01]  /*72e0*/  IMAD R7, R3, c[0x0][0x280], RZ ;  /* 0x0000a00003077a24 */ /* 0x000fe200078e02ff */
[----:B------:R-:W-:-:S03]  /*72f0*/  LEA R36, P0, R4, c[0x0][0x270], 0x1 ;  /* 0x00009c0004247a11 */ /* 0x000fc600078008ff */
[----:B------:R-:W-:-:S04]  /*7300*/  IMAD R6, R0, c[0x0][0x284], R7 ;  /* 0x0000a10000067a24 */ /* 0x000fc800078e0207 */
[----:B------:R-:W-:-:S05]  /*7310*/  IMAD.IADD R6, R5, 0x1, R6 ;  /* 0x0000000105067824 */ /* 0x000fca00078e0206 */
[----:B------:R-:W-:Y:S01]  /*7320*/  LEA.HI.X R34, R4, c[0x0][0x274], R6, 0x1, P0 ;  /* 0x00009d0004227a11 */ /* 0x000fe200000f0c06 */
[----:B------:R-:W-:Y:S02]  /*7330*/  IMAD R4, R3, c[0x0][0x290], RZ ;  /* 0x0000a40003047a24 */ /* 0x000fe400078e02ff */
[----:B------:R-:W-:-:S04]  /*7340*/  IMAD.MOV.U32 R3, RZ, RZ, R8 ;  /* 0x000000ffff037224 */ /* 0x000fc800078e0008 */
[----:B------:R-:W-:-:S04]  /*7350*/  IMAD.WIDE.U32 R2, R0, c[0x0][0x290], R2 ;  /* 0x0000a40000027a25 */ /* 0x000fc800078e0002 */
[----:B------:R-:W-:Y:S01]  /*7360*/  IMAD R0, R0, c[0x0][0x294], R4 ;  /* 0x0000a50000007a24 */ /* 0x000fe200078e0204 */
[C---:B------:R-:W-:Y:S01]  /*7370*/  LEA R33, P0, R2.reuse, c[0x0][0x288], 0x1 ;  /* 0x0000a20002217a11 */ /* 0x040fe200078008ff */
[----:B------:R1:W3:Y:S02]  /*7380*/  SHFL.IDX PT, R4, R34, RZ, 0x181f ;  /* 0x00181fff22047589 */ /* 0x0002e400000e0000 */
[----:B------:R-:W-:Y:S02]  /*7390*/  IMAD.IADD R0, R3, 0x1, R0 ;  /* 0x0000000103007824 */ /* 0x000fe400078e0200 */
[----:B------:R1:W2:Y:S03]  /*73a0*/  SHFL.IDX PT, R3, R36, RZ, 0x181f ;  /* 0x00181fff24037589 */ /* 0x0002a600000e0000 */
[----:B------:R-:W-:Y:S02]  /*73b0*/  LEA.HI.X R31, R2, c[0x0][0x28c], R0, 0x1, P0 ;  /* 0x0000a300021f7a11 */ /* 0x000fe400000f0c00 */
[----:B------:R1:W4:Y:S04]  /*73c0*/  SHFL.IDX PT, R0, R33, RZ, 0x181f ;  /* 0x00181fff21007589 */ /* 0x00032800000e0000 */
[----:B------:R1:W1:Y:S01]  /*73d0*/  SHFL.IDX PT, R2, R31, RZ, 0x181f ;  /* 0x00181fff1f027589 */ /* 0x00026200000e0000 */
        /* <DEDUP_REMOVED lines=9> */
[----:B--2---:R-:W-:-:S05]  /*7470*/  @!P3 IADD3 R18, P0, R3, R6, RZ ;  /* 0x000000060312b210 */ /* 0x004fca0007f1e0ff */
[--C-:B---3--:R-:W-:Y:S01]  /*7480*/  @!P3 IMAD.X R19, R4, 0x1, R5.reuse, P0 ;  /* 0x000000010413b824 */ /* 0x108fe200000e0605 */
[----:B----4-:R-:W-:Y:S02]  /*7490*/  @!P3 IADD3 R16, P0, R0, R6, RZ ;  /* 0x000000060010b210 */ /* 0x010fe40007f1e0ff */
        /* <DEDUP_REMOVED lines=35> */
.L_x_1043:
[----:B------:R-:W-:Y:S05]  /*76d0*/  BSYNC B0 ;  /* 0x0000000000007941 */ /* 0x000fea0003800000 */
.L_x_1042:
[----:B----45:R-:W-:Y:S01]  /*76e0*/  IMAD.MOV.U32 R0, RZ, RZ, R45 ;  /* 0x000000ffff007224 */ /* 0x030fe200078e002d */
[----:B------:R-:W-:Y:S01]  /*76f0*/  LOP3.LUT P0, RZ, R216, 0x10, RZ, 0xc0, !PT ;  /* 0x00000010d8ff7812 */ /* 0x000fe2000780c0ff */
[----:B-1----:R-:W-:Y:S01]  /*7700*/  IMAD.MOV.U32 R2, RZ, RZ, R44 ;  /* 0x000000ffff027224 */ /* 0x002fe200078e002c */
[----:B------:R-:W-:Y:S01]  /*7710*/  MOV R5, R41 ;  /* 0x0000002900057202 */ /* 0x000fe20000000f00 */
[----:B---3--:R-:W-:Y:S01]  /*7720*/  IMAD.MOV.U32 R4, RZ, RZ, R38 ;  /* 0x000000ffff047224 */ /* 0x008fe200078e0026 */
        /* <DEDUP_REMOVED lines=53> */
[-C--:B------:R-:W-:Y:S01]  /*7a80*/  @!P2 IADD3 R14, P0, R3, R5.reuse, RZ ;  /* 0x00000005030ea210 */ /* 0x080fe20007f1e0ff */
[----:B------:R-:W-:Y:S01]  /*7a90*/  CS2R R64, SRZ ;  /* 0x0000000000407805 */ /* 0x000fe2000001ff00 */
[----:B------:R-:W-:Y:S01]  /*7aa0*/  CS2R R60, SRZ ;  /* 0x00000000003c7805 */ /* 0x000fe2000001ff00 */
[----:B------:R1:W5:Y:S02]  /*7ab0*/  @!P3 LD.E.64 R48, [R18.64] ;  /* 0x000000061230b980 */ /* 0x000364000c101b00 */
[--C-:B------:R-:W-:Y:S01]  /*7ac0*/  @!P2 IMAD.X R15, R4, 0x1, R6.reuse, P0 ;  /* 0x00000001040fa824 */ /* 0x100fe200000e0606 */
[----:B------:R-:W-:Y:S01]  /*7ad0*/  @!P2 IADD3 R12, P0, R0, R5, RZ ;  /* 0x00000005000ca210 */ /* 0x000fe20007f1e0ff */
[C---:B------:R-:W-:Y:S01]  /*7ae0*/  @!P1 IMAD.SHL.U32 R5, R43.reuse, 0x2, RZ ;  /* 0x000000022b059824 */ /* 0x040fe200078e00ff */
        /* <DEDUP_REMOVED lines=21> */
.L_x_1045:
[----:B------:R-:W-:Y:S05]  /*7c40*/  BSYNC B0 ;  /* 0x0000000000007941 */ /* 0x000fea0003800000 */
.L_x_1044:
        /* <DEDUP_REMOVED lines=46> */
[----:B------:R-:W-:-:S02]  /*7f30*/  ISETP.GE.AND P2, PT, R42, c[0x0][0x27c], PT ;  /* 0x00009f002a007a0c */ /* 0x000fc40003f46270 */
[----:B------:R-:W-:Y:S02]  /*7f40*/  ISETP.GE.AND P1, PT, R43, c[0x0][0x27c], PT ;  /* 0x00009f002b007a0c */ /* 0x000fe40003f26270 */
[----:B------:R-:W-:-:S07]  /*7f50*/  P2R R21, PR, RZ, 0x10 ;  /* 0x00000010ff157803 */ /* 0x000fce0000000000 */
[C---:B------:R-:W-:Y:S01]  /*7f60*/  @!P3 IMAD.SHL.U32 R5, R148.reuse, 0x2, RZ ;  /* 0x000000029405b824 */ /* 0x040fe200078e00ff */
[----:B------:R-:W-:-:S04]  /*7f70*/  @!P3 SHF.L.U64.HI R6, R148, 0x1, R35 ;  /* 0x000000019406b819 */ /* 0x000fc80000010223 */
[----:B---3--:R-:W-:-:S05]  /*7f80*/  @!P3 IADD3 R18, P0, R3, R5, RZ ;  /* 0x000000050312b210 */ /* 0x008fca0007f1e0ff */
[----:B--2---:R-:W-:Y:S01]  /*7f90*/  @!P3 IMAD.X R19, R4, 0x1, R6, P0 ;  /* 0x000000010413b824 */ /* 0x004fe200000e0606 */
[----:B-1----:R-:W-:Y:S01]  /*7fa0*/  @!P3 IADD3 R16, P0, R0, R5, RZ ;  /* 0x000000050010b210 */ /* 0x002fe20007f1e0ff */
[----:B------:R-:W-:-:S04]  /*7fb0*/  @!P2 IMAD.SHL.U32 R5, R42, 0x2, RZ ;  /* 0x000000022a05a824 */ /* 0x000fc800078e00ff */
[----:B----4-:R-:W-:Y:S01]  /*7fc0*/  @!P3 IMAD.X R17, R2, 0x1, R6, P0 ;  /* 0x000000010211b824 */ /* 0x010fe200000e0606 */
[----:B------:R-:W-:Y:S02]  /*7fd0*/  @!P2 SHF.L.U64.HI R6, R42, 0x1, R30 ;  /* 0x000000012a06a819 */ /* 0x000fe4000001021e */
[-C--:B------:R-:W-:Y:S01]  /*7fe0*/  @!P2 IADD3 R14, P0, R3, R5.reuse, RZ ;  /* 0x00000005030ea210 */ /* 0x080fe20007f1e0ff */
[----:B------:R-:W-:Y:S01]  /*7ff0*/  CS2R R66, SRZ ;  /* 0x0000000000427805 */ /* 0x000fe2000001ff00 */
[----:B------:R-:W-:Y:S01]  /*8000*/  CS2R R68, SRZ ;  /* 0x0000000000447805 */ /* 0x000fe2000001ff00 */
[----:B------:R-:W-:Y:S01]  /*8010*/  CS2R R70, SRZ ;  /* 0x0000000000467805 */ /* 0x000fe2000001ff00 */
[----:B------:R-:W-:Y:S01]  /*8020*/  CS2R R74, SRZ ;  /* 0x00000000004a7805 */ /* 0x000fe2000001ff00 */
[--C-:B------:R-:W-:Y:S01]  /*8030*/  @!P2 IMAD.X R15, R4, 0x1, R6.reuse, P0 ;  /* 0x00000001040fa824 */ /* 0x100fe200000e0606 */
[----:B------:R-:W-:Y:S01]  /*8040*/  @!P2 IADD3 R12, P0, R0, R5, RZ ;  /* 0x00000005000ca210 */ /* 0x000fe20007f1e0ff */
[C---:B------:R-:W-:Y:S01]  /*8050*/  @!P1 IMAD.SHL.U32 R5, R43.reuse, 0x2, RZ ;  /* 0x000000022b059824 */ /* 0x040fe200078e00ff */
[----:B------:R-:W-:Y:S01]  /*8060*/  CS2R R76, SRZ ;  /* 0x00000000004c7805 */ /* 0x000fe2000001ff00 */
[----:B------:R1:W5:Y:S02]  /*8070*/  @!P3 LD.E.64 R62, [R16.64] ;  /* 0x00000006103eb980 */ /* 0x000364000c101b00 */
[----:B------:R-:W-:Y:S01]  /*8080*/  @!P2 IMAD.X R13, R2, 0x1, R6, P0 ;  /* 0x00000001020da824 */ /* 0x000fe200000e0606 */
[----:B------:R-:W-:-:S02]  /*8090*/  @!P1 SHF.L.U64.HI R6, R43, 0x1, R32 ;  /* 0x000000012b069819 */ /* 0x000fc40000010220 */
        /* <DEDUP_REMOVED lines=15> */
[----:B------:R-:W-:Y:S02]  /*8190*/  ISETP.NE.AND P4, PT, R21, RZ, PT ;  /* 0x000000ff1500720c */ /* 0x000fe40003f85270 */
[----:B------:R-:W-:Y:S02]  /*81a0*/  CS2R R20, SRZ ;  /* 0x0000000000147805 */ /* 0x000fe4000001ff00 */
[----:B------:R1:W5:Y:S04]  /*81b0*/  @!P0 LD.E.64 R76, [R4.64] ;  /* 0x00000006044c8980 */ /* 0x000368000c101b00 */
[----:B------:R2:W5:Y:S02]  /*81c0*/  @!P3 LD.E.64 R20, [R18.64] ;  /* 0x000000061214b980 */ /* 0x000564000c101b00 */
[----:B--2---:R-:W-:-:S06]  /*81d0*/  CS2R R18, SRZ ;  /* 0x0000000000127805 */ /* 0x004fcc000001ff00 */
[----:B------:R1:W5:Y:S02]  /*81e0*/  @!P2 LD.E.64 R18, [R14.64] ;  /* 0x000000060e12a980 */ /* 0x000364000c101b00 */
.L_x_1047:
[----:B------:R-:W-:Y:S05]  /*81f0*/  BSYNC B0 ;  /* 0x0000000000007941 */ /* 0x000fea0003800000 */
.L_x_1046:
[----:B----45:R-:W-:Y:S01]  /*8200*/  IMAD.MOV.U32 R2, RZ, RZ, R74 ;  /* 0x000000ffff027224 */ /* 0x030fe200078e004a */
[----:B------:R-:W-:Y:S01]  /*8210*/  ISETP.NE.AND P0, PT, R84, RZ, PT ;  /* 0x000000ff5400720c */ /* 0x000fe20003f05270 */
[----:B-1----:R-:W-:Y:S01]  /*8220*/  IMAD.MOV.U32 R0, RZ, RZ, R75 ;  /* 0x000000ffff007224 */ /* 0x002fe200078e004b */
[----:B------:R1:W4:Y:S01]  /*8230*/  SHFL.IDX PT, R7, R34, 0x3, 0x181f ;  /* 0x00781f0022077f89 */ /* 0x00032200000e0000 */
        /* <DEDUP_REMOVED lines=16> */
[----:B------:R2:W3:Y:S01]  /*8340*/  SHFL.IDX PT, R9, R31, 0x3, 0x181f ;  /* 0x00781f001f097f89 */ /* 0x0004e200000e0000 */
[----:B------:R-:W-:Y:S01]  /*8350*/  MOV R2, R71 ;  /* 0x0000004700027202 */ /* 0x000fe20000000f00 */
[----:B------:R-:W-:Y:S01]  /*8360*/  CS2R R86, SRZ ;  /* 0x0000000000567805 */ /* 0x000fe2000001ff00 */
[----:B------:R-:W-:Y:S01]  /*8370*/  PRMT R108, R108, 0x5410, R4 ;  /* 0x000054106c6c7816 */ /* 0x000fe20000000004 */
[----:B------:R-:W-:Y:S01]  /*8380*/  IMAD.MOV.U32 R4, RZ, RZ, R67 ;  /* 0x000000ffff047224 */ /* 0x000fe200078e0043 */
[----:B------:R-:W3:Y:S01]  /*8390*/  SHFL.IDX PT, R0, R36, 0x3, 0x181f ;  /* 0x00781f0024007f89 */ /* 0x000ee200000e0000 */
[----:B-1----:R-:W-:Y:S01]  /*83a0*/  PRMT R34, R3, 0x5410, R2 ;  /* 0x0000541003227816 */ /* 0x002fe20000000002 */
[----:B------:R-:W-:Y:S01]  /*83b0*/  IMAD.MOV.U32 R2, RZ, RZ, R63 ;  /* 0x000000ffff027224 */ /* 0x000fe200078e003f */
[----:B------:R-:W-:Y:S01]  /*83c0*/  MOV R3, R62 ;  /* 0x0000003e00037202 */ /* 0x000fe20000000f00 */
[----:B------:R1:W3:Y:S01]  /*83d0*/  SHFL.IDX PT, R6, R33, 0x3, 0x181f ;  /* 0x00781f0021067f89 */ /* 0x0002e200000e0000 */
[----:B------:R-:W-:Y:S01]  /*83e0*/  CS2R R82, SRZ ;  /* 0x0000000000527805 */ /* 0x000fe2000001ff00 */
[----:B------:R-:W-:Y:S01]  /*83f0*/  CS2R R78, SRZ ;  /* 0x00000000004e7805 */ /* 0x000fe2000001ff00 */
[----:B------:R-:W-:Y:S01]  /*8400*/  CS2R R90, SRZ ;  /* 0x00000000005a7805 */ /* 0x000fe2000001ff00 */
[----:B------:R-:W-:Y:S01]  /*8410*/  CS2R R88, SRZ ;  /* 0x0000000000587805 */ /* 0x000fe2000001ff00 */
[----:B------:R-:W-:Y:S01]  /*8420*/  CS2R R84, SRZ ;  /* 0x0000000000547805 */ /* 0x000fe2000001ff00 */
[----:B------:R-:W-:Y:S01]  /*8430*/  CS2R R80, SRZ ;  /* 0x0000000000507805 */ /* 0x000fe2000001ff00 */
[----:B--2---:R-:W-:-:S02]  /*8440*/  PRMT R31, R3, 0x5410, R2 ;  /* 0x00005410031f7816 */ /* 0x004fc40000000002 */
[----:B-1----:R-:W-:Y:S01]  /*8450*/  PRMT R33, R5, 0x5410, R4 ;  /* 0x0000541005217816 */ /* 0x002fe20000000004 */
[----:B------:R-:W-:Y:S05]  /*8460*/  @P0 BRA `(.L_x_1049) ;  /* 0x000002c000000947 */ /* 0x000fea0003800000 */
[----:B---34-:R-:W-:Y:S01]  /*8470*/  ISETP.GE.AND P1, PT, R42, c[0x0][0x27c], PT ;  /* 0x00009f002a007a0c */ /* 0x018fe20003f26270 */
[----:B------:R-:W-:Y:S01]  /*8480*/  CS2R R82, SRZ ;  /* 0x0000000000527805 */ /* 0x000fe2000001ff00 */
[----:B------:R-:W-:-:S11]  /*8490*/  CS2R R84, SRZ ;  /* 0x0000000000547805 */ /* 0x000fd6000001ff00 */
[C---:B------:R-:W-:Y:S01]  /*84a0*/  @!P1 IMAD.SHL.U32 R2, R42.reuse, 0x2, RZ ;  /* 0x000000022a029824 */ /* 0x040fe200078e00ff */
[----:B------:R-:W-:-:S04]  /*84b0*/  @!P1 SHF.L.U64.HI R3, R42, 0x1, R30 ;  /* 0x000000012a039819 */ /* 0x000fc8000001021e */
[----:B------:R-:W-:-:S05]  /*84c0*/  @!P1 IADD3 R4, P0, R0, R2, RZ ;  /* 0x0000000200049210 */ /* 0x000fca0007f1e0ff */
[----:B------:R-:W-:Y:S01]  /*84d0*/  @!P1 IMAD.X R5, R7, 0x1, R3, P0 ;  /* 0x0000000107059824 */ /* 0x000fe200000e0603 */
[----:B------:R-:W-:-:S04]  /*84e0*/  @!P1 IADD3 R2, P0, R6, R2, RZ ;  /* 0x0000000206029210 */ /* 0x000fc80007f1e0ff */
[----:B------:R1:W5:Y:S01]  /*84f0*/  @!P1 LD.E.64 R82, [R4.64] ;  /* 0x0000000604529980 */ /* 0x000362000c101b00 */
[----:B------:R-:W-:Y:S01]  /*8500*/  @!P1 IMAD.X R3, R9, 0x1, R3, P0 ;  /* 0x0000000109039824 */ /* 0x000fe200000e0603 */
[----:B------:R-:W-:-:S04]  /*8510*/  ISETP.GE.AND P0, PT, R43, c[0x0][0x27c], PT ;  /* 0x00009f002b007a0c */ /* 0x000fc80003f06270 */
[----:B------:R2:W5:Y:S09]  /*8520*/  @!P1 LD.E.64 R84, [R2.64] ;  /* 0x0000000602549980 */ /* 0x000572000c101b00 */
[----:B------:R-:W-:-:S05]  /*8530*/  @!P0 IMAD.SHL.U32 R8, R43, 0x2, RZ ;  /* 0x000000022b088824 */ /* 0x000fca00078e00ff */
[----:B-1----:R-:W-:Y:S02]  /*8540*/  @!P0 IADD3 R4, P1, R0, R8, RZ ;  /* 0x0000000800048210 */ /* 0x002fe40007f3e0ff */
[----:B--2---:R-:W-:-:S05]  /*8550*/  @!P0 SHF.L.U64.HI R3, R43, 0x1, R32 ;  /* 0x000000012b038819 */ /* 0x004fca0000010220 */
[----:B------:R-:W-:Y:S01]  /*8560*/  @!P0 IMAD.X R5, R7, 0x1, R3, P1 ;  /* 0x0000000107058824 */ /* 0x000fe200008e0603 */
[----:B------:R-:W-:-:S05]  /*8570*/  @!P0 IADD3 R2, P1, R6, R8, RZ ;  /* 0x0000000806028210 */ /* 0x000fca0007f3e0ff */
[----:B------:R-:W-:Y:S01]  /*8580*/  @!P0 IMAD.X R3, R9, 0x1, R3, P1 ;  /* 0x0000000109038824 */ /* 0x000fe200008e0603 */
[----:B------:R-:W-:Y:S01]  /*8590*/  ISETP.GE.AND P1, PT, R148, c[0x0][0x27c], PT ;  /* 0x00009f0094007a0c */ /* 0x000fe20003f26270 */
[----:B------:R-:W-:Y:S01]  /*85a0*/  CS2R R86, SRZ ;  /* 0x0000000000567805 */ /* 0x000fe2000001ff00 */
[----:B------:R-:W-:-:S05]  /*85b0*/  CS2R R88, SRZ ;  /* 0x0000000000587805 */ /* 0x000fca000001ff00 */
[----:B------:R1:W5:Y:S04]  /*85c0*/  @!P0 LD.E.64 R86, [R4.64] ;  /* 0x0000000604568980 */ /* 0x000368000c101b00 */
[----:B------:R2:W5:Y:S02]  /*85d0*/  @!P0 LD.E.64 R88, [R2.64] ;  /* 0x0000000602588980 */ /* 0x000564000c101b00 */
        /* <DEDUP_REMOVED lines=11> */
[----:B------:R-:W-:Y:S01]  /*8690*/  @!P0 IMAD.SHL.U32 R8, R147, 0x2, RZ ;  /* 0x0000000293088824 */ /* 0x000fe200078e00ff */
[----:B------:R-:W-:Y:S01]  /*86a0*/  CS2R R92, SRZ ;  /* 0x00000000005c7805 */ /* 0x000fe2000001ff00 */
[----:B------:R-:W-:-:S03]  /*86b0*/  CS2R R90, SRZ ;  /* 0x00000000005a7805 */ /* 0x000fc6000001ff00 */
[----:B-1----:R-:W-:Y:S02]  /*86c0*/  @!P0 IADD3 R4, P1, R0, R8, RZ ;  /* 0x0000000800048210 */ /* 0x002fe40007f3e0ff */
[----:B--2---:R-:W-:-:S05]  /*86d0*/  @!P0 SHF.L.U64.HI R3, R147, 0x1, R37 ;  /* 0x0000000193038819 */ /* 0x004fca0000010225 */
[----:B------:R-:W-:Y:S01]  /*86e0*/  @!P0 IMAD.X R5, R7, 0x1, R3, P1 ;  /* 0x0000000107058824 */ /* 0x000fe200008e0603 */
[----:B------:R-:W-:-:S04]  /*86f0*/  @!P0 IADD3 R2, P1, R6, R8, RZ ;  /* 0x0000000806028210 */ /* 0x000fc80007f3e0ff */
[----:B------:R1:W5:Y:S01]  /*8700*/  @!P0 LD.E.64 R92, [R4.64] ;  /* 0x00000006045c8980 */ /* 0x000362000c101b00 */
[----:B------:R-:W-:-:S05]  /*8710*/  @!P0 IMAD.X R3, R9, 0x1, R3, P1 ;  /* 0x0000000109038824 */ /* 0x000fca00008e0603 */
[----:B------:R1:W5:Y:S03]  /*8720*/  @!P0 LD.E.64 R90, [R2.64] ;  /* 0x00000006025a8980 */ /* 0x000366000c101b00 */
.L_x_1049:
[----:B---34-:R-:W-:Y:S05]  /*8730*/  BSYNC B0 ;  /* 0x0000000000007941 */ /* 0x018fea0003800000 */
.L_x_1048:
        /* <DEDUP_REMOVED lines=51> */
[-C--:B------:R-:W-:Y:S01]  /*8a70*/  FMUL.FTZ R5, R7, R12.reuse ;  /* 0x0000000c07057220 */ /* 0x080fe20000410000 */
[--C-:B------:R-:W-:Y:S01]  /*8a80*/  HADD2.F32 R10, -RZ, R6.reuse.H0_H0 ;  /* 0x20000006ff0a7230 */ /* 0x100fe20000004100 */
[C---:B------:R-:W-:Y:S01]  /*8a90*/  FMUL.FTZ R12, R9.reuse, R12 ;  /* 0x0000000c090c7220 */ /* 0x040fe20000410000 */
[----:B------:R-:W-:Y:S01]  /*8aa0*/  HADD2.F32 R6, -RZ, R6.H1_H1 ;  /* 0x30000006ff067230 */ /* 0x000fe20000004100 */
[-C--:B------:R-:W-:Y:S02]  /*8ab0*/  FMUL.FTZ R13, R4, R0.reuse ;  /* 0x00000000040d7220 */ /* 0x080fe40000410000 */
[-C--:B------:R-:W-:Y:S02]  /*8ac0*/  FFMA.FTZ R15, R9, R17.reuse, -R5 ;  /* 0x00000011090f7223 */ /* 0x080fe40000010805 */
[C---:B------:R-:W-:Y:S01]  /*8ad0*/  FMUL.FTZ R5, R8.reuse, R0 ;  /* 0x0000000008057220 */ /* 0x040fe20000410000 */
[----:B------:R-:W-:Y:S01]  /*8ae0*/  HADD2.F32 R0, -RZ, R73.H1_H1 ;  /* 0x30000049ff007230 */ /* 0x000fe20000004100 */
[----:B------:R-:W-:Y:S01]  /*8af0*/  FFMA.FTZ R9, R7, R17, R12 ;  /* 0x0000001107097223 */ /* 0x000fe2000001000c */
[----:B------:R-:W-:Y:S01]  /*8b00*/  HADD2.F32 R7, -RZ, R14.H0_H0 ;  /* 0x2000000eff077230 */ /* 0x000fe20000004100 */
[-C--:B------:R-:W-:Y:S01]  /*8b10*/  FFMA.FTZ R13, R8, R2.reuse, -R13 ;  /* 0x00000002080d7223 */ /* 0x080fe2000001080d */
[----:B------:R-:W-:Y:S01]  /*8b20*/  HADD2.F32 R12, -RZ, R16.H0_H0 ;  /* 0x20000010ff0c7230 */ /* 0x000fe20000004100 */
[----:B------:R-:W-:Y:S01]  /*8b30*/  FFMA.FTZ R8, R4, R2, R5 ;  /* 0x0000000204087223 */ /* 0x000fe20000010005 */
[----:B------:R-:W-:Y:S01]  /*8b40*/  HADD2.F32 R2, -RZ, R94.H1_H1 ;  /* 0x3000005eff027230 */ /* 0x000fe20000004100 */
[----:B------:R-:W-:-:S02]  /*8b50*/  FMUL.FTZ R4, R6, R0 ;  /* 0x0000000006047220 */ /* 0x000fc40000410000 */
[C---:B------:R-:W-:Y:S02]  /*8b60*/  FMUL.FTZ R0, R10.reuse, R0 ;  /* 0x000000000a007220 */ /* 0x040fe40000410000 */
[-C--:B------:R-:W-:Y:S02]  /*8b70*/  FMUL.FTZ R5, R3, R7.reuse ;  /* 0x0000000703057220 */ /* 0x080fe40000410000 */
[C---:B------:R-:W-:Y:S02]  /*8b80*/  FMUL.FTZ R7, R11.reuse, R7 ;  /* 0x000000070b077220 */ /* 0x040fe40000410000 */
[-C--:B------:R-:W-:Y:S02]  /*8b90*/  FFMA.FTZ R4, R10, R2.reuse, -R4 ;  /* 0x000000020a047223 */ /* 0x080fe40000010804 */
[----:B------:R-:W-:Y:S02]  /*8ba0*/  FFMA.FTZ R2, R6, R2, R0 ;  /* 0x0000000206027223 */ /* 0x000fe40000010000 */
[----:B------:R-:W-:-:S02]  /*8bb0*/  FFMA.FTZ R0, R11, R12, -R5 ;  /* 0x0000000c0b007223 */ /* 0x000fc40000010805 */
[----:B------:R-:W-:Y:S01]  /*8bc0*/  FFMA.FTZ R3, R3, R12, R7 ;  /* 0x0000000c03037223 */ /* 0x000fe20000010007 */
[----:B------:R-:W-:Y:S02]  /*8bd0*/  F2FP.PACK_AB R6, R2, R4 ;  /* 0x000000040206723e */ /* 0x000fe400000000ff */
[----:B------:R-:W-:Y:S02]  /*8be0*/  F2FP.PACK_AB R7, R9, R15 ;  /* 0x0000000f0907723e */ /* 0x000fe400000000ff */
[----:B------:R-:W-:Y:S02]  /*8bf0*/  F2FP.PACK_AB R4, R8, R13 ;  /* 0x0000000d0804723e */ /* 0x000fe400000000ff */
[----:B------:R-:W-:-:S05]  /*8c00*/  F2FP.PACK_AB R5, R3, R0 ;  /* 0x000000000305723e */ /* 0x000fca00000000ff */
[----:B------:R1:W-:Y:S02]  /*8c10*/  STS.128 [R201+0x10080], R4 ;  /* 0x01008004c9007388 */ /* 0x0003e40000000c00 */
.L_x_1053:
[----:B------:R-:W-:Y:S05]  /*8c20*/  BSYNC B0 ;  /* 0x0000000000007941 */ /* 0x000fea0003800000 */
.L_x_1052:
        /* <DEDUP_REMOVED lines=29> */
[----:B------:R-:W-:-:S02]  /*8e00*/  FFMA.FTZ R13, R8, R2, -R13 ;  /* 0x00000002080d7223 */ /* 0x000fc4000001080d */
[----:B------:R-:W-:Y:S01]  /*8e10*/  FFMA.FTZ R8, R4, R2, R5 ;  /* 0x0000000204087223 */ /* 0x000fe20000010005 */
[----:B------:R-:W-:Y:S01]  /*8e20*/  HADD2.F32 R2, -RZ, R96.H1_H1 ;  /* 0x30000060ff027230 */ /* 0x000fe20000004100 */
[-C--:B------:R-:W-:Y:S02]  /*8e30*/  FMUL.FTZ R4, R6, R0.reuse ;  /* 0x0000000006047220 */ /* 0x080fe40000410000 */
[C---:B------:R-:W-:Y:S02]  /*8e40*/  FMUL.FTZ R0, R10.reuse, R0 ;  /* 0x000000000a007220 */ /* 0x040fe40000410000 */
[-C--:B------:R-:W-:Y:S02]  /*8e50*/  FMUL.FTZ R5, R3, R7.reuse ;  /* 0x0000000703057220 */ /* 0x080fe40000410000 */
[----:B------:R-:W-:Y:S02]  /*8e60*/  FMUL.FTZ R7, R11, R7 ;  /* 0x000000070b077220 */ /* 0x000fe40000410000 */
[----:B------:R-:W-:-:S02]  /*8e70*/  FFMA.FTZ R4, R10, R2, -R4 ;  /* 0x000000020a047223 */ /* 0x000fc40000010804 */
[----:B------:R-:W-:Y:S02]  /*8e80*/  FFMA.FTZ R2, R6, R2, R0 ;  /* 0x0000000206027223 */ /* 0x000fe40000010000 */
[-C--:B------:R-:W-:Y:S02]  /*8e90*/  FFMA.FTZ R0, R11, R15.reuse, -R5 ;  /* 0x0000000f0b007223 */ /* 0x080fe40000010805 */
[----:B------:R-:W-:Y:S01]  /*8ea0*/  FFMA.FTZ R3, R3, R15, R7 ;  /* 0x0000000f03037223 */ /* 0x000fe20000010007 */
[----:B------:R-:W-:Y:S02]  /*8eb0*/  F2FP.PACK_AB R6, R2, R4 ;  /* 0x000000040206723e */ /* 0x000fe400000000ff */
[----:B------:R-:W-:Y:S02]  /*8ec0*/  F2FP.PACK_AB R7, R9, R16 ;  /* 0x000000100907723e */ /* 0x000fe400000000ff */
[----:B------:R-:W-:Y:S02]  /*8ed0*/  F2FP.PACK_AB R4, R8, R13 ;  /* 0x0000000d0804723e */ /* 0x000fe400000000ff */
[----:B------:R-:W-:-:S05]  /*8ee0*/  F2FP.PACK_AB R5, R3, R0 ;  /* 0x000000000305723e */ /* 0x000fca00000000ff */
[----:B------:R1:W-:Y:S02]  /*8ef0*/  STS.128 [R201+0x14080], R4 ;  /* 0x01408004c9007388 */ /* 0x0003e40000000c00 */
.L_x_1055:
[----:B------:R-:W-:Y:S05]  /*8f00*/  BSYNC B0 ;  /* 0x0000000000007941 */ /* 0x000fea0003800000 */
.L_x_1054:
        /* <DEDUP_REMOVED lines=45> */
.L_x_1057:
[----:B------:R-:W-:Y:S05]  /*91e0*/  BSYNC B0 ;  /* 0x0000000000007941 */ /* 0x000fea0003800000 */
.L_x_1056:
        /* <DEDUP_REMOVED lines=25> */
[----:B------:R-:W-:Y:S01]  /*9380*/  HADD2.F32 R0, -RZ, R101.H0_H0 ;  /* 0x20000065ff007230 */ /* 0x000fe20000004100 */
        /* <DEDUP_REMOVED lines=18> */
.L_x_1051:
[----:B------:R-:W-:Y:S05]  /*94b0*/  BSYNC B1 ;  /* 0x0000000000017941 */ /* 0x000fea0003800000 */
.L_x_1050:
        /* <DEDUP_REMOVED lines=34> */
[----:B------:R-:W-:Y:S01]  /*96e0*/  HADD2.F32 R2, -RZ, R102.H0_H0 ;  /* 0x20000066ff027230 */ /* 0x000fe20000004100 */
        /* <DEDUP_REMOVED lines=13> */
.L_x_1061:
[----:B------:R-:W-:Y:S05]  /*97c0*/  BSYNC B0 ;  /* 0x0000000000007941 */ /* 0x000fea0003800000 */
.L_x_1060:
        /* <DEDUP_REMOVED lines=45> */
.L_x_1063:
[----:B------:R-:W-:Y:S05]  /*9aa0*/  BSYNC B0 ;  /* 0x0000000000007941 */ /* 0x000fea0003800000 */
.L_x_1062:
        /* <DEDUP_REMOVED lines=45> */
.L_x_1065:
[----:B------:R-:W-:Y:S05]  /*9d80*/  BSYNC B0 ;  /* 0x0000000000007941 */ /* 0x000fea0003800000 */
.L_x_1064:
        /* <DEDUP_REMOVED lines=44> */
.L_x_1059:
[----:B------:R-:W-:Y:S05]  /*a050*/  BSYNC B1 ;  /* 0x0000000000017941 */ /* 0x000fea0003800000 */
.L_x_1058:
        /* <DEDUP_REMOVED lines=48> */
.L_x_1069:
[----:B------:R-:W-:Y:S05]  /*a360*/  BSYNC B0 ;  /* 0x0000000000007941 */ /* 0x000fea0003800000 */
.L_x_1068:
        /* <DEDUP_REMOVED lines=45> */
.L_x_1071:
[----:B------:R-:W-:Y:S05]  /*a640*/  BSYNC B0 ;  /* 0x0000000000007941 */ /* 0x000fea0003800000 */
.L_x_1070:
        /* <DEDUP_REMOVED lines=45> */
.L_x_1073:
[----:B------:R-:W-:Y:S05]  /*a920*/  BSYNC B0 ;  /* 0x0000000000007941 */ /* 0x000fea0003800000 */
.L_x_1072:
        /* <DEDUP_REMOVED lines=44> */
.L_x_1067:
[----:B------:R-:W-:Y:S05]  /*abf0*/  BSYNC B1 ;  /* 0x0000000000017941 */ /* 0x000fea0003800000 */
.L_x_1066:
        /* <DEDUP_REMOVED lines=47> */
.L_x_1076:
[----:B------:R-:W-:Y:S05]  /*aef0*/  BSYNC B0 ;  /* 0x0000000000007941 */ /* 0x000fea0003800000 */
.L_x_1075:
        /* <DEDUP_REMOVED lines=45> */
.L_x_1078:
[----:B------:R-:W-:Y:S05]  /*b1d0*/  BSYNC B0 ;  /* 0x0000000000007941 */ /* 0x000fea0003800000 */
.L_x_1077:
        /* <DEDUP_REMOVED lines=45> */
.L_x_1080:
[----:B------:R-:W-:Y:S05]  /*b4b0*/  BSYNC B0 ;  /* 0x0000000000007941 */ /* 0x000fea0003800000 */
.L_x_1079:
        /* <DEDUP_REMOVED lines=43> */
[----:B------:R1:W-:Y:S01]  /*b770*/  STS.128 [R201+0x1f080], R4 ;  /* 0x01f08004c9007388 */ /* 0x0003e20000000c00 */
[----:B------:R-:W-:Y:S05]  /*b780*/  BRA `(.L_x_1074) ;  /* 0x000048a000007947 */ /* 0x000fea0003800000 */
.L_x_1041:
        /* <DEDUP_REMOVED lines=13> */
[----:B------:R-:W-:-:S05]  /*b860*/  @P0 IMAD.HI.U32 R3, R0, c[0x0][0x2c8], RZ ;  /* 0x0000b20000030a27 */ /* 0x000fca00078e00ff */
[----:B------:R-:W-:-:S04]  /*b870*/  @P0 SHF.R.U32.HI R0, RZ, c[0x0][0x2cc], R3 ;  /* 0x0000b300ff000a19 */ /* 0x000fc80000011603 */
[----:B------:R-:W-:Y:S01]  /*b880*/  SHF.R.S32.HI R3, RZ, 0x1f, R0 ;  /* 0x0000001fff037819 */ /* 0x000fe20000011400 */
[----:B------:R-:W-:-:S04]  /*b890*/  IMAD.WIDE.U32 R6, R0, c[0x0][0x280], R6 ;  /* 0x0000a00000067a25 */ /* 0x000fc800078e0006 */
[----:B------:R-:W-:Y:S01]  /*b8a0*/  IMAD R9, R3, c[0x0][0x280], RZ ;  /* 0x0000a00003097a24 */ /* 0x000fe200078e02ff */
[----:B--2-4-:R-:W-:-:S03]  /*b8b0*/  LEA R17, P0, R6, c[0x0][0x270], 0x1 ;  /* 0x00009c0006117a11 */ /* 0x014fc600078008ff */
[----:B------:R-:W-:-:S04]  /*b8c0*/  IMAD R5, R0, c[0x0][0x284], R9 ;  /* 0x0000a10000057a24 */ /* 0x000fc800078e0209 */
[----:B------:R-:W-:-:S05]  /*b8d0*/  IMAD.IADD R5, R7, 0x1, R5 ;  /* 0x0000000107057824 */ /* 0x000fca00078e0205 */
[----:B------:R-:W-:Y:S01]  /*b8e0*/  LEA.HI.X R16, R6, c[0x0][0x274], R5, 0x1, P0 ;  /* 0x00009d0006107a11 */ /* 0x000fe200000f0c05 */
[----:B------:R-:W-:Y:S01]  /*b8f0*/  IMAD R5, R3, c[0x0][0x290], RZ ;  /* 0x0000a40003057a24 */ /* 0x000fe200078e02ff */
[----:B------:R-:W-:-:S03]  /*b900*/  MOV R3, R8 ;  /* 0x0000000800037202 */ /* 0x000fc60000000f00 */
[----:B------:R1:W2:Y:S02]  /*b910*/  SHFL.IDX PT, R7, R16, RZ, 0x181f ;  /* 0x00181fff10077589 */ /* 0x0002a400000e0000 */
[----:B------:R-:W-:-:S04]  /*b920*/  IMAD.WIDE.U32 R2, R0, c[0x0][0x290], R2 ;  /* 0x0000a40000027a25 */ /* 0x000fc800078e0002 */
[----:B------:R-:W-:Y:S01]  /*b930*/  IMAD R0, R0, c[0x0][0x294], R5 ;  /* 0x0000a50000007a24 */ /* 0x000fe200078e0205 */
[----:B------:R-:W-:-:S04]  /*b940*/  LEA R15, P0, R2, c[0x0][0x288], 0x1 ;  /* 0x0000a200020f7a11 */ /* 0x000fc800078008ff */
[----:B------:R-:W-:Y:S01]  /*b950*/  IADD3 R0, R3, R0, RZ ;  /* 0x0000000003007210 */ /* 0x000fe20007ffe0ff */
[----:B------:R1:W3:Y:S03]  /*b960*/  SHFL.IDX PT, R5, R15, RZ, 0x181f ;  /* 0x00181fff0f057589 */ /* 0x0002e600000e0000 */
[----:B------:R-:W-:Y:S02]  /*b970*/  LEA.HI.X R14, R2, c[0x0][0x28c], R0, 0x1, P0 ;  /* 0x0000a300020e7a11 */ /* 0x000fe400000f0c00 */
        /* <DEDUP_REMOVED lines=10> */
[----:B----4-:R-:W-:-:S05]  /*ba20*/  @!P1 IADD3 R10, P0, R2, R0, RZ ;  /* 0x00000000020a9210 */ /* 0x010fca0007f1e0ff */
[--C-:B--2---:R-:W-:Y:S01]  /*ba30*/  @!P1 IMAD.X R11, R7, 0x1, R3.reuse, P0 ;  /* 0x00000001070b9824 */ /* 0x104fe200000e0603 */
        /* <DEDUP_REMOVED lines=17> */
.L_x_1082:
[----:B------:R-:W-:Y:S05]  /*bb50*/  BSYNC B0 ;  /* 0x0000000000007941 */ /* 0x000fea0003800000 */
.L_x_1081:
[----:B-1--45:R-:W-:Y:S01]  /*bb60*/  IMAD.MOV.U32 R2, RZ, RZ, R34 ;  /* 0x000000ffff027224 */ /* 0x032fe200078e0022 */
[----:B------:R-:W-:Y:S01]  /*bb70*/  LOP3.LUT P0, RZ, R216, 0x10, RZ, 0xc0, !PT ;  /* 0x00000010d8ff7812 */ /* 0x000fe2000780c0ff */
[----:B------:R-:W-:Y:S01]  /*bb80*/  IMAD.MOV.U32 R0, RZ, RZ, R35 ;  /* 0x000000ffff007224 */ /* 0x000fe200078e0023 */
[----:B--2---:R1:W2:Y:S01]  /*bb90*/  SHFL.IDX PT, R7, R16, 0x1, 0x181f ;  /* 0x00381f0010077f89 */ /* 0x0042a200000e0000 */
[----:B---3--:R-:W-:Y:S01]  /*bba0*/  IMAD.MOV.U32 R5, RZ, RZ, R32 ;  /* 0x000000ffff057224 */ /* 0x008fe200078e0020 */
[----:B------:R-:W-:Y:S01]  /*bbb0*/  BSSY B0, `(.L_x_1083) ;  /* 0x0000040000007945 */ /* 0x000fe20003800000 */
[----:B------:R-:W-:Y:S01]  /*bbc0*/  IMAD.MOV.U32 R3, RZ, RZ, R33 ;  /* 0x000000ffff037224 */ /* 0x000fe200078e0021 */
[----:B------:R-:W-:Y:S01]  /*bbd0*/  PRMT R104, R0, 0x7610, R104 ;  /* 0x0000761000687816 */ /* 0x000fe20000000068 */
[----:B------:R-:W-:Y:S01]  /*bbe0*/  IMAD.MOV.U32 R0, RZ, RZ, R27 ;  /* 0x000000ffff007224 */ /* 0x000fe200078e001b */
[----:B------:R-:W-:Y:S01]  /*bbf0*/  PRMT R105, R5, 0x5410, R2 ;  /* 0x0000541005697816 */ /* 0x000fe20000000002 */
[----:B------:R-:W-:Y:S01]  /*bc00*/  IMAD.MOV.U32 R2, RZ, RZ, R26 ;  /* 0x000000ffff027224 */ /* 0x000fe200078e001a */
[----:B------:R-:W-:Y:S01]  /*bc10*/  PRMT R102, R3, 0x7610, R102 ;  /* 0x0000761003667816 */ /* 0x000fe20000000066 */
[----:B------:R-:W-:Y:S01]  /*bc20*/  IMAD.MOV.U32 R5, RZ, RZ, R24 ;  /* 0x000000ffff057224 */ /* 0x000fe200078e0018 */
[----:B------:R1:W3:Y:S01]  /*bc30*/  SHFL.IDX PT, R13, R14, 0x1, 0x181f ;  /* 0x00381f000e0d7f89 */ /* 0x0002e200000e0000 */
[----:B------:R-:W-:Y:S01]  /*bc40*/  IMAD.MOV.U32 R3, RZ, RZ, R25 ;  /* 0x000000ffff037224 */ /* 0x000fe200078e0019 */
[----:B------:R-:W-:Y:S01]  /*bc50*/  PRMT R55, R0, 0x5410, R2 ;  /* 0x0000541000377816 */ /* 0x000fe20000000002 */
[----:B------:R-:W-:Y:S01]  /*bc60*/  IMAD.MOV.U32 R0, RZ, RZ, R39 ;  /* 0x000000ffff007224 */ /* 0x000fe200078e0027 */
[----:B------:R-:W-:Y:S01]  /*bc70*/  MOV R2, R38 ;  /* 0x0000002600027202 */ /* 0x000fe20000000f00 */
[----:B------:R-:W-:Y:S01]  /*bc80*/  IMAD.MOV.U32 R6, RZ, RZ, R22 ;  /* 0x000000ffff067224 */ /* 0x000fe200078e0016 */
[----:B------:R-:W-:Y:S01]  /*bc90*/  PRMT R40, R40, 0x5410, R5 ;  /* 0x0000541028287816 */ /* 0x000fe20000000005 */
[----:B------:R1:W4:Y:S01]  /*bca0*/  SHFL.IDX PT, R12, R15, 0x1, 0x181f ;  /* 0x00381f000f0c7f89 */ /* 0x00032200000e0000 */
        /* <DEDUP_REMOVED lines=22> */
[----:B--23--:R-:W-:Y:S01]  /*be10*/  ISETP.GE.AND P1, PT, R144, c[0x0][0x27c], PT ;  /* 0x00009f0090007a0c */ /* 0x00cfe20003f26270 */
        /* <DEDUP_REMOVED lines=8> */
[----:B----4-:R-:W-:Y:S01]  /*bea0*/  @!P1 IADD3 R8, P0, R12, R0, RZ ;  /* 0x000000000c089210 */ /* 0x010fe20007f1e0ff */
        /* <DEDUP_REMOVED lines=16> */
.L_x_1084:
[----:B--23--:R-:W-:Y:S05]  /*bfb0*/  BSYNC B0 ;  /* 0x0000000000007941 */ /* 0x00cfea0003800000 */
.L_x_1083:
[----:B-----5:R-:W-:Y:S01]  /*bfc0*/  IMAD.MOV.U32 R5, RZ, RZ, R62 ;  /* 0x000000ffff057224 */ /* 0x020fe200078e003e */
[----:B------:R-:W-:Y:S01]  /*bfd0*/  LOP3.LUT P0, RZ, R216, 0x40, RZ, 0xc0, !PT ;  /* 0x00000040d8ff7812 */ /* 0x000fe2000780c0ff */
[----:B-1----:R-:W-:Y:S01]  /*bfe0*/  IMAD.MOV.U32 R2, RZ, RZ, R60 ;  /* 0x000000ffff027224 */ /* 0x002fe200078e003c */
        /* <DEDUP_REMOVED lines=19> */
[----:B----4-:R1:W3:Y:S01]  /*c120*/  SHFL.IDX PT, R12, R14, 0x2, 0x181f ;  /* 0x00581f000e0c7f89 */ /* 0x0102e200000e0000 */
        /* <DEDUP_REMOVED lines=29> */
[--C-:B------:R-:W-:Y:S01]  /*c300*/  @!P1 IMAD.X R11, R7, 0x1, R2.reuse, P0 ;  /* 0x00000001070b9824 */ /* 0x100fe200000e0602 */
[----:B-1----:R-:W-:Y:S01]  /*c310*/  @!P1 IADD3 R8, P0, R5, R0, RZ ;  /* 0x0000000005089210 */ /* 0x002fe20007f1e0ff */
[----:B------:R-:W-:Y:S01]  /*c320*/  CS2R R78, SRZ ;  /* 0x00000000004e7805 */ /* 0x000fe2000001ff00 */
[----:B------:R-:W-:Y:S01]  /*c330*/  CS2R R76, SRZ ;  /* 0x00000000004c7805 */ /* 0x000fe2000001ff00 */
[----:B------:R-:W-:Y:S01]  /*c340*/  CS2R R82, SRZ ;  /* 0x0000000000527805 */ /* 0x000fe2000001ff00 */
[----:B------:R-:W-:Y:S01]  /*c350*/  CS2R R80, SRZ ;  /* 0x0000000000507805 */ /* 0x000fe2000001ff00 */
[----:B---3--:R-:W-:Y:S01]  /*c360*/  @!P1 IMAD.X R9, R12, 0x1, R2, P0 ;  /* 0x000000010c099824 */ /* 0x008fe200000e0602 */
        /* <DEDUP_REMOVED lines=11> */
.L_x_1086:
[----:B--2---:R-:W-:Y:S05]  /*c420*/  BSYNC B0 ;  /* 0x0000000000007941 */ /* 0x004fea0003800000 */
.L_x_1085:
        /* <DEDUP_REMOVED lines=13> */
[----:B---3--:R1:W3:Y:S01]  /*c500*/  SHFL.IDX PT, R12, R14, 0x3, 0x181f ;  /* 0x00781f000e0c7f89 */ /* 0x0082e200000e0000 */
        /* <DEDUP_REMOVED lines=31> */
[----:B------:R-:W-:-:S11]  /*c700*/  CS2R R84, SRZ ;  /* 0x0000000000547805 */ /* 0x000fd6000001ff00 */
        /* <DEDUP_REMOVED lines=11> */
[----:B------:R-:W-:Y:S01]  /*c7c0*/  CS2R R94, SRZ ;  /* 0x00000000005e7805 */ /* 0x000fe2000001ff00 */
[----:B------:R-:W-:Y:S01]  /*c7d0*/  CS2R R92, SRZ ;  /* 0x00000000005c7805 */ /* 0x000fe2000001ff00 */
[----:B------:R1:W5:Y:S04]  /*c7e0*/  @!P1 LD.E.128 R84, [R8.64] ;  /* 0x0000000608549980 */ /* 0x000368000c101d00 */
[----:B------:R1:W5:Y:S06]  /*c7f0*/  @!P1 LD.E.128 R88, [R6.64] ;  /* 0x0000000606589980 */ /* 0x00036c000c101d00 */
        /* <DEDUP_REMOVED lines=8> */
.L_x_1088:
[----:B--23--:R-:W-:Y:S05]  /*c880*/  BSYNC B0 ;  /* 0x0000000000007941 */ /* 0x00cfea0003800000 */
.L_x_1087:
[----:B-----5:R-:W-:Y:S01]  /*c890*/  IMAD.MOV.U32 R0, RZ, RZ, R98 ;  /* 0x000000ffff007224 */ /* 0x020fe200078e0062 */
[----:B------:R-:W-:-:S04]  /*c8a0*/  DEPBAR.LE SB0, 0x1 ;  /* 0x000080400000791a */ /* 0x000fc80000000000 */
[----:B-1----:R-:W-:Y:S01]  /*c8b0*/  IMAD.MOV.U32 R4, RZ, RZ, R99 ;  /* 0x000000ffff047224 */ /* 0x002fe200078e0063 */
[----:B------:R-:W-:Y:S01]  /*c8c0*/  BSSY B1, `(.L_x_1089) ;  /* 0x00000ed000017945 */ /* 0x000fe20003800000 */
[----:B------:R-:W-:Y:S01]  /*c8d0*/  IMAD.MOV.U32 R3, RZ, RZ, R96 ;  /* 0x000000ffff037224 */ /* 0x000fe200078e0060 */
[----:B------:R-:W-:Y:S01]  /*c8e0*/  SHF.R.S32.HI R75, RZ, 0x3, R74 ;  /* 0x00000003ff4b7819 */ /* 0x000fe2000001144a */
        /* <DEDUP_REMOVED lines=36> */
[----:B------:R-:W-:Y:S02]  /*cb30*/  SHF.R.U64 R54, R24, 0x10, R25 ;  /* 0x0000001018367819 */ /* 0x000fe40000001219 */
[----:B------:R-:W-:Y:S02]  /*cb40*/  LEA.HI R0, R0, R103, RZ, 0x1d ;  /* 0x0000006700007211 */ /* 0x000fe400078fe8ff */
[----:B------:R-:W-:Y:S02]  /*cb50*/  SHF.R.U32.HI R24, RZ, 0x10, R21 ;  /* 0x00000010ff187819 */ /* 0x000fe40000011615 */
        /* <DEDUP_REMOVED lines=13> */
[--C-:B------:R-:W-:Y:S02]  /*cc30*/  SHF.R.U64 R53, R26, 0x10, R27.reuse ;  /* 0x000000101a357819 */ /* 0x100fe4000000121b */
[----:B------:R-:W-:Y:S01]  /*cc40*/  SHF.R.U32.HI R31, RZ, 0x10, R27 ;  /* 0x00000010ff1f7819 */ /* 0x000fe2000001161b */
[----:B----4-:R-:W2:Y:S01]  /*cc50*/  LDS.128 R8, [R28+0x10080] ;  /* 0x010080001c087984 */ /* 0x010ea20000000c00 */
[----:B------:R-:W-:-:S02]  /*cc60*/  SHF.R.U64 R41, R22, 0x10, R23 ;  /* 0x0000001016297819 */ /* 0x000fc40000001217 */
[----:B------:R-:W-:Y:S01]  /*cc70*/  SHF.R.U32.HI R22, RZ, 0x10, R23 ;  /* 0x00000010ff167819 */ /* 0x000fe20000011617 */
[--C-:B-1----:R-:W-:Y:S02]  /*cc80*/  HADD2.F32 R15, -RZ, R5.reuse.H0_H0 ;  /* 0x20000005ff0f7230 */ /* 0x102fe40000004100 */
[----:B------:R-:W-:Y:S02]  /*cc90*/  HADD2.F32 R14, -RZ, R5.H1_H1 ;  /* 0x30000005ff0e7230 */ /* 0x000fe40000004100 */
[--C-:B------:R-:W-:Y:S02]  /*cca0*/  HADD2.F32 R17, -RZ, R7.reuse.H0_H0 ;  /* 0x20000007ff117230 */ /* 0x100fe40000004100 */
[----:B------:R-:W-:Y:S02]  /*ccb0*/  HADD2.F32 R16, -RZ, R7.H1_H1 ;  /* 0x30000007ff107230 */ /* 0x000fe40000004100 */
[--C-:B------:R-:W-:Y:S02]  /*ccc0*/  HADD2.F32 R19, -RZ, R4.reuse.H0_H0 ;  /* 0x20000004ff137230 */ /* 0x100fe40000004100 */
[----:B------:R-:W-:-:S02]  /*ccd0*/  HADD2.F32 R21, -RZ, R4.H1_H1 ;  /* 0x30000004ff157230 */ /* 0x000fc40000004100 */
[--C-:B------:R-:W-:Y:S02]  /*cce0*/  HADD2.F32 R18, -RZ, R6.reuse.H0_H0 ;  /* 0x20000006ff127230 */ /* 0x100fe40000004100 */
[----:B------:R-:W-:Y:S01]  /*ccf0*/  HADD2.F32 R20, -RZ, R6.H1_H1 ;  /* 0x30000006ff147230 */ /* 0x000fe20000004100 */
[----:B------:R-:W-:Y:S01]  /*cd00*/  FMUL.FTZ R6, R15, R0 ;  /* 0x000000000f067220 */ /* 0x000fe20000410000 */
[----:B------:R-:W-:Y:S02]  /*cd10*/  HADD2.F32 R4, -RZ, R29.H1_H1 ;  /* 0x3000001dff047230 */ /* 0x000fe40000004100 */
[----:B------:R-:W-:Y:S02]  /*cd20*/  HADD2.F32 R25, -RZ, R22.H0_H0 ;  /* 0x20000016ff197230 */ /* 0x000fe40000004100 */
[--C-:B--2---:R-:W-:Y:S02]  /*cd30*/  HADD2.F32 R5, -RZ, R8.reuse.H0_H0 ;  /* 0x20000008ff057230 */ /* 0x104fe40000004100 */
[----:B------:R-:W-:-:S02]  /*cd40*/  HADD2.F32 R13, -RZ, R8.H1_H1 ;  /* 0x30000008ff0d7230 */ /* 0x000fc40000004100 */
[----:B------:R-:W-:Y:S01]  /*cd50*/  HADD2.F32 R3, -RZ, R9.H0_H0 ;  /* 0x20000009ff037230 */ /* 0x000fe20000004100 */
[----:B------:R-:W-:Y:S01]  /*cd60*/  FMUL.FTZ R26, R5, R4 ;  /* 0x00000004051a7220 */ /* 0x000fe20000410000 */
[--C-:B------:R-:W-:Y:S02]  /*cd70*/  HADD2.F32 R8, -RZ, R11.reuse.H0_H0 ;  /* 0x2000000bff087230 */ /* 0x100fe40000004100 */
[----:B------:R-:W-:Y:S01]  /*cd80*/  HADD2.F32 R7, -RZ, R11.H1_H1 ;  /* 0x3000000bff077230 */ /* 0x000fe20000004100 */
[----:B------:R-:W-:Y:S01]  /*cd90*/  FMUL.FTZ R29, R3, R0 ;  /* 0x00000000031d7220 */ /* 0x000fe20000410000 */
[----:B------:R-:W-:Y:S02]  /*cda0*/  HADD2.F32 R2, -RZ, R9.H1_H1 ;  /* 0x30000009ff027230 */ /* 0x000fe40000004100 */
[----:B------:R-:W-:Y:S02]  /*cdb0*/  HADD2.F32 R11, -RZ, R24.H0_H0 ;  /* 0x20000018ff0b7230 */ /* 0x000fe40000004100 */
[----:B------:R-:W-:-:S02]  /*cdc0*/  HADD2.F32 R9, -RZ, R10.H0_H0 ;  /* 0x2000000aff097230 */ /* 0x000fc40000004100 */
[----:B------:R-:W-:Y:S01]  /*cdd0*/  HADD2.F32 R12, -RZ, R10.H1_H1 ;  /* 0x3000000aff0c7230 */ /* 0x000fe20000004100 */
[-C--:B------:R-:W-:Y:S01]  /*cde0*/  FMUL.FTZ R0, R14, R11.reuse ;  /* 0x0000000b0e007220 */ /* 0x080fe20000410000 */
[----:B------:R-:W-:Y:S01]  /*cdf0*/  HADD2.F32 R10, -RZ, R30.H0_H0 ;  /* 0x2000001eff0a7230 */ /* 0x000fe20000004100 */
[C---:B------:R-:W-:Y:S02]  /*ce00*/  FMUL.FTZ R27, R2.reuse, R11 ;  /* 0x0000000b021b7220 */ /* 0x040fe40000410000 */
[----:B------:R-:W-:Y:S01]  /*ce10*/  FFMA.FTZ R42, R2, R72, R0 ;  /* 0x00000048022a7223 */ /* 0x000fe20000010000 */
[--C-:B------:R-:W-:Y:S01]  /*ce20*/  HADD2.F32 R0, -RZ, R40.reuse.H0_H0 ;  /* 0x20000028ff007230 */ /* 0x100fe20000004100 */
[----:B------:R-:W-:Y:S01]  /*ce30*/  FFMA.FTZ R43, R3, R10, R6 ;  /* 0x0000000a032b7223 */ /* 0x000fe20000010006 */
[----:B------:R-:W-:Y:S01]  /*ce40*/  HADD2.F32 R6, -RZ, R40.H1_H1 ;  /* 0x30000028ff067230 */ /* 0x000fe20000004100 */
[----:B------:R-:W-:Y:S01]  /*ce50*/  FMUL.FTZ R3, R19, R4 ;  /* 0x0000000413037220 */ /* 0x000fe20000410000 */
[----:B------:R-:W-:Y:S01]  /*ce60*/  HADD2.F32 R2, -RZ, R30.H1_H1 ;  /* 0x3000001eff027230 */ /* 0x000fe20000004100 */
[----:B------:R-:W-:Y:S01]  /*ce70*/  FMUL.FTZ R22, R8, R0 ;  /* 0x0000000008167220 */ /* 0x000fe20000410000 */
[--C-:B------:R-:W-:Y:S01]  /*ce80*/  HADD2.F32 R4, -RZ, R55.reuse.H1_H1 ;  /* 0x30000037ff047230 */ /* 0x100fe20000004100 */
[----:B------:R-:W-:Y:S01]  /*ce90*/  FFMA.FTZ R30, R5, R6, R3 ;  /* 0x00000006051e7223 */ /* 0x000fe20000010003 */
[----:B------:R-:W-:Y:S01]  /*cea0*/  HADD2.F32 R3, -RZ, R55.H0_H0 ;  /* 0x20000037ff037230 */ /* 0x000fe20000004100 */
[----:B------:R-:W-:Y:S01]  /*ceb0*/  FMUL.FTZ R5, R17, R0 ;  /* 0x0000000011057220 */ /* 0x000fe20000410000 */
[----:B------:R-:W-:Y:S01]  /*cec0*/  HADD2.F32 R55, -RZ, R31.H0_H0 ;  /* 0x2000001fff377230 */ /* 0x000fe20000004100 */
[-C--:B------:R-:W-:Y:S01]  /*ced0*/  FMUL.FTZ R11, R18, R2.reuse ;  /* 0x00000002120b7220 */ /* 0x080fe20000410000 */
[----:B------:R-:W-:Y:S01]  /*cee0*/  HADD2.F32 R31, -RZ, R53.H0_H0 ;  /* 0x20000035ff1f7230 */ /* 0x000fe20000004100 */
[----:B------:R-:W-:Y:S01]  /*cef0*/  FFMA.FTZ R23, R8, R3, R5 ;  /* 0x0000000308177223 */ /* 0x000fe20000010005 */
[----:B------:R-:W-:Y:S01]  /*cf00*/  HADD2.F32 R5, -RZ, R52.H0_H0 ;  /* 0x20000034ff057230 */ /* 0x000fe20000004100 */
[----:B------:R-:W-:Y:S01]  /*cf10*/  FMUL.FTZ R0, R16, R25 ;  /* 0x0000001910007220 */ /* 0x000fe20000410000 */
[----:B------:R-:W-:Y:S01]  /*cf20*/  HADD2.F32 R8, -RZ, R41.H0_H0 ;  /* 0x20000029ff087230 */ /* 0x000fe20000004100 */
[C---:B------:R-:W-:Y:S01]  /*cf30*/  FMUL.FTZ R24, R9.reuse, R2 ;  /* 0x0000000209187220 */ /* 0x040fe20000410000 */
[----:B------:R-:W-:Y:S01]  /*cf40*/  HADD2.F32 R41, -RZ, R54.H0_H0 ;  /* 0x20000036ff297230 */ /* 0x000fe20000004100 */
[----:B------:R-:W-:-:S02]  /*cf50*/  FFMA.FTZ R40, R9, R4, R11 ;  /* 0x0000000409287223 */ /* 0x000fc4000001000b */
[----:B------:R-:W-:Y:S02]  /*cf60*/  FMUL.FTZ R2, R21, R5 ;  /* 0x0000000515027220 */ /* 0x000fe40000410000 */
[C---:B------:R-:W-:Y:S02]  /*cf70*/  FMUL.FTZ R11, R7.reuse, R25 ;  /* 0x00000019070b7220 */ /* 0x040fe40000410000 */
[----:B------:R-:W-:Y:S02]  /*cf80*/  FFMA.FTZ R7, R7, R55, R0 ;  /* 0x0000003707077223 */ /* 0x000fe40000010000 */
[----:B------:R-:W-:Y:S02]  /*cf90*/  FMUL.FTZ R0, R20, R8 ;  /* 0x0000000814007220 */ /* 0x000fe40000410000 */
[----:B------:R-:W-:Y:S01]  /*cfa0*/  FMUL.FTZ R5, R13, R5 ;  /* 0x000000050d057220 */ /* 0x000fe20000410000 */
[----:B------:R-:W-:Y:S01]  /*cfb0*/  F2FP.PACK_AB R7, R7, R23 ;  /* 0x000000170707723e */ /* 0x000fe200000000ff */
[----:B------:R-:W-:-:S02]  /*cfc0*/  FFMA.FTZ R13, R13, R41, R2 ;  /* 0x000000290d0d7223 */ /* 0x000fc40000010002 */
[C---:B------:R-:W-:Y:S02]  /*cfd0*/  FMUL.FTZ R2, R12.reuse, R8 ;  /* 0x000000080c027220 */ /* 0x040fe40000410000 */
        /* <DEDUP_REMOVED lines=18> */
.L_x_1092:
[----:B------:R-:W-:Y:S05]  /*d100*/  BSYNC B0 ;  /* 0x0000000000007941 */ /* 0x000fea0003800000 */
.L_x_1091:
[----:B------:R-:W-:-:S13]  /*d110*/  ISETP.GE.AND P0, PT, R146, c[0x0][0x27c], PT ;  /* 0x00009f0092007a0c */ /* 0x000fda0003f06270 */
[----:B------:R-:W-:Y:S05]  /*d120*/  @P0 BRA `(.L_x_1090) ;  /* 0x0000066000000947 */ /* 0x000fea0003800000 */
[----:B------:R-:W-:Y:S02]  /*d130*/  MOV R0, c[0x0][0x27c] ;  /* 0x00009f0000007a02 */ /* 0x000fe40000000f00 */
[----:B------:R-:W-:Y:S02]  /*d140*/  LEA.HI R2, R100, R146, RZ, 0x6 ;  /* 0x0000009264027211 */ /* 0x000fe400078f30ff */
        /* <DEDUP_REMOVED lines=15> */
[----:B------:R-:W-:Y:S01]  /*d240*/  HADD2.F32 R2, -RZ, R101.H0_H0 ;  /* 0x20000065ff027230 */ /* 0x000fe20000004100 */
[----:B------:R-:W-:Y:S02]  /*d250*/  SHF.R.U32.HI R21, RZ, 0x10, R33 ;  /* 0x00000010ff157819 */ /* 0x000fe40000011621 */
[----:B------:R-:W-:-:S02]  /*d260*/  IADD3 R0, R3, R0, R114 ;  /* 0x0000000003007210 */ /* 0x000fc40007ffe072 */
[--C-:B------:R-:W-:Y:S02]  /*d270*/  SHF.R.U64 R30, R36, 0x10, R37.reuse ;  /* 0x00000010241e7819 */ /* 0x100fe40000001225 */
[----:B------:R-:W-:Y:S02]  /*d280*/  SHF.L.U32 R29, R0, 0x1, RZ ;  /* 0x00000001001d7819 */ /* 0x000fe400000006ff */
[----:B------:R-:W-:Y:S02]  /*d290*/  SHF.R.U32.HI R0, RZ, 0x10, R37 ;  /* 0x00000010ff007819 */ /* 0x000fe40000011625 */
[----:B------:R-:W-:Y:S01]  /*d2a0*/  SHF.R.U64 R41, R32, 0x10, R33 ;  /* 0x0000001020297819 */ /* 0x000fe20000001221 */
[----:B----4-:R-:W2:Y:S01]  /*d2b0*/  LDS.128 R8, [R29+0x10080] ;  /* 0x010080001d087984 */ /* 0x010ea20000000c00 */
        /* <DEDUP_REMOVED lines=33> */
[----:B------:R-:W-:Y:S01]  /*d4d0*/  HADD2.F32 R5, -RZ, R104.H0_H0 ;  /* 0x20000068ff057230 */ /* 0x000fe20000004100 */
        /* <DEDUP_REMOVED lines=43> */
.L_x_1090:
[----:B------:R-:W-:Y:S05]  /*d790*/  BSYNC B1 ;  /* 0x0000000000017941 */ /* 0x000fea0003800000 */
.L_x_1089:
        /* <DEDUP_REMOVED lines=35> */
[----:B----4-:R-:W2:Y:S01]  /*d9d0*/  LDS.128 R8, [R32+0x10080] ;  /* 0x0100800020087984 */ /* 0x010ea20000000c00 */
        /* <DEDUP_REMOVED lines=44> */
[----:B------:R-:W-:Y:S01]  /*dca0*/  FFMA.FTZ R25, R11, R43, R2 ;  /* 0x0000002b0b197223 */ /* 0x000fe20000010002 */
[----:B------:R-:W-:Y:S01]  /*dcb0*/  HADD2.F32 R10, -RZ, R10.H1_H1 ;  /* 0x3000000aff0a7230 */ /* 0x000fe20000004100 */
[-C--:B------:R-:W-:Y:S01]  /*dcc0*/  FMUL.FTZ R14, R19, R3.reuse ;  /* 0x00000003130e7220 */ /* 0x080fe20000410000 */
[----:B------:R-:W-:Y:S01]  /*dcd0*/  HADD2.F32 R5, -RZ, R109.H1_H1 ;  /* 0x3000006dff057230 */ /* 0x000fe20000004100 */
[----:B------:R-:W-:Y:S01]  /*dce0*/  FMUL.FTZ R29, R12, R3 ;  /* 0x000000030c1d7220 */ /* 0x000fe20000410000 */
[----:B------:R-:W-:Y:S01]  /*dcf0*/  HADD2.F32 R36, -RZ, R41.H0_H0 ;  /* 0x20000029ff247230 */ /* 0x000fe20000004100 */
[----:B------:R-:W-:-:S02]  /*dd00*/  FMUL.FTZ R2, R22, R9 ;  /* 0x0000000916027220 */ /* 0x000fc40000410000 */
[-C--:B------:R-:W-:Y:S02]  /*dd10*/  FMUL.FTZ R3, R23, R8.reuse ;  /* 0x0000000817037220 */ /* 0x080fe40000410000 */
[C---:B------:R-:W-:Y:S02]  /*dd20*/  FMUL.FTZ R11, R13.reuse, R8 ;  /* 0x000000080d0b7220 */ /* 0x040fe40000410000 */
[----:B------:R-:W-:Y:S02]  /*dd30*/  FMUL.FTZ R8, R10, R9 ;  /* 0x000000090a087220 */ /* 0x000fe40000410000 */
        /* <DEDUP_REMOVED lines=21> */
.L_x_1096:
[----:B------:R-:W-:Y:S05]  /*de90*/  BSYNC B0 ;  /* 0x0000000000007941 */ /* 0x000fea0003800000 */
.L_x_1095:
        /* <DEDUP_REMOVED lines=25> */
[----:B----4-:R-:W2:Y:S01]  /*e030*/  LDS.128 R8, [R29+0x10080] ;  /* 0x010080001d087984 */ /* 0x010ea20000000c00 */
        /* <DEDUP_REMOVED lines=78> */
.L_x_1094:
[----:B------:R-:W-:Y:S05]  /*e520*/  BSYNC B1 ;  /* 0x0000000000017941 */ /* 0x000fea0003800000 */
.L_x_1093:
        /* <DEDUP_REMOVED lines=35> */
[----:B----4-:R-:W2:Y:S01]  /*e760*/  LDS.128 R8, [R32+0x10080] ;  /* 0x0100800020087984 */ /* 0x010ea20000000c00 */
[----:B------:R-:W-:Y:S01]  /*e770*/  SHF.R.U64 R36, R70, 0x10, R71 ;  /* 0x0000001046247819 */ /* 0x000fe20000001247 */
[----:B------:R-:W-:Y:S01]  /*e780*/  HADD2.F32 R25, -RZ, R25.H0_H0 ;  /* 0x20000019ff197230 */ /* 0x000fe20000004100 */
[----:B------:R-:W-:Y:S01]  /*e790*/  SHF.R.U64 R30, R68, 0x10, R69 ;  /* 0x00000010441e7819 */ /* 0x000fe20000001245 */
[----:B------:R-:W-:Y:S01]  /*e7a0*/  HADD2.F32 R43, -RZ, R27.H0_H0 ;  /* 0x2000001bff2b7230 */ /* 0x000fe20000004100 */
[----:B------:R-:W-:-:S02]  /*e7b0*/  SHF.R.U64 R41, R66, 0x10, R67 ;  /* 0x0000001042297819 */ /* 0x000fc40000001243 */
[----:B------:R-:W-:-:S05]  /*e7c0*/  SHF.R.U64 R39, R64, 0x10, R65 ;  /* 0x0000001040277819 */ /* 0x000fca0000001241 */
        /* <DEDUP_REMOVED lines=69> */
.L_x_1100:
[----:B------:R-:W-:Y:S05]  /*ec20*/  BSYNC B0 ;  /* 0x0000000000007941 */ /* 0x000fea0003800000 */
.L_x_1099:
        /* <DEDUP_REMOVED lines=104> */
.L_x_1098:
[----:B------:R-:W-:Y:S05]  /*f2b0*/  BSYNC B1 ;  /* 0x0000000000017941 */ /* 0x000fea0003800000 */
.L_x_1097:
        /* <DEDUP_REMOVED lines=110> */
.L_x_1102:
[----:B------:R-:W-:Y:S05]  /*f9a0*/  BSYNC B0 ;  /* 0x0000000000007941 */ /* 0x000fea0003800000 */
.L_x_1101:
        /* <DEDUP_REMOVED lines=18> */
[----:B------:R-:W-:Y:S02]  /*fad0*/  LEA R31, R3, 0x10080, 0x1 ;  /* 0x00010080031f7811 */ /* 0x000fe400078e08ff */
[----:B------:R-:W-:Y:S01]  /*fae0*/  SHF.L.U32 R28, R0, 0x1, RZ ;  /* 0x00000001001c7819 */ /* 0x000fe200000006ff */
[----:B------:R-:W-:Y:S01]  /*faf0*/  HADD2.F32 R0, -RZ, R130.H0_H0 ;  /* 0x20000082ff007230 */ /* 0x000fe20000004100 */
[----:B------:R-:W-:Y:S01]  /*fb00*/  SHF.R.U32.HI R21, RZ, 0x10, R93 ;  /* 0x00000010ff157819 */ /* 0x000fe2000001165d */
[----:B------:R-:W1:Y:S01]  /*fb10*/  LDS.128 R4, [R31] ;  /* 0x000000001f047984 */ /* 0x000e620000000c00 */
[----:B------:R-:W-:-:S02]  /*fb20*/  SHF.R.U32.HI R22, RZ, 0x10, R97 ;  /* 0x00000010ff167819 */ /* 0x000fc40000011661 */
        /* <DEDUP_REMOVED lines=8> */
[----:B------:R-:W-:Y:S02]  /*fbb0*/  SHF.R.U64 R38, R96, 0x10, R97 ;  /* 0x0000001060267819 */ /* 0x000fe40000001261 */
[----:B------:R-:W-:-:S05]  /*fbc0*/  SHF.R.U64 R36, R98, 0x10, R99 ;  /* 0x0000001062247819 */ /* 0x000fca0000001263 */
[----:B------:R-:W-:Y:S02]  /*fbd0*/  HADD2.F32 R33, -RZ, R36.H0_H0 ;  /* 0x20000024ff217230 */ /* 0x000fe40000004100 */
[--C-:B-1----:R-:W-:Y:S02]  /*fbe0*/  HADD2.F32 R15, -RZ, R5.reuse.H0_H0 ;  /* 0x20000005ff0f7230 */ /* 0x102fe40000004100 */
[----:B------:R-:W-:Y:S02]  /*fbf0*/  HADD2.F32 R14, -RZ, R5.H1_H1 ;  /* 0x30000005ff0e7230 */ /* 0x000fe40000004100 */
[--C-:B------:R-:W-:Y:S02]  /*fc00*/  HADD2.F32 R17, -RZ, R7.reuse.H0_H0 ;  /* 0x20000007ff117230 */ /* 0x100fe40000004100 */
[----:B------:R-:W-:Y:S02]  /*fc10*/  HADD2.F32 R16, -RZ, R7.H1_H1 ;  /* 0x30000007ff107230 */ /* 0x000fe40000004100 */
[----:B--2---:R-:W-:-:S02]  /*fc20*/  HADD2.F32 R5, -RZ, R8.H0_H0 ;  /* 0x20000008ff057230 */ /* 0x004fc40000004100 */
[----:B------:R-:W-:Y:S02]  /*fc30*/  HADD2.F32 R13, -RZ, R8.H1_H1 ;  /* 0x30000008ff0d7230 */ /* 0x000fe40000004100 */
[----:B------:R-:W-:Y:S02]  /*fc40*/  HADD2.F32 R3, -RZ, R9.H0_H0 ;  /* 0x20000009ff037230 */ /* 0x000fe40000004100 */
[--C-:B------:R-:W-:Y:S02]  /*fc50*/  HADD2.F32 R8, -RZ, R11.reuse.H0_H0 ;  /* 0x2000000bff087230 */ /* 0x100fe40000004100 */
[----:B------:R-:W-:Y:S01]  /*fc60*/  HADD2.F32 R7, -RZ, R11.H1_H1 ;  /* 0x3000000bff077230 */ /* 0x000fe20000004100 */
[----:B------:R-:W-:Y:S01]  /*fc70*/  FMUL.FTZ R32, R3, R0 ;  /* 0x0000000003207220 */ /* 0x000fe20000410000 */
[----:B------:R-:W-:Y:S02]  /*fc80*/  HADD2.F32 R2, -RZ, R9.H1_H1 ;  /* 0x30000009ff027230 */ /* 0x000fe40000004100 */
[----:B------:R-:W-:-:S02]  /*fc90*/  HADD2.F32 R11, -RZ, R21.H0_H0 ;  /* 0x20000015ff0b7230 */ /* 0x000fc40000004100 */
[--C-:B------:R-:W-:Y:S02]  /*fca0*/  HADD2.F32 R9, -RZ, R10.reuse.H0_H0 ;  /* 0x2000000aff097230 */ /* 0x100fe40000004100 */
[----:B------:R-:W-:Y:S01]  /*fcb0*/  HADD2.F32 R12, -RZ, R10.H1_H1 ;  /* 0x3000000aff0c7230 */ /* 0x000fe20000004100 */
[-C--:B------:R-:W-:Y:S01]  /*fcc0*/  FMUL.FTZ R30, R2, R11.reuse ;  /* 0x0000000b021e7220 */ /* 0x080fe20000410000 */
        /* <DEDUP_REMOVED lines=8> */
[----:B------:R-:W-:Y:S01]  /*fd50*/  HADD2.F32 R4, -RZ, R130.H1_H1 ;  /* 0x30000082ff047230 */ /* 0x000fe20000004100 */
[----:B------:R-:W-:Y:S01]  /*fd60*/  FFMA.FTZ R37, R2, R42, R0 ;  /* 0x0000002a02257223 */ /* 0x000fe20000010000 */
[--C-:B------:R-:W-:Y:S02]  /*fd70*/  HADD2.F32 R6, -RZ, R132.reuse.H1_H1 ;  /* 0x30000084ff067230 */ /* 0x100fe40000004100 */
[----:B------:R-:W-:Y:S01]  /*fd80*/  HADD2.F32 R0, -RZ, R132.H0_H0 ;  /* 0x20000084ff007230 */ /* 0x000fe20000004100 */
[-C--:B------:R-:W-:Y:S01]  /*fd90*/  FMUL.FTZ R3, R19, R4.reuse ;  /* 0x0000000413037220 */ /* 0x080fe20000410000 */
[----:B------:R-:W-:Y:S01]  /*fda0*/  HADD2.F32 R2, -RZ, R131.H1_H1 ;  /* 0x30000083ff027230 */ /* 0x000fe20000004100 */
[C---:B------:R-:W-:Y:S01]  /*fdb0*/  FMUL.FTZ R27, R5.reuse, R4 ;  /* 0x00000004051b7220 */ /* 0x040fe20000410000 */
[--C-:B------:R-:W-:Y:S01]  /*fdc0*/  HADD2.F32 R4, -RZ, R133.reuse.H1_H1 ;  /* 0x30000085ff047230 */ /* 0x100fe20000004100 */
[----:B------:R-:W-:Y:S01]  /*fdd0*/  FFMA.FTZ R40, R5, R6, R3 ;  /* 0x0000000605287223 */ /* 0x000fe20000010003 */
[----:B------:R-:W-:Y:S01]  /*fde0*/  HADD2.F32 R3, -RZ, R133.H0_H0 ;  /* 0x20000085ff037230 */ /* 0x000fe20000004100 */
[----:B------:R-:W-:-:S02]  /*fdf0*/  FMUL.FTZ R5, R17, R0 ;  /* 0x0000000011057220 */ /* 0x000fc40000410000 */
[----:B------:R-:W-:Y:S02]  /*fe00*/  FMUL.FTZ R11, R18, R2 ;  /* 0x00000002120b7220 */ /* 0x000fe40000410000 */
[C---:B------:R-:W-:Y:S02]  /*fe10*/  FMUL.FTZ R22, R8.reuse, R0 ;  /* 0x0000000008167220 */ /* 0x040fe40000410000 */
[----:B------:R-:W-:Y:S01]  /*fe20*/  FFMA.FTZ R25, R8, R3, R5 ;  /* 0x0000000308197223 */ /* 0x000fe20000010005 */
[----:B------:R-:W-:Y:S01]  /*fe30*/  HADD2.F32 R5, -RZ, R35.H0_H0 ;  /* 0x20000023ff057230 */ /* 0x000fe20000004100 */
[----:B------:R-:W-:Y:S01]  /*fe40*/  FMUL.FTZ R0, R16, R23 ;  /* 0x0000001710007220 */ /* 0x000fe20000410000 */
[----:B------:R-:W-:Y:S01]  /*fe50*/  HADD2.F32 R8, -RZ, R34.H0_H0 ;  /* 0x20000022ff087230 */ /* 0x000fe20000004100 */
[C---:B------:R-:W-:Y:S01]  /*fe60*/  FFMA.FTZ R29, R9.reuse, R4, R11 ;  /* 0x00000004091d7223 */ /* 0x040fe2000001000b */
[----:B------:R-:W-:Y:S01]  /*fe70*/  HADD2.F32 R34, -RZ, R38.H0_H0 ;  /* 0x20000026ff227230 */ /* 0x000fe20000004100 */
[----:B------:R-:W-:-:S02]  /*fe80*/  FMUL.FTZ R26, R9, R2 ;  /* 0x00000002091a7220 */ /* 0x000fc40000410000 */
[C---:B------:R-:W-:Y:S02]  /*fe90*/  FMUL.FTZ R11, R7.reuse, R23 ;  /* 0x00000017070b7220 */ /* 0x040fe40000410000 */
[----:B------:R-:W-:Y:S02]  /*fea0*/  FFMA.FTZ R21, R7, R41, R0 ;  /* 0x0000002907157223 */ /* 0x000fe40000010000 */
[-C--:B------:R-:W-:Y:S02]  /*feb0*/  FMUL.FTZ R0, R20, R5.reuse ;  /* 0x0000000514007220 */ /* 0x080fe40000410000 */
[-C--:B------:R-:W-:Y:S02]  /*fec0*/  FMUL.FTZ R2, R24, R8.reuse ;  /* 0x0000000818027220 */ /* 0x080fe40000410000 */
[----:B------:R-:W-:Y:S02]  /*fed0*/  FMUL.FTZ R7, R12, R5 ;  /* 0x000000050c077220 */ /* 0x000fe40000410000 */
[----:B------:R-:W-:-:S02]  /*fee0*/  FMUL.FTZ R5, R13, R8 ;  /* 0x000000080d057220 */ /* 0x000fc40000410000 */
[----:B------:R-:W-:Y:S02]  /*fef0*/  FFMA.FTZ R8, R15, R10, -R32 ;  /* 0x0000000a0f087223 */ /* 0x000fe40000010820 */
        /* <DEDUP_REMOVED lines=19> */
.L_x_1074:
[----:B------:R-:W-:Y:S05]  /*10030*/  BSYNC B2 ;  /* 0x0000000000027941 */ /* 0x000fea0003800000 */
.L_x_1040:
[----:B------:R-:W-:-:S04]  /*10040*/  DEPBAR.LE SB0, 0x0 ;  /* 0x000080000000791a */ /* 0x000fc80000000000 */
[----:B------:R-:W-:Y:S01]  /*10050*/  IMAD R0, R135, c[0x0][0x208], RZ ;  /* 0x0000820087007a24 */ /* 0x000fe200078e02ff */
[----:B------:R-:W-:Y:S01]  /*10060*/  BAR.SYNC.DEFER_BLOCKING 0x0 ;  /* 0x0000000000007b1d */ /* 0x000fe20000010000 */
[----:B-1----:R-:W-:Y:S01]  /*10070*/  IMAD.WIDE.U32 R4, R110, c[0x0][0x208], RZ ;  /* 0x000082006e047a25 */ /* 0x002fe200078e00ff */
[----:B------:R-:W-:Y:S02]  /*10080*/  IADD3 R193, R184, 0x20, RZ ;  /* 0x00000020b8c17810 */ /* 0x000fe40007ffe0ff */
[----:B------:R-:W-:Y:S01]  /*10090*/  IADD3 R202, R202, -0x2, RZ ;  /* 0xfffffffecaca7810 */ /* 0x000fe20007ffe0ff */
[----:B------:R-:W-:Y:S01]  /*100a0*/  IMAD R2, R110, c[0x0][0x20c], R0 ;  /* 0x000083006e027a24 */ /* 0x000fe200078e0200 */
[----:B------:R-:W-:Y:S01]  /*100b0*/  LEA R0, P1, R4, R220, 0x5 ;  /* 0x000000dc04007211 */ /* 0x000fe200078228ff */
[----:B------:R-:W-:Y:S02]  /*100c0*/  IMAD R52, R110, -0x20, R236 ;  /* 0xffffffe06e347824 */ /* 0x000fe400078e02ec */
[----:B------:R-:W-:Y:S01]  /*100d0*/  IMAD.IADD R3, R5, 0x1, R2 ;  /* 0x0000000105037824 */ /* 0x000fe200078e0202 */
[----:B------:R-:W-:-:S04]  /*100e0*/  LEA R2, P0, R0, c[0x0][0x1f8], 0x1 ;  /* 0x00007e0000027a11 */ /* 0x000fc800078008ff */
[----:B------:R-:W-:Y:S02]  /*100f0*/  LEA.HI.X R3, R4, R223, R3, 0x5, P1 ;  /* 0x000000df04037211 */ /* 0x000fe400008f2c03 */
[----:B------:R-:W-:Y:S02]  /*10100*/  R2P PR, R103, 0x6 ;  /* 0x0000000667007804 */ /* 0x000fe40000000000 */
[----:B------:R-:W-:Y:S02]  /*10110*/  LEA.HI.X R3, R0, c[0x0][0x1fc], R3, 0x1, P0 ;  /* 0x00007f0000037a11 */ /* 0x000fe400000f0c03 */
[----:B------:R-:W-:Y:S02]  /*10120*/  LOP3.LUT R0, R129, 0x1, RZ, 0xc0, !PT ;  /* 0x0000000181007812 */ /* 0x000fe400078ec0ff */
[----:B------:R-:W-:Y:S01]  /*10130*/  ISETP.GT.AND P0, PT, R52, R211, PT ;  /* 0x000000d33400720c */ /* 0x000fe20003f04270 */
[----:B------:R-:W-:Y:S01]  /*10140*/  LDSM.16.M88.4 R4, [R189] ;  /* 0x00000000bd04783b */ /* 0x000fe20000000200 */
[----:B------:R-:W-:-:S02]  /*10150*/  ISETP.NE.AND P3, PT, R138, 0x1, PT ;  /* 0x000000018a00780c */ /* 0x000fc40003f65270 */
[----:B------:R-:W-:Y:S01]  /*10160*/  ISETP.NE.U32.OR P0, PT, R0, 0x1, !P0 ;  /* 0x000000010000780c */ /* 0x000fe20004705470 */
[----:B--2---:R-:W1:Y:S02]  /*10170*/  LDSM.16.M88.4 R12, [R184] ;  /* 0x00000000b80c783b */ /* 0x004e640000000200 */
[----:B------:R-:W-:Y:S01]  /*10180*/  @P1 IADD3 R193, R184, -0x20, RZ ;  /* 0xffffffe0b8c11810 */ /* 0x000fe20007ffe0ff */
[----:B------:R-:W-:Y:S01]  /*10190*/  IMAD.MOV.U32 R0, RZ, RZ, 0x40 ;  /* 0x00000040ff007424 */ /* 0x000fe200078e00ff */
[----:B------:R-:W-:Y:S01]  /*101a0*/  LOP3.LUT P1, RZ, R129, 0x4, RZ, 0xc0, !PT ;  /* 0x0000000481ff7812 */ /* 0x000fe2000782c0ff */
[----:B----4-:R-:W2:Y:S03]  /*101b0*/  LDSM.16.M88.4 R16, [R184+0x800] ;  /* 0x00080000b810783b */ /* 0x010ea60000000200 */
[----:B------:R-:W-:Y:S01]  /*101c0*/  ISETP.LE.OR P1, PT, R52, R211, !P1 ;  /* 0x000000d33400720c */ /* 0x000fe20004f23670 */
[----:B------:R-:W-:Y:S01]  /*101d0*/  LDSM.16.M88.4 R8, [R190] ;  /* 0x00000000be08783b */ /* 0x000fe20000000200 */
[----:B------:R-:W-:-:S03]  /*101e0*/  SEL R0, R0, 0xffffffc0, !P2 ;  /* 0xffffffc000007807 */ /* 0x000fc60005000000 */
[----:B------:R-:W3:Y:S02]  /*101f0*/  LDSM.16.M88.4 R20, [R193] ;  /* 0x00000000c114783b */ /* 0x000ee40000000200 */
[----:B------:R-:W-:Y:S02]  /*10200*/  IMAD.IADD R151, R184, 0x1, R0 ;  /* 0x00000001b8977824 */ /* 0x000fe400078e0200 */
[----:B------:R-:W4:Y:S01]  /*10210*/  LDSM.16.M88.4 R36, [R193+0x800] ;  /* 0x00080000c124783b */ /* 0x000f220000000200 */
[----:B------:R-:W-:-:S03]  /*10220*/  IMAD.IADD R150, R0, 0x1, R193 ;  /* 0x0000000100967824 */ /* 0x000fc600078e02c1 */
[----:B------:R-:W-:Y:S01]  /*10230*/  @!PT LDS RZ, [RZ] ;  /* 0x00000000fffff984 */ /* 0x000fe20000000800 */
[----:B------:R-:W-:Y:S01]  /*10240*/  @!PT LDS RZ, [RZ] ;  /* 0x00000000fffff984 */ /* 0x000fe20000000800 */
[----:B------:R-:W-:Y:S01]  /*10250*/  @!PT LDS RZ, [RZ] ;  /* 0x00000000fffff984 */ /* 0x000fe20000000800 */
[----:B------:R2:W-:Y:S01]  /*10260*/  LDGSTS.E.BYPASS.LTC128B.128 [R201+0x8080], [R2.64], !P0 ;  /* 0x0808000002c97fae */ /* 0x0005e2000c101d46 */
[----:B------:R-:W-:-:S04]  /*10270*/  LOP3.LUT P0, RZ, R129, 0x2, RZ, 0xc0, !PT ;  /* 0x0000000281ff7812 */ /* 0x000fc8000780c0ff */
[----:B------:R-:W-:-:S13]  /*10280*/  ISETP.LE.OR P0, PT, R52, R211, !P0 ;  /* 0x000000d33400720c */ /* 0x000fda0004703670 */
[----:B------:R3:W-:Y:S01]  /*10290*/  LDGSTS.E.BYPASS.LTC128B.128 [R201+0x9080], [R2.64+0x80], !P0 ;  /* 0x0908008002c97fae */ /* 0x0007e2000c101d46 */
[----:B------:R-:W-:Y:S01]  /*102a0*/  LOP3.LUT P0, RZ, R129, 0x8, RZ, 0xc0, !PT ;  /* 0x0000000881ff7812 */ /* 0x000fe2000780c0ff */
[----:B-1----:R-:W-:Y:S02]  /*102b0*/  HMMA.16816.F32 R24, R4, R12, RZ ;  /* 0x0000000c0418723c */ /* 0x002fe400000018ff */
[----:B------:R1:W-:Y:S01]  /*102c0*/  LDGSTS.E.BYPASS.LTC128B.128 [R201+0xa080], [R2.64+0x100], !P1 ;  /* 0x0a08010002c97fae */ /* 0x0003e2000c901d46 */
[----:B------:R-:W-:-:S05]  /*102d0*/  ISETP.LE.OR P0, PT, R52, R211, !P0 ;  /* 0x000000d33400720c */ /* 0x000fca0004703670 */
[C---:B------:R-:W-:Y:S08]  /*102e0*/  HMMA.16816.F32 R28, R4.reuse, R14, RZ ;  /* 0x0000000e041c723c */ /* 0x040ff000000018ff */
[----:B------:R1:W-:Y:S01]  /*102f0*/  LDGSTS.E.BYPASS.LTC128B.128 [R201+0xb080], [R2.64+0x180], !P0 ;  /* 0x0b08018002c97fae */ /* 0x0003e2000c101d46 */
[C---:B--2---:R-:W-:Y:S03]  /*10300*/  HMMA.16816.F32 R32, R4.reuse, R16, RZ ;  /* 0x000000100420723c */ /* 0x044fe600000018ff */
[----:B------:R-:W-:Y:S04]  /*10310*/  LDSM.16.M88.4 R12, [R192] ;  /* 0x00000000c00c783b */ /* 0x000fe80000000200 */
[----:B------:R-:W2:Y:S01]  /*10320*/  LDSM.16.M88.4 R40, [R151] ;  /* 0x000000009728783b */ /* 0x000ea20000000200 */
[----:B------:R-:W-:Y:S03]  /*10330*/  HMMA.16816.F32 R16, R4, R18, RZ ;  /* 0x000000120410723c */ /* 0x000fe600000018ff */
[----:B------:R-:W2:Y:S04]  /*10340*/  LDSM.16.M88.4 R44, [R151+0x800] ;  /* 0x00080000972c783b */ /* 0x000ea80000000200 */
[----:B------:R-:W-:Y:S01]  /*10350*/  LDSM.16.M88.4 R4, [R191] ;  /* 0x00000000bf04783b */ /* 0x000fe20000000200 */
[C---:B---3--:R-:W-:Y:S03]  /*10360*/  HMMA.16816.F32 R24, R8.reuse, R20, R24 ;  /* 0x000000140818723c */ /* 0x048fe60000001818 */
[----:B------:R-:W-:Y:S04]  /*10370*/  LDSM.16.M88.4 R48, [R150] ;  /* 0x000000009630783b */ /* 0x000fe80000000200 */
[----:B------:R-:W0:Y:S01]  /*10380*/  LDGDEPBAR ;  /* 0x00000000000079af */ /* 0x000e220000000000 */
[----:B------:R-:W-:Y:S01]  /*10390*/  HMMA.16816.F32 R28, R8, R22, R28 ;  /* 0x00000016081c723c */ /* 0x000fe2000000181c */
[----:B-1----:R-:W-:-:S02]  /*103a0*/  IMAD.IADD R2, R239, 0x1, R233 ;  /* 0x00000001ef027824 */ /* 0x002fc400078e02e9 */
[----:B------:R-:W-:Y:S01]  /*103b0*/  LDSM.16.M88.4 R20, [R150+0x800] ;  /* 0x000800009614783b */ /* 0x000fe20000000200 */
[----:B------:R-:W-:Y:S02]  /*103c0*/  IMAD.MOV.U32 R3, RZ, RZ, -0x20 ;  /* 0xffffffe0ff037424 */ /* 0x000fe400078e00ff */
[----:B------:R-:W-:Y:S02]  /*103d0*/  @P3 IMAD.HI.U32 R0, R2, c[0x0][0x2c8], RZ ;  /* 0x0000b20002003a27 */ /* 0x000fe400078e00ff */
[----:B----4-:R-:W-:Y:S02]  /*103e0*/  HMMA.16816.F32 R32, R8, R36, R32 ;  /* 0x000000240820723c */ /* 0x010fe40000001820 */
[----:B------:R-:W-:Y:S01]  /*103f0*/  IMAD R3, R110, R3, 0x1 ;  /* 0x000000016e037424 */ /* 0x000fe200078e0203 */
[----:B------:R-:W-:-:S04]  /*10400*/  @P3 SHF.R.U32.HI R2, RZ, c[0x0][0x2cc], R0 ;  /* 0x0000b300ff023a19 */ /* 0x000fc80000011600 */
[----:B------:R-:W-:Y:S01]  /*10410*/  IADD3 R3, -R217, R3, R236 ;  /* 0x00000003d9037210 */ /* 0x000fe20007ffe1ec */
[----:B------:R-:W-:Y:S01]  /*10420*/  HMMA.16816.F32 R16, R8, R38, R16 ;  /* 0x000000260810723c */ /* 0x000fe20000001810 */
[----:B------:R-:W-:Y:S03]  /*10430*/  LDSM.16.M88.4 R8, [R189+0x4000] ;  /* 0x00400000bd08783b */ /* 0x000fe60000000200 */
[----:B------:R-:W-:Y:S01]  /*10440*/  IMAD.IADD R3, R3, 0x1, -R237 ;  /* 0x0000000103037824 */ /* 0x000fe200078e0aed */
[----:B------:R-:W-:Y:S03]  /*10450*/  LDSM.16.M88.4 R36, [R184+0x1800] ;  /* 0x00180000b824783b */ /* 0x000fe60000000200 */
[C---:B--2---:R-:W-:Y:S01]  /*10460*/  HMMA.16816.F32 R24, R12.reuse, R40, R24 ;  /* 0x000000280c18723c */ /* 0x044fe20000001818 */
[----:B------:R-:W1:Y:S07]  /*10470*/  SHFL.IDX PT, R0, R2, RZ, 0x1c1f ;  /* 0x001c1fff02007589 */ /* 0x000e6e00000e0000 */
[C---:B------:R-:W-:Y:S01]  /*10480*/  HMMA.16816.F32 R28, R12.reuse, R42, R28 ;  /* 0x0000002a0c1c723c */ /* 0x040fe2000000181c */
[----:B------:R-:W2:Y:S07]  /*10490*/  LDSM.16.M88.4 R40, [R184+0x1000] ;  /* 0x00100000b828783b */ /* 0x000eae0000000200 */
[C---:B------:R-:W-:Y:S08]  /*104a0*/  HMMA.16816.F32 R32, R12.reuse, R44, R32 ;  /* 0x0000002c0c20723c */ /* 0x040ff00000001820 */
[----:B------:R-:W-:Y:S01]  /*104b0*/  HMMA.16816.F32 R12, R12, R46, R16 ;  /* 0x0000002e0c0c723c */ /* 0x000fe20000001810 */
[----:B------:R-:W-:Y:S01]  /*104c0*/  LDSM.16.M88.4 R16, [R190+0x4000] ;  /* 0x00400000be10783b */ /* 0x000fe20000000200 */
[----:B-1----:R-:W-:-:S03]  /*104d0*/  IMAD.IADD R0, R3, 0x1, R0 ;  /* 0x0000000103007824 */ /* 0x002fc600078e0200 */
[----:B------:R-:W1:Y:S03]  /*104e0*/  LDSM.16.M88.4 R44, [R193+0x1000] ;  /* 0x00100000c12c783b */ /* 0x000e660000000200 */
[C---:B------:R-:W-:Y:S08]  /*104f0*/  HMMA.16816.F32 R24, R4.reuse, R48, R24 ;  /* 0x000000300418723c */ /* 0x040ff00000001818 */
[C---:B------:R-:W-:Y:S01]  /*10500*/  HMMA.16816.F32 R28, R4.reuse, R50, R28 ;  /* 0x00000032041c723c */ /* 0x040fe2000000181c */
[----:B------:R-:W-:Y:S07]  /*10510*/  LDSM.16.M88.4 R48, [R184+0x3000] ;  /* 0x00300000b830783b */ /* 0x000fee0000000200 */
[C---:B------:R-:W-:Y:S08]  /*10520*/  HMMA.16816.F32 R32, R4.reuse, R20, R32 ;  /* 0x000000140420723c */ /* 0x040ff00000001820 */
[----:B------:R-:W-:Y:S01]  /*10530*/  HMMA.16816.F32 R12, R4, R22, R12 ;  /* 0x00000016040c723c */ /* 0x000fe2000000180c */
[----:B------:R-:W3:Y:S04]  /*10540*/  LDSM.16.M88.4 R20, [R193+0x1800] ;  /* 0x00180000c114783b */ /* 0x000ee80000000200 */
[----:B------:R-:W-:Y:S03]  /*10550*/  LDSM.16.M88.4 R4, [R192+0x4000] ;  /* 0x00400000c004783b */ /* 0x000fe60000000200 */
[C---:B--2---:R-:W-:Y:S08]  /*10560*/  HMMA.16816.F32 R24, R8.reuse, R40, R24 ;  /* 0x000000280818723c */ /* 0x044ff00000001818 */
[C---:B------:R-:W-:Y:S01]  /*10570*/  HMMA.16816.F32 R28, R8.reuse, R42, R28 ;  /* 0x0000002a081c723c */ /* 0x040fe2000000181c */
[----:B------:R-:W2:Y:S07]  /*10580*/  LDSM.16.M88.4 R40, [R151+0x1000] ;  /* 0x001000009728783b */ /* 0x000eae0000000200 */
[C---:B------:R-:W-:Y:S08]  /*10590*/  HMMA.16816.F32 R32, R8.reuse, R36, R32 ;  /* 0x000000240820723c */ /* 0x040ff00000001820 */
[----:B------:R-:W-:Y:S01]  /*105a0*/  HMMA.16816.F32 R8, R8, R38, R12 ;  /* 0x000000260808723c */ /* 0x000fe2000000180c */
[----:B------:R-:W4:Y:S04]  /*105b0*/  LDSM.16.M88.4 R36, [R151+0x1800] ;  /* 0x001800009724783b */ /* 0x000f280000000200 */
[----:B------:R-:W-:Y:S03]  /*105c0*/  LDSM.16.M88.4 R12, [R191+0x4000] ;  /* 0x00400000bf0c783b */ /* 0x000fe60000000200 */
[C---:B-1----:R-:W-:Y:S08]  /*105d0*/  HMMA.16816.F32 R24, R16.reuse, R44, R24 ;  /* 0x0000002c1018723c */ /* 0x042ff00000001818 */
[C---:B------:R-:W-:Y:S01]  /*105e0*/  HMMA.16816.F32 R28, R16.reuse, R46, R28 ;  /* 0x0000002e101c723c */ /* 0x040fe2000000181c */
[----:B------:R-:W1:Y:S07]  /*105f0*/  LDSM.16.M88.4 R44, [R150+0x1000] ;  /* 0x00100000962c783b */ /* 0x000e6e0000000200 */
[C---:B---3--:R-:W-:Y:S08]  /*10600*/  HMMA.16816.F32 R32, R16.reuse, R20, R32 ;  /* 0x000000141020723c */ /* 0x048ff00000001820 */
[----:B------:R-:W-:Y:S01]  /*10610*/  HMMA.16816.F32 R8, R16, R22, R8 ;  /* 0x000000161008723c */ /* 0x000fe20000001808 */
[----:B------:R-:W3:Y:S04]  /*10620*/  LDSM.16.M88.4 R20, [R150+0x1800] ;  /* 0x001800009614783b */ /* 0x000ee80000000200 */
[----:B------:R-:W-:Y:S03]  /*10630*/  LDSM.16.M88.4 R16, [R189+0x8000] ;  /* 0x00800000bd10783b */ /* 0x000fe60000000200 */
[C---:B--2---:R-:W-:Y:S08]  /*10640*/  HMMA.16816.F32 R24, R4.reuse, R40, R24 ;  /* 0x000000280418723c */ /* 0x044ff00000001818 */
[C---:B------:R-:W-:Y:S01]  /*10650*/  HMMA.16816.F32 R28, R4.reuse, R42, R28 ;  /* 0x0000002a041c723c */ /* 0x040fe2000000181c */
[----:B------:R-:W2:Y:S07]  /*10660*/  LDSM.16.M88.4 R40, [R184+0x2000] ;  /* 0x00200000b828783b */ /* 0x000eae0000000200 */
[C---:B----4-:R-:W-:Y:S08]  /*10670*/  HMMA.16816.F32 R32, R4.reuse, R36, R32 ;  /* 0x000000240420723c */ /* 0x050ff00000001820 */
        /* <DEDUP_REMOVED lines=23> */
[----:B------:R-:W3:Y:S03]  /*107f0*/  LDSM.16.M88.4 R12, [R189+0xc000] ;  /* 0x00c00000bd0c783b */ /* 0x000ee60000000200 */
[C---:B--2---:R-:W-:Y:S08]  /*10800*/  HMMA.16816.F32 R24, R4.reuse, R40, R24 ;  /* 0x000000280418723c */ /* 0x044ff00000001818 */
[C---:B------:R-:W-:Y:S01]  /*10810*/  HMMA.16816.F32 R28, R4.reuse, R42, R28 ;  /* 0x0000002a041c723c */ /* 0x040fe2000000181c */
[----:B------:R-:W2:Y:S07]  /*10820*/  LDSM.16.M88.4 R40, [R184+0x3800] ;  /* 0x00380000b828783b */ /* 0x000eae0000000200 */
[C---:B----4-:R-:W-:Y:S08]  /*10830*/  HMMA.16816.F32 R32, R4.reuse, R36, R32 ;  /* 0x000000240420723c */ /* 0x050ff00000001820 */
[----:B------:R-:W-:Y:S01]  /*10840*/  HMMA.16816.F32 R4, R4, R38, R8 ;  /* 0x000000260404723c */ /* 0x000fe20000001808 */
[----:B------:R-:W-:Y:S04]  /*10850*/  LDSM.16.M88.4 R8, [R190+0xc000] ;  /* 0x00c00000be08783b */ /* 0x000fe80000000200 */
[----:B------:R-:W-:Y:S03]  /*10860*/  LDSM.16.M88.4 R36, [R193+0x3800] ;  /* 0x00380000c124783b */ /* 0x000fe60000000200 */
[C---:B-1----:R-:W-:Y:S08]  /*10870*/  HMMA.16816.F32 R24, R16.reuse, R44, R24 ;  /* 0x0000002c1018723c */ /* 0x042ff00000001818 */
[C---:B------:R-:W-:Y:S01]  /*10880*/  HMMA.16816.F32 R28, R16.reuse, R46, R28 ;  /* 0x0000002e101c723c */ /* 0x040fe2000000181c */
[----:B------:R-:W1:Y:S07]  /*10890*/  LDSM.16.M88.4 R44, [R193+0x3000] ;  /* 0x00300000c12c783b */ /* 0x000e6e0000000200 */
[C---:B---3--:R-:W-:Y:S08]  /*108a0*/  HMMA.16816.F32 R32, R16.reuse, R20, R32 ;  /* 0x000000141020723c */ /* 0x048ff00000001820 */
[----:B------:R-:W-:Y:S01]  /*108b0*/  HMMA.16816.F32 R20, R16, R22, R4 ;  /* 0x000000161014723c */ /* 0x000fe20000001804 */
[----:B------:R-:W-:Y:S07]  /*108c0*/  LDSM.16.M88.4 R4, [R192+0xc000] ;  /* 0x00c00000c004783b */ /* 0x000fee0000000200 */
[C---:B------:R-:W-:Y:S08]  /*108d0*/  HMMA.16816.F32 R16, R12.reuse, R48, R24 ;  /* 0x000000300c10723c */ /* 0x040ff00000001818 */
[C---:B------:R-:W-:Y:S01]  /*108e0*/  HMMA.16816.F32 R28, R12.reuse, R50, R28 ;  /* 0x000000320c1c723c */ /* 0x040fe2000000181c */
[----:B------:R-:W3:Y:S07]  /*108f0*/  LDSM.16.M88.4 R48, [R151+0x3000] ;  /* 0x003000009730783b */ /* 0x000eee0000000200 */
[C---:B--2---:R-:W-:Y:S08]  /*10900*/  HMMA.16816.F32 R32, R12.reuse, R40, R32 ;  /* 0x000000280c20723c */ /* 0x044ff00000001820 */
[----:B------:R-:W-:Y:S01]  /*10910*/  HMMA.16816.F32 R24, R12, R42, R20 ;  /* 0x0000002a0c18723c */ /* 0x000fe20000001814 */
[----:B------:R-:W2:Y:S04]  /*10920*/  LDSM.16.M88.4 R40, [R151+0x3800] ;  /* 0x003800009728783b */ /* 0x000ea80000000200 */
[----:B------:R-:W-:Y:S03]  /*10930*/  LDSM.16.M88.4 R12, [R191+0xc000] ;  /* 0x00c00000bf0c783b */ /* 0x000fe60000000200 */
[C---:B-1----:R-:W-:Y:S08]  /*10940*/  HMMA.16816.F32 R16, R8.reuse, R44, R16 ;  /* 0x0000002c0810723c */ /* 0x042ff00000001810 */
[C---:B------:R-:W-:Y:S01]  /*10950*/  HMMA.16816.F32 R20, R8.reuse, R46, R28 ;  /* 0x0000002e0814723c */ /* 0x040fe2000000181c */
[----:B------:R-:W1:Y:S07]  /*10960*/  LDSM.16.M88.4 R44, [R150+0x3000] ;  /* 0x00300000962c783b */ /* 0x000e6e0000000200 */
[----:B------:R-:W-:Y:S01]  /*10970*/  HMMA.16816.F32 R28, R8, R36, R32 ;  /* 0x00000024081c723c */ /* 0x000fe20000001820 */
[----:B------:R-:W4:Y:S01]  /*10980*/  LDSM.16.M88.4 R32, [R150+0x3800] ;  /* 0x003800009620783b */ /* 0x000f220000000200 */
[----:B------:R-:W-:-:S06]  /*10990*/  DEPBAR.LE SB0, 0x0 ;  /* 0x000080000000791a */ /* 0x000fcc0000000000 */
[----:B------:R-:W-:Y:S08]  /*109a0*/  HMMA.16816.F32 R8, R8, R38, R24 ;  /* 0x000000260808723c */ /* 0x000ff00000001818 */
[C---:B---3--:R-:W-:Y:S08]  /*109b0*/  HMMA.16816.F32 R24, R4.reuse, R48, R16 ;  /* 0x000000300418723c */ /* 0x048ff00000001810 */
[C---:B------:R-:W-:Y:S08]  /*109c0*/  HMMA.16816.F32 R20, R4.reuse, R50, R20 ;  /* 0x000000320414723c */ /* 0x040ff00000001814 */
[C---:B--2---:R-:W-:Y:S08]  /*109d0*/  HMMA.16816.F32 R16, R4.reuse, R40, R28 ;  /* 0x000000280410723c */ /* 0x044ff0000000181c */
[----:B------:R-:W-:Y:S01]  /*109e0*/  HMMA.16816.F32 R8, R4, R42, R8 ;  /* 0x0000002a0408723c */ /* 0x000fe20000001808 */
[----:B------:R-:W2:Y:S06]  /*109f0*/  SHFL.IDX PT, R6, R2, 0x1, 0x1c1f ;  /* 0x003c1f0002067f89 */ /* 0x000eac00000e0000 */
[----:B------:R-:W-:Y:S01]  /*10a00*/  IMAD.IADD R4, R52, 0x1, -R217 ;  /* 0x0000000134047824 */ /* 0x000fe200078e0ad9 */
[----:B-1----:R-:W-:Y:S04]  /*10a10*/  HMMA.16816.F32 R28, R12, R44, R24 ;  /* 0x0000002c0c1c723c */ /* 0x002fe80000001818 */
[----:B------:R-:W-:-:S04]  /*10a20*/  IMNMX R0, R4, R0, PT ;  /* 0x0000000004007217 */ /* 0x000fc80003800200 */
[C---:B------:R-:W-:Y:S01]  /*10a30*/  HMMA.16816.F32 R20, R12.reuse, R46, R20 ;  /* 0x0000002e0c14723c */ /* 0x040fe20000001814 */
[----:B------:R-:W-:Y:S01]  /*10a40*/  BAR.SYNC.DEFER_BLOCKING 0x0 ;  /* 0x0000000000007b1d */ /* 0x000fe20000010000 */
[C---:B------:R-:W-:Y:S02]  /*10a50*/  ISETP.GT.AND P0, PT, R0.reuse, RZ, PT ;  /* 0x000000ff0000720c */ /* 0x040fe40003f04270 */
[C---:B------:R-:W-:Y:S02]  /*10a60*/  ISETP.GT.AND P1, PT, R0.reuse, 0x1, PT ;  /* 0x000000010000780c */ /* 0x040fe40003f24270 */
[----:B------:R-:W-:Y:S02]  /*10a70*/  ISETP.GT.AND P2, PT, R0, 0x11, PT ;  /* 0x000000110000780c */ /* 0x000fe40003f44270 */
[----:B----4-:R-:W-:Y:S01]  /*10a80*/  HMMA.16816.F32 R16, R12, R32, R16 ;  /* 0x000000200c10723c */ /* 0x010fe20000001810 */
[----:B--2---:R-:W-:-:S07]  /*10a90*/  IMAD.IADD R3, R3, 0x1, R6 ;  /* 0x0000000103037824 */ /* 0x004fce00078e0206 */
[----:B------:R-:W-:Y:S01]  /*10aa0*/  HMMA.16816.F32 R8, R12, R34, R8 ;  /* 0x000000220c08723c */ /* 0x000fe20000001808 */
[----:B------:R-:W-:Y:S02]  /*10ab0*/  FSEL R5, R28, -INF , P0 ;  /* 0xff8000001c057808 */ /* 0x000fe40000000000 */
[C---:B------:R-:W-:Y:S02]  /*10ac0*/  ISETP.GT.AND P0, PT, R0.reuse, 0x8, PT ;  /* 0x000000080000780c */ /* 0x040fe40003f04270 */
[----:B------:R-:W-:Y:S02]  /*10ad0*/  FSEL R7, R29, -INF , P1 ;  /* 0xff8000001d077808 */ /* 0x000fe40000800000 */
[----:B------:R-:W-:Y:S02]  /*10ae0*/  ISETP.GT.AND P1, PT, R0, 0x9, PT ;  /* 0x000000090000780c */ /* 0x000fe40003f24270 */
[----:B------:R-:W-:Y:S02]  /*10af0*/  FSEL R12, R20, -INF , P0 ;  /* 0xff800000140c7808 */ /* 0x000fe40000000000 */
[----:B------:R-:W-:-:S02]  /*10b00*/  FMNMX.FTZ R2, R5, R7, !PT ;  /* 0x0000000705027209 */ /* 0x000fc40007810000 */
[----:B------:R-:W-:Y:S02]  /*10b10*/  ISETP.GT.AND P0, PT, R0, 0x10, PT ;  /* 0x000000100000780c */ /* 0x000fe40003f04270 */
[----:B------:R-:W-:Y:S02]  /*10b20*/  FSEL R15, R21, -INF , P1 ;  /* 0xff800000150f7808 */ /* 0x000fe40000800000 */
[----:B------:R-:W-:Y:S02]  /*10b30*/  FMNMX.FTZ R2, R12, R2, !PT ;  /* 0x000000020c027209 */ /* 0x000fe40007810000 */
[----:B------:R-:W-:Y:S02]  /*10b40*/  FSEL R16, R16, -INF , P0 ;  /* 0xff80000010107808 */ /* 0x000fe40000000000 */
[----:B------:R-:W-:Y:S02]  /*10b50*/  FMNMX.FTZ R2, R15, R2, !PT ;  /* 0x000000020f027209 */ /* 0x000fe40007810000 */
[----:B------:R-:W-:-:S02]  /*10b60*/  ISETP.GT.AND P1, PT, R0, 0x18, PT ;  /* 0x000000180000780c */ /* 0x000fc40003f24270 */
[----:B------:R-:W-:Y:S02]  /*10b70*/  FSEL R25, R17, -INF , P2 ;  /* 0xff80000011197808 */ /* 0x000fe40001000000 */
[----:B------:R-:W-:Y:S02]  /*10b80*/  FMNMX.FTZ R2, R16, R2, !PT ;  /* 0x0000000210027209 */ /* 0x000fe40007810000 */
[----:B------:R-:W-:Y:S02]  /*10b90*/  ISETP.GT.AND P0, PT, R0, 0x19, PT ;  /* 0x000000190000780c */ /* 0x000fe40003f04270 */
[----:B------:R-:W-:Y:S02]  /*10ba0*/  FSEL R24, R8, -INF , P1 ;  /* 0xff80000008187808 */ /* 0x000fe40000800000 */
[----:B------:R-:W-:Y:S02]  /*10bb0*/  FMNMX.FTZ R2, R25, R2, !PT ;  /* 0x0000000219027209 */ /* 0x000fe40007810000 */
[----:B------:R-:W-:-:S02]  /*10bc0*/  IMNMX R0, R4, R3, PT ;  /* 0x0000000304007217 */ /* 0x000fc40003800200 */
[----:B------:R-:W-:Y:S02]  /*10bd0*/  FSEL R26, R9, -INF , P0 ;  /* 0xff800000091a7808 */ /* 0x000fe40000000000 */
[----:B------:R-:W-:Y:S02]  /*10be0*/  FMNMX.FTZ R2, R24, R2, !PT ;  /* 0x0000000218027209 */ /* 0x000fe40007810000 */
[C---:B------:R-:W-:Y:S02]  /*10bf0*/  ISETP.GT.AND P0, PT, R0.reuse, RZ, PT ;  /* 0x000000ff0000720c */ /* 0x040fe40003f04270 */
[----:B------:R-:W-:Y:S02]  /*10c00*/  ISETP.GT.AND P2, PT, R0, 0x1, PT ;  /* 0x000000010000780c */ /* 0x000fe40003f44270 */
[----:B------:R-:W-:Y:S02]  /*10c10*/  FMNMX.FTZ R2, R26, R2, !PT ;  /* 0x000000021a027209 */ /* 0x000fe40007810000 */
[----:B------:R-:W-:-:S02]  /*10c20*/  FSEL R9, R30, -INF , P0 ;  /* 0xff8000001e097808 */ /* 0x000fc40000000000 */
[C---:B------:R-:W-:Y:S01]  /*10c30*/  ISETP.GT.AND P1, PT, R0.reuse, 0x8, PT ;  /* 0x000000080000780c */ /* 0x040fe20003f24270 */
[----:B------:R-:W1:Y:S01]  /*10c40*/  SHFL.BFLY PT, R4, R2, 0x2, 0x1f ;  /* 0x0c401f0002047f89 */ /* 0x000e6200000e0000 */
[----:B------:R-:W-:Y:S02]  /*10c50*/  FSEL R13, R31, -INF , P2 ;  /* 0xff8000001f0d7808 */ /* 0x000fe40001000000 */
[----:B------:R-:W-:Y:S02]  /*10c60*/  ISETP.GT.AND P0, PT, R0, 0x9, PT ;  /* 0x000000090000780c */ /* 0x000fe40003f04270 */
[----:B------:R-:W-:Y:S02]  /*10c70*/  FSEL R14, R22, -INF , P1 ;  /* 0xff800000160e7808 */ /* 0x000fe40000800000 */
[----:B------:R-:W-:Y:S02]  /*10c80*/  FMNMX.FTZ R3, R9, R13, !PT ;  /* 0x0000000d09037209 */ /* 0x000fe40007810000 */
[----:B------:R-:W-:-:S02]  /*10c90*/  FSEL R20, R23, -INF , P0 ;  /* 0xff80000017147808 */ /* 0x000fc40000000000 */
[----:B------:R-:W-:Y:S02]  /*10ca0*/  ISETP.GT.AND P1, PT, R0, 0x10, PT ;  /* 0x000000100000780c */ /* 0x000fe40003f24270 */
[----:B------:R-:W-:Y:S02]  /*10cb0*/  FMNMX.FTZ R3, R14, R3, !PT ;  /* 0x000000030e037209 */ /* 0x000fe40007810000 */
[----:B------:R-:W-:Y:S02]  /*10cc0*/  ISETP.GT.AND P0, PT, R0, 0x11, PT ;  /* 0x000000110000780c */ /* 0x000fe40003f04270 */
[----:B------:R-:W-:Y:S02]  /*10cd0*/  FSEL R21, R18, -INF , P1 ;  /* 0xff80000012157808 */ /* 0x000fe40000800000 */
[----:B------:R-:W-:Y:S02]  /*10ce0*/  FMNMX.FTZ R3, R20, R3, !PT ;  /* 0x0000000314037209 */ /* 0x000fe40007810000 */
[----:B------:R-:W-:-:S02]  /*10cf0*/  FSEL R22, R19, -INF , P0 ;  /* 0xff80000013167808 */ /* 0x000fc40000000000 */
[C---:B------:R-:W-:Y:S02]  /*10d00*/  ISETP.GT.AND P1, PT, R0.reuse, 0x18, PT ;  /* 0x000000180000780c */ /* 0x040fe40003f24270 */
[----:B------:R-:W-:Y:S02]  /*10d10*/  FMNMX.FTZ R3, R21, R3, !PT ;  /* 0x0000000315037209 */ /* 0x000fe40007810000 */
[----:B------:R-:W-:Y:S02]  /*10d20*/  ISETP.GT.AND P0, PT, R0, 0x19, PT ;  /* 0x000000190000780c */ /* 0x000fe40003f04270 */
[----:B------:R-:W-:Y:S02]  /*10d30*/  FSEL R23, R10, -INF , P1 ;  /* 0xff8000000a177808 */ /* 0x000fe40000800000 */
[----:B------:R-:W-:Y:S02]  /*10d40*/  FMNMX.FTZ R0, R22, R3, !PT ;  /* 0x0000000316007209 */ /* 0x000fe40007810000 */
[----:B------:R-:W-:-:S02]  /*10d50*/  FSEL R27, R11, -INF , P0 ;  /* 0xff8000000b1b7808 */ /* 0x000fc40000000000 */
[----:B------:R-:W-:Y:S02]  /*10d60*/  FMNMX.FTZ R3, R23, R0, !PT ;  /* 0x0000000017037209 */ /* 0x000fe40007810000 */
[----:B-1----:R-:W-:Y:S02]  /*10d70*/  FMNMX.FTZ R0, R2, R4, !PT ;  /* 0x0000000402007209 */ /* 0x002fe40007810000 */
[----:B------:R-:W-:Y:S02]  /*10d80*/  FMNMX.FTZ R2, R27, R3, !PT ;  /* 0x000000031b027209 */ /* 0x000fe40007810000 */
[----:B------:R-:W-:Y:S01]  /*10d90*/  ISETP.GT.AND P0, PT, R110, R212, PT ;  /* 0x000000d46e00720c */ /* 0x000fe20003f04270 */
[----:B------:R-:W1:Y:S01]  /*10da0*/  SHFL.BFLY PT, R3, R0, 0x1, 0x1f ;  /* 0x0c201f0000037f89 */ /* 0x000e6200000e0000 */
[----:B------:R-:W-:-:S03]  /*10db0*/  LOP3.LUT P2, RZ, R216, 0x1, RZ, 0xc0, !PT ;  /* 0x00000001d8ff7812 */ /* 0x000fc6000784c0ff */
[----:B------:R-:W2:Y:S08]  /*10dc0*/  SHFL.BFLY PT, R4, R2, 0x2, 0x1f ;  /* 0x0c401f0002047f89 */ /* 0x000eb000000e0000 */
[----:B------:R-:W-:Y:S02]  /*10dd0*/  @P0 SHF.R.S32.HI R6, RZ, 0x1f, R202 ;  /* 0x0000001fff060819 */ /* 0x000fe400000114ca */
[----:B-1----:R-:W-:-:S02]  /*10de0*/  FMNMX.FTZ R141, R0, R3, !PT ;  /* 0x00000003008d7209 */ /* 0x002fc40007810000 */
[----:B--2---:R-:W-:-:S03]  /*10df0*/  FMNMX.FTZ R0, R2, R4, !PT ;  /* 0x0000000402007209 */ /* 0x004fc60007810000 */
[C---:B------:R-:W-:Y:S01]  /*10e00*/  FMUL.FTZ R2, R141.reuse, c[0x0][0x2d0] ;  /* 0x0000b4008d027a20 */ /* 0x040fe20000410000 */
[----:B------:R-:W-:Y:S01]  /*10e10*/  FSETP.NEU.FTZ.AND P1, PT, R141, -INF , PT ;  /* 0xff8000008d00780b */ /* 0x000fe20003f3d000 */
[----:B------:R-:W1:Y:S03]  /*10e20*/  SHFL.BFLY PT, R8, R0, 0x1, 0x1f ;  /* 0x0c201f0000087f89 */ /* 0x000e6600000e0000 */
[----:B------:R-:W-:-:S05]  /*10e30*/  FSEL R2, R2, RZ, P1 ;  /* 0x000000ff02027208 */ /* 0x000fca0000800000 */
[--C-:B------:R-:W-:Y:S02]  /*10e40*/  FFMA.FTZ R3, R5, c[0x0][0x2d0], -R2.reuse ;  /* 0x0000b40005037a23 */ /* 0x100fe40000010802 */
[----:B------:R-:W-:Y:S02]  /*10e50*/  @P0 IMAD.WIDE.U32 R4, R202, c[0x0][0x1e0], RZ ;  /* 0x00007800ca040a25 */ /* 0x000fe400078e00ff */
[----:B------:R2:W-:Y:S02]  /*10e60*/  MUFU.EX2 R226, R3 ;  /* 0x0000000300e27308 */ /* 0x0005e40000000800 */
[----:B------:R-:W-:-:S06]  /*10e70*/  FFMA.FTZ R7, R7, c[0x0][0x2d0], -R2 ;  /* 0x0000b40007077a23 */ /* 0x000fcc0000010802 */
[----:B------:R3:W-:Y:S01]  /*10e80*/  MUFU.EX2 R225, R7 ;  /* 0x0000000700e17308 */ /* 0x0007e20000000800 */
[----:B-1----:R-:W-:Y:S01]  /*10e90*/  FMNMX.FTZ R140, R0, R8, !PT ;  /* 0x00000008008c7209 */ /* 0x002fe20007810000 */
[----:B------:R-:W-:Y:S02]  /*10ea0*/  FFMA.FTZ R0, R15, c[0x0][0x2d0], -R2 ;  /* 0x0000b4000f007a23 */ /* 0x000fe40000010802 */
[----:B--2---:R-:W-:-:S04]  /*10eb0*/  @P0 IMAD R3, R6, c[0x0][0x1e0], RZ ;  /* 0x0000780006030a24 */ /* 0x004fc800078e02ff */
[----:B------:R1:W-:Y:S01]  /*10ec0*/  MUFU.EX2 R210, R0 ;  /* 0x0000000000d27308 */ /* 0x0003e20000000800 */
[----:B------:R-:W-:Y:S01]  /*10ed0*/  @P0 IMAD R6, R202, c[0x0][0x1e4], R3 ;  /* 0x00007900ca060a24 */ /* 0x000fe200078e0203 */
[----:B------:R-:W-:Y:S01]  /*10ee0*/  @P0 LEA R3, P1, R4, R218, 0x5 ;  /* 0x000000da04030211 */ /* 0x000fe200078228ff */
[----:B---3--:R-:W-:Y:S02]  /*10ef0*/  FFMA.FTZ R7, R12, c[0x0][0x2d0], -R2 ;  /* 0x0000b4000c077a23 */ /* 0x008fe40000010802 */
[----:B------:R-:W-:-:S03]  /*10f00*/  @P0 IMAD.IADD R6, R5, 0x1, R6 ;  /* 0x0000000105060824 */ /* 0x000fc600078e0206 */
[----:B------:R-:W2:Y:S02]  /*10f10*/  MUFU.EX2 R224, R7 ;  /* 0x0000000700e07308 */ /* 0x000ea40000000800 */
[----:B------:R-:W-:Y:S02]  /*10f20*/  @P0 LEA.HI.X R6, R4, R222, R6, 0x5, P1 ;  /* 0x000000de04060211 */ /* 0x000fe400008f2c06 */
[----:B------:R-:W-:Y:S01]  /*10f30*/  @P0 LEA R4, P1, R3, c[0x0][0x1c8], 0x1 ;  /* 0x0000720003040a11 */ /* 0x000fe200078208ff */
[----:B-1----:R-:W-:-:S03]  /*10f40*/  FMUL.FTZ R0, R140, c[0x0][0x2d0] ;  /* 0x0000b4008c007a20 */ /* 0x002fc60000410000 */
[----:B------:R-:W-:Y:S01]  /*10f50*/  @P0 LEA.HI.X R5, R3, c[0x0][0x1cc], R6, 0x1, P1 ;  /* 0x0000730003050a11 */ /* 0x000fe200008f0c06 */
[----:B------:R-:W-:Y:S01]  /*10f60*/  FFMA.FTZ R3, R16, c[0x0][0x2d0], -R2 ;  /* 0x0000b40010037a23 */ /* 0x000fe20000010802 */
[----:B------:R-:W-:-:S03]  /*10f70*/  FSETP.NEU.FTZ.AND P1, PT, R140, -INF , PT ;  /* 0xff8000008c00780b */ /* 0x000fc60003f3d000 */
[----:B------:R1:W-:Y:S01]  /*10f80*/  MUFU.EX2 R209, R3 ;  /* 0x0000000300d17308 */ /* 0x0003e20000000800 */
[----:B------:R-:W-:Y:S01]  /*10f90*/  FSEL R0, R0, RZ, P1 ;  /* 0x000000ff00007208 */ /* 0x000fe20000800000 */
[----:B------:R3:W-:Y:S01]  /*10fa0*/  @P0 LDGSTS.E.BYPASS.LTC128B.128 [R201+0xc080], [R4.64], !P2 ;  /* 0x0c08000004c90fae */ /* 0x0007e2000d101d46 */
[----:B--2---:R-:W-:-:S03]  /*10fb0*/  F2FP.PACK_AB R6, R210, R224 ;  /* 0x000000e0d206723e */ /* 0x004fc600000000ff */
[----:B------:R3:W-:Y:S04]  /*10fc0*/  @P0 LDGSTS.E.BYPASS.LTC128B.128 [R201+0xd080], [R4.64+0x80], !P6 ;  /* 0x0d08008004c90fae */ /* 0x0007e8000f101d46 */
[----:B------:R3:W-:Y:S04]  /*10fd0*/  @P0 LDGSTS.E.BYPASS.LTC128B.128 [R201+0xe080], [R4.64+0x100], !P5 ;  /* 0x0e08010004c90fae */ /* 0x0007e8000e901d46 */
[----:B------:R3:W-:Y:S01]  /*10fe0*/  @P0 LDGSTS.E.BYPASS.LTC128B.128 [R201+0xf080], [R4.64+0x180], !P4 ;  /* 0x0f08018004c90fae */ /* 0x0007e2000e101d46 */
[----:B-1----:R-:W-:-:S03]  /*10ff0*/  FFMA.FTZ R3, R9, c[0x0][0x2d0], -R0 ;  /* 0x0000b40009037a23 */ /* 0x002fc60000010800 */
[----:B------:R-:W1:Y:S01]  /*11000*/  LDSM.16.MT88.4 R16, [R186] ;  /* 0x00000000ba10783b */ /* 0x000e620000004200 */
[----:B------:R2:W-:Y:S03]  /*11010*/  MUFU.EX2 R198, R3 ;  /* 0x0000000300c67308 */ /* 0x0005e60000000800 */
[----:B------:R-:W-:Y:S04]  /*11020*/  LDSM.16.MT88.4 R136, [R186+0x800] ;  /* 0x00080000ba88783b */ /* 0x000fe80000004200 */
[----:B------:R-:W-:Y:S04]  /*11030*/  LDSM.16.MT88.4 R28, [R188+0x800] ;  /* 0x00080000bc1c783b */ /* 0x000fe80000004200 */
[----:B------:R-:W-:Y:S04]  /*11040*/  LDSM.16.MT88.4 R32, [R187] ;  /* 0x00000000bb20783b */ /* 0x000fe80000004200 */
[----:B------:R-:W4:Y:S01]  /*11050*/  LDSM.16.MT88.4 R76, [R187+0x1000] ;  /* 0x00100000bb4c783b */ /* 0x000f220000004200 */
[----:B--2---:R-:W-:-:S03]  /*11060*/  FFMA.FTZ R3, R13, c[0x0][0x2d0], -R0 ;  /* 0x0000b4000d037a23 */ /* 0x004fc60000010800 */
[----:B------:R-:W2:Y:S01]  /*11070*/  LDSM.16.MT88.4 R92, [R186+0x2000] ;  /* 0x00200000ba5c783b */ /* 0x000ea20000004200 */
[----:B------:R1:W1:Y:S01]  /*11080*/  MUFU.EX2 R196, R3 ;  /* 0x0000000300c47308 */ /* 0x0002620000000800 */
[----:B---3--:R-:W-:Y:S02]  /*11090*/  F2FP.PACK_AB R4, R225, R226 ;  /* 0x000000e2e104723e */ /* 0x008fe400000000ff */
[----:B------:R-:W3:Y:S04]  /*110a0*/  LDSM.16.MT88.4 R60, [R186+0x3000] ;  /* 0x00300000ba3c783b */ /* 0x000ee80000004200 */
[----:B------:R-:W-:Y:S04]  /*110b0*/  LDSM.16.MT88.4 R40, [R187+0x800] ;  /* 0x00080000bb28783b */ /* 0x000fe80000004200 */
[----:B------:R-:W-:Y:S04]  /*110c0*/  LDSM.16.MT88.4 R108, [R187+0x1800] ;  /* 0x00180000bb6c783b */ /* 0x000fe80000004200 */
[----:B------:R-:W2:Y:S01]  /*110d0*/  LDSM.16.MT88.4 R44, [R185+0x1000] ;  /* 0x00100000b92c783b */ /* 0x000ea20000004200 */
[----:B-1----:R-:W-:Y:S01]  /*110e0*/  FFMA.FTZ R3, R14, c[0x0][0x2d0], -R0 ;  /* 0x0000b4000e037a23 */ /* 0x002fe20000010800 */
[----:B------:R-:W-:-:S02]  /*110f0*/  F2FP.PACK_AB R5, R196, R198 ;  /* 0x000000c6c405723e */ /* 0x000fc400000000ff */
[----:B------:R-:W-:Y:S01]  /*11100*/  LDSM.16.MT88.4 R12, [R188] ;  /* 0x00000000bc0c783b */ /* 0x000fe20000004200 */
[----:B------:R1:W-:Y:S03]  /*11110*/  MUFU.EX2 R197, R3 ;  /* 0x0000000300c57308 */ /* 0x0003e60000000800 */
[----:B------:R-:W2:Y:S04]  /*11120*/  LDSM.16.MT88.4 R8, [R185] ;  /* 0x00000000b908783b */ /* 0x000ea80000004200 */
[----:B------:R-:W-:Y:S04]  /*11130*/  LDSM.16.MT88.4 R48, [R186+0x1000] ;  /* 0x00100000ba30783b */ /* 0x000fe80000004200 */
[----:B------:R-:W2:Y:S04]  /*11140*/  LDSM.16.MT88.4 R56, [R188+0x1000] ;  /* 0x00100000bc38783b */ /* 0x000ea80000004200 */
[----:B------:R-:W2:Y:S01]  /*11150*/  LDSM.16.MT88.4 R84, [R185+0x2000] ;  /* 0x00200000b954783b */ /* 0x000ea20000004200 */
[----:B-1----:R-:W-:-:S03]  /*11160*/  FFMA.FTZ R3, R20, c[0x0][0x2d0], -R0 ;  /* 0x0000b40014037a23 */ /* 0x002fc60000010800 */
[----:B------:R-:W1:Y:S01]  /*11170*/  LDSM.16.MT88.4 R100, [R188+0x2000] ;  /* 0x00200000bc64783b */ /* 0x000e620000004200 */
[----:B------:R3:W3:Y:S03]  /*11180*/  MUFU.EX2 R199, R3 ;  /* 0x0000000300c77308 */ /* 0x0006e60000000800 */
[----:B------:R-:W-:Y:S04]  /*11190*/  LDSM.16.MT88.4 R116, [R186+0x2800] ;  /* 0x00280000ba74783b */ /* 0x000fe80000004200 */
[----:B------:R-:W-:Y:S04]  /*111a0*/  LDSM.16.MT88.4 R96, [R187+0x2000] ;  /* 0x00200000bb60783b */ /* 0x000fe80000004200 */
[----:B------:R-:W-:Y:S04]  /*111b0*/  LDSM.16.MT88.4 R72, [R185+0x3000] ;  /* 0x00300000b948783b */ /* 0x000fe80000004200 */
[----:B------:R-:W-:Y:S01]  /*111c0*/  LDSM.16.MT88.4 R68, [R186+0x1800] ;  /* 0x00180000ba44783b */ /* 0x000fe20000004200 */
[----:B---3--:R-:W-:Y:S01]  /*111d0*/  FFMA.FTZ R3, R25, c[0x0][0x2d0], -R2 ;  /* 0x0000b40019037a23 */ /* 0x008fe20000010802 */
[----:B------:R-:W-:-:S02]  /*111e0*/  F2FP.PACK_AB R7, R199, R197 ;  /* 0x000000c5c707723e */ /* 0x000fc400000000ff */
[----:B------:R-:W-:Y:S01]  /*111f0*/  LDSM.16.MT88.4 R156, [R185+0x800] ;  /* 0x00080000b99c783b */ /* 0x000fe20000004200 */
[----:B------:R3:W2:Y:S03]  /*11200*/  MUFU.EX2 R203, R3 ;  /* 0x0000000300cb7308 */ /* 0x0006a60000000800 */
[----:B------:R-:W-:Y:S01]  /*11210*/  LDSM.16.MT88.4 R104, [R188+0x1800] ;  /* 0x00180000bc68783b */ /* 0x000fe20000004200 */
[C---:B------:R-:W-:Y:S03]  /*11220*/  HMMA.16816.F32 R132, R4.reuse, R16, RZ ;  /* 0x000000100484723c */ /* 0x040fe600000018ff */
[----:B-----5:R-:W-:Y:S04]  /*11230*/  LDSM.16.MT88.4 R112, [R185+0x2800] ;  /* 0x00280000b970783b */ /* 0x020fe80000004200 */
[----:B------:R-:W-:Y:S01]  /*11240*/  LDSM.16.MT88.4 R120, [R188+0x3800] ;  /* 0x00380000bc78783b */ /* 0x000fe20000004200 */
[----:B------:R-:W-:Y:S03]  /*11250*/  HMMA.16816.F32 R16, R4, R18, RZ ;  /* 0x000000120410723c */ /* 0x000fe600000018ff */
[----:B------:R-:W0:Y:S01]  /*11260*/  LDGDEPBAR ;  /* 0x00000000000079af */ /* 0x000e220000000000 */
[--C-:B---3--:R-:W-:Y:S01]  /*11270*/  FFMA.FTZ R3, R24, c[0x0][0x2d0], -R2.reuse ;  /* 0x0000b40018037a23 */ /* 0x108fe20000010802 */
[----:B--2---:R-:W-:Y:S01]  /*11280*/  F2FP.PACK_AB R128, R203, R209 ;  /* 0x000000d1cb80723e */ /* 0x004fe200000000ff */
[----:B------:R-:W-:-:S02]  /*11290*/  FFMA.FTZ R2, R26, c[0x0][0x2d0], -R2 ;  /* 0x0000b4001a027a23 */ /* 0x000fc40000010802 */
[----:B------:R2:W-:Y:S01]  /*112a0*/  MUFU.EX2 R208, R3 ;  /* 0x0000000300d07308 */ /* 0x0005e20000000800 */
[C---:B----4-:R-:W-:Y:S07]  /*112b0*/  HMMA.16816.F32 R64, R4.reuse, R76, RZ ;  /* 0x0000004c0440723c */ /* 0x050fee00000018ff */
[----:B------:R3:W4:Y:S01]  /*112c0*/  MUFU.EX2 R200, R2 ;  /* 0x0000000200c87308 */ /* 0x0007220000000800 */
[----:B------:R-:W-:Y:S01]  /*112d0*/  HMMA.16816.F32 R76, R4, R78, RZ ;  /* 0x0000004e044c723c */ /* 0x000fe200000018ff */
[----:B--2---:R-:W-:-:S07]  /*112e0*/  FADD.FTZ R3, R226, R225 ;  /* 0x000000e1e2037221 */ /* 0x004fce0000010000 */
[----:B------:R-:W-:Y:S01]  /*112f0*/  HMMA.16816.F32 R88, R4, R92, RZ ;  /* 0x0000005c0458723c */ /* 0x000fe200000018ff */
[----:B------:R-:W-:Y:S02]  /*11300*/  FADD.FTZ R3, R224, R3 ;  /* 0x00000003e0037221 */ /* 0x000fe40000010000 */
[----:B---3--:R-:W-:Y:S01]  /*11310*/  FFMA.FTZ R2, R21, c[0x0][0x2d0], -R0 ;  /* 0x0000b40015027a23 */ /* 0x008fe20000010800 */
[----:B----4-:R-:W-:-:S04]  /*11320*/  F2FP.PACK_AB R130, R200, R208 ;  /* 0x000000d0c882723e */ /* 0x010fc800000000ff */
[----:B------:R-:W-:Y:S01]  /*11330*/  HMMA.16816.F32 R176, R4, R60, RZ ;  /* 0x0000003c04b0723c */ /* 0x000fe200000018ff */
[----:B------:R-:W-:Y:S01]  /*11340*/  FADD.FTZ R3, R210, R3 ;  /* 0x00000003d2037221 */ /* 0x000fe20000010000 */
[----:B------:R2:W-:Y:S03]  /*11350*/  MUFU.EX2 R143, R2 ;  /* 0x00000002008f7308 */ /* 0x0005e60000000800 */
[----:B------:R-:W-:-:S03]  /*11360*/  FADD.FTZ R3, R209, R3 ;  /* 0x00000003d1037221 */ /* 0x000fc60000010000 */
[C---:B------:R-:W-:Y:S08]  /*11370*/  HMMA.16816.F32 R180, R4.reuse, R62, RZ ;  /* 0x0000003e04b4723c */ /* 0x040ff000000018ff */
[----:B------:R-:W-:Y:S01]  /*11380*/  HMMA.16816.F32 R36, R4, R44, RZ ;  /* 0x0000002c0424723c */ /* 0x000fe200000018ff */
[----:B--2---:R-:W-:-:S04]  /*11390*/  FFMA.FTZ R2, R22, c[0x0][0x2d0], -R0 ;  /* 0x0000b40016027a23 */ /* 0x004fc80000010800 */
[----:B------:R2:W3:Y:S03]  /*113a0*/  MUFU.EX2 R195, R2 ;  /* 0x0000000200c37308 */ /* 0x0004e60000000800 */
[C---:B------:R-:W-:Y:S08]  /*113b0*/  HMMA.16816.F32 R152, R4.reuse, R8, RZ ;  /* 0x000000080498723c */ /* 0x040ff000000018ff */
[----:B------:R-:W-:Y:S01]  /*113c0*/  HMMA.16816.F32 R52, R4, R56, RZ ;  /* 0x000000380434723c */ /* 0x000fe200000018ff */
[--C-:B--2---:R-:W-:Y:S01]  /*113d0*/  FFMA.FTZ R2, R23, c[0x0][0x2d0], -R0.reuse ;  /* 0x0000b40017027a23 */ /* 0x104fe20000010800 */
[----:B---3--:R-:W-:Y:S01]  /*113e0*/  F2FP.PACK_AB R129, R195, R143 ;  /* 0x0000008fc381723e */ /* 0x008fe200000000ff */
[----:B------:R-:W-:-:S05]  /*113f0*/  FFMA.FTZ R0, R27, c[0x0][0x2d0], -R0 ;  /* 0x0000b4001b007a23 */ /* 0x000fca0000010800 */
[C---:B------:R-:W-:Y:S01]  /*11400*/  HMMA.16816.F32 R20, R4.reuse, R12, RZ ;  /* 0x0000000c0414723c */ /* 0x040fe200000018ff */
[----:B------:R2:W-:Y:S07]  /*11410*/  MUFU.EX2 R194, R2 ;  /* 0x0000000200c27308 */ /* 0x0005ee0000000800 */
[C---:B------:R-:W-:Y:S01]  /*11420*/  HMMA.16816.F32 R12, R4.reuse, R14, RZ ;  /* 0x0000000e040c723c */ /* 0x040fe200000018ff */
[----:B------:R-:W3:Y:S07]  /*11430*/  MUFU.EX2 R142, R0 ;  /* 0x00000000008e7308 */ /* 0x000eee0000000800 */
[----:B------:R-:W-:Y:S01]  /*11440*/  HMMA.16816.F32 R80, R4, R84, RZ ;  /* 0x000000540450723c */ /* 0x000fe200000018ff */
[----:B--2---:R-:W-:-:S07]  /*11450*/  @P3 IMAD.HI.U32 R2, R233, c[0x0][0x2c8], RZ ;  /* 0x0000b200e9023a27 */ /* 0x004fce00078e00ff */
[----:B-1----:R-:W-:Y:S01]  /*11460*/  HMMA.16816.F32 R124, R4, R100, RZ ;  /* 0x00000064047c723c */ /* 0x002fe200000018ff */
[----:B---3--:R-:W-:Y:S01]  /*11470*/  F2FP.PACK_AB R131, R142, R194 ;  /* 0x000000c28e83723e */ /* 0x008fe200000000ff */
[----:B------:R-:W-:Y:S01]  /*11480*/  IMAD.MOV.U32 R0, RZ, RZ, R233 ;  /* 0x000000ffff007224 */ /* 0x000fe200078e00e9 */
[----:B------:R-:W-:Y:S01]  /*11490*/  @P3 SHF.R.U32.HI R0, RZ, c[0x0][0x2cc], R2 ;  /* 0x0000b300ff003a19 */ /* 0x000fe20000011602 */
[----:B------:R-:W-:Y:S01]  /*114a0*/  FADD.FTZ R2, R198, R196 ;  /* 0x000000c4c6027221 */ /* 0x000fe20000010000 */
[----:B------:R-:W-:Y:S02]  /*114b0*/  IADD3 R198, R193, 0x2000, RZ ;  /* 0x00002000c1c67810 */ /* 0x000fe40007ffe0ff */
[----:B------:R-:W-:Y:S01]  /*114c0*/  IADD3 R0, R0, R236, -R237 ;  /* 0x000000ec00007210 */ /* 0x000fe20007ffe8ed */
[----:B------:R-:W-:Y:S01]  /*114d0*/  HMMA.16816.F32 R132, R128, R136, R132 ;  /* 0x000000888084723c */ /* 0x000fe20000001884 */
[----:B------:R-:W-:Y:S01]  /*114e0*/  FADD.FTZ R2, R197, R2 ;  /* 0x00000002c5027221 */ /* 0x000fe20000010000 */
[----:B------:R-:W-:-:S02]  /*114f0*/  IADD3 R197, R193, 0x2800, RZ ;  /* 0x00002800c1c57810 */ /* 0x000fc40007ffe0ff */
[----:B------:R-:W-:Y:S01]  /*11500*/  IADD3 R196, R193, 0x1000, RZ ;  /* 0x00001000c1c47810 */ /* 0x000fe20007ffe0ff */
[----:B------:R-:W-:Y:S01]  /*11510*/  FADD.FTZ R2, R199, R2 ;  /* 0x00000002c7027221 */ /* 0x000fe20000010000 */
[----:B------:R-:W-:Y:S02]  /*11520*/  IADD3 R199, R193, 0x3800, RZ ;  /* 0x00003800c1c77810 */ /* 0x000fe40007ffe0ff */
[C---:B------:R-:W-:Y:S01]  /*11530*/  HMMA.16816.F32 R136, R128.reuse, R138, R16 ;  /* 0x0000008a8088723c */ /* 0x040fe20000001810 */
[----:B------:R-:W1:Y:S07]  /*11540*/  LDSM.16.MT88.4 R16, [R188+0x3000] ;  /* 0x00300000bc10783b */ /* 0x000e6e0000004200 */
[C---:B------:R-:W-:Y:S01]  /*11550*/  HMMA.16816.F32 R24, R128.reuse, R30, R12 ;  /* 0x0000001e8018723c */ /* 0x040fe2000000180c */
[----:B------:R-:W2:Y:S07]  /*11560*/  LDSM.16.MT88.4 R12, [R187+0x3000] ;  /* 0x00300000bb0c783b */ /* 0x000eae0000004200 */
[----:B------:R-:W-:Y:S08]  /*11570*/  HMMA.16816.F32 R20, R128, R28, R20 ;  /* 0x0000001c8014723c */ /* 0x000ff00000001814 */
[C---:B------:R-:W-:Y:S08]  /*11580*/  HMMA.16816.F32 R28, R4.reuse, R32, RZ ;  /* 0x00000020041c723c */ /* 0x040ff000000018ff */
[----:B------:R-:W-:Y:S08]  /*11590*/  HMMA.16816.F32 R32, R4, R34, RZ ;  /* 0x000000220420723c */ /* 0x000ff000000018ff */
[C---:B------:R-:W-:Y:S08]  /*115a0*/  HMMA.16816.F32 R60, R128.reuse, R108, R64 ;  /* 0x0000006c803c723c */ /* 0x040ff00000001840 */
[C---:B------:R-:W-:Y:S08]  /*115b0*/  HMMA.16816.F32 R28, R128.reuse, R40, R28 ;  /* 0x00000028801c723c */ /* 0x040ff0000000181c */
[----:B------:R-:W-:Y:S08]  /*115c0*/  HMMA.16816.F32 R32, R128, R42, R32 ;  /* 0x0000002a8020723c */ /* 0x000ff00000001820 */
[----:B------:R-:W-:Y:S08]  /*115d0*/  HMMA.16816.F32 R40, R4, R46, RZ ;  /* 0x0000002e0428723c */ /* 0x000ff000000018ff */
[----:B------:R-:W-:Y:S08]  /*115e0*/  HMMA.16816.F32 R64, R128, R110, R76 ;  /* 0x0000006e8040723c */ /* 0x000ff0000000184c */
[C---:B------:R-:W-:Y:S08]  /*115f0*/  HMMA.16816.F32 R44, R4.reuse, R48, RZ ;  /* 0x00000030042c723c */ /* 0x040ff000000018ff */
[C---:B-1----:R-:W-:Y:S08]  /*11600*/  HMMA.16816.F32 R204, R4.reuse, R16, RZ ;  /* 0x0000001004cc723c */ /* 0x042ff000000018ff */
[----:B--2---:R-:W-:Y:S08]  /*11610*/  HMMA.16816.F32 R228, R4, R12, RZ ;  /* 0x0000000c04e4723c */ /* 0x004ff000000018ff */
[----:B------:R-:W-:Y:S01]  /*11620*/  HMMA.16816.F32 R76, R128, R116, R88 ;  /* 0x00000074804c723c */ /* 0x000fe20000001858 */
[----:B------:R-:W1:Y:S07]  /*11630*/  LDSM.16.MT88.4 R88, [R188+0x2800] ;  /* 0x00280000bc58783b */ /* 0x000e6e0000004200 */
[C---:B------:R-:W-:Y:S08]  /*11640*/  HMMA.16816.F32 R8, R4.reuse, R10, RZ ;  /* 0x0000000a0408723c */ /* 0x040ff000000018ff */
[C---:B------:R-:W-:Y:S08]  /*11650*/  HMMA.16816.F32 R48, R4.reuse, R50, RZ ;  /* 0x000000320430723c */ /* 0x040ff000000018ff */
        /* <DEDUP_REMOVED lines=13> */
[C---:B------:R-:W-:Y:S08]  /*11730*/  HMMA.16816.F32 R48, R128.reuse, R70, R48 ;  /* 0x000000468030723c */ /* 0x040ff00000001830 */
[C---:B------:R-:W-:Y:S08]  /*11740*/  HMMA.16816.F32 R152, R128.reuse, R156, R152 ;  /* 0x0000009c8098723c */ /* 0x040ff00000001898 */
[C---:B------:R-:W-:Y:S08]  /*11750*/  HMMA.16816.F32 R52, R128.reuse, R104, R52 ;  /* 0x000000688034723c */ /* 0x040ff00000001834 */
[C---:B------:R-:W-:Y:S01]  /*11760*/  HMMA.16816.F32 R56, R128.reuse, R106, R56 ;  /* 0x0000006a8038723c */ /* 0x040fe20000001838 */
[----:B------:R-:W3:Y:S07]  /*11770*/  LDSM.16.MT88.4 R104, [R185+0x3800] ;  /* 0x00380000b968783b */ /* 0x000eee0000004200 */
[C---:B------:R-:W-:Y:S08]  /*11780*/  HMMA.16816.F32 R68, R128.reuse, R112, R80 ;  /* 0x000000708044723c */ /* 0x040ff00000001850 */
[C---:B------:R-:W-:Y:S01]  /*11790*/  HMMA.16816.F32 R72, R128.reuse, R114, R84 ;  /* 0x000000728048723c */ /* 0x040fe20000001854 */
[----:B------:R-:W4:Y:S07]  /*117a0*/  LDSM.16.MT88.4 R112, [R186+0x3800] ;  /* 0x00380000ba70783b */ /* 0x000f2e0000004200 */
[C---:B------:R-:W-:Y:S01]  /*117b0*/  HMMA.16816.F32 R156, R128.reuse, R158, R8 ;  /* 0x0000009e809c723c */ /* 0x040fe20000001808 */
[----:B------:R-:W3:Y:S07]  /*117c0*/  LDSM.16.MT88.4 R8, [R185+0x1800] ;  /* 0x00180000b908783b */ /* 0x000eee0000004200 */
[C---:B-1----:R-:W-:Y:S08]  /*117d0*/  HMMA.16816.F32 R84, R128.reuse, R88, R124 ;  /* 0x000000588054723c */ /* 0x042ff0000000187c */
[C---:B--2---:R-:W-:Y:S07]  /*117e0*/  HMMA.16816.F32 R124, R128.reuse, R4, R228 ;  /* 0x00000004807c723c */ /* 0x044fee00000018e4 */
[----:B------:R-:W-:Y:S01]  /*117f0*/  SHF.R.S32.HI R4, RZ, 0x1f, R0 ;  /* 0x0000001fff047819 */ /* 0x000fe20000011400 */
[----:B------:R-:W-:Y:S03]  /*11800*/  HMMA.16816.F32 R80, R128, R118, R92 ;  /* 0x000000768050723c */ /* 0x000fe6000000185c */
[----:B------:R-:W-:Y:S01]  /*11810*/  LEA.HI R4, R4, R0, RZ, 0x5 ;  /* 0x0000000004047211 */ /* 0x000fe200078f28ff */
[----:B------:R-:W-:-:S02]  /*11820*/  FADD.FTZ R0, R143, R2 ;  /* 0x000000028f007221 */ /* 0x000fc40000010000 */
[----:B------:R-:W-:Y:S01]  /*11830*/  FADD.FTZ R2, R203, R3 ;  /* 0x00000003cb027221 */ /* 0x000fe20000010000 */
[----:B------:R-:W-:Y:S01]  /*11840*/  SHF.R.S32.HI R3, RZ, 0x5, R4 ;  /* 0x00000005ff037819 */ /* 0x000fe20000011404 */
[----:B------:R-:W-:Y:S01]  /*11850*/  FADD.FTZ R0, R195, R0 ;  /* 0x00000000c3007221 */ /* 0x000fe20000010000 */
[C---:B------:R-:W-:Y:S01]  /*11860*/  HMMA.16816.F32 R88, R128.reuse, R90, R100 ;  /* 0x0000005a8058723c */ /* 0x040fe20000001864 */
[----:B------:R-:W-:Y:S01]  /*11870*/  FADD.FTZ R2, R208, R2 ;  /* 0x00000002d0027221 */ /* 0x000fe20000010000 */
[----:B------:R-:W-:Y:S01]  /*11880*/  IMNMX R210, R212, R3, !PT ;  /* 0x00000003d4d27217 */ /* 0x000fe20007800200 */
[----:B------:R-:W-:Y:S01]  /*11890*/  FADD.FTZ R0, R194, R0 ;  /* 0x00000000c2007221 */ /* 0x000fe20000010000 */
[C---:B------:R-:W-:Y:S01]  /*118a0*/  IADD3 R195, R193.reuse, 0x1800, RZ ;  /* 0x00001800c1c37810 */ /* 0x040fe20007ffe0ff */
[----:B------:R-:W-:Y:S01]  /*118b0*/  FADD.FTZ R209, R200, R2 ;  /* 0x00000002c8d17221 */ /* 0x000fe20000010000 */
[----:B------:R-:W-:Y:S01]  /*118c0*/  ISETP.GE.AND P0, PT, R202, R210, PT ;  /* 0x000000d2ca00720c */ /* 0x000fe20003f06270 */
[----:B------:R-:W-:Y:S01]  /*118d0*/  FADD.FTZ R208, R142, R0 ;  /* 0x000000008ed07221 */ /* 0x000fe20000010000 */
[----:B------:R-:W-:Y:S01]  /*118e0*/  HMMA.16816.F32 R92, R128, R96, R160 ;  /* 0x00000060805c723c */ /* 0x000fe200000018a0 */
[----:B------:R-:W-:-:S02]  /*118f0*/  IADD3 R200, R193, 0x3000, RZ ;  /* 0x00003000c1c87810 */ /* 0x000fc40007ffe0ff */
[----:B------:R-:W-:-:S05]  /*11900*/  IADD3 R194, R193, 0x800, RZ ;  /* 0x00000800c1c27810 */ /* 0x000fca0007ffe0ff */
[C---:B---3--:R-:W-:Y:S08]  /*11910*/  HMMA.16816.F32 R100, R128.reuse, R104, R168 ;  /* 0x000000688064723c */ /* 0x048ff000000018a8 */
[C---:B----4-:R-:W-:Y:S08]  /*11920*/  HMMA.16816.F32 R108, R128.reuse, R112, R176 ;  /* 0x00000070806c723c */ /* 0x050ff000000018b0 */
[C---:B------:R-:W-:Y:S08]  /*11930*/  HMMA.16816.F32 R116, R128.reuse, R120, R204 ;  /* 0x000000788074723c */ /* 0x040ff000000018cc */
[C---:B------:R-:W-:Y:S08]  /*11940*/  HMMA.16816.F32 R36, R128.reuse, R8, R36 ;  /* 0x000000088024723c */ /* 0x040ff00000001824 */
        /* <DEDUP_REMOVED lines=8> */
[----:B------:R-:W-:Y:S02]  /*119d0*/  MOV R142, R140 ;  /* 0x0000008c008e7202 */ /* 0x000fe40000000f00 */
[----:B------:R-:W-:-:S02]  /*119e0*/  MOV R3, R141 ;  /* 0x0000008d00037202 */ /* 0x000fc40000000f00 */
[----:B------:R-:W-:-:S07]  /*119f0*/  MOV R180, R202 ;  /* 0x000000ca00b47202 */ /* 0x000fce0000000f00 */
.L_x_1104:
[----:B------:R-:W-:Y:S04]  /*11a00*/  DEPBAR.LE SB0, 0x0 ;  /* 0x000080000000791a */ /* 0x000fe80000000000 */
[----:B------:R-:W-:Y:S01]  /*11a10*/  WARPSYNC 0xffffffff ;  /* 0xffffffff00007948 */ /* 0x000fe20003800000 */
[----:B------:R-:W-:Y:S01]  /*11a20*/  BAR.SYNC.DEFER_BLOCKING 0x0 ;  /* 0x0000000000007b1d */ /* 0x000fe20000010000 */
[----:B------:R-:W-:Y:S02]  /*11a30*/  ISETP.GT.AND P0, PT, R212, R180, PT ;  /* 0x000000b4d400720c */ /* 0x000fe40003f04270 */
[----:B------:R-:W-:Y:S02]  /*11a40*/  LOP3.LUT P3, RZ, R216, 0x1, RZ, 0xc0, !PT ;  /* 0x00000001d8ff7812 */ /* 0x000fe4000786c0ff */
[C---:B------:R-:W-:Y:S02]  /*11a50*/  IADD3 R202, R180.reuse, -0x1, RZ ;  /* 0xffffffffb4ca7810 */ /* 0x040fe40007ffe0ff */
[----:B------:R-:W-:Y:S04]  /*11a60*/  MOV R143, c[0x0][0x2c4] ;  /* 0x0000b100008f7a02 */ /* 0x000fe80000000f00 */
[----:B------:R-:W-:Y:S03]  /*11a70*/  ISETP.NE.AND P2, PT, R143, 0x1, PT ;  /* 0x000000018f00780c */ /* 0x000fe60003f45270 */
[----:B------:R-:W-:Y:S01]  /*11a80*/  @!P0 SHF.R.S32.HI R0, RZ, 0x1f, R180 ;  /* 0x0000001fff008819 */ /* 0x000fe200000114b4 */
[----:B------:R-:W-:Y:S04]  /*11a90*/  @!P0 IMAD.WIDE.U32 R140, R180, c[0x0][0x208], RZ ;  /* 0x00008200b48c8a25 */ /* 0x000fe800078e00ff */
[----:B------:R-:W-:Y:S04]  /*11aa0*/  @!P0 IMAD R0, R0, c[0x0][0x208], RZ ;  /* 0x0000820000008a24 */ /* 0x000fe800078e02ff */
[----:B------:R-:W-:Y:S01]  /*11ab0*/  @!P0 IMAD R2, R180, c[0x0][0x20c], R0 ;  /* 0x00008300b4028a24 */ /* 0x000fe200078e0200 */
[----:B------:R-:W-:Y:S01]  /*11ac0*/  LDSM.16.M88.4 R16, [R189] ;  /* 0x00000000bd10783b */ /* 0x000fe20000000200 */
[C---:B------:R-:W-:Y:S03]  /*11ad0*/  @!P0 LEA R0, P1, R140.reuse, R220, 0x5 ;  /* 0x000000dc8c008211 */ /* 0x040fe600078228ff */
[----:B------:R-:W-:Y:S03]  /*11ae0*/  @!P0 IADD3 R2, R141, R2, RZ ;  /* 0x000000028d028210 */ /* 0x000fe60007ffe0ff */
[----:B------:R-:W1:Y:S01]  /*11af0*/  LDSM.16.M88.4 R8, [R184] ;  /* 0x00000000b808783b */ /* 0x000e620000000200 */
[----:B------:R-:W-:Y:S02]  /*11b00*/  @!P0 LEA.HI.X R2, R140, R223, R2, 0x5, P1 ;  /* 0x000000df8c028211 */ /* 0x000fe400008f2c02 */
[C---:B------:R-:W-:Y:S04]  /*11b10*/  @!P0 LEA R140, P1, R0.reuse, c[0x0][0x1f8], 0x1 ;  /* 0x00007e00008c8a11 */ /* 0x040fe800078208ff */
[----:B------:R-:W2:Y:S01]  /*11b20*/  LDSM.16.M88.4 R160, [R184+0x800] ;  /* 0x00080000b8a0783b */ /* 0x000ea20000000200 */
[----:B------:R-:W-:Y:S02]  /*11b30*/  @!P0 LEA.HI.X R141, R0, c[0x0][0x1fc], R2, 0x1, P1 ;  /* 0x00007f00008d8a11 */ /* 0x000fe400008f0c02 */
[----:B------:R-:W-:Y:S04]  /*11b40*/  IADD3 R0, R239, R233, RZ ;  /* 0x000000e9ef007210 */ /* 0x000fe80007ffe0ff */
[----:B------:R-:W-:Y:S01]  /*11b50*/  LDSM.16.M88.4 R164, [R190] ;  /* 0x00000000bea4783b */ /* 0x000fe20000000200 */
[----:B------:R-:W-:Y:S05]  /*11b60*/  @P2 IMAD.HI.U32 R2, R0, c[0x0][0x2c8], RZ ;  /* 0x0000b20000022a27 */ /* 0x000fea00078e00ff */
[----:B------:R-:W-:Y:S01]  /*11b70*/  @P2 SHF.R.U32.HI R0, RZ, c[0x0][0x2cc], R2 ;  /* 0x0000b300ff002a19 */ /* 0x000fe20000011602 */
[----:B------:R-:W3:Y:S01]  /*11b80*/  LDSM.16.M88.4 R168, [R193] ;  /* 0x00000000c1a8783b */ /* 0x000ee20000000200 */
[----:B------:R-:W-:Y:S05]  /*11b90*/  MOV R2, 0xffffffe0 ;  /* 0xffffffe000027802 */ /* 0x000fea0000000f00 */
[----:B------:R-:W-:Y:S01]  /*11ba0*/  IMAD R2, R180, R2, 0x1 ;  /* 0x00000001b4027424 */ /* 0x000fe200078e0202 */
[----:B------:R-:W4:Y:S04]  /*11bb0*/  LDSM.16.M88.4 R172, [R194] ;  /* 0x00000000c2ac783b */ /* 0x000f280000000200 */
[----:B------:R-:W-:Y:S03]  /*11bc0*/  IADD3 R2, R236, R2, -R217 ;  /* 0x00000002ec027210 */ /* 0x000fe60007ffe8d9 */
[----:B------:R-:W-:Y:S01]  /*11bd0*/  @!PT LDS RZ, [RZ] ;  /* 0x00000000fffff984 */ /* 0x000fe20000000800 */
[----:B------:R-:W-:Y:S01]  /*11be0*/  @!PT LDS RZ, [RZ] ;  /* 0x00000000fffff984 */ /* 0x000fe20000000800 */
[----:B------:R-:W-:Y:S01]  /*11bf0*/  @!PT LDS RZ, [RZ] ;  /* 0x00000000fffff984 */ /* 0x000fe20000000800 */
[----:B------:R5:W-:Y:S01]  /*11c00*/  @!P0 LDGSTS.E.BYPASS.LTC128B.128 [R201+0x8080], [R140.64], !P3 ;  /* 0x080800008cc98fae */ /* 0x000be2000d901d46 */
[C---:B-1----:R-:W-:Y:S06]  /*11c10*/  HMMA.16816.F32 R4, R16.reuse, R8, RZ ;  /* 0x000000081004723c */ /* 0x042fec00000018ff */
[----:B------:R5:W-:Y:S02]  /*11c20*/  @!P0 LDGSTS.E.BYPASS.LTC128B.128 [R201+0x9080], [R140.64+0x80], !P6 ;  /* 0x090800808cc98fae */ /* 0x000be4000f101d46 */
[C---:B------:R-:W-:Y:S05]  /*11c30*/  HMMA.16816.F32 R8, R16.reuse, R10, RZ ;  /* 0x0000000a1008723c */ /* 0x040fea00000018ff */
[----:B------:R5:W-:Y:S03]  /*11c40*/  @!P0 LDGSTS.E.BYPASS.LTC128B.128 [R201+0xa080], [R140.64+0x100], !P5 ;  /* 0x0a0801008cc98fae */ /* 0x000be6000e901d46 */
[C---:B--2---:R-:W-:Y:S04]  /*11c50*/  HMMA.16816.F32 R12, R16.reuse, R160, RZ ;  /* 0x000000a0100c723c */ /* 0x044fe800000018ff */
[----:B------:R5:W-:Y:S04]  /*11c60*/  @!P0 LDGSTS.E.BYPASS.LTC128B.128 [R201+0xb080], [R140.64+0x180], !P4 ;  /* 0x0b0801808cc98fae */ /* 0x000be8000e101d46 */
[----:B------:R-:W-:Y:S03]  /*11c70*/  HMMA.16816.F32 R16, R16, R162, RZ ;  /* 0x000000a21010723c */ /* 0x000fe600000018ff */
[----:B------:R-:W-:Y:S05]  /*11c80*/  LDSM.16.M88.4 R160, [R192] ;  /* 0x00000000c0a0783b */ /* 0x000fea0000000200 */
[C---:B---3--:R-:W-:Y:S02]  /*11c90*/  HMMA.16816.F32 R4, R164.reuse, R168, R4 ;  /* 0x000000a8a404723c */ /* 0x048fe40000001804 */
[----:B------:R-:W1:Y:S06]  /*11ca0*/  LDSM.16.M88.4 R176, [R151] ;  /* 0x0000000097b0783b */ /* 0x000e6c0000000200 */
[C---:B------:R-:W-:Y:S01]  /*11cb0*/  HMMA.16816.F32 R8, R164.reuse, R170, R8 ;  /* 0x000000aaa408723c */ /* 0x040fe20000001808 */
[----:B------:R-:W2:Y:S07]  /*11cc0*/  LDSM.16.M88.4 R168, [R151+0x800] ;  /* 0x0008000097a8783b */ /* 0x000eae0000000200 */
[C---:B----4-:R-:W-:Y:S01]  /*11cd0*/  HMMA.16816.F32 R12, R164.reuse, R172, R12 ;  /* 0x000000aca40c723c */ /* 0x050fe2000000180c */
[----:B------:R-:W0:Y:S07]  /*11ce0*/  LDGDEPBAR ;  /* 0x00000000000079af */ /* 0x000e2e0000000000 */
[----:B------:R-:W-:Y:S01]  /*11cf0*/  HMMA.16816.F32 R16, R164, R174, R16 ;  /* 0x000000aea410723c */ /* 0x000fe20000001810 */
[----:B------:R-:W-:Y:S07]  /*11d00*/  LDSM.16.M88.4 R164, [R191] ;  /* 0x00000000bfa4783b */ /* 0x000fee0000000200 */
[----:B------:R-:W3:Y:S07]  /*11d10*/  LDSM.16.M88.4 R172, [R150] ;  /* 0x0000000096ac783b */ /* 0x000eee0000000200 */
[----:B-----5:R-:W-:Y:S01]  /*11d20*/  SHFL.IDX PT, R141, R0, 0x1, 0x1c1f ;  /* 0x003c1f00008d7f89 */ /* 0x020fe200000e0000 */
[C---:B-1----:R-:W-:Y:S06]  /*11d30*/  HMMA.16816.F32 R4, R160.reuse, R176, R4 ;  /* 0x000000b0a004723c */ /* 0x042fec0000001804 */
[----:B------:R1:W4:Y:S02]  /*11d40*/  SHFL.IDX PT, R140, R0, RZ, 0x1c1f ;  /* 0x001c1fff008c7589 */ /* 0x00032400000e0000 */
[C---:B------:R-:W-:Y:S05]  /*11d50*/  HMMA.16816.F32 R8, R160.reuse, R178, R8 ;  /* 0x000000b2a008723c */ /* 0x040fea0000001808 */
[----:B------:R-:W5:Y:S03]  /*11d60*/  LDSM.16.M88.4 R176, [R150+0x800] ;  /* 0x0008000096b0783b */ /* 0x000f660000000200 */
[C---:B--2---:R-:W-:Y:S08]  /*11d70*/  HMMA.16816.F32 R12, R160.reuse, R168, R12 ;  /* 0x000000a8a00c723c */ /* 0x044ff0000000180c */
[----:B------:R-:W-:Y:S01]  /*11d80*/  HMMA.16816.F32 R16, R160, R170, R16 ;  /* 0x000000aaa010723c */ /* 0x000fe20000001810 */
[----:B------:R-:W-:Y:S03]  /*11d90*/  LDSM.16.M88.4 R160, [R189+0x4000] ;  /* 0x00400000bda0783b */ /* 0x000fe60000000200 */
[----:B-1----:R-:W-:Y:S04]  /*11da0*/  IADD3 R0, R2, -R237, RZ ;  /* 0x800000ed02007210 */ /* 0x002fe80007ffe0ff */
[C---:B---3--:R-:W-:Y:S01]  /*11db0*/  HMMA.16816.F32 R4, R164.reuse, R172, R4 ;  /* 0x000000aca404723c */ /* 0x048fe20000001804 */
[----:B------:R-:W1:Y:S04]  /*11dc0*/  LDSM.16.M88.4 R168, [R184+0x1000] ;  /* 0x00100000b8a8783b */ /* 0x000e680000000200 */
[C---:B----4-:R-:W-:Y:S02]  /*11dd0*/  IADD3 R2, R0.reuse, R140, RZ ;  /* 0x0000008c00027210 */ /* 0x050fe40007ffe0ff */
[----:B------:R-:W-:Y:S01]  /*11de0*/  IADD3 R0, R0, R141, RZ ;  /* 0x0000008d00007210 */ /* 0x000fe20007ffe0ff */
[C---:B------:R-:W-:Y:S01]  /*11df0*/  HMMA.16816.F32 R8, R164.reuse, R174, R8 ;  /* 0x000000aea408723c */ /* 0x040fe20000001808 */
[----:B------:R-:W2:Y:S02]  /*11e00*/  LDSM.16.M88.4 R172, [R184+0x1800] ;  /* 0x00180000b8ac783b */ /* 0x000ea40000000200 */
[C---:B------:R-:W-:Y:S02]  /*11e10*/  ISETP.GT.AND P0, PT, R2.reuse, RZ, PT ;  /* 0x000000ff0200720c */ /* 0x040fe40003f04270 */
[C---:B------:R-:W-:Y:S02]  /*11e20*/  ISETP.GT.AND P1, PT, R2.reuse, 0x1, PT ;  /* 0x000000010200780c */ /* 0x040fe40003f24270 */
[----:B------:R-:W-:Y:S01]  /*11e30*/  ISETP.GT.AND P2, PT, R2, 0x9, PT ;  /* 0x000000090200780c */ /* 0x000fe20003f44270 */
[C---:B-----5:R-:W-:Y:S08]  /*11e40*/  HMMA.16816.F32 R12, R164.reuse, R176, R12 ;  /* 0x000000b0a40c723c */ /* 0x060ff0000000180c */
[----:B------:R-:W-:Y:S01]  /*11e50*/  HMMA.16816.F32 R16, R164, R178, R16 ;  /* 0x000000b2a410723c */ /* 0x000fe20000001810 */
[----:B------:R-:W-:Y:S07]  /*11e60*/  LDSM.16.M88.4 R164, [R190+0x4000] ;  /* 0x00400000bea4783b */ /* 0x000fee0000000200 */
[----:B------:R-:W3:Y:S01]  /*11e70*/  LDSM.16.M88.4 R176, [R196] ;  /* 0x00000000c4b0783b */ /* 0x000ee20000000200 */
[C---:B-1----:R-:W-:Y:S08]  /*11e80*/  HMMA.16816.F32 R4, R160.reuse, R168, R4 ;  /* 0x000000a8a004723c */ /* 0x042ff00000001804 */
[C---:B------:R-:W-:Y:S01]  /*11e90*/  HMMA.16816.F32 R8, R160.reuse, R170, R8 ;  /* 0x000000aaa008723c */ /* 0x040fe20000001808 */
[----:B------:R-:W1:Y:S07]  /*11ea0*/  LDSM.16.M88.4 R168, [R195] ;  /* 0x00000000c3a8783b */ /* 0x000e6e0000000200 */
[C---:B--2---:R-:W-:Y:S08]  /*11eb0*/  HMMA.16816.F32 R12, R160.reuse, R172, R12 ;  /* 0x000000aca00c723c */ /* 0x044ff0000000180c */
[----:B------:R-:W-:Y:S01]  /*11ec0*/  HMMA.16816.F32 R16, R160, R174, R16 ;  /* 0x000000aea010723c */ /* 0x000fe20000001810 */
[----:B------:R-:W-:Y:S07]  /*11ed0*/  LDSM.16.M88.4 R160, [R192+0x4000] ;  /* 0x00400000c0a0783b */ /* 0x000fee0000000200 */
[----:B------:R-:W2:Y:S01]  /*11ee0*/  LDSM.16.M88.4 R172, [R151+0x1000] ;  /* 0x0010000097ac783b */ /* 0x000ea20000000200 */
[C---:B---3--:R-:W-:Y:S08]  /*11ef0*/  HMMA.16816.F32 R4, R164.reuse, R176, R4 ;  /* 0x000000b0a404723c */ /* 0x048ff00000001804 */
[C---:B------:R-:W-:Y:S01]  /*11f00*/  HMMA.16816.F32 R8, R164.reuse, R178, R8 ;  /* 0x000000b2a408723c */ /* 0x040fe20000001808 */
[----:B------:R-:W3:Y:S07]  /*11f10*/  LDSM.16.M88.4 R176, [R151+0x1800] ;  /* 0x0018000097b0783b */ /* 0x000eee0000000200 */
[C---:B-1----:R-:W-:Y:S08]  /*11f20*/  HMMA.16816.F32 R12, R164.reuse, R168, R12 ;  /* 0x000000a8a40c723c */ /* 0x042ff0000000180c */
[----:B------:R-:W-:Y:S01]  /*11f30*/  HMMA.16816.F32 R16, R164, R170, R16 ;  /* 0x000000aaa410723c */ /* 0x000fe20000001810 */
[----:B------:R-:W-:Y:S07]  /*11f40*/  LDSM.16.M88.4 R164, [R191+0x4000] ;  /* 0x00400000bfa4783b */ /* 0x000fee0000000200 */
[----:B------:R-:W1:Y:S01]  /*11f50*/  LDSM.16.M88.4 R168, [R150+0x1000] ;  /* 0x0010000096a8783b */ /* 0x000e620000000200 */
[C---:B--2---:R-:W-:Y:S08]  /*11f60*/  HMMA.16816.F32 R4, R160.reuse, R172, R4 ;  /* 0x000000aca004723c */ /* 0x044ff00000001804 */
[C---:B------:R-:W-:Y:S01]  /*11f70*/  HMMA.16816.F32 R8, R160.reuse, R174, R8 ;  /* 0x000000aea008723c */ /* 0x040fe20000001808 */
[----:B------:R-:W2:Y:S07]  /*11f80*/  LDSM.16.M88.4 R172, [R150+0x1800] ;  /* 0x0018000096ac783b */ /* 0x000eae0000000200 */
[C---:B---3--:R-:W-:Y:S08]  /*11f90*/  HMMA.16816.F32 R12, R160.reuse, R176, R12 ;  /* 0x000000b0a00c723c */ /* 0x048ff0000000180c */
[----:B------:R-:W-:Y:S01]  /*11fa0*/  HMMA.16816.F32 R16, R160, R178, R16 ;  /* 0x000000b2a010723c */ /* 0x000fe20000001810 */
[----:B------:R-:W-:Y:S07]  /*11fb0*/  LDSM.16.M88.4 R160, [R189+0x8000] ;  /* 0x00800000bda0783b */ /* 0x000fee0000000200 */
[----:B------:R-:W3:Y:S01]  /*11fc0*/  LDSM.16.M88.4 R176, [R184+0x2000] ;  /* 0x00200000b8b0783b */ /* 0x000ee20000000200 */
[C---:B-1----:R-:W-:Y:S08]  /*11fd0*/  HMMA.16816.F32 R4, R164.reuse, R168, R4 ;  /* 0x000000a8a404723c */ /* 0x042ff00000001804 */
[C---:B------:R-:W-:Y:S01]  /*11fe0*/  HMMA.16816.F32 R8, R164.reuse, R170, R8 ;  /* 0x000000aaa408723c */ /* 0x040fe20000001808 */
[----:B------:R-:W1:Y:S07]  /*11ff0*/  LDSM.16.M88.4 R168, [R184+0x2800] ;  /* 0x00280000b8a8783b */ /* 0x000e6e0000000200 */
[C---:B--2---:R-:W-:Y:S08]  /*12000*/  HMMA.16816.F32 R12, R164.reuse, R172, R12 ;  /* 0x000000aca40c723c */ /* 0x044ff0000000180c */
[----:B------:R-:W-:Y:S01]  /*12010*/  HMMA.16816.F32 R16, R164, R174, R16 ;  /* 0x000000aea410723c */ /* 0x000fe20000001810 */
[----:B------:R-:W-:Y:S07]  /*12020*/  LDSM.16.M88.4 R164, [R190+0x8000] ;  /* 0x00800000bea4783b */ /* 0x000fee0000000200 */
[----:B------:R-:W2:Y:S01]  /*12030*/  LDSM.16.M88.4 R172, [R198] ;  /* 0x00000000c6ac783b */ /* 0x000ea20000000200 */
[C---:B---3--:R-:W-:Y:S08]  /*12040*/  HMMA.16816.F32 R4, R160.reuse, R176, R4 ;  /* 0x000000b0a004723c */ /* 0x048ff00000001804 */
[C---:B------:R-:W-:Y:S01]  /*12050*/  HMMA.16816.F32 R8, R160.reuse, R178, R8 ;  /* 0x000000b2a008723c */ /* 0x040fe20000001808 */
[----:B------:R-:W3:Y:S07]  /*12060*/  LDSM.16.M88.4 R176, [R197] ;  /* 0x00000000c5b0783b */ /* 0x000eee0000000200 */
        /* <DEDUP_REMOVED lines=10> */
[----:B------:R-:W-:Y:S01]  /*12110*/  LDSM.16.M88.4 R176, [R150+0x2800] ;  /* 0x0028000096b0783b */ /* 0x000fe20000000200 */
[C---:B-1----:R-:W-:Y:S08]  /*12120*/  HMMA.16816.F32 R4, R160.reuse, R168, R4 ;  /* 0x000000a8a004723c */ /* 0x042ff00000001804 */
[C---:B------:R-:W-:Y:S01]  /*12130*/  HMMA.16816.F32 R8, R160.reuse, R170, R8 ;  /* 0x000000aaa008723c */ /* 0x040fe20000001808 */
[----:B------:R-:W1:Y:S07]  /*12140*/  LDSM.16.M88.4 R168, [R150+0x2000] ;  /* 0x0020000096a8783b */ /* 0x000e6e0000000200 */
[C---:B--2---:R-:W-:Y:S08]  /*12150*/  HMMA.16816.F32 R12, R160.reuse, R172, R12 ;  /* 0x000000aca00c723c */ /* 0x044ff0000000180c */
[----:B------:R-:W-:Y:S01]  /*12160*/  HMMA.16816.F32 R16, R160, R174, R16 ;  /* 0x000000aea010723c */ /* 0x000fe20000001810 */
[----:B------:R-:W-:Y:S07]  /*12170*/  LDSM.16.M88.4 R160, [R189+0xc000] ;  /* 0x00c00000bda0783b */ /* 0x000fee0000000200 */
[----:B------:R-:W-:Y:S01]  /*12180*/  LDSM.16.M88.4 R172, [R184+0x3800] ;  /* 0x00380000b8ac783b */ /* 0x000fe20000000200 */
[C---:B-1----:R-:W-:Y:S08]  /*12190*/  HMMA.16816.F32 R4, R164.reuse, R168, R4 ;  /* 0x000000a8a404723c */ /* 0x042ff00000001804 */
[C---:B------:R-:W-:Y:S01]  /*121a0*/  HMMA.16816.F32 R8, R164.reuse, R170, R8 ;  /* 0x000000aaa408723c */ /* 0x040fe20000001808 */
[----:B------:R-:W1:Y:S07]  /*121b0*/  LDSM.16.M88.4 R168, [R184+0x3000] ;  /* 0x00300000b8a8783b */ /* 0x000e6e0000000200 */
[C---:B------:R-:W-:Y:S08]  /*121c0*/  HMMA.16816.F32 R12, R164.reuse, R176, R12 ;  /* 0x000000b0a40c723c */ /* 0x040ff0000000180c */
[----:B------:R-:W-:Y:S01]  /*121d0*/  HMMA.16816.F32 R16, R164, R178, R16 ;  /* 0x000000b2a410723c */ /* 0x000fe20000001810 */
[----:B------:R-:W-:Y:S07]  /*121e0*/  LDSM.16.M88.4 R164, [R190+0xc000] ;  /* 0x00c00000bea4783b */ /* 0x000fee0000000200 */
[----:B------:R-:W-:Y:S01]  /*121f0*/  LDSM.16.M88.4 R176, [R199] ;  /* 0x00000000c7b0783b */ /* 0x000fe20000000200 */
[C---:B-1----:R-:W-:Y:S08]  /*12200*/  HMMA.16816.F32 R4, R160.reuse, R168, R4 ;  /* 0x000000a8a004723c */ /* 0x042ff00000001804 */
[C---:B------:R-:W-:Y:S01]  /*12210*/  HMMA.16816.F32 R8, R160.reuse, R170, R8 ;  /* 0x000000aaa008723c */ /* 0x040fe20000001808 */
[----:B------:R-:W1:Y:S07]  /*12220*/  LDSM.16.M88.4 R168, [R200] ;  /* 0x00000000c8a8783b */ /* 0x000e6e0000000200 */
[C---:B------:R-:W-:Y:S08]  /*12230*/  HMMA.16816.F32 R12, R160.reuse, R172, R12 ;  /* 0x000000aca00c723c */ /* 0x040ff0000000180c */
        /* <DEDUP_REMOVED lines=9> */
[----:B------:R-:W2:Y:S01]  /*122d0*/  LDSM.16.M88.4 R176, [R150+0x3000] ;  /* 0x0030000096b0783b */ /* 0x000ea20000000200 */
[C---:B-1----:R-:W-:Y:S08]  /*122e0*/  HMMA.16816.F32 R4, R160.reuse, R168, R4 ;  /* 0x000000a8a004723c */ /* 0x042ff00000001804 */
[C---:B------:R-:W-:Y:S01]  /*122f0*/  HMMA.16816.F32 R8, R160.reuse, R170, R8 ;  /* 0x000000aaa008723c */ /* 0x040fe20000001808 */
[----:B------:R-:W1:Y:S01]  /*12300*/  LDSM.16.M88.4 R168, [R150+0x3800] ;  /* 0x0038000096a8783b */ /* 0x000e620000000200 */
[----:B------:R-:W-:Y:S06]  /*12310*/  DEPBAR.LE SB0, 0x0 ;  /* 0x000080000000791a */ /* 0x000fec0000000000 */
[C---:B------:R-:W-:Y:S01]  /*12320*/  HMMA.16816.F32 R12, R160.reuse, R172, R12 ;  /* 0x000000aca00c723c */ /* 0x040fe2000000180c */
[----:B------:R-:W-:Y:S07]  /*12330*/  BAR.SYNC.DEFER_BLOCKING 0x0 ;  /* 0x0000000000007b1d */ /* 0x000fee0000010000 */
[----:B------:R-:W-:Y:S08]  /*12340*/  HMMA.16816.F32 R16, R160, R174, R16 ;  /* 0x000000aea010723c */ /* 0x000ff00000001810 */
[C---:B--2---:R-:W-:Y:S08]  /*12350*/  HMMA.16816.F32 R4, R164.reuse, R176, R4 ;  /* 0x000000b0a404723c */ /* 0x044ff00000001804 */
[C---:B------:R-:W-:Y:S08]  /*12360*/  HMMA.16816.F32 R8, R164.reuse, R178, R8 ;  /* 0x000000b2a408723c */ /* 0x040ff00000001808 */
[C---:B-1----:R-:W-:Y:S08]  /*12370*/  HMMA.16816.F32 R12, R164.reuse, R168, R12 ;  /* 0x000000a8a40c723c */ /* 0x042ff0000000180c */
[----:B------:R-:W-:Y:S01]  /*12380*/  FSEL R162, R4, -INF , P0 ;  /* 0xff80000004a27808 */ /* 0x000fe20000000000 */
[----:B------:R-:W-:Y:S03]  /*12390*/  HMMA.16816.F32 R16, R164, R170, R16 ;  /* 0x000000aaa410723c */ /* 0x000fe60000001810 */
[----:B------:R-:W-:Y:S02]  /*123a0*/  ISETP.GT.AND P0, PT, R2, 0x8, PT ;  /* 0x000000080200780c */ /* 0x000fe40003f04270 */
[----:B------:R-:W-:Y:S02]  /*123b0*/  FMNMX.FTZ R4, R162, R3, !PT ;  /* 0x00000003a2047209 */ /* 0x000fe40007810000 */
[----:B------:R-:W-:Y:S02]  /*123c0*/  FSEL R140, R5, -INF , P1 ;  /* 0xff800000058c7808 */ /* 0x000fe40000800000 */
[----:B------:R-:W-:Y:S02]  /*123d0*/  FSEL R161, R8, -INF , P0 ;  /* 0xff80000008a17808 */ /* 0x000fe40000000000 */
[----:B------:R-:W-:Y:S02]  /*123e0*/  ISETP.GT.AND P1, PT, R2, 0x10, PT ;  /* 0x000000100200780c */ /* 0x000fe40003f24270 */
[----:B------:R-:W-:Y:S02]  /*123f0*/  FMNMX.FTZ R4, R140, R4, !PT ;  /* 0x000000048c047209 */ /* 0x000fe40007810000 */
[----:B------:R-:W-:Y:S02]  /*12400*/  FSEL R160, R9, -INF , P2 ;  /* 0xff80000009a07808 */ /* 0x000fe40001000000 */
[----:B------:R-:W-:Y:S02]  /*12410*/  FMNMX.FTZ R4, R161, R4, !PT ;  /* 0x00000004a1047209 */ /* 0x000fe40007810000 */
[----:B------:R-:W-:Y:S02]  /*12420*/  ISETP.GT.AND P0, PT, R0, RZ, PT ;  /* 0x000000ff0000720c */ /* 0x000fe40003f04270 */
[----:B------:R-:W-:Y:S02]  /*12430*/  FSEL R170, R12, -INF , P1 ;  /* 0xff8000000caa7808 */ /* 0x000fe40000800000 */
[----:B------:R-:W-:Y:S02]  /*12440*/  ISETP.GT.AND P1, PT, R2, 0x11, PT ;  /* 0x000000110200780c */ /* 0x000fe40003f24270 */
[----:B------:R-:W-:Y:S02]  /*12450*/  FMNMX.FTZ R4, R160, R4, !PT ;  /* 0x00000004a0047209 */ /* 0x000fe40007810000 */
[----:B------:R-:W-:Y:S02]  /*12460*/  FSEL R9, R6, -INF , P0 ;  /* 0xff80000006097808 */ /* 0x000fe40000000000 */
[----:B------:R-:W-:Y:S02]  /*12470*/  FSEL R171, R13, -INF , P1 ;  /* 0xff8000000dab7808 */ /* 0x000fe40000800000 */
[----:B------:R-:W-:Y:S02]  /*12480*/  ISETP.GT.AND P0, PT, R2, 0x18, PT ;  /* 0x000000180200780c */ /* 0x000fe40003f04270 */
[----:B------:R-:W-:Y:S02]  /*12490*/  FMNMX.FTZ R4, R170, R4, !PT ;  /* 0x00000004aa047209 */ /* 0x000fe40007810000 */
[----:B------:R-:W-:Y:S02]  /*124a0*/  FSEL R172, R16, -INF , P0 ;  /* 0xff80000010ac7808 */ /* 0x000fe40000000000 */
[----:B------:R-:W-:Y:S02]  /*124b0*/  ISETP.GT.AND P0, PT, R2, 0x19, PT ;  /* 0x000000190200780c */ /* 0x000fe40003f04270 */
[----:B------:R-:W-:Y:S02]  /*124c0*/  FMNMX.FTZ R2, R171, R4, !PT ;  /* 0x00000004ab027209 */ /* 0x000fe40007810000 */
[----:B------:R-:W-:Y:S02]  /*124d0*/  FSEL R176, R17, -INF , P0 ;  /* 0xff80000011b07808 */ /* 0x000fe40000000000 */
[----:B------:R-:W-:Y:S02]  /*124e0*/  FMNMX.FTZ R2, R172, R2, !PT ;  /* 0x00000002ac027209 */ /* 0x000fe40007810000 */
[----:B------:R-:W-:Y:S02]  /*124f0*/  ISETP.GT.AND P1, PT, R0, 0x1, PT ;  /* 0x000000010000780c */ /* 0x000fe40003f24270 */
[----:B------:R-:W-:Y:S02]  /*12500*/  FMNMX.FTZ R2, R176, R2, !PT ;  /* 0x00000002b0027209 */ /* 0x000fe40007810000 */
[----:B------:R-:W-:Y:S02]  /*12510*/  FSEL R8, R7, -INF , P1 ;  /* 0xff80000007087808 */ /* 0x000fe40000800000 */
[----:B------:R-:W-:Y:S01]  /*12520*/  FMNMX.FTZ R4, R9, R142, !PT ;  /* 0x0000008e09047209 */ /* 0x000fe20007810000 */
[----:B------:R-:W1:Y:S01]  /*12530*/  SHFL.BFLY PT, R5, R2, 0x2, 0x1f ;  /* 0x0c401f0002057f89 */ /* 0x000e6200000e0000 */
[----:B------:R-:W-:Y:S02]  /*12540*/  ISETP.GT.AND P1, PT, R0, 0x8, PT ;  /* 0x000000080000780c */ /* 0x000fe40003f24270 */
[----:B------:R-:W-:Y:S02]  /*12550*/  FMNMX.FTZ R4, R8, R4, !PT ;  /* 0x0000000408047209 */ /* 0x000fe40007810000 */
[----:B------:R-:W-:Y:S02]  /*12560*/  FSEL R7, R10, -INF , P1 ;  /* 0xff8000000a077808 */ /* 0x000fe40000800000 */
[C---:B------:R-:W-:Y:S02]  /*12570*/  ISETP.GT.AND P0, PT, R0.reuse, 0x9, PT ;  /* 0x000000090000780c */ /* 0x040fe40003f04270 */
[----:B------:R-:W-:Y:S02]  /*12580*/  ISETP.GT.AND P1, PT, R0, 0x10, PT ;  /* 0x000000100000780c */ /* 0x000fe40003f24270 */
[----:B------:R-:W-:Y:S02]  /*12590*/  FSEL R6, R11, -INF , P0 ;  /* 0xff8000000b067808 */ /* 0x000fe40000000000 */
        /* <DEDUP_REMOVED lines=8> */
[----:B------:R-:W-:Y:S02]  /*12620*/  ISETP.GT.AND P1, PT, R180, R212, PT ;  /* 0x000000d4b400720c */ /* 0x000fe40003f24270 */
[----:B------:R-:W-:Y:S02]  /*12630*/  ISETP.GT.AND P0, PT, R0, 0x19, PT ;  /* 0x000000190000780c */ /* 0x000fe40003f04270 */
[----:B------:R-:W-:Y:S02]  /*12640*/  FMNMX.FTZ R0, R178, R4, !PT ;  /* 0x00000004b2007209 */ /* 0x000fe40007810000 */
[----:B-1----:R-:W-:Y:S02]  /*12650*/  FMNMX.FTZ R4, R2, R5, !PT ;  /* 0x0000000502047209 */ /* 0x002fe40007810000 */
[----:B------:R-:W-:Y:S02]  /*12660*/  FSEL R143, R19, -INF , P0 ;  /* 0xff800000138f7808 */ /* 0x000fe40000000000 */
[----:B------:R-:W-:Y:S01]  /*12670*/  FMNMX.FTZ R0, R179, R0, !PT ;  /* 0x00000000b3007209 */ /* 0x000fe20007810000 */
[----:B------:R-:W1:Y:S02]  /*12680*/  SHFL.BFLY PT, R13, R4, 0x1, 0x1f ;  /* 0x0c201f00040d7f89 */ /* 0x000e6400000e0000 */
[----:B------:R-:W-:Y:S01]  /*12690*/  @P1 SHF.R.S32.HI R5, RZ, 0x1f, R202 ;  /* 0x0000001fff051819 */ /* 0x000fe200000114ca */
[----:B------:R-:W-:Y:S01]  /*126a0*/  @P1 IMAD.WIDE.U32 R10, R202, c[0x0][0x1e0], RZ ;  /* 0x00007800ca0a1a25 */ /* 0x000fe200078e00ff */
[----:B------:R-:W-:Y:S03]  /*126b0*/  FMNMX.FTZ R0, R143, R0, !PT ;  /* 0x000000008f007209 */ /* 0x000fe60007810000 */
[----:B------:R-:W-:Y:S01]  /*126c0*/  @P1 IMAD R12, R5, c[0x0][0x1e0], RZ ;  /* 0x00007800050c1a24 */ /* 0x000fe200078e02ff */
[----:B------:R-:W-:Y:S01]  /*126d0*/  @P1 LEA R5, P0, R10, R218, 0x5 ;  /* 0x000000da0a051211 */ /* 0x000fe200078028ff */
[----:B------:R-:W2:Y:S02]  /*126e0*/  SHFL.BFLY PT, R2, R0, 0x2, 0x1f ;  /* 0x0c401f0000027f89 */ /* 0x000ea400000e0000 */
[----:B------:R-:W-:Y:S05]  /*126f0*/  @P1 IMAD R12, R202, c[0x0][0x1e4], R12 ;  /* 0x00007900ca0c1a24 */ /* 0x000fea00078e020c */
[----:B------:R-:W-:Y:S04]  /*12700*/  @P1 IADD3 R11, R11, R12, RZ ;  /* 0x0000000c0b0b1210 */ /* 0x000fe80007ffe0ff */
[----:B------:R-:W-:Y:S02]  /*12710*/  @P1 LEA.HI.X R11, R10, R222, R11, 0x5, P0 ;  /* 0x000000de0a0b1211 */ /* 0x000fe400000f2c0b */
[----:B-1----:R-:W-:Y:S02]  /*12720*/  FMNMX.FTZ R141, R4, R13, !PT ;  /* 0x0000000d048d7209 */ /* 0x002fe40007810000 */
[----:B------:R-:W-:Y:S03]  /*12730*/  @P1 LEA R4, P0, R5, c[0x0][0x1c8], 0x1 ;  /* 0x0000720005041a11 */ /* 0x000fe600078008ff */
[----:B------:R-:W-:Y:S01]  /*12740*/  FMUL.FTZ R10, R141, c[0x0][0x2d0] ;  /* 0x0000b4008d0a7a20 */ /* 0x000fe20000410000 */
[----:B------:R-:W-:Y:S02]  /*12750*/  @P1 LEA.HI.X R5, R5, c[0x0][0x1cc], R11, 0x1, P0 ;  /* 0x0000730005051a11 */ /* 0x000fe400000f0c0b */
[----:B------:R-:W-:Y:S02]  /*12760*/  FSETP.NEU.FTZ.AND P0, PT, R141, -INF , PT ;  /* 0xff8000008d00780b */ /* 0x000fe40003f1d000 */
[----:B--2---:R-:W-:Y:S01]  /*12770*/  FMNMX.FTZ R0, R0, R2, !PT ;  /* 0x0000000200007209 */ /* 0x004fe20007810000 */
[----:B------:R1:W-:Y:S01]  /*12780*/  @P1 LDGSTS.E.BYPASS.LTC128B.128 [R201+0xc080], [R4.64], !P3 ;  /* 0x0c08000004c91fae */ /* 0x0003e2000d901d46 */
[----:B------:R-:W-:Y:S05]  /*12790*/  FSEL R168, R10, RZ, P0 ;  /* 0x000000ff0aa87208 */ /* 0x000fea0000000000 */
[--C-:B------:R-:W-:Y:S01]  /*127a0*/  FFMA.FTZ R10, R162, c[0x0][0x2d0], -R168.reuse ;  /* 0x0000b400a20a7a23 */ /* 0x100fe200000108a8 */
[----:B------:R-:W2:Y:S03]  /*127b0*/  SHFL.BFLY PT, R2, R0, 0x1, 0x1f ;  /* 0x0c201f0000027f89 */ /* 0x000ea600000e0000 */
[----:B------:R3:W-:Y:S04]  /*127c0*/  MUFU.EX2 R207, R10 ;  /* 0x0000000a00cf7308 */ /* 0x0007e80000000800 */
[----:B------:R1:W-:Y:S07]  /*127d0*/  @P1 LDGSTS.E.BYPASS.LTC128B.128 [R201+0xd080], [R4.64+0x80], !P6 ;  /* 0x0d08008004c91fae */ /* 0x0003ee000f101d46 */
[----:B------:R1:W-:Y:S07]  /*127e0*/  @P1 LDGSTS.E.BYPASS.LTC128B.128 [R201+0xe080], [R4.64+0x100], !P5 ;  /* 0x0e08010004c91fae */ /* 0x0003ee000e901d46 */
[----:B------:R1:W-:Y:S01]  /*127f0*/  @P1 LDGSTS.E.BYPASS.LTC128B.128 [R201+0xf080], [R4.64+0x180], !P4 ;  /* 0x0f08018004c91fae */ /* 0x0003e2000e101d46 */
[--C-:B---3--:R-:W-:Y:S01]  /*12800*/  FFMA.FTZ R10, R140, c[0x0][0x2d0], -R168.reuse ;  /* 0x0000b4008c0a7a23 */ /* 0x108fe200000108a8 */
[----:B--2---:R-:W-:Y:S01]  /*12810*/  FMNMX.FTZ R140, R0, R2, !PT ;  /* 0x00000002008c7209 */ /* 0x004fe20007810000 */
[--C-:B------:R-:W-:Y:S04]  /*12820*/  FFMA.FTZ R0, R161, c[0x0][0x2d0], -R168.reuse ;  /* 0x0000b400a1007a23 */ /* 0x100fe800000108a8 */
[----:B------:R-:W2:Y:S01]  /*12830*/  LDSM.16.MT88.4 R12, [R185] ;  /* 0x00000000b90c783b */ /* 0x000ea20000004200 */
[----:B------:R3:W4:Y:S01]  /*12840*/  MUFU.EX2 R206, R10 ;  /* 0x0000000a00ce7308 */ /* 0x0007220000000800 */
[----:B------:R-:W-:Y:S05]  /*12850*/  FFMA.FTZ R2, R160, c[0x0][0x2d0], -R168 ;  /* 0x0000b400a0027a23 */ /* 0x000fea00000108a8 */
[----:B------:R-:W5:Y:S04]  /*12860*/  LDSM.16.MT88.4 R164, [R186] ;  /* 0x00000000baa4783b */ /* 0x000f680000004200 */
[----:B------:R1:W-:Y:S03]  /*12870*/  MUFU.EX2 R205, R0 ;  /* 0x0000000000cd7308 */ /* 0x0003e60000000800 */
[----:B------:R-:W0:Y:S07]  /*12880*/  LDGDEPBAR ;  /* 0x00000000000079af */ /* 0x000e2e0000000000 */
[----:B------:R-:W2:Y:S01]  /*12890*/  MUFU.EX2 R204, R2 ;  /* 0x0000000200cc7308 */ /* 0x000ea20000000800 */
[----:B---3--:R-:W-:Y:S01]  /*128a0*/  FMUL.FTZ R10, R140, c[0x0][0x2d0] ;  /* 0x0000b4008c0a7a20 */ /* 0x008fe20000410000 */
[----:B----4-:R-:W-:Y:S02]  /*128b0*/  F2FP.PACK_AB R160, R206, R207 ;  /* 0x000000cfcea0723e */ /* 0x010fe400000000ff */
[----:B-1----:R-:W-:Y:S02]  /*128c0*/  FSEL R0, R141, RZ, P0 ;  /* 0x000000ff8d007208 */ /* 0x002fe40000000000 */
[----:B------:R-:W-:Y:S03]  /*128d0*/  FSETP.NEU.FTZ.AND P0, PT, R140, -INF , PT ;  /* 0xff8000008c00780b */ /* 0x000fe60003f1d000 */
[----:B------:R-:W-:Y:S01]  /*128e0*/  FADD.FTZ R0, -R0, R3 ;  /* 0x0000000300007221 */ /* 0x000fe20000010100 */
[----:B------:R-:W-:Y:S03]  /*128f0*/  FSEL R169, R10, RZ, P0 ;  /* 0x000000ff0aa97208 */ /* 0x000fe60000000000 */
[----:B------:R-:W-:Y:S01]  /*12900*/  FMUL.FTZ R0, R0, c[0x0][0x2d0] ;  /* 0x0000b40000007a20 */ /* 0x000fe20000410000 */
[----:B--2---:R-:W-:Y:S01]  /*12910*/  F2FP.PACK_AB R162, R204, R205 ;  /* 0x000000cdcca2723e */ /* 0x004fe200000000ff */
[--C-:B------:R-:W-:Y:S02]  /*12920*/  FFMA.FTZ R2, R9, c[0x0][0x2d0], -R169.reuse ;  /* 0x0000b40009027a23 */ /* 0x100fe400000108a9 */
[----:B------:R-:W1:Y:S10]  /*12930*/  MUFU.EX2 R3, R0 ;  /* 0x0000000000037308 */ /* 0x000e740000000800 */
[----:B------:R2:W-:Y:S01]  /*12940*/  MUFU.EX2 R203, R2 ;  /* 0x0000000200cb7308 */ /* 0x0005e20000000800 */
[C---:B-1----:R-:W-:Y:S02]  /*12950*/  FMUL.FTZ R4, R3.reuse, R152 ;  /* 0x0000009803047220 */ /* 0x042fe40000410000 */
[C---:B------:R-:W-:Y:S02]  /*12960*/  FMUL.FTZ R5, R3.reuse, R153 ;  /* 0x0000009903057220 */ /* 0x040fe40000410000 */
[C---:B------:R-:W-:Y:S02]  /*12970*/  FMUL.FTZ R9, R3.reuse, R157 ;  /* 0x0000009d03097220 */ /* 0x040fe40000410000 */
[C---:B------:R-:W-:Y:S02]  /*12980*/  FMUL.FTZ R16, R3.reuse, R136 ;  /* 0x0000008803107220 */ /* 0x040fe40000410000 */
[C---:B------:R-:W-:Y:S02]  /*12990*/  FMUL.FTZ R17, R3.reuse, R137 ;  /* 0x0000008903117220 */ /* 0x040fe40000410000 */
[--C-:B--2---:R-:W-:Y:S02]  /*129a0*/  FFMA.FTZ R2, R8, c[0x0][0x2d0], -R169.reuse ;  /* 0x0000b40008027a23 */ /* 0x104fe400000108a9 */
        /* <DEDUP_REMOVED lines=48> */
[C---:B------:R-:W-:Y:S01]  /*12cb0*/  FMUL.FTZ R97, R3.reuse, R97 ;  /* 0x0000006103617220 */ /* 0x040fe20000410000 */
[----:B------:R-:W-:Y:S01]  /*12cc0*/  ISETP.GT.AND P0, PT, R180, R210, PT ;  /* 0x000000d2b400720c */ /* 0x000fe20003f04270 */
[----:B------:R-:W-:Y:S01]  /*12cd0*/  FADD.FTZ R0, -R2, R142 ;  /* 0x0000008e02007221 */ /* 0x000fe20000010100 */
[----:B------:R-:W-:Y:S01]  /*12ce0*/  MOV R180, R202 ;  /* 0x000000ca00b47202 */ /* 0x000fe20000000f00 */
[C---:B------:R-:W-:Y:S02]  /*12cf0*/  FMUL.FTZ R100, R3.reuse, R100 ;  /* 0x0000006403647220 */ /* 0x040fe40000410000 */
        /* <DEDUP_REMOVED lines=18> */
[----:B------:R-:W1:Y:S01]  /*12e20*/  LDSM.16.MT88.4 R152, [R188] ;  /* 0x00000000bc98783b */ /* 0x000e620000004200 */
[C---:B------:R-:W-:Y:S02]  /*12e30*/  FMUL.FTZ R10, R0.reuse, R158 ;  /* 0x0000009e000a7220 */ /* 0x040fe40000410000 */
[C---:B------:R-:W-:Y:S02]  /*12e40*/  FMUL.FTZ R11, R0.reuse, R159 ;  /* 0x0000009f000b7220 */ /* 0x040fe40000410000 */
[C---:B------:R-:W-:Y:S02]  /*12e50*/  HMMA.16816.F32 R4, R160.reuse, R12, R4 ;  /* 0x0000000ca004723c */ /* 0x040fe40000001804 */
[----:B------:R-:W-:Y:S03]  /*12e60*/  LDSM.16.MT88.4 R156, [R185+0x800] ;  /* 0x00080000b99c783b */ /* 0x000fe60000004200 */
[C---:B------:R-:W-:Y:S02]  /*12e70*/  FMUL.FTZ R18, R0.reuse, R138 ;  /* 0x0000008a00127220 */ /* 0x040fe40000410000 */
        /* <DEDUP_REMOVED lines=8> */
[----:B------:R-:W2:Y:S01]  /*12f00*/  LDSM.16.MT88.4 R132, [R187] ;  /* 0x00000000bb84783b */ /* 0x000ea20000004200 */
[C---:B------:R-:W-:Y:S02]  /*12f10*/  FMUL.FTZ R23, R0.reuse, R23 ;  /* 0x0000001700177220 */ /* 0x040fe40000410000 */
[C---:B-----5:R-:W-:Y:S03]  /*12f20*/  HMMA.16816.F32 R12, R160.reuse, R164, R12 ;  /* 0x000000a4a00c723c */ /* 0x060fe6000000180c */
        /* <DEDUP_REMOVED lines=30> */
[----:B------:R-:W-:Y:S02]  /*13110*/  FMUL.FTZ R63, R0, R63 ;  /* 0x0000003f003f7220 */ /* 0x000fe40000410000 */
[C---:B-1----:R-:W-:Y:S04]  /*13120*/  HMMA.16816.F32 R44, R160.reuse, R152, R44 ;  /* 0x00000098a02c723c */ /* 0x042fe8000000182c */
[--C-:B------:R-:W-:Y:S02]  /*13130*/  FFMA.FTZ R2, R170, c[0x0][0x2d0], -R168.reuse ;  /* 0x0000b400aa027a23 */ /* 0x100fe400000108a8 */
[C---:B------:R-:W-:Y:S02]  /*13140*/  FMUL.FTZ R66, R0.reuse, R66 ;  /* 0x0000004200427220 */ /* 0x040fe40000410000 */
[C---:B------:R-:W-:Y:S01]  /*13150*/  HMMA.16816.F32 R48, R160.reuse, R154, R48 ;  /* 0x0000009aa030723c */ /* 0x040fe20000001830 */
[----:B------:R-:W1:Y:S01]  /*13160*/  LDSM.16.MT88.4 R152, [R185+0x2000] ;  /* 0x00200000b998783b */ /* 0x000e620000004200 */
[----:B------:R4:W-:Y:S02]  /*13170*/  MUFU.EX2 R175, R2 ;  /* 0x0000000200af7308 */ /* 0x0009e40000000800 */
        /* <DEDUP_REMOVED lines=12> */
[--C-:B----4-:R-:W-:Y:S02]  /*13240*/  FFMA.FTZ R2, R171, c[0x0][0x2d0], -R168.reuse ;  /* 0x0000b400ab027a23 */ /* 0x110fe400000108a8 */
[C---:B------:R-:W-:Y:S02]  /*13250*/  FMUL.FTZ R83, R0.reuse, R83 ;  /* 0x0000005300537220 */ /* 0x040fe40000410000 */
[C---:B------:R-:W-:Y:S01]  /*13260*/  HMMA.16816.F32 R64, R160.reuse, R138, R64 ;  /* 0x0000008aa040723c */ /* 0x040fe20000001840 */
[----:B------:R3:W4:Y:S01]  /*13270*/  MUFU.EX2 R174, R2 ;  /* 0x0000000200ae7308 */ /* 0x0007220000000800 */
[----:B------:R-:W5:Y:S02]  /*13280*/  LDSM.16.MT88.4 R136, [R188+0x2000] ;  /* 0x00200000bc88783b */ /* 0x000f640000004200 */
        /* <DEDUP_REMOVED lines=9> */
[----:B------:R-:W-:Y:S01]  /*13320*/  FMUL.FTZ R98, R0, R98 ;  /* 0x0000006200627220 */ /* 0x000fe20000410000 */
[C---:B--2---:R-:W-:Y:S03]  /*13330*/  HMMA.16816.F32 R76, R160.reuse, R132, R76 ;  /* 0x00000084a04c723c */ /* 0x044fe6000000184c */
[--C-:B---3--:R-:W-:Y:S02]  /*13340*/  FFMA.FTZ R2, R172, c[0x0][0x2d0], -R168.reuse ;  /* 0x0000b400ac027a23 */ /* 0x108fe400000108a8 */
[C---:B------:R-:W-:Y:S02]  /*13350*/  FMUL.FTZ R99, R0.reuse, R99 ;  /* 0x0000006300637220 */ /* 0x040fe40000410000 */
[----:B------:R2:W-:Y:S01]  /*13360*/  MUFU.EX2 R173, R2 ;  /* 0x0000000200ad7308 */ /* 0x0005e20000000800 */
[C---:B------:R-:W-:Y:S01]  /*13370*/  HMMA.16816.F32 R80, R160.reuse, R134, R80 ;  /* 0x00000086a050723c */ /* 0x040fe20000001850 */
[----:B------:R-:W3:Y:S03]  /*13380*/  LDSM.16.MT88.4 R132, [R185+0x3000] ;  /* 0x00300000b984783b */ /* 0x000ee60000004200 */
[C---:B------:R-:W-:Y:S02]  /*13390*/  FMUL.FTZ R102, R0.reuse, R102 ;  /* 0x0000006600667220 */ /* 0x040fe40000410000 */
[C---:B------:R-:W-:Y:S02]  /*133a0*/  FMUL.FTZ R103, R0.reuse, R103 ;  /* 0x0000006700677220 */ /* 0x040fe40000410000 */
[C---:B------:R-:W-:Y:S01]  /*133b0*/  FMUL.FTZ R106, R0.reuse, R106 ;  /* 0x0000006a006a7220 */ /* 0x040fe20000410000 */
[C---:B-----5:R-:W-:Y:S03]  /*133c0*/  HMMA.16816.F32 R84, R160.reuse, R136, R84 ;  /* 0x00000088a054723c */ /* 0x060fe60000001854 */
[C---:B------:R-:W-:Y:S02]  /*133d0*/  FMUL.FTZ R107, R0.reuse, R107 ;  /* 0x0000006b006b7220 */ /* 0x040fe40000410000 */
[C---:B------:R-:W-:Y:S02]  /*133e0*/  FMUL.FTZ R110, R0.reuse, R110 ;  /* 0x0000006e006e7220 */ /* 0x040fe40000410000 */
[C---:B------:R-:W-:Y:S01]  /*133f0*/  FMUL.FTZ R111, R0.reuse, R111 ;  /* 0x0000006f006f7220 */ /* 0x040fe20000410000 */
[C---:B------:R-:W-:Y:S01]  /*13400*/  HMMA.16816.F32 R88, R160.reuse, R138, R88 ;  /* 0x0000008aa058723c */ /* 0x040fe20000001858 */
[----:B------:R-:W5:Y:S03]  /*13410*/  LDSM.16.MT88.4 R136, [R186+0x3000] ;  /* 0x00300000ba88783b */ /* 0x000f660000004200 */
[C---:B------:R-:W-:Y:S02]  /*13420*/  FMUL.FTZ R114, R0.reuse, R114 ;  /* 0x0000007200727220 */ /* 0x040fe40000410000 */
[--C-:B--2---:R-:W-:Y:S02]  /*13430*/  FFMA.FTZ R2, R177, c[0x0][0x2d0], -R169.reuse ;  /* 0x0000b400b1027a23 */ /* 0x104fe400000108a9 */
[C---:B-1----:R-:W-:Y:S02]  /*13440*/  HMMA.16816.F32 R92, R160.reuse, R152, R92 ;  /* 0x00000098a05c723c */ /* 0x042fe4000000185c */
[----:B------:R1:W-:Y:S02]  /*13450*/  MUFU.EX2 R170, R2 ;  /* 0x0000000200aa7308 */ /* 0x0003e40000000800 */
[C---:B------:R-:W-:Y:S02]  /*13460*/  FMUL.FTZ R115, R0.reuse, R115 ;  /* 0x0000007300737220 */ /* 0x040fe40000410000 */
[C---:B------:R-:W-:Y:S02]  /*13470*/  FMUL.FTZ R118, R0.reuse, R118 ;  /* 0x0000007600767220 */ /* 0x040fe40000410000 */
[C---:B------:R-:W-:Y:S01]  /*13480*/  HMMA.16816.F32 R96, R160.reuse, R154, R96 ;  /* 0x0000009aa060723c */ /* 0x040fe20000001860 */
[----:B------:R-:W2:Y:S03]  /*13490*/  LDSM.16.MT88.4 R152, [R188+0x3000] ;  /* 0x00300000bc98783b */ /* 0x000ea60000004200 */
[C---:B------:R-:W-:Y:S02]  /*134a0*/  FMUL.FTZ R119, R0.reuse, R119 ;  /* 0x0000007700777220 */ /* 0x040fe40000410000 */
[C---:B------:R-:W-:Y:S02]  /*134b0*/  FMUL.FTZ R122, R0.reuse, R122 ;  /* 0x0000007a007a7220 */ /* 0x040fe40000410000 */
[C---:B---3--:R-:W-:Y:S04]  /*134c0*/  HMMA.16816.F32 R100, R160.reuse, R132, R100 ;  /* 0x00000084a064723c */ /* 0x048fe80000001864 */
[C---:B------:R-:W-:Y:S02]  /*134d0*/  FMUL.FTZ R123, R0.reuse, R123 ;  /* 0x0000007b007b7220 */ /* 0x040fe40000410000 */
[----:B------:R-:W-:Y:S02]  /*134e0*/  FMUL.FTZ R126, R0, R126 ;  /* 0x0000007e007e7220 */ /* 0x000fe40000410000 */
[C---:B------:R-:W-:Y:S01]  /*134f0*/  HMMA.16816.F32 R104, R160.reuse, R134, R104 ;  /* 0x00000086a068723c */ /* 0x040fe20000001868 */
[----:B------:R-:W3:Y:S03]  /*13500*/  LDSM.16.MT88.4 R132, [R187+0x3000] ;  /* 0x00300000bb84783b */ /* 0x000ee60000004200 */
[----:B-1----:R-:W-:Y:S02]  /*13510*/  FFMA.FTZ R2, R178, c[0x0][0x2d0], -R169 ;  /* 0x0000b400b2027a23 */ /* 0x002fe400000108a9 */
[C---:B------:R-:W-:Y:S02]  /*13520*/  FMUL.FTZ R127, R0.reuse, R127 ;  /* 0x0000007f007f7220 */ /* 0x040fe40000410000 */
[----:B------:R1:W-:Y:S01]  /*13530*/  MUFU.EX2 R171, R2 ;  /* 0x0000000200ab7308 */ /* 0x0003e20000000800 */
[C---:B-----5:R-:W-:Y:S03]  /*13540*/  HMMA.16816.F32 R108, R160.reuse, R136, R108 ;  /* 0x00000088a06c723c */ /* 0x060fe6000000186c */
[----:B------:R-:W-:Y:S02]  /*13550*/  FMUL.FTZ R129, R3, R129 ;  /* 0x0000008103817220 */ /* 0x000fe40000410000 */
[C---:B------:R-:W-:Y:S02]  /*13560*/  FMUL.FTZ R130, R0.reuse, R130 ;  /* 0x0000008200827220 */ /* 0x040fe40000410000 */
[----:B------:R-:W-:Y:S01]  /*13570*/  FMUL.FTZ R131, R0, R131 ;  /* 0x0000008300837220 */ /* 0x000fe20000410000 */
[C---:B------:R-:W-:Y:S01]  /*13580*/  HMMA.16816.F32 R112, R160.reuse, R138, R112 ;  /* 0x0000008aa070723c */ /* 0x040fe20000001870 */
[----:B------:R-:W5:Y:S03]  /*13590*/  LDSM.16.MT88.4 R136, [R186+0x800] ;  /* 0x00080000ba88783b */ /* 0x000f660000004200 */
[----:B------:R-:W-:Y:S02]  /*135a0*/  FFMA.FTZ R168, R176, c[0x0][0x2d0], -R168 ;  /* 0x0000b400b0a87a23 */ /* 0x000fe400000108a8 */
[----:B------:R-:W-:Y:S02]  /*135b0*/  FFMA.FTZ R0, R0, R208, R203 ;  /* 0x000000d000007223 */ /* 0x000fe400000100cb */
[C---:B--2---:R-:W-:Y:S01]  /*135c0*/  HMMA.16816.F32 R116, R160.reuse, R152, R116 ;  /* 0x00000098a074723c */ /* 0x044fe20000001874 */
[----:B------:R-:W2:Y:S03]  /*135d0*/  MUFU.EX2 R172, R168 ;  /* 0x000000a800ac7308 */ /* 0x000ea60000000800 */
[----:B------:R-:W-:Y:S02]  /*135e0*/  FADD.FTZ R0, R183, R0 ;  /* 0x00000000b7007221 */ /* 0x000fe40000010000 */
[--C-:B-1----:R-:W-:Y:S02]  /*135f0*/  FFMA.FTZ R2, R179, c[0x0][0x2d0], -R169.reuse ;  /* 0x0000b400b3027a23 */ /* 0x102fe400000108a9 */
[C---:B------:R-:W-:Y:S03]  /*13600*/  HMMA.16816.F32 R120, R160.reuse, R154, R120 ;  /* 0x0000009aa078723c */ /* 0x040fe60000001878 */
[----:B------:R1:W-:Y:S01]  /*13610*/  MUFU.EX2 R168, R2 ;  /* 0x0000000200a87308 */ /* 0x0003e20000000800 */
[----:B------:R-:W-:Y:S02]  /*13620*/  FFMA.FTZ R169, R143, c[0x0][0x2d0], -R169 ;  /* 0x0000b4008fa97a23 */ /* 0x000fe400000108a9 */
[----:B------:R-:W-:Y:S02]  /*13630*/  FADD.FTZ R0, R182, R0 ;  /* 0x00000000b6007221 */ /* 0x000fe40000010000 */
[C---:B---3--:R-:W-:Y:S04]  /*13640*/  HMMA.16816.F32 R124, R160.reuse, R132, R124 ;  /* 0x00000084a07c723c */ /* 0x048fe8000000187c */
[----:B------:R-:W-:Y:S01]  /*13650*/  FADD.FTZ R0, R181, R0 ;  /* 0x00000000b5007221 */ /* 0x000fe20000010000 */
[----:B------:R-:W3:Y:S03]  /*13660*/  MUFU.EX2 R142, R169 ;  /* 0x000000a9008e7308 */ /* 0x000ee60000000800 */
[----:B------:R-:W-:Y:S07]  /*13670*/  HMMA.16816.F32 R128, R160, R134, R128 ;  /* 0x00000086a080723c */ /* 0x000fee0000001880 */
[----:B----4-:R-:W-:Y:S02]  /*13680*/  F2FP.PACK_AB R160, R174, R175 ;  /* 0x000000afaea0723e */ /* 0x010fe400000000ff */
[----:B--2---:R-:W-:Y:S03]  /*13690*/  F2FP.PACK_AB R162, R172, R173 ;  /* 0x000000adaca2723e */ /* 0x004fe600000000ff */
[----:B------:R-:W-:Y:S01]  /*136a0*/  F2FP.PACK_AB R161, R171, R170 ;  /* 0x000000aaaba1723e */ /* 0x000fe200000000ff */
[----:B-1----:R-:W-:Y:S02]  /*136b0*/  FFMA.FTZ R2, R3, R209, R207 ;  /* 0x000000d103027223 */ /* 0x002fe400000100cf */
[----:B------:R-:W-:Y:S02]  /*136c0*/  FADD.FTZ R3, R170, R0 ;  /* 0x00000000aa037221 */ /* 0x000fe40000010000 */
[----:B------:R-:W-:Y:S02]  /*136d0*/  FADD.FTZ R2, R206, R2 ;  /* 0x00000002ce027221 */ /* 0x000fe40000010000 */
[----:B------:R-:W-:Y:S01]  /*136e0*/  FADD.FTZ R3, R171, R3 ;  /* 0x00000003ab037221 */ /* 0x000fe20000010000 */
[----:B---3--:R-:W-:Y:S01]  /*136f0*/  F2FP.PACK_AB R163, R142, R168 ;  /* 0x000000a88ea3723e */ /* 0x008fe200000000ff */
[----:B------:R-:W-:Y:S04]  /*13700*/  FADD.FTZ R2, R205, R2 ;  /* 0x00000002cd027221 */ /* 0x000fe80000010000 */
[----:B------:R-:W-:Y:S02]  /*13710*/  FADD.FTZ R2, R204, R2 ;  /* 0x00000002cc027221 */ /* 0x000fe40000010000 */
[C---:B------:R-:W-:Y:S01]  /*13720*/  HMMA.16816.F32 R152, R160.reuse, R156, R4 ;  /* 0x0000009ca098723c */ /* 0x040fe20000001804 */
[----:B------:R-:W1:Y:S02]  /*13730*/  LDSM.16.MT88.4 R4, [R187+0x800] ;  /* 0x00080000bb04783b */ /* 0x000e640000004200 */
[----:B------:R-:W-:Y:S04]  /*13740*/  FADD.FTZ R2, R175, R2 ;  /* 0x00000002af027221 */ /* 0x000fe80000010000 */
[----:B------:R-:W-:Y:S01]  /*13750*/  FADD.FTZ R0, R174, R2 ;  /* 0x00000002ae007221 */ /* 0x000fe20000010000 */
[C---:B------:R-:W-:Y:S01]  /*13760*/  HMMA.16816.F32 R156, R160.reuse, R158, R8 ;  /* 0x0000009ea09c723c */ /* 0x040fe20000001808 */
[----:B------:R-:W2:Y:S03]  /*13770*/  LDSM.16.MT88.4 R8, [R185+0x1800] ;  /* 0x00180000b908783b */ /* 0x000ea60000004200 */
[----:B------:R-:W-:Y:S02]  /*13780*/  FADD.FTZ R2, R173, R0 ;  /* 0x00000000ad027221 */ /* 0x000fe40000010000 */
[----:B------:R-:W-:Y:S01]  /*13790*/  FADD.FTZ R0, R168, R3 ;  /* 0x00000003a8007221 */ /* 0x000fe20000010000 */
[----:B------:R-:W-:Y:S01]  /*137a0*/  MOV R3, R141 ;  /* 0x0000008d00037202 */ /* 0x000fe20000000f00 */
[C---:B-----5:R-:W-:Y:S01]  /*137b0*/  HMMA.16816.F32 R132, R160.reuse, R136, R12 ;  /* 0x00000088a084723c */ /* 0x060fe2000000180c */
[----:B------:R-:W3:Y:S03]  /*137c0*/  LDSM.16.MT88.4 R12, [R186+0x1800] ;  /* 0x00180000ba0c783b */ /* 0x000ee60000004200 */
[----:B------:R-:W-:Y:S02]  /*137d0*/  FADD.FTZ R209, R172, R2 ;  /* 0x00000002acd17221 */ /* 0x000fe40000010000 */
[----:B------:R-:W-:Y:S01]  /*137e0*/  FADD.FTZ R208, R142, R0 ;  /* 0x000000008ed07221 */ /* 0x000fe20000010000 */
[----:B------:R-:W-:Y:S01]  /*137f0*/  MOV R142, R140 ;  /* 0x0000008c008e7202 */ /* 0x000fe20000000f00 */
[C---:B------:R-:W-:Y:S08]  /*13800*/  HMMA.16816.F32 R136, R160.reuse, R138, R16 ;  /* 0x0000008aa088723c */ /* 0x040ff00000001810 */
        /* <DEDUP_REMOVED lines=33> */
[C---:B------:R-:W-:Y:S08]  /*13a20*/  HMMA.16816.F32 R112, R160.reuse, R10, R112 ;  /* 0x0000000aa070723c */ /* 0x040ff00000001870 */
[C---:B---3--:R-:W-:Y:S08]  /*13a30*/  HMMA.16816.F32 R116, R160.reuse, R12, R116 ;  /* 0x0000000ca074723c */ /* 0x048ff00000001874 */
[C---:B------:R-:W-:Y:S08]  /*13a40*/  HMMA.16816.F32 R120, R160.reuse, R14, R120 ;  /* 0x0000000ea078723c */ /* 0x040ff00000001878 */
[C---:B-1----:R-:W-:Y:S08]  /*13a50*/  HMMA.16816.F32 R124, R160.reuse, R4, R124 ;  /* 0x00000004a07c723c */ /* 0x042ff0000000187c */
[----:B------:R-:W-:Y:S01]  /*13a60*/  HMMA.16816.F32 R128, R160, R6, R128 ;  /* 0x00000006a080723c */ /* 0x000fe20000001880 */
[----:B------:R-:W-:-:S07]  /*13a70*/  @P0 BRA `(.L_x_1104) ;  /* 0xffffdf8000000947 */ /* 0x000fce000383ffff */
.L_x_1103:
[----:B------:R-:W-:-:S13]  /*13a80*/  ISETP.GE.AND P0, PT, R202, R212, PT ;  /* 0x000000d4ca00720c */ /* 0x000fda0003f06270 */
[----:B------:R-:W-:Y:S05]  /*13a90*/  @!P0 BRA `(.L_x_1105) ;  /* 0x00001d4000008947 */ /* 0x000fea0003800000 */
[----:B------:R-:W-:Y:S02]  /*13aa0*/  MOV R143, R140 ;  /* 0x0000008c008f7202 */ /* 0x000fe40000000f00 */
[----:B------:R-:W-:Y:S02]  /*13ab0*/  MOV R142, R141 ;  /* 0x0000008d008e7202 */ /* 0x000fe40000000f00 */
.L_x_1106:
[----:B------:R-:W-:Y:S04]  /*13ac0*/  DEPBAR.LE SB0, 0x0 ;  /* 0x000080000000791a */ /* 0x000fe80000000000 */
[----:B------:R-:W-:Y:S01]  /*13ad0*/  WARPSYNC 0xffffffff ;  /* 0xffffffff00007948 */ /* 0x000fe20003800000 */
[----:B------:R-:W-:Y:S01]  /*13ae0*/  BAR.SYNC.DEFER_BLOCKING 0x0 ;  /* 0x0000000000007b1d */ /* 0x000fe20000010000 */
[----:B------:R-:W-:Y:S01]  /*13af0*/  SHF.R.S32.HI R0, RZ, 0x1f, R202 ;  /* 0x0000001fff007819 */ /* 0x000fe200000114ca */
[----:B------:R-:W-:Y:S01]  /*13b00*/  IMAD.WIDE.U32 R2, R202, c[0x0][0x208], RZ ;  /* 0x00008200ca027a25 */ /* 0x000fe200078e00ff */
[----:B------:R-:W-:Y:S03]  /*13b10*/  LOP3.LUT P2, RZ, R216, 0x1, RZ, 0xc0, !PT ;  /* 0x00000001d8ff7812 */ /* 0x000fe6000784c0ff */
[----:B------:R-:W-:Y:S01]  /*13b20*/  IMAD R12, R0, c[0x0][0x208], RZ ;  /* 0x00008200000c7a24 */ /* 0x000fe200078e02ff */
[----:B------:R-:W-:Y:S03]  /*13b30*/  LEA R0, P0, R2, R220, 0x5 ;  /* 0x000000dc02007211 */ /* 0x000fe600078028ff */
[----:B------:R-:W-:Y:S05]  /*13b40*/  IMAD R12, R202, c[0x0][0x20c], R12 ;  /* 0x00008300ca0c7a24 */ /* 0x000fea00078e020c */
[----:B------:R-:W-:Y:S04]  /*13b50*/  IADD3 R3, R3, R12, RZ ;  /* 0x0000000c03037210 */ /* 0x000fe80007ffe0ff */
[----:B------:R-:W-:Y:S02]  /*13b60*/  LEA.HI.X R3, R2, R223, R3, 0x5, P0 ;  /* 0x000000df02037211 */ /* 0x000fe400000f2c03 */
[C---:B------:R-:W-:Y:S01]  /*13b70*/  LEA R2, P0, R0.reuse, c[0x0][0x1f8], 0x1 ;  /* 0x00007e0000027a11 */ /* 0x040fe200078008ff */
[----:B------:R-:W-:Y:S03]  /*13b80*/  LDSM.16.M88.4 R16, [R189] ;  /* 0x00000000bd10783b */ /* 0x000fe60000000200 */
[----:B------:R-:W-:Y:S02]  /*13b90*/  LEA.HI.X R3, R0, c[0x0][0x1fc], R3, 0x1, P0 ;  /* 0x00007f0000037a11 */ /* 0x000fe400000f0c03 */
[C---:B------:R-:W-:Y:S02]  /*13ba0*/  ISETP.GT.AND P0, PT, R202.reuse, R212, PT ;  /* 0x000000d4ca00720c */ /* 0x040fe40003f04270 */
[----:B------:R-:W-:Y:S01]  /*13bb0*/  IADD3 R202, R202, -0x1, RZ ;  /* 0xffffffffcaca7810 */ /* 0x000fe20007ffe0ff */
[----:B------:R-:W1:Y:S07]  /*13bc0*/  LDSM.16.M88.4 R8, [R184] ;  /* 0x00000000b808783b */ /* 0x000e6e0000000200 */
[----:B------:R-:W2:Y:S07]  /*13bd0*/  LDSM.16.M88.4 R160, [R184+0x800] ;  /* 0x00080000b8a0783b */ /* 0x000eae0000000200 */
[----:B------:R-:W-:Y:S07]  /*13be0*/  LDSM.16.M88.4 R164, [R190] ;  /* 0x00000000bea4783b */ /* 0x000fee0000000200 */
[----:B------:R-:W3:Y:S07]  /*13bf0*/  LDSM.16.M88.4 R168, [R193] ;  /* 0x00000000c1a8783b */ /* 0x000eee0000000200 */
[----:B------:R-:W4:Y:S07]  /*13c00*/  LDSM.16.M88.4 R172, [R194] ;  /* 0x00000000c2ac783b */ /* 0x000f2e0000000200 */
[----:B------:R-:W-:Y:S01]  /*13c10*/  @!PT LDS RZ, [RZ] ;  /* 0x00000000fffff984 */ /* 0x000fe20000000800 */
[----:B------:R-:W-:Y:S01]  /*13c20*/  @!PT LDS RZ, [RZ] ;  /* 0x00000000fffff984 */ /* 0x000fe20000000800 */
[----:B------:R-:W-:Y:S01]  /*13c30*/  @!PT LDS RZ, [RZ] ;  /* 0x00000000fffff984 */ /* 0x000fe20000000800 */
[----:B------:R5:W-:Y:S01]  /*13c40*/  LDGSTS.E.BYPASS.LTC128B.128 [R215+0x8080], [R2.64], !P2 ;  /* 0x0808000002d77fae */ /* 0x000be2000d101d46 */
[C---:B-1----:R-:W-:Y:S06]  /*13c50*/  HMMA.16816.F32 R4, R16.reuse, R8, RZ ;  /* 0x000000081004723c */ /* 0x042fec00000018ff */
[----:B------:R5:W-:Y:S02]  /*13c60*/  LDGSTS.E.BYPASS.LTC128B.128 [R215+0x9080], [R2.64+0x80], !P6 ;  /* 0x0908008002d77fae */ /* 0x000be4000f101d46 */
[C---:B------:R-:W-:Y:S05]  /*13c70*/  HMMA.16816.F32 R8, R16.reuse, R10, RZ ;  /* 0x0000000a1008723c */ /* 0x040fea00000018ff */
[----:B------:R5:W-:Y:S03]  /*13c80*/  LDGSTS.E.BYPASS.LTC128B.128 [R215+0xa080], [R2.64+0x100], !P5 ;  /* 0x0a08010002d77fae */ /* 0x000be6000e901d46 */
[C---:B--2---:R-:W-:Y:S04]  /*13c90*/  HMMA.16816.F32 R12, R16.reuse, R160, RZ ;  /* 0x000000a0100c723c */ /* 0x044fe800000018ff */
[----:B------:R5:W-:Y:S04]  /*13ca0*/  LDGSTS.E.BYPASS.LTC128B.128 [R215+0xb080], [R2.64+0x180], !P4 ;  /* 0x0b08018002d77fae */ /* 0x000be8000e101d46 */
        /* <DEDUP_REMOVED lines=11> */
[----:B------:R-:W4:Y:S01]  /*13d60*/  LDSM.16.M88.4 R172, [R150+0x800] ;  /* 0x0008000096ac783b */ /* 0x000f220000000200 */
[C---:B-1----:R-:W-:Y:S08]  /*13d70*/  HMMA.16816.F32 R4, R160.reuse, R176, R4 ;  /* 0x000000b0a004723c */ /* 0x042ff00000001804 */
[C---:B------:R-:W-:Y:S01]  /*13d80*/  HMMA.16816.F32 R8, R160.reuse, R178, R8 ;  /* 0x000000b2a008723c */ /* 0x040fe20000001808 */
[----:B------:R-:W-:Y:S07]  /*13d90*/  LDSM.16.M88.4 R176, [R184+0x1000] ;  /* 0x00100000b8b0783b */ /* 0x000fee0000000200 */
[C---:B--2---:R-:W-:Y:S08]  /*13da0*/  HMMA.16816.F32 R12, R160.reuse, R180, R12 ;  /* 0x000000b4a00c723c */ /* 0x044ff0000000180c */
[----:B------:R-:W-:Y:S01]  /*13db0*/  HMMA.16816.F32 R16, R160, R182, R16 ;  /* 0x000000b6a010723c */ /* 0x000fe20000001810 */
[----:B------:R-:W1:Y:S07]  /*13dc0*/  LDSM.16.M88.4 R160, [R189+0x4000] ;  /* 0x00400000bda0783b */ /* 0x000e6e0000000200 */
[C---:B---3--:R-:W-:Y:S01]  /*13dd0*/  HMMA.16816.F32 R4, R164.reuse, R168, R4 ;  /* 0x000000a8a404723c */ /* 0x048fe20000001804 */
[----:B------:R-:W2:Y:S07]  /*13de0*/  LDSM.16.M88.4 R180, [R184+0x1800] ;  /* 0x00180000b8b4783b */ /* 0x000eae0000000200 */
[C---:B------:R-:W-:Y:S01]  /*13df0*/  HMMA.16816.F32 R8, R164.reuse, R170, R8 ;  /* 0x000000aaa408723c */ /* 0x040fe20000001808 */
[----:B------:R-:W-:Y:S07]  /*13e00*/  LDSM.16.M88.4 R168, [R196] ;  /* 0x00000000c4a8783b */ /* 0x000fee0000000200 */
[C---:B----4-:R-:W-:Y:S08]  /*13e10*/  HMMA.16816.F32 R12, R164.reuse, R172, R12 ;  /* 0x000000aca40c723c */ /* 0x050ff0000000180c */
[----:B------:R-:W-:Y:S01]  /*13e20*/  HMMA.16816.F32 R16, R164, R174, R16 ;  /* 0x000000aea410723c */ /* 0x000fe20000001810 */
[----:B------:R-:W3:Y:S07]  /*13e30*/  LDSM.16.M88.4 R164, [R190+0x4000] ;  /* 0x00400000bea4783b */ /* 0x000eee0000000200 */
[----:B------:R-:W4:Y:S01]  /*13e40*/  LDSM.16.M88.4 R172, [R195] ;  /* 0x00000000c3ac783b */ /* 0x000f220000000200 */
        /* <DEDUP_REMOVED lines=9> */
[----:B------:R-:W-:Y:S07]  /*13ee0*/  LDSM.16.M88.4 R168, [R150+0x1000] ;  /* 0x0010000096a8783b */ /* 0x000fee0000000200 */
[C---:B----4-:R-:W-:Y:S08]  /*13ef0*/  HMMA.16816.F32 R12, R164.reuse, R172, R12 ;  /* 0x000000aca40c723c */ /* 0x050ff0000000180c */
[----:B------:R-:W-:Y:S01]  /*13f00*/  HMMA.16816.F32 R16, R164, R174, R16 ;  /* 0x000000aea410723c */ /* 0x000fe20000001810 */
[----:B------:R-:W3:Y:S07]  /*13f10*/  LDSM.16.M88.4 R164, [R191+0x4000] ;  /* 0x00400000bfa4783b */ /* 0x000eee0000000200 */
        /* <DEDUP_REMOVED lines=50> */
[----:B------:R-:W-:Y:S07]  /*14240*/  LDSM.16.M88.4 R180, [R150+0x3800] ;  /* 0x0038000096b4783b */ /* 0x000fee0000000200 */
[C---:B------:R-:W-:Y:S01]  /*14250*/  HMMA.16816.F32 R8, R164.reuse, R170, R8 ;  /* 0x000000aaa408723c */ /* 0x040fe20000001808 */
[----:B------:R-:W2:Y:S07]  /*14260*/  LDSM.16.M88.4 R168, [R151+0x3800] ;  /* 0x0038000097a8783b */ /* 0x000eae0000000200 */
[C---:B----4-:R-:W-:Y:S08]  /*14270*/  HMMA.16816.F32 R12, R164.reuse, R172, R12 ;  /* 0x000000aca40c723c */ /* 0x050ff0000000180c */
[----:B------:R-:W-:Y:S01]  /*14280*/  HMMA.16816.F32 R16, R164, R174, R16 ;  /* 0x000000aea410723c */ /* 0x000fe20000001810 */
[----:B------:R-:W-:Y:S07]  /*14290*/  LDSM.16.M88.4 R164, [R191+0xc000] ;  /* 0x00c00000bfa4783b */ /* 0x000fee0000000200 */
[----:B------:R-:W3:Y:S01]  /*142a0*/  LDSM.16.M88.4 R172, [R150+0x3000] ;  /* 0x0030000096ac783b */ /* 0x000ee20000000200 */
[C---:B-1----:R-:W-:Y:S01]  /*142b0*/  HMMA.16816.F32 R4, R160.reuse, R176, R4 ;  /* 0x000000b0a004723c */ /* 0x042fe20000001804 */
[----:B------:R-:W-:Y:S05]  /*142c0*/  DEPBAR.LE SB0, 0x0 ;  /* 0x000080000000791a */ /* 0x000fea0000000000 */
[----:B------:R-:W-:Y:S02]  /*142d0*/  BAR.SYNC.DEFER_BLOCKING 0x0 ;  /* 0x0000000000007b1d */ /* 0x000fe40000010000 */
[C---:B------:R-:W-:Y:S08]  /*142e0*/  HMMA.16816.F32 R8, R160.reuse, R178, R8 ;  /* 0x000000b2a008723c */ /* 0x040ff00000001808 */
[C---:B--2---:R-:W-:Y:S08]  /*142f0*/  HMMA.16816.F32 R12, R160.reuse, R168, R12 ;  /* 0x000000a8a00c723c */ /* 0x044ff0000000180c */
[----:B------:R-:W-:Y:S08]  /*14300*/  HMMA.16816.F32 R16, R160, R170, R16 ;  /* 0x000000aaa010723c */ /* 0x000ff00000001810 */
[C---:B---3--:R-:W-:Y:S08]  /*14310*/  HMMA.16816.F32 R4, R164.reuse, R172, R4 ;  /* 0x000000aca404723c */ /* 0x048ff00000001804 */
[C---:B------:R-:W-:Y:S08]  /*14320*/  HMMA.16816.F32 R8, R164.reuse, R174, R8 ;  /* 0x000000aea408723c */ /* 0x040ff00000001808 */
[C---:B------:R-:W-:Y:S08]  /*14330*/  HMMA.16816.F32 R12, R164.reuse, R180, R12 ;  /* 0x000000b4a40c723c */ /* 0x040ff0000000180c */
[----:B------:R-:W-:Y:S04]  /*14340*/  HMMA.16816.F32 R16, R164, R182, R16 ;  /* 0x000000b6a410723c */ /* 0x000fe80000001810 */
[----:B------:R-:W-:Y:S02]  /*14350*/  FMNMX.FTZ R0, R4, R142, !PT ;  /* 0x0000008e04007209 */ /* 0x000fe40007810000 */
[----:B-----5:R-:W-:Y:S02]  /*14360*/  FMNMX.FTZ R2, R6, R143, !PT ;  /* 0x0000008f06027209 */ /* 0x020fe40007810000 */
        /* <DEDUP_REMOVED lines=14> */
[----:B------:R-:W-:Y:S06]  /*14450*/  FMNMX.FTZ R0, R19, R0, !PT ;  /* 0x0000000013007209 */ /* 0x000fec0007810000 */
[----:B------:R-:W2:Y:S01]  /*14460*/  SHFL.BFLY PT, R2, R0, 0x2, 0x1f ;  /* 0x0c401f0000027f89 */ /* 0x000ea200000e0000 */
[----:B-1----:R-:W-:Y:S06]  /*14470*/  FMNMX.FTZ R141, R3, R141, !PT ;  /* 0x0000008d038d7209 */ /* 0x002fec0007810000 */
[----:B------:R-:W1:Y:S01]  /*14480*/  SHFL.BFLY PT, R140, R141, 0x1, 0x1f ;  /* 0x0c201f008d8c7f89 */ /* 0x000e6200000e0000 */
[----:B--2---:R-:W-:Y:S06]  /*14490*/  FMNMX.FTZ R0, R0, R2, !PT ;  /* 0x0000000200007209 */ /* 0x004fec0007810000 */
[----:B------:R-:W2:Y:S01]  /*144a0*/  SHFL.BFLY PT, R3, R0, 0x1, 0x1f ;  /* 0x0c201f0000037f89 */ /* 0x000ea200000e0000 */
[----:B-1----:R-:W-:Y:S05]  /*144b0*/  FMNMX.FTZ R141, R141, R140, !PT ;  /* 0x0000008c8d8d7209 */ /* 0x002fea0007810000 */
[C---:B------:R-:W-:Y:S02]  /*144c0*/  FADD.FTZ R2, -R141.reuse, R142 ;  /* 0x0000008e8d027221 */ /* 0x040fe40000010100 */
[----:B------:R-:W-:Y:S01]  /*144d0*/  FMUL.FTZ R142, R141, c[0x0][0x2d0] ;  /* 0x0000b4008d8e7a20 */ /* 0x000fe20000410000 */
[----:B--2---:R-:W-:Y:S01]  /*144e0*/  FMNMX.FTZ R140, R0, R3, !PT ;  /* 0x00000003008c7209 */ /* 0x004fe20007810000 */
[----:B------:R-:W-:Y:S02]  /*144f0*/  FMUL.FTZ R0, R2, c[0x0][0x2d0] ;  /* 0x0000b40002007a20 */ /* 0x000fe40000410000 */
[--C-:B------:R-:W-:Y:S02]  /*14500*/  FFMA.FTZ R3, R4, c[0x0][0x2d0], -R142.reuse ;  /* 0x0000b40004037a23 */ /* 0x100fe4000001088e */
[--C-:B------:R-:W-:Y:S01]  /*14510*/  FFMA.FTZ R4, R8, c[0x0][0x2d0], -R142.reuse ;  /* 0x0000b40008047a23 */ /* 0x100fe2000001088e */
[----:B------:R1:W2:Y:S01]  /*14520*/  MUFU.EX2 R2, R0 ;  /* 0x0000000000027308 */ /* 0x0002a20000000800 */
[--C-:B------:R-:W-:Y:S02]  /*14530*/  FFMA.FTZ R9, R9, c[0x0][0x2d0], -R142.reuse ;  /* 0x0000b40009097a23 */ /* 0x100fe4000001088e */
[--C-:B------:R-:W-:Y:S02]  /*14540*/  FFMA.FTZ R12, R12, c[0x0][0x2d0], -R142.reuse ;  /* 0x0000b4000c0c7a23 */ /* 0x100fe4000001088e */
[--C-:B------:R-:W-:Y:S05]  /*14550*/  FFMA.FTZ R13, R13, c[0x0][0x2d0], -R142.reuse ;  /* 0x0000b4000d0d7a23 */ /* 0x100fea000001088e */
[----:B------:R3:W-:Y:S10]  /*14560*/  MUFU.EX2 R204, R3 ;  /* 0x0000000300cc7308 */ /* 0x0007f40000000800 */
[----:B------:R4:W-:Y:S01]  /*14570*/  MUFU.EX2 R183, R4 ;  /* 0x0000000400b77308 */ /* 0x0009e20000000800 */
[----:B-1----:R-:W-:Y:S02]  /*14580*/  FADD.FTZ R0, -R140, R143 ;  /* 0x0000008f8c007221 */ /* 0x002fe40000010100 */
[----:B--2---:R-:W-:Y:S02]  /*14590*/  FMUL.FTZ R132, R2, R132 ;  /* 0x0000008402847220 */ /* 0x004fe40000410000 */
[----:B------:R-:W-:Y:S05]  /*145a0*/  FMUL.FTZ R0, R0, c[0x0][0x2d0] ;  /* 0x0000b40000007a20 */ /* 0x000fea0000410000 */
[----:B------:R1:W-:Y:S01]  /*145b0*/  MUFU.EX2 R182, R9 ;  /* 0x0000000900b67308 */ /* 0x0003e20000000800 */
[C---:B------:R-:W-:Y:S02]  /*145c0*/  FMUL.FTZ R133, R2.reuse, R133 ;  /* 0x0000008502857220 */ /* 0x040fe40000410000 */
[C---:B------:R-:W-:Y:S02]  /*145d0*/  FMUL.FTZ R136, R2.reuse, R136 ;  /* 0x0000008802887220 */ /* 0x040fe40000410000 */
[----:B---3--:R-:W-:Y:S02]  /*145e0*/  FFMA.FTZ R3, R5, c[0x0][0x2d0], -R142 ;  /* 0x0000b40005037a23 */ /* 0x008fe4000001088e */
[C---:B------:R-:W-:Y:S02]  /*145f0*/  FMUL.FTZ R137, R2.reuse, R137 ;  /* 0x0000008902897220 */ /* 0x040fe40000410000 */
[C---:B------:R-:W-:Y:S01]  /*14600*/  FMUL.FTZ R20, R2.reuse, R20 ;  /* 0x0000001402147220 */ /* 0x040fe20000410000 */
[----:B------:R2:W-:Y:S01]  /*14610*/  MUFU.EX2 R203, R3 ;  /* 0x0000000300cb7308 */ /* 0x0005e20000000800 */
[C---:B------:R-:W-:Y:S02]  /*14620*/  FMUL.FTZ R21, R2.reuse, R21 ;  /* 0x0000001502157220 */ /* 0x040fe40000410000 */
[----:B------:R-:W-:Y:S02]  /*14630*/  FMUL.FTZ R24, R2, R24 ;  /* 0x0000001802187220 */ /* 0x000fe40000410000 */
[----:B----4-:R-:W-:Y:S04]  /*14640*/  @P0 IMAD.WIDE.U32 R4, R202, c[0x0][0x1e0], RZ ;  /* 0x00007800ca040a25 */ /* 0x010fe800078e00ff */
[----:B------:R-:W-:Y:S01]  /*14650*/  FMUL.FTZ R25, R2, R25 ;  /* 0x0000001902197220 */ /* 0x000fe20000410000 */
[----:B------:R-:W-:Y:S01]  /*14660*/  @P0 LEA R8, P1, R4, R218, 0x5 ;  /* 0x000000da04080211 */ /* 0x000fe200078228ff */
[----:B------:R-:W3:Y:S01]  /*14670*/  MUFU.EX2 R0, R0 ;  /* 0x0000000000007308 */ /* 0x000ee20000000800 */
[C---:B------:R-:W-:Y:S02]  /*14680*/  FMUL.FTZ R28, R2.reuse, R28 ;  /* 0x0000001c021c7220 */ /* 0x040fe40000410000 */
[C---:B-1----:R-:W-:Y:S02]  /*14690*/  FMUL.FTZ R9, R2.reuse, R157 ;  /* 0x0000009d02097220 */ /* 0x042fe40000410000 */
[C---:B------:R-:W-:Y:S02]  /*146a0*/  FMUL.FTZ R29, R2.reuse, R29 ;  /* 0x0000001d021d7220 */ /* 0x040fe40000410000 */
[C---:B------:R-:W-:Y:S02]  /*146b0*/  FMUL.FTZ R32, R2.reuse, R32 ;  /* 0x0000002002207220 */ /* 0x040fe40000410000 */
[C---:B------:R-:W-:Y:S01]  /*146c0*/  FMUL.FTZ R33, R2.reuse, R33 ;  /* 0x0000002102217220 */ /* 0x040fe20000410000 */
[----:B------:R1:W-:Y:S01]  /*146d0*/  MUFU.EX2 R181, R12 ;  /* 0x0000000c00b57308 */ /* 0x0003e20000000800 */
[C---:B------:R-:W-:Y:S01]  /*146e0*/  FMUL.FTZ R36, R2.reuse, R36 ;  /* 0x0000002402247220 */ /* 0x040fe20000410000 */
[----:B--2---:R-:W-:Y:S01]  /*146f0*/  @P0 SHF.R.S32.HI R3, RZ, 0x1f, R202 ;  /* 0x0000001fff030819 */ /* 0x004fe200000114ca */
[C---:B------:R-:W-:Y:S02]  /*14700*/  FMUL.FTZ R37, R2.reuse, R37 ;  /* 0x0000002502257220 */ /* 0x040fe40000410000 */
[C---:B------:R-:W-:Y:S02]  /*14710*/  FMUL.FTZ R40, R2.reuse, R40 ;  /* 0x0000002802287220 */ /* 0x040fe40000410000 */
[----:B------:R-:W-:Y:S02]  /*14720*/  @P0 IMAD R3, R3, c[0x0][0x1e0], RZ ;  /* 0x0000780003030a24 */ /* 0x000fe400078e02ff */
[----:B------:R-:W-:Y:S01]  /*14730*/  FMUL.FTZ R41, R2, R41 ;  /* 0x0000002902297220 */ /* 0x000fe20000410000 */
[----:B------:R-:W-:Y:S01]  /*14740*/  MUFU.EX2 R180, R13 ;  /* 0x0000000d00b47308 */ /* 0x000fe20000000800 */
[----:B------:R-:W-:Y:S02]  /*14750*/  @P0 IMAD R3, R202, c[0x0][0x1e4], R3 ;  /* 0x00007900ca030a24 */ /* 0x000fe400078e0203 */
[C---:B---3--:R-:W-:Y:S02]  /*14760*/  FMUL.FTZ R134, R0.reuse, R134 ;  /* 0x0000008600867220 */ /* 0x048fe40000410000 */
[----:B------:R-:W-:Y:S01]  /*14770*/  FMUL.FTZ R135, R0, R135 ;  /* 0x0000008700877220 */ /* 0x000fe20000410000 */
[----:B------:R-:W-:Y:S01]  /*14780*/  @P0 IADD3 R5, R5, R3, RZ ;  /* 0x0000000305050210 */ /* 0x000fe20007ffe0ff */
[----:B------:R-:W-:Y:S02]  /*14790*/  FMUL.FTZ R3, R140, c[0x0][0x2d0] ;  /* 0x0000b4008c037a20 */ /* 0x000fe40000410000 */
[----:B------:R-:W-:Y:S01]  /*147a0*/  FMUL.FTZ R138, R0, R138 ;  /* 0x0000008a008a7220 */ /* 0x000fe20000410000 */
[----:B------:R-:W-:Y:S01]  /*147b0*/  @P0 LEA.HI.X R5, R4, R222, R5, 0x5, P1 ;  /* 0x000000de04050211 */ /* 0x000fe200008f2c05 */
[--C-:B------:R-:W-:Y:S01]  /*147c0*/  FFMA.FTZ R6, R6, c[0x0][0x2d0], -R3.reuse ;  /* 0x0000b40006067a23 */ /* 0x100fe20000010803 */
[C---:B------:R-:W-:Y:S01]  /*147d0*/  @P0 LEA R4, P1, R8.reuse, c[0x0][0x1c8], 0x1 ;  /* 0x0000720008040a11 */ /* 0x040fe200078208ff */
[----:B------:R-:W-:Y:S02]  /*147e0*/  FFMA.FTZ R7, R7, c[0x0][0x2d0], -R3 ;  /* 0x0000b40007077a23 */ /* 0x000fe40000010803 */
[----:B------:R2:W-:Y:S01]  /*147f0*/  MUFU.EX2 R177, R6 ;  /* 0x0000000600b17308 */ /* 0x0005e20000000800 */
[----:B------:R-:W-:Y:S01]  /*14800*/  @P0 LEA.HI.X R5, R8, c[0x0][0x1cc], R5, 0x1, P1 ;  /* 0x0000730008050a11 */ /* 0x000fe200008f0c05 */
[----:B------:R-:W-:Y:S02]  /*14810*/  FMUL.FTZ R8, R2, R156 ;  /* 0x0000009c02087220 */ /* 0x000fe40000410000 */
[--C-:B-1----:R-:W-:Y:S02]  /*14820*/  FFMA.FTZ R12, R16, c[0x0][0x2d0], -R142.reuse ;  /* 0x0000b400100c7a23 */ /* 0x102fe4000001088e */
        /* <DEDUP_REMOVED lines=10> */
[C---:B------:R-:W-:Y:S01]  /*148d0*/  FMUL.FTZ R31, R0.reuse, R31 ;  /* 0x0000001f001f7220 */ /* 0x040fe20000410000 */
[----:B------:R5:W-:Y:S01]  /*148e0*/  MUFU.EX2 R179, R12 ;  /* 0x0000000c00b37308 */ /* 0x000be20000000800 */
[----:B------:R-:W-:Y:S02]  /*148f0*/  FMUL.FTZ R34, R0, R34 ;  /* 0x0000002200227220 */ /* 0x000fe40000410000 */
[--C-:B--2---:R-:W-:Y:S02]  /*14900*/  FFMA.FTZ R6, R10, c[0x0][0x2d0], -R3.reuse ;  /* 0x0000b4000a067a23 */ /* 0x104fe40000010803 */
[----:B------:R1:W-:Y:S01]  /*14910*/  @P0 LDGSTS.E.BYPASS.LTC128B.128 [R201+0xf080], [R4.64+0x180], !P4 ;  /* 0x0f08018004c90fae */ /* 0x0003e2000e101d46 */
[C---:B------:R-:W-:Y:S02]  /*14920*/  FMUL.FTZ R10, R0.reuse, R158 ;  /* 0x0000009e000a7220 */ /* 0x040fe40000410000 */
[C---:B------:R-:W-:Y:S02]  /*14930*/  FMUL.FTZ R35, R0.reuse, R35 ;  /* 0x0000002300237220 */ /* 0x040fe40000410000 */
[----:B------:R2:W-:Y:S01]  /*14940*/  MUFU.EX2 R175, R6 ;  /* 0x0000000600af7308 */ /* 0x0005e20000000800 */
[C---:B------:R-:W-:Y:S01]  /*14950*/  FMUL.FTZ R38, R0.reuse, R38 ;  /* 0x0000002600267220 */ /* 0x040fe20000410000 */
[----:B------:R-:W2:Y:S01]  /*14960*/  LDSM.16.MT88.4 R160, [R185] ;  /* 0x00000000b9a0783b */ /* 0x000ea20000004200 */
[C---:B---3--:R-:W-:Y:S02]  /*14970*/  FMUL.FTZ R7, R0.reuse, R155 ;  /* 0x0000009b00077220 */ /* 0x048fe40000410000 */
[C---:B------:R-:W-:Y:S02]  /*14980*/  FMUL.FTZ R39, R0.reuse, R39 ;  /* 0x0000002700277220 */ /* 0x040fe40000410000 */
[C---:B------:R-:W-:Y:S02]  /*14990*/  FMUL.FTZ R42, R0.reuse, R42 ;  /* 0x0000002a002a7220 */ /* 0x040fe40000410000 */
[----:B------:R-:W3:Y:S01]  /*149a0*/  LDSM.16.MT88.4 R164, [R186] ;  /* 0x00000000baa4783b */ /* 0x000ee20000004200 */
[----:B------:R-:W-:Y:S02]  /*149b0*/  FMUL.FTZ R43, R0, R43 ;  /* 0x0000002b002b7220 */ /* 0x000fe40000410000 */
[C---:B------:R-:W-:Y:S02]  /*149c0*/  FMUL.FTZ R44, R2.reuse, R44 ;  /* 0x0000002c022c7220 */ /* 0x040fe40000410000 */
[----:B-----5:R-:W-:Y:S02]  /*149d0*/  FFMA.FTZ R12, R17, c[0x0][0x2d0], -R142 ;  /* 0x0000b400110c7a23 */ /* 0x020fe4000001088e */
[----:B------:R-:W5:Y:S01]  /*149e0*/  LDSM.16.MT88.4 R168, [R188] ;  /* 0x00000000bca8783b */ /* 0x000f620000004200 */
[----:B------:R-:W-:Y:S01]  /*149f0*/  FMUL.FTZ R45, R2, R45 ;  /* 0x0000002d022d7220 */ /* 0x000fe20000410000 */
[----:B------:R2:W-:Y:S01]  /*14a00*/  MUFU.EX2 R178, R12 ;  /* 0x0000000c00b27308 */ /* 0x0005e20000000800 */
[C---:B------:R-:W-:Y:S02]  /*14a10*/  FMUL.FTZ R46, R0.reuse, R46 ;  /* 0x0000002e002e7220 */ /* 0x040fe40000410000 */
[----:B------:R-:W-:Y:S02]  /*14a20*/  FMUL.FTZ R47, R0, R47 ;  /* 0x0000002f002f7220 */ /* 0x000fe40000410000 */
[--C-:B-1----:R-:W-:Y:S01]  /*14a30*/  FFMA.FTZ R4, R11, c[0x0][0x2d0], -R3.reuse ;  /* 0x0000b4000b047a23 */ /* 0x102fe20000010803 */
[----:B------:R-:W0:Y:S01]  /*14a40*/  LDGDEPBAR ;  /* 0x00000000000079af */ /* 0x000e220000000000 */
[----:B------:R-:W-:Y:S01]  /*14a50*/  FMUL.FTZ R5, R2, R153 ;  /* 0x0000009902057220 */ /* 0x000fe20000410000 */
[----:B----4-:R-:W-:Y:S01]  /*14a60*/  F2FP.PACK_AB R153, R176, R177 ;  /* 0x000000b1b099723e */ /* 0x010fe200000000ff */
[----:B--2---:R-:W-:Y:S01]  /*14a70*/  FMUL.FTZ R6, R0, R154 ;  /* 0x0000009a00067220 */ /* 0x004fe20000410000 */
[----:B------:R-:W1:Y:S01]  /*14a80*/  MUFU.EX2 R174, R4 ;  /* 0x0000000400ae7308 */ /* 0x000e620000000800 */
[----:B------:R-:W-:Y:S01]  /*14a90*/  F2FP.PACK_AB R154, R182, R183 ;  /* 0x000000b7b69a723e */ /* 0x000fe200000000ff */
[----:B------:R-:W-:Y:S02]  /*14aa0*/  FMUL.FTZ R11, R0, R159 ;  /* 0x0000009f000b7220 */ /* 0x000fe40000410000 */
[----:B------:R-:W2:Y:S01]  /*14ab0*/  LDSM.16.MT88.4 R156, [R187] ;  /* 0x00000000bb9c783b */ /* 0x000ea20000004200 */
[C---:B------:R-:W-:Y:S02]  /*14ac0*/  FMUL.FTZ R48, R2.reuse, R48 ;  /* 0x0000003002307220 */ /* 0x040fe40000410000 */
[----:B------:R-:W-:Y:S02]  /*14ad0*/  FMUL.FTZ R49, R2, R49 ;  /* 0x0000003102317220 */ /* 0x000fe40000410000 */
[C---:B------:R-:W-:Y:S02]  /*14ae0*/  FMUL.FTZ R50, R0.reuse, R50 ;  /* 0x0000003200327220 */ /* 0x040fe40000410000 */
[----:B------:R-:W-:Y:S02]  /*14af0*/  FMUL.FTZ R51, R0, R51 ;  /* 0x0000003300337220 */ /* 0x000fe40000410000 */
[----:B------:R-:W-:Y:S02]  /*14b00*/  FMUL.FTZ R52, R2, R52 ;  /* 0x0000003402347220 */ /* 0x000fe40000410000 */
[--C-:B------:R-:W-:Y:S02]  /*14b10*/  FFMA.FTZ R12, R18, c[0x0][0x2d0], -R3.reuse ;  /* 0x0000b400120c7a23 */ /* 0x100fe40000010803 */
[----:B------:R-:W-:Y:S02]  /*14b20*/  FMUL.FTZ R53, R2, R53 ;  /* 0x0000003502357220 */ /* 0x000fe40000410000 */
[C---:B------:R-:W-:Y:S01]  /*14b30*/  FMUL.FTZ R54, R0.reuse, R54 ;  /* 0x0000003600367220 */ /* 0x040fe20000410000 */
[----:B------:R4:W-:Y:S01]  /*14b40*/  MUFU.EX2 R143, R12 ;  /* 0x0000000c008f7308 */ /* 0x0009e20000000800 */
[----:B------:R-:W-:Y:S02]  /*14b50*/  FMUL.FTZ R55, R0, R55 ;  /* 0x0000003700377220 */ /* 0x000fe40000410000 */
[----:B------:R-:W-:Y:S01]  /*14b60*/  FMUL.FTZ R56, R2, R56 ;  /* 0x0000003802387220 */ /* 0x000fe20000410000 */
[----:B-1----:R-:W-:Y:S01]  /*14b70*/  F2FP.PACK_AB R155, R174, R175 ;  /* 0x000000afae9b723e */ /* 0x002fe200000000ff */
[C---:B------:R-:W-:Y:S01]  /*14b80*/  FMUL.FTZ R4, R2.reuse, R152 ;  /* 0x0000009802047220 */ /* 0x040fe20000410000 */
[----:B------:R-:W-:Y:S01]  /*14b90*/  F2FP.PACK_AB R152, R203, R204 ;  /* 0x000000cccb98723e */ /* 0x000fe200000000ff */
[----:B------:R-:W-:Y:S02]  /*14ba0*/  FMUL.FTZ R57, R2, R57 ;  /* 0x0000003902397220 */ /* 0x000fe40000410000 */
[C---:B------:R-:W-:Y:S02]  /*14bb0*/  FMUL.FTZ R58, R0.reuse, R58 ;  /* 0x0000003a003a7220 */ /* 0x040fe40000410000 */
[----:B------:R-:W-:Y:S02]  /*14bc0*/  FMUL.FTZ R59, R0, R59 ;  /* 0x0000003b003b7220 */ /* 0x000fe40000410000 */
[C---:B------:R-:W-:Y:S05]  /*14bd0*/  HMMA.16816.F32 R4, R152.reuse, R160, R4 ;  /* 0x000000a09804723c */ /* 0x040fea0000001804 */
[C---:B------:R-:W-:Y:S02]  /*14be0*/  FMUL.FTZ R60, R2.reuse, R60 ;  /* 0x0000003c023c7220 */ /* 0x040fe40000410000 */
[----:B------:R-:W-:Y:S01]  /*14bf0*/  FMUL.FTZ R61, R2, R61 ;  /* 0x0000003d023d7220 */ /* 0x000fe20000410000 */
[C---:B------:R-:W-:Y:S01]  /*14c00*/  HMMA.16816.F32 R8, R152.reuse, R162, R8 ;  /* 0x000000a29808723c */ /* 0x040fe20000001808 */
[----:B------:R-:W1:Y:S03]  /*14c10*/  LDSM.16.MT88.4 R160, [R185+0x1000] ;  /* 0x00100000b9a0783b */ /* 0x000e660000004200 */
[----:B------:R-:W-:Y:S01]  /*14c20*/  FMUL.FTZ R62, R0, R62 ;  /* 0x0000003e003e7220 */ /* 0x000fe20000410000 */
[----:B----4-:R-:W-:Y:S01]  /*14c30*/  F2FP.PACK_AB R12, R180, R181 ;  /* 0x000000b5b40c723e */ /* 0x010fe200000000ff */
        /* <DEDUP_REMOVED lines=8> */
[C---:B-----5:R-:W-:Y:S04]  /*14cc0*/  HMMA.16816.F32 R20, R152.reuse, R168, R20 ;  /* 0x000000a89814723c */ /* 0x060fe80000001814 */
[C---:B------:R-:W-:Y:S02]  /*14cd0*/  FMUL.FTZ R68, R2.reuse, R68 ;  /* 0x0000004402447220 */ /* 0x040fe40000410000 */
[----:B------:R-:W-:Y:S02]  /*14ce0*/  FMUL.FTZ R69, R2, R69 ;  /* 0x0000004502457220 */ /* 0x000fe40000410000 */
[C---:B------:R-:W-:Y:S01]  /*14cf0*/  HMMA.16816.F32 R24, R152.reuse, R170, R24 ;  /* 0x000000aa9818723c */ /* 0x040fe20000001818 */
[----:B------:R-:W-:Y:S03]  /*14d00*/  LDSM.16.MT88.4 R168, [R187+0x800] ;  /* 0x00080000bba8783b */ /* 0x000fe60000004200 */
[C---:B------:R-:W-:Y:S02]  /*14d10*/  FMUL.FTZ R70, R0.reuse, R70 ;  /* 0x0000004600467220 */ /* 0x040fe40000410000 */
[----:B------:R-:W-:Y:S02]  /*14d20*/  FMUL.FTZ R71, R0, R71 ;  /* 0x0000004700477220 */ /* 0x000fe40000410000 */
[C---:B--2---:R-:W-:Y:S04]  /*14d30*/  HMMA.16816.F32 R28, R152.reuse, R156, R28 ;  /* 0x0000009c981c723c */ /* 0x044fe8000000181c */
[C---:B------:R-:W-:Y:S02]  /*14d40*/  FMUL.FTZ R72, R2.reuse, R72 ;  /* 0x0000004802487220 */ /* 0x040fe40000410000 */
[----:B------:R-:W-:Y:S02]  /*14d50*/  FMUL.FTZ R73, R2, R73 ;  /* 0x0000004902497220 */ /* 0x000fe40000410000 */
        /* <DEDUP_REMOVED lines=78> */
[--C-:B------:R-:W-:Y:S02]  /*15240*/  FFMA.FTZ R14, R14, c[0x0][0x2d0], -R3.reuse ;  /* 0x0000b4000e0e7a23 */ /* 0x100fe40000010803 */
[--C-:B------:R-:W-:Y:S02]  /*15250*/  FFMA.FTZ R15, R15, c[0x0][0x2d0], -R3.reuse ;  /* 0x0000b4000f0f7a23 */ /* 0x100fe40000010803 */
[C---:B---3--:R-:W-:Y:S01]  /*15260*/  HMMA.16816.F32 R116, R152.reuse, R164, R116 ;  /* 0x000000a49874723c */ /* 0x048fe20000001874 */
[----:B------:R3:W-:Y:S03]  /*15270*/  MUFU.EX2 R173, R14 ;  /* 0x0000000e00ad7308 */ /* 0x0007e60000000800 */
[----:B------:R-:W-:Y:S02]  /*15280*/  FFMA.FTZ R3, R19, c[0x0][0x2d0], -R3 ;  /* 0x0000b40013037a23 */ /* 0x000fe40000010803 */
[C---:B------:R-:W-:Y:S01]  /*15290*/  FMUL.FTZ R120, R2.reuse, R120 ;  /* 0x0000007802787220 */ /* 0x040fe20000410000 */
[----:B------:R-:W-:Y:S01]  /*152a0*/  LDSM.16.MT88.4 R16, [R188+0x800] ;  /* 0x00080000bc10783b */ /* 0x000fe20000004200 */
[----:B------:R-:W-:Y:S03]  /*152b0*/  FMUL.FTZ R121, R2, R121 ;  /* 0x0000007902797220 */ /* 0x000fe60000410000 */
[----:B------:R-:W4:Y:S01]  /*152c0*/  MUFU.EX2 R172, R15 ;  /* 0x0000000f00ac7308 */ /* 0x000f220000000800 */
[C---:B------:R-:W-:Y:S02]  /*152d0*/  FMUL.FTZ R122, R0.reuse, R122 ;  /* 0x0000007a007a7220 */ /* 0x040fe40000410000 */
[----:B------:R-:W-:Y:S02]  /*152e0*/  FMUL.FTZ R123, R0, R123 ;  /* 0x0000007b007b7220 */ /* 0x000fe40000410000 */
[C---:B------:R-:W-:Y:S02]  /*152f0*/  FMUL.FTZ R124, R2.reuse, R124 ;  /* 0x0000007c027c7220 */ /* 0x040fe40000410000 */
[----:B------:R-:W-:Y:S02]  /*15300*/  FMUL.FTZ R125, R2, R125 ;  /* 0x0000007d027d7220 */ /* 0x000fe40000410000 */
[C---:B------:R-:W-:Y:S01]  /*15310*/  FMUL.FTZ R126, R0.reuse, R126 ;  /* 0x0000007e007e7220 */ /* 0x040fe20000410000 */
[C---:B------:R-:W-:Y:S01]  /*15320*/  HMMA.16816.F32 R120, R152.reuse, R166, R120 ;  /* 0x000000a69878723c */ /* 0x040fe20000001878 */
[----:B------:R-:W5:Y:S01]  /*15330*/  MUFU.EX2 R142, R3 ;  /* 0x00000003008e7308 */ /* 0x000f620000000800 */
[----:B------:R-:W1:Y:S01]  /*15340*/  LDSM.16.MT88.4 R164, [R186+0x800] ;  /* 0x00080000baa4783b */ /* 0x000e620000004200 */
[----:B------:R-:W-:Y:S01]  /*15350*/  FMUL.FTZ R127, R0, R127 ;  /* 0x0000007f007f7220 */ /* 0x000fe20000410000 */
[----:B---3--:R-:W-:Y:S01]  /*15360*/  F2FP.PACK_AB R14, R178, R179 ;  /* 0x000000b3b20e723e */ /* 0x008fe200000000ff */
[C---:B------:R-:W-:Y:S02]  /*15370*/  FMUL.FTZ R128, R2.reuse, R128 ;  /* 0x0000008002807220 */ /* 0x040fe40000410000 */
[----:B------:R-:W-:Y:S02]  /*15380*/  FMUL.FTZ R129, R2, R129 ;  /* 0x0000008102817220 */ /* 0x000fe40000410000 */
[C---:B------:R-:W-:Y:S01]  /*15390*/  FMUL.FTZ R130, R0.reuse, R130 ;  /* 0x0000008200827220 */ /* 0x040fe20000410000 */
[C---:B--2---:R-:W-:Y:S03]  /*153a0*/  HMMA.16816.F32 R124, R152.reuse, R156, R124 ;  /* 0x0000009c987c723c */ /* 0x044fe6000000187c */
[----:B------:R-:W-:Y:S01]  /*153b0*/  FMUL.FTZ R131, R0, R131 ;  /* 0x0000008300837220 */ /* 0x000fe20000410000 */
[----:B----4-:R-:W-:Y:S01]  /*153c0*/  F2FP.PACK_AB R13, R172, R173 ;  /* 0x000000adac0d723e */ /* 0x010fe200000000ff */
[----:B------:R-:W-:Y:S02]  /*153d0*/  FFMA.FTZ R2, R2, R209, R204 ;  /* 0x000000d102027223 */ /* 0x000fe400000100cc */
[----:B------:R-:W-:Y:S02]  /*153e0*/  FFMA.FTZ R0, R0, R208, R177 ;  /* 0x000000d000007223 */ /* 0x000fe400000100b1 */
[----:B------:R-:W-:Y:S01]  /*153f0*/  FADD.FTZ R2, R203, R2 ;  /* 0x00000002cb027221 */ /* 0x000fe20000010000 */
[----:B------:R-:W-:Y:S03]  /*15400*/  HMMA.16816.F32 R128, R152, R158, R128 ;  /* 0x0000009e9880723c */ /* 0x000fe60000001880 */
[----:B------:R-:W-:Y:S01]  /*15410*/  FADD.FTZ R0, R176, R0 ;  /* 0x00000000b0007221 */ /* 0x000fe20000010000 */
[----:B-----5:R-:W-:Y:S01]  /*15420*/  F2FP.PACK_AB R15, R142, R143 ;  /* 0x0000008f8e0f723e */ /* 0x020fe200000000ff */
[----:B------:R-:W-:Y:S02]  /*15430*/  FADD.FTZ R2, R183, R2 ;  /* 0x00000002b7027221 */ /* 0x000fe40000010000 */
[----:B------:R-:W-:Y:S04]  /*15440*/  FADD.FTZ R0, R175, R0 ;  /* 0x00000000af007221 */ /* 0x000fe80000010000 */
[C---:B-1----:R-:W-:Y:S01]  /*15450*/  HMMA.16816.F32 R152, R12.reuse, R160, R4 ;  /* 0x000000a00c98723c */ /* 0x042fe20000001804 */
[----:B------:R-:W1:Y:S04]  /*15460*/  LDSM.16.MT88.4 R4, [R185+0x1800] ;  /* 0x00180000b904783b */ /* 0x000e680000004200 */
[----:B------:R-:W-:Y:S02]  /*15470*/  FADD.FTZ R2, R182, R2 ;  /* 0x00000002b6027221 */ /* 0x000fe40000010000 */
[----:B------:R-:W-:Y:S01]  /*15480*/  FADD.FTZ R3, R174, R0 ;  /* 0x00000000ae037221 */ /* 0x000fe20000010000 */
[C---:B------:R-:W-:Y:S01]  /*15490*/  HMMA.16816.F32 R156, R12.reuse, R162, R8 ;  /* 0x000000a20c9c723c */ /* 0x040fe20000001808 */
[----:B------:R-:W2:Y:S03]  /*154a0*/  LDSM.16.MT88.4 R8, [R186+0x1800] ;  /* 0x00180000ba08783b */ /* 0x000ea60000004200 */
[----:B------:R-:W-:Y:S02]  /*154b0*/  FADD.FTZ R0, R181, R2 ;  /* 0x00000002b5007221 */ /* 0x000fe40000010000 */
[----:B------:R-:W-:Y:S02]  /*154c0*/  FADD.FTZ R3, R173, R3 ;  /* 0x00000003ad037221 */ /* 0x000fe40000010000 */
[C---:B------:R-:W-:Y:S01]  /*154d0*/  HMMA.16816.F32 R132, R12.reuse, R164, R132 ;  /* 0x000000a40c84723c */ /* 0x040fe20000001884 */
[----:B------:R-:W-:Y:S03]  /*154e0*/  LDSM.16.MT88.4 R160, [R187+0x1800] ;  /* 0x00180000bba0783b */ /* 0x000fe60000004200 */
[----:B------:R-:W-:Y:S02]  /*154f0*/  FADD.FTZ R0, R180, R0 ;  /* 0x00000000b4007221 */ /* 0x000fe40000010000 */
[----:B------:R-:W-:Y:S02]  /*15500*/  FADD.FTZ R3, R172, R3 ;  /* 0x00000003ac037221 */ /* 0x000fe40000010000 */
[C---:B------:R-:W-:Y:S04]  /*15510*/  HMMA.16816.F32 R136, R12.reuse, R166, R136 ;  /* 0x000000a60c88723c */ /* 0x040fe80000001888 */
[----:B------:R-:W-:Y:S02]  /*15520*/  FADD.FTZ R2, R179, R0 ;  /* 0x00000000b3027221 */ /* 0x000fe40000010000 */
[----:B------:R-:W-:Y:S01]  /*15530*/  FADD.FTZ R0, R143, R3 ;  /* 0x000000038f007221 */ /* 0x000fe20000010000 */
[----:B------:R-:W-:Y:S01]  /*15540*/  MOV R143, R140 ;  /* 0x0000008c008f7202 */ /* 0x000fe20000000f00 */
[C---:B------:R-:W-:Y:S04]  /*15550*/  HMMA.16816.F32 R20, R12.reuse, R16, R20 ;  /* 0x000000100c14723c */ /* 0x040fe80000001814 */
[----:B------:R-:W-:Y:S02]  /*15560*/  FADD.FTZ R209, R178, R2 ;  /* 0x00000002b2d17221 */ /* 0x000fe40000010000 */
[----:B------:R-:W-:Y:S01]  /*15570*/  FADD.FTZ R208, R142, R0 ;  /* 0x000000008ed07221 */ /* 0x000fe20000010000 */
[----:B------:R-:W-:Y:S01]  /*15580*/  MOV R142, R141 ;  /* 0x0000008d008e7202 */ /* 0x000fe20000000f00 */
        /* <DEDUP_REMOVED lines=13> */
[C---:B------:R-:W-:Y:S08]  /*15660*/  HMMA.16816.F32 R60, R12.reuse, R160, R60 ;  /* 0x000000a00c3c723c */ /* 0x040ff0000000183c */
        /* <DEDUP_REMOVED lines=11> */
[C---:B----4-:R-:W-:Y:S08]  /*15720*/  HMMA.16816.F32 R92, R12.reuse, R160, R92 ;  /* 0x000000a00c5c723c */ /* 0x050ff0000000185c */
[C---:B------:R-:W-:Y:S01]  /*15730*/  HMMA.16816.F32 R96, R12.reuse, R162, R96 ;  /* 0x000000a20c60723c */ /* 0x040fe20000001860 */
[----:B------:R-:W4:Y:S07]  /*15740*/  LDSM.16.MT88.4 R160, [R187+0x3800] ;  /* 0x00380000bba0783b */ /* 0x000f2e0000004200 */
[C---:B-1----:R-:W-:Y:S08]  /*15750*/  HMMA.16816.F32 R100, R12.reuse, R4, R100 ;  /* 0x000000040c64723c */ /* 0x042ff00000001864 */
[C---:B------:R-:W-:Y:S08]  /*15760*/  HMMA.16816.F32 R104, R12.reuse, R6, R104 ;  /* 0x000000060c68723c */ /* 0x040ff00000001868 */
[C---:B--2---:R-:W-:Y:S08]  /*15770*/  HMMA.16816.F32 R108, R12.reuse, R8, R108 ;  /* 0x000000080c6c723c */ /* 0x044ff0000000186c */
[C---:B------:R-:W-:Y:S08]  /*15780*/  HMMA.16816.F32 R112, R12.reuse, R10, R112 ;  /* 0x0000000a0c70723c */ /* 0x040ff00000001870 */
[C---:B---3--:R-:W-:Y:S08]  /*15790*/  HMMA.16816.F32 R116, R12.reuse, R16, R116 ;  /* 0x000000100c74723c */ /* 0x048ff00000001874 */
[C---:B------:R-:W-:Y:S08]  /*157a0*/  HMMA.16816.F32 R120, R12.reuse, R18, R120 ;  /* 0x000000120c78723c */ /* 0x040ff00000001878 */
[C---:B----4-:R-:W-:Y:S08]  /*157b0*/  HMMA.16816.F32 R124, R12.reuse, R160, R124 ;  /* 0x000000a00c7c723c */ /* 0x050ff0000000187c */
[----:B------:R-:W-:Y:S01]  /*157c0*/  HMMA.16816.F32 R128, R12, R162, R128 ;  /* 0x000000a20c80723c */ /* 0x000fe20000001880 */
[----:B------:R-:W-:-:S07]  /*157d0*/  @P0 BRA `(.L_x_1106) ;  /* 0xffffe2e000000947 */ /* 0x000fce000383ffff */
.L_x_1105:
[----:B------:R-:W-:Y:S07]  /*157e0*/  @!UPT UIADD3 URZ, URZ, URZ, URZ ;  /* 0x0000003f3f3ff290 */ /* 0x000fee000fffe03f */
[----:B------:R-:W-:Y:S02]  /*157f0*/  MOV R7, 0x1f ;  /* 0x0000001f00077802 */ /* 0x000fe40000000f00 */
[----:B------:R-:W-:Y:S01]  /*15800*/  MOV R6, 0xffffffff ;  /* 0xffffffff00067802 */ /* 0x000fe20000000f00 */
[----:B------:R-:W-:Y:S06]  /*15810*/  BRA.DIV ~URZ, `(.L_x_1107) ;  /* 0x000062927f007947 */ /* 0x000fec000b800000 */
[----:B------:R1:W2:Y:S02]  /*15820*/  SHFL.BFLY PT, R0, R209, 0x2, 0x1f ;  /* 0x0c401f00d1007f89 */ /* 0x0002a400000e0000 */
.L_x_1180:
[----:B--2---:R-:W-:Y:S01]  /*15830*/  FADD.FTZ R0, R0, R209 ;  /* 0x000000d100007221 */ /* 0x004fe20000010000 */
[----:B------:R-:W-:Y:S05]  /*15840*/  BRA.DIV ~URZ, `(.L_x_1108) ;  /* 0x000062c27f007947 */ /* 0x000fea000b800000 */
[----:B------:R-:W2:Y:S04]  /*15850*/  SHFL.BFLY PT, R2, R208, 0x2, 0x1f ;  /* 0x0c401f00d0027f89 */ /* 0x000ea800000e0000 */
[----:B------:R-:W3:Y:S01]  /*15860*/  SHFL.BFLY PT, R5, R0, 0x1, 0x1f ;  /* 0x0c201f0000057f89 */ /* 0x000ee200000e0000 */
[----:B--2---:R-:W-:-:S02]  /*15870*/  FADD.FTZ R4, R2, R208 ;  /* 0x000000d002047221 */ /* 0x004fc40000010000 */
[----:B---3--:R-:W-:-:S03]  /*15880*/  FADD.FTZ R0, R0, R5 ;  /* 0x0000000500007221 */ /* 0x008fc60000010000 */
[----:B------:R2:W3:Y:S04]  /*15890*/  SHFL.BFLY PT, R3, R4, 0x1, 0x1f ;  /* 0x0c201f0004037f89 */ /* 0x0004e800000e0000 */
.L_x_1181:
        /* <DEDUP_REMOVED lines=82> */
[C---:B------:R-:W-:Y:S02]  /*15dc0*/  FMUL.FTZ R139, R0.reuse, R31 ;  /* 0x0000001f008b7220 */ /* 0x040fe40000410000 */
[----:B------:R-:W-:-:S02]  /*15dd0*/  FMUL.FTZ R30, R0, R34 ;  /* 0x00000022001e7220 */ /* 0x000fc40000410000 */
[C---:B------:R-:W-:Y:S01]  /*15de0*/  FMUL.FTZ R31, R0.reuse, R35 ;  /* 0x00000023001f7220 */ /* 0x040fe20000410000 */
[----:B---3--:R-:W-:Y:S01]  /*15df0*/  @P0 MOV R3, 0x3f317218 ;  /* 0x3f31721800030802 */ /* 0x008fe20000000f00 */
        /* <DEDUP_REMOVED lines=9> */
[----:B------:R-:W-:Y:S01]  /*15e90*/  @P1 FFMA.FTZ R142, R4, R141, R5 ;  /* 0x0000008d048e1223 */ /* 0x000fe20000010005 */
[----:B------:R-:W-:Y:S01]  /*15ea0*/  MOV R4, 0x1 ;  /* 0x0000000100047802 */ /* 0x000fe20000000f00 */
[----:B------:R-:W-:-:S02]  /*15eb0*/  FMUL.FTZ R66, R0, R74 ;  /* 0x0000004a00427220 */ /* 0x000fc40000410000 */
[C---:B------:R-:W-:Y:S02]  /*15ec0*/  FMUL.FTZ R67, R0.reuse, R75 ;  /* 0x0000004b00437220 */ /* 0x040fe40000410000 */
[C---:B------:R-:W-:Y:S02]  /*15ed0*/  FMUL.FTZ R74, R0.reuse, R82 ;  /* 0x00000052004a7220 */ /* 0x040fe40000410000 */
[----:B------:R-:W-:Y:S02]  /*15ee0*/  FMUL.FTZ R75, R0, R83 ;  /* 0x00000053004b7220 */ /* 0x000fe40000410000 */
[----:B----4-:R-:W-:Y:S02]  /*15ef0*/  @P0 FMUL.FTZ R2, R2, 0.69314718246459960938 ;  /* 0x3f31721802020820 */ /* 0x010fe40000410000 */
        /* <DEDUP_REMOVED lines=47> */
.L_x_1024:
[----:B-----5:R-:W2:Y:S01]  /*161f0*/  S2R R112, SR_TID.X ;  /* 0x0000000000707919 */ /* 0x020ea20000002100 */
        /* <DEDUP_REMOVED lines=16> */
.L_x_1110:
[----:B------:R-:W-:Y:S05]  /*16300*/  BSYNC B0 ;  /* 0x0000000000007941 */ /* 0x000fea0003800000 */
.L_x_1109:
        /* <DEDUP_REMOVED lines=127> */
[----:B----4-:R-:W-:-:S03]  /*16b00*/  @P1 LEA R4, P0, R227, c[0x0][0x508], 0x2 ;  /* 0x00014200e3041a11 */ /* 0x010fc600078010ff */
[----:B------:R3:W-:Y:S01]  /*16b10*/  STS [R248+0xc080], R3 ;  /* 0x00c08003f8007388 */ /* 0x0007e20000000800 */
[----:B-1----:R-:W-:Y:S02]  /*16b20*/  F2FP.PACK_AB R2, R107, R106 ;  /* 0x0000006a6b02723e */ /* 0x002fe400000000ff */
[----:B------:R-:W-:-:S03]  /*16b30*/  @P1 LEA.HI.X R5, R227, c[0x0][0x50c], R240, 0x2, P0 ;  /* 0x00014300e3051a11 */ /* 0x000fc600000f14f0 */
[----:B------:R1:W-:Y:S01]  /*16b40*/  STS [R248+0xc480], R2 ;  /* 0x00c48002f8007388 */ /* 0x0003e20000000800 */
[----:B--2---:R-:W-:Y:S02]  /*16b50*/  F2FP.PACK_AB R0, R163, R162 ;  /* 0x000000a2a300723e */ /* 0x004fe400000000ff */
[----:B---3--:R-:W-:-:S03]  /*16b60*/  F2FP.PACK_AB R3, R103, R102 ;  /* 0x000000666703723e */ /* 0x008fc600000000ff */
[----:B------:R2:W-:Y:S04]  /*16b70*/  STS [R246+0xc000], R0 ;  /* 0x00c00000f6007388 */ /* 0x0005e80000000800 */
[----:B------:R3:W-:Y:S01]  /*16b80*/  STS [R246+0xc400], R3 ;  /* 0x00c40003f6007388 */ /* 0x0007e20000000800 */
[----:B-1----:R-:W-:-:S05]  /*16b90*/  F2FP.PACK_AB R2, R117, R116 ;  /* 0x000000747502723e */ /* 0x002fca00000000ff */
[----:B------:R1:W-:Y:S01]  /*16ba0*/  STS [R247+0xc080], R2 ;  /* 0x00c08002f7007388 */ /* 0x0003e20000000800 */
[----:B--2---:R-:W-:Y:S02]  /*16bb0*/  F2FP.PACK_AB R0, R99, R98 ;  /* 0x000000626300723e */ /* 0x004fe400000000ff */
[----:B---3--:R-:W-:-:S03]  /*16bc0*/  F2FP.PACK_AB R3, R105, R104 ;  /* 0x000000686903723e */ /* 0x008fc600000000ff */
[----:B------:R2:W-:Y:S04]  /*16bd0*/  STS [R247+0xc480], R0 ;  /* 0x00c48000f7007388 */ /* 0x0005e80000000800 */
[----:B------:R3:W-:Y:S01]  /*16be0*/  STS [R245+0xc000], R3 ;  /* 0x00c00003f5007388 */ /* 0x0007e20000000800 */
[----:B-1----:R-:W-:Y:S01]  /*16bf0*/  IMAD.MOV.U32 R2, RZ, RZ, RZ ;  /* 0x000000ffff027224 */ /* 0x002fe200078e00ff */
[----:B--2---:R-:W-:-:S05]  /*16c00*/  F2FP.PACK_AB R0, R95, R94 ;  /* 0x0000005e5f00723e */ /* 0x004fca00000000ff */
[----:B------:R1:W-:Y:S04]  /*16c10*/  STS [R245+0xc400], R0 ;  /* 0x00c40000f5007388 */ /* 0x0003e80000000800 */
[----:B------:R-:W-:Y:S06]  /*16c20*/  BAR.SYNC.DEFER_BLOCKING 0x1, 0x100 ;  /* 0x0044000000007b1d */ /* 0x000fec0000010000 */
[----:B------:R1:W5:Y:S04]  /*16c30*/  @P1 LDG.E R13, [R4.64] ;  /* 0x00000006040d1981 */ /* 0x000368000c1e1900 */
[----:B------:R1:W5:Y:S01]  /*16c40*/  @P2 LDG.E R2, [R6.64] ;  /* 0x0000000606022981 */ /* 0x000362000c1e1900 */
[----:B------:R-:W-:-:S04]  /*16c50*/  ISETP.NE.AND P0, PT, R234, RZ, PT ;  /* 0x000000ffea00720c */ /* 0x000fc80003f05270 */
[----:B---3--:R-:W-:Y:S01]  /*16c60*/  SEL R3, R234, c[0x0][0x3d4], P0 ;  /* 0x0000f500ea037a07 */ /* 0x008fe20000000000 */
[----:B------:R-:W-:Y:S05]  /*16c70*/  @P1 BRA `(.L_x_1113) ;  /* 0x0000004000001947 */ /* 0x000fea0003800000 */
[----:B------:R-:W-:Y:S05]  /*16c80*/  @!P2 BRA `(.L_x_1113) ;  /* 0x000000300000a947 */ /* 0x000fea0003800000 */
[----:B-1----:R1:W2:Y:S04]  /*16c90*/  LDG.E R0, [R6.64] ;  /* 0x0000000606007981 */ /* 0x0022a8000c1e1900 */
[----:B-1----:R-:W2:Y:S02]  /*16ca0*/  LDG.E R6, [R6.64+0x4] ;  /* 0x0000040606067981 */ /* 0x002ea4000c1e1900 */
[----:B--2--5:R-:W-:Y:S02]  /*16cb0*/  IADD3 R13, -R0, R6, RZ ;  /* 0x00000006000d7210 */ /* 0x024fe40007ffe1ff */
.L_x_1113:
[----:B------:R-:W2:Y:S01]  /*16cc0*/  LDL R114, [R1+0x4] ;  /* 0x0000040001727983 */ /* 0x000ea20000100800 */
[----:B------:R-:W-:Y:S01]  /*16cd0*/  IMAD.MOV.U32 R11, RZ, RZ, 0x368 ;  /* 0x00000368ff0b7424 */ /* 0x000fe200078e00ff */
[----:B------:R-:W-:Y:S01]  /*16ce0*/  ISETP.GT.AND P2, PT, R3, 0x1, PT ;  /* 0x000000010300780c */ /* 0x000fe20003f44270 */
[----:B-1----:R-:W-:Y:S01]  /*16cf0*/  IMAD.MOV.U32 R0, RZ, RZ, c[0x0][0x4e8] ;  /* 0x00013a00ff007624 */ /* 0x002fe200078e00ff */
[----:B------:R-:W-:Y:S01]  /*16d00*/  ISETP.NE.U32.AND P0, PT, RZ, c[0x0][0x500], PT ;  /* 0x00014000ff007a0c */ /* 0x000fe20003f05070 */
[----:B------:R-:W-:Y:S01]  /*16d10*/  IMAD.IADD R8, R239, 0x1, R233 ;  /* 0x00000001ef087824 */ /* 0x000fe200078e02e9 */
[----:B------:R-:W-:Y:S01]  /*16d20*/  SEL R11, R11, 0x328, P2 ;  /* 0x000003280b0b7807 */ /* 0x000fe20001000000 */
[----:B------:R-:W1:Y:S01]  /*16d30*/  S2R R115, SR_TID.X ;  /* 0x0000000000737919 */ /* 0x000e620000002100 */
[----:B------:R-:W-:Y:S01]  /*16d40*/  ISETP.NE.AND P3, PT, R0, 0x1, PT ;  /* 0x000000010000780c */ /* 0x000fe20003f65270 */
[----:B-----5:R-:W-:Y:S01]  /*16d50*/  IMAD R13, R13, c[0x0][0x4e8], RZ ;  /* 0x00013a000d0d7a24 */ /* 0x020fe200078e02ff */
[----:B------:R-:W3:Y:S01]  /*16d60*/  LDC.64 R6, c[0x0][R11+0x170] ;  /* 0x00005c000b067b82 */ /* 0x000ee20000000a00 */
[----:B------:R-:W-:-:S02]  /*16d70*/  ISETP.NE.AND.EX P0, PT, RZ, c[0x0][0x504], PT, P0 ;  /* 0x00014100ff007a0c */ /* 0x000fc40003f05300 */
[----:B------:R-:W-:Y:S02]  /*16d80*/  LOP3.LUT R216, R216, 0xfffffffd, RZ, 0xc0, !PT ;  /* 0xfffffffdd8d87812 */ /* 0x000fe400078ec0ff */
[----:B------:R-:W-:Y:S02]  /*16d90*/  SEL R0, R227, RZ, !P0 ;  /* 0x000000ffe3007207 */ /* 0x000fe40004000000 */
[----:B------:R-:W-:Y:S01]  /*16da0*/  SEL R4, R240, RZ, !P0 ;  /* 0x000000fff0047207 */ /* 0x000fe20004000000 */
[----:B------:R4:W4:Y:S03]  /*16db0*/  LDC.64 R14, c[0x0][R11+0x168] ;  /* 0x00005a000b0e7b82 */ /* 0x0009260000000a00 */
[----:B------:R-:W-:-:S05]  /*16dc0*/  @P3 IMAD.HI.U32 R9, R8, c[0x0][0x4ec], RZ ;  /* 0x00013b0008093a27 */ /* 0x000fca00078e00ff */
[----:B------:R4:W4:Y:S01]  /*16dd0*/  LDC.64 R16, c[0x0][R11+0x178] ;  /* 0x00005e000b107b82 */ /* 0x0009220000000a00 */
[----:B-1----:R-:W-:-:S07]  /*16de0*/  SHF.R.S32.HI R113, RZ, 0x1f, R115 ;  /* 0x0000001fff717819 */ /* 0x002fce0000011473 */
[----:B------:R4:W1:Y:S01]  /*16df0*/  LDC.64 R18, c[0x0][R11+0x160] ;  /* 0x000058000b127b82 */ /* 0x0008620000000a00 */
[----:B------:R-:W-:-:S04]  /*16e00*/  LEA.HI R113, R113, R115, RZ, 0x5 ;  /* 0x0000007371717211 */ /* 0x000fc800078f28ff */
[----:B------:R-:W-:-:S05]  /*16e10*/  LOP3.LUT R113, R113, 0xffffffe0, RZ, 0xc0, !PT ;  /* 0xffffffe071717812 */ /* 0x000fca00078ec0ff */
[----:B------:R-:W-:Y:S02]  /*16e20*/  IMAD.IADD R113, R115, 0x1, -R113 ;  /* 0x0000000173717824 */ /* 0x000fe400078e0a71 */
[----:B---3--:R-:W-:-:S04]  /*16e30*/  IMAD R3, R7, R0, RZ ;  /* 0x0000000007037224 */ /* 0x008fc800078e02ff */
[C---:B----4-:R-:W-:Y:S02]  /*16e40*/  IMAD R11, R6.reuse, R4, R3 ;  /* 0x00000004060b7224 */ /* 0x050fe400078e0203 */
[----:B------:R-:W-:-:S04]  /*16e50*/  IMAD.WIDE.U32 R4, R6, R0, RZ ;  /* 0x0000000006047225 */ /* 0x000fc800078e00ff */
[----:B------:R-:W-:-:S04]  /*16e60*/  IMAD.WIDE.U32 R6, R14, R238, RZ ;  /* 0x000000ee0e067225 */ /* 0x000fc800078e00ff */
[----:B------:R-:W-:Y:S01]  /*16e70*/  IMAD.MOV.U32 R3, RZ, RZ, R8 ;  /* 0x000000ffff037224 */ /* 0x000fe200078e0008 */
[----:B------:R-:W-:Y:S01]  /*16e80*/  @P3 SHF.R.U32.HI R3, RZ, c[0x0][0x4f0], R9 ;  /* 0x00013c00ff033a19 */ /* 0x000fe20000011609 */
[----:B------:R-:W-:Y:S01]  /*16e90*/  IMAD R10, R15, R238, RZ ;  /* 0x000000ee0f0a7224 */ /* 0x000fe200078e02ff */
[----:B------:R-:W-:Y:S01]  /*16ea0*/  SEL R9, R250, RZ, P2 ;  /* 0x000000fffa097207 */ /* 0x000fe20001000000 */
[----:B------:R-:W-:Y:S01]  /*16eb0*/  IMAD.IADD R12, R5, 0x1, R11 ;  /* 0x00000001050c7824 */ /* 0x000fe200078e020b */
[----:B------:R-:W-:Y:S01]  /*16ec0*/  IADD3 R14, P1, P0, R4, R6, R2 ;  /* 0x00000006040e7210 */ /* 0x000fe2000783e002 */
        /* <DEDUP_REMOVED lines=10> */
[----:B-1----:R-:W-:Y:S01]  /*16f70*/  IMAD R3, R19, R4, RZ ;  /* 0x0000000413037224 */ /* 0x002fe200078e02ff */
        /* <DEDUP_REMOVED lines=26> */
[----:B-1----:R-:W-:Y:S01]  /*17120*/  SHF.R.S32.HI R6, RZ, 0x1f, R112 ;  /* 0x0000001fff067819 */ /* 0x002fe20000011470 */
[----:B------:R-:W-:Y:S01]  /*17130*/  IMAD R10, R10, c[0x0][0x3a0], RZ ;  /* 0x0000e8000a0a7a24 */ /* 0x000fe200078e02ff */
[----:B------:R1:W2:Y:S01]  /*17140*/  LDS.128 R36, [R201+0x80] ;  /* 0x00008000c9247984 */ /* 0x0002a20000000c00 */
[----:B------:R-:W-:Y:S01]  /*17150*/  IMAD.WIDE.U32 R4, R2, c[0x0][0x3a0], RZ ;  /* 0x0000e80002047a25 */ /* 0x000fe200078e00ff */
[----:B------:R-:W-:Y:S02]  /*17160*/  LEA.HI R6, R6, R112, RZ, 0x3 ;  /* 0x0000007006067211 */ /* 0x000fe400078f18ff */
[----:B------:R1:W3:Y:S01]  /*17170*/  LDS.128 R52, [R201+0x1080] ;  /* 0x00108000c9347984 */ /* 0x0002e20000000c00 */
[----:B------:R-:W-:Y:S01]  /*17180*/  IMAD R2, R2, c[0x0][0x3a4], R10 ;  /* 0x0000e90002027a24 */ /* 0x000fe200078e020a */
[----:B------:R-:W-:Y:S02]  /*17190*/  LOP3.LUT R6, R6, 0xfffffff8, RZ, 0xc0, !PT ;  /* 0xfffffff806067812 */ /* 0x000fe400078ec0ff */
[----:B------:R1:W4:Y:S01]  /*171a0*/  LDS.128 R68, [R201+0x2080] ;  /* 0x00208000c9447984 */ /* 0x0003220000000c00 */
[----:B------:R-:W-:-:S02]  /*171b0*/  IADD3 R14, R211, R233, RZ ;  /* 0x000000e9d30e7210 */ /* 0x000fc40007ffe0ff */
[----:B------:R-:W-:Y:S01]  /*171c0*/  IADD3 R3, R5, R2, RZ ;  /* 0x0000000205037210 */ /* 0x000fe20007ffe0ff */
[----:B------:R1:W1:Y:S01]  /*171d0*/  LDS.128 R84, [R201+0x3080] ;  /* 0x00308000c9547984 */ /* 0x0002620000000c00 */
[----:B------:R-:W-:-:S03]  /*171e0*/  IADD3 R2, -R6, R112, RZ ;  /* 0x0000007006027210 */ /* 0x000fc60007ffe1ff */
[----:B------:R1:W1:Y:S01]  /*171f0*/  LDS.128 R32, [R201+0x4080] ;  /* 0x00408000c9207984 */ /* 0x0002620000000c00 */
[----:B------:R-:W-:Y:S02]  /*17200*/  LEA R6, R2, R211, 0x5 ;  /* 0x000000d302067211 */ /* 0x000fe400078e28ff */
[----:B------:R-:W-:Y:S01]  /*17210*/  MOV R2, R4 ;  /* 0x0000000400027202 */ /* 0x000fe20000000f00 */
[----:B------:R1:W1:Y:S04]  /*17220*/  LDS.128 R48, [R201+0x5080] ;  /* 0x00508000c9307984 */ /* 0x0002680000000c00 */
[C---:B------:R-:W-:Y:S01]  /*17230*/  IMAD.WIDE.U32 R4, R238.reuse, c[0x0][0x3e8], R2 ;  /* 0x0000fa00ee047a25 */ /* 0x040fe200078e0002 */
[----:B------:R-:W-:Y:S01]  /*17240*/  IADD3 R3, R233, R6, RZ ;  /* 0x00000006e9037210 */ /* 0x000fe20007ffe0ff */
[----:B------:R1:W1:Y:S01]  /*17250*/  LDS.128 R64, [R201+0x6080] ;  /* 0x00608000c9407984 */ /* 0x0002620000000c00 */
[----:B------:R-:W-:Y:S01]  /*17260*/  SHF.R.S32.HI R2, RZ, 0x1f, R0 ;  /* 0x0000001fff027819 */ /* 0x000fe20000011400 */
[----:B------:R-:W-:-:S02]  /*17270*/  IMAD R5, R238, c[0x0][0x3ec], R5 ;  /* 0x0000fb00ee057a24 */ /* 0x000fc400078e0205 */
[----:B------:R-:W-:Y:S01]  /*17280*/  @P3 IMAD.HI.U32 R8, R3, c[0x0][0x4ec], RZ ;  /* 0x00013b0003083a27 */ /* 0x000fe200078e00ff */
[----:B------:R1:W1:Y:S03]  /*17290*/  LDS.128 R80, [R201+0x7080] ;  /* 0x00708000c9507984 */ /* 0x0002660000000c00 */
[----:B------:R-:W-:Y:S01]  /*172a0*/  IMAD R6, R2, c[0x0][0x3f0], RZ ;  /* 0x0000fc0002067a24 */ /* 0x000fe200078e02ff */
[----:B------:R1:W1:Y:S01]  /*172b0*/  LDS.128 R28, [R201+0x8080] ;  /* 0x00808000c91c7984 */ /* 0x0002620000000c00 */
[----:B------:R-:W-:Y:S01]  /*172c0*/  IMAD.MOV.U32 R2, RZ, RZ, R3 ;  /* 0x000000ffff027224 */ /* 0x000fe200078e0003 */
[----:B------:R-:W-:Y:S01]  /*172d0*/  @P3 SHF.R.U32.HI R2, RZ, c[0x0][0x4f0], R8 ;  /* 0x00013c00ff023a19 */ /* 0x000fe20000011608 */
[C---:B------:R-:W-:Y:S01]  /*172e0*/  IMAD R7, R0.reuse, c[0x0][0x3f4], R6 ;  /* 0x0000fd0000077a24 */ /* 0x040fe200078e0206 */
[----:B------:R1:W1:Y:S01]  /*172f0*/  LDS.128 R44, [R201+0x9080] ;  /* 0x00908000c92c7984 */ /* 0x0002620000000c00 */
[----:B------:R-:W-:Y:S01]  /*17300*/  IMAD.WIDE.U32 R4, R0, c[0x0][0x3f0], R4 ;  /* 0x0000fc0000047a25 */ /* 0x000fe200078e0004 */
[----:B------:R-:W-:-:S02]  /*17310*/  SHF.R.S32.HI R6, RZ, 0x1f, R2 ;  /* 0x0000001fff067819 */ /* 0x000fc40000011402 */
[----:B------:R1:W1:Y:S01]  /*17320*/  LDS.128 R60, [R201+0xa080] ;  /* 0x00a08000c93c7984 */ /* 0x0002620000000c00 */
[----:B------:R-:W-:Y:S02]  /*17330*/  IADD3 R0, -R2, RZ, RZ ;  /* 0x000000ff02007210 */ /* 0x000fe40007ffe1ff */
[----:B------:R-:W-:Y:S01]  /*17340*/  IADD3 R5, R5, R7, RZ ;  /* 0x0000000705057210 */ /* 0x000fe20007ffe0ff */
[----:B------:R1:W1:Y:S01]  /*17350*/  LDS.128 R76, [R201+0xb080] ;  /* 0x00b08000c94c7984 */ /* 0x0002620000000c00 */
[----:B------:R-:W-:Y:S02]  /*17360*/  IMAD R6, R6, c[0x0][0x3e0], RZ ;  /* 0x0000f80006067a24 */ /* 0x000fe400078e02ff */
[----:B------:R-:W-:Y:S01]  /*17370*/  IMAD R0, R0, c[0x0][0x4e8], R3 ;  /* 0x00013a0000007a24 */ /* 0x000fe200078e0203 */
[----:B------:R1:W1:Y:S01]  /*17380*/  LDS.128 R24, [R201+0xc080] ;  /* 0x00c08000c9187984 */ /* 0x0002620000000c00 */
[----:B------:R-:W-:-:S03]  /*17390*/  IMAD.WIDE.U32 R4, R2, c[0x0][0x3e0], R4 ;  /* 0x0000f80002047a25 */ /* 0x000fc600078e0004 */
[----:B------:R1:W1:Y:S01]  /*173a0*/  LDS.128 R40, [R201+0xd080] ;  /* 0x00d08000c9287984 */ /* 0x0002620000000c00 */
[----:B------:R-:W-:Y:S01]  /*173b0*/  IMAD R2, R2, c[0x0][0x3e4], R6 ;  /* 0x0000f90002027a24 */ /* 0x000fe200078e0206 */
[----:B------:R-:W-:Y:S02]  /*173c0*/  SHF.R.S32.HI R6, RZ, 0x1f, R0 ;  /* 0x0000001fff067819 */ /* 0x000fe40000011400 */
[----:B------:R1:W1:Y:S01]  /*173d0*/  LDS.128 R56, [R201+0xe080] ;  /* 0x00e08000c9387984 */ /* 0x0002620000000c00 */
[----:B------:R-:W-:Y:S01]  /*173e0*/  IMAD.IADD R3, R5, 0x1, R2 ;  /* 0x0000000105037824 */ /* 0x000fe200078e0202 */
[----:B------:R-:W-:Y:S01]  /*173f0*/  MOV R2, R4 ;  /* 0x0000000400027202 */ /* 0x000fe20000000f00 */
[----:B------:R-:W-:Y:S01]  /*17400*/  IMAD R6, R6, c[0x0][0x3d8], RZ ;  /* 0x0000f60006067a24 */ /* 0x000fe200078e02ff */
[----:B------:R1:W1:Y:S03]  /*17410*/  LDS.128 R72, [R201+0xf080] ;  /* 0x00f08000c9487984 */ /* 0x0002660000000c00 */
[----:B------:R-:W-:-:S04]  /*17420*/  IMAD.WIDE.U32 R2, R0, c[0x0][0x3d8], R2 ;  /* 0x0000f60000027a25 */ /* 0x000fc800078e0002 */
[----:B------:R-:W-:Y:S01]  /*17430*/  IMAD R0, R0, c[0x0][0x3dc], R6 ;  /* 0x0000f70000007a24 */ /* 0x000fe200078e0206 */
[----:B------:R-:W-:-:S04]  /*17440*/  LEA R16, P0, R2, c[0x0][0x380], 0x1 ;  /* 0x0000e00002107a11 */ /* 0x000fc800078008ff */
[----:B------:R-:W-:-:S04]  /*17450*/  IADD3 R0, R3, R0, RZ ;  /* 0x0000000003007210 */ /* 0x000fc80007ffe0ff */
[----:B------:R-:W-:Y:S01]  /*17460*/  LEA.HI.X R15, R2, c[0x0][0x384], R0, 0x1, P0 ;  /* 0x0000e100020f7a11 */ /* 0x000fe200000f0c00 */
[----:B------:R-:W-:Y:S05]  /*17470*/  BRA.DIV ~URZ, `(.L_x_1115) ;  /* 0x000047927f007947 */ /* 0x000fea000b800000 */
[----:B--234-:R2:W3:Y:S02]  /*17480*/  SHFL.IDX PT, R12, R15, RZ, 0x181f ;  /* 0x00181fff0f0c7589 */ /* 0x01c4e400000e0000 */
.L_x_1182:
[----:B------:R-:W-:Y:S05]  /*17490*/  BRA.DIV ~URZ, `(.L_x_1116) ;  /* 0x000047e27f007947 */ /* 0x000fea000b800000 */
[----:B------:R4:W2:Y:S02]  /*174a0*/  SHFL.IDX PT, R0, R16, RZ, 0x181f ;  /* 0x00181fff10007589 */ /* 0x0008a400000e0000 */
.L_x_1183:
        /* <DEDUP_REMOVED lines=26> */
.L_x_1118:
[----:B------:R-:W-:Y:S05]  /*17650*/  BSYNC B0 ;  /* 0x0000000000007941 */ /* 0x000fea0003800000 */
.L_x_1117:
[----:B------:R-:W-:Y:S05]  /*17660*/  BRA.DIV ~URZ, `(.L_x_1119) ;  /* 0x000046727f007947 */ /* 0x000fea000b800000 */
[----:B---3--:R3:W4:Y:S04]  /*17670*/  SHFL.IDX PT, R12, R15, 0x1, 0x181f ;  /* 0x00381f000f0c7f89 */ /* 0x00872800000e0000 */
[----:B--2---:R3:W2:Y:S02]  /*17680*/  SHFL.IDX PT, R0, R16, 0x1, 0x181f ;  /* 0x00381f0010007f89 */ /* 0x0046a400000e0000 */
.L_x_1184:
        /* <DEDUP_REMOVED lines=20> */
.L_x_1121:
[----:B------:R-:W-:Y:S05]  /*177d0*/  BSYNC B0 ;  /* 0x0000000000007941 */ /* 0x000fea0003800000 */
.L_x_1120:
[----:B------:R-:W-:Y:S05]  /*177e0*/  BRA.DIV ~URZ, `(.L_x_1122) ;  /* 0x000045b27f007947 */ /* 0x000fea000b800000 */
[----:B----4-:R4:W3:Y:S02]  /*177f0*/  SHFL.IDX PT, R12, R15, 0x2, 0x181f ;  /* 0x00581f000f0c7f89 */ /* 0x0108e400000e0000 */
.L_x_1185:
[----:B------:R-:W-:Y:S05]  /*17800*/  BRA.DIV ~URZ, `(.L_x_1123) ;  /* 0x000046027f007947 */ /* 0x000fea000b800000 */
[----:B--2---:R2:W4:Y:S02]  /*17810*/  SHFL.IDX PT, R0, R16, 0x2, 0x181f ;  /* 0x00581f0010007f89 */ /* 0x00452400000e0000 */
.L_x_1186:
        /* <DEDUP_REMOVED lines=20> */
.L_x_1125:
[----:B------:R-:W-:Y:S05]  /*17960*/  BSYNC B0 ;  /* 0x0000000000007941 */ /* 0x000fea0003800000 */
.L_x_1124:
[----:B------:R-:W-:Y:S05]  /*17970*/  BRA.DIV ~URZ, `(.L_x_1126) ;  /* 0x000044f27f007947 */ /* 0x000fea000b800000 */
[----:B---3--:R3:W2:Y:S04]  /*17980*/  SHFL.IDX PT, R10, R15, 0x3, 0x181f ;  /* 0x00781f000f0a7f89 */ /* 0x0086a800000e0000 */
[----:B----4-:R3:W4:Y:S02]  /*17990*/  SHFL.IDX PT, R0, R16, 0x3, 0x181f ;  /* 0x00781f0010007f89 */ /* 0x01072400000e0000 */
.L_x_1187:
        /* <DEDUP_REMOVED lines=21> */
.L_x_1114:
        /* <DEDUP_REMOVED lines=33> */
.L_x_1188:
[----:B------:R-:W-:Y:S05]  /*17d00*/  BRA.DIV ~URZ, `(.L_x_1129) ;  /* 0x000042927f007947 */ /* 0x000fea000b800000 */
[----:B------:R3:W4:Y:S02]  /*17d10*/  SHFL.IDX PT, R0, R17, RZ, 0x1c1f ;  /* 0x001c1fff11007589 */ /* 0x00072400000e0000 */
.L_x_1189:
[----:B------:R-:W-:Y:S01]  /*17d20*/  BSSY B0, `(.L_x_1130) ;  /* 0x00000c4000007945 */ /* 0x000fe20003800000 */
[----:B------:R-:W-:Y:S05]  /*17d30*/  @P0 BRA `(.L_x_1131) ;  /* 0x00000c2000000947 */ /* 0x000fea0003800000 */
[C---:B------:R-:W-:Y:S02]  /*17d40*/  ISETP.GE.AND P2, PT, R217.reuse, c[0x0][0x3c8], PT ;  /* 0x0000f200d9007a0c */ /* 0x040fe40003f46270 */
[C---:B------:R-:W-:Y:S02]  /*17d50*/  IADD3 R10, R217.reuse, 0x8, RZ ;  /* 0x00000008d90a7810 */ /* 0x040fe40007ffe0ff */
[----:B------:R-:W-:Y:S02]  /*17d60*/  IADD3 R5, R217, 0x10, RZ ;  /* 0x00000010d9057810 */ /* 0x000fe40007ffe0ff */
[----:B------:R-:W-:Y:S02]  /*17d70*/  ISETP.GE.AND P1, PT, R10, c[0x0][0x3c8], PT ;  /* 0x0000f2000a007a0c */ /* 0x000fe40003f26270 */
[----:B------:R-:W-:-:S02]  /*17d80*/  ISETP.GE.AND P0, PT, R5, c[0x0][0x3c8], PT ;  /* 0x0000f20005007a0c */ /* 0x000fc40003f06270 */
[C---:B------:R-:W-:Y:S02]  /*17d90*/  IADD3 R11, R217.reuse, 0x20, RZ ;  /* 0x00000020d90b7810 */ /* 0x040fe40007ffe0ff */
[C---:B------:R-:W-:Y:S01]  /*17da0*/  IADD3 R14, R217.reuse, 0x8, RZ ;  /* 0x00000008d90e7810 */ /* 0x040fe20007ffe0ff */
[----:B----4-:R-:W-:Y:S01]  /*17db0*/  @!P2 IMAD.MOV.U32 R2, RZ, RZ, R0 ;  /* 0x000000ffff02a224 */ /* 0x010fe200078e0000 */
[C---:B------:R-:W-:Y:S01]  /*17dc0*/  IADD3 R12, R217.reuse, 0x10, RZ ;  /* 0x00000010d90c7810 */ /* 0x040fe20007ffe0ff */
[----:B--2---:R-:W-:Y:S01]  /*17dd0*/  @!P2 IMAD.MOV.U32 R3, RZ, RZ, R4 ;  /* 0x000000ffff03a224 */ /* 0x004fe200078e0004 */
[----:B------:R-:W-:Y:S02]  /*17de0*/  IADD3 R13, R217, 0x18, RZ ;  /* 0x00000018d90d7810 */ /* 0x000fe40007ffe0ff */
[----:B------:R-:W-:Y:S01]  /*17df0*/  ISETP.GE.AND P4, PT, R11, c[0x0][0x3c8], PT ;  /* 0x0000f2000b007a0c */ /* 0x000fe20003f86270 */
[----:B------:R-:W-:Y:S01]  /*17e00*/  @!P2 IMAD.WIDE R6, R217, 0x4, R2 ;  /* 0x00000004d906a825 */ /* 0x000fe200078e0202 */
[----:B------:R-:W-:-:S02]  /*17e10*/  @!P1 LEA R2, P3, R10, R0, 0x2 ;  /* 0x000000000a029211 */ /* 0x000fc400078610ff */
[----:B------:R-:W-:Y:S02]  /*17e20*/  SHF.R.S32.HI R14, RZ, 0x1f, R14 ;  /* 0x0000001fff0e7819 */ /* 0x000fe4000001140e */
[----:B------:R2:W-:Y:S01]  /*17e30*/  @!P2 ST.E.64 [R6.64], R160 ;  /* 0x000000a00600a985 */ /* 0x0005e2000c101b06 */
[----:B------:R-:W-:Y:S02]  /*17e40*/  SHF.R.S32.HI R12, RZ, 0x1f, R12 ;  /* 0x0000001fff0c7819 */ /* 0x000fe4000001140c */
[----:B------:R-:W-:Y:S02]  /*17e50*/  @!P0 LEA R8, P2, R5, R0, 0x2 ;  /* 0x0000000005088211 */ /* 0x000fe400078410ff */
[----:B------:R-:W-:Y:S02]  /*17e60*/  ISETP.GE.AND P5, PT, R13, c[0x0][0x3c8], PT ;  /* 0x0000f2000d007a0c */ /* 0x000fe40003fa6270 */
[----:B------:R-:W-:Y:S02]  /*17e70*/  @!P1 LEA.HI.X R3, R10, R4, R14, 0x2, P3 ;  /* 0x000000040a039211 */ /* 0x000fe400018f140e */
[----:B------:R-:W-:-:S02]  /*17e80*/  IADD3 R10, R217, 0x28, RZ ;  /* 0x00000028d90a7810 */ /* 0x000fc40007ffe0ff */
[----:B------:R-:W-:Y:S01]  /*17e90*/  @!P0 LEA.HI.X R9, R5, R4, R12, 0x2, P2 ;  /* 0x0000000405098211 */ /* 0x000fe200010f140c */
[----:B------:R4:W-:Y:S01]  /*17ea0*/  @!P1 ST.E.64 [R2.64], R150 ;  /* 0x0000009602009985 */ /* 0x0009e2000c101b06 */
[----:B------:R-:W-:Y:S02]  /*17eb0*/  ISETP.GE.AND P6, PT, R10, c[0x0][0x3c8], PT ;  /* 0x0000f2000a007a0c */ /* 0x000fe40003fc6270 */
[C---:B------:R-:W-:Y:S01]  /*17ec0*/  IADD3 R12, R217.reuse, 0x20, RZ ;  /* 0x00000020d90c7810 */ /* 0x040fe20007ffe0ff */
[----:B------:R5:W-:Y:S01]  /*17ed0*/  @!P0 ST.E.64 [R8.64], R132 ;  /* 0x0000008408008985 */ /* 0x000be2000c101b06 */
[C---:B------:R-:W-:Y:S02]  /*17ee0*/  IADD3 R5, R217.reuse, 0x30, RZ ;  /* 0x00000030d9057810 */ /* 0x040fe40007ffe0ff */
[----:B------:R-:W-:Y:S02]  /*17ef0*/  IADD3 R14, R217, 0x18, RZ ;  /* 0x00000018d90e7810 */ /* 0x000fe40007ffe0ff */
[----:B------:R-:W-:-:S02]  /*17f00*/  SHF.R.S32.HI R12, RZ, 0x1f, R12 ;  /* 0x0000001fff0c7819 */ /* 0x000fc4000001140c */
[----:B------:R-:W-:Y:S02]  /*17f10*/  ISETP.GE.AND P3, PT, R5, c[0x0][0x3c8], PT ;  /* 0x0000f20005007a0c */ /* 0x000fe40003f66270 */
[----:B------:R-:W-:Y:S02]  /*17f20*/  SHF.R.S32.HI R14, RZ, 0x1f, R14 ;  /* 0x0000001fff0e7819 */ /* 0x000fe4000001140e */
[----:B------:R-:W-:Y:S02]  /*17f30*/  ISETP.GE.AND P2, PT, R252, c[0x0][0x3c8], PT ;  /* 0x0000f200fc007a0c */ /* 0x000fe40003f46270 */
[----:B--2---:R-:W-:-:S04]  /*17f40*/  @!P5 LEA R6, P1, R13, R0, 0x2 ;  /* 0x000000000d06d211 */ /* 0x004fc800078210ff */
[----:B------:R-:W-:-:S05]  /*17f50*/  @!P5 LEA.HI.X R7, R13, R4, R14, 0x2, P1 ;  /* 0x000000040d07d211 */ /* 0x000fca00008f140e */
[----:B------:R2:W-:Y:S01]  /*17f60*/  @!P5 ST.E.64 [R6.64], R136 ;  /* 0x000000880600d985 */ /* 0x0005e2000c101b06 */
[----:B----4-:R-:W-:-:S04]  /*17f70*/  @!P4 LEA R2, P0, R11, R0, 0x2 ;  /* 0x000000000b02c211 */ /* 0x010fc800078010ff */
[----:B------:R-:W-:Y:S02]  /*17f80*/  @!P4 LEA.HI.X R3, R11, R4, R12, 0x2, P0 ;  /* 0x000000040b03c211 */ /* 0x000fe400000f140c */
[C---:B------:R-:W-:Y:S02]  /*17f90*/  IADD3 R12, R217.reuse, 0x28, RZ ;  /* 0x00000028d90c7810 */ /* 0x040fe40007ffe0ff */
[C---:B-----5:R-:W-:Y:S01]  /*17fa0*/  @!P6 LEA R8, P1, R10.reuse, R0, 0x2 ;  /* 0x000000000a08e211 */ /* 0x060fe200078210ff */
[----:B------:R4:W-:Y:S01]  /*17fb0*/  @!P4 ST.E.64 [R2.64], R152 ;  /* 0x000000980200c985 */ /* 0x0009e2000c101b06 */
[----:B------:R-:W-:Y:S02]  /*17fc0*/  SHF.R.S32.HI R12, RZ, 0x1f, R12 ;  /* 0x0000001fff0c7819 */ /* 0x000fe4000001140c */
[----:B------:R-:W-:Y:S02]  /*17fd0*/  IADD3 R11, R217, 0x30, RZ ;  /* 0x00000030d90b7810 */ /* 0x000fe40007ffe0ff */
[----:B------:R-:W-:-:S02]  /*17fe0*/  @!P6 LEA.HI.X R9, R10, R4, R12, 0x2, P1 ;  /* 0x000000040a09e211 */ /* 0x000fc400008f140c */
[----:B------:R-:W-:Y:S02]  /*17ff0*/  SHF.R.S32.HI R11, RZ, 0x1f, R11 ;  /* 0x0000001fff0b7819 */ /* 0x000fe4000001140b */
[----:B------:R-:W-:Y:S01]  /*18000*/  SHF.R.S32.HI R10, RZ, 0x1f, R252 ;  /* 0x0000001fff0a7819 */ /* 0x000fe200000114fc */
[----:B------:R5:W-:Y:S01]  /*18010*/  @!P6 ST.E.64 [R8.64], R156 ;  /* 0x0000009c0800e985 */ /* 0x000be2000c101b06 */
[----:B------:R-:W-:Y:S02]  /*18020*/  ISETP.GE.AND P6, PT, R251, c[0x0][0x3c8], PT ;  /* 0x0000f200fb007a0c */ /* 0x000fe40003fc6270 */
[----:B------:R-:W-:Y:S02]  /*18030*/  ISETP.GE.AND P1, PT, R249, c[0x0][0x3c8], PT ;  /* 0x0000f200f9007a0c */ /* 0x000fe40003f26270 */
[----:B--2---:R-:W-:-:S04]  /*18040*/  @!P3 LEA R6, P0, R5, R0, 0x2 ;  /* 0x000000000506b211 */ /* 0x004fc800078010ff */
[----:B------:R-:W-:Y:S02]  /*18050*/  @!P3 LEA.HI.X R7, R5, R4, R11, 0x2, P0 ;  /* 0x000000040507b211 */ /* 0x000fe400000f140b */
[----:B------:R-:W-:-:S03]  /*18060*/  IADD3 R5, R217, 0x50, RZ ;  /* 0x00000050d9057810 */ /* 0x000fc60007ffe0ff */
[----:B------:R2:W-:Y:S01]  /*18070*/  @!P3 ST.E.64 [R6.64], R28 ;  /* 0x0000001c0600b985 */ /* 0x0005e2000c101b06 */
[----:B------:R-:W-:Y:S02]  /*18080*/  ISETP.GE.AND P5, PT, R5, c[0x0][0x3c8], PT ;  /* 0x0000f20005007a0c */ /* 0x000fe40003fa6270 */
[C---:B----4-:R-:W-:Y:S02]  /*18090*/  @!P2 LEA R2, P4, R252.reuse, R0, 0x2 ;  /* 0x00000000fc02a211 */ /* 0x050fe400078810ff */
[----:B------:R-:W-:Y:S02]  /*180a0*/  SHF.R.S32.HI R11, RZ, 0x1f, R5 ;  /* 0x0000001fff0b7819 */ /* 0x000fe40000011405 */
[----:B------:R-:W-:Y:S02]  /*180b0*/  @!P2 LEA.HI.X R3, R252, R4, R10, 0x2, P4 ;  /* 0x00000004fc03a211 */ /* 0x000fe400020f140a */
[----:B------:R-:W-:-:S03]  /*180c0*/  SHF.R.S32.HI R10, RZ, 0x1f, R251 ;  /* 0x0000001fff0a7819 */ /* 0x000fc600000114fb */
[----:B------:R4:W-:Y:S01]  /*180d0*/  @!P2 ST.E.64 [R2.64], R24 ;  /* 0x000000180200a985 */ /* 0x0009e2000c101b06 */
[----:B-----5:R-:W-:-:S04]  /*180e0*/  @!P6 LEA R8, P0, R251, R0, 0x2 ;  /* 0x00000000fb08e211 */ /* 0x020fc800078010ff */
[----:B------:R-:W-:Y:S02]  /*180f0*/  @!P6 LEA.HI.X R9, R251, R4, R10, 0x2, P0 ;  /* 0x00000004fb09e211 */ /* 0x000fe400000f140a */
[----:B------:R-:W-:-:S03]  /*18100*/  @!P5 LEA R10, P0, R5, R0, 0x2 ;  /* 0x00000000050ad211 */ /* 0x000fc600078010ff */
[----:B------:R5:W-:Y:S01]  /*18110*/  @!P6 ST.E.64 [R8.64], R36 ;  /* 0x000000240800e985 */ /* 0x000be2000c101b06 */
[----:B------:R-:W-:Y:S02]  /*18120*/  @!P5 LEA.HI.X R11, R5, R4, R11, 0x2, P0 ;  /* 0x00000004050bd211 */ /* 0x000fe400000f140b */
[----:B------:R-:W-:Y:S02]  /*18130*/  IADD3 R5, R217, 0x68, RZ ;  /* 0x00000068d9057810 */ /* 0x000fe40007ffe0ff */
[----:B--2---:R-:W-:Y:S02]  /*18140*/  SHF.R.S32.HI R7, RZ, 0x1f, R249 ;  /* 0x0000001fff077819 */ /* 0x004fe400000114f9 */
[----:B------:R-:W-:-:S04]  /*18150*/  @!P1 LEA R6, P2, R249, R0, 0x2 ;  /* 0x00000000f9069211 */ /* 0x000fc800078410ff */
[----:B------:R-:W-:Y:S02]  /*18160*/  @!P1 LEA.HI.X R7, R249, R4, R7, 0x2, P2 ;  /* 0x00000004f9079211 */ /* 0x000fe400010f1407 */
[----:B------:R-:W-:-:S03]  /*18170*/  ISETP.GE.AND P2, PT, R5, c[0x0][0x3c8], PT ;  /* 0x0000f20005007a0c */ /* 0x000fc60003f46270 */
[----:B------:R2:W-:Y:S01]  /*18180*/  @!P1 ST.E.64 [R6.64], R32 ;  /* 0x0000002006009985 */ /* 0x0005e2000c101b06 */
[C---:B----4-:R-:W-:Y:S02]  /*18190*/  IADD3 R3, R217.reuse, 0x58, RZ ;  /* 0x00000058d9037810 */ /* 0x050fe40007ffe0ff */
[----:B------:R-:W-:Y:S01]  /*181a0*/  IADD3 R2, R217, 0x60, RZ ;  /* 0x00000060d9027810 */ /* 0x000fe20007ffe0ff */
[----:B------:R4:W-:Y:S01]  /*181b0*/  @!P5 ST.E.64 [R10.64], R44 ;  /* 0x0000002c0a00d985 */ /* 0x0009e2000c101b06 */
[----:B------:R-:W-:Y:S02]  /*181c0*/  ISETP.GE.AND P3, PT, R3, c[0x0][0x3c8], PT ;  /* 0x0000f20003007a0c */ /* 0x000fe40003f66270 */
[----:B------:R-:W-:Y:S02]  /*181d0*/  ISETP.GE.AND P4, PT, R2, c[0x0][0x3c8], PT ;  /* 0x0000f20002007a0c */ /* 0x000fe40003f86270 */
[----:B-----5:R-:W-:-:S09]  /*181e0*/  SHF.R.S32.HI R9, RZ, 0x1f, R3 ;  /* 0x0000001fff097819 */ /* 0x020fd20000011403 */
[CC--:B------:R-:W-:Y:S02]  /*181f0*/  @!P3 LEA R8, P1, R3.reuse, R0.reuse, 0x2 ;  /* 0x000000000308b211 */ /* 0x0c0fe400078210ff */
[----:B------:R-:W-:Y:S02]  /*18200*/  @!P4 LEA R12, P0, R2, R0, 0x2 ;  /* 0x00000000020cc211 */ /* 0x000fe400078010ff */
[----:B------:R-:W-:Y:S02]  /*18210*/  @!P3 LEA.HI.X R9, R3, R4, R9, 0x2, P1 ;  /* 0x000000040309b211 */ /* 0x000fe400008f1409 */
[----:B------:R-:W-:-:S03]  /*18220*/  IADD3 R3, R217, 0x78, RZ ;  /* 0x00000078d9037810 */ /* 0x000fc60007ffe0ff */
[----:B------:R5:W-:Y:S01]  /*18230*/  @!P3 ST.E.64 [R8.64], R40 ;  /* 0x000000280800b985 */ /* 0x000be2000c101b06 */
[----:B------:R-:W-:Y:S02]  /*18240*/  ISETP.GE.AND P3, PT, R3, c[0x0][0x3c8], PT ;  /* 0x0000f20003007a0c */ /* 0x000fe40003f66270 */
[C---:B--2---:R-:W-:Y:S02]  /*18250*/  IADD3 R6, R217.reuse, 0x70, RZ ;  /* 0x00000070d9067810 */ /* 0x044fe40007ffe0ff */
[----:B------:R-:W-:Y:S02]  /*18260*/  SHF.R.S32.HI R7, RZ, 0x1f, R2 ;  /* 0x0000001fff077819 */ /* 0x000fe40000011402 */
[----:B------:R-:W-:Y:S02]  /*18270*/  ISETP.GE.AND P6, PT, R6, c[0x0][0x3c8], PT ;  /* 0x0000f20006007a0c */ /* 0x000fe40003fc6270 */
[----:B------:R-:W-:Y:S02]  /*18280*/  @!P4 LEA.HI.X R13, R2, R4, R7, 0x2, P0 ;  /* 0x00000004020dc211 */ /* 0x000fe400000f1407 */
[----:B------:R-:W-:-:S02]  /*18290*/  IADD3 R2, R217, 0x80, RZ ;  /* 0x00000080d9027810 */ /* 0x000fc40007ffe0ff */
[----:B------:R-:W-:Y:S01]  /*182a0*/  SHF.R.S32.HI R7, RZ, 0x1f, R5 ;  /* 0x0000001fff077819 */ /* 0x000fe20000011405 */
[----:B------:R2:W-:Y:S01]  /*182b0*/  @!P4 ST.E.64 [R12.64], R52 ;  /* 0x000000340c00c985 */ /* 0x0005e2000c101b06 */
[----:B------:R-:W-:Y:S02]  /*182c0*/  ISETP.GE.AND P5, PT, R2, c[0x0][0x3c8], PT ;  /* 0x0000f20002007a0c */ /* 0x000fe40003fa6270 */
[----:B----4-:R-:W-:-:S03]  /*182d0*/  SHF.R.S32.HI R11, RZ, 0x1f, R6 ;  /* 0x0000001fff0b7819 */ /* 0x010fc60000011406 */
[----:B------:R-:W-:-:S04]  /*182e0*/  @!P6 LEA R10, P0, R6, R0, 0x2 ;  /* 0x00000000060ae211 */ /* 0x000fc800078010ff */
[----:B------:R-:W-:Y:S02]  /*182f0*/  @!P6 LEA.HI.X R11, R6, R4, R11, 0x2, P0 ;  /* 0x00000004060be211 */ /* 0x000fe400000f140b */
[----:B------:R-:W-:Y:S02]  /*18300*/  IADD3 R6, R217, 0x88, RZ ;  /* 0x00000088d9067810 */ /* 0x000fe40007ffe0ff */
[----:B-----5:R-:W-:-:S04]  /*18310*/  @!P2 LEA R8, P1, R5, R0, 0x2 ;  /* 0x000000000508a211 */ /* 0x020fc800078210ff */
[----:B------:R-:W-:Y:S02]  /*18320*/  @!P2 LEA.HI.X R9, R5, R4, R7, 0x2, P1 ;  /* 0x000000040509a211 */ /* 0x000fe400008f1407 */
[----:B------:R-:W-:Y:S02]  /*18330*/  IADD3 R5, R217, 0x90, RZ ;  /* 0x00000090d9057810 */ /* 0x000fe40007ffe0ff */
[----:B------:R-:W-:Y:S01]  /*18340*/  SHF.R.S32.HI R7, RZ, 0x1f, R2 ;  /* 0x0000001fff077819 */ /* 0x000fe20000011402 */
[----:B------:R4:W-:Y:S01]  /*18350*/  @!P2 ST.E.64 [R8.64], R48 ;  /* 0x000000300800a985 */ /* 0x0009e2000c101b06 */
[----:B------:R-:W-:Y:S02]  /*18360*/  ISETP.GE.AND P2, PT, R6, c[0x0][0x3c8], PT ;  /* 0x0000f20006007a0c */ /* 0x000fe40003f46270 */
[----:B------:R-:W-:Y:S01]  /*18370*/  ISETP.GE.AND P4, PT, R5, c[0x0][0x3c8], PT ;  /* 0x0000f20005007a0c */ /* 0x000fe20003f86270 */
[----:B------:R5:W-:Y:S01]  /*18380*/  @!P6 ST.E.64 [R10.64], R60 ;  /* 0x0000003c0a00e985 */ /* 0x000be2000c101b06 */
[----:B--2---:R-:W-:-:S04]  /*18390*/  @!P5 LEA R12, P0, R2, R0, 0x2 ;  /* 0x00000000020cd211 */ /* 0x004fc800078010ff */
[----:B------:R-:W-:Y:S02]  /*183a0*/  @!P5 LEA.HI.X R13, R2, R4, R7, 0x2, P0 ;  /* 0x00000004020dd211 */ /* 0x000fe400000f1407 */
[----:B------:R-:W-:Y:S02]  /*183b0*/  IADD3 R2, R217, 0xa0, RZ ;  /* 0x000000a0d9027810 */ /* 0x000fe40007ffe0ff */
[----:B------:R-:W-:Y:S02]  /*183c0*/  SHF.R.S32.HI R7, RZ, 0x1f, R5 ;  /* 0x0000001fff077819 */ /* 0x000fe40000011405 */
[----:B----4-:R-:W-:Y:S02]  /*183d0*/  SHF.R.S32.HI R9, RZ, 0x1f, R3 ;  /* 0x0000001fff097819 */ /* 0x010fe40000011403 */
[-C--:B------:R-:W-:Y:S02]  /*183e0*/  @!P3 LEA R8, P1, R3, R0.reuse, 0x2 ;  /* 0x000000000308b211 */ /* 0x080fe400078210ff */
[----:B-----5:R-:W-:-:S02]  /*183f0*/  @!P4 LEA R10, P0, R5, R0, 0x2 ;  /* 0x00000000050ac211 */ /* 0x020fc400078010ff */
        /* <DEDUP_REMOVED lines=10> */
[----:B--2---:R-:W-:Y:S02]  /*184a0*/  SHF.R.S32.HI R9, RZ, 0x1f, R6 ;  /* 0x0000001fff097819 */ /* 0x004fe40000011406 */
[----:B------:R-:W-:-:S05]  /*184b0*/  @!P2 LEA R8, P1, R6, R0, 0x2 ;  /* 0x000000000608a211 */ /* 0x000fca00078210ff */
[----:B----4-:R-:W-:Y:S02]  /*184c0*/  @!P5 LEA R12, P0, R2, R0, 0x2 ;  /* 0x00000000020cd211 */ /* 0x010fe400078010ff */
[-C--:B------:R-:W-:Y:S02]  /*184d0*/  @!P2 LEA.HI.X R9, R6, R4.reuse, R9, 0x2, P1 ;  /* 0x000000040609a211 */ /* 0x080fe400008f1409 */
[C---:B------:R-:W-:Y:S02]  /*184e0*/  IADD3 R6, R217.reuse, 0xa8, RZ ;  /* 0x000000a8d9067810 */ /* 0x040fe40007ffe0ff */
[----:B------:R-:W-:Y:S01]  /*184f0*/  @!P5 LEA.HI.X R13, R2, R4, R7, 0x2, P0 ;  /* 0x00000004020dd211 */ /* 0x000fe200000f1407 */
[----:B------:R2:W-:Y:S01]  /*18500*/  @!P2 ST.E.64 [R8.64], R64 ;  /* 0x000000400800a985 */ /* 0x0005e2000c101b06 */
[----:B------:R-:W-:Y:S02]  /*18510*/  ISETP.GE.AND P2, PT, R6, c[0x0][0x3c8], PT ;  /* 0x0000f20006007a0c */ /* 0x000fe40003f46270 */
[C---:B------:R-:W-:Y:S01]  /*18520*/  IADD3 R2, R217.reuse, 0xb8, RZ ;  /* 0x000000b8d9027810 */ /* 0x040fe20007ffe0ff */
[----:B------:R4:W-:Y:S01]  /*18530*/  @!P4 ST.E.64 [R10.64], R76 ;  /* 0x0000004c0a00c985 */ /* 0x0009e2000c101b06 */
[----:B------:R-:W-:-:S04]  /*18540*/  IADD3 R7, R217, 0xc0, RZ ;  /* 0x000000c0d9077810 */ /* 0x000fc80007ffe0ff */
[----:B------:R-:W-:Y:S02]  /*18550*/  ISETP.GE.AND P4, PT, R7, c[0x0][0x3c8], PT ;  /* 0x0000f20007007a0c */ /* 0x000fe40003f86270 */
[----:B--2---:R-:W-:Y:S02]  /*18560*/  SHF.R.S32.HI R9, RZ, 0x1f, R3 ;  /* 0x0000001fff097819 */ /* 0x004fe40000011403 */
[-C--:B------:R-:W-:Y:S02]  /*18570*/  @!P3 LEA R8, P1, R3, R0.reuse, 0x2 ;  /* 0x000000000308b211 */ /* 0x080fe400078210ff */
[----:B----4-:R-:W-:Y:S02]  /*18580*/  @!P6 LEA R10, P0, R5, R0, 0x2 ;  /* 0x00000000050ae211 */ /* 0x010fe400078010ff */
[----:B------:R-:W-:Y:S02]  /*18590*/  @!P3 LEA.HI.X R9, R3, R4, R9, 0x2, P1 ;  /* 0x000000040309b211 */ /* 0x000fe400008f1409 */
[----:B------:R-:W-:-:S03]  /*185a0*/  SHF.R.S32.HI R3, RZ, 0x1f, R5 ;  /* 0x0000001fff037819 */ /* 0x000fc60000011405 */
[----:B------:R2:W-:Y:S01]  /*185b0*/  @!P3 ST.E.64 [R8.64], R72 ;  /* 0x000000480800b985 */ /* 0x0005e2000c101b06 */
[----:B------:R-:W-:Y:S02]  /*185c0*/  ISETP.GE.AND P3, PT, R2, c[0x0][0x3c8], PT ;  /* 0x0000f20002007a0c */ /* 0x000fe40003f66270 */
[----:B------:R-:W-:Y:S01]  /*185d0*/  @!P6 LEA.HI.X R11, R5, R4, R3, 0x2, P0 ;  /* 0x00000004050be211 */ /* 0x000fe200000f1403 */
[----:B------:R4:W-:Y:S01]  /*185e0*/  @!P5 ST.E.64 [R12.64], R84 ;  /* 0x000000540c00d985 */ /* 0x0009e2000c101b06 */
[C---:B------:R-:W-:Y:S02]  /*185f0*/  IADD3 R5, R217.reuse, 0xc8, RZ ;  /* 0x000000c8d9057810 */ /* 0x040fe40007ffe0ff */
[----:B------:R-:W-:-:S04]  /*18600*/  IADD3 R3, R217, 0xd0, RZ ;  /* 0x000000d0d9037810 */ /* 0x000fc80007ffe0ff */
[----:B------:R-:W-:Y:S02]  /*18610*/  ISETP.GE.AND P5, PT, R3, c[0x0][0x3c8], PT ;  /* 0x0000f20003007a0c */ /* 0x000fe40003fa6270 */
[----:B--2---:R-:W-:Y:S02]  /*18620*/  SHF.R.S32.HI R9, RZ, 0x1f, R6 ;  /* 0x0000001fff097819 */ /* 0x004fe40000011406 */
[CC--:B------:R-:W-:Y:S02]  /*18630*/  @!P2 LEA R8, P1, R6.reuse, R0.reuse, 0x2 ;  /* 0x000000000608a211 */ /* 0x0c0fe400078210ff */
[----:B----4-:R-:W-:Y:S02]  /*18640*/  @!P4 LEA R12, P0, R7, R0, 0x2 ;  /* 0x00000000070cc211 */ /* 0x010fe400078010ff */
[----:B------:R-:W-:Y:S02]  /*18650*/  @!P2 LEA.HI.X R9, R6, R4, R9, 0x2, P1 ;  /* 0x000000040609a211 */ /* 0x000fe400008f1409 */
[----:B------:R-:W-:-:S03]  /*18660*/  SHF.R.S32.HI R6, RZ, 0x1f, R7 ;  /* 0x0000001fff067819 */ /* 0x000fc60000011407 */
[----:B------:R2:W-:Y:S01]  /*18670*/  @!P2 ST.E.64 [R8.64], R80 ;  /* 0x000000500800a985 */ /* 0x0005e2000c101b06 */
[----:B------:R-:W-:Y:S02]  /*18680*/  ISETP.GE.AND P2, PT, R5, c[0x0][0x3c8], PT ;  /* 0x0000f20005007a0c */ /* 0x000fe40003f46270 */
[----:B------:R-:W-:Y:S01]  /*18690*/  @!P4 LEA.HI.X R13, R7, R4, R6, 0x2, P0 ;  /* 0x00000004070dc211 */ /* 0x000fe200000f1406 */
[----:B------:R4:W-:Y:S01]  /*186a0*/  @!P6 ST.E.64 [R10.64], R92 ;  /* 0x0000005c0a00e985 */ /* 0x0009e2000c101b06 */
[----:B------:R-:W-:Y:S02]  /*186b0*/  IADD3 R6, R217, 0xe0, RZ ;  /* 0x000000e0d9067810 */ /* 0x000fe40007ffe0ff */
[----:B------:R-:W-:Y:S02]  /*186c0*/  SHF.R.S32.HI R7, RZ, 0x1f, R3 ;  /* 0x0000001fff077819 */ /* 0x000fe40000011403 */
[----:B------:R-:W-:Y:S02]  /*186d0*/  ISETP.GE.AND P6, PT, R6, c[0x0][0x3c8], PT ;  /* 0x0000f20006007a0c */ /* 0x000fe40003fc6270 */
[----:B--2---:R-:W-:-:S02]  /*186e0*/  SHF.R.S32.HI R9, RZ, 0x1f, R2 ;  /* 0x0000001fff097819 */ /* 0x004fc40000011402 */
[CC--:B------:R-:W-:Y:S02]  /*186f0*/  @!P3 LEA R8, P1, R2.reuse, R0.reuse, 0x2 ;  /* 0x000000000208b211 */ /* 0x0c0fe400078210ff */
[----:B----4-:R-:W-:Y:S02]  /*18700*/  @!P5 LEA R10, P0, R3, R0, 0x2 ;  /* 0x00000000030ad211 */ /* 0x010fe400078010ff */
[-C--:B------:R-:W-:Y:S02]  /*18710*/  @!P3 LEA.HI.X R9, R2, R4.reuse, R9, 0x2, P1 ;  /* 0x000000040209b211 */ /* 0x080fe400008f1409 */
[----:B------:R-:W-:Y:S02]  /*18720*/  IADD3 R2, R217, 0xd8, RZ ;  /* 0x000000d8d9027810 */ /* 0x000fe40007ffe0ff */
[----:B------:R-:W-:Y:S01]  /*18730*/  @!P5 LEA.HI.X R11, R3, R4, R7, 0x2, P0 ;  /* 0x00000004030bd211 */ /* 0x000fe200000f1407 */
[----:B------:R2:W-:Y:S01]  /*18740*/  @!P3 ST.E.64 [R8.64], R88 ;  /* 0x000000580800b985 */ /* 0x0005e2000c101b06 */
[----:B------:R-:W-:-:S02]  /*18750*/  SHF.R.S32.HI R7, RZ, 0x1f, R2 ;  /* 0x0000001fff077819 */ /* 0x000fc40000011402 */
[----:B------:R-:W-:Y:S01]  /*18760*/  IADD3 R3, R217, 0xf0, RZ ;  /* 0x000000f0d9037810 */ /* 0x000fe20007ffe0ff */
[----:B------:R4:W-:Y:S01]  /*18770*/  @!P4 ST.E.64 [R12.64], R100 ;  /* 0x000000640c00c985 */ /* 0x0009e2000c101b06 */
[----:B------:R-:W-:Y:S02]  /*18780*/  ISETP.GE.AND P4, PT, R2, c[0x0][0x3c8], PT ;  /* 0x0000f20002007a0c */ /* 0x000fe40003f86270 */
[----:B--2---:R-:W-:Y:S02]  /*18790*/  SHF.R.S32.HI R9, RZ, 0x1f, R5 ;  /* 0x0000001fff097819 */ /* 0x004fe40000011405 */
[CC--:B------:R-:W-:Y:S02]  /*187a0*/  @!P2 LEA R8, P1, R5.reuse, R0.reuse, 0x2 ;  /* 0x000000000508a211 */ /* 0x0c0fe400078210ff */
[----:B----4-:R-:W-:Y:S02]  /*187b0*/  @!P6 LEA R12, P0, R6, R0, 0x2 ;  /* 0x00000000060ce211 */ /* 0x010fe400078010ff */
[----:B------:R-:W-:-:S02]  /*187c0*/  @!P2 LEA.HI.X R9, R5, R4, R9, 0x2, P1 ;  /* 0x000000040509a211 */ /* 0x000fc400008f1409 */
[----:B------:R-:W-:-:S03]  /*187d0*/  IADD3 R5, R217, 0xe8, RZ ;  /* 0x000000e8d9057810 */ /* 0x000fc60007ffe0ff */
[C---:B------:R-:W-:Y:S01]  /*187e0*/  @!P4 LEA R14, P1, R2.reuse, R0, 0x2 ;  /* 0x00000000020ec211 */ /* 0x040fe200078210ff */
[----:B------:R2:W-:Y:S01]  /*187f0*/  @!P2 ST.E.64 [R8.64], R96 ;  /* 0x000000600800a985 */ /* 0x0005e2000c101b06 */
[----:B------:R-:W-:Y:S02]  /*18800*/  ISETP.GE.AND P3, PT, R5, c[0x0][0x3c8], PT ;  /* 0x0000f20005007a0c */ /* 0x000fe40003f66270 */
[----:B------:R-:W-:Y:S01]  /*18810*/  @!P4 LEA.HI.X R15, R2, R4, R7, 0x2, P1 ;  /* 0x00000004020fc211 */ /* 0x000fe200008f1407 */
[----:B------:R4:W-:Y:S01]  /*18820*/  @!P5 ST.E.64 [R10.64], R108 ;  /* 0x0000006c0a00d985 */ /* 0x0009e2000c101b06 */
[----:B------:R-:W-:Y:S02]  /*18830*/  ISETP.GE.AND P2, PT, R3, c[0x0][0x3c8], PT ;  /* 0x0000f20003007a0c */ /* 0x000fe40003f46270 */
[----:B------:R-:W-:Y:S01]  /*18840*/  IADD3 R2, R217, 0xf8, RZ ;  /* 0x000000f8d9027810 */ /* 0x000fe20007ffe0ff */
[----:B------:R1:W-:Y:S03]  /*18850*/  @!P4 ST.E.64 [R14.64], R166 ;  /* 0x000000a60e00c985 */ /* 0x0003e6000c101b06 */
[----:B------:R-:W-:-:S02]  /*18860*/  ISETP.GE.AND P1, PT, R2, c[0x0][0x3c8], PT ;  /* 0x0000f20002007a0c */ /* 0x000fc40003f26270 */
[----:B--2---:R-:W-:-:S04]  /*18870*/  SHF.R.S32.HI R8, RZ, 0x1f, R6 ;  /* 0x0000001fff087819 */ /* 0x004fc80000011406 */
[----:B------:R-:W-:Y:S02]  /*18880*/  @!P6 LEA.HI.X R13, R6, R4, R8, 0x2, P0 ;  /* 0x00000004060de211 */ /* 0x000fe400000f1408 */
[----:B------:R-:W-:Y:S02]  /*18890*/  SHF.R.S32.HI R6, RZ, 0x1f, R5 ;  /* 0x0000001fff067819 */ /* 0x000fe40000011405 */
[C---:B----4-:R-:W-:Y:S01]  /*188a0*/  @!P3 LEA R10, P0, R5.reuse, R0, 0x2 ;  /* 0x00000000050ab211 */ /* 0x050fe200078010ff */
[----:B------:R1:W-:Y:S03]  /*188b0*/  @!P6 ST.E.64 [R12.64], R164 ;  /* 0x000000a40c00e985 */ /* 0x0003e6000c101b06 */
[----:B------:R-:W-:Y:S02]  /*188c0*/  @!P3 LEA.HI.X R11, R5, R4, R6, 0x2, P0 ;  /* 0x00000004050bb211 */ /* 0x000fe400000f1406 */
[----:B------:R-:W-:-:S02]  /*188d0*/  SHF.R.S32.HI R5, RZ, 0x1f, R3 ;  /* 0x0000001fff057819 */ /* 0x000fc40000011403 */
[C---:B------:R-:W-:Y:S01]  /*188e0*/  @!P2 LEA R8, P0, R3.reuse, R0, 0x2 ;  /* 0x000000000308a211 */ /* 0x040fe200078010ff */
[----:B------:R1:W-:Y:S03]  /*188f0*/  @!P3 ST.E.64 [R10.64], R162 ;  /* 0x000000a20a00b985 */ /* 0x0003e6000c101b06 */
[----:B------:R-:W-:Y:S02]  /*18900*/  @!P2 LEA.HI.X R9, R3, R4, R5, 0x2, P0 ;  /* 0x000000040309a211 */ /* 0x000fe400000f1405 */
[----:B------:R-:W-:Y:S02]  /*18910*/  SHF.R.S32.HI R3, RZ, 0x1f, R2 ;  /* 0x0000001fff037819 */ /* 0x000fe40000011402 */
[C---:B------:R-:W-:Y:S01]  /*18920*/  @!P1 LEA R6, P0, R2.reuse, R0, 0x2 ;  /* 0x0000000002069211 */ /* 0x040fe200078010ff */
[----:B------:R1:W-:Y:S03]  /*18930*/  @!P2 ST.E.64 [R8.64], R116 ;  /* 0x000000740800a985 */ /* 0x0003e6000c101b06 */
[----:B------:R-:W-:-:S05]  /*18940*/  @!P1 LEA.HI.X R7, R2, R4, R3, 0x2, P0 ;  /* 0x0000000402079211 */ /* 0x000fca00000f1403 */
[----:B------:R1:W-:Y:S04]  /*18950*/  @!P1 ST.E.64 [R6.64], R104 ;  /* 0x0000006806009985 */ /* 0x0003e8000c101b06 */
.L_x_1131:
[----:B------:R-:W-:Y:S05]  /*18960*/  BSYNC B0 ;  /* 0x0000000000007941 */ /* 0x000fea0003800000 */
.L_x_1130:
[----:B------:R-:W-:Y:S05]  /*18970*/  BRA.DIV ~URZ, `(.L_x_1132) ;  /* 0x000036827f007947 */ /* 0x000fea000b800000 */
[----:B--2---:R2:W1:Y:S04]  /*18980*/  SHFL.IDX PT, R4, R16, 0x1, 0x1c1f ;  /* 0x003c1f0010047f89 */ /* 0x00446800000e0000 */
[----:B----4-:R2:W4:Y:S02]  /*18990*/  SHFL.IDX PT, R0, R17, 0x1, 0x1c1f ;  /* 0x003c1f0011007f89 */ /* 0x01052400000e0000 */
.L_x_1190:
[----:B------:R-:W-:-:S13]  /*189a0*/  LOP3.LUT P0, RZ, R216, 0x2, RZ, 0xc0, !PT ;  /* 0x00000002d8ff7812 */ /* 0x000fda000780c0ff */
[----:B------:R-:W-:Y:S05]  /*189b0*/  @P0 BRA `(.L_x_1127) ;  /* 0x000019f000000947 */ /* 0x000fea0003800000 */
[C---:B------:R-:W-:Y:S02]  /*189c0*/  ISETP.GE.AND P1, PT, R217.reuse, c[0x0][0x3c8], PT ;  /* 0x0000f200d9007a0c */ /* 0x040fe40003f26270 */
[C---:B-1----:R-:W-:Y:S02]  /*189d0*/  IADD3 R10, R217.reuse, 0x8, RZ ;  /* 0x00000008d90a7810 */ /* 0x042fe40007ffe0ff */
[C---:B------:R-:W-:Y:S02]  /*189e0*/  IADD3 R8, R217.reuse, 0x10, RZ ;  /* 0x00000010d9087810 */ /* 0x040fe40007ffe0ff */
[----:B------:R-:W-:Y:S02]  /*189f0*/  ISETP.GE.AND P0, PT, R10, c[0x0][0x3c8], PT ;  /* 0x0000f2000a007a0c */ /* 0x000fe40003f06270 */
[----:B------:R-:W-:Y:S02]  /*18a00*/  ISETP.GE.AND P5, PT, R8, c[0x0][0x3c8], PT ;  /* 0x0000f20008007a0c */ /* 0x000fe40003fa6270 */
[----:B------:R-:W-:-:S02]  /*18a10*/  IADD3 R14, R217, 0x18, RZ ;  /* 0x00000018d90e7810 */ /* 0x000fc40007ffe0ff */
[C---:B------:R-:W-:Y:S01]  /*18a20*/  IADD3 R12, R217.reuse, 0x20, RZ ;  /* 0x00000020d90c7810 */ /* 0x040fe20007ffe0ff */
[----:B----4-:R-:W-:Y:S01]  /*18a30*/  @!P1 IMAD.MOV.U32 R2, RZ, RZ, R0 ;  /* 0x000000ffff029224 */ /* 0x010fe200078e0000 */
[C---:B------:R-:W-:Y:S01]  /*18a40*/  IADD3 R13, R217.reuse, 0x8, RZ ;  /* 0x00000008d90d7810 */ /* 0x040fe20007ffe0ff */
[----:B------:R-:W-:Y:S01]  /*18a50*/  @!P1 IMAD.MOV.U32 R3, RZ, RZ, R4 ;  /* 0x000000ffff039224 */ /* 0x000fe200078e0004 */
[----:B------:R-:W-:Y:S02]  /*18a60*/  ISETP.GE.AND P4, PT, R14, c[0x0][0x3c8], PT ;  /* 0x0000f2000e007a0c */ /* 0x000fe40003f86270 */
[----:B------:R-:W-:Y:S01]  /*18a70*/  ISETP.GE.AND P3, PT, R12, c[0x0][0x3c8], PT ;  /* 0x0000f2000c007a0c */ /* 0x000fe20003f66270 */
[C---:B------:R-:W-:Y:S01]  /*18a80*/  @!P1 IMAD.WIDE R2, R217.reuse, 0x4, R2 ;  /* 0x00000004d9029825 */ /* 0x040fe200078e0202 */
[C---:B------:R-:W-:Y:S02]  /*18a90*/  IADD3 R9, R217.reuse, 0x10, RZ ;  /* 0x00000010d9097810 */ /* 0x040fe40007ffe0ff */
[----:B------:R-:W-:-:S02]  /*18aa0*/  IADD3 R5, R217, 0x28, RZ ;  /* 0x00000028d9057810 */ /* 0x000fc40007ffe0ff */
[C---:B------:R-:W-:Y:S01]  /*18ab0*/  @!P0 LEA R6, P6, R10.reuse, R0, 0x2 ;  /* 0x000000000a068211 */ /* 0x040fe200078c10ff */
[----:B------:R1:W-:Y:S01]  /*18ac0*/  @!P1 ST.E.64 [R2.64], R120 ;  /* 0x0000007802009985 */ /* 0x0003e2000c101b06 */
[----:B------:R-:W-:Y:S02]  /*18ad0*/  SHF.R.S32.HI R13, RZ, 0x1f, R13 ;  /* 0x0000001fff0d7819 */ /* 0x000fe4000001140d */
[----:B------:R-:W-:Y:S02]  /*18ae0*/  SHF.R.S32.HI R9, RZ, 0x1f, R9 ;  /* 0x0000001fff097819 */ /* 0x000fe40000011409 */
[----:B------:R-:W-:Y:S02]  /*18af0*/  ISETP.GE.AND P2, PT, R5, c[0x0][0x3c8], PT ;  /* 0x0000f20005007a0c */ /* 0x000fe40003f46270 */
[----:B------:R-:W-:Y:S02]  /*18b00*/  IADD3 R11, R217, 0x30, RZ ;  /* 0x00000030d90b7810 */ /* 0x000fe40007ffe0ff */
[----:B------:R-:W-:-:S02]  /*18b10*/  @!P0 LEA.HI.X R7, R10, R4, R13, 0x2, P6 ;  /* 0x000000040a078211 */ /* 0x000fc400030f140d */
[C---:B------:R-:W-:Y:S02]  /*18b20*/  IADD3 R15, R217.reuse, 0x18, RZ ;  /* 0x00000018d90f7810 */ /* 0x040fe40007ffe0ff */
[C---:B------:R-:W-:Y:S01]  /*18b30*/  IADD3 R13, R217.reuse, 0x20, RZ ;  /* 0x00000020d90d7810 */ /* 0x040fe20007ffe0ff */
[----:B------:R4:W-:Y:S01]  /*18b40*/  @!P0 ST.E.64 [R6.64], R124 ;  /* 0x0000007c06008985 */ /* 0x0009e2000c101b06 */
[----:B------:R-:W-:Y:S02]  /*18b50*/  SHF.R.S32.HI R15, RZ, 0x1f, R15 ;  /* 0x0000001fff0f7819 */ /* 0x000fe4000001140f */
[----:B------:R-:W-:Y:S02]  /*18b60*/  SHF.R.S32.HI R13, RZ, 0x1f, R13 ;  /* 0x0000001fff0d7819 */ /* 0x000fe4000001140d */
[----:B------:R-:W-:-:S04]  /*18b70*/  IADD3 R10, R217, 0x28, RZ ;  /* 0x00000028d90a7810 */ /* 0x000fc80007ffe0ff */
[----:B------:R-:W-:Y:S02]  /*18b80*/  SHF.R.S32.HI R10, RZ, 0x1f, R10 ;  /* 0x0000001fff0a7819 */ /* 0x000fe4000001140a */
[----:B-1----:R-:W-:-:S04]  /*18b90*/  @!P5 LEA R2, P1, R8, R0, 0x2 ;  /* 0x000000000802d211 */ /* 0x002fc800078210ff */
[----:B------:R-:W-:Y:S02]  /*18ba0*/  @!P5 LEA.HI.X R3, R8, R4, R9, 0x2, P1 ;  /* 0x000000040803d211 */ /* 0x000fe400008f1409 */
[----:B------:R-:W-:Y:S02]  /*18bb0*/  ISETP.GE.AND P1, PT, R11, c[0x0][0x3c8], PT ;  /* 0x0000f2000b007a0c */ /* 0x000fe40003f26270 */
[C---:B------:R-:W-:Y:S01]  /*18bc0*/  @!P4 LEA R8, P0, R14.reuse, R0, 0x2 ;  /* 0x000000000e08c211 */ /* 0x040fe200078010ff */
[----:B------:R1:W-:Y:S03]  /*18bd0*/  @!P5 ST.E.64 [R2.64], R128 ;  /* 0x000000800200d985 */ /* 0x0003e6000c101b06 */
[----:B------:R-:W-:Y:S02]  /*18be0*/  @!P4 LEA.HI.X R9, R14, R4, R15, 0x2, P0 ;  /* 0x000000040e09c211 */ /* 0x000fe400000f140f */
[----:B----4-:R-:W-:-:S02]  /*18bf0*/  @!P3 LEA R6, P6, R12, R0, 0x2 ;  /* 0x000000000c06b211 */ /* 0x010fc400078c10ff */
[----:B------:R-:W-:Y:S01]  /*18c00*/  ISETP.GE.AND P0, PT, R252, c[0x0][0x3c8], PT ;  /* 0x0000f200fc007a0c */ /* 0x000fe20003f06270 */
[----:B------:R4:W-:Y:S01]  /*18c10*/  @!P4 ST.E.64 [R8.64], R134 ;  /* 0x000000860800c985 */ /* 0x0009e2000c101b06 */
[----:B------:R-:W-:Y:S02]  /*18c20*/  @!P3 LEA.HI.X R7, R12, R4, R13, 0x2, P6 ;  /* 0x000000040c07b211 */ /* 0x000fe400030f140d */
[----:B------:R-:W-:Y:S02]  /*18c30*/  IADD3 R12, R217, 0x30, RZ ;  /* 0x00000030d90c7810 */ /* 0x000fe40007ffe0ff */
[----:B------:R-:W-:Y:S01]  /*18c40*/  ISETP.GE.AND P4, PT, R251, c[0x0][0x3c8], PT ;  /* 0x0000f200fb007a0c */ /* 0x000fe20003f86270 */
[----:B------:R5:W-:Y:S01]  /*18c50*/  @!P3 ST.E.64 [R6.64], R22 ;  /* 0x000000160600b985 */ /* 0x000be2000c101b06 */
[----:B------:R-:W-:Y:S02]  /*18c60*/  SHF.R.S32.HI R12, RZ, 0x1f, R12 ;  /* 0x0000001fff0c7819 */ /* 0x000fe4000001140c */
[----:B-1----:R-:W-:-:S04]  /*18c70*/  @!P2 LEA R2, P5, R5, R0, 0x2 ;  /* 0x000000000502a211 */ /* 0x002fc800078a10ff */
[----:B------:R-:W-:Y:S02]  /*18c80*/  @!P2 LEA.HI.X R3, R5, R4, R10, 0x2, P5 ;  /* 0x000000040503a211 */ /* 0x000fe400028f140a */
[----:B------:R-:W-:Y:S02]  /*18c90*/  SHF.R.S32.HI R10, RZ, 0x1f, R252 ;  /* 0x0000001fff0a7819 */ /* 0x000fe400000114fc */
[----:B----4-:R-:W-:Y:S01]  /*18ca0*/  @!P1 LEA R8, P3, R11, R0, 0x2 ;  /* 0x000000000b089211 */ /* 0x010fe200078610ff */
[----:B------:R1:W-:Y:S01]  /*18cb0*/  @!P2 ST.E.64 [R2.64], R26 ;  /* 0x0000001a0200a985 */ /* 0x0003e2000c101b06 */
[----:B------:R-:W-:Y:S02]  /*18cc0*/  IADD3 R5, R217, 0x50, RZ ;  /* 0x00000050d9057810 */ /* 0x000fe40007ffe0ff */
[----:B------:R-:W-:Y:S02]  /*18cd0*/  @!P1 LEA.HI.X R9, R11, R4, R12, 0x2, P3 ;  /* 0x000000040b099211 */ /* 0x000fe400018f140c */
[----:B------:R-:W-:-:S02]  /*18ce0*/  ISETP.GE.AND P3, PT, R249, c[0x0][0x3c8], PT ;  /* 0x0000f200f9007a0c */ /* 0x000fc40003f66270 */
[C---:B-----5:R-:W-:Y:S01]  /*18cf0*/  @!P0 LEA R6, P2, R252.reuse, R0, 0x2 ;  /* 0x00000000fc068211 */ /* 0x060fe200078410ff */
[----:B------:R4:W-:Y:S01]  /*18d00*/  @!P1 ST.E.64 [R8.64], R138 ;  /* 0x0000008a08009985 */ /* 0x0009e2000c101b06 */
[----:B------:R-:W-:Y:S02]  /*18d10*/  SHF.R.S32.HI R12, RZ, 0x1f, R251 ;  /* 0x0000001fff0c7819 */ /* 0x000fe400000114fb */
[----:B------:R-:W-:Y:S02]  /*18d20*/  @!P0 LEA.HI.X R7, R252, R4, R10, 0x2, P2 ;  /* 0x00000004fc078211 */ /* 0x000fe400010f140a */
[----:B------:R-:W-:Y:S02]  /*18d30*/  ISETP.GE.AND P6, PT, R5, c[0x0][0x3c8], PT ;  /* 0x0000f20005007a0c */ /* 0x000fe40003fc6270 */
[----:B------:R-:W-:Y:S01]  /*18d40*/  SHF.R.S32.HI R13, RZ, 0x1f, R5 ;  /* 0x0000001fff0d7819 */ /* 0x000fe20000011405 */
[----:B------:R5:W-:Y:S01]  /*18d50*/  @!P0 ST.E.64 [R6.64], R30 ;  /* 0x0000001e06008985 */ /* 0x000be2000c101b06 */
[----:B------:R-:W-:-:S04]  /*18d60*/  @!P4 LEA R10, P0, R251, R0, 0x2 ;  /* 0x00000000fb0ac211 */ /* 0x000fc800078010ff */
[----:B------:R-:W-:-:S05]  /*18d70*/  @!P4 LEA.HI.X R11, R251, R4, R12, 0x2, P0 ;  /* 0x00000004fb0bc211 */ /* 0x000fca00000f140c */
[----:B------:R2:W-:Y:S02]  /*18d80*/  @!P4 ST.E.64 [R10.64], R38 ;  /* 0x000000260a00c985 */ /* 0x0005e4000c101b06 */
[----:B--2---:R-:W-:Y:S02]  /*18d90*/  @!P6 LEA R16, P0, R5, R0, 0x2 ;  /* 0x000000000510e211 */ /* 0x004fe400078010ff */
[C---:B-1----:R-:W-:Y:S02]  /*18da0*/  IADD3 R3, R217.reuse, 0x58, RZ ;  /* 0x00000058d9037810 */ /* 0x042fe40007ffe0ff */
[----:B------:R-:W-:Y:S02]  /*18db0*/  IADD3 R2, R217, 0x60, RZ ;  /* 0x00000060d9027810 */ /* 0x000fe40007ffe0ff */
[----:B------:R-:W-:Y:S02]  /*18dc0*/  ISETP.GE.AND P5, PT, R3, c[0x0][0x3c8], PT ;  /* 0x0000f20003007a0c */ /* 0x000fe40003fa6270 */
[----:B------:R-:W-:-:S02]  /*18dd0*/  SHF.R.S32.HI R12, RZ, 0x1f, R3 ;  /* 0x0000001fff0c7819 */ /* 0x000fc40000011403 */
[----:B----4-:R-:W-:Y:S02]  /*18de0*/  @!P3 LEA R8, P1, R249, R0, 0x2 ;  /* 0x00000000f908b211 */ /* 0x010fe400078210ff */
[----:B------:R-:W-:Y:S02]  /*18df0*/  ISETP.GE.AND P4, PT, R2, c[0x0][0x3c8], PT ;  /* 0x0000f20002007a0c */ /* 0x000fe40003f86270 */
[----:B---3--:R-:W-:Y:S02]  /*18e00*/  @!P6 LEA.HI.X R17, R5, R4, R13, 0x2, P0 ;  /* 0x000000040511e211 */ /* 0x008fe400000f140d */
[C---:B------:R-:W-:Y:S02]  /*18e10*/  IADD3 R5, R217.reuse, 0x78, RZ ;  /* 0x00000078d9057810 */ /* 0x040fe40007ffe0ff */
[----:B-----5:R-:W-:Y:S02]  /*18e20*/  SHF.R.S32.HI R7, RZ, 0x1f, R249 ;  /* 0x0000001fff077819 */ /* 0x020fe400000114f9 */
[----:B------:R-:W-:-:S02]  /*18e30*/  IADD3 R6, R217, 0x68, RZ ;  /* 0x00000068d9067810 */ /* 0x000fc40007ffe0ff */
[----:B------:R-:W-:Y:S02]  /*18e40*/  @!P3 LEA.HI.X R9, R249, R4, R7, 0x2, P1 ;  /* 0x00000004f909b211 */ /* 0x000fe400008f1407 */
[C---:B------:R-:W-:Y:S02]  /*18e50*/  @!P5 LEA R14, P1, R3.reuse, R0, 0x2 ;  /* 0x00000000030ed211 */ /* 0x040fe400078210ff */
[----:B------:R-:W-:Y:S01]  /*18e60*/  ISETP.GE.AND P2, PT, R6, c[0x0][0x3c8], PT ;  /* 0x0000f20006007a0c */ /* 0x000fe20003f46270 */
[----:B------:R1:W-:Y:S01]  /*18e70*/  @!P3 ST.E.64 [R8.64], R34 ;  /* 0x000000220800b985 */ /* 0x0003e2000c101b06 */
[----:B------:R-:W-:Y:S02]  /*18e80*/  @!P5 LEA.HI.X R15, R3, R4, R12, 0x2, P1 ;  /* 0x00000004030fd211 */ /* 0x000fe400008f140c */
[----:B------:R-:W-:Y:S01]  /*18e90*/  IADD3 R3, R217, 0x70, RZ ;  /* 0x00000070d9037810 */ /* 0x000fe20007ffe0ff */
[----:B------:R2:W-:Y:S01]  /*18ea0*/  @!P6 ST.E.64 [R16.64], R46 ;  /* 0x0000002e1000e985 */ /* 0x0005e2000c101b06 */
[----:B------:R-:W-:-:S02]  /*18eb0*/  @!P4 LEA R12, P0, R2, R0, 0x2 ;  /* 0x00000000020cc211 */ /* 0x000fc400078010ff */
[----:B------:R-:W-:Y:S01]  /*18ec0*/  ISETP.GE.AND P1, PT, R3, c[0x0][0x3c8], PT ;  /* 0x0000f20003007a0c */ /* 0x000fe20003f26270 */
[----:B------:R3:W-:Y:S01]  /*18ed0*/  @!P5 ST.E.64 [R14.64], R42 ;  /* 0x0000002a0e00d985 */ /* 0x0007e2000c101b06 */
[----:B------:R-:W-:-:S03]  /*18ee0*/  SHF.R.S32.HI R7, RZ, 0x1f, R6 ;  /* 0x0000001fff077819 */ /* 0x000fc60000011406 */
[----:B------:R-:W-:-:S04]  /*18ef0*/  @!P2 LEA R10, P3, R6, R0, 0x2 ;  /* 0x00000000060aa211 */ /* 0x000fc800078610ff */
[----:B------:R-:W-:Y:S02]  /*18f00*/  @!P2 LEA.HI.X R11, R6, R4, R7, 0x2, P3 ;  /* 0x00000004060ba211 */ /* 0x000fe400018f1407 */
[----:B------:R-:W-:Y:S02]  /*18f10*/  SHF.R.S32.HI R6, RZ, 0x1f, R3 ;  /* 0x0000001fff067819 */ /* 0x000fe40000011403 */
[----:B------:R-:W-:-:S04]  /*18f20*/  IADD3 R7, R217, 0x88, RZ ;  /* 0x00000088d9077810 */ /* 0x000fc80007ffe0ff */
[----:B------:R-:W-:Y:S02]  /*18f30*/  ISETP.GE.AND P5, PT, R7, c[0x0][0x3c8], PT ;  /* 0x0000f20007007a0c */ /* 0x000fe40003fa6270 */
[----:B-1----:R-:W-:Y:S02]  /*18f40*/  SHF.R.S32.HI R8, RZ, 0x1f, R2 ;  /* 0x0000001fff087819 */ /* 0x002fe40000011402 */
[----:B------:R-:W-:Y:S02]  /*18f50*/  SHF.R.S32.HI R9, RZ, 0x1f, R5 ;  /* 0x0000001fff097819 */ /* 0x000fe40000011405 */
[----:B------:R-:W-:Y:S02]  /*18f60*/  @!P4 LEA.HI.X R13, R2, R4, R8, 0x2, P0 ;  /* 0x00000004020dc211 */ /* 0x000fe400000f1408 */
[----:B------:R-:W-:Y:S02]  /*18f70*/  @!P1 LEA R18, P4, R3, R0, 0x2 ;  /* 0x0000000003129211 */ /* 0x000fe400078810ff */
[----:B------:R-:W-:-:S02]  /*18f80*/  ISETP.GE.AND P0, PT, R5, c[0x0][0x3c8], PT ;  /* 0x0000f20005007a0c */ /* 0x000fc40003f06270 */
[----:B------:R-:W-:Y:S02]  /*18f90*/  @!P1 LEA.HI.X R19, R3, R4, R6, 0x2, P4 ;  /* 0x0000000403139211 */ /* 0x000fe400020f1406 */
[----:B------:R-:W-:Y:S02]  /*18fa0*/  ISETP.GE.AND P4, PT, R2, c[0x0][0x3c8], PT ;  /* 0x0000f20002007a0c */ /* 0x000fe40003f86270 */
[C---:B------:R-:W-:Y:S02]  /*18fb0*/  IADD3 R8, R217.reuse, 0x80, RZ ;  /* 0x00000080d9087810 */ /* 0x040fe40007ffe0ff */
[----:B------:R-:W-:Y:S02]  /*18fc0*/  IADD3 R2, R217, 0x90, RZ ;  /* 0x00000090d9027810 */ /* 0x000fe40007ffe0ff */
[----:B------:R-:W-:Y:S02]  /*18fd0*/  ISETP.GE.AND P6, PT, R8, c[0x0][0x3c8], PT ;  /* 0x0000f20008007a0c */ /* 0x000fe40003fc6270 */
[----:B------:R-:W-:-:S02]  /*18fe0*/  SHF.R.S32.HI R3, RZ, 0x1f, R8 ;  /* 0x0000001fff037819 */ /* 0x000fc40000011408 */
[----:B--2---:R-:W-:Y:S02]  /*18ff0*/  @!P0 LEA R16, P3, R5, R0, 0x2 ;  /* 0x0000000005108211 */ /* 0x004fe400078610ff */
[----:B------:R-:W-:Y:S01]  /*19000*/  IADD3 R6, R217, 0x98, RZ ;  /* 0x00000098d9067810 */ /* 0x000fe20007ffe0ff */
[----:B------:R1:W-:Y:S01]  /*19010*/  @!P4 ST.E.64 [R12.64], R54 ;  /* 0x000000360c00c985 */ /* 0x0003e2000c101b06 */
[----:B------:R-:W-:Y:S02]  /*19020*/  @!P0 LEA.HI.X R17, R5, R4, R9, 0x2, P3 ;  /* 0x0000000405118211 */ /* 0x000fe400018f1409 */
[----:B------:R-:W-:Y:S01]  /*19030*/  SHF.R.S32.HI R5, RZ, 0x1f, R7 ;  /* 0x0000001fff057819 */ /* 0x000fe20000011407 */
[----:B------:R2:W-:Y:S01]  /*19040*/  @!P2 ST.E.64 [R10.64], R50 ;  /* 0x000000320a00a985 */ /* 0x0005e2000c101b06 */
[----:B------:R-:W-:Y:S02]  /*19050*/  ISETP.GE.AND P4, PT, R6, c[0x0][0x3c8], PT ;  /* 0x0000f20006007a0c */ /* 0x000fe40003f86270 */
[----:B---3--:R-:W-:Y:S01]  /*19060*/  @!P6 LEA R14, P3, R8, R0, 0x2 ;  /* 0x00000000080ee211 */ /* 0x008fe200078610ff */
[----:B------:R-:W-:Y:S01]  /*19070*/  @!P1 ST.E.64 [R18.64], R62 ;  /* 0x0000003e12009985 */ /* 0x000fe2000c101b06 */
[----:B------:R-:W-:-:S02]  /*19080*/  SHF.R.S32.HI R9, RZ, 0x1f, R6 ;  /* 0x0000001fff097819 */ /* 0x000fc40000011406 */
[----:B------:R-:W-:Y:S01]  /*19090*/  @!P6 LEA.HI.X R15, R8, R4, R3, 0x2, P3 ;  /* 0x00000004080fe211 */ /* 0x000fe200018f1403 */
[----:B------:R3:W-:Y:S01]  /*190a0*/  @!P0 ST.E.64 [R16.64], R58 ;  /* 0x0000003a10008985 */ /* 0x0007e2000c101b06 */
[----:B------:R-:W-:-:S03]  /*190b0*/  IADD3 R3, R217, 0xa8, RZ ;  /* 0x000000a8d9037810 */ /* 0x000fc60007ffe0ff */
[----:B------:R-:W-:Y:S01]  /*190c0*/  @!P6 ST.E.64 [R14.64], R70 ;  /* 0x000000460e00e985 */ /* 0x000fe2000c101b06 */
[----:B------:R-:W-:Y:S02]  /*190d0*/  ISETP.GE.AND P6, PT, R2, c[0x0][0x3c8], PT ;  /* 0x0000f20002007a0c */ /* 0x000fe40003fc6270 */
[----:B------:R-:W-:-:S04]  /*190e0*/  @!P4 LEA R8, P1, R6, R0, 0x2 ;  /* 0x000000000608c211 */ /* 0x000fc800078210ff */
[----:B------:R-:W-:Y:S02]  /*190f0*/  @!P4 LEA.HI.X R9, R6, R4, R9, 0x2, P1 ;  /* 0x000000040609c211 */ /* 0x000fe400008f1409 */
[----:B------:R-:W-:Y:S02]  /*19100*/  IADD3 R6, R217, 0xb0, RZ ;  /* 0x000000b0d9067810 */ /* 0x000fe40007ffe0ff */
[C---:B-1----:R-:W-:Y:S02]  /*19110*/  @!P5 LEA R12, P2, R7.reuse, R0, 0x2 ;  /* 0x00000000070cd211 */ /* 0x042fe400078410ff */
[----:B------:R-:W-:Y:S02]  /*19120*/  ISETP.GE.AND P1, PT, R6, c[0x0][0x3c8], PT ;  /* 0x0000f20006007a0c */ /* 0x000fe40003f26270 */
[----:B------:R-:W-:Y:S02]  /*19130*/  @!P5 LEA.HI.X R13, R7, R4, R5, 0x2, P2 ;  /* 0x00000004070dd211 */ /* 0x000fe400010f1405 */
[----:B------:R-:W-:-:S02]  /*19140*/  ISETP.GE.AND P2, PT, R2, c[0x0][0x3c8], PT ;  /* 0x0000f20002007a0c */ /* 0x000fc40003f46270 */
[----:B------:R-:W-:Y:S01]  /*19150*/  IADD3 R5, R217, 0xa0, RZ ;  /* 0x000000a0d9057810 */ /* 0x000fe20007ffe0ff */
[----:B------:R1:W-:Y:S01]  /*19160*/  @!P5 ST.E.64 [R12.64], R66 ;  /* 0x000000420c00d985 */ /* 0x0003e2000c101b06 */
[----:B------:R-:W-:Y:S02]  /*19170*/  SHF.R.S32.HI R7, RZ, 0x1f, R2 ;  /* 0x0000001fff077819 */ /* 0x000fe40000011402 */
[----:B------:R-:W-:-:S07]  /*19180*/  ISETP.GE.AND P3, PT, R5, c[0x0][0x3c8], PT ;  /* 0x0000f20005007a0c */ /* 0x000fce0003f66270 */
[----:B--2---:R-:W-:-:S04]  /*19190*/  @!P2 LEA R10, P0, R2, R0, 0x2 ;  /* 0x00000000020aa211 */ /* 0x004fc800078010ff */
[----:B------:R-:W-:Y:S02]  /*191a0*/  @!P2 LEA.HI.X R11, R2, R4, R7, 0x2, P0 ;  /* 0x00000004020ba211 */ /* 0x000fe400000f1407 */
[----:B------:R-:W-:Y:S02]  /*191b0*/  ISETP.GE.AND P2, PT, R3, c[0x0][0x3c8], PT ;  /* 0x0000f20003007a0c */ /* 0x000fe40003f46270 */
[----:B---3--:R-:W-:Y:S01]  /*191c0*/  @!P3 LEA R16, P0, R5, R0, 0x2 ;  /* 0x000000000510b211 */ /* 0x008fe200078010ff */
[----:B------:R2:W-:Y:S01]  /*191d0*/  @!P6 ST.E.64 [R10.64], R78 ;  /* 0x0000004e0a00e985 */ /* 0x0005e2000c101b06 */
[C---:B------:R-:W-:Y:S02]  /*191e0*/  IADD3 R7, R217.reuse, 0xb8, RZ ;  /* 0x000000b8d9077810 */ /* 0x040fe40007ffe0ff */
[----:B------:R-:W-:Y:S01]  /*191f0*/  IADD3 R2, R217, 0xc8, RZ ;  /* 0x000000c8d9027810 */ /* 0x000fe20007ffe0ff */
[----:B------:R3:W-:Y:S01]  /*19200*/  @!P4 ST.E.64 [R8.64], R74 ;  /* 0x0000004a0800c985 */ /* 0x0007e2000c101b06 */
[----:B-1----:R-:W-:-:S02]  /*19210*/  SHF.R.S32.HI R13, RZ, 0x1f, R5 ;  /* 0x0000001fff0d7819 */ /* 0x002fc40000011405 */
[----:B------:R-:W-:Y:S02]  /*19220*/  SHF.R.S32.HI R12, RZ, 0x1f, R3 ;  /* 0x0000001fff0c7819 */ /* 0x000fe40000011403 */
[----:B------:R-:W-:Y:S02]  /*19230*/  @!P3 LEA.HI.X R17, R5, R4, R13, 0x2, P0 ;  /* 0x000000040511b211 */ /* 0x000fe400000f140d */
[----:B------:R-:W-:Y:S02]  /*19240*/  ISETP.GE.AND P0, PT, R7, c[0x0][0x3c8], PT ;  /* 0x0000f20007007a0c */ /* 0x000fe40003f06270 */
[C---:B------:R-:W-:Y:S01]  /*19250*/  @!P2 LEA R14, P5, R3.reuse, R0, 0x2 ;  /* 0x00000000030ea211 */ /* 0x040fe200078a10ff */
[----:B------:R1:W-:Y:S01]  /*19260*/  @!P3 ST.E.64 [R16.64], R86 ;  /* 0x000000561000b985 */ /* 0x0003e2000c101b06 */
[----:B------:R-:W-:Y:S02]  /*19270*/  SHF.R.S32.HI R5, RZ, 0x1f, R6 ;  /* 0x0000001fff057819 */ /* 0x000fe40000011406 */
[----:B------:R-:W-:-:S02]  /*19280*/  @!P2 LEA.HI.X R15, R3, R4, R12, 0x2, P5 ;  /* 0x00000004030fa211 */ /* 0x000fc400028f140c */
[----:B------:R-:W-:Y:S02]  /*19290*/  IADD3 R3, R217, 0xc0, RZ ;  /* 0x000000c0d9037810 */ /* 0x000fe40007ffe0ff */
[CC--:B------:R-:W-:Y:S01]  /*192a0*/  @!P1 LEA R12, P5, R6.reuse, R0.reuse, 0x2 ;  /* 0x00000000060c9211 */ /* 0x0c0fe200078a10ff */
[----:B------:R4:W-:Y:S01]  /*192b0*/  @!P2 ST.E.64 [R14.64], R82 ;  /* 0x000000520e00a985 */ /* 0x0009e2000c101b06 */
[----:B------:R-:W-:Y:S02]  /*192c0*/  ISETP.GE.AND P6, PT, R3, c[0x0][0x3c8], PT ;  /* 0x0000f20003007a0c */ /* 0x000fe40003fc6270 */
[----:B--2---:R-:W-:Y:S02]  /*192d0*/  @!P0 LEA R10, P4, R7, R0, 0x2 ;  /* 0x00000000070a8211 */ /* 0x004fe400078810ff */
[----:B------:R-:W-:Y:S02]  /*192e0*/  @!P1 LEA.HI.X R13, R6, R4, R5, 0x2, P5 ;  /* 0x00000004060d9211 */ /* 0x000fe400028f1405 */
[----:B---3--:R-:W-:-:S02]  /*192f0*/  SHF.R.S32.HI R8, RZ, 0x1f, R7 ;  /* 0x0000001fff087819 */ /* 0x008fc40000011407 */
[----:B------:R-:W-:Y:S01]  /*19300*/  SHF.R.S32.HI R6, RZ, 0x1f, R3 ;  /* 0x0000001fff067819 */ /* 0x000fe20000011403 */
[----:B------:R2:W-:Y:S01]  /*19310*/  @!P1 ST.E.64 [R12.64], R154 ;  /* 0x0000009a0c009985 */ /* 0x0005e2000c101b06 */
[----:B------:R-:W-:Y:S02]  /*19320*/  @!P0 LEA.HI.X R11, R7, R4, R8, 0x2, P4 ;  /* 0x00000004070b8211 */ /* 0x000fe400020f1408 */
[----:B------:R-:W-:Y:S02]  /*19330*/  ISETP.GE.AND P4, PT, R2, c[0x0][0x3c8], PT ;  /* 0x0000f20002007a0c */ /* 0x000fe40003f86270 */
[C---:B------:R-:W-:Y:S01]  /*19340*/  IADD3 R7, R217.reuse, 0xd0, RZ ;  /* 0x000000d0d9077810 */ /* 0x040fe20007ffe0ff */
[----:B------:R3:W-:Y:S01]  /*19350*/  @!P0 ST.E.64 [R10.64], R90 ;  /* 0x0000005a0a008985 */ /* 0x0007e2000c101b06 */
[----:B------:R-:W-:Y:S02]  /*19360*/  IADD3 R8, R217, 0xd8, RZ ;  /* 0x000000d8d9087810 */ /* 0x000fe40007ffe0ff */
[----:B------:R-:W-:-:S02]  /*19370*/  ISETP.GE.AND P5, PT, R7, c[0x0][0x3c8], PT ;  /* 0x0000f20007007a0c */ /* 0x000fc40003fa6270 */
[----:B------:R-:W-:Y:S02]  /*19380*/  SHF.R.S32.HI R5, RZ, 0x1f, R2 ;  /* 0x0000001fff057819 */ /* 0x000fe40000011402 */
[----:B------:R-:W-:-:S03]  /*19390*/  SHF.R.S32.HI R9, RZ, 0x1f, R8 ;  /* 0x0000001fff097819 */ /* 0x000fc60000011408 */
[-C--:B-1----:R-:W-:Y:S02]  /*193a0*/  @!P4 LEA R16, P2, R2, R0.reuse, 0x2 ;  /* 0x000000000210c211 */ /* 0x082fe400078410ff */
[----:B------:R-:W-:Y:S02]  /*193b0*/  ISETP.GE.AND P4, PT, R8, c[0x0][0x3c8], PT ;  /* 0x0000f20008007a0c */ /* 0x000fe40003f86270 */
[----:B----4-:R-:W-:-:S04]  /*193c0*/  @!P6 LEA R14, P3, R3, R0, 0x2 ;  /* 0x00000000030ee211 */ /* 0x010fc800078610ff */
[----:B------:R-:W-:Y:S02]  /*193d0*/  @!P6 LEA.HI.X R15, R3, R4, R6, 0x2, P3 ;  /* 0x00000004030fe211 */ /* 0x000fe400018f1406 */
[C---:B------:R-:W-:Y:S02]  /*193e0*/  ISETP.GE.AND P3, PT, R2.reuse, c[0x0][0x3c8], PT ;  /* 0x0000f20002007a0c */ /* 0x040fe40003f66270 */
[----:B------:R-:W-:Y:S01]  /*193f0*/  IADD3 R6, R217, 0xe0, RZ ;  /* 0x000000e0d9067810 */ /* 0x000fe20007ffe0ff */
[----:B------:R-:W-:Y:S01]  /*19400*/  @!P6 ST.E.64 [R14.64], R158 ;  /* 0x0000009e0e00e985 */ /* 0x000fe2000c101b06 */
[----:B------:R-:W-:Y:S02]  /*19410*/  SHF.R.S32.HI R3, RZ, 0x1f, R7 ;  /* 0x0000001fff037819 */ /* 0x000fe40000011407 */
[----:B--2---:R-:W-:Y:S02]  /*19420*/  @!P5 LEA R12, P1, R7, R0, 0x2 ;  /* 0x00000000070cd211 */ /* 0x004fe400078210ff */
[----:B------:R-:W-:-:S02]  /*19430*/  ISETP.GE.AND P6, PT, R2, c[0x0][0x3c8], PT ;  /* 0x0000f20002007a0c */ /* 0x000fc40003fc6270 */
[-C--:B------:R-:W-:Y:S02]  /*19440*/  @!P5 LEA.HI.X R13, R7, R4.reuse, R3, 0x2, P1 ;  /* 0x00000004070dd211 */ /* 0x080fe400008f1403 */
[C---:B------:R-:W-:Y:S02]  /*19450*/  IADD3 R3, R217.reuse, 0xf0, RZ ;  /* 0x000000f0d9037810 */ /* 0x040fe40007ffe0ff */
[----:B------:R-:W-:Y:S02]  /*19460*/  @!P3 LEA.HI.X R17, R2, R4, R5, 0x2, P2 ;  /* 0x000000040211b211 */ /* 0x000fe400010f1405 */
[----:B------:R-:W-:Y:S02]  /*19470*/  ISETP.GE.AND P3, PT, R6, c[0x0][0x3c8], PT ;  /* 0x0000f20006007a0c */ /* 0x000fe40003f66270 */
[----:B------:R-:W-:Y:S02]  /*19480*/  IADD3 R5, R217, 0xe8, RZ ;  /* 0x000000e8d9057810 */ /* 0x000fe40007ffe0ff */
[----:B---3--:R-:W-:Y:S01]  /*19490*/  @!P4 LEA R10, P0, R8, R0, 0x2 ;  /* 0x00000000080ac211 */ /* 0x008fe200078010ff */
[----:B------:R-:W-:Y:S01]  /*194a0*/  @!P6 ST.E.64 [R16.64], R170 ;  /* 0x000000aa1000e985 */ /* 0x000fe2000c101b06 */
[----:B------:R-:W-:-:S02]  /*194b0*/  ISETP.GE.AND P2, PT, R5, c[0x0][0x3c8], PT ;  /* 0x0000f20005007a0c */ /* 0x000fc40003f46270 */
[----:B------:R-:W-:Y:S01]  /*194c0*/  ISETP.GE.AND P1, PT, R3, c[0x0][0x3c8], PT ;  /* 0x0000f20003007a0c */ /* 0x000fe20003f26270 */
[----:B------:R-:W-:Y:S01]  /*194d0*/  @!P5 ST.E.64 [R12.64], R168 ;  /* 0x000000a80c00d985 */ /* 0x000fe2000c101b06 */
[----:B------:R-:W-:Y:S02]  /*194e0*/  @!P4 LEA.HI.X R11, R8, R4, R9, 0x2, P0 ;  /* 0x00000004080bc211 */ /* 0x000fe400000f1409 */
[----:B------:R-:W-:Y:S02]  /*194f0*/  SHF.R.S32.HI R7, RZ, 0x1f, R6 ;  /* 0x0000001fff077819 */ /* 0x000fe40000011406 */
[C---:B------:R-:W-:Y:S01]  /*19500*/  @!P3 LEA R8, P0, R6.reuse, R0, 0x2 ;  /* 0x000000000608b211 */ /* 0x040fe200078010ff */
[----:B------:R-:W-:Y:S03]  /*19510*/  @!P4 ST.E.64 [R10.64], R110 ;  /* 0x0000006e0a00c985 */ /* 0x000fe6000c101b06 */
[----:B------:R-:W-:-:S02]  /*19520*/  @!P3 LEA.HI.X R9, R6, R4, R7, 0x2, P0 ;  /* 0x000000040609b211 */ /* 0x000fc400000f1407 */
        /* <DEDUP_REMOVED lines=17> */
.L_x_1112:
[----:B------:R-:W-:Y:S01]  /*19640*/  ISETP.NE.U32.AND P0, PT, RZ, c[0x0][0x508], PT ;  /* 0x00014200ff007a0c */ /* 0x000fe20003f05070 */
[----:B------:R-:W-:Y:S01]  /*19650*/  IMAD.MOV.U32 R4, RZ, RZ, 0x4 ;  /* 0x00000004ff047424 */ /* 0x000fe200078e00ff */
        /* <DEDUP_REMOVED lines=17> */
.L_x_1133:
[----:B------:R-:W3:Y:S01]  /*19770*/  S2R R22, SR_TID.X ;  /* 0x0000000000167919 */ /* 0x000ee20000002100 */
[----:B------:R-:W-:Y:S01]  /*19780*/  BSSY B0, `(.L_x_1134) ;  /* 0x0000035000007945 */ /* 0x000fe20003800000 */
[----:B------:R-:W-:Y:S02]  /*19790*/  SEL R15, R227, RZ, !P2 ;  /* 0x000000ffe30f7207 */ /* 0x000fe40005000000 */
[----:B------:R-:W-:-:S02]  /*197a0*/  SEL R20, R240, RZ, !P2 ;  /* 0x000000fff0147207 */ /* 0x000fc40005000000 */
[----:B-----5:R-:W-:Y:S02]  /*197b0*/  SHF.R.S32.HI R17, RZ, 0x1f, R6 ;  /* 0x0000001fff117819 */ /* 0x020fe40000011406 */
[----:B---3--:R-:W-:-:S13]  /*197c0*/  ISETP.GT.AND P0, PT, R22, 0x7f, PT ;  /* 0x0000007f1600780c */ /* 0x008fda0003f04270 */
        /* <DEDUP_REMOVED lines=8> */
[----:B------:R3:W4:Y:S08]  /*19850*/  LDC.64 R8, c[0x0][R0+0x170] ;  /* 0x00005c0000087b82 */ /* 0x0007300000000a00 */
[----:B--2---:R3:W2:Y:S08]  /*19860*/  LDC.64 R4, c[0x0][R0+0x168] ;  /* 0x00005a0000047b82 */ /* 0x0046b00000000a00 */
[----:B------:R3:W5:Y:S08]  /*19870*/  LDC.64 R12, c[0x0][R0+0x178] ;  /* 0x00005e00000c7b82 */ /* 0x0007700000000a00 */
[----:B------:R3:W1:Y:S02]  /*19880*/  LDC.64 R10, c[0x0][R0+0x160] ;  /* 0x00005800000a7b82 */ /* 0x0006640000000a00 */
[----:B---3--:R-:W-:-:S02]  /*19890*/  IMAD.MOV.U32 R0, RZ, RZ, c[0x0][0x4e8] ;  /* 0x00013a00ff007624 */ /* 0x008fc400078e00ff */
[-C--:B----4-:R-:W-:Y:S02]  /*198a0*/  IMAD R7, R9, R15.reuse, RZ ;  /* 0x0000000f09077224 */ /* 0x090fe400078e02ff */
[----:B------:R-:W-:Y:S01]  /*198b0*/  IMAD.WIDE.U32 R2, R8, R15, RZ ;  /* 0x0000000f08027225 */ /* 0x000fe200078e00ff */
[----:B------:R-:W-:Y:S02]  /*198c0*/  ISETP.NE.AND P0, PT, R0, 0x1, PT ;  /* 0x000000010000780c */ /* 0x000fe40003f05270 */
[----:B------:R-:W-:Y:S01]  /*198d0*/  MOV R0, R14 ;  /* 0x0000000e00007202 */ /* 0x000fe20000000f00 */
[----:B------:R-:W-:Y:S01]  /*198e0*/  IMAD R8, R8, R20, R7 ;  /* 0x0000001408087224 */ /* 0x000fe200078e0207 */
[----:B------:R-:W-:Y:S01]  /*198f0*/  SEL R7, R250, RZ, P2 ;  /* 0x000000fffa077207 */ /* 0x000fe20001000000 */
[-C--:B--2---:R-:W-:Y:S02]  /*19900*/  IMAD R9, R5, R238.reuse, RZ ;  /* 0x000000ee05097224 */ /* 0x084fe400078e02ff */
        /* <DEDUP_REMOVED lines=28> */
.L_x_1135:
[----:B------:R-:W-:Y:S05]  /*19ad0*/  BSYNC B0 ;  /* 0x0000000000007941 */ /* 0x000fea0003800000 */
.L_x_1134:
[----:B------:R-:W-:-:S13]  /*19ae0*/  ISETP.GT.AND P0, PT, R18, 0x1, PT ;  /* 0x000000011200780c */ /* 0x000fda0003f04270 */
[----:B------:R-:W-:Y:S05]  /*19af0*/  @P0 BRA `(.L_x_1127) ;  /* 0x000008b000000947 */ /* 0x000fea0003800000 */
[----:B-12---:R-:W-:Y:S01]  /*19b00*/  SHF.R.S32.HI R4, RZ, 0x1f, R22 ;  /* 0x0000001fff047819 */ /* 0x006fe20000011416 */
[----:B------:R-:W-:Y:S01]  /*19b10*/  IMAD R0, R17, c[0x0][0x3a0], RZ ;  /* 0x0000e80011007a24 */ /* 0x000fe200078e02ff */
[----:B------:R-:W-:Y:S01]  /*19b20*/  MOV R5, c[0x0][0x4e8] ;  /* 0x00013a0000057a02 */ /* 0x000fe20000000f00 */
[----:B------:R-:W-:Y:S01]  /*19b30*/  IMAD.WIDE.U32 R2, R6, c[0x0][0x3a0], RZ ;  /* 0x0000e80006027a25 */ /* 0x000fe200078e00ff */
[----:B------:R-:W-:Y:S02]  /*19b40*/  LEA.HI R4, R4, R22, RZ, 0x3 ;  /* 0x0000001604047211 */ /* 0x000fe400078f18ff */
[----:B------:R-:W-:Y:S01]  /*19b50*/  ISETP.NE.AND P0, PT, R5, 0x1, PT ;  /* 0x000000010500780c */ /* 0x000fe20003f05270 */
[----:B------:R-:W-:Y:S01]  /*19b60*/  IMAD R6, R6, c[0x0][0x3a4], R0 ;  /* 0x0000e90006067a24 */ /* 0x000fe200078e0200 */
[----:B------:R-:W-:Y:S01]  /*19b70*/  LOP3.LUT R0, R4, 0xfffffff8, RZ, 0xc0, !PT ;  /* 0xfffffff804007812 */ /* 0x000fe200078ec0ff */
[----:B------:R-:W-:-:S03]  /*19b80*/  IMAD R5, R20, c[0x0][0x3f0], RZ ;  /* 0x0000fc0014057a24 */ /* 0x000fc600078e02ff */
[----:B------:R-:W-:Y:S01]  /*19b90*/  IADD3 R0, -R0, R22, RZ ;  /* 0x0000001600007210 */ /* 0x000fe20007ffe1ff */
[----:B------:R-:W-:Y:S01]  /*19ba0*/  IMAD R5, R15, c[0x0][0x3f4], R5 ;  /* 0x0000fd000f057a24 */ /* 0x000fe200078e0205 */
[----:B------:R-:W-:Y:S02]  /*19bb0*/  IADD3 R3, R3, R6, RZ ;  /* 0x0000000603037210 */ /* 0x000fe40007ffe0ff */
[----:B------:R-:W-:-:S03]  /*19bc0*/  LEA R0, R0, R211, 0x5 ;  /* 0x000000d300007211 */ /* 0x000fc600078e28ff */
[----:B------:R-:W-:-:S04]  /*19bd0*/  IMAD.WIDE.U32 R2, R238, c[0x0][0x3e8], R2 ;  /* 0x0000fa00ee027a25 */ /* 0x000fc800078e0002 */
[----:B------:R-:W-:Y:S02]  /*19be0*/  IMAD.IADD R4, R233, 0x1, R0 ;  /* 0x00000001e9047824 */ /* 0x000fe400078e0200 */
[----:B------:R-:W-:Y:S02]  /*19bf0*/  IMAD R3, R238, c[0x0][0x3ec], R3 ;  /* 0x0000fb00ee037a24 */ /* 0x000fe400078e0203 */
[----:B------:R-:W-:Y:S01]  /*19c00*/  @P0 IMAD.HI.U32 R6, R4, c[0x0][0x4ec], RZ ;  /* 0x00013b0004060a27 */ /* 0x000fe200078e00ff */
[----:B------:R-:W-:-:S03]  /*19c10*/  MOV R0, R4 ;  /* 0x0000000400007202 */ /* 0x000fc60000000f00 */
[----:B------:R-:W-:Y:S01]  /*19c20*/  IMAD.WIDE.U32 R2, R15, c[0x0][0x3f0], R2 ;  /* 0x0000fc000f027a25 */ /* 0x000fe200078e0002 */
[----:B------:R-:W-:Y:S02]  /*19c30*/  @P0 SHF.R.U32.HI R0, RZ, c[0x0][0x4f0], R6 ;  /* 0x00013c00ff000a19 */ /* 0x000fe40000011606 */
[----:B------:R-:W-:Y:S02]  /*19c40*/  IADD3 R15, R211, R233, RZ ;  /* 0x000000e9d30f7210 */ /* 0x000fe40007ffe0ff */
[--C-:B------:R-:W-:Y:S02]  /*19c50*/  SHF.R.S32.HI R6, RZ, 0x1f, R0.reuse ;  /* 0x0000001fff067819 */ /* 0x100fe40000011400 */
[----:B------:R-:W-:Y:S01]  /*19c60*/  IADD3 R3, R3, R5, RZ ;  /* 0x0000000503037210 */ /* 0x000fe20007ffe0ff */
[----:B------:R-:W-:Y:S02]  /*19c70*/  IMAD.MOV R5, RZ, RZ, -R0 ;  /* 0x000000ffff057224 */ /* 0x000fe400078e0a00 */
[----:B------:R-:W-:-:S02]  /*19c80*/  IMAD R6, R6, c[0x0][0x3e0], RZ ;  /* 0x0000f80006067a24 */ /* 0x000fc400078e02ff */
[----:B------:R-:W-:Y:S02]  /*19c90*/  IMAD R4, R5, c[0x0][0x4e8], R4 ;  /* 0x00013a0005047a24 */ /* 0x000fe400078e0204 */
[----:B------:R-:W-:-:S03]  /*19ca0*/  IMAD.WIDE.U32 R2, R0, c[0x0][0x3e0], R2 ;  /* 0x0000f80000027a25 */ /* 0x000fc600078e0002 */
[----:B------:R-:W-:Y:S01]  /*19cb0*/  SHF.R.S32.HI R5, RZ, 0x1f, R4 ;  /* 0x0000001fff057819 */ /* 0x000fe20000011404 */
[----:B------:R-:W-:-:S04]  /*19cc0*/  IMAD R0, R0, c[0x0][0x3e4], R6 ;  /* 0x0000f90000007a24 */ /* 0x000fc800078e0206 */
[----:B------:R-:W-:Y:S01]  /*19cd0*/  IMAD R5, R5, c[0x0][0x3d8], RZ ;  /* 0x0000f60005057a24 */ /* 0x000fe200078e02ff */
[----:B------:R-:W-:-:S05]  /*19ce0*/  IADD3 R3, R3, R0, RZ ;  /* 0x0000000003037210 */ /* 0x000fca0007ffe0ff */
[----:B------:R-:W-:-:S04]  /*19cf0*/  IMAD.WIDE.U32 R2, R4, c[0x0][0x3d8], R2 ;  /* 0x0000f60004027a25 */ /* 0x000fc800078e0002 */
[----:B------:R-:W-:Y:S01]  /*19d00*/  IMAD R4, R4, c[0x0][0x3dc], R5 ;  /* 0x0000f70004047a24 */ /* 0x000fe200078e0205 */
[----:B------:R-:W-:-:S04]  /*19d10*/  LEA R16, P0, R2, c[0x0][0x380], 0x1 ;  /* 0x0000e00002107a11 */ /* 0x000fc800078008ff */
[----:B------:R-:W-:-:S04]  /*19d20*/  IADD3 R4, R3, R4, RZ ;  /* 0x0000000403047210 */ /* 0x000fc80007ffe0ff */
[----:B------:R-:W-:Y:S01]  /*19d30*/  LEA.HI.X R13, R2, c[0x0][0x384], R4, 0x1, P0 ;  /* 0x0000e100020d7a11 */ /* 0x000fe200000f0c04 */
[----:B------:R-:W-:Y:S05]  /*19d40*/  BRA.DIV ~URZ, `(.L_x_1136) ;  /* 0x000023727f007947 */ /* 0x000fea000b800000 */
[----:B------:R1:W2:Y:S02]  /*19d50*/  SHFL.IDX PT, R12, R13, RZ, 0x181f ;  /* 0x00181fff0d0c7589 */ /* 0x0002a400000e0000 */
.L_x_1191:
[----:B------:R-:W-:Y:S05]  /*19d60*/  BRA.DIV ~URZ, `(.L_x_1137) ;  /* 0x000023c27f007947 */ /* 0x000fea000b800000 */
[----:B------:R3:W4:Y:S02]  /*19d70*/  SHFL.IDX PT, R0, R16, RZ, 0x181f ;  /* 0x00181fff10007589 */ /* 0x00072400000e0000 */
.L_x_1192:
        /* <DEDUP_REMOVED lines=27> */
.L_x_1139:
[----:B------:R-:W-:Y:S05]  /*19f30*/  BSYNC B0 ;  /* 0x0000000000007941 */ /* 0x000fea0003800000 */
.L_x_1138:
[----:B------:R-:W-:Y:S05]  /*19f40*/  BRA.DIV ~URZ, `(.L_x_1140) ;  /* 0x000022427f007947 */ /* 0x000fea000b800000 */
[----:B--2---:R2:W1:Y:S04]  /*19f50*/  SHFL.IDX PT, R12, R13, 0x1, 0x181f ;  /* 0x00381f000d0c7f89 */ /* 0x00446800000e0000 */
[----:B----4-:R2:W4:Y:S02]  /*19f60*/  SHFL.IDX PT, R0, R16, 0x1, 0x181f ;  /* 0x00381f0010007f89 */ /* 0x01052400000e0000 */
.L_x_1193:
        /* <DEDUP_REMOVED lines=20> */
.L_x_1142:
[----:B------:R-:W-:Y:S05]  /*1a0b0*/  BSYNC B0 ;  /* 0x0000000000007941 */ /* 0x000fea0003800000 */
.L_x_1141:
[----:B------:R-:W-:Y:S05]  /*1a0c0*/  BRA.DIV ~URZ, `(.L_x_1143) ;  /* 0x000021827f007947 */ /* 0x000fea000b800000 */
[----:B-1----:R1:W2:Y:S02]  /*1a0d0*/  SHFL.IDX PT, R12, R13, 0x2, 0x181f ;  /* 0x00581f000d0c7f89 */ /* 0x0022a400000e0000 */
.L_x_1194:
[----:B------:R-:W-:Y:S05]  /*1a0e0*/  BRA.DIV ~URZ, `(.L_x_1144) ;  /* 0x000021d27f007947 */ /* 0x000fea000b800000 */
[----:B----4-:R4:W1:Y:S02]  /*1a0f0*/  SHFL.IDX PT, R0, R16, 0x2, 0x181f ;  /* 0x00581f0010007f89 */ /* 0x01086400000e0000 */
.L_x_1195:
        /* <DEDUP_REMOVED lines=20> */
.L_x_1146:
[----:B------:R-:W-:Y:S05]  /*1a240*/  BSYNC B0 ;  /* 0x0000000000007941 */ /* 0x000fea0003800000 */
.L_x_1145:
[----:B------:R-:W-:Y:S05]  /*1a250*/  BRA.DIV ~URZ, `(.L_x_1147) ;  /* 0x000020c27f007947 */ /* 0x000fea000b800000 */
[----:B--2---:R2:W3:Y:S04]  /*1a260*/  SHFL.IDX PT, R12, R13, 0x3, 0x181f ;  /* 0x00781f000d0c7f89 */ /* 0x0044e800000e0000 */
[----:B-1----:R2:W1:Y:S02]  /*1a270*/  SHFL.IDX PT, R0, R16, 0x3, 0x181f ;  /* 0x00781f0010007f89 */ /* 0x00246400000e0000 */
.L_x_1196:
        /* <DEDUP_REMOVED lines=19> */
.L_x_1127:
[----:B------:R-:W-:Y:S05]  /*1a3b0*/  BSYNC B1 ;  /* 0x0000000000017941 */ /* 0x000fea0003800000 */
.L_x_1111:
        /* <DEDUP_REMOVED lines=9> */
[----:B----4-:R-:W-:-:S04]  /*1a450*/  LOP3.LUT R14, R0, 0x1f, RZ, 0xc0, !PT ;  /* 0x0000001f000e7812 */ /* 0x010fc800078ec0ff */
[----:B------:R-:W-:Y:S01]  /*1a460*/  ISETP.NE.AND P6, PT, R14, 0x1f, PT ;  /* 0x0000001f0e00780c */ /* 0x000fe20003fc5270 */
[----:B------:R-:W-:Y:S10]  /*1a470*/  BRA.DIV ~URZ, `(.L_x_1149) ;  /* 0x00001f627f007947 */ /* 0x000ff4000b800000 */
[----:B------:R4:W3:Y:S02]  /*1a480*/  SHFL.IDX PT, R9, R21, RZ, 0x1f ;  /* 0x00001fff15097589 */ /* 0x0008e400000e0000 */
.L_x_1197:
[----:B------:R-:W-:Y:S05]  /*1a490*/  BRA.DIV ~URZ, `(.L_x_1150) ;  /* 0x00001fb27f007947 */ /* 0x000fea000b800000 */
[----:B------:R4:W3:Y:S02]  /*1a4a0*/  SHFL.IDX PT, R8, R21, 0x1, 0x1f ;  /* 0x00201f0015087f89 */ /* 0x0008e400000e0000 */
.L_x_1198:
[----:B-1----:R-:W-:Y:S02]  /*1a4b0*/  IMAD.IADD R0, R235, 0x1, R14 ;  /* 0x00000001eb007824 */ /* 0x002fe400078e020e */
[----:B------:R-:W-:-:S03]  /*1a4c0*/  IMAD.MOV.U32 R6, RZ, RZ, RZ ;  /* 0x000000ffff067224 */ /* 0x000fc600078e00ff */
[----:B------:R-:W-:-:S13]  /*1a4d0*/  ISETP.GE.OR P0, PT, R0, c[0x0][0x53c], !P6 ;  /* 0x00014f0000007a0c */ /* 0x000fda0007706670 */
[----:B--2---:R-:W-:Y:S01]  /*1a4e0*/  @!P0 MOV R2, 0x4 ;  /* 0x0000000400028802 */ /* 0x004fe20000000f00 */
[----:B------:R-:W-:-:S04]  /*1a4f0*/  @!P0 IMAD.MOV.U32 R4, RZ, RZ, 0x4 ;  /* 0x00000004ff048424 */ /* 0x000fc800078e00ff */
[----:B------:R-:W-:-:S04]  /*1a500*/  @!P0 IMAD.WIDE R4, R0, R4, c[0x0][0x580] ;  /* 0x0001600000048625 */ /* 0x000fc800078e0204 */
[----:B------:R-:W-:Y:S01]  /*1a510*/  @!P0 IMAD.WIDE R2, R0, R2, c[0x0][0x578] ;  /* 0x00015e0000028625 */ /* 0x000fe200078e0202 */
[----:B------:R-:W2:Y:S04]  /*1a520*/  @!P0 LDG.E R6, [R4.64] ;  /* 0x0000000604068981 */ /* 0x000ea8000c1e1900 */
[----:B------:R-:W2:Y:S01]  /*1a530*/  @!P0 LDG.E R7, [R2.64] ;  /* 0x0000000602078981 */ /* 0x000ea2000c1e1900 */
[C---:B------:R-:W-:Y:S02]  /*1a540*/  ISETP.GE.U32.AND P4, PT, R14.reuse, 0x10, PT ;  /* 0x000000100e00780c */ /* 0x040fe40003f86070 */
[C---:B------:R-:W-:Y:S02]  /*1a550*/  ISETP.GE.U32.AND P3, PT, R14.reuse, 0x8, PT ;  /* 0x000000080e00780c */ /* 0x040fe40003f66070 */
[----:B------:R-:W-:-:S02]  /*1a560*/  ISETP.GE.U32.AND P2, PT, R14, 0x4, PT ;  /* 0x000000040e00780c */ /* 0x000fc40003f46070 */
[C---:B------:R-:W-:Y:S02]  /*1a570*/  ISETP.GE.U32.AND P1, PT, R14.reuse, 0x2, PT ;  /* 0x000000020e00780c */ /* 0x040fe40003f26070 */
[----:B------:R-:W-:Y:S02]  /*1a580*/  ISETP.NE.AND P5, PT, R14, RZ, PT ;  /* 0x000000ff0e00720c */ /* 0x000fe40003fa5270 */
[----:B------:R-:W-:Y:S01]  /*1a590*/  MOV R13, RZ ;  /* 0x000000ff000d7202 */ /* 0x000fe20000000f00 */
[----:B--2---:R-:W-:Y:S01]  /*1a5a0*/  IMAD R0, R7, R6, RZ ;  /* 0x0000000607007224 */ /* 0x004fe200078e02ff */
[----:B------:R-:W-:Y:S07]  /*1a5b0*/  BRA.DIV ~URZ, `(.L_x_1151) ;  /* 0x00001f027f007947 */ /* 0x000fee000b800000 */
[----:B------:R1:W2:Y:S02]  /*1a5c0*/  SHFL.UP PT, R4, R0, 0x1, RZ ;  /* 0x0420000000047989 */ /* 0x0002a400000e00ff */
.L_x_1199:
        /* <DEDUP_REMOVED lines=16> */
.L_x_1200:
[----:B--2---:R-:W-:Y:S01]  /*1a6d0*/  IMAD R0, R0, c[0x0][0x538], RZ ;  /* 0x00014e0000007a24 */ /* 0x004fe200078e02ff */
[----:B------:R-:W-:Y:S04]  /*1a6e0*/  BSSY B1, `(.L_x_1153) ;  /* 0x00000c7000017945 */ /* 0x000fe80003800000 */
[----:B---3--:R-:W-:-:S04]  /*1a6f0*/  IADD3 R8, R0, R8, RZ ;  /* 0x0000000800087210 */ /* 0x008fc80007ffe0ff */
[----:B------:R-:W-:-:S13]  /*1a700*/  ISETP.GT.AND P0, PT, R8, R9, PT ;  /* 0x000000090800720c */ /* 0x000fda0003f04270 */
[----:B------:R-:W-:Y:S05]  /*1a710*/  @P0 BRA `(.L_x_1154) ;  /* 0x0000024000000947 */ /* 0x000fea0003800000 */
.L_x_1158:
        /* <DEDUP_REMOVED lines=16> */
.L_x_1201:
        /* <DEDUP_REMOVED lines=16> */
.L_x_1202:
[----:B--2---:R-:W-:-:S05]  /*1a920*/  IMAD R0, R0, c[0x0][0x538], RZ ;  /* 0x00014e0000007a24 */ /* 0x004fca00078e02ff */
[----:B------:R-:W-:-:S04]  /*1a930*/  IADD3 R8, R0, R8, RZ ;  /* 0x0000000800087210 */ /* 0x000fc80007ffe0ff */
[----:B------:R-:W-:-:S13]  /*1a940*/  ISETP.GT.AND P0, PT, R8, R9, PT ;  /* 0x000000090800720c */ /* 0x000fda0003f04270 */
[----:B-1--4-:R-:W-:Y:S05]  /*1a950*/  @!P0 BRA `(.L_x_1158) ;  /* 0xfffffdc000008947 */ /* 0x012fea000383ffff */
.L_x_1154:
[----:B------:R-:W-:-:S05]  /*1a960*/  IADD3 R12, -R0, R8, RZ ;  /* 0x00000008000c7210 */ /* 0x000fca0007ffe1ff */
[----:B------:R-:W-:-:S05]  /*1a970*/  IMAD R0, R4, c[0x0][0x538], R12 ;  /* 0x00014e0004007a24 */ /* 0x000fca00078e020c */
[----:B------:R-:W-:Y:S01]  /*1a980*/  ISETP.GT.AND P0, PT, R0, R9, PT ;  /* 0x000000090000720c */ /* 0x000fe20003f04270 */
[----:B------:R-:W-:-:S12]  /*1a990*/  BRA.DIV ~URZ, `(.L_x_1159) ;  /* 0x00001ef27f007947 */ /* 0x000fd8000b800000 */
[----:B------:R-:W-:-:S04]  /*1a9a0*/  VOTE.ANY R10, PT, !P0 ;  /* 0x00000000000a7806 */ /* 0x000fc800040e0100 */
.L_x_1203:
[----:B------:R-:W2:Y:S02]  /*1a9b0*/  POPC R8, R10 ;  /* 0x0000000a00087309 */ /* 0x000ea40000000000 */
[----:B--2---:R-:W-:Y:S01]  /*1a9c0*/  IADD3 R235, R8, R235, RZ ;  /* 0x000000eb08eb7210 */ /* 0x004fe20007ffe0ff */
[----:B------:R-:W-:Y:S05]  /*1a9d0*/  BRA.DIV ~URZ, `(.L_x_1160) ;  /* 0x00001f027f007947 */ /* 0x000fea000b800000 */
[----:B------:R2:W3:Y:S04]  /*1a9e0*/  SHFL.IDX PT, R11, R6, R8, 0x1f ;  /* 0x00001f08060b7589 */ /* 0x0004e800000e0000 */
[----:B------:R2:W1:Y:S02]  /*1a9f0*/  SHFL.IDX PT, R7, R7, R8, 0x1f ;  /* 0x00001f0807077589 */ /* 0x00046400000e0000 */
.L_x_1204:
[----:B------:R-:W-:Y:S01]  /*1aa00*/  ISETP.NE.AND P0, PT, R10, RZ, PT ;  /* 0x000000ff0a00720c */ /* 0x000fe20003f05270 */
[----:B------:R-:W-:-:S12]  /*1aa10*/  BSSY B0, `(.L_x_1161) ;  /* 0x0000005000007945 */ /* 0x000fd80003800000 */
[----:B------:R-:W-:Y:S05]  /*1aa20*/  @!P0 BRA `(.L_x_1162) ;  /* 0x0000003000008947 */ /* 0x000fea0003800000 */
[----:B------:R-:W-:Y:S01]  /*1aa30*/  IADD3 R3, R8, -0x1, RZ ;  /* 0xffffffff08037810 */ /* 0x000fe20007ffe0ff */
[----:B------:R-:W-:Y:S05]  /*1aa40*/  BRA.DIV ~URZ, `(.L_x_1163) ;  /* 0x00001f627f007947 */ /* 0x000fea000b800000 */
[----:B------:R2:W4:Y:S02]  /*1aa50*/  SHFL.IDX PT, R13, R4, R3, 0x1f ;  /* 0x00001f03040d7589 */ /* 0x00052400000e0000 */
.L_x_1162:
[----:B------:R-:W-:Y:S05]  /*1aa60*/  BSYNC B0 ;  /* 0x0000000000007941 */ /* 0x000fea0003800000 */
.L_x_1161:
[----:B-1----:R-:W-:Y:S01]  /*1aa70*/  ISETP.NE.AND P0, PT, R7, 0x1, PT ;  /* 0x000000010700780c */ /* 0x002fe20003f05270 */
[----:B----4-:R-:W-:Y:S01]  /*1aa80*/  IMAD R232, R13, c[0x0][0x538], R12 ;  /* 0x00014e000de87a24 */ /* 0x010fe200078e020c */
        /* <DEDUP_REMOVED lines=65> */
.L_x_1165:
        /* <DEDUP_REMOVED lines=67> */
.L_x_1166:
[----:B------:R-:W-:Y:S05]  /*1b2d0*/  BSYNC B0 ;  /* 0x0000000000007941 */ /* 0x000fea0003800000 */
.L_x_1164:
[----:B------:R-:W-:-:S04]  /*1b2e0*/  LOP3.LUT R2, RZ, R2, RZ, 0x33, !PT ;  /* 0x00000002ff027212 */ /* 0x000fc800078e33ff */
[----:B------:R-:W-:Y:S01]  /*1b2f0*/  IADD3 R233, R2, R11, RZ ;  /* 0x0000000b02e97210 */ /* 0x000fe20007ffe0ff */
[----:B------:R-:W-:Y:S05]  /*1b300*/  BRA `(.L_x_1167) ;  /* 0x0000004000007947 */ /* 0x000fea0003800000 */
.L_x_1155:
[----:B------:R-:W-:Y:S01]  /*1b310*/  IMAD.MOV.U32 R232, RZ, RZ, R9 ;  /* 0x000000ffffe87224 */ /* 0x000fe200078e0009 */
[----:B------:R-:W-:Y:S01]  /*1b320*/  MOV R234, RZ ;  /* 0x000000ff00ea7202 */ /* 0x000fe20000000f00 */
[----:B------:R-:W-:Y:S01]  /*1b330*/  IMAD.MOV.U32 R233, RZ, RZ, RZ ;  /* 0x000000ffffe97224 */ /* 0x000fe200078e00ff */
[----:B------:R-:W-:Y:S02]  /*1b340*/  MOV R235, c[0x0][0x53c] ;  /* 0x00014f0000eb7a02 */ /* 0x000fe40000000f00 */
.L_x_1167:
[----:B------:R-:W-:Y:S05]  /*1b350*/  BSYNC B1 ;  /* 0x0000000000017941 */ /* 0x000fea0003800000 */
.L_x_1153:
[----:B------:R-:W-:Y:S01]  /*1b360*/  WARPSYNC 0xffffffff ;  /* 0xffffffff00007948 */ /* 0x000fe20003800000 */
[----:B------:R-:W-:Y:S01]  /*1b370*/  BAR.SYNC.DEFER_BLOCKING 0x4, 0x100 ;  /* 0x0104000000007b1d */ /* 0x000fe20000010000 */
[----:B------:R-:W-:-:S13]  /*1b380*/  ISETP.NE.AND P0, PT, R14, RZ, PT ;  /* 0x000000ff0e00720c */ /* 0x000fda0003f05270 */
[----:B------:R2:W-:Y:S04]  /*1b390*/  @!P0 STS.128 [0x20080], R232 ;  /* 0x020080e8ff008388 */ /* 0x0005e80000000c00 */
[----:B------:R-:W-:Y:S06]  /*1b3a0*/  BAR.ARV 0x5, 0x100 ;  /* 0x0144000000007b1d */ /* 0x000fec0000002000 */
.L_x_1148:
[----:B-1----:R-:W-:-:S13]  /*1b3b0*/  ISETP.GE.AND P0, PT, R235, c[0x0][0x53c], PT ;  /* 0x00014f00eb007a0c */ /* 0x002fda0003f06270 */
[----:B--234-:R-:W-:Y:S01]  /*1b3c0*/  @P0 CALL.REL.NOINC `(.L_x_1168) ;  /* 0x0000001000000944 */ /* 0x01cfe20003c00000 */
[----:B------:R-:W-:Y:S05]  /*1b3d0*/  BRA `(.L_x_1169) ;  /* 0xfffe644000007947 */ /* 0x000fea000383ffff */
.L_x_1168:
[----:B------:R-:W-:Y:S05]  /*1b3e0*/  EXIT ;  /* 0x000000000000794d */ /* 0x000fea0003800000 */
.L_x_985:
[----:B------:R-:W-:Y:S01]  /*1b3f0*/  IMAD.MOV.U32 R0, RZ, RZ, R5 ;  /* 0x000000ffff007224 */ /* 0x000fe200078e0005 */
[----:B------:R-:W-:Y:S02]  /*1b400*/  MOV R2, 0x1 ;  /* 0x0000000100027802 */ /* 0x000fe40000000f00 */
[----:B------:R-:W-:Y:S02]  /*1b410*/  MOV R3, 0x1b430 ;  /* 0x0001b43000037802 */ /* 0x000fe40000000f00 */
[----:B--2---:R-:W-:Y:S05]  /*1b420*/  CALL.REL.NOINC `($__internal_24_$__cuda_sm70_shflsync_up_p) ;  /* 0x0000168000007944 */ /* 0x004fea0003c00000 */
[----:B------:R-:W-:Y:S01]  /*1b430*/  MOV R0, R4 ;  /* 0x0000000400007202 */ /* 0x000fe20000000f00 */
[----:B------:R-:W-:Y:S05]  /*1b440*/  BRA `(.L_x_1170) ;  /* 0xfffe4ff000007947 */ /* 0x000fea000383ffff */
.L_x_986:
[----:B------:R-:W-:Y:S01]  /*1b450*/  IMAD.MOV.U32 R0, RZ, RZ, R5 ;  /* 0x000000ffff007224 */ /* 0x000fe200078e0005 */
[----:B------:R-:W-:Y:S02]  /*1b460*/  MOV R2, 0x2 ;  /* 0x0000000200027802 */ /* 0x000fe40000000f00 */
[----:B------:R-:W-:Y:S02]  /*1b470*/  MOV R3, 0x1b490 ;  /* 0x0001b49000037802 */ /* 0x000fe40000000f00 */
[----:B--2---:R-:W-:Y:S05]  /*1b480*/  CALL.REL.NOINC `($__internal_24_$__cuda_sm70_shflsync_up_p) ;  /* 0x0000162000007944 */ /* 0x004fea0003c00000 */
[----:B------:R-:W-:Y:S01]  /*1b490*/  SEL R0, R4, RZ, P4 ;  /* 0x000000ff04007207 */ /* 0x000fe20002000000 */
[----:B------:R-:W-:Y:S01]  /*1b4a0*/  IMAD.MOV.U32 R2, RZ, RZ, 0x4 ;  /* 0x00000004ff027424 */ /* 0x000fe200078e00ff */
[----:B------:R-:W-:-:S03]  /*1b4b0*/  MOV R3, 0x1b4e0 ;  /* 0x0001b4e000037802 */ /* 0x000fc60000000f00 */
[----:B------:R-:W-:Y:S02]  /*1b4c0*/  IMAD.IADD R0, R5, 0x1, R0 ;  /* 0x0000000105007824 */ /* 0x000fe400078e0200 */
[----:B------:R-:W-:Y:S05]  /*1b4d0*/  CALL.REL.NOINC `($__internal_24_$__cuda_sm70_shflsync_up_p) ;  /* 0x000015d000007944 */ /* 0x000fea0003c00000 */
        /* <DEDUP_REMOVED lines=13> */
[----:B------:R-:W-:Y:S01]  /*1b5b0*/  IMAD.IADD R4, R0, 0x1, R4 ;  /* 0x0000000100047824 */ /* 0x000fe200078e0204 */
[----:B------:R-:W-:-:S03]  /*1b5c0*/  MOV R0, 0x1f ;  /* 0x0000001f00007802 */ /* 0x000fc60000000f00 */
[----:B------:R-:W-:Y:S02]  /*1b5d0*/  IMAD.MOV.U32 R5, RZ, RZ, R4 ;  /* 0x000000ffff057224 */ /* 0x000fe400078e0004 */
[----:B------:R-:W-:Y:S05]  /*1b5e0*/  CALL.REL.NOINC `($__internal_23_$__cuda_sm70_shflsync_idx_p) ;  /* 0x0000147000007944 */ /* 0x000fea0003c00000 */
[----:B------:R-:W-:Y:S05]  /*1b5f0*/  BRA `(.L_x_1171) ;  /* 0xfffe4f4000007947 */ /* 0x000fea000383ffff */
.L_x_988:
[----:B------:R-:W-:Y:S02]  /*1b600*/  SEL R0, RZ, 0x1, P0 ;  /* 0x00000001ff007807 */ /* 0x000fe40000000000 */
[----:B------:R-:W-:Y:S02]  /*1b610*/  MOV R2, 0x1b630 ;  /* 0x0001b63000027802 */ /* 0x000fe40000000f00 */
[----:B--2---:R-:W-:Y:S05]  /*1b620*/  CALL.REL.NOINC `($__internal_25_$__cuda_sm70_votesync_ballot) ;  /* 0x000014f000007944 */ /* 0x004fea0003c00000 */
[----:B------:R-:W-:Y:S01]  /*1b630*/  MOV R10, R0 ;  /* 0x00000000000a7202 */ /* 0x000fe20000000f00 */
[----:B------:R-:W-:Y:S05]  /*1b640*/  BRA `(.L_x_1172) ;  /* 0xfffe4f8000007947 */ /* 0x000fea000383ffff */
.L_x_989:
[----:B------:R-:W-:Y:S01]  /*1b650*/  IMAD.MOV.U32 R5, RZ, RZ, R9 ;  /* 0x000000ffff057224 */ /* 0x000fe200078e0009 */
[----:B------:R-:W-:Y:S01]  /*1b660*/  MOV R3, R6 ;  /* 0x0000000600037202 */ /* 0x000fe20000000f00 */
[----:B------:R-:W-:Y:S01]  /*1b670*/  IMAD.MOV.U32 R0, RZ, RZ, 0x1f ;  /* 0x0000001fff007424 */ /* 0x000fe200078e00ff */
[----:B------:R-:W-:Y:S02]  /*1b680*/  MOV R2, 0x1b6a0 ;  /* 0x0001b6a000027802 */ /* 0x000fe40000000f00 */
[----:B------:R-:W-:Y:S05]  /*1b690*/  CALL.REL.NOINC `($__internal_23_$__cuda_sm70_shflsync_idx_p) ;  /* 0x000013c000007944 */ /* 0x000fea0003c00000 */
[----:B------:R-:W-:Y:S01]  /*1b6a0*/  IMAD.MOV.U32 R233, RZ, RZ, R0 ;  /* 0x000000ffffe97224 */ /* 0x000fe200078e0000 */
[----:B------:R-:W-:Y:S01]  /*1b6b0*/  MOV R5, R8 ;  /* 0x0000000800057202 */ /* 0x000fe20000000f00 */
[----:B------:R-:W-:Y:S01]  /*1b6c0*/  IMAD.MOV.U32 R7, RZ, RZ, RZ ;  /* 0x000000ffff077224 */ /* 0x000fe200078e00ff */
[----:B------:R-:W-:Y:S01]  /*1b6d0*/  MOV R3, R6 ;  /* 0x0000000600037202 */ /* 0x000fe20000000f00 */
[----:B------:R-:W-:Y:S01]  /*1b6e0*/  IMAD.MOV.U32 R0, RZ, RZ, 0x1f ;  /* 0x0000001fff007424 */ /* 0x000fe200078e00ff */
[----:B------:R-:W-:-:S02]  /*1b6f0*/  MOV R2, 0x1b710 ;  /* 0x0001b71000027802 */ /* 0x000fc40000000f00 */
[----:B------:R-:W-:Y:S05]  /*1b700*/  CALL.REL.NOINC `($__internal_23_$__cuda_sm70_shflsync_idx_p) ;  /* 0x0000135000007944 */ /* 0x000fea0003c00000 */
[----:B------:R-:W-:Y:S01]  /*1b710*/  MOV R9, R0 ;  /* 0x0000000000097202 */ /* 0x000fe20000000f00 */
[----:B------:R-:W-:Y:S05]  /*1b720*/  BRA `(.L_x_1173) ;  /* 0xfffe4f0000007947 */ /* 0x000fea000383ffff */
.L_x_992:
[----:B------:R-:W-:Y:S01]  /*1b730*/  IMAD.MOV.U32 R5, RZ, RZ, R4 ;  /* 0x000000ffff057224 */ /* 0x000fe200078e0004 */
[----:B------:R-:W-:-:S02]  /*1b740*/  MOV R0, 0x1f ;  /* 0x0000001f00007802 */ /* 0x000fc40000000f00 */
[----:B------:R-:W-:Y:S02]  /*1b750*/  MOV R2, 0x1b770 ;  /* 0x0001b77000027802 */ /* 0x000fe40000000f00 */
[----:B-123--:R-:W-:Y:S05]  /*1b760*/  CALL.REL.NOINC `($__internal_23_$__cuda_sm70_shflsync_idx_p) ;  /* 0x000012f000007944 */ /* 0x00efea0003c00000 */
[----:B------:R-:W-:Y:S01]  /*1b770*/  MOV R7, R0 ;  /* 0x0000000000077202 */ /* 0x000fe20000000f00 */
[----:B------:R-:W-:Y:S05]  /*1b780*/  BRA `(.L_x_991) ;  /* 0xfffe4f0000007947 */ /* 0x000fea000383ffff */
.L_x_1025:
[----:B------:R-:W-:Y:S01]  /*1b790*/  IMAD.MOV.U32 R5, RZ, RZ, R14 ;  /* 0x000000ffff057224 */ /* 0x000fe200078e000e */
[----:B------:R-:W-:Y:S01]  /*1b7a0*/  MOV R3, RZ ;  /* 0x000000ff00037202 */ /* 0x000fe20000000f00 */
[----:B------:R-:W-:Y:S01]  /*1b7b0*/  IMAD.MOV.U32 R0, RZ, RZ, 0x181f ;  /* 0x0000181fff007424 */ /* 0x000fe200078e00ff */
[----:B------:R-:W-:Y:S02]  /*1b7c0*/  MOV R2, 0x1b7e0 ;  /* 0x0001b7e000027802 */ /* 0x000fe40000000f00 */
[----:B-----5:R-:W-:Y:S05]  /*1b7d0*/  CALL.REL.NOINC `($__internal_23_$__cuda_sm70_shflsync_idx_p) ;  /* 0x0000128000007944 */ /* 0x020fea0003c00000 */
[----:B------:R-:W-:Y:S01]  /*1b7e0*/  MOV R12, R0 ;  /* 0x00000000000c7202 */ /* 0x000fe20000000f00 */
[----:B------:R-:W-:Y:S05]  /*1b7f0*/  BRA `(.L_x_1174) ;  /* 0xfffeafa000007947 */ /* 0x000fea000383ffff */
.L_x_1026:
[----:B------:R-:W-:Y:S01]  /*1b800*/  IMAD.MOV.U32 R5, RZ, RZ, R17 ;  /* 0x000000ffff057224 */ /* 0x000fe200078e0011 */
[----:B------:R-:W-:Y:S01]  /*1b810*/  MOV R3, RZ ;  /* 0x000000ff00037202 */ /* 0x000fe20000000f00 */
[----:B------:R-:W-:Y:S01]  /*1b820*/  IMAD.MOV.U32 R0, RZ, RZ, 0x181f ;  /* 0x0000181fff007424 */ /* 0x000fe200078e00ff */
[----:B------:R-:W-:Y:S02]  /*1b830*/  MOV R2, 0x1b850 ;  /* 0x0001b85000027802 */ /* 0x000fe40000000f00 */
[----:B-12--5:R-:W-:Y:S05]  /*1b840*/  CALL.REL.NOINC `($__internal_23_$__cuda_sm70_shflsync_idx_p) ;  /* 0x0000121000007944 */ /* 0x026fea0003c00000 */
[----:B------:R-:W-:Y:S05]  /*1b850*/  BRA `(.L_x_1175) ;  /* 0xfffeaf6000007947 */ /* 0x000fea000383ffff */
.L_x_1029:
[----:B------:R-:W-:Y:S01]  /*1b860*/  IMAD.MOV.U32 R5, RZ, RZ, R14 ;  /* 0x000000ffff057224 */ /* 0x000fe200078e000e */
[----:B--2---:R-:W-:Y:S01]  /*1b870*/  MOV R3, 0x1 ;  /* 0x0000000100037802 */ /* 0x004fe20000000f00 */
[----:B----4-:R-:W-:Y:S01]  /*1b880*/  IMAD.MOV.U32 R0, RZ, RZ, 0x181f ;  /* 0x0000181fff007424 */ /* 0x010fe200078e00ff */
[----:B------:R-:W-:-:S02]  /*1b890*/  MOV R2, 0x1b8b0 ;  /* 0x0001b8b000027802 */ /* 0x000fc40000000f00 */
[----:B-1-3-5:R-:W-:Y:S05]  /*1b8a0*/  CALL.REL.NOINC `($__internal_23_$__cuda_sm70_shflsync_idx_p) ;  /* 0x000011b000007944 */ /* 0x02afea0003c00000 */
[----:B------:R-:W-:Y:S01]  /*1b8b0*/  IMAD.MOV.U32 R12, RZ, RZ, R0 ;  /* 0x000000ffff0c7224 */ /* 0x000fe200078e0000 */
[----:B------:R-:W-:Y:S01]  /*1b8c0*/  MOV R3, 0x1 ;  /* 0x0000000100037802 */ /* 0x000fe20000000f00 */
[----:B------:R-:W-:Y:S01]  /*1b8d0*/  IMAD.MOV.U32 R5, RZ, RZ, R17 ;  /* 0x000000ffff057224 */ /* 0x000fe200078e0011 */
[----:B------:R-:W-:-:S02]  /*1b8e0*/  MOV R0, 0x181f ;  /* 0x0000181f00007802 */ /* 0x000fc40000000f00 */
[----:B------:R-:W-:Y:S02]  /*1b8f0*/  MOV R2, 0x1b910 ;  /* 0x0001b91000027802 */ /* 0x000fe40000000f00 */
[----:B------:R-:W-:Y:S05]  /*1b900*/  CALL.REL.NOINC `($__internal_23_$__cuda_sm70_shflsync_idx_p) ;  /* 0x0000115000007944 */ /* 0x000fea0003c00000 */
[----:B------:R-:W-:Y:S05]  /*1b910*/  BRA `(.L_x_1176) ;  /* 0xfffeb0a000007947 */ /* 0x000fea000383ffff */
.L_x_1032:
[----:B------:R-:W-:Y:S01]  /*1b920*/  IMAD.MOV.U32 R5, RZ, RZ, R14 ;  /* 0x000000ffff057224 */ /* 0x000fe200078e000e */
[----:B-1----:R-:W-:Y:S01]  /*1b930*/  MOV R3, 0x2 ;  /* 0x0000000200037802 */ /* 0x002fe20000000f00 */
[----:B----4-:R-:W-:Y:S01]  /*1b940*/  IMAD.MOV.U32 R0, RZ, RZ, 0x181f ;  /* 0x0000181fff007424 */ /* 0x010fe200078e00ff */
[----:B------:R-:W-:Y:S02]  /*1b950*/  MOV R2, 0x1b970 ;  /* 0x0001b97000027802 */ /* 0x000fe40000000f00 */
[----:B--23-5:R-:W-:Y:S05]  /*1b960*/  CALL.REL.NOINC `($__internal_23_$__cuda_sm70_shflsync_idx_p) ;  /* 0x000010f000007944 */ /* 0x02cfea0003c00000 */
[----:B------:R-:W-:Y:S01]  /*1b970*/  MOV R12, R0 ;  /* 0x00000000000c7202 */ /* 0x000fe20000000f00 */
[----:B------:R-:W-:Y:S05]  /*1b980*/  BRA `(.L_x_1177) ;  /* 0xfffeb1c000007947 */ /* 0x000fea000383ffff */
.L_x_1033:
[----:B------:R-:W-:Y:S01]  /*1b990*/  IMAD.MOV.U32 R5, RZ, RZ, R17 ;  /* 0x000000ffff057224 */ /* 0x000fe200078e0011 */
[----:B------:R-:W-:Y:S01]  /*1b9a0*/  MOV R3, 0x2 ;  /* 0x0000000200037802 */ /* 0x000fe20000000f00 */
[----:B----4-:R-:W-:Y:S01]  /*1b9b0*/  IMAD.MOV.U32 R0, RZ, RZ, 0x181f ;  /* 0x0000181fff007424 */ /* 0x010fe200078e00ff */
[----:B------:R-:W-:Y:S02]  /*1b9c0*/  MOV R2, 0x1b9e0 ;  /* 0x0001b9e000027802 */ /* 0x000fe40000000f00 */
[----:B-123-5:R-:W-:Y:S05]  /*1b9d0*/  CALL.REL.NOINC `($__internal_23_$__cuda_sm70_shflsync_idx_p) ;  /* 0x0000108000007944 */ /* 0x02efea0003c00000 */
[----:B------:R-:W-:Y:S05]  /*1b9e0*/  BRA `(.L_x_1178) ;  /* 0xfffeb18000007947 */ /* 0x000fea000383ffff */
.L_x_1036:
[----:B------:R-:W-:Y:S01]  /*1b9f0*/  IMAD.MOV.U32 R5, RZ, RZ, R14 ;  /* 0x000000ffff057224 */ /* 0x000fe200078e000e */
[----:B-1----:R-:W-:Y:S01]  /*1ba00*/  MOV R3, 0x3 ;  /* 0x0000000300037802 */ /* 0x002fe20000000f00 */
[----:B------:R-:W-:Y:S01]  /*1ba10*/  IMAD.MOV.U32 R0, RZ, RZ, 0x181f ;  /* 0x0000181fff007424 */ /* 0x000fe200078e00ff */
[----:B------:R-:W-:-:S02]  /*1ba20*/  MOV R2, 0x1ba40 ;  /* 0x0001ba4000027802 */ /* 0x000fc40000000f00 */
[----:B--2345:R-:W-:Y:S05]  /*1ba30*/  CALL.REL.NOINC `($__internal_23_$__cuda_sm70_shflsync_idx_p) ;  /* 0x0000102000007944 */ /* 0x03cfea0003c00000 */
[----:B------:R-:W-:Y:S01]  /*1ba40*/  IMAD.MOV.U32 R12, RZ, RZ, R0 ;  /* 0x000000ffff0c7224 */ /* 0x000fe200078e0000 */
[----:B------:R-:W-:Y:S01]  /*1ba50*/  MOV R3, 0x3 ;  /* 0x0000000300037802 */ /* 0x000fe20000000f00 */
[----:B------:R-:W-:Y:S01]  /*1ba60*/  IMAD.MOV.U32 R5, RZ, RZ, R17 ;  /* 0x000000ffff057224 */ /* 0x000fe200078e0011 */
[----:B------:R-:W-:-:S02]  /*1ba70*/  MOV R0, 0x181f ;  /* 0x0000181f00007802 */ /* 0x000fc40000000f00 */
[----:B------:R-:W-:Y:S02]  /*1ba80*/  MOV R2, 0x1baa0 ;  /* 0x0001baa000027802 */ /* 0x000fe40000000f00 */
[----:B------:R-:W-:Y:S05]  /*1ba90*/  CALL.REL.NOINC `($__internal_23_$__cuda_sm70_shflsync_idx_p) ;  /* 0x00000fc000007944 */ /* 0x000fea0003c00000 */
[----:B------:R-:W-:Y:S05]  /*1baa0*/  BRA `(.L_x_1179) ;  /* 0xfffeb26000007947 */ /* 0x000fea000383ffff */
.L_x_1107:
[----:B------:R-:W-:Y:S01]  /*1bab0*/  IMAD.MOV.U32 R2, RZ, RZ, R209 ;  /* 0x000000ffff027224 */ /* 0x000fe200078e00d1 */
[----:B------:R-:W-:Y:S02]  /*1bac0*/  MOV R5, 0x2 ;  /* 0x0000000200057802 */ /* 0x000fe40000000f00 */
[----:B------:R-:W-:Y:S02]  /*1bad0*/  MOV R3, 0x1baf0 ;  /* 0x0001baf000037802 */ /* 0x000fe40000000f00 */
[----:B------:R-:W-:Y:S05]  /*1bae0*/  CALL.REL.NOINC `($__internal_22_$__cuda_sm70_shflsync_bfly_p) ;  /* 0x00000f2000007944 */ /* 0x000fea0003c00000 */
[----:B------:R-:W-:Y:S01]  /*1baf0*/  MOV R0, R5 ;  /* 0x0000000500007202 */ /* 0x000fe20000000f00 */
[----:B------:R-:W-:Y:S05]  /*1bb00*/  BRA `(.L_x_1180) ;  /* 0xffff9d2000007947 */ /* 0x000fea000383ffff */
.L_x_1108:
[----:B------:R-:W-:Y:S01]  /*1bb10*/  IMAD.MOV.U32 R2, RZ, RZ, R0 ;  /* 0x000000ffff027224 */ /* 0x000fe200078e0000 */
[----:B------:R-:W-:Y:S02]  /*1bb20*/  MOV R5, 0x1 ;  /* 0x0000000100057802 */ /* 0x000fe40000000f00 */
[----:B------:R-:W-:Y:S02]  /*1bb30*/  MOV R3, 0x1bb50 ;  /* 0x0001bb5000037802 */ /* 0x000fe40000000f00 */
[----:B-1----:R-:W-:Y:S05]  /*1bb40*/  CALL.REL.NOINC `($__internal_22_$__cuda_sm70_shflsync_bfly_p) ;  /* 0x00000ec000007944 */ /* 0x002fea0003c00000 */
[----:B------:R-:W-:Y:S01]  /*1bb50*/  FADD.FTZ R0, R0, R5 ;  /* 0x0000000500007221 */ /* 0x000fe20000010000 */
[----:B------:R-:W-:Y:S02]  /*1bb60*/  MOV R2, R208 ;  /* 0x000000d000027202 */ /* 0x000fe40000000f00 */
[----:B------:R-:W-:-:S02]  /*1bb70*/  MOV R5, 0x2 ;  /* 0x0000000200057802 */ /* 0x000fc40000000f00 */
[----:B------:R-:W-:Y:S02]  /*1bb80*/  MOV R3, 0x1bba0 ;  /* 0x0001bba000037802 */ /* 0x000fe40000000f00 */
[----:B------:R-:W-:Y:S05]  /*1bb90*/  CALL.REL.NOINC `($__internal_22_$__cuda_sm70_shflsync_bfly_p) ;  /* 0x00000e7000007944 */ /* 0x000fea0003c00000 */
[----:B------:R-:W-:Y:S01]  /*1bba0*/  FADD.FTZ R4, R208, R5 ;  /* 0x00000005d0047221 */ /* 0x000fe20000010000 */
[----:B------:R-:W-:Y:S02]  /*1bbb0*/  MOV R5, 0x1 ;  /* 0x0000000100057802 */ /* 0x000fe40000000f00 */
[----:B------:R-:W-:Y:S02]  /*1bbc0*/  MOV R3, 0x1bbf0 ;  /* 0x0001bbf000037802 */ /* 0x000fe40000000f00 */
[----:B------:R-:W-:Y:S02]  /*1bbd0*/  MOV R2, R4 ;  /* 0x0000000400027202 */ /* 0x000fe40000000f00 */
[----:B------:R-:W-:Y:S05]  /*1bbe0*/  CALL.REL.NOINC `($__internal_22_$__cuda_sm70_shflsync_bfly_p) ;  /* 0x00000e2000007944 */ /* 0x000fea0003c00000 */
[----:B------:R-:W-:Y:S01]  /*1bbf0*/  MOV R3, R5 ;  /* 0x0000000500037202 */ /* 0x000fe20000000f00 */
[----:B------:R-:W-:Y:S05]  /*1bc00*/  BRA `(.L_x_1181) ;  /* 0xffff9c9000007947 */ /* 0x000fea000383ffff */
.L_x_1115:
[----:B--234-:R-:W-:Y:S01]  /*1bc10*/  IMAD.MOV.U32 R5, RZ, RZ, R15 ;  /* 0x000000ffff057224 */ /* 0x01cfe200078e000f */
[----:B------:R-:W-:Y:S01]  /*1bc20*/  MOV R3, RZ ;  /* 0x000000ff00037202 */ /* 0x000fe20000000f00 */
[----:B------:R-:W-:Y:S01]  /*1bc30*/  IMAD.MOV.U32 R0, RZ, RZ, 0x181f ;  /* 0x0000181fff007424 */ /* 0x000fe200078e00ff */
[----:B------:R-:W-:Y:S02]  /*1bc40*/  MOV R2, 0x1bc60 ;  /* 0x0001bc6000027802 */ /* 0x000fe40000000f00 */
[----:B-1----:R-:W-:Y:S05]  /*1bc50*/  CALL.REL.NOINC `($__internal_23_$__cuda_sm70_shflsync_idx_p) ;  /* 0x00000e0000007944 */ /* 0x002fea0003c00000 */
[----:B------:R-:W-:Y:S01]  /*1bc60*/  MOV R12, R0 ;  /* 0x00000000000c7202 */ /* 0x000fe20000000f00 */
[----:B------:R-:W-:Y:S05]  /*1bc70*/  BRA `(.L_x_1182) ;  /* 0xffffb81000007947 */ /* 0x000fea000383ffff */
.L_x_1116:
[----:B------:R-:W-:Y:S01]  /*1bc80*/  IMAD.MOV.U32 R5, RZ, RZ, R16 ;  /* 0x000000ffff057224 */ /* 0x000fe200078e0010 */
[----:B------:R-:W-:Y:S01]  /*1bc90*/  MOV R3, RZ ;  /* 0x000000ff00037202 */ /* 0x000fe20000000f00 */
[----:B------:R-:W-:Y:S01]  /*1bca0*/  IMAD.MOV.U32 R0, RZ, RZ, 0x181f ;  /* 0x0000181fff007424 */ /* 0x000fe200078e00ff */
[----:B------:R-:W-:-:S02]  /*1bcb0*/  MOV R2, 0x1bcd0 ;  /* 0x0001bcd000027802 */ /* 0x000fc40000000f00 */
[----:B-123--:R-:W-:Y:S05]  /*1bcc0*/  CALL.REL.NOINC `($__internal_23_$__cuda_sm70_shflsync_idx_p) ;  /* 0x00000d9000007944 */ /* 0x00efea0003c00000 */
[----:B------:R-:W-:Y:S05]  /*1bcd0*/  BRA `(.L_x_1183) ;  /* 0xffffb7d000007947 */ /* 0x000fea000383ffff */
.L_x_1119:
[----:B------:R-:W-:Y:S01]  /*1bce0*/  IMAD.MOV.U32 R5, RZ, RZ, R15 ;  /* 0x000000ffff057224 */ /* 0x000fe200078e000f */
[----:B--2---:R-:W-:Y:S01]  /*1bcf0*/  MOV R3, 0x1 ;  /* 0x0000000100037802 */ /* 0x004fe20000000f00 */
[----:B------:R-:W-:Y:S01]  /*1bd00*/  IMAD.MOV.U32 R0, RZ, RZ, 0x181f ;  /* 0x0000181fff007424 */ /* 0x000fe200078e00ff */
[----:B------:R-:W-:-:S02]  /*1bd10*/  MOV R2, 0x1bd30 ;  /* 0x0001bd3000027802 */ /* 0x000fc40000000f00 */
[----:B-1-34-:R-:W-:Y:S05]  /*1bd20*/  CALL.REL.NOINC `($__internal_23_$__cuda_sm70_shflsync_idx_p) ;  /* 0x00000d3000007944 */ /* 0x01afea0003c00000 */
[----:B------:R-:W-:Y:S01]  /*1bd30*/  IMAD.MOV.U32 R12, RZ, RZ, R0 ;  /* 0x000000ffff0c7224 */ /* 0x000fe200078e0000 */
[----:B------:R-:W-:Y:S01]  /*1bd40*/  MOV R3, 0x1 ;  /* 0x0000000100037802 */ /* 0x000fe20000000f00 */
[----:B------:R-:W-:Y:S01]  /*1bd50*/  IMAD.MOV.U32 R5, RZ, RZ, R16 ;  /* 0x000000ffff057224 */ /* 0x000fe200078e0010 */
[----:B------:R-:W-:-:S02]  /*1bd60*/  MOV R0, 0x181f ;  /* 0x0000181f00007802 */ /* 0x000fc40000000f00 */
[----:B------:R-:W-:Y:S02]  /*1bd70*/  MOV R2, 0x1bd90 ;  /* 0x0001bd9000027802 */ /* 0x000fe40000000f00 */
[----:B------:R-:W-:Y:S05]  /*1bd80*/  CALL.REL.NOINC `($__internal_23_$__cuda_sm70_shflsync_idx_p) ;  /* 0x00000cd000007944 */ /* 0x000fea0003c00000 */
[----:B------:R-:W-:Y:S05]  /*1bd90*/  BRA `(.L_x_1184) ;  /* 0xffffb8f000007947 */ /* 0x000fea000383ffff */
.L_x_1122:
[----:B------:R-:W-:Y:S01]  /*1bda0*/  IMAD.MOV.U32 R5, RZ, RZ, R15 ;  /* 0x000000ffff057224 */ /* 0x000fe200078e000f */
[----:B--2---:R-:W-:Y:S01]  /*1bdb0*/  MOV R3, 0x2 ;  /* 0x0000000200037802 */ /* 0x004fe20000000f00 */
[----:B------:R-:W-:Y:S01]  /*1bdc0*/  IMAD.MOV.U32 R0, RZ, RZ, 0x181f ;  /* 0x0000181fff007424 */ /* 0x000fe200078e00ff */
[----:B------:R-:W-:Y:S02]  /*1bdd0*/  MOV R2, 0x1bdf0 ;  /* 0x0001bdf000027802 */ /* 0x000fe40000000f00 */
[----:B-1-34-:R-:W-:Y:S05]  /*1bde0*/  CALL.REL.NOINC `($__internal_23_$__cuda_sm70_shflsync_idx_p) ;  /* 0x00000c7000007944 */ /* 0x01afea0003c00000 */
[----:B------:R-:W-:Y:S01]  /*1bdf0*/  MOV R12, R0 ;  /* 0x00000000000c7202 */ /* 0x000fe20000000f00 */
[----:B------:R-:W-:Y:S05]  /*1be00*/  BRA `(.L_x_1185) ;  /* 0xffffb9f000007947 */ /* 0x000fea000383ffff */
.L_x_1123:
[----:B------:R-:W-:Y:S01]  /*1be10*/  IMAD.MOV.U32 R5, RZ, RZ, R16 ;  /* 0x000000ffff057224 */ /* 0x000fe200078e0010 */
[----:B--2---:R-:W-:Y:S01]  /*1be20*/  MOV R3, 0x2 ;  /* 0x0000000200037802 */ /* 0x004fe20000000f00 */
[----:B------:R-:W-:Y:S01]  /*1be30*/  IMAD.MOV.U32 R0, RZ, RZ, 0x181f ;  /* 0x0000181fff007424 */ /* 0x000fe200078e00ff */
[----:B------:R-:W-:Y:S02]  /*1be40*/  MOV R2, 0x1be60 ;  /* 0x0001be6000027802 */ /* 0x000fe40000000f00 */
[----:B-1-34-:R-:W-:Y:S05]  /*1be50*/  CALL.REL.NOINC `($__internal_23_$__cuda_sm70_shflsync_idx_p) ;  /* 0x00000c0000007944 */ /* 0x01afea0003c00000 */
[----:B------:R-:W-:Y:S05]  /*1be60*/  BRA `(.L_x_1186) ;  /* 0xffffb9b000007947 */ /* 0x000fea000383ffff */
.L_x_1126:
[----:B------:R-:W-:Y:S01]  /*1be70*/  IMAD.MOV.U32 R5, RZ, RZ, R15 ;  /* 0x000000ffff057224 */ /* 0x000fe200078e000f */
[----:B---3--:R-:W-:Y:S01]  /*1be80*/  MOV R3, 0x3 ;  /* 0x0000000300037802 */ /* 0x008fe20000000f00 */
[----:B----4-:R-:W-:Y:S01]  /*1be90*/  IMAD.MOV.U32 R0, RZ, RZ, 0x181f ;  /* 0x0000181fff007424 */ /* 0x010fe200078e00ff */
[----:B------:R-:W-:-:S02]  /*1bea0*/  MOV R2, 0x1bec0 ;  /* 0x0001bec000027802 */ /* 0x000fc40000000f00 */
[----:B-12---:R-:W-:Y:S05]  /*1beb0*/  CALL.REL.NOINC `($__internal_23_$__cuda_sm70_shflsync_idx_p) ;  /* 0x00000ba000007944 */ /* 0x006fea0003c00000 */
[----:B------:R-:W-:Y:S01]  /*1bec0*/  IMAD.MOV.U32 R10, RZ, RZ, R0 ;  /* 0x000000ffff0a7224 */ /* 0x000fe200078e0000 */
[----:B------:R-:W-:Y:S01]  /*1bed0*/  MOV R3, 0x3 ;  /* 0x0000000300037802 */ /* 0x000fe20000000f00 */
[----:B------:R-:W-:Y:S01]  /*1bee0*/  IMAD.MOV.U32 R5, RZ, RZ, R16 ;  /* 0x000000ffff057224 */ /* 0x000fe200078e0010 */
[----:B------:R-:W-:-:S02]  /*1bef0*/  MOV R0, 0x181f ;  /* 0x0000181f00007802 */ /* 0x000fc40000000f00 */
[----:B------:R-:W-:Y:S02]  /*1bf00*/  MOV R2, 0x1bf20 ;  /* 0x0001bf2000027802 */ /* 0x000fe40000000f00 */
[----:B------:R-:W-:Y:S05]  /*1bf10*/  CALL.REL.NOINC `($__internal_23_$__cuda_sm70_shflsync_idx_p) ;  /* 0x00000b4000007944 */ /* 0x000fea0003c00000 */
[----:B------:R-:W-:Y:S05]  /*1bf20*/  BRA `(.L_x_1187) ;  /* 0xffffba7000007947 */ /* 0x000fea000383ffff */
.L_x_1128:
[----:B------:R-:W-:Y:S01]  /*1bf30*/  IMAD.MOV.U32 R5, RZ, RZ, R16 ;  /* 0x000000ffff057224 */ /* 0x000fe200078e0010 */
[----:B------:R-:W-:Y:S01]  /*1bf40*/  MOV R3, RZ ;  /* 0x000000ff00037202 */ /* 0x000fe20000000f00 */
[----:B------:R-:W-:Y:S01]  /*1bf50*/  IMAD.MOV.U32 R0, RZ, RZ, 0x1c1f ;  /* 0x00001c1fff007424 */ /* 0x000fe200078e00ff */
[----:B------:R-:W-:Y:S02]  /*1bf60*/  MOV R2, 0x1bf80 ;  /* 0x0001bf8000027802 */ /* 0x000fe40000000f00 */
[----:B------:R-:W-:Y:S05]  /*1bf70*/  CALL.REL.NOINC `($__internal_23_$__cuda_sm70_shflsync_idx_p) ;  /* 0x00000ae000007944 */ /* 0x000fea0003c00000 */
[----:B------:R-:W-:Y:S01]  /*1bf80*/  MOV R4, R0 ;  /* 0x0000000000047202 */ /* 0x000fe20000000f00 */
[----:B------:R-:W-:Y:S05]  /*1bf90*/  BRA `(.L_x_1188) ;  /* 0xffffbd6000007947 */ /* 0x000fea000383ffff */
.L_x_1129:
[----:B------:R-:W-:Y:S01]  /*1bfa0*/  IMAD.MOV.U32 R5, RZ, RZ, R17 ;  /* 0x000000ffff057224 */ /* 0x000fe200078e0011 */
[----:B------:R-:W-:Y:S01]  /*1bfb0*/  MOV R3, RZ ;  /* 0x000000ff00037202 */ /* 0x000fe20000000f00 */
[----:B------:R-:W-:Y:S01]  /*1bfc0*/  IMAD.MOV.U32 R0, RZ, RZ, 0x1c1f ;  /* 0x00001c1fff007424 */ /* 0x000fe200078e00ff */
[----:B------:R-:W-:Y:S02]  /*1bfd0*/  MOV R2, 0x1bff0 ;  /* 0x0001bff000027802 */ /* 0x000fe40000000f00 */
[----:B-12---:R-:W-:Y:S05]  /*1bfe0*/  CALL.REL.NOINC `($__internal_23_$__cuda_sm70_shflsync_idx_p) ;  /* 0x00000a7000007944 */ /* 0x006fea0003c00000 */
[----:B------:R-:W-:Y:S05]  /*1bff0*/  BRA `(.L_x_1189) ;  /* 0xffffbd2000007947 */ /* 0x000fea000383ffff */
.L_x_1132:
[----:B------:R-:W-:Y:S01]  /*1c000*/  IMAD.MOV.U32 R5, RZ, RZ, R16 ;  /* 0x000000ffff057224 */ /* 0x000fe200078e0010 */
[----:B------:R-:W-:Y:S01]  /*1c010*/  MOV R3, 0x1 ;  /* 0x0000000100037802 */ /* 0x000fe20000000f00 */
[----:B----4-:R-:W-:Y:S01]  /*1c020*/  IMAD.MOV.U32 R0, RZ, RZ, 0x1c1f ;  /* 0x00001c1fff007424 */ /* 0x010fe200078e00ff */
[----:B------:R-:W-:-:S02]  /*1c030*/  MOV R2, 0x1c050 ;  /* 0x0001c05000027802 */ /* 0x000fc40000000f00 */
[----:B-123--:R-:W-:Y:S05]  /*1c040*/  CALL.REL.NOINC `($__internal_23_$__cuda_sm70_shflsync_idx_p) ;  /* 0x00000a1000007944 */ /* 0x00efea0003c00000 */
[----:B------:R-:W-:Y:S01]  /*1c050*/  IMAD.MOV.U32 R4, RZ, RZ, R0 ;  /* 0x000000ffff047224 */ /* 0x000fe200078e0000 */
[----:B------:R-:W-:Y:S01]  /*1c060*/  MOV R3, 0x1 ;  /* 0x0000000100037802 */ /* 0x000fe20000000f00 */
[----:B------:R-:W-:Y:S01]  /*1c070*/  IMAD.MOV.U32 R5, RZ, RZ, R17 ;  /* 0x000000ffff057224 */ /* 0x000fe200078e0011 */
[----:B------:R-:W-:-:S02]  /*1c080*/  MOV R0, 0x1c1f ;  /* 0x00001c1f00007802 */ /* 0x000fc40000000f00 */
[----:B------:R-:W-:Y:S02]  /*1c090*/  MOV R2, 0x1c0b0 ;  /* 0x0001c0b000027802 */ /* 0x000fe40000000f00 */
[----:B------:R-:W-:Y:S05]  /*1c0a0*/  CALL.REL.NOINC `($__internal_23_$__cuda_sm70_shflsync_idx_p) ;  /* 0x000009b000007944 */ /* 0x000fea0003c00000 */
[----:B------:R-:W-:Y:S05]  /*1c0b0*/  BRA `(.L_x_1190) ;  /* 0xffffc8e000007947 */ /* 0x000fea000383ffff */
.L_x_1136:
[----:B------:R-:W-:Y:S01]  /*1c0c0*/  IMAD.MOV.U32 R5, RZ, RZ, R13 ;  /* 0x000000ffff057224 */ /* 0x000fe200078e000d */
[----:B------:R-:W-:Y:S01]  /*1c0d0*/  MOV R3, RZ ;  /* 0x000000ff00037202 */ /* 0x000fe20000000f00 */
[----:B------:R-:W-:Y:S01]  /*1c0e0*/  IMAD.MOV.U32 R0, RZ, RZ, 0x181f ;  /* 0x0000181fff007424 */ /* 0x000fe200078e00ff */
[----:B------:R-:W-:Y:S02]  /*1c0f0*/  MOV R2, 0x1c110 ;  /* 0x0001c11000027802 */ /* 0x000fe40000000f00 */
[----:B------:R-:W-:Y:S05]  /*1c100*/  CALL.REL.NOINC `($__internal_23_$__cuda_sm70_shflsync_idx_p) ;  /* 0x0000095000007944 */ /* 0x000fea0003c00000 */
[----:B------:R-:W-:Y:S01]  /*1c110*/  MOV R12, R0 ;  /* 0x00000000000c7202 */ /* 0x000fe20000000f00 */
[----:B------:R-:W-:Y:S05]  /*1c120*/  BRA `(.L_x_1191) ;  /* 0xffffdc3000007947 */ /* 0x000fea000383ffff */
.L_x_1137:
[----:B------:R-:W-:Y:S01]  /*1c130*/  IMAD.MOV.U32 R5, RZ, RZ, R16 ;  /* 0x000000ffff057224 */ /* 0x000fe200078e0010 */
[----:B------:R-:W-:Y:S01]  /*1c140*/  MOV R3, RZ ;  /* 0x000000ff00037202 */ /* 0x000fe20000000f00 */
[----:B------:R-:W-:Y:S01]  /*1c150*/  IMAD.MOV.U32 R0, RZ, RZ, 0x181f ;  /* 0x0000181fff007424 */ /* 0x000fe200078e00ff */
[----:B------:R-:W-:Y:S02]  /*1c160*/  MOV R2, 0x1c180 ;  /* 0x0001c18000027802 */ /* 0x000fe40000000f00 */
[----:B-12---:R-:W-:Y:S05]  /*1c170*/  CALL.REL.NOINC `($__internal_23_$__cuda_sm70_shflsync_idx_p) ;  /* 0x000008e000007944 */ /* 0x006fea0003c00000 */
[----:B------:R-:W-:Y:S05]  /*1c180*/  BRA `(.L_x_1192) ;  /* 0xffffdbf000007947 */ /* 0x000fea000383ffff */
.L_x_1140:
[----:B------:R-:W-:Y:S01]  /*1c190*/  IMAD.MOV.U32 R5, RZ, RZ, R13 ;  /* 0x000000ffff057224 */ /* 0x000fe200078e000d */
[----:B--2---:R-:W-:Y:S01]  /*1c1a0*/  MOV R3, 0x1 ;  /* 0x0000000100037802 */ /* 0x004fe20000000f00 */
[----:B----4-:R-:W-:Y:S01]  /*1c1b0*/  IMAD.MOV.U32 R0, RZ, RZ, 0x181f ;  /* 0x0000181fff007424 */ /* 0x010fe200078e00ff */
[----:B------:R-:W-:-:S02]  /*1c1c0*/  MOV R2, 0x1c1e0 ;  /* 0x0001c1e000027802 */ /* 0x000fc40000000f00 */
[----:B-1-3--:R-:W-:Y:S05]  /*1c1d0*/  CALL.REL.NOINC `($__internal_23_$__cuda_sm70_shflsync_idx_p) ;  /* 0x0000088000007944 */ /* 0x00afea0003c00000 */
[----:B------:R-:W-:Y:S01]  /*1c1e0*/  IMAD.MOV.U32 R12, RZ, RZ, R0 ;  /* 0x000000ffff0c7224 */ /* 0x000fe200078e0000 */
[----:B------:R-:W-:Y:S01]  /*1c1f0*/  MOV R3, 0x1 ;  /* 0x0000000100037802 */ /* 0x000fe20000000f00 */
[----:B------:R-:W-:Y:S01]  /*1c200*/  IMAD.MOV.U32 R5, RZ, RZ, R16 ;  /* 0x000000ffff057224 */ /* 0x000fe200078e0010 */
[----:B------:R-:W-:-:S02]  /*1c210*/  MOV R0, 0x181f ;  /* 0x0000181f00007802 */ /* 0x000fc40000000f00 */
[----:B------:R-:W-:Y:S02]  /*1c220*/  MOV R2, 0x1c240 ;  /* 0x0001c24000027802 */ /* 0x000fe40000000f00 */
[----:B------:R-:W-:Y:S05]  /*1c230*/  CALL.REL.NOINC `($__internal_23_$__cuda_sm70_shflsync_idx_p) ;  /* 0x0000082000007944 */ /* 0x000fea0003c00000 */
[----:B------:R-:W-:Y:S05]  /*1c240*/  BRA `(.L_x_1193) ;  /* 0xffffdd2000007947 */ /* 0x000fea000383ffff */
.L_x_1143:
[----:B------:R-:W-:Y:S01]  /*1c250*/  IMAD.MOV.U32 R5, RZ, RZ, R13 ;  /* 0x000000ffff057224 */ /* 0x000fe200078e000d */
[----:B-1----:R-:W-:Y:S01]  /*1c260*/  MOV R3, 0x2 ;  /* 0x0000000200037802 */ /* 0x002fe20000000f00 */
[----:B----4-:R-:W-:Y:S01]  /*1c270*/  IMAD.MOV.U32 R0, RZ, RZ, 0x181f ;  /* 0x0000181fff007424 */ /* 0x010fe200078e00ff */
[----:B------:R-:W-:Y:S02]  /*1c280*/  MOV R2, 0x1c2a0 ;  /* 0x0001c2a000027802 */ /* 0x000fe40000000f00 */
[----:B--23--:R-:W-:Y:S05]  /*1c290*/  CALL.REL.NOINC `($__internal_23_$__cuda_sm70_shflsync_idx_p) ;  /* 0x000007c000007944 */ /* 0x00cfea0003c00000 */
[----:B------:R-:W-:Y:S01]  /*1c2a0*/  MOV R12, R0 ;  /* 0x00000000000c7202 */ /* 0x000fe20000000f00 */
[----:B------:R-:W-:Y:S05]  /*1c2b0*/  BRA `(.L_x_1194) ;  /* 0xffffde2000007947 */ /* 0x000fea000383ffff */
.L_x_1144:
[----:B------:R-:W-:Y:S01]  /*1c2c0*/  IMAD.MOV.U32 R5, RZ, RZ, R16 ;  /* 0x000000ffff057224 */ /* 0x000fe200078e0010 */
[----:B------:R-:W-:Y:S01]  /*1c2d0*/  MOV R3, 0x2 ;  /* 0x0000000200037802 */ /* 0x000fe20000000f00 */
[----:B----4-:R-:W-:Y:S01]  /*1c2e0*/  IMAD.MOV.U32 R0, RZ, RZ, 0x181f ;  /* 0x0000181fff007424 */ /* 0x010fe200078e00ff */
[----:B------:R-:W-:Y:S02]  /*1c2f0*/  MOV R2, 0x1c310 ;  /* 0x0001c31000027802 */ /* 0x000fe40000000f00 */
[----:B-123--:R-:W-:Y:S05]  /*1c300*/  CALL.REL.NOINC `($__internal_23_$__cuda_sm70_shflsync_idx_p) ;  /* 0x0000075000007944 */ /* 0x00efea0003c00000 */
[----:B------:R-:W-:Y:S05]  /*1c310*/  BRA `(.L_x_1195) ;  /* 0xffffdde000007947 */ /* 0x000fea000383ffff */
.L_x_1147:
[----:B------:R-:W-:Y:S01]  /*1c320*/  IMAD.MOV.U32 R5, RZ, RZ, R13 ;  /* 0x000000ffff057224 */ /* 0x000fe200078e000d */
[----:B-1----:R-:W-:Y:S01]  /*1c330*/  MOV R3, 0x3 ;  /* 0x0000000300037802 */ /* 0x002fe20000000f00 */
[----:B------:R-:W-:Y:S01]  /*1c340*/  IMAD.MOV.U32 R0, RZ, RZ, 0x181f ;  /* 0x0000181fff007424 */ /* 0x000fe200078e00ff */
[----:B------:R-:W-:-:S02]  /*1c350*/  MOV R2, 0x1c370 ;  /* 0x0001c37000027802 */ /* 0x000fc40000000f00 */
[----:B--234-:R-:W-:Y:S05]  /*1c360*/  CALL.REL.NOINC `($__internal_23_$__cuda_sm70_shflsync_idx_p) ;  /* 0x000006f000007944 */ /* 0x01cfea0003c00000 */
[----:B------:R-:W-:Y:S01]  /*1c370*/  IMAD.MOV.U32 R12, RZ, RZ, R0 ;  /* 0x000000ffff0c7224 */ /* 0x000fe200078e0000 */
[----:B------:R-:W-:Y:S01]  /*1c380*/  MOV R3, 0x3 ;  /* 0x0000000300037802 */ /* 0x000fe20000000f00 */
[----:B------:R-:W-:Y:S01]  /*1c390*/  IMAD.MOV.U32 R5, RZ, RZ, R16 ;  /* 0x000000ffff057224 */ /* 0x000fe200078e0010 */
[----:B------:R-:W-:-:S02]  /*1c3a0*/  MOV R0, 0x181f ;  /* 0x0000181f00007802 */ /* 0x000fc40000000f00 */
[----:B------:R-:W-:Y:S02]  /*1c3b0*/  MOV R2, 0x1c3d0 ;  /* 0x0001c3d000027802 */ /* 0x000fe40000000f00 */
[----:B------:R-:W-:Y:S05]  /*1c3c0*/  CALL.REL.NOINC `($__internal_23_$__cuda_sm70_shflsync_idx_p) ;  /* 0x0000069000007944 */ /* 0x000fea0003c00000 */
[----:B------:R-:W-:Y:S05]  /*1c3d0*/  BRA `(.L_x_1196) ;  /* 0xffffdea000007947 */ /* 0x000fea000383ffff */
.L_x_1149:
[----:B--2---:R-:W-:Y:S01]  /*1c3e0*/  IMAD.MOV.U32 R5, RZ, RZ, R21 ;  /* 0x000000ffff057224 */ /* 0x004fe200078e0015 */
[----:B------:R-:W-:Y:S01]  /*1c3f0*/  MOV R3, RZ ;  /* 0x000000ff00037202 */ /* 0x000fe20000000f00 */
[----:B------:R-:W-:Y:S01]  /*1c400*/  IMAD.MOV.U32 R0, RZ, RZ, 0x1f ;  /* 0x0000001fff007424 */ /* 0x000fe200078e00ff */
[----:B------:R-:W-:Y:S02]  /*1c410*/  MOV R2, 0x1c430 ;  /* 0x0001c43000027802 */ /* 0x000fe40000000f00 */
[----:B-1-3--:R-:W-:Y:S05]  /*1c420*/  CALL.REL.NOINC `($__internal_23_$__cuda_sm70_shflsync_idx_p) ;  /* 0x0000063000007944 */ /* 0x00afea0003c00000 */
[----:B------:R-:W-:Y:S01]  /*1c430*/  MOV R9, R0 ;  /* 0x0000000000097202 */ /* 0x000fe20000000f00 */
[----:B------:R-:W-:Y:S05]  /*1c440*/  BRA `(.L_x_1197) ;  /* 0xffffe04000007947 */ /* 0x000fea000383ffff */
.L_x_1150:
[----:B--2---:R-:W-:Y:S01]  /*1c450*/  IMAD.MOV.U32 R5, RZ, RZ, R21 ;  /* 0x000000ffff057224 */ /* 0x004fe200078e0015 */
[----:B------:R-:W-:Y:S01]  /*1c460*/  MOV R3, 0x1 ;  /* 0x0000000100037802 */ /* 0x000fe20000000f00 */
[----:B------:R-:W-:Y:S01]  /*1c470*/  IMAD.MOV.U32 R0, RZ, RZ, 0x1f ;  /* 0x0000001fff007424 */ /* 0x000fe200078e00ff */
[----:B------:R-:W-:Y:S02]  /*1c480*/  MOV R2, 0x1c4a0 ;  /* 0x0001c4a000027802 */ /* 0x000fe40000000f00 */
[----:B-1-34-:R-:W-:Y:S05]  /*1c490*/  CALL.REL.NOINC `($__internal_23_$__cuda_sm70_shflsync_idx_p) ;  /* 0x000005c000007944 */ /* 0x01afea0003c00000 */
[----:B------:R-:W-:Y:S01]  /*1c4a0*/  MOV R8, R0 ;  /* 0x0000000000087202 */ /* 0x000fe20000000f00 */
[----:B------:R-:W-:Y:S05]  /*1c4b0*/  BRA `(.L_x_1198) ;  /* 0xffffdff000007947 */ /* 0x000fea000383ffff */
.L_x_1151:
[----:B------:R-:W-:Y:S02]  /*1c4c0*/  MOV R2, 0x1 ;  /* 0x0000000100027802 */ /* 0x000fe40000000f00 */
[----:B------:R-:W-:-:S02]  /*1c4d0*/  MOV R3, 0x1c4f0 ;  /* 0x0001c4f000037802 */ /* 0x000fc40000000f00 */
[----:B---34-:R-:W-:Y:S05]  /*1c4e0*/  CALL.REL.NOINC `($__internal_24_$__cuda_sm70_shflsync_up_p) ;  /* 0x000005c000007944 */ /* 0x018fea0003c00000 */
[----:B------:R-:W-:Y:S05]  /*1c4f0*/  BRA `(.L_x_1199) ;  /* 0xffffe0d000007947 */ /* 0x000fea000383ffff */
.L_x_1152:
[----:B------:R-:W-:Y:S02]  /*1c500*/  MOV R2, 0x2 ;  /* 0x0000000200027802 */ /* 0x000fe40000000f00 */
[----:B------:R-:W-:-:S02]  /*1c510*/  MOV R3, 0x1c530 ;  /* 0x0001c53000037802 */ /* 0x000fc40000000f00 */
[----:B---34-:R-:W-:Y:S05]  /*1c520*/  CALL.REL.NOINC `($__internal_24_$__cuda_sm70_shflsync_up_p) ;  /* 0x0000058000007944 */ /* 0x018fea0003c00000 */
[----:B------:R-:W-:Y:S01]  /*1c530*/  SEL R3, R4, RZ, P1 ;  /* 0x000000ff04037207 */ /* 0x000fe20000800000 */
[----:B------:R-:W-:-:S04]  /*1c540*/  IMAD.MOV.U32 R2, RZ, RZ, 0x4 ;  /* 0x00000004ff027424 */ /* 0x000fc800078e00ff */
[----:B------:R-:W-:Y:S01]  /*1c550*/  IMAD.IADD R0, R0, 0x1, R3 ;  /* 0x0000000100007824 */ /* 0x000fe200078e0203 */
[----:B------:R-:W-:Y:S02]  /*1c560*/  MOV R3, 0x1c580 ;  /* 0x0001c58000037802 */ /* 0x000fe40000000f00 */
        /* <DEDUP_REMOVED lines=19> */
.L_x_1156:
[----:B------:R-:W-:Y:S02]  /*1c6a0*/  MOV R2, 0x1 ;  /* 0x0000000100027802 */ /* 0x000fe40000000f00 */
[----:B------:R-:W-:Y:S02]  /*1c6b0*/  MOV R3, 0x1c6d0 ;  /* 0x0001c6d000037802 */ /* 0x000fe40000000f00 */
[----:B----4-:R-:W-:Y:S05]  /*1c6c0*/  CALL.REL.NOINC `($__internal_24_$__cuda_sm70_shflsync_up_p) ;  /* 0x000003e000007944 */ /* 0x010fea0003c00000 */
[----:B------:R-:W-:Y:S01]  /*1c6d0*/  MOV R2, R4 ;  /* 0x0000000400027202 */ /* 0x000fe20000000f00 */
[----:B------:R-:W-:Y:S05]  /*1c6e0*/  BRA `(.L_x_1201) ;  /* 0xffffe13000007947 */ /* 0x000fea000383ffff */
.L_x_1157:
[----:B------:R-:W-:Y:S02]  /*1c6f0*/  MOV R2, 0x2 ;  /* 0x0000000200027802 */ /* 0x000fe40000000f00 */
[----:B------:R-:W-:Y:S02]  /*1c700*/  MOV R3, 0x1c720 ;  /* 0x0001c72000037802 */ /* 0x000fe40000000f00 */
[----:B----4-:R-:W-:Y:S05]  /*1c710*/  CALL.REL.NOINC `($__internal_24_$__cuda_sm70_shflsync_up_p) ;  /* 0x0000039000007944 */ /* 0x010fea0003c00000 */
        /* <DEDUP_REMOVED lines=23> */
.L_x_1159:
[----:B------:R-:W-:Y:S02]  /*1c890*/  SEL R0, RZ, 0x1, P0 ;  /* 0x00000001ff007807 */ /* 0x000fe40000000000 */
[----:B------:R-:W-:Y:S02]  /*1c8a0*/  MOV R2, 0x1c8c0 ;  /* 0x0001c8c000027802 */ /* 0x000fe40000000f00 */
[----:B-1--4-:R-:W-:Y:S05]  /*1c8b0*/  CALL.REL.NOINC `($__internal_25_$__cuda_sm70_votesync_ballot) ;  /* 0x0000026000007944 */ /* 0x012fea0003c00000 */
[----:B------:R-:W-:Y:S01]  /*1c8c0*/  MOV R10, R0 ;  /* 0x00000000000a7202 */ /* 0x000fe20000000f00 */
[----:B------:R-:W-:Y:S05]  /*1c8d0*/  BRA `(.L_x_1203) ;  /* 0xffffe0d000007947 */ /* 0x000fea000383ffff */
.L_x_1160:
[----:B------:R-:W-:Y:S01]  /*1c8e0*/  IMAD.MOV.U32 R5, RZ, RZ, R6 ;  /* 0x000000ffff057224 */ /* 0x000fe200078e0006 */
[----:B------:R-:W-:Y:S01]  /*1c8f0*/  MOV R3, R8 ;  /* 0x0000000800037202 */ /* 0x000fe20000000f00 */
[----:B------:R-:W-:Y:S01]  /*1c900*/  IMAD.MOV.U32 R0, RZ, RZ, 0x1f ;  /* 0x0000001fff007424 */ /* 0x000fe200078e00ff */
[----:B------:R-:W-:Y:S02]  /*1c910*/  MOV R2, 0x1c930 ;  /* 0x0001c93000027802 */ /* 0x000fe40000000f00 */
[----:B-1--4-:R-:W-:Y:S05]  /*1c920*/  CALL.REL.NOINC `($__internal_23_$__cuda_sm70_shflsync_idx_p) ;  /* 0x0000013000007944 */ /* 0x012fea0003c00000 */
[----:B------:R-:W-:Y:S01]  /*1c930*/  IMAD.MOV.U32 R11, RZ, RZ, R0 ;  /* 0x000000ffff0b7224 */ /* 0x000fe200078e0000 */
[----:B------:R-:W-:Y:S01]  /*1c940*/  MOV R3, R8 ;  /* 0x0000000800037202 */ /* 0x000fe20000000f00 */
[----:B------:R-:W-:Y:S01]  /*1c950*/  IMAD.MOV.U32 R5, RZ, RZ, R7 ;  /* 0x000000ffff057224 */ /* 0x000fe200078e0007 */
[----:B------:R-:W-:Y:S02]  /*1c960*/  MOV R0, 0x1f ;  /* 0x0000001f00007802 */ /* 0x000fe40000000f00 */
[----:B------:R-:W-:-:S02]  /*1c970*/  MOV R2, 0x1c990 ;  /* 0x0001c99000027802 */ /* 0x000fc40000000f00 */
[----:B------:R-:W-:Y:S05]  /*1c980*/  CALL.REL.NOINC `($__internal_23_$__cuda_sm70_shflsync_idx_p) ;  /* 0x000000d000007944 */ /* 0x000fea0003c00000 */
[----:B------:R-:W-:Y:S01]  /*1c990*/  MOV R7, R0 ;  /* 0x0000000000077202 */ /* 0x000fe20000000f00 */
[----:B------:R-:W-:Y:S05]  /*1c9a0*/  BRA `(.L_x_1204) ;  /* 0xffffe05000007947 */ /* 0x000fea000383ffff */
.L_x_1163:
[----:B------:R-:W-:Y:S01]  /*1c9b0*/  IMAD.MOV.U32 R5, RZ, RZ, R4 ;  /* 0x000000ffff057224 */ /* 0x000fe200078e0004 */
[----:B------:R-:W-:-:S02]  /*1c9c0*/  MOV R0, 0x1f ;  /* 0x0000001f00007802 */ /* 0x000fc40000000f00 */
[----:B------:R-:W-:Y:S02]  /*1c9d0*/  MOV R2, 0x1c9f0 ;  /* 0x0001c9f000027802 */ /* 0x000fe40000000f00 */
[----:B-1234-:R-:W-:Y:S05]  /*1c9e0*/  CALL.REL.NOINC `($__internal_23_$__cuda_sm70_shflsync_idx_p) ;  /* 0x0000007000007944 */ /* 0x01efea0003c00000 */
[----:B------:R-:W-:Y:S01]  /*1c9f0*/  MOV R13, R0 ;  /* 0x00000000000d7202 */ /* 0x000fe20000000f00 */
[----:B------:R-:W-:Y:S05]  /*1ca00*/  BRA `(.L_x_1162) ;  /* 0xffffe05000007947 */ /* 0x000fea000383ffff */
        .weak           $__internal_22_$__cuda_sm70_shflsync_bfly_p
        .type           $__internal_22_$__cuda_sm70_shflsync_bfly_p,@function
        .size           $__internal_22_$__cuda_sm70_shflsync_bfly_p,($__internal_23_$__cuda_sm70_shflsync_idx_p - $__internal_22_$__cuda_sm70_shflsync_bfly_p)
$__internal_22_$__cuda_sm70_shflsync_bfly_p:
[----:B------:R-:W-:Y:S04]  /*1ca10*/  WARPSYNC R6 ;  /* 0x0000000600007348 */ /* 0x000fe80003800000 */
[----:B------:R1:W2:Y:S02]  /*1ca20*/  SHFL.BFLY PT, R5, R2, R5, R7 ;  /* 0x0c00000502057389 */ /* 0x0002a400000e0007 */
[----:B-1----:R-:W-:Y:S02]  /*1ca30*/  MOV R2, R3 ;  /* 0x0000000300027202 */ /* 0x002fe40000000f00 */
[----:B------:R-:W-:-:S04]  /*1ca40*/  MOV R3, 0x0 ;  /* 0x0000000000037802 */ /* 0x000fc80000000f00 */
[----:B--2---:R-:W-:Y:S05]  /*1ca50*/  RET.REL.NODEC R2 `(_ZN7cutlass13device_kernelIN5flash19enable_sm80_to_sm89INS1_16FlashAttnFwdSm80INS1_25CollectiveMainloopFwdSm80ILi8ELi1ELb0EN4cute5tupleIJNS5_1CILi128EEENS7_ILi32EEENS7_ILi256EEEEEELi256ENS_6half_tEfNS_4arch4Sm80ELb1ELb0ELb0ELb1ELb0ELb1ELb1ELb1EEENS1_21CollectiveEpilogueFwdINS6_IJS8_SA_S9_EEENS6_IJNS7_ILi1EEESI_SI_EEESC_SE_Li256ELb1ELb1ELb1ELb0EEENS1_36VarlenDynamicPersistentTileSchedulerILi128ELi32ELi256ELi256ELb1ELb1ELb0ELb1ELb1ELb1EEEEEEEEEvNT_6ParamsE) ;  /* 0xfffe35a002007950 */ /* 0x004fea0003c3ffff */
        .weak           $__internal_23_$__cuda_sm70_shflsync_idx_p
        .type           $__internal_23_$__cuda_sm70_shflsync_idx_p,@function
        .size           $__internal_23_$__cuda_sm70_shflsync_idx_p,($__internal_24_$__cuda_sm70_shflsync_up_p - $__internal_23_$__cuda_sm70_shflsync_idx_p)
$__internal_23_$__cuda_sm70_shflsync_idx_p:
[----:B------:R-:W-:-:S04]  /*1ca60*/  MOV R115, 0xffffffff ;  /* 0xffffffff00737802 */ /* 0x000fc80000000f00 */
[----:B------:R-:W-:Y:S04]  /*1ca70*/  WARPSYNC R115 ;  /* 0x0000007300007348 */ /* 0x000fe80003800000 */
[----:B------:R1:W2:Y:S02]  /*1ca80*/  SHFL.IDX PT, R0, R5, R3, R0 ;  /* 0x0000000305007389 */ /* 0x0002a400000e0000 */
[----:B-1----:R-:W-:-:S04]  /*1ca90*/  MOV R3, 0x0 ;  /* 0x0000000000037802 */ /* 0x002fc80000000f00 */
[----:B--2---:R-:W-:Y:S05]  /*1caa0*/  RET.REL.NODEC R2 `(_ZN7cutlass13device_kernelIN5flash19enable_sm80_to_sm89INS1_16FlashAttnFwdSm80INS1_25CollectiveMainloopFwdSm80ILi8ELi1ELb0EN4cute5tupleIJNS5_1CILi128EEENS7_ILi32EEENS7_ILi256EEEEEELi256ENS_6half_tEfNS_4arch4Sm80ELb1ELb0ELb0ELb1ELb0ELb1ELb1ELb1EEENS1_21CollectiveEpilogueFwdINS6_IJS8_SA_S9_EEENS6_IJNS7_ILi1EEESI_SI_EEESC_SE_Li256ELb1ELb1ELb1ELb0EEENS1_36VarlenDynamicPersistentTileSchedulerILi128ELi32ELi256ELi256ELb1ELb1ELb0ELb1ELb1ELb1EEEEEEEEEvNT_6ParamsE) ;  /* 0xfffe355002007950 */ /* 0x004fea0003c3ffff */
        .weak           $__internal_24_$__cuda_sm70_shflsync_up_p
        .type           $__internal_24_$__cuda_sm70_shflsync_up_p,@function
        .size           $__internal_24_$__cuda_sm70_shflsync_up_p,($__internal_25_$__cuda_sm70_votesync_ballot - $__internal_24_$__cuda_sm70_shflsync_up_p)
$__internal_24_$__cuda_sm70_shflsync_up_p:
[----:B------:R-:W-:Y:S02]  /*1cab0*/  IMAD.MOV.U32 R4, RZ, RZ, RZ ;  /* 0x000000ffff047224 */ /* 0x000fe400078e00ff */
[----:B------:R-:W-:-:S04]  /*1cac0*/  IMAD.MOV.U32 R10, RZ, RZ, -0x1 ;  /* 0xffffffffff0a7424 */ /* 0x000fc800078e00ff */
[----:B------:R-:W-:Y:S04]  /*1cad0*/  WARPSYNC R10 ;  /* 0x0000000a00007348 */ /* 0x000fe80003800000 */
[----:B------:R1:W2:Y:S02]  /*1cae0*/  SHFL.UP PT, R4, R0, R2, R4 ;  /* 0x0400000200047389 */ /* 0x0002a400000e0004 */
[----:B-1----:R-:W-:Y:S02]  /*1caf0*/  MOV R2, R3 ;  /* 0x0000000300027202 */ /* 0x002fe40000000f00 */
[----:B------:R-:W-:-:S04]  /*1cb00*/  MOV R3, 0x0 ;  /* 0x0000000000037802 */ /* 0x000fc80000000f00 */
[----:B--2---:R-:W-:Y:S05]  /*1cb10*/  RET.REL.NODEC R2 `(_ZN7cutlass13device_kernelIN5flash19enable_sm80_to_sm89INS1_16FlashAttnFwdSm80INS1_25CollectiveMainloopFwdSm80ILi8ELi1ELb0EN4cute5tupleIJNS5_1CILi128EEENS7_ILi32EEENS7_ILi256EEEEEELi256ENS_6half_tEfNS_4arch4Sm80ELb1ELb0ELb0ELb1ELb0ELb1ELb1ELb1EEENS1_21CollectiveEpilogueFwdINS6_IJS8_SA_S9_EEENS6_IJNS7_ILi1EEESI_SI_EEESC_SE_Li256ELb1ELb1ELb1ELb0EEENS1_36VarlenDynamicPersistentTileSchedulerILi128ELi32ELi256ELi256ELb1ELb1ELb0ELb1ELb1ELb1EEEEEEEEEvNT_6ParamsE) ;  /* 0xfffe34e002007950 */ /* 0x004fea0003c3ffff */
        .weak           $__internal_25_$__cuda_sm70_votesync_ballot
        .type           $__internal_25_$__cuda_sm70_votesync_ballot,@function
        .size           $__internal_25_$__cuda_sm70_votesync_ballot,(.L_x_2587 - $__internal_25_$__cuda_sm70_votesync_ballot)
$__internal_25_$__cuda_sm70_votesync_ballot:
[----:B------:R-:W-:Y:S01]  /*1cb20*/  ISETP.NE.U32.AND P0, PT, R0, 0x1, PT ;  /* 0x000000010000780c */ /* 0x000fe20003f05070 */
[----:B------:R-:W-:-:S04]  /*1cb30*/  IMAD.MOV.U32 R3, RZ, RZ, -0x1 ;  /* 0xffffffffff037424 */ /* 0x000fc800078e00ff */
[----:B------:R-:W-:Y:S08]  /*1cb40*/  WARPSYNC R3 ;  /* 0x0000000300007348 */ /* 0x000ff00003800000 */
[----:B------:R-:W-:-:S04]  /*1cb50*/  VOTE.ANY R0, PT, !P0 ;  /* 0x0000000000007806 */ /* 0x000fc800040e0100 */
[----:B------:R-:W-:Y:S01]  /*1cb60*/  LOP3.LUT R0, R0, R3, RZ, 0xc0, !PT ;  /* 0x0000000300007212 */ /* 0x000fe200078ec0ff */
[----:B------:R-:W-:-:S04]  /*1cb70*/  IMAD.MOV.U32 R3, RZ, RZ, 0x0 ;  /* 0x00000000ff037424 */ /* 0x000fc800078e00ff */
[----:B------:R-:W-:Y:S05]  /*1cb80*/  RET.REL.NODEC R2 `(_ZN7cutlass13device_kernelIN5flash19enable_sm80_to_sm89INS1_16FlashAttnFwdSm80INS1_25CollectiveMainloopFwdSm80ILi8ELi1ELb0EN4cute5tupleIJNS5_1CILi128EEENS7_ILi32EEENS7_ILi256EEEEEELi256ENS_6half_tEfNS_4arch4Sm80ELb1ELb0ELb0ELb1ELb0ELb1ELb1ELb1EEENS1_21CollectiveEpilogueFwdINS6_IJS8_SA_S9_EEENS6_IJNS7_ILi1EEESI_SI_EEESC_SE_Li256ELb1ELb1ELb1ELb0EEENS1_36VarlenDynamicPersistentTileSchedulerILi128ELi32ELi256ELi256ELb1ELb1ELb0ELb1ELb1ELb1EEEEEEEEEvNT_6ParamsE) ;  /* 0xfffe347002007950 */ /* 0x000fea0003c3ffff */
.L_x_1205:
        /* <DEDUP_REMOVED lines=15> */
.L_x_2587:


//--------------------- .text._ZN7cutlass13device_kernelIN5flash19enable_sm80_to_sm89INS1_16FlashAttnFwdSm80INS1_25CollectiveMainloopFwdSm80ILi8ELi1ELb0EN4cute5tupleIJNS5_1CILi128EEENS7_ILi96EEENS7_ILi256EEEEEELi256ENS_6half_tEfNS_4arch4Sm80ELb0ELb0ELb0ELb0ELb0ELb0ELb1ELb1EEENS1_21CollectiveEpilogueFwdINS6_IJS8_SA_S9_EEENS6_IJNS7_ILi1EEESI_SI_EEESC_SE_Li256ELb0ELb1ELb1ELb0EEENS1_19SingleTileSchedulerILb0ELb1ELb1ELi128EEEEEEEEEvNT_6ParamsE --------------------------
	.section	.text._ZN7cutlass13device_kernelIN5flash19enable_sm80_to_sm89INS1_16FlashAttnFwdSm80INS1_25CollectiveMainloopFwdSm80ILi8ELi1ELb0EN4cute5tupleIJNS5_1CILi128EEENS7_ILi96EEENS7_ILi256EEEEEELi256ENS_6half_tEfNS_4arch4Sm80ELb0ELb0ELb0ELb0ELb0ELb0ELb1ELb1EEENS1_21CollectiveEpilogueFwdINS6_IJS8_SA_S9_EEENS6_IJNS7_ILi1EEESI_SI_EEESC_SE_Li256ELb0ELb1ELb1ELb0EEENS1_19SingleTileSchedulerILb0ELb1ELb1ELi128EEEEEEEEEvNT_6ParamsE,"ax",@progbits
	.sectioninfo	@"SHI_REGISTERS=255"
	.align	128
.text._ZN7cutlass13device_kernelIN5flash19enable_sm80_to_sm89INS1_16FlashAttnFwdSm80INS1_25CollectiveMainloopFwdSm80ILi8ELi1ELb0EN4cute5tupleIJNS5_1CILi128EEENS7_ILi96EEENS7_ILi256EEEEEELi256ENS_6half_tEfNS_4arch4Sm80ELb0ELb0ELb0ELb0ELb0ELb0ELb1ELb1EEENS1_21CollectiveEpilogueFwdINS6_IJS8_SA_S9_EEENS6_IJNS7_ILi1EEESI_SI_EEESC_SE_Li256ELb0ELb1ELb1ELb0EEENS1_19SingleTileSchedulerILb0ELb1ELb1ELi128EEEEEEEEEvNT_6ParamsE:
        .type           _ZN7cutlass13device_kernelIN5flash19enable_sm80_to_sm89INS1_16FlashAttnFwdSm80INS1_25CollectiveMainloopFwdSm80ILi8ELi1ELb0EN4cute5tupleIJNS5_1CILi128EEENS7_ILi96EEENS7_ILi256EEEEEELi256ENS_6half_tEfNS_4arch4Sm80ELb0ELb0ELb0ELb0ELb0ELb0ELb1ELb1EEENS1_21CollectiveEpilogueFwdINS6_IJS8_SA_S9_EEENS6_IJNS7_ILi1EEESI_SI_EEESC_SE_Li256ELb0ELb1ELb1ELb0EEENS1_19SingleTileSchedulerILb0ELb1ELb1ELi128EEEEEEEEEvNT_6ParamsE,@function
        .size           _ZN7cutlass13device_kernelIN5flash19enable_sm80_to_sm89INS1_16FlashAttnFwdSm80INS1_25CollectiveMainloopFwdSm80ILi8ELi1ELb0EN4cute5tupleIJNS5_1CILi128EEENS7_ILi96EEENS7_ILi256EEEEEELi256ENS_6half_tEfNS_4arch4Sm80ELb0ELb0ELb0ELb0ELb0ELb0ELb1ELb1EEENS1_21CollectiveEpilogueFwdINS6_IJS8_SA_S9_EEENS6_IJNS7_ILi1EEESI_SI_EEESC_SE_Li256ELb0ELb1ELb1ELb0EEENS1_19SingleTileSchedulerILb0ELb1ELb1ELi128EEEEEEEEEvNT_6ParamsE,(.L_x_2592 - _ZN7cutlass13device_kernelIN5flash19enable_sm80_to_sm89INS1_16FlashAttnFwdSm80INS1_25CollectiveMainloopFwdSm80ILi8ELi1ELb0EN4cute5tupleIJNS5_1CILi128EEENS7_ILi96EEENS7_ILi256EEEEEELi256ENS_6half_tEfNS_4arch4Sm80ELb0ELb0ELb0ELb0ELb0ELb0ELb1ELb1EEENS1_21CollectiveEpilogueFwdINS6_IJS8_SA_S9_EEENS6_IJNS7_ILi1EEESI_SI_EEESC_SE_Li256ELb0ELb1ELb1ELb0EEENS1_19SingleTileSchedulerILb0ELb1ELb1ELi128EEEEEEEEEvNT_6ParamsE)
        .other          _ZN7cutlass13device_kernelIN5flash19enable_sm80_to_sm89INS1_16FlashAttnFwdSm80INS1_25CollectiveMainloopFwdSm80ILi8ELi1ELb0EN4cute5tupleIJNS5_1CILi128EEENS7_ILi96EEENS7_ILi256EEEEEELi256ENS_6half_tEfNS_4arch4Sm80ELb0ELb0ELb0ELb0ELb0ELb0ELb1ELb1EEENS1_21CollectiveEpilogueFwdINS6_IJS8_SA_S9_EEENS6_IJNS7_ILi1EEESI_SI_EEESC_SE_Li256ELb0ELb1ELb1ELb0EEENS1_19SingleTileSchedulerILb0ELb1ELb1ELi128EEEEEEEEEvNT_6ParamsE,@"STO_CUDA_ENTRY STV_DEFAULT"
_ZN7cutlass13device_kernelIN5flash19enable_sm80_to_sm89INS1_16FlashAttnFwdSm80INS1_25CollectiveMainloopFwdSm80ILi8ELi1ELb0EN4cute5tupleIJNS5_1CILi128EEENS7_ILi96EEENS7_ILi256EEEEEELi256ENS_6half_tEfNS_4arch4Sm80ELb0ELb0ELb0ELb0ELb0ELb0ELb1ELb1EEENS1_21CollectiveEpilogueFwdINS6_IJS8_SA_S9_EEENS6_IJNS7_ILi1EEESI_SI_EEESC_SE_Li256ELb0ELb1ELb1ELb0EEENS1_19SingleTileSchedulerILb0ELb1ELb1ELi128EEEEEEEEEvNT_6ParamsE:
        /* <DEDUP_REMOVED lines=18> */
.L_x_1206:
[----:B---3--:R-:W-:Y:S02]  /*0120*/  ULDC.64 UR4, c[0x0][0x550] ;  /* 0x0001540000047ab9 */ /* 0x008fe40000000a00 */
[----:B------:R-:W-:Y:S02]  /*0130*/  UISETP.NE.AND UP0, UPT, UR4, 0x1, UPT ;  /* 0x000000010400788c */ /* 0x000fe4000bf05270 */
[----:B------:R-:W-:-:S02]  /*0140*/  UIMAD.WIDE.U32 UR10, UR6, UR5, URZ ;  /* 0x00000005060a72a5 */ /* 0x000fc4000f8e003f */
[----:B------:R-:W-:Y:S02]  /*0150*/  ULDC UR4, c[0x0][0x558] ;  /* 0x0001560000047ab9 */ /* 0x000fe40000000800 */
[----:B------:R-:W-:-:S05]  /*0160*/  UMOV UR9, UR6 ;  /* 0x0000000600097c82 */ /* 0x000fca0008000000 */
[----:B------:R-:W-:-:S03]  /*0170*/  @UP0 USHF.R.U32.HI UR9, URZ, UR4, UR11 ;  /* 0x000000043f090299 */ /* 0x000fc6000801160b */
.L_x_1207:
        /* <DEDUP_REMOVED lines=10> */
[----:B------:R-:W-:-:S04]  /*0220*/  UIMAD.WIDE UR10, UR10, 0x2aaaaaab, URZ ;  /* 0x2aaaaaab0a0a78a5 */ /* 0x000fc8000f8e023f */
[----:B------:R-:W-:-:S04]  /*0230*/  USHF.R.U32.HI UR6, URZ, 0x1f, UR11 ;  /* 0x0000001f3f067899 */ /* 0x000fc8000801160b */
[----:B------:R-:W-:-:S04]  /*0240*/  ULEA.HI.SX32 UR6, UR11, UR6, 0x1c ;  /* 0x000000060b067291 */ /* 0x000fc8000f8fe23f */
        /* <DEDUP_REMOVED lines=8> */
[----:B------:R-:W-:-:S04]  /*02d0*/  IABS R0, R3 ;  /* 0x0000000300007213 */ /* 0x000fc80000000000 */
        /* <DEDUP_REMOVED lines=27> */
.L_x_1208:
[----:B------:R-:W-:Y:S01]  /*0490*/  ULOP3.LUT UR8, UR7, 0xffff, URZ, 0xc0, !UPT ;  /* 0x0000ffff07087892 */ /* 0x000fe2000f8ec03f */
[----:B------:R-:W-:Y:S01]  /*04a0*/  PLOP3.LUT P2, PT, PT, PT, PT, 0x80, 0x0 ;  /* 0x000000000000781c */ /* 0x000fe20003f4f070 */
[----:B------:R-:W-:Y:S01]  /*04b0*/  ULDC.64 UR10, c[0x0][0x118] ;  /* 0x00004600000a7ab9 */ /* 0x000fe20000000a00 */
        /* <DEDUP_REMOVED lines=72> */
[----:B------:R-:W2:Y:S01]  /*0940*/  LDL.LU R165, [R1+0x18] ;  /* 0x0000180001a57983 */ /* 0x000ea20000300800 */
[----:B------:R-:W-:Y:S01]  /*0950*/  ISETP.NE.U32.AND P0, PT, RZ, c[0x0][0x340], PT ;  /* 0x0000d000ff007a0c */ /* 0x000fe20003f05070 */
[----:B------:R-:W-:-:S02]  /*0960*/  USHF.R.S32.HI UR12, URZ, 0x1f, UR9 ;  /* 0x0000001f3f0c7899 */ /* 0x000fc40008011409 */
[----:B------:R-:W1:Y:S01]  /*0970*/  S2R R29, SR_CTAID.X ;  /* 0x00000000001d7919 */ /* 0x000e620000002500 */
[----:B------:R-:W-:Y:S01]  /*0980*/  ISETP.NE.AND.EX P2, PT, RZ, c[0x0][0x344], PT, P0 ;  /* 0x0000d100ff007a0c */ /* 0x000fe20003f45300 */
[----:B------:R-:W-:-:S12]  /*0990*/  ULDC.64 UR4, c[0x0][0x1b8] ;  /* 0x00006e0000047ab9 */ /* 0x000fd80000000a00 */
[----:B------:R-:W-:-:S04]  /*09a0*/  @P2 IMAD.MOV.U32 R2, RZ, RZ, 0x4 ;  /* 0x00000004ff022424 */ /* 0x000fc800078e00ff */
[----:B------:R-:W-:-:S05]  /*09b0*/  @P2 IMAD.WIDE R2, R33, R2, c[0x0][0x340] ;  /* 0x0000d00021022625 */ /* 0x000fca00078e0202 */
[----:B------:R3:W4:Y:S01]  /*09c0*/  @P2 LDG.E R16, [R2.64] ;  /* 0x0000000a02102981 */ /* 0x000722000c1e1900 */
[----:B------:R-:W-:Y:S01]  /*09d0*/  SHF.R.S32.HI R31, RZ, 0x1f, R164 ;  /* 0x0000001fff1f7819 */ /* 0x000fe200000114a4 */
[----:B------:R-:W-:Y:S01]  /*09e0*/  UIMAD UR7, UR12, UR4, URZ ;  /* 0x000000040c0772a4 */ /* 0x000fe2000f8e023f */
[----:B------:R-:W-:Y:S01]  /*09f0*/  SHF.R.S32.HI R32, RZ, 0x1f, R33 ;  /* 0x0000001fff207819 */ /* 0x000fe20000011421 */
[----:B------:R-:W-:Y:S01]  /*0a00*/  UIMAD.WIDE.U32 UR14, UR9, UR4, URZ ;  /* 0x00000004090e72a5 */ /* 0x000fe2000f8e003f */
[CC--:B------:R-:W-:Y:S01]  /*0a10*/  LEA.HI R0, R31.reuse, R164.reuse, RZ, 0x3 ;  /* 0x000000a41f007211 */ /* 0x0c0fe200078f18ff */
[----:B------:R-:W-:Y:S01]  /*0a20*/  UIMAD UR5, UR9, UR5, UR7 ;  /* 0x00000005090572a4 */ /* 0x000fe2000f8e0207 */
[----:B------:R-:W-:Y:S01]  /*0a30*/  LEA.HI R11, R31, R164, RZ, 0x4 ;  /* 0x000000a41f0b7211 */ /* 0x000fe200078f20ff */
[----:B------:R-:W-:Y:S01]  /*0a40*/  ULDC UR4, c[0x0][0x2c4] ;  /* 0x0000b10000047ab9 */ /* 0x000fe20000000800 */
[----:B------:R-:W-:Y:S01]  /*0a50*/  LOP3.LUT R4, R0, 0xfffffff8, RZ, 0xc0, !PT ;  /* 0xfffffff800047812 */ /* 0x000fe200078ec0ff */
[----:B------:R-:W-:Y:S01]  /*0a60*/  UIADD3 UR5, UR15, UR5, URZ ;  /* 0x000000050f057290 */ /* 0x000fe2000fffe03f */
[----:B------:R-:W-:Y:S01]  /*0a70*/  SHF.R.S32.HI R22, RZ, 0x3, R0 ;  /* 0x00000003ff167819 */ /* 0x000fe20000011400 */
[----:B------:R-:W-:Y:S01]  /*0a80*/  ULDC UR7, c[0x0][0x168] ;  /* 0x00005a0000077ab9 */ /* 0x000fe20000000800 */
[----:B------:R-:W-:Y:S01]  /*0a90*/  SHF.R.S32.HI R8, RZ, 0x4, R11 ;  /* 0x00000004ff087819 */ /* 0x000fe2000001140b */
[----:B------:R-:W-:Y:S01]  /*0aa0*/  IMAD.IADD R25, R164, 0x1, -R4 ;  /* 0x00000001a4197824 */ /* 0x000fe200078e0a04 */
[----:B------:R-:W-:Y:S01]  /*0ab0*/  UIMAD UR7, UR4, UR7, URZ ;  /* 0x00000007040772a4 */ /* 0x000fe2000f8e023f */
[----:B------:R-:W-:Y:S01]  /*0ac0*/  IMAD R4, R32, c[0x0][0x1c0], RZ ;  /* 0x0000700020047a24 */ /* 0x000fe200078e02ff */
[----:B------:R-:W-:Y:S01]  /*0ad0*/  LEA.HI R7, R11, R8, RZ, 0x1 ;  /* 0x000000080b077211 */ /* 0x000fe200078f08ff */
[----:B------:R-:W-:Y:S01]  /*0ae0*/  IMAD R6, R25, 0x20, R22 ;  /* 0x0000002019067824 */ /* 0x000fe200078e0216 */
[----:B------:R-:W-:Y:S01]  /*0af0*/  BSSY B0, `(.L_x_1210) ;  /* 0x00000a8000007945 */ /* 0x000fe20003800000 */
[----:B------:R-:W-:Y:S01]  /*0b00*/  IMAD R4, R33, c[0x0][0x1c4], R4 ;  /* 0x0000710021047a24 */ /* 0x000fe200078e0204 */
[----:B------:R-:W-:Y:S01]  /*0b10*/  LOP3.LUT R7, R7, 0xfffffffe, RZ, 0xc0, !PT ;  /* 0xfffffffe07077812 */ /* 0x000fe200078ec0ff */
[----:B-1----:R-:W-:-:S02]  /*0b20*/  IMAD R6, R29, 0x80, R6 ;  /* 0x000000801d067824 */ /* 0x002fc400078e0206 */
[----:B------:R-:W-:Y:S02]  /*0b30*/  IMAD.SHL.U32 R10, R25, 0x8, RZ ;  /* 0x00000008190a7824 */ /* 0x000fe400078e00ff */
[----:B---3--:R-:W-:Y:S02]  /*0b40*/  IMAD.MOV.U32 R2, RZ, RZ, c[0x0][0x2c4] ;  /* 0x0000b100ff027624 */ /* 0x008fe400078e00ff */
[----:B------:R-:W-:Y:S01]  /*0b50*/  IMAD.U32 R3, RZ, RZ, UR15 ;  /* 0x0000000fff037e24 */ /* 0x000fe2000f8e00ff */
[----:B------:R-:W-:Y:S01]  /*0b60*/  IADD3 R18, R10, 0x40, RZ ;  /* 0x000000400a127810 */ /* 0x000fe20007ffe0ff */
[----:B------:R-:W-:Y:S01]  /*0b70*/  IMAD.U32 R3, RZ, RZ, UR5 ;  /* 0x00000005ff037e24 */ /* 0x000fe2000f8e00ff */
[----:B------:R-:W-:Y:S01]  /*0b80*/  ISETP.NE.AND P0, PT, R2, 0x1, PT ;  /* 0x000000010200780c */ /* 0x000fe20003f05270 */
[----:B------:R-:W-:Y:S01]  /*0b90*/  IMAD.U32 R2, RZ, RZ, UR14 ;  /* 0x0000000eff027e24 */ /* 0x000fe2000f8e00ff */
[----:B------:R-:W-:Y:S01]  /*0ba0*/  ULDC.64 UR4, c[0x0][0x1e8] ;  /* 0x00007a0000047ab9 */ /* 0x000fe20000000a00 */
[----:B------:R-:W-:Y:S01]  /*0bb0*/  IMAD.MOV.U32 R0, RZ, RZ, R6 ;  /* 0x000000ffff007224 */ /* 0x000fe200078e0006 */
[----:B------:R-:W-:Y:S01]  /*0bc0*/  UIMAD UR4, UR12, UR4, URZ ;  /* 0x000000040c0472a4 */ /* 0x000fe2000f8e023f */
[----:B------:R-:W-:Y:S01]  /*0bd0*/  IMAD.WIDE.U32 R2, R33, c[0x0][0x1c0], R2 ;  /* 0x0000700021027a25 */ /* 0x000fe200078e0002 */
[----:B------:R-:W-:-:S02]  /*0be0*/  ISETP.GE.AND P6, PT, R18, c[0x0][0x1d4], PT ;  /* 0x0000750012007a0c */ /* 0x000fc40003fc6270 */
[----:B------:R-:W-:Y:S01]  /*0bf0*/  UIMAD UR13, UR9, UR5, UR4 ;  /* 0x00000005090d72a4 */ /* 0x000fe2000f8e0204 */
[----:B------:R-:W-:Y:S02]  /*0c00*/  IMAD.IADD R3, R3, 0x1, R4 ;  /* 0x0000000103037824 */ /* 0x000fe400078e0204 */
[----:B------:R-:W-:Y:S01]  /*0c10*/  IMAD.SHL.U32 R4, R22, 0x40, RZ ;  /* 0x0000004016047824 */ /* 0x000fe200078e00ff */
[----:B------:R-:W-:Y:S01]  /*0c20*/  ULDC.64 UR4, c[0x0][0x210] ;  /* 0x0000840000047ab9 */ /* 0x000fe20000000a00 */
[----:B------:R-:W-:Y:S01]  /*0c30*/  @P0 IMAD.HI.U32 R5, R6, c[0x0][0x2c8], RZ ;  /* 0x0000b20006050a27 */ /* 0x000fe200078e00ff */
[----:B------:R-:W-:Y:S02]  /*0c40*/  UIMAD UR4, UR12, UR4, URZ ;  /* 0x000000040c0472a4 */ /* 0x000fe4000f8e023f */
[----:B------:R-:W-:Y:S01]  /*0c50*/  LOP3.LUT R4, R4, 0x1c0, RZ, 0xc0, !PT ;  /* 0x000001c004047812 */ /* 0x000fe200078ec0ff */
[----:B------:R-:W-:Y:S01]  /*0c60*/  IMAD.IADD R28, R8, 0x1, -R7 ;  /* 0x00000001081c7824 */ /* 0x000fe200078e0a07 */
[----:B------:R-:W-:Y:S01]  /*0c70*/  @P0 SHF.R.U32.HI R0, RZ, c[0x0][0x2cc], R5 ;  /* 0x0000b300ff000a19 */ /* 0x000fe20000011605 */
[----:B------:R-:W-:Y:S01]  /*0c80*/  IMAD R29, R29, 0x80, R22 ;  /* 0x000000801d1d7824 */ /* 0x000fe200078e0216 */
[----:B------:R-:W-:Y:S01]  /*0c90*/  LOP3.LUT R9, R4, 0x38, R10, 0xf8, !PT ;  /* 0x0000003804097812 */ /* 0x000fe200078ef80a */
[----:B------:R-:W-:Y:S01]  /*0ca0*/  IMAD.SHL.U32 R19, R25, 0x8, RZ ;  /* 0x0000000819137824 */ /* 0x000fe200078e00ff */
[--C-:B------:R-:W-:Y:S01]  /*0cb0*/  SHF.R.S32.HI R5, RZ, 0x1f, R0.reuse ;  /* 0x0000001fff057819 */ /* 0x100fe20000011400 */
[----:B------:R-:W-:Y:S01]  /*0cc0*/  IMAD.MOV R8, RZ, RZ, -R0 ;  /* 0x000000ffff087224 */ /* 0x000fe200078e0a00 */
[----:B------:R-:W-:Y:S01]  /*0cd0*/  SHF.R.U32.HI R7, RZ, 0x3, R4 ;  /* 0x00000003ff077819 */ /* 0x000fe20000011604 */
[----:B------:R-:W-:Y:S01]  /*0ce0*/  IMAD.WIDE.U32 R2, R0, c[0x0][0x1b0], R2 ;  /* 0x00006c0000027a25 */ /* 0x000fe200078e0002 */
[----:B------:R-:W-:Y:S01]  /*0cf0*/  ISETP.GE.AND P0, PT, R29, UR7, PT ;  /* 0x000000071d007c0c */ /* 0x000fe2000bf06270 */
[----:B------:R-:W-:Y:S01]  /*0d00*/  UIMAD UR4, UR9, UR5, UR4 ;  /* 0x00000005090472a4 */ /* 0x000fe2000f8e0204 */
[----:B------:R-:W-:Y:S01]  /*0d10*/  LOP3.LUT R7, R9, R7, RZ, 0x3c, !PT ;  /* 0x0000000709077212 */ /* 0x000fe200078e3cff */
[----:B------:R-:W-:Y:S01]  /*0d20*/  IMAD R5, R5, c[0x0][0x1b0], RZ ;  /* 0x00006c0005057a24 */ /* 0x000fe200078e02ff */
[----:B------:R-:W-:-:S02]  /*0d30*/  IADD3 R30, R19, 0x80, RZ ;  /* 0x00000080131e7810 */ /* 0x000fc40007ffe0ff */
[----:B------:R-:W-:Y:S01]  /*0d40*/  IADD3 R14, R19, 0xc0, RZ ;  /* 0x000000c0130e7810 */ /* 0x000fe20007ffe0ff */
[----:B------:R-:W-:Y:S01]  /*0d50*/  IMAD R4, R0, c[0x0][0x1b4], R5 ;  /* 0x00006d0000047a24 */ /* 0x000fe200078e0205 */
[----:B------:R-:W-:Y:S01]  /*0d60*/  IADD3 R5, R10, 0x80, RZ ;  /* 0x000000800a057810 */ /* 0x000fe20007ffe0ff */
[----:B------:R-:W-:Y:S01]  /*0d70*/  IMAD R0, R8, c[0x0][0x2c4], R6 ;  /* 0x0000b10008007a24 */ /* 0x000fe200078e0206 */
[----:B------:R-:W-:Y:S01]  /*0d80*/  LEA.HI R6, R31, R164, RZ, 0x6 ;  /* 0x000000a41f067211 */ /* 0x000fe200078f30ff */
[----:B------:R-:W-:Y:S01]  /*0d90*/  IMAD.IADD R3, R3, 0x1, R4 ;  /* 0x0000000103037824 */ /* 0x000fe200078e0204 */
[----:B------:R-:W-:Y:S02]  /*0da0*/  ISETP.GE.AND P1, PT, R5, c[0x0][0x1d4], PT ;  /* 0x0000750005007a0c */ /* 0x000fe40003f26270 */
[----:B------:R-:W-:Y:S01]  /*0db0*/  SHF.R.S32.HI R4, RZ, 0x1f, R0 ;  /* 0x0000001fff047819 */ /* 0x000fe20000011400 */
[----:B------:R-:W-:Y:S01]  /*0dc0*/  IMAD.SHL.U32 R5, R6, 0x8, RZ ;  /* 0x0000000806057824 */ /* 0x000fe200078e00ff */
[----:B------:R-:W-:Y:S01]  /*0dd0*/  LOP3.LUT R8, R11, 0xfffffff0, RZ, 0xc0, !PT ;  /* 0xfffffff00b087812 */ /* 0x000fe200078ec0ff */
[----:B------:R-:W-:Y:S01]  /*0de0*/  IMAD.WIDE.U32 R2, R0, c[0x0][0x1a8], R2 ;  /* 0x00006a0000027a25 */ /* 0x000fe200078e0002 */
[----:B------:R-:W-:-:S02]  /*0df0*/  SHF.R.S32.HI R11, RZ, 0x1f, R10 ;  /* 0x0000001fff0b7819 */ /* 0x000fc4000001140a */
[----:B------:R-:W-:Y:S01]  /*0e00*/  LOP3.LUT R247, R7, 0xfffffe00, R5, 0xf8, !PT ;  /* 0xfffffe0007f77812 */ /* 0x000fe200078ef805 */
[----:B------:R-:W-:Y:S01]  /*0e10*/  IMAD R4, R4, c[0x0][0x1a8], RZ ;  /* 0x00006a0004047a24 */ /* 0x000fe200078e02ff */
[----:B------:R-:W-:Y:S01]  /*0e20*/  SHF.R.S32.HI R5, RZ, 0x1f, R22 ;  /* 0x0000001fff057819 */ /* 0x000fe20000011416 */
[----:B------:R-:W-:Y:S01]  /*0e30*/  IMAD.IADD R8, R164, 0x1, -R8 ;  /* 0x00000001a4087824 */ /* 0x000fe200078e0a08 */
[----:B------:R-:W-:Y:S01]  /*0e40*/  ISETP.GE.AND P3, PT, R14, c[0x0][0x198], PT ;  /* 0x000066000e007a0c */ /* 0x000fe20003f66270 */
[----:B------:R-:W-:Y:S01]  /*0e50*/  IMAD R4, R0, c[0x0][0x1ac], R4 ;  /* 0x00006b0000047a24 */ /* 0x000fe200078e0204 */
[----:B------:R-:W-:Y:S01]  /*0e60*/  @!P0 SHF.R.S32.HI R0, RZ, 0x1f, R30 ;  /* 0x0000001fff008819 */ /* 0x000fe2000001141e */
[----:B------:R-:W-:Y:S01]  /*0e70*/  IMAD.WIDE.U32 R6, R22, c[0x0][0x208], R10 ;  /* 0x0000820016067a25 */ /* 0x000fe200078e000a */
[----:B------:R-:W-:Y:S02]  /*0e80*/  ISETP.GE.AND P4, PT, R30, c[0x0][0x198], PT ;  /* 0x000066001e007a0c */ /* 0x000fe40003f86270 */
[----:B------:R-:W-:Y:S01]  /*0e90*/  @!P0 LEA.HI R17, R0, R30, RZ, 0x3 ;  /* 0x0000001e00118211 */ /* 0x000fe200078f18ff */
[----:B------:R-:W-:Y:S01]  /*0ea0*/  IMAD.IADD R4, R3, 0x1, R4 ;  /* 0x0000000103047824 */ /* 0x000fe200078e0204 */
[----:B------:R-:W-:Y:S01]  /*0eb0*/  IADD3 R27, R29, 0x20, RZ ;  /* 0x000000201d1b7810 */ /* 0x000fe20007ffe0ff */
[----:B------:R-:W-:-:S02]  /*0ec0*/  IMAD R3, R5, c[0x0][0x1e0], RZ ;  /* 0x0000780005037a24 */ /* 0x000fc400078e02ff */
[----:B------:R-:W-:Y:S02]  /*0ed0*/  IMAD R0, R5, c[0x0][0x208], RZ ;  /* 0x0000820005007a24 */ /* 0x000fe400078e02ff */
[C---:B------:R-:W-:Y:S02]  /*0ee0*/  IMAD R12, R22.reuse, c[0x0][0x1e4], R3 ;  /* 0x00007900160c7a24 */ /* 0x040fe400078e0203 */
[----:B------:R-:W-:Y:S01]  /*0ef0*/  IMAD R13, R22, c[0x0][0x20c], R0 ;  /* 0x00008300160d7a24 */ /* 0x000fe200078e0200 */
[----:B------:R-:W-:-:S04]  /*0f00*/  @!P0 SHF.R.S32.HI R0, RZ, 0x1f, R14 ;  /* 0x0000001fff008819 */ /* 0x000fc8000001140e */
[----:B------:R-:W-:Y:S01]  /*0f10*/  @!P0 LEA.HI R20, R0, R14, RZ, 0x3 ;  /* 0x0000000e00148211 */ /* 0x000fe200078f18ff */
[----:B------:R-:W-:Y:S01]  /*0f20*/  IMAD.U32 R14, RZ, RZ, UR9 ;  /* 0x00000009ff0e7e24 */ /* 0x000fe2000f8e00ff */
[----:B------:R-:W-:Y:S02]  /*0f30*/  @!P0 SHF.R.S32.HI R0, RZ, 0x1f, R18 ;  /* 0x0000001fff008819 */ /* 0x000fe40000011412 */
[----:B------:R-:W-:Y:S02]  /*0f40*/  @!P0 LOP3.LUT R20, R20, 0xfffffff8, RZ, 0xc0, !PT ;  /* 0xfffffff814148812 */ /* 0x000fe400078ec0ff */
[----:B------:R-:W-:Y:S02]  /*0f50*/  @!P0 LEA.HI R0, R0, R18, RZ, 0x3 ;  /* 0x0000001200008211 */ /* 0x000fe400078f18ff */
[----:B--2---:R-:W-:-:S04]  /*0f60*/  LOP3.LUT R165, R165, 0xfffffffe, RZ, 0xc0, !PT ;  /* 0xfffffffea5a57812 */ /* 0x004fc800078ec0ff */
[----:B------:R-:W-:Y:S02]  /*0f70*/  @P1 LOP3.LUT R165, R165, 0x1, RZ, 0xfc, !PT ;  /* 0x00000001a5a51812 */ /* 0x000fe400078efcff */
[----:B------:R-:W-:-:S03]  /*0f80*/  LEA R26, P1, R2, c[0x0][0x160], 0x1 ;  /* 0x00005800021a7a11 */ /* 0x000fc600078208ff */
[----:B------:R-:W-:Y:S01]  /*0f90*/  STL [R1+0x18], R165 ;  /* 0x000018a501007387 */ /* 0x000fe20000100800 */
[----:B------:R-:W-:Y:S02]  /*0fa0*/  LEA.HI.X R24, R2, c[0x0][0x164], R4, 0x1, P1 ;  /* 0x0000590002187a11 */ /* 0x000fe400008f0c04 */
[----:B------:R-:W-:Y:S01]  /*0fb0*/  SHF.R.S32.HI R4, RZ, 0x1f, R8 ;  /* 0x0000001fff047819 */ /* 0x000fe20000011408 */
[----:B------:R-:W1:Y:S03]  /*0fc0*/  SHFL.IDX PT, R2, R26, RZ, 0x181f ;  /* 0x00181fff1a027589 */ /* 0x000e6600000e0000 */
[----:B------:R-:W-:Y:S01]  /*0fd0*/  LEA.HI R23, R4, R8, RZ, 0x3 ;  /* 0x0000000804177211 */ /* 0x000fe200078f18ff */
[----:B------:R-:W2:Y:S01]  /*0fe0*/  SHFL.IDX PT, R3, R24, RZ, 0x181f ;  /* 0x00181fff18037589 */ /* 0x000ea200000e0000 */
[----:B------:R-:W-:Y:S02]  /*0ff0*/  IMAD.WIDE.U32 R4, R22, c[0x0][0x1e0], R10 ;  /* 0x0000780016047a25 */ /* 0x000fe400078e000a */
[----:B------:R-:W-:-:S05]  /*1000*/  LOP3.LUT R9, R23, 0xfffffff8, RZ, 0xc0, !PT ;  /* 0xfffffff817097812 */ /* 0x000fca00078ec0ff */
[----:B------:R-:W-:Y:S02]  /*1010*/  IMAD.IADD R21, R8, 0x1, -R9 ;  /* 0x0000000108157824 */ /* 0x000fe400078e0a09 */
[----:B------:R-:W-:Y:S01]  /*1020*/  IMAD.IADD R9, R5, 0x1, R12 ;  /* 0x0000000105097824 */ /* 0x000fe200078e020c */
[----:B------:R-:W-:Y:S01]  /*1030*/  @!P0 LOP3.LUT R12, R17, 0xfffffff8, RZ, 0xc0, !PT ;  /* 0xfffffff8110c8812 */ /* 0x000fe200078ec0ff */
[----:B------:R-:W-:Y:S02]  /*1040*/  IMAD.MOV.U32 R8, RZ, RZ, R4 ;  /* 0x000000ffff087224 */ /* 0x000fe400078e0004 */
[----:B------:R-:W-:Y:S01]  /*1050*/  IMAD.IADD R5, R7, 0x1, R13 ;  /* 0x0000000107057824 */ /* 0x000fe200078e020d */
[----:B----4-:R-:W-:Y:S01]  /*1060*/  @P2 SHF.R.S32.HI R7, RZ, 0x1f, R16 ;  /* 0x0000001fff072819 */ /* 0x010fe20000011410 */
[----:B------:R-:W-:Y:S01]  /*1070*/  IMAD.WIDE.U32 R14, R14, c[0x0][0x1e8], R8 ;  /* 0x00007a000e0e7a25 */ /* 0x000fe200078e0008 */
[----:B-1----:R-:W-:-:S03]  /*1080*/  @!P0 LEA R8, P1, R19, R2, 0x1 ;  /* 0x0000000213088211 */ /* 0x002fc600078208ff */
[----:B------:R-:W-:Y:S01]  /*1090*/  IMAD.MOV.U32 R4, RZ, RZ, R6 ;  /* 0x000000ffff047224 */ /* 0x000fe200078e0006 */
[----:B------:R-:W-:Y:S01]  /*10a0*/  IADD3 R15, R15, UR13, RZ ;  /* 0x0000000d0f0f7c10 */ /* 0x000fe2000fffe0ff */
[----:B------:R-:W-:Y:S01]  /*10b0*/  @P2 IMAD.MOV.U32 R6, RZ, RZ, R16 ;  /* 0x000000ffff062224 */ /* 0x000fe200078e0010 */
[C---:B--2---:R-:W-:Y:S01]  /*10c0*/  @!P0 LEA.HI.X R9, R19.reuse, R3, R11, 0x1, P1 ;  /* 0x0000000313098211 */ /* 0x044fe200008f0c0b */
[----:B------:R-:W-:Y:S01]  /*10d0*/  @!P2 IMAD.MOV.U32 R6, RZ, RZ, R33 ;  /* 0x000000ffff06a224 */ /* 0x000fe200078e0021 */
[----:B------:R-:W-:Y:S01]  /*10e0*/  ISETP.GE.AND P1, PT, R18, c[0x0][0x198], PT ;  /* 0x0000660012007a0c */ /* 0x000fe20003f26270 */
[----:B------:R-:W-:Y:S01]  /*10f0*/  @!P2 IMAD.MOV.U32 R7, RZ, RZ, R32 ;  /* 0x000000ffff07a224 */ /* 0x000fe200078e0020 */
[----:B------:R-:W-:Y:S01]  /*1100*/  ISETP.GE.AND P2, PT, R19, c[0x0][0x198], PT ;  /* 0x0000660013007a0c */ /* 0x000fe20003f46270 */
[----:B------:R-:W-:Y:S01]  /*1110*/  @!P0 IMAD.WIDE R12, R12, 0x2, R2 ;  /* 0x000000020c0c8825 */ /* 0x000fe200078e0202 */
[----:B------:R-:W-:-:S03]  /*1120*/  @!P0 LOP3.LUT R16, R0, 0xfffffff8, RZ, 0xc0, !PT ;  /* 0xfffffff800108812 */ /* 0x000fc600078ec0ff */
[----:B------:R-:W-:Y:S02]  /*1130*/  @!P0 IMAD.SHL.U32 R0, R247, 0x2, RZ ;  /* 0x00000002f7008824 */ /* 0x000fe400078e00ff */
[----:B------:R-:W-:-:S04]  /*1140*/  @!P0 IMAD.WIDE R16, R16, 0x2, R2 ;  /* 0x0000000210108825 */ /* 0x000fc800078e0202 */
[----:B------:R-:W-:Y:S02]  /*1150*/  @!P0 IMAD.WIDE R2, R20, 0x2, R2 ;  /* 0x0000000214028825 */ /* 0x000fe400078e0202 */
[----:B------:R-:W-:Y:S01]  /*1160*/  @!PT LDS RZ, [RZ] ;  /* 0x00000000fffff984 */ /* 0x000fe20000000800 */
[----:B------:R1:W-:Y:S02]  /*1170*/  @!P0 LDGSTS.E.BYPASS.LTC128B.128 [R0+0x18100], [R8.64], !P2 ;  /* 0x1810000008008fae */ /* 0x0003e4000d101d4a */
[----:B------:R-:W-:Y:S02]  /*1180*/  IMAD.WIDE.U32 R36, R6, c[0x0][0x1f0], R14 ;  /* 0x00007c0006247a25 */ /* 0x000fe400078e000e */
[----:B------:R2:W-:Y:S04]  /*1190*/  @!P0 LDGSTS.E.BYPASS.LTC128B.128 [R0+0x1c100], [R16.64], !P1 ;  /* 0x1c10000010008fae */ /* 0x0005e8000c901d4a */
[----:B------:R3:W-:Y:S01]  /*11a0*/  @!P0 LDGSTS.E.BYPASS.LTC128B.128 [R0+0x20100], [R12.64], !P4 ;  /* 0x201000000c008fae */ /* 0x0007e2000e101d4a */
[----:B------:R-:W-:-:S03]  /*11b0*/  ISETP.GE.AND P4, PT, R10, c[0x0][0x1d4], PT ;  /* 0x000075000a007a0c */ /* 0x000fc60003f86270 */
[----:B------:R4:W-:Y:S01]  /*11c0*/  @!P0 LDGSTS.E.BYPASS.LTC128B.128 [R0+0x24100], [R2.64], !P3 ;  /* 0x2410000002008fae */ /* 0x0009e2000d901d4a */
[----:B------:R-:W-:-:S03]  /*11d0*/  LOP3.LUT P0, RZ, R21, 0x2, RZ, 0xc0, !PT ;  /* 0x0000000215ff7812 */ /* 0x000fc6000780c0ff */
[----:B------:R3:W-:Y:S01]  /*11e0*/  STL.64 [R1+0x20], R36 ;  /* 0x0000202401007387 */ /* 0x0007e20000100a00 */
[----:B-1----:R-:W-:Y:S02]  /*11f0*/  IMAD.MOV.U32 R9, RZ, RZ, 0x10 ;  /* 0x00000010ff097424 */ /* 0x002fe400078e00ff */
[----:B------:R-:W-:Y:S01]  /*1200*/  IMAD.SHL.U32 R8, R28, 0x8, RZ ;  /* 0x000000081c087824 */ /* 0x000fe200078e00ff */
[----:B--2---:R-:W-:Y:S01]  /*1210*/  SEL R17, RZ, 0x1, P4 ;  /* 0x00000001ff117807 */ /* 0x004fe20002000000 */
[----:B----4-:R-:W-:Y:S02]  /*1220*/  IMAD.U32 R2, RZ, RZ, UR9 ;  /* 0x00000009ff027e24 */ /* 0x010fe4000f8e00ff */
[----:B---3--:R-:W-:Y:S02]  /*1230*/  IMAD.SHL.U32 R0, R21, 0x40, RZ ;  /* 0x0000004015007824 */ /* 0x008fe400078e00ff */
[----:B------:R-:W-:Y:S01]  /*1240*/  IMAD.WIDE.U32 R2, R2, c[0x0][0x210], R4 ;  /* 0x0000840002027a25 */ /* 0x000fe200078e0004 */
[----:B------:R-:W-:-:S02]  /*1250*/  SEL R4, R9, 0xfffffff0, !P0 ;  /* 0xfffffff009047807 */ /* 0x000fc40004000000 */
[----:B------:R-:W-:Y:S01]  /*1260*/  LOP3.LUT R0, R0, 0x1c0, RZ, 0xc0, !PT ;  /* 0x000001c000007812 */ /* 0x000fe200078ec0ff */
[----:B------:R-:W-:Y:S01]  /*1270*/  IMAD.MOV.U32 R12, RZ, RZ, R2 ;  /* 0x000000ffff0c7224 */ /* 0x000fe200078e0002 */
[----:B------:R-:W-:Y:S01]  /*1280*/  IADD3 R13, R3, UR4, RZ ;  /* 0x00000004030d7c10 */ /* 0x000fe2000fffe0ff */
[----:B------:R-:W-:Y:S01]  /*1290*/  IMAD.MOV.U32 R3, RZ, RZ, 0x20 ;  /* 0x00000020ff037424 */ /* 0x000fe200078e00ff */
[----:B------:R-:W-:Y:S01]  /*12a0*/  LOP3.LUT R8, R0, 0x8, R8, 0xf8, !PT ;  /* 0x0000000800087812 */ /* 0x000fe200078ef808 */
[----:B------:R-:W-:Y:S01]  /*12b0*/  IMAD.SHL.U32 R5, R23, 0x40, RZ ;  /* 0x0000004017057824 */ /* 0x000fe200078e00ff */
[----:B------:R-:W-:Y:S01]  /*12c0*/  LOP3.LUT P0, RZ, R21, 0x4, RZ, 0xc0, !PT ;  /* 0x0000000415ff7812 */ /* 0x000fe2000780c0ff */
[----:B------:R-:W-:Y:S01]  /*12d0*/  IMAD.WIDE.U32 R34, R6, c[0x0][0x218], R12 ;  /* 0x0000860006227a25 */ /* 0x000fe200078e000c */
[----:B------:R-:W-:Y:S01]  /*12e0*/  SHF.R.U32.HI R0, RZ, 0x3, R0 ;  /* 0x00000003ff007819 */ /* 0x000fe20000011600 */
[----:B------:R1:W2:Y:S01]  /*12f0*/  SHFL.IDX PT, R9, R24, 0x1, 0x181f ;  /* 0x00381f0018097f89 */ /* 0x0002a200000e0000 */
[----:B------:R-:W-:Y:S01]  /*1300*/  SEL R2, R3, 0xffffffe0, !P0 ;  /* 0xffffffe003027807 */ /* 0x000fe20004000000 */
[C---:B------:R-:W-:Y:S01]  /*1310*/  IMAD R3, R7.reuse, c[0x0][0x1f0], RZ ;  /* 0x00007c0007037a24 */ /* 0x040fe200078e02ff */
[----:B------:R-:W-:Y:S01]  /*1320*/  LOP3.LUT R16, R8, R0, RZ, 0x3c, !PT ;  /* 0x0000000008107212 */ /* 0x000fe200078e3cff */
[----:B------:R-:W-:Y:S01]  /*1330*/  IMAD R0, R7, c[0x0][0x218], RZ ;  /* 0x0000860007007a24 */ /* 0x000fe200078e02ff */
[----:B------:R1:W-:Y:S01]  /*1340*/  STL.64 [R1+0x30], R34 ;  /* 0x0000302201007387 */ /* 0x0003e20000100a00 */
[C---:B------:R-:W-:Y:S01]  /*1350*/  IMAD R7, R6.reuse, c[0x0][0x1f4], R3 ;  /* 0x00007d0006077a24 */ /* 0x040fe200078e0203 */
[----:B------:R-:W-:Y:S01]  /*1360*/  ISETP.GE.AND P0, PT, R27, UR7, PT ;  /* 0x000000071b007c0c */ /* 0x000fe2000bf06270 */
[----:B------:R-:W-:Y:S01]  /*1370*/  IMAD R3, R6, c[0x0][0x21c], R0 ;  /* 0x0000870006037a24 */ /* 0x000fe200078e0200 */
[----:B------:R-:W-:Y:S01]  /*1380*/  IADD3 R0, R10, 0xc0, RZ ;  /* 0x000000c00a007810 */ /* 0x000fe20007ffe0ff */
[----:B------:R-:W-:Y:S01]  /*1390*/  IMAD.IADD R41, R37, 0x1, R7 ;  /* 0x0000000125297824 */ /* 0x000fe200078e0207 */
[----:B------:R1:W3:Y:S01]  /*13a0*/  SHFL.IDX PT, R8, R26, 0x1, 0x181f ;  /* 0x00381f001a087f89 */ /* 0x0002e200000e0000 */
[----:B------:R-:W-:Y:S01]  /*13b0*/  IMAD.IADD R39, R35, 0x1, R3 ;  /* 0x0000000123277824 */ /* 0x000fe200078e0203 */
[----:B------:R-:W-:-:S02]  /*13c0*/  LOP3.LUT R5, R16, 0xfffffe00, R5, 0xf8, !PT ;  /* 0xfffffe0010057812 */ /* 0x000fc400078ef805 */
[----:B------:R1:W-:Y:S01]  /*13d0*/  STL [R1+0x14], R41 ;  /* 0x0000142901007387 */ /* 0x0003e20000100800 */
[----:B------:R-:W-:-:S03]  /*13e0*/  ISETP.GE.AND P5, PT, R0, c[0x0][0x1d4], PT ;  /* 0x0000750000007a0c */ /* 0x000fc60003fa6270 */
[----:B------:R1:W-:Y:S01]  /*13f0*/  STL [R1+0x2c], R39 ;  /* 0x00002c2701007387 */ /* 0x0003e20000100800 */
[----:B------:R-:W-:Y:S05]  /*1400*/  @P0 BRA `(.L_x_1211) ;  /* 0x0000016000000947 */ /* 0x000fea0003800000 */
[C---:B------:R-:W-:Y:S02]  /*1410*/  IADD3 R3, R19.reuse, 0x80, RZ ;  /* 0x0000008013037810 */ /* 0x040fe40007ffe0ff */
[C---:B------:R-:W-:Y:S02]  /*1420*/  IADD3 R13, R19.reuse, 0xc0, RZ ;  /* 0x000000c0130d7810 */ /* 0x040fe40007ffe0ff */
[----:B------:R-:W-:Y:S02]  /*1430*/  SHF.R.S32.HI R0, RZ, 0x1f, R18 ;  /* 0x0000001fff007819 */ /* 0x000fe40000011412 */
[----:B---3--:R-:W-:Y:S02]  /*1440*/  LEA R6, P0, R19, R8, 0x1 ;  /* 0x0000000813067211 */ /* 0x008fe400078008ff */
[----:B------:R-:W-:Y:S02]  /*1450*/  SHF.R.S32.HI R14, RZ, 0x1f, R3 ;  /* 0x0000001fff0e7819 */ /* 0x000fe40000011403 */
[----:B------:R-:W-:-:S02]  /*1460*/  SHF.R.S32.HI R15, RZ, 0x1f, R13 ;  /* 0x0000001fff0f7819 */ /* 0x000fc4000001140d */
[----:B------:R-:W-:Y:S02]  /*1470*/  LEA.HI R12, R0, R18, RZ, 0x3 ;  /* 0x00000012000c7211 */ /* 0x000fe400078f18ff */
[----:B--2---:R-:W-:Y:S02]  /*1480*/  LEA.HI.X R7, R19, R9, R11, 0x1, P0 ;  /* 0x0000000913077211 */ /* 0x004fe400000f0c0b */
[----:B------:R-:W-:Y:S02]  /*1490*/  LEA.HI R3, R14, R3, RZ, 0x3 ;  /* 0x000000030e037211 */ /* 0x000fe400078f18ff */
[----:B------:R-:W-:Y:S02]  /*14a0*/  LEA.HI R0, R15, R13, RZ, 0x3 ;  /* 0x0000000d0f007211 */ /* 0x000fe400078f18ff */
[----:B------:R-:W-:Y:S02]  /*14b0*/  ISETP.GE.AND P0, PT, R30, c[0x0][0x198], PT ;  /* 0x000066001e007a0c */ /* 0x000fe40003f06270 */
[----:B------:R-:W-:-:S02]  /*14c0*/  LOP3.LUT R12, R12, 0xfffffff8, RZ, 0xc0, !PT ;  /* 0xfffffff80c0c7812 */ /* 0x000fc400078ec0ff */
[----:B------:R-:W-:Y:S02]  /*14d0*/  LOP3.LUT R3, R3, 0xfffffff8, RZ, 0xc0, !PT ;  /* 0xfffffff803037812 */ /* 0x000fe400078ec0ff */
[----:B------:R-:W-:Y:S01]  /*14e0*/  LOP3.LUT R16, R0, 0xfffffff8, RZ, 0xc0, !PT ;  /* 0xfffffff800107812 */ /* 0x000fe200078ec0ff */
[----:B------:R-:W-:Y:S02]  /*14f0*/  IMAD.SHL.U32 R0, R247, 0x2, RZ ;  /* 0x00000002f7007824 */ /* 0x000fe400078e00ff */
[----:B------:R-:W-:-:S03]  /*1500*/  IMAD.WIDE R14, R12, 0x2, R8 ;  /* 0x000000020c0e7825 */ /* 0x000fc600078e0208 */
[----:B------:R2:W-:Y:S01]  /*1510*/  LDGSTS.E.BYPASS.LTC128B.128 [R0+0x19100], [R6.64], !P2 ;  /* 0x1910000006007fae */ /* 0x0005e2000d101d4a */
[----:B------:R-:W-:-:S03]  /*1520*/  IMAD.WIDE R12, R3, 0x2, R8 ;  /* 0x00000002030c7825 */ /* 0x000fc600078e0208 */
[----:B------:R2:W-:Y:S01]  /*1530*/  LDGSTS.E.BYPASS.LTC128B.128 [R0+0x1d100], [R14.64], !P1 ;  /* 0x1d1000000e007fae */ /* 0x0005e2000c901d4a */
[----:B------:R-:W-:-:S03]  /*1540*/  IMAD.WIDE R8, R16, 0x2, R8 ;  /* 0x0000000210087825 */ /* 0x000fc600078e0208 */
[----:B------:R2:W-:Y:S04]  /*1550*/  LDGSTS.E.BYPASS.LTC128B.128 [R0+0x21100], [R12.64], !P0 ;  /* 0x211000000c007fae */ /* 0x0005e8000c101d4a */
[----:B------:R2:W-:Y:S02]  /*1560*/  LDGSTS.E.BYPASS.LTC128B.128 [R0+0x25100], [R8.64], !P3 ;  /* 0x2510000008007fae */ /* 0x0005e4000d901d4a */
.L_x_1211:
[----:B------:R-:W-:Y:S05]  /*1570*/  BSYNC B0 ;  /* 0x0000000000007941 */ /* 0x000fea0003800000 */
.L_x_1210:
[----:B--2---:R-:W-:Y:S01]  /*1580*/  IADD3 R0, R29, 0x40, RZ ;  /* 0x000000401d007810 */ /* 0x004fe20007ffe0ff */
[----:B------:R2:W4:Y:S01]  /*1590*/  SHFL.IDX PT, R7, R24, 0x2, 0x181f ;  /* 0x00581f0018077f89 */ /* 0x00052200000e0000 */
[----:B------:R-:W-:Y:S02]  /*15a0*/  BSSY B0, `(.L_x_1212) ;  /* 0x000001b000007945 */ /* 0x000fe40003800000 */
[----:B------:R-:W-:Y:S01]  /*15b0*/  ISETP.GE.AND P0, PT, R0, UR7, PT ;  /* 0x0000000700007c0c */ /* 0x000fe2000bf06270 */
[----:B------:R2:W1:-:S12]  /*15c0*/  SHFL.IDX PT, R6, R26, 0x2, 0x181f ;  /* 0x00581f001a067f89 */ /* 0x00045800000e0000 */
[----:B------:R-:W-:Y:S05]  /*15d0*/  @P0 BRA `(.L_x_1213) ;  /* 0x0000017000000947 */ /* 0x000fea0003800000 */
[C---:B------:R-:W-:Y:S02]  /*15e0*/  IADD3 R3, R19.reuse, 0x80, RZ ;  /* 0x0000008013037810 */ /* 0x040fe40007ffe0ff */
[C---:B------:R-:W-:Y:S02]  /*15f0*/  IADD3 R13, R19.reuse, 0xc0, RZ ;  /* 0x000000c0130d7810 */ /* 0x040fe40007ffe0ff */
[----:B------:R-:W-:Y:S02]  /*1600*/  SHF.R.S32.HI R0, RZ, 0x1f, R18 ;  /* 0x0000001fff007819 */ /* 0x000fe40000011412 */
[----:B-1-3--:R-:W-:Y:S02]  /*1610*/  LEA R8, P0, R19, R6, 0x1 ;  /* 0x0000000613087211 */ /* 0x00afe400078008ff */
[----:B------:R-:W-:Y:S02]  /*1620*/  SHF.R.S32.HI R14, RZ, 0x1f, R3 ;  /* 0x0000001fff0e7819 */ /* 0x000fe40000011403 */
[----:B------:R-:W-:-:S02]  /*1630*/  SHF.R.S32.HI R15, RZ, 0x1f, R13 ;  /* 0x0000001fff0f7819 */ /* 0x000fc4000001140d */
[----:B------:R-:W-:Y:S02]  /*1640*/  LEA.HI R12, R0, R18, RZ, 0x3 ;  /* 0x00000012000c7211 */ /* 0x000fe400078f18ff */
[----:B----4-:R-:W-:Y:S02]  /*1650*/  LEA.HI.X R9, R19, R7, R11, 0x1, P0 ;  /* 0x0000000713097211 */ /* 0x010fe400000f0c0b */
        /* <DEDUP_REMOVED lines=8> */
[----:B------:R-:W-:Y:S01]  /*16e0*/  @!PT LDS RZ, [RZ] ;  /* 0x00000000fffff984 */ /* 0x000fe20000000800 */
[----:B------:R1:W-:Y:S01]  /*16f0*/  LDGSTS.E.BYPASS.LTC128B.128 [R0+0x1a100], [R8.64], !P2 ;  /* 0x1a10000008007fae */ /* 0x0003e2000d101d4a */
[----:B------:R-:W-:-:S03]  /*1700*/  IMAD.WIDE R12, R3, 0x2, R6 ;  /* 0x00000002030c7825 */ /* 0x000fc600078e0206 */
[----:B------:R1:W-:Y:S01]  /*1710*/  LDGSTS.E.BYPASS.LTC128B.128 [R0+0x1e100], [R14.64], !P1 ;  /* 0x1e1000000e007fae */ /* 0x0003e2000c901d4a */
[----:B------:R-:W-:-:S03]  /*1720*/  IMAD.WIDE R6, R16, 0x2, R6 ;  /* 0x0000000210067825 */ /* 0x000fc600078e0206 */
[----:B------:R1:W-:Y:S04]  /*1730*/  LDGSTS.E.BYPASS.LTC128B.128 [R0+0x22100], [R12.64], !P0 ;  /* 0x221000000c007fae */ /* 0x0003e8000c101d4a */
[----:B------:R1:W-:Y:S02]  /*1740*/  LDGSTS.E.BYPASS.LTC128B.128 [R0+0x26100], [R6.64], !P3 ;  /* 0x2610000006007fae */ /* 0x0003e4000d901d4a */
.L_x_1213:
[----:B------:R-:W-:Y:S05]  /*1750*/  BSYNC B0 ;  /* 0x0000000000007941 */ /* 0x000fea0003800000 */
.L_x_1212:
[----:B-1----:R-:W-:Y:S01]  /*1760*/  IADD3 R0, R29, 0x60, RZ ;  /* 0x000000601d007810 */ /* 0x002fe20007ffe0ff */
[----:B------:R-:W-:Y:S01]  /*1770*/  UMOV UR12, 0x60 ;  /* 0x00000060000c7882 */ /* 0x000fe20000000000 */
[----:B----4-:R1:W4:Y:S01]  /*1780*/  SHFL.IDX PT, R7, R24, 0x3, 0x181f ;  /* 0x00781f0018077f89 */ /* 0x01032200000e0000 */
[----:B------:R-:W-:Y:S01]  /*1790*/  ULDC.64 UR4, c[0x0][0x1e0] ;  /* 0x0000780000047ab9 */ /* 0x000fe20000000a00 */
[----:B------:R-:W-:Y:S01]  /*17a0*/  ISETP.GE.AND P0, PT, R0, UR7, PT ;  /* 0x0000000700007c0c */ /* 0x000fe2000bf06270 */
[----:B------:R-:W-:Y:S01]  /*17b0*/  UIMAD.WIDE.U32 UR16, UR12, UR4, URZ ;  /* 0x000000040c1072a5 */ /* 0x000fe2000f8e003f */
[----:B------:R1:W2:Y:S01]  /*17c0*/  SHFL.IDX PT, R6, R26, 0x3, 0x181f ;  /* 0x00781f001a067f89 */ /* 0x0002a200000e0000 */
[----:B------:R-:W-:Y:S01]  /*17d0*/  UIMAD UR5, UR12, UR5, URZ ;  /* 0x000000050c0572a4 */ /* 0x000fe2000f8e023f */
[----:B------:R-:W-:Y:S01]  /*17e0*/  BSSY B0, `(.L_x_1214) ;  /* 0x000001b000007945 */ /* 0x000fe20003800000 */
[----:B------:R-:W-:-:S02]  /*17f0*/  UIADD3 UR14, UR6, -0x1, URZ ;  /* 0xffffffff060e7890 */ /* 0x000fc4000fffe03f */
[----:B------:R-:W-:-:S06]  /*1800*/  UIADD3 UR15, UR17, UR5, URZ ;  /* 0x00000005110f7290 */ /* 0x000fcc000fffe03f */
[----:B------:R-:W-:Y:S05]  /*1810*/  @P0 BRA `(.L_x_1215) ;  /* 0x0000017000000947 */ /* 0x000fea0003800000 */
[----:B--23--:R-:W-:Y:S01]  /*1820*/  LEA R8, P0, R19, R6, 0x1 ;  /* 0x0000000613087211 */ /* 0x00cfe200078008ff */
[----:B------:R-:W-:Y:S01]  /*1830*/  IMAD.SHL.U32 R12, R247, 0x2, RZ ;  /* 0x00000002f70c7824 */ /* 0x000fe200078e00ff */
[C---:B------:R-:W-:Y:S02]  /*1840*/  IADD3 R3, R19.reuse, 0xc0, RZ ;  /* 0x000000c013037810 */ /* 0x040fe40007ffe0ff */
[----:B----4-:R-:W-:Y:S02]  /*1850*/  LEA.HI.X R9, R19, R7, R11, 0x1, P0 ;  /* 0x0000000713097211 */ /* 0x010fe400000f0c0b */
[----:B------:R-:W-:Y:S02]  /*1860*/  SHF.R.S32.HI R0, RZ, 0x1f, R18 ;  /* 0x0000001fff007819 */ /* 0x000fe40000011412 */
[----:B------:R-:W-:Y:S01]  /*1870*/  SHF.R.S32.HI R10, RZ, 0x1f, R3 ;  /* 0x0000001fff0a7819 */ /* 0x000fe20000011403 */
[----:B------:R-:W-:Y:S01]  /*1880*/  @!PT LDS RZ, [RZ] ;  /* 0x00000000fffff984 */ /* 0x000fe20000000800 */
[----:B------:R2:W-:Y:S01]  /*1890*/  LDGSTS.E.BYPASS.LTC128B.128 [R12+0x1b100], [R8.64], !P2 ;  /* 0x1b100000080c7fae */ /* 0x0005e2000d101d4a */
[----:B------:R-:W-:-:S02]  /*18a0*/  LEA.HI R0, R0, R18, RZ, 0x3 ;  /* 0x0000001200007211 */ /* 0x000fc400078f18ff */
[----:B------:R-:W-:Y:S02]  /*18b0*/  LEA.HI R3, R10, R3, RZ, 0x3 ;  /* 0x000000030a037211 */ /* 0x000fe400078f18ff */
[----:B------:R-:W-:Y:S02]  /*18c0*/  ISETP.GE.AND P0, PT, R30, c[0x0][0x198], PT ;  /* 0x000066001e007a0c */ /* 0x000fe40003f06270 */
[----:B------:R-:W-:Y:S02]  /*18d0*/  LOP3.LUT R0, R0, 0xfffffff8, RZ, 0xc0, !PT ;  /* 0xfffffff800007812 */ /* 0x000fe400078ec0ff */
[----:B------:R-:W-:-:S03]  /*18e0*/  LOP3.LUT R3, R3, 0xfffffff8, RZ, 0xc0, !PT ;  /* 0xfffffff803037812 */ /* 0x000fc600078ec0ff */
[----:B------:R-:W-:-:S05]  /*18f0*/  IMAD.WIDE R10, R0, 0x2, R6 ;  /* 0x00000002000a7825 */ /* 0x000fca00078e0206 */
[----:B------:R3:W-:Y:S01]  /*1900*/  LDGSTS.E.BYPASS.LTC128B.128 [R12+0x1f100], [R10.64], !P1 ;  /* 0x1f1000000a0c7fae */ /* 0x0007e2000c901d4a */
[----:B--2---:R-:W-:-:S04]  /*1910*/  IADD3 R8, R19, 0x80, RZ ;  /* 0x0000008013087810 */ /* 0x004fc80007ffe0ff */
[----:B------:R-:W-:-:S04]  /*1920*/  SHF.R.S32.HI R9, RZ, 0x1f, R8 ;  /* 0x0000001fff097819 */ /* 0x000fc80000011408 */
[----:B------:R-:W-:-:S04]  /*1930*/  LEA.HI R8, R9, R8, RZ, 0x3 ;  /* 0x0000000809087211 */ /* 0x000fc800078f18ff */
[----:B------:R-:W-:-:S05]  /*1940*/  LOP3.LUT R8, R8, 0xfffffff8, RZ, 0xc0, !PT ;  /* 0xfffffff808087812 */ /* 0x000fca00078ec0ff */
[----:B------:R-:W-:-:S04]  /*1950*/  IMAD.WIDE R8, R8, 0x2, R6 ;  /* 0x0000000208087825 */ /* 0x000fc800078e0206 */
[----:B------:R-:W-:Y:S01]  /*1960*/  IMAD.WIDE R6, R3, 0x2, R6 ;  /* 0x0000000203067825 */ /* 0x000fe200078e0206 */
[----:B------:R3:W-:Y:S04]  /*1970*/  LDGSTS.E.BYPASS.LTC128B.128 [R12+0x23100], [R8.64], !P0 ;  /* 0x23100000080c7fae */ /* 0x0007e8000c101d4a */
[----:B------:R3:W-:Y:S02]  /*1980*/  LDGSTS.E.BYPASS.LTC128B.128 [R12+0x27100], [R6.64], !P3 ;  /* 0x27100000060c7fae */ /* 0x0007e4000d901d4a */
.L_x_1215:
[----:B------:R-:W-:Y:S05]  /*1990*/  BSYNC B0 ;  /* 0x0000000000007941 */ /* 0x000fea0003800000 */
.L_x_1214:
[----:B------:R-:W-:Y:S01]  /*19a0*/  UIMAD UR7, UR6, -0x60, UR12 ;  /* 0xffffffa0060778a4 */ /* 0x000fe2000f8e020c */
[----:B--23--:R-:W-:Y:S01]  /*19b0*/  IMAD.U32 R6, RZ, RZ, UR16 ;  /* 0x00000010ff067e24 */ /* 0x00cfe2000f8e00ff */
[----:B------:R-:W-:Y:S01]  /*19c0*/  USHF.R.S32.HI UR12, URZ, 0x1f, UR14 ;  /* 0x0000001f3f0c7899 */ /* 0x000fe2000801140e */
[----:B------:R-:W-:Y:S01]  /*19d0*/  IMAD.MOV.U32 R128, RZ, RZ, R40 ;  /* 0x000000ffff807224 */ /* 0x000fe200078e0028 */
[----:B------:R-:W-:Y:S01]  /*19e0*/  UIMAD UR4, UR15, UR14, URZ ;  /* 0x0000000e0f0472a4 */ /* 0x000fe2000f8e023f */
[----:B------:R-:W-:Y:S01]  /*19f0*/  IMAD.MOV.U32 R129, RZ, RZ, R41 ;  /* 0x000000ffff817224 */ /* 0x000fe200078e0029 */
[----:B------:R-:W0:Y:S01]  /*1a00*/  LDGDEPBAR ;  /* 0x00000000000079af */ /* 0x000e220000000000 */
[----:B------:R-:W-:Y:S01]  /*1a10*/  IMAD.U32 R3, RZ, RZ, UR7 ;  /* 0x00000007ff037e24 */ /* 0x000fe2000f8e00ff */
[----:B------:R-:W-:Y:S01]  /*1a20*/  UIMAD UR4, UR12, UR16, UR4 ;  /* 0x000000100c0472a4 */ /* 0x000fe2000f8e0204 */
[----:B------:R-:W-:Y:S01]  /*1a30*/  IMAD.MOV.U32 R124, RZ, RZ, R6 ;  /* 0x000000ffff7c7224 */ /* 0x000fe200078e0006 */
[----:B------:R-:W-:Y:S01]  /*1a40*/  UMOV UR13, 0x6 ;  /* 0x00000006000d7882 */ /* 0x000fe20000000000 */
[----:B------:R-:W-:Y:S01]  /*1a50*/  IMAD.MOV.U32 R128, RZ, RZ, R36 ;  /* 0x000000ffff807224 */ /* 0x000fe200078e0024 */
[----:B------:R-:W-:Y:S01]  /*1a60*/  IADD3 R3, R3, c[0x0][0x1d0], -R22 ;  /* 0x0000740003037a10 */ /* 0x000fe20007ffe816 */
[----:B------:R-:W-:Y:S01]  /*1a70*/  IMAD.MOV.U32 R126, RZ, RZ, c[0x0][0x1e0] ;  /* 0x00007800ff7e7624 */ /* 0x000fe200078e00ff */
[----:B------:R-:W-:Y:S01]  /*1a80*/  LEA.HI R125, R31, R164, RZ, 0x5 ;  /* 0x000000a41f7d7211 */ /* 0x000fe200078f28ff */
[----:B------:R-:W-:Y:S01]  /*1a90*/  IMAD.WIDE.U32 R8, R124, UR14, R128 ;  /* 0x0000000e7c087c25 */ /* 0x000fe2000f8e0080 */
[C---:B------:R-:W-:Y:S01]  /*1aa0*/  ISETP.GE.AND P2, PT, R3.reuse, 0x1, PT ;  /* 0x000000010300780c */ /* 0x040fe20003f46270 */
[----:B------:R-:W-:Y:S01]  /*1ab0*/  STL.64 [R1+0x10], R128 ;  /* 0x0000108001007387 */ /* 0x000fe20000100a00 */
[----:B------:R-:W-:Y:S01]  /*1ac0*/  ISETP.GE.AND P0, PT, R3, 0x41, PT ;  /* 0x000000410300780c */ /* 0x000fe20003f06270 */
[----:B------:R-:W-:Y:S01]  /*1ad0*/  IMAD.MOV.U32 R127, RZ, RZ, c[0x0][0x1e4] ;  /* 0x00007900ff7f7624 */ /* 0x000fe200078e00ff */
[----:B------:R-:W-:Y:S01]  /*1ae0*/  IADD3 R0, R9, UR4, RZ ;  /* 0x0000000409007c10 */ /* 0x000fe2000fffe0ff */
[----:B------:R-:W-:Y:S01]  /*1af0*/  IMAD.WIDE.U32 R10, R126, 0x40, RZ ;  /* 0x000000407e0a7825 */ /* 0x000fe200078e00ff */
[----:B------:R-:W-:Y:S01]  /*1b00*/  SEL R9, RZ, 0x2, P6 ;  /* 0x00000002ff097807 */ /* 0x000fe20003000000 */
[----:B------:R-:W-:-:S02]  /*1b10*/  ULDC.64 UR4, c[0x0][0x208] ;  /* 0x0000820000047ab9 */ /* 0x000fc40000000a00 */
[----:B----4-:R-:W-:Y:S01]  /*1b20*/  IMAD.U32 R7, RZ, RZ, UR17 ;  /* 0x00000011ff077e24 */ /* 0x010fe2000f8e00ff */
[----:B------:R-:W-:Y:S01]  /*1b30*/  UIMAD UR12, UR12, UR4, URZ ;  /* 0x000000040c0c72a4 */ /* 0x000fe2000f8e023f */
[----:B------:R-:W-:Y:S01]  /*1b40*/  IMAD.SHL.U32 R16, R127, 0x40, RZ ;  /* 0x000000407f107824 */ /* 0x000fe200078e00ff */
[----:B------:R-:W-:Y:S01]  /*1b50*/  UIMAD.WIDE.U32 UR18, UR14, UR4, URZ ;  /* 0x000000040e1272a5 */ /* 0x000fe2000f8e003f */
[C---:B------:R-:W-:Y:S01]  /*1b60*/  @P2 LEA R6, P1, R8.reuse, c[0x0][0x1c8], 0x1 ;  /* 0x0000720008062a11 */ /* 0x040fe200078208ff */
[----:B------:R-:W-:Y:S01]  /*1b70*/  IMAD.SHL.U32 R247, R247, 0x2, RZ ;  /* 0x00000002f7f77824 */ /* 0x000fe200078e00ff */
[----:B------:R-:W-:Y:S01]  /*1b80*/  UIMAD UR12, UR14, UR5, UR12 ;  /* 0x000000050e0c72a4 */ /* 0x000fe2000f8e020c */
[----:B------:R-:W-:Y:S01]  /*1b90*/  IMAD.MOV.U32 R18, RZ, RZ, R38 ;  /* 0x000000ffff127224 */ /* 0x000fe200078e0026 */
[C---:B------:R-:W-:Y:S01]  /*1ba0*/  @P2 LEA.HI.X R7, R8.reuse, c[0x0][0x1cc], R0, 0x1, P1 ;  /* 0x0000730008072a11 */ /* 0x040fe200008f0c00 */
[----:B------:R-:W-:Y:S01]  /*1bb0*/  BAR.SYNC.DEFER_BLOCKING 0x0 ;  /* 0x0000000000007b1d */ /* 0x000fe20000010000 */
[----:B------:R-:W-:Y:S01]  /*1bc0*/  @P0 IADD3 R14, P1, R8, R10, RZ ;  /* 0x0000000a080e0210 */ /* 0x000fe20007f3e0ff */
[----:B------:R-:W-:Y:S01]  /*1bd0*/  UIADD3 UR12, UR19, UR12, URZ ;  /* 0x0000000c130c7290 */ /* 0x000fe2000fffe03f */
[----:B------:R-:W-:Y:S01]  /*1be0*/  IMAD.MOV.U32 R19, RZ, RZ, R39 ;  /* 0x000000ffff137224 */ /* 0x000fe200078e0027 */
[----:B------:R-:W-:Y:S01]  /*1bf0*/  USHF.L.U64.HI UR13, UR4, UR13, UR5 ;  /* 0x0000000d040d7299 */ /* 0x000fe20008010205 */
[----:B------:R-:W-:Y:S01]  /*1c00*/  @P0 IADD3.X R16, R0, R11, R16, P1, !PT ;  /* 0x0000000b00100210 */ /* 0x000fe20000ffe410 */
[----:B------:R-:W-:Y:S01]  /*1c10*/  IMAD.U32 R12, RZ, RZ, UR18 ;  /* 0x00000012ff0c7e24 */ /* 0x000fe2000f8e00ff */
[----:B------:R-:W-:Y:S01]  /*1c20*/  ISETP.GE.AND P1, PT, R3, 0x21, PT ;  /* 0x000000210300780c */ /* 0x000fe20003f26270 */
[----:B------:R-:W-:Y:S01]  /*1c30*/  IMAD.MOV.U32 R18, RZ, RZ, R34 ;  /* 0x000000ffff127224 */ /* 0x000fe200078e0022 */
[----:B------:R-:W-:Y:S01]  /*1c40*/  UIMAD UR12, UR12, 0x60, URZ ;  /* 0x000000600c0c78a4 */ /* 0x000fe2000f8e023f */
[----:B------:R-:W-:Y:S01]  /*1c50*/  IMAD.U32 R13, RZ, RZ, UR19 ;  /* 0x00000013ff0d7e24 */ /* 0x000fe2000f8e00ff */
[----:B------:R-:W-:Y:S01]  /*1c60*/  UISETP.GT.AND UP0, UPT, UR14, UR8, UPT ;  /* 0x000000080e00728c */ /* 0x000fe2000bf04270 */
[----:B------:R-:W-:Y:S01]  /*1c70*/  IMAD.WIDE.U32 R12, R12, 0x60, R18 ;  /* 0x000000600c0c7825 */ /* 0x000fe200078e0012 */
[----:B------:R-:W-:Y:S04]  /*1c80*/  STL.64 [R1+0x28], R18 ;  /* 0x0000281201007387 */ /* 0x000fe80000100a00 */
[----:B------:R-:W-:Y:S01]  /*1c90*/  IADD3 R13, R13, UR12, RZ ;  /* 0x0000000c0d0d7c10 */ /* 0x000fe2000fffe0ff */
[----:B------:R-:W-:-:S02]  /*1ca0*/  USHF.L.U32 UR12, UR4, 0x6, URZ ;  /* 0x00000006040c7899 */ /* 0x000fc4000800063f */
[----:B------:R-:W-:-:S04]  /*1cb0*/  @P1 LEA R8, P3, R126, R8, 0x5 ;  /* 0x000000087e081211 */ /* 0x000fc800078628ff */
[----:B------:R-:W-:Y:S01]  /*1cc0*/  @P1 LEA.HI.X R0, R126, R0, R127, 0x5, P3 ;  /* 0x000000007e001211 */ /* 0x000fe200018f2c7f */
[----:B------:R-:W-:Y:S01]  /*1cd0*/  @!PT LDS RZ, [RZ] ;  /* 0x00000000fffff984 */ /* 0x000fe20000000800 */
[----:B------:R-:W-:Y:S01]  /*1ce0*/  @!PT LDS RZ, [RZ] ;  /* 0x00000000fffff984 */ /* 0x000fe20000000800 */
[----:B------:R-:W-:Y:S01]  /*1cf0*/  @!PT LDS RZ, [RZ] ;  /* 0x00000000fffff984 */ /* 0x000fe20000000800 */
[----:B------:R2:W-:Y:S01]  /*1d00*/  @P2 LDGSTS.E.BYPASS.LTC128B.128 [R247+0xc100], [R6.64], !P4 ;  /* 0x0c10000006f72fae */ /* 0x0005e2000e101d4a */
[----:B------:R-:W-:Y:S01]  /*1d10*/  LOP3.LUT P3, RZ, R165, 0x1, RZ, 0xc0, !PT ;  /* 0x00000001a5ff7812 */ /* 0x000fe2000786c0ff */
[----:B------:R-:W-:Y:S02]  /*1d20*/  IMAD.U32 R20, RZ, RZ, UR12 ;  /* 0x0000000cff147e24 */ /* 0x000fe4000f8e00ff */
[----:B------:R2:W-:Y:S10]  /*1d30*/  @P2 LDGSTS.E.BYPASS.LTC128B.128 [R247+0xf100], [R6.64+0x80], !P6 ;  /* 0x0f10008006f72fae */ /* 0x0005f4000f101d4a */
[----:B------:R2:W-:Y:S04]  /*1d40*/  @P2 LDGSTS.E.BYPASS.LTC128B.128 [R247+0x12100], [R6.64+0x100], !P3 ;  /* 0x1210010006f72fae */ /* 0x0005e8000d901d4a */
[----:B------:R2:W-:Y:S01]  /*1d50*/  @P2 LDGSTS.E.BYPASS.LTC128B.128 [R247+0x15100], [R6.64+0x180], !P5 ;  /* 0x1510018006f72fae */ /* 0x0005e2000e901d4a */
[----:B------:R-:W-:-:S04]  /*1d60*/  @P1 LEA R10, P2, R8, c[0x0][0x1c8], 0x1 ;  /* 0x00007200080a1a11 */ /* 0x000fc800078408ff */
[----:B------:R-:W-:Y:S01]  /*1d70*/  @P1 LEA.HI.X R11, R8, c[0x0][0x1cc], R0, 0x1, P2 ;  /* 0x00007300080b1a11 */ /* 0x000fe200010f0c00 */
[----:B------:R-:W-:Y:S02]  /*1d80*/  IMAD.SHL.U32 R8, R22, 0x8, RZ ;  /* 0x0000000816087824 */ /* 0x000fe400078e00ff */
[----:B------:R-:W-:Y:S02]  /*1d90*/  IMAD.U32 R22, RZ, RZ, UR12 ;  /* 0x0000000cff167e24 */ /* 0x000fe4000f8e00ff */
[----:B------:R3:W-:Y:S04]  /*1da0*/  @P1 LDGSTS.E.BYPASS.LTC128B.128 [R247+0xd100], [R10.64], !P4 ;  /* 0x0d1000000af71fae */ /* 0x0007e8000e101d4a */
[----:B------:R3:W-:Y:S04]  /*1db0*/  @P1 LDGSTS.E.BYPASS.LTC128B.128 [R247+0x10100], [R10.64+0x80], !P6 ;  /* 0x101000800af71fae */ /* 0x0007e8000f101d4a */
[----:B------:R3:W-:Y:S04]  /*1dc0*/  @P1 LDGSTS.E.BYPASS.LTC128B.128 [R247+0x13100], [R10.64+0x100], !P3 ;  /* 0x131001000af71fae */ /* 0x0007e8000d901d4a */
[----:B------:R3:W-:Y:S01]  /*1dd0*/  @P1 LDGSTS.E.BYPASS.LTC128B.128 [R247+0x16100], [R10.64+0x180], !P5 ;  /* 0x161001800af71fae */ /* 0x0007e2000e901d4a */
[----:B--2---:R-:W-:Y:S01]  /*1de0*/  IMAD.SHL.U32 R6, R25, 0x40, RZ ;  /* 0x0000004019067824 */ /* 0x004fe200078e00ff */
[----:B------:R-:W-:-:S04]  /*1df0*/  SEL R7, RZ, 0x4, P3 ;  /* 0x00000004ff077807 */ /* 0x000fc80001800000 */
[----:B------:R-:W-:Y:S02]  /*1e00*/  LOP3.LUT R0, R6, 0x1c0, RZ, 0xc0, !PT ;  /* 0x000001c006007812 */ /* 0x000fe400078ec0ff */
[----:B------:R-:W-:Y:S02]  /*1e10*/  IADD3 R15, R7, R9, R17 ;  /* 0x00000009070f7210 */ /* 0x000fe40007ffe011 */
[----:B------:R-:W-:Y:S02]  /*1e20*/  LOP3.LUT R6, R0, 0x8, R8, 0xf8, !PT ;  /* 0x0000000800067812 */ /* 0x000fe400078ef808 */
[C---:B------:R-:W-:Y:S02]  /*1e30*/  @P0 LEA R8, P2, R14.reuse, c[0x0][0x1c8], 0x1 ;  /* 0x000072000e080a11 */ /* 0x040fe400078408ff */
[----:B------:R-:W-:Y:S02]  /*1e40*/  SHF.R.U32.HI R0, RZ, 0x3, R0 ;  /* 0x00000003ff007819 */ /* 0x000fe40000011600 */
[----:B------:R-:W-:Y:S01]  /*1e50*/  @P0 LEA.HI.X R9, R14, c[0x0][0x1cc], R16, 0x1, P2 ;  /* 0x000073000e090a11 */ /* 0x000fe200010f0c10 */
[----:B------:R-:W-:Y:S01]  /*1e60*/  IMAD.U32 R14, RZ, RZ, UR12 ;  /* 0x0000000cff0e7e24 */ /* 0x000fe2000f8e00ff */
[----:B------:R-:W-:-:S02]  /*1e70*/  SEL R7, RZ, 0x8, P5 ;  /* 0x00000008ff077807 */ /* 0x000fc40002800000 */
[----:B------:R-:W-:Y:S01]  /*1e80*/  LOP3.LUT R0, R6, R0, RZ, 0x3c, !PT ;  /* 0x0000000006007212 */ /* 0x000fe200078e3cff */
[----:B------:R2:W-:Y:S01]  /*1e90*/  @P0 LDGSTS.E.BYPASS.LTC128B.128 [R247+0xe100], [R8.64], !P4 ;  /* 0x0e10000008f70fae */ /* 0x0005e2000e101d4a */
[C---:B------:R-:W-:Y:S01]  /*1ea0*/  LEA R6, P2, R12.reuse, c[0x0][0x1f8], 0x1 ;  /* 0x00007e000c067a11 */ /* 0x040fe200078408ff */
[----:B-1----:R-:W-:Y:S02]  /*1eb0*/  IMAD.IADD R24, R15, 0x1, R7 ;  /* 0x000000010f187824 */ /* 0x002fe400078e0207 */
[----:B------:R2:W-:Y:S01]  /*1ec0*/  @P0 LDGSTS.E.BYPASS.LTC128B.128 [R247+0x11100], [R8.64+0x80], !P6 ;  /* 0x1110008008f70fae */ /* 0x0005e2000f101d4a */
[----:B------:R-:W-:Y:S01]  /*1ed0*/  LEA.HI.X R7, R12, c[0x0][0x1fc], R13, 0x1, P2 ;  /* 0x00007f000c077a11 */ /* 0x000fe200010f0c0d */
[----:B------:R-:W-:Y:S01]  /*1ee0*/  IMAD R0, R28, 0x200, R0 ;  /* 0x000002001c007824 */ /* 0x000fe200078e0200 */
[----:B------:R-:W-:Y:S01]  /*1ef0*/  LOP3.LUT P2, RZ, R25, 0x2, RZ, 0xc0, !PT ;  /* 0x0000000219ff7812 */ /* 0x000fe2000784c0ff */
[----:B------:R2:W-:Y:S01]  /*1f00*/  @P0 LDGSTS.E.BYPASS.LTC128B.128 [R247+0x14100], [R8.64+0x100], !P3 ;  /* 0x1410010008f70fae */ /* 0x0005e2000d901d4a */
[----:B------:R-:W-:Y:S01]  /*1f10*/  LOP3.LUT P3, RZ, R24, 0x2, RZ, 0xc0, !PT ;  /* 0x0000000218ff7812 */ /* 0x000fe2000786c0ff */
[----:B------:R-:W-:-:S02]  /*1f20*/  IMAD.SHL.U32 R167, R0, 0x2, RZ ;  /* 0x0000000200a77824 */ /* 0x000fc400078e00ff */
[----:B------:R2:W-:Y:S01]  /*1f30*/  @P0 LDGSTS.E.BYPASS.LTC128B.128 [R247+0x17100], [R8.64+0x180], !P5 ;  /* 0x1710018008f70fae */ /* 0x0005e2000e901d4a */
[--C-:B------:R-:W-:Y:S02]  /*1f40*/  IADD3 R22, P1, P0, R22, 0x80, R6.reuse ;  /* 0x0000008016167810 */ /* 0x100fe4000783e006 */
[----:B------:R-:W-:Y:S01]  /*1f50*/  IADD3 R222, R167, 0xc120, RZ ;  /* 0x0000c120a7de7810 */ /* 0x000fe20007ffe0ff */
[----:B------:R-:W0:Y:S01]  /*1f60*/  LDGDEPBAR ;  /* 0x00000000000079af */ /* 0x000e220000000000 */
[----:B------:R-:W-:Y:S02]  /*1f70*/  IADD3.X R23, RZ, UR13, R7, P1, P0 ;  /* 0x0000000dff177c10 */ /* 0x000fe40008fe0407 */
[----:B------:R-:W-:-:S04]  /*1f80*/  IADD3 R20, P1, P0, R20, 0x100, R6 ;  /* 0x0000010014147810 */ /* 0x000fc8000783e006 */
[----:B------:R-:W-:Y:S02]  /*1f90*/  IADD3.X R21, RZ, UR13, R7, P1, P0 ;  /* 0x0000000dff157c10 */ /* 0x000fe40008fe0407 */
[----:B------:R-:W-:-:S04]  /*1fa0*/  IADD3 R14, P1, P0, R14, 0x180, R6 ;  /* 0x000001800e0e7810 */ /* 0x000fc8000783e006 */
[----:B------:R-:W-:Y:S02]  /*1fb0*/  IADD3.X R15, RZ, UR13, R7, P1, P0 ;  /* 0x0000000dff0f7c10 */ /* 0x000fe40008fe0407 */
[C---:B------:R-:W-:Y:S02]  /*1fc0*/  ISETP.LT.OR P1, PT, R3.reuse, 0x1, P4 ;  /* 0x000000010300780c */ /* 0x040fe40002721670 */
[----:B------:R-:W-:Y:S01]  /*1fd0*/  ISETP.LT.OR P0, PT, R3, 0x1, !P3 ;  /* 0x000000010300780c */ /* 0x000fe20005f01670 */
[----:B--2---:R-:W-:Y:S01]  /*1fe0*/  IMAD.SHL.U32 R8, R125, 0x20, RZ ;  /* 0x000000207d087824 */ /* 0x004fe200078e00ff */
[----:B------:R-:W-:-:S04]  /*1ff0*/  DEPBAR.LE SB0, 0x1 ;  /* 0x000080400000791a */ /* 0x000fc80000000000 */
[----:B------:R-:W-:-:S04]  /*2000*/  DEPBAR.LE SB0, 0x0 ;  /* 0x000080000000791a */ /* 0x000fc80000000000 */
[----:B------:R-:W-:Y:S01]  /*2010*/  BAR.SYNC.DEFER_BLOCKING 0x0 ;  /* 0x0000000000007b1d */ /* 0x000fe20000010000 */
[----:B------:R-:W-:Y:S02]  /*2020*/  LOP3.LUT R0, R8, 0x7ffffc00, RZ, 0xc0, !PT ;  /* 0x7ffffc0008007812 */ /* 0x000fe400078ec0ff */
[----:B------:R-:W-:-:S03]  /*2030*/  IADD3 R9, R167, 0xc100, RZ ;  /* 0x0000c100a7097810 */ /* 0x000fc60007ffe0ff */
[----:B------:R-:W-:Y:S01]  /*2040*/  IMAD.IADD R0, R5, 0x1, R0 ;  /* 0x0000000105007824 */ /* 0x000fe200078e0200 */
[----:B------:R-:W-:Y:S02]  /*2050*/  @P2 IADD3 R222, R9, -0x20, RZ ;  /* 0xffffffe009de2810 */ /* 0x000fe40007ffe0ff */
[----:B------:R-:W-:Y:S01]  /*2060*/  IADD3 R12, P2, R6, UR12, RZ ;  /* 0x0000000c060c7c10 */ /* 0x000fe2000ff5e0ff */
[----:B------:R-:W-:Y:S01]  /*2070*/  IMAD.SHL.U32 R218, R0, 0x2, RZ ;  /* 0x0000000200da7824 */ /* 0x000fe200078e00ff */
[----:B------:R-:W-:Y:S01]  /*2080*/  IADD3 R245, R222, 0x800, RZ ;  /* 0x00000800def57810 */ /* 0x000fe20007ffe0ff */
[----:B------:R-:W-:Y:S01]  /*2090*/  IMAD.MOV.U32 R0, RZ, RZ, 0x40 ;  /* 0x00000040ff007424 */ /* 0x000fe200078e00ff */
[----:B------:R-:W-:Y:S01]  /*20a0*/  IADD3.X R13, R7, UR13, RZ, P2, !PT ;  /* 0x0000000d070d7c10 */ /* 0x000fe200097fe4ff */
[--C-:B------:R-:W-:Y:S01]  /*20b0*/  IMAD R219, R4, 0x2, R218.reuse ;  /* 0x0000000204db7824 */ /* 0x100fe200078e02da */
[----:B------:R-:W-:Y:S01]  /*20c0*/  LOP3.LUT P2, RZ, R24, 0x8, RZ, 0xc0, !PT ;  /* 0x0000000818ff7812 */ /* 0x000fe2000784c0ff */
[----:B------:R-:W-:Y:S01]  /*20d0*/  IMAD R221, R2, 0x2, R218 ;  /* 0x0000000202dd7824 */ /* 0x000fe200078e02da */
[----:B------:R-:W-:Y:S01]  /*20e0*/  IADD3 R244, R222, 0x1000, RZ ;  /* 0x00001000def47810 */ /* 0x000fe20007ffe0ff */
[----:B------:R-:W-:Y:S01]  /*20f0*/  IMAD R220, R2, 0x2, R219 ;  /* 0x0000000202dc7824 */ /* 0x000fe200078e02db */
[----:B------:R-:W-:-:S02]  /*2100*/  IADD3 R243, R222, 0x1800, RZ ;  /* 0x00001800def37810 */ /* 0x000fc40007ffe0ff */
[C---:B------:R-:W-:Y:S02]  /*2110*/  IADD3 R242, R222.reuse, 0x2000, RZ ;  /* 0x00002000def27810 */ /* 0x040fe40007ffe0ff */
[C---:B------:R-:W-:Y:S01]  /*2120*/  IADD3 R241, R222.reuse, 0x2800, RZ ;  /* 0x00002800def17810 */ /* 0x040fe20007ffe0ff */
[----:B---3--:R-:W-:Y:S01]  /*2130*/  LDSM.16.M88.4 R8, [R218+0x18100] ;  /* 0x01810000da08783b */ /* 0x008fe20000000200 */
[C---:B------:R-:W-:Y:S02]  /*2140*/  IADD3 R240, R222.reuse, 0x3000, RZ ;  /* 0x00003000def07810 */ /* 0x040fe40007ffe0ff */
[C---:B------:R-:W-:Y:S01]  /*2150*/  IADD3 R239, R222.reuse, 0x3800, RZ ;  /* 0x00003800deef7810 */ /* 0x040fe20007ffe0ff */
[----:B------:R-:W-:Y:S01]  /*2160*/  LDSM.16.M88.4 R16, [R219+0x18100] ;  /* 0x01810000db10783b */ /* 0x000fe20000000200 */
[C---:B------:R-:W-:Y:S02]  /*2170*/  IADD3 R238, R222.reuse, 0x4000, RZ ;  /* 0x00004000deee7810 */ /* 0x040fe40007ffe0ff */
[C---:B------:R-:W-:Y:S01]  /*2180*/  IADD3 R237, R222.reuse, 0x4800, RZ ;  /* 0x00004800deed7810 */ /* 0x040fe20007ffe0ff */
[----:B------:R-:W1:Y:S01]  /*2190*/  LDSM.16.M88.4 R28, [R167+0xc100] ;  /* 0x00c10000a71c783b */ /* 0x000e620000000200 */
[----:B------:R-:W-:-:S02]  /*21a0*/  IADD3 R236, R222, 0x5000, RZ ;  /* 0x00005000deec7810 */ /* 0x000fc40007ffe0ff */
[C---:B------:R-:W-:Y:S01]  /*21b0*/  IADD3 R235, R222.reuse, 0x5800, RZ ;  /* 0x00005800deeb7810 */ /* 0x040fe20007ffe0ff */
[----:B------:R-:W2:Y:S01]  /*21c0*/  LDSM.16.M88.4 R40, [R167+0xc900] ;  /* 0x00c90000a728783b */ /* 0x000ea20000000200 */
        /* <DEDUP_REMOVED lines=8> */
[----:B------:R-:W-:Y:S01]  /*2250*/  LDSM.16.M88.4 R52, [R167+0xe100] ;  /* 0x00e10000a734783b */ /* 0x000fe20000000200 */
[C---:B------:R-:W-:Y:S02]  /*2260*/  IADD3 R228, R222.reuse, 0x9000, RZ ;  /* 0x00009000dee47810 */ /* 0x040fe40007ffe0ff */
[C---:B------:R-:W-:Y:S01]  /*2270*/  IADD3 R227, R222.reuse, 0x9800, RZ ;  /* 0x00009800dee37810 */ /* 0x040fe20007ffe0ff */
[----:B------:R-:W3:Y:S01]  /*2280*/  LDSM.16.M88.4 R68, [R167+0xe900] ;  /* 0x00e90000a744783b */ /* 0x000ee20000000200 */
[C---:B------:R-:W-:Y:S02]  /*2290*/  IADD3 R226, R222.reuse, 0xa000, RZ ;  /* 0x0000a000dee27810 */ /* 0x040fe40007ffe0ff */
[C---:B------:R-:W-:Y:S01]  /*22a0*/  IADD3 R225, R222.reuse, 0xa800, RZ ;  /* 0x0000a800dee17810 */ /* 0x040fe20007ffe0ff */
[----:B------:R-:W4:Y:S01]  /*22b0*/  LDSM.16.M88.4 R64, [R222] ;  /* 0x00000000de40783b */ /* 0x000f220000000200 */
[----:B------:R-:W-:-:S02]  /*22c0*/  IADD3 R224, R222, 0xb000, RZ ;  /* 0x0000b000dee07810 */ /* 0x000fc40007ffe0ff */
[----:B------:R-:W-:Y:S01]  /*22d0*/  IADD3 R223, R222, 0xb800, RZ ;  /* 0x0000b800dedf7810 */ /* 0x000fe20007ffe0ff */
[----:B------:R-:W5:Y:S04]  /*22e0*/  LDSM.16.M88.4 R60, [R222+0x800] ;  /* 0x00080000de3c783b */ /* 0x000f680000000200 */
[----:B------:R-:W-:Y:S04]  /*22f0*/  LDSM.16.M88.4 R56, [R222+0x1000] ;  /* 0x00100000de38783b */ /* 0x000fe80000000200 */
[----:B------:R-:W-:Y:S04]  /*2300*/  LDSM.16.M88.4 R76, [R222+0x1800] ;  /* 0x00180000de4c783b */ /* 0x000fe80000000200 */
[----:B------:R-:W-:Y:S01]  /*2310*/  LDSM.16.M88.4 R116, [R222+0x2000] ;  /* 0x00200000de74783b */ /* 0x000fe20000000200 */
[C---:B-1----:R-:W-:Y:S03]  /*2320*/  HMMA.16816.F32 R36, R8.reuse, R28, RZ ;  /* 0x0000001c0824723c */ /* 0x042fe600000018ff */
[----:B------:R-:W1:Y:S04]  /*2330*/  LDSM.16.M88.4 R120, [R222+0x2800] ;  /* 0x00280000de78783b */ /* 0x000e680000000200 */
[----:B------:R-:W-:Y:S01]  /*2340*/  @!PT LDS RZ, [RZ] ;  /* 0x00000000fffff984 */ /* 0x000fe20000000800 */
[----:B------:R-:W-:Y:S01]  /*2350*/  @!PT LDS RZ, [RZ] ;  /* 0x00000000fffff984 */ /* 0x000fe20000000800 */
[----:B------:R-:W-:Y:S01]  /*2360*/  @!PT LDS RZ, [RZ] ;  /* 0x00000000fffff984 */ /* 0x000fe20000000800 */
[----:B------:R1:W-:Y:S01]  /*2370*/  LDGSTS.E.BYPASS.LTC128B.128 [R247+0x100], [R6.64], !P1 ;  /* 0x0010000006f77fae */ /* 0x0003e2000c901d4a */
[----:B------:R-:W-:Y:S01]  /*2380*/  LOP3.LUT P1, RZ, R24, 0x4, RZ, 0xc0, !PT ;  /* 0x0000000418ff7812 */ /* 0x000fe2000782c0ff */
[----:B------:R-:W-:Y:S02]  /*2390*/  HMMA.16816.F32 R32, R8, R30, RZ ;  /* 0x0000001e0820723c */ /* 0x000fe400000018ff */
[----:B------:R1:W-:Y:S01]  /*23a0*/  LDGSTS.E.BYPASS.LTC128B.128 [R247+0x3100], [R6.64+0x80], !P0 ;  /* 0x0310008006f77fae */ /* 0x0003e2000c101d4a */
[----:B------:R-:W-:-:S05]  /*23b0*/  ISETP.LT.OR P0, PT, R3, 0x1, !P1 ;  /* 0x000000010300780c */ /* 0x000fca0004f01670 */
[C---:B--2---:R-:W-:Y:S08]  /*23c0*/  HMMA.16816.F32 R28, R8.reuse, R40, RZ ;  /* 0x00000028081c723c */ /* 0x044ff000000018ff */
[----:B------:R2:W-:Y:S01]  /*23d0*/  LDGSTS.E.BYPASS.LTC128B.128 [R247+0x6100], [R6.64+0x100], !P0 ;  /* 0x0610010006f77fae */ /* 0x0005e2000c101d4a */
[C---:B------:R-:W-:Y:S01]  /*23e0*/  ISETP.LT.OR P0, PT, R3.reuse, 0x1, !P2 ;  /* 0x000000010300780c */ /* 0x040fe20005701670 */
[C---:B---3--:R-:W-:Y:S08]  /*23f0*/  HMMA.16816.F32 R84, R8.reuse, R68, RZ ;  /* 0x000000440854723c */ /* 0x048ff000000018ff */
[----:B------:R-:W-:Y:S04]  /*2400*/  HMMA.16816.F32 R112, R8, R70, RZ ;  /* 0x000000460870723c */ /* 0x000fe800000018ff */
[----:B------:R2:W-:Y:S01]  /*2410*/  LDGSTS.E.BYPASS.LTC128B.128 [R247+0x9100], [R6.64+0x180], !P0 ;  /* 0x0910018006f77fae */ /* 0x0005e2000c101d4a */
[----:B------:R-:W-:-:S03]  /*2420*/  ISETP.LT.OR P0, PT, R3, 0x21, P4 ;  /* 0x000000210300780c */ /* 0x000fc60002701670 */
[C---:B----4-:R-:W-:Y:S08]  /*2430*/  HMMA.16816.F32 R104, R16.reuse, R64, R36 ;  /* 0x000000401068723c */ /* 0x050ff00000001824 */
[----:B------:R-:W-:Y:S02]  /*2440*/  HMMA.16816.F32 R108, R16, R66, R32 ;  /* 0x00000042106c723c */ /* 0x000fe40000001820 */
[----:B------:R3:W-:Y:S01]  /*2450*/  LDGSTS.E.BYPASS.LTC128B.128 [R247+0x1100], [R12.64], !P0 ;  /* 0x011000000cf77fae */ /* 0x0007e2000c101d4a */
[----:B------:R-:W-:-:S02]  /*2460*/  ISETP.LT.OR P0, PT, R3, 0x21, !P3 ;  /* 0x000000210300780c */ /* 0x000fc40005f01670 */
[----:B------:R-:W-:-:S03]  /*2470*/  ISETP.LT.OR P3, PT, R3, 0x41, !P3 ;  /* 0x000000410300780c */ /* 0x000fc60005f61670 */
[C---:B-----5:R-:W-:Y:S08]  /*2480*/  HMMA.16816.F32 R100, R16.reuse, R60, R28 ;  /* 0x0000003c1064723c */ /* 0x060ff0000000181c */
[----:B------:R4:W-:Y:S01]  /*2490*/  LDGSTS.E.BYPASS.LTC128B.128 [R247+0x4100], [R22.64], !P0 ;  /* 0x0410000016f77fae */ /* 0x0009e2000c101d4a */
[----:B------:R-:W-:Y:S01]  /*24a0*/  LOP3.LUT P0, RZ, R25, 0x4, RZ, 0xc0, !PT ;  /* 0x0000000419ff7812 */ /* 0x000fe2000780c0ff */
[----:B-1----:R-:W-:Y:S03]  /*24b0*/  HMMA.16816.F32 R36, R16, R122, R112 ;  /* 0x0000007a1024723c */ /* 0x002fe60000001870 */
[----:B------:R-:W-:-:S02]  /*24c0*/  SEL R0, R0, 0xffffffc0, !P0 ;  /* 0xffffffc000007807 */ /* 0x000fc40004000000 */
[C---:B------:R-:W-:Y:S02]  /*24d0*/  ISETP.LT.OR P0, PT, R3.reuse, 0x21, !P1 ;  /* 0x000000210300780c */ /* 0x040fe40004f01670 */
[----:B------:R-:W-:Y:S01]  /*24e0*/  ISETP.LT.OR P1, PT, R3, 0x41, !P1 ;  /* 0x000000410300780c */ /* 0x000fe20004f21670 */
[----:B------:R-:W-:Y:S01]  /*24f0*/  HMMA.16816.F32 R24, R8, R42, RZ ;  /* 0x0000002a0818723c */ /* 0x000fe200000018ff */
[----:B------:R-:W-:Y:S02]  /*2500*/  IMAD.IADD R217, R167, 0x1, R0 ;  /* 0x00000001a7d97824 */ /* 0x000fe400078e0200 */
[----:B------:R-:W-:-:S05]  /*2510*/  IMAD.IADD R216, R0, 0x1, R222 ;  /* 0x0000000100d87824 */ /* 0x000fca00078e02de */
[----:B------:R-:W-:Y:S02]  /*2520*/  HMMA.16816.F32 R40, R8, R50, RZ ;  /* 0x000000320828723c */ /* 0x000fe400000018ff */
[----:B------:R4:W-:Y:S01]  /*2530*/  LDGSTS.E.BYPASS.LTC128B.128 [R247+0x7100], [R20.64], !P0 ;  /* 0x0710000014f77fae */ /* 0x0009e2000c101d4a */
[----:B--2---:R-:W-:-:S04]  /*2540*/  IADD3 R6, P0, R12, UR12, RZ ;  /* 0x0000000c0c067c10 */ /* 0x004fc8000ff1e0ff */
[----:B------:R-:W-:Y:S02]  /*2550*/  IADD3.X R7, R13, UR13, RZ, P0, !PT ;  /* 0x0000000d0d077c10 */ /* 0x000fe400087fe4ff */
[----:B------:R-:W-:-:S07]  /*2560*/  ISETP.LT.OR P0, PT, R3, 0x21, !P2 ;  /* 0x000000210300780c */ /* 0x000fce0005701670 */
[C---:B------:R-:W-:Y:S06]  /*2570*/  HMMA.16816.F32 R96, R16.reuse, R62, R24 ;  /* 0x0000003e1060723c */ /* 0x040fec0000001818 */
[----:B------:R3:W-:Y:S01]  /*2580*/  LDGSTS.E.BYPASS.LTC128B.128 [R247+0xa100], [R14.64], !P0 ;  /* 0x0a1000000ef77fae */ /* 0x0007e2000c101d4a */
[C---:B------:R-:W-:Y:S01]  /*2590*/  ISETP.LT.OR P0, PT, R3.reuse, 0x41, P4 ;  /* 0x000000410300780c */ /* 0x040fe20002701670 */
[----:B------:R-:W-:Y:S08]  /*25a0*/  HMMA.16816.F32 R60, R16, R120, R84 ;  /* 0x00000078103c723c */ /* 0x000ff00000001854 */
[----:B----4-:R-:W-:Y:S04]  /*25b0*/  HMMA.16816.F32 R20, R8, R44, RZ ;  /* 0x0000002c0814723c */ /* 0x010fe800000018ff */
[----:B------:R1:W-:Y:S01]  /*25c0*/  LDGSTS.E.BYPASS.LTC128B.128 [R247+0x2100], [R6.64], !P0 ;  /* 0x0210000006f77fae */ /* 0x0003e2000c101d4a */
[----:B------:R-:W-:-:S03]  /*25d0*/  ISETP.LT.OR P0, PT, R3, 0x41, !P2 ;  /* 0x000000410300780c */ /* 0x000fc60005701670 */
[----:B------:R1:W-:Y:S04]  /*25e0*/  LDGSTS.E.BYPASS.LTC128B.128 [R247+0x5100], [R6.64+0x80], !P3 ;  /* 0x0510008006f77fae */ /* 0x0003e8000d901d4a */
[----:B------:R1:W-:Y:S01]  /*25f0*/  LDGSTS.E.BYPASS.LTC128B.128 [R247+0x8100], [R6.64+0x100], !P1 ;  /* 0x0810010006f77fae */ /* 0x0003e2000c901d4a */
[----:B---3--:R-:W-:Y:S05]  /*2600*/  HMMA.16816.F32 R12, R8, R46, RZ ;  /* 0x0000002e080c723c */ /* 0x008fea00000018ff */
[----:B------:R1:W-:Y:S01]  /*2610*/  LDGSTS.E.BYPASS.LTC128B.128 [R247+0xb100], [R6.64+0x180], !P0 ;  /* 0x0b10018006f77fae */ /* 0x0003e2000c101d4a */
[----:B------:R-:W-:-:S03]  /*2620*/  PLOP3.LUT P0, PT, PT, PT, UP0, 0x80, 0x0 ;  /* 0x000000000000781c */ /* 0x000fc60003f0f008 */
[----:B------:R-:W-:Y:S01]  /*2630*/  LDSM.16.M88.4 R32, [R217+0xc900] ;  /* 0x00c90000d920783b */ /* 0x000fe20000000200 */
[C---:B------:R-:W-:Y:S03]  /*2640*/  HMMA.16816.F32 R44, R8.reuse, R48, RZ ;  /* 0x00000030082c723c */ /* 0x040fe600000018ff */
[----:B------:R-:W-:Y:S04]  /*2650*/  LDSM.16.M88.4 R64, [R217+0xe900] ;  /* 0x00e90000d940783b */ /* 0x000fe80000000200 */
[----:B------:R-:W-:Y:S01]  /*2660*/  LDSM.16.M88.4 R112, [R216+0x1800] ;  /* 0x00180000d870783b */ /* 0x000fe20000000200 */
[C---:B------:R-:W-:Y:S03]  /*2670*/  HMMA.16816.F32 R48, R8.reuse, R52, RZ ;  /* 0x000000340830723c */ /* 0x040fe600000018ff */
[----:B------:R-:W0:Y:S05]  /*2680*/  LDGDEPBAR ;  /* 0x00000000000079af */ /* 0x000e2a0000000000 */
[----:B------:R-:W-:Y:S01]  /*2690*/  HMMA.16816.F32 R52, R8, R54, RZ ;  /* 0x000000360834723c */ /* 0x000fe200000018ff */
[----:B------:R-:W-:Y:S07]  /*26a0*/  LDSM.16.M88.4 R8, [R221+0x18100] ;  /* 0x01810000dd08783b */ /* 0x000fee0000000200 */
[C---:B------:R-:W-:Y:S01]  /*26b0*/  HMMA.16816.F32 R92, R16.reuse, R56, R20 ;  /* 0x00000038105c723c */ /* 0x040fe20000001814 */
[----:B------:R-:W2:Y:S07]  /*26c0*/  LDSM.16.M88.4 R20, [R217+0xc100] ;  /* 0x00c10000d914783b */ /* 0x000eae0000000200 */
[C---:B------:R-:W-:Y:S01]  /*26d0*/  HMMA.16816.F32 R80, R16.reuse, R76, R44 ;  /* 0x0000004c1050723c */ /* 0x040fe2000000182c */
[----:B------:R-:W3:Y:S07]  /*26e0*/  LDSM.16.M88.4 R44, [R217+0xd900] ;  /* 0x00d90000d92c783b */ /* 0x000eee0000000200 */
[C---:B------:R-:W-:Y:S01]  /*26f0*/  HMMA.16816.F32 R72, R16.reuse, R116, R48 ;  /* 0x000000741048723c */ /* 0x040fe20000001830 */
[----:B------:R-:W4:Y:S07]  /*2700*/  LDSM.16.M88.4 R48, [R217+0xd100] ;  /* 0x00d10000d930783b */ /* 0x000f2e0000000200 */
[C---:B------:R-:W-:Y:S01]  /*2710*/  HMMA.16816.F32 R68, R16.reuse, R118, R52 ;  /* 0x000000761044723c */ /* 0x040fe20000001834 */
[----:B------:R-:W5:Y:S04]  /*2720*/  LDSM.16.M88.4 R52, [R217+0xe100] ;  /* 0x00e10000d934783b */ /* 0x000f680000000200 */
[----:B------:R-:W-:Y:S03]  /*2730*/  LDSM.16.M88.4 R116, [R216+0x2000] ;  /* 0x00200000d874783b */ /* 0x000fe60000000200 */
[C---:B------:R-:W-:Y:S01]  /*2740*/  HMMA.16816.F32 R88, R16.reuse, R58, R12 ;  /* 0x0000003a1058723c */ /* 0x040fe2000000180c */
[----:B------:R-:W-:Y:S04]  /*2750*/  LDSM.16.M88.4 R12, [R220+0x18100] ;  /* 0x01810000dc0c783b */ /* 0x000fe80000000200 */
[----:B------:R-:W1:Y:S03]  /*2760*/  LDSM.16.M88.4 R56, [R216] ;  /* 0x00000000d838783b */ /* 0x000e660000000200 */
[----:B------:R-:W-:Y:S01]  /*2770*/  HMMA.16816.F32 R76, R16, R78, R40 ;  /* 0x0000004e104c723c */ /* 0x000fe20000001828 */
[----:B------:R-:W-:Y:S07]  /*2780*/  LDSM.16.M88.4 R40, [R216+0x800] ;  /* 0x00080000d828783b */ /* 0x000fee0000000200 */
[C---:B--2---:R-:W-:Y:S08]  /*2790*/  HMMA.16816.F32 R28, R8.reuse, R20, R104 ;  /* 0x00000014081c723c */ /* 0x044ff00000001868 */
[C---:B------:R-:W-:Y:S01]  /*27a0*/  HMMA.16816.F32 R24, R8.reuse, R22, R108 ;  /* 0x000000160818723c */ /* 0x040fe2000000186c */
[----:B------:R-:W2:Y:S07]  /*27b0*/  LDSM.16.M88.4 R108, [R216+0x1000] ;  /* 0x00100000d86c783b */ /* 0x000eae0000000200 */
[C---:B---3--:R-:W-:Y:S08]  /*27c0*/  HMMA.16816.F32 R80, R8.reuse, R44, R80 ;  /* 0x0000002c0850723c */ /* 0x048ff00000001850 */
[C---:B----4-:R-:W-:Y:S08]  /*27d0*/  HMMA.16816.F32 R84, R8.reuse, R48, R92 ;  /* 0x000000300854723c */ /* 0x050ff0000000185c */
[C---:B------:R-:W-:Y:S08]  /*27e0*/  HMMA.16816.F32 R88, R8.reuse, R50, R88 ;  /* 0x000000320858723c */ /* 0x040ff00000001858 */
[C---:B------:R-:W-:Y:S08]  /*27f0*/  HMMA.16816.F32 R48, R8.reuse, R46, R76 ;  /* 0x0000002e0830723c */ /* 0x040ff0000000184c */
[C---:B-----5:R-:W-:Y:S01]  /*2800*/  HMMA.16816.F32 R44, R8.reuse, R52, R72 ;  /* 0x00000034082c723c */ /* 0x060fe20000001848 */
[----:B------:R-:W-:Y:S07]  /*2810*/  LDSM.16.M88.4 R72, [R167+0x11100] ;  /* 0x01110000a748783b */ /* 0x000fee0000000200 */
[C---:B------:R-:W-:Y:S08]  /*2820*/  HMMA.16816.F32 R20, R8.reuse, R32, R100 ;  /* 0x000000200814723c */ /* 0x040ff00000001864 */
[C---:B------:R-:W-:Y:S08]  /*2830*/  HMMA.16816.F32 R68, R8.reuse, R54, R68 ;  /* 0x000000360844723c */ /* 0x040ff00000001844 */
[C---:B------:R-:W-:Y:S01]  /*2840*/  HMMA.16816.F32 R16, R8.reuse, R34, R96 ;  /* 0x000000220810723c */ /* 0x040fe20000001860 */
[----:B------:R-:W3:Y:S07]  /*2850*/  LDSM.16.M88.4 R32, [R216+0x2800] ;  /* 0x00280000d820783b */ /* 0x000eee0000000200 */
[C---:B------:R-:W-:Y:S08]  /*2860*/  HMMA.16816.F32 R52, R8.reuse, R64, R60 ;  /* 0x000000400834723c */ /* 0x040ff0000000183c */
[----:B------:R-:W-:Y:S01]  /*2870*/  HMMA.16816.F32 R104, R8, R66, R36 ;  /* 0x000000420868723c */ /* 0x000fe20000001824 */
[----:B------:R-:W-:Y:S07]  /*2880*/  LDSM.16.M88.4 R8, [R218+0x1c100] ;  /* 0x01c10000da08783b */ /* 0x000fee0000000200 */
[C---:B-1----:R-:W-:Y:S01]  /*2890*/  HMMA.16816.F32 R100, R12.reuse, R56, R28 ;  /* 0x000000380c64723c */ /* 0x042fe2000000181c */
[----:B------:R-:W1:Y:S07]  /*28a0*/  LDSM.16.M88.4 R28, [R167+0xf100] ;  /* 0x00f10000a71c783b */ /* 0x000e6e0000000200 */
[C---:B------:R-:W-:Y:S01]  /*28b0*/  HMMA.16816.F32 R96, R12.reuse, R58, R24 ;  /* 0x0000003a0c60723c */ /* 0x040fe20000001818 */
[----:B------:R-:W4:Y:S04]  /*28c0*/  LDSM.16.M88.4 R56, [R167+0x10900] ;  /* 0x01090000a738783b */ /* 0x000f280000000200 */
[----:B------:R-:W5:Y:S03]  /*28d0*/  LDSM.16.M88.4 R24, [R167+0xf900] ;  /* 0x00f90000a718783b */ /* 0x000f660000000200 */
[C---:B------:R-:W-:Y:S08]  /*28e0*/  HMMA.16816.F32 R80, R12.reuse, R112, R80 ;  /* 0x000000700c50723c */ /* 0x040ff00000001850 */
[C---:B------:R-:W-:Y:S01]  /*28f0*/  HMMA.16816.F32 R64, R12.reuse, R116, R44 ;  /* 0x000000740c40723c */ /* 0x040fe2000000182c */
[----:B------:R-:W1:Y:S07]  /*2900*/  LDSM.16.M88.4 R44, [R167+0x10100] ;  /* 0x01010000a72c783b */ /* 0x000e6e0000000200 */
[C---:B--2---:R-:W-:Y:S08]  /*2910*/  HMMA.16816.F32 R36, R12.reuse, R108, R84 ;  /* 0x0000006c0c24723c */ /* 0x044ff00000001854 */
[C---:B------:R-:W-:Y:S01]  /*2920*/  HMMA.16816.F32 R92, R12.reuse, R40, R20 ;  /* 0x000000280c5c723c */ /* 0x040fe20000001814 */
[----:B------:R-:W-:Y:S07]  /*2930*/  LDSM.16.M88.4 R20, [R219+0x1c100] ;  /* 0x01c10000db14783b */ /* 0x000fee0000000200 */
[C---:B------:R-:W-:Y:S01]  /*2940*/  HMMA.16816.F32 R84, R12.reuse, R110, R88 ;  /* 0x0000006e0c54723c */ /* 0x040fe20000001858 */
[----:B------:R-:W2:Y:S07]  /*2950*/  LDSM.16.M88.4 R108, [R222+0x3000] ;  /* 0x00300000de6c783b */ /* 0x000eae0000000200 */
[C---:B------:R-:W-:Y:S01]  /*2960*/  HMMA.16816.F32 R60, R12.reuse, R118, R68 ;  /* 0x000000760c3c723c */ /* 0x040fe20000001844 */
[----:B------:R-:W2:Y:S04]  /*2970*/  LDSM.16.M88.4 R68, [R167+0x11900] ;  /* 0x01190000a744783b */ /* 0x000ea80000000200 */
[----:B------:R-:W2:Y:S03]  /*2980*/  LDSM.16.M88.4 R116, [R222+0x4800] ;  /* 0x00480000de74783b */ /* 0x000ea60000000200 */
[C---:B------:R-:W-:Y:S08]  /*2990*/  HMMA.16816.F32 R16, R12.reuse, R42, R16 ;  /* 0x0000002a0c10723c */ /* 0x040ff00000001810 */
[C---:B------:R-:W-:Y:S01]  /*29a0*/  HMMA.16816.F32 R76, R12.reuse, R114, R48 ;  /* 0x000000720c4c723c */ /* 0x040fe20000001830 */
[----:B------:R-:W-:Y:S07]  /*29b0*/  LDSM.16.M88.4 R112, [R222+0x4000] ;  /* 0x00400000de70783b */ /* 0x000fee0000000200 */
[C---:B---3--:R-:W-:Y:S08]  /*29c0*/  HMMA.16816.F32 R52, R12.reuse, R32, R52 ;  /* 0x000000200c34723c */ /* 0x048ff00000001834 */
[----:B------:R-:W-:Y:S01]  /*29d0*/  HMMA.16816.F32 R48, R12, R34, R104 ;  /* 0x000000220c30723c */ /* 0x000fe20000001868 */
[----:B------:R-:W3:Y:S07]  /*29e0*/  LDSM.16.M88.4 R104, [R222+0x3800] ;  /* 0x00380000de68783b */ /* 0x000eee0000000200 */
[C---:B-1----:R-:W-:Y:S08]  /*29f0*/  HMMA.16816.F32 R40, R8.reuse, R28, R100 ;  /* 0x0000001c0828723c */ /* 0x042ff00000001864 */
[C---:B----4-:R-:W-:Y:S08]  /*2a00*/  HMMA.16816.F32 R12, R8.reuse, R56, R80 ;  /* 0x00000038080c723c */ /* 0x050ff00000001850 */
[C---:B------:R-:W-:Y:S08]  /*2a10*/  HMMA.16816.F32 R32, R8.reuse, R30, R96 ;  /* 0x0000001e0820723c */ /* 0x040ff00000001860 */
[C---:B------:R-:W-:Y:S01]  /*2a20*/  HMMA.16816.F32 R96, R8.reuse, R74, R60 ;  /* 0x0000004a0860723c */ /* 0x040fe2000000183c */
[----:B------:R-:W1:Y:S07]  /*2a30*/  LDSM.16.M88.4 R60, [R222+0x5000] ;  /* 0x00500000de3c783b */ /* 0x000e6e0000000200 */
[C---:B-----5:R-:W-:Y:S08]  /*2a40*/  HMMA.16816.F32 R88, R8.reuse, R24, R92 ;  /* 0x000000180858723c */ /* 0x060ff0000000185c */
[C---:B------:R-:W-:Y:S08]  /*2a50*/  HMMA.16816.F32 R28, R8.reuse, R26, R16 ;  /* 0x0000001a081c723c */ /* 0x040ff00000001810 */
[C---:B------:R-:W-:Y:S08]  /*2a60*/  HMMA.16816.F32 R24, R8.reuse, R44, R36 ;  /* 0x0000002c0818723c */ /* 0x040ff00000001824 */
[----:B------:R-:W-:Y:S01]  /*2a70*/  HMMA.16816.F32 R36, R8, R58, R76 ;  /* 0x0000003a0824723c */ /* 0x000fe2000000184c */
[----:B------:R-:W4:Y:S07]  /*2a80*/  LDSM.16.M88.4 R56, [R222+0x5800] ;  /* 0x00580000de38783b */ /* 0x000f2e0000000200 */
[----:B--2---:R-:W-:Y:S08]  /*2a90*/  HMMA.16816.F32 R76, R20, R108, R40 ;  /* 0x0000006c144c723c */ /* 0x004ff00000001828 */
[C---:B------:R-:W-:Y:S01]  /*2aa0*/  HMMA.16816.F32 R16, R8.reuse, R46, R84 ;  /* 0x0000002e0810723c */ /* 0x040fe20000001854 */
[----:B------:R-:W-:Y:S07]  /*2ab0*/  LDSM.16.M88.4 R44, [R217+0x10900] ;  /* 0x01090000d92c783b */ /* 0x000fee0000000200 */
[C---:B------:R-:W-:Y:S08]  /*2ac0*/  HMMA.16816.F32 R100, R8.reuse, R72, R64 ;  /* 0x000000480864723c */ /* 0x040ff00000001840 */
[C---:B------:R-:W-:Y:S01]  /*2ad0*/  HMMA.16816.F32 R92, R8.reuse, R68, R52 ;  /* 0x00000044085c723c */ /* 0x040fe20000001834 */
[----:B------:R-:W-:Y:S07]  /*2ae0*/  LDSM.16.M88.4 R52, [R217+0xf900] ;  /* 0x00f90000d934783b */ /* 0x000fee0000000200 */
[----:B------:R-:W-:Y:S01]  /*2af0*/  HMMA.16816.F32 R80, R8, R70, R48 ;  /* 0x000000460850723c */ /* 0x000fe20000001830 */
[----:B------:R-:W-:Y:S04]  /*2b00*/  LDSM.16.M88.4 R8, [R221+0x1c100] ;  /* 0x01c10000dd08783b */ /* 0x000fe80000000200 */
[----:B------:R-:W-:Y:S03]  /*2b10*/  LDSM.16.M88.4 R48, [R217+0x10100] ;  /* 0x01010000d930783b */ /* 0x000fe60000000200 */
[C---:B------:R-:W-:Y:S01]  /*2b20*/  HMMA.16816.F32 R40, R20.reuse, R116, R12 ;  /* 0x000000741428723c */ /* 0x040fe2000000180c */
[----:B------:R-:W2:Y:S07]  /*2b30*/  LDSM.16.M88.4 R12, [R217+0xf100] ;  /* 0x00f10000d90c783b */ /* 0x000eae0000000200 */
[C---:B------:R-:W-:Y:S01]  /*2b40*/  HMMA.16816.F32 R72, R20.reuse, R110, R32 ;  /* 0x0000006e1448723c */ /* 0x040fe20000001820 */
[----:B------:R-:W-:Y:S07]  /*2b50*/  LDSM.16.M88.4 R108, [R216+0x3000] ;  /* 0x00300000d86c783b */ /* 0x000fee0000000200 */
[C---:B---3--:R-:W-:Y:S08]  /*2b60*/  HMMA.16816.F32 R88, R20.reuse, R104, R88 ;  /* 0x000000681458723c */ /* 0x048ff00000001858 */
[C---:B------:R-:W-:Y:S01]  /*2b70*/  HMMA.16816.F32 R84, R20.reuse, R106, R28 ;  /* 0x0000006a1454723c */ /* 0x040fe2000000181c */
[----:B------:R-:W3:Y:S07]  /*2b80*/  LDSM.16.M88.4 R104, [R217+0x11100] ;  /* 0x01110000d968783b */ /* 0x000eee0000000200 */
[C---:B------:R-:W-:Y:S01]  /*2b90*/  HMMA.16816.F32 R64, R20.reuse, R114, R16 ;  /* 0x000000721440723c */ /* 0x040fe20000001810 */
[----:B------:R-:W-:Y:S07]  /*2ba0*/  LDSM.16.M88.4 R16, [R220+0x1c100] ;  /* 0x01c10000dc10783b */ /* 0x000fee0000000200 */
[C---:B-1----:R-:W-:Y:S01]  /*2bb0*/  HMMA.16816.F32 R32, R20.reuse, R60, R100 ;  /* 0x0000003c1420723c */ /* 0x042fe20000001864 */
[----:B------:R-:W1:Y:S07]  /*2bc0*/  LDSM.16.M88.4 R100, [R217+0x11900] ;  /* 0x01190000d964783b */ /* 0x000e6e0000000200 */
[C---:B------:R-:W-:Y:S08]  /*2bd0*/  HMMA.16816.F32 R36, R20.reuse, R118, R36 ;  /* 0x000000761424723c */ /* 0x040ff00000001824 */
[C---:B------:R-:W-:Y:S01]  /*2be0*/  HMMA.16816.F32 R68, R20.reuse, R112, R24 ;  /* 0x000000701444723c */ /* 0x040fe20000001818 */
[----:B------:R-:W-:Y:S07]  /*2bf0*/  LDSM.16.M88.4 R112, [R216+0x3800] ;  /* 0x00380000d870783b */ /* 0x000fee0000000200 */
[C---:B------:R-:W-:Y:S08]  /*2c00*/  HMMA.16816.F32 R28, R20.reuse, R62, R96 ;  /* 0x0000003e141c723c */ /* 0x040ff00000001860 */
[C---:B----4-:R-:W-:Y:S08]  /*2c10*/  HMMA.16816.F32 R60, R20.reuse, R56, R92 ;  /* 0x00000038143c723c */ /* 0x050ff0000000185c */
[----:B------:R-:W-:Y:S08]  /*2c20*/  HMMA.16816.F32 R24, R20, R58, R80 ;  /* 0x0000003a1418723c */ /* 0x000ff00000001850 */
[C---:B--2---:R-:W-:Y:S08]  /*2c30*/  HMMA.16816.F32 R20, R8.reuse, R12, R76 ;  /* 0x0000000c0814723c */ /* 0x044ff0000000184c */
[C---:B------:R-:W-:Y:S08]  /*2c40*/  HMMA.16816.F32 R56, R8.reuse, R52, R88 ;  /* 0x000000340838723c */ /* 0x040ff00000001858 */
[C---:B------:R-:W-:Y:S01]  /*2c50*/  HMMA.16816.F32 R84, R8.reuse, R54, R84 ;  /* 0x000000360854723c */ /* 0x040fe20000001854 */
[----:B------:R-:W2:Y:S07]  /*2c60*/  LDSM.16.M88.4 R52, [R216+0x4800] ;  /* 0x00480000d834783b */ /* 0x000eae0000000200 */
[C---:B------:R-:W-:Y:S08]  /*2c70*/  HMMA.16816.F32 R12, R8.reuse, R14, R72 ;  /* 0x0000000e080c723c */ /* 0x040ff00000001848 */
[C---:B------:R-:W-:Y:S08]  /*2c80*/  HMMA.16816.F32 R92, R8.reuse, R44, R40 ;  /* 0x0000002c085c723c */ /* 0x040ff00000001828 */
[C---:B------:R-:W-:Y:S01]  /*2c90*/  HMMA.16816.F32 R80, R8.reuse, R46, R36 ;  /* 0x0000002e0850723c */ /* 0x040fe20000001824 */
[----:B------:R-:W4:Y:S07]  /*2ca0*/  LDSM.16.M88.4 R44, [R216+0x4000] ;  /* 0x00400000d82c783b */ /* 0x000f2e0000000200 */
[C---:B------:R-:W-:Y:S08]  /*2cb0*/  HMMA.16816.F32 R96, R8.reuse, R48, R68 ;  /* 0x000000300860723c */ /* 0x040ff00000001844 */
[C---:B------:R-:W-:Y:S08]  /*2cc0*/  HMMA.16816.F32 R88, R8.reuse, R50, R64 ;  /* 0x000000320858723c */ /* 0x040ff00000001840 */
[C---:B---3--:R-:W-:Y:S08]  /*2cd0*/  HMMA.16816.F32 R76, R8.reuse, R104, R32 ;  /* 0x00000068084c723c */ /* 0x048ff00000001820 */
[C---:B------:R-:W-:Y:S08]  /*2ce0*/  HMMA.16816.F32 R72, R8.reuse, R106, R28 ;  /* 0x0000006a0848723c */ /* 0x040ff0000000181c */
[C---:B-1----:R-:W-:Y:S08]  /*2cf0*/  HMMA.16816.F32 R68, R8.reuse, R100, R60 ;  /* 0x000000640844723c */ /* 0x042ff0000000183c */
[----:B------:R-:W-:Y:S01]  /*2d00*/  HMMA.16816.F32 R64, R8, R102, R24 ;  /* 0x000000660840723c */ /* 0x000fe20000001818 */
[----:B------:R-:W-:Y:S04]  /*2d10*/  LDSM.16.M88.4 R8, [R216+0x5800] ;  /* 0x00580000d808783b */ /* 0x000fe80000000200 */
[----:B------:R-:W-:Y:S03]  /*2d20*/  LDSM.16.M88.4 R24, [R167+0x12100] ;  /* 0x01210000a718783b */ /* 0x000fe60000000200 */
[C---:B------:R-:W-:Y:S01]  /*2d30*/  HMMA.16816.F32 R40, R16.reuse, R108, R20 ;  /* 0x0000006c1028723c */ /* 0x040fe20000001814 */
[----:B------:R-:W1:Y:S07]  /*2d40*/  LDSM.16.M88.4 R20, [R216+0x5000] ;  /* 0x00500000d814783b */ /* 0x000e6e0000000200 */
[C---:B------:R-:W-:Y:S01]  /*2d50*/  HMMA.16816.F32 R36, R16.reuse, R110, R12 ;  /* 0x0000006e1024723c */ /* 0x040fe2000000180c */
[----:B------:R-:W3:Y:S07]  /*2d60*/  LDSM.16.M88.4 R12, [R218+0x20100] ;  /* 0x02010000da0c783b */ /* 0x000eee0000000200 */
[C---:B--2---:R-:W-:Y:S08]  /*2d70*/  HMMA.16816.F32 R100, R16.reuse, R52, R92 ;  /* 0x000000341064723c */ /* 0x044ff0000000185c */
[C---:B------:R-:W-:Y:S01]  /*2d80*/  HMMA.16816.F32 R108, R16.reuse, R54, R80 ;  /* 0x00000036106c723c */ /* 0x040fe20000001850 */
[----:B------:R-:W2:Y:S07]  /*2d90*/  LDSM.16.M88.4 R52, [R167+0x13100] ;  /* 0x01310000a734783b */ /* 0x000eae0000000200 */
[C---:B------:R-:W-:Y:S01]  /*2da0*/  HMMA.16816.F32 R32, R16.reuse, R112, R56 ;  /* 0x000000701020723c */ /* 0x040fe20000001838 */
[----:B------:R-:W5:Y:S07]  /*2db0*/  LDSM.16.M88.4 R56, [R167+0x13900] ;  /* 0x01390000a738783b */ /* 0x000f6e0000000200 */
[C---:B----4-:R-:W-:Y:S08]  /*2dc0*/  HMMA.16816.F32 R48, R16.reuse, R44, R96 ;  /* 0x0000002c1030723c */ /* 0x050ff00000001860 */
[C---:B------:R-:W-:Y:S01]  /*2dd0*/  HMMA.16816.F32 R60, R16.reuse, R46, R88 ;  /* 0x0000002e103c723c */ /* 0x040fe20000001858 */
[----:B------:R-:W4:Y:S07]  /*2de0*/  LDSM.16.M88.4 R44, [R167+0x12900] ;  /* 0x01290000a72c783b */ /* 0x000f2e0000000200 */
[C---:B------:R-:W-:Y:S08]  /*2df0*/  HMMA.16816.F32 R28, R16.reuse, R114, R84 ;  /* 0x00000072101c723c */ /* 0x040ff00000001854 */
[C---:B-1----:R-:W-:Y:S01]  /*2e00*/  HMMA.16816.F32 R96, R16.reuse, R20, R76 ;  /* 0x000000141060723c */ /* 0x042fe2000000184c */
[----:B------:R-:W-:Y:S07]  /*2e10*/  LDSM.16.M88.4 R76, [R222+0x7000] ;  /* 0x00700000de4c783b */ /* 0x000fee0000000200 */
[C---:B------:R-:W-:Y:S01]  /*2e20*/  HMMA.16816.F32 R104, R16.reuse, R22, R72 ;  /* 0x000000161068723c */ /* 0x040fe20000001848 */
[----:B------:R-:W-:Y:S07]  /*2e30*/  LDSM.16.M88.4 R20, [R167+0x14900] ;  /* 0x01490000a714783b */ /* 0x000fee0000000200 */
[C---:B------:R-:W-:Y:S01]  /*2e40*/  HMMA.16816.F32 R120, R16.reuse, R8, R68 ;  /* 0x000000081078723c */ /* 0x040fe20000001844 */
[----:B------:R-:W-:Y:S07]  /*2e50*/  LDSM.16.M88.4 R68, [R222+0x7800] ;  /* 0x00780000de44783b */ /* 0x000fee0000000200 */
[----:B------:R-:W-:Y:S01]  /*2e60*/  HMMA.16816.F32 R116, R16, R10, R64 ;  /* 0x0000000a1074723c */ /* 0x000fe20000001840 */
[----:B------:R-:W1:Y:S04]  /*2e70*/  LDSM.16.M88.4 R16, [R167+0x14100] ;  /* 0x01410000a710783b */ /* 0x000e680000000200 */
[----:B------:R-:W-:Y:S03]  /*2e80*/  LDSM.16.M88.4 R8, [R219+0x20100] ;  /* 0x02010000db08783b */ /* 0x000fe60000000200 */
[C---:B---3--:R-:W-:Y:S01]  /*2e90*/  HMMA.16816.F32 R112, R12.reuse, R24, R40 ;  /* 0x000000180c70723c */ /* 0x048fe20000001828 */
[----:B------:R-:W-:Y:S07]  /*2ea0*/  LDSM.16.M88.4 R40, [R222+0x6800] ;  /* 0x00680000de28783b */ /* 0x000fee0000000200 */
[C---:B------:R-:W-:Y:S01]  /*2eb0*/  HMMA.16816.F32 R92, R12.reuse, R26, R36 ;  /* 0x0000001a0c5c723c */ /* 0x040fe20000001824 */
[----:B------:R-:W3:Y:S07]  /*2ec0*/  LDSM.16.M88.4 R24, [R222+0x6000] ;  /* 0x00600000de18783b */ /* 0x000eee0000000200 */
[C---:B--2---:R-:W-:Y:S08]  /*2ed0*/  HMMA.16816.F32 R72, R12.reuse, R54, R60 ;  /* 0x000000360c48723c */ /* 0x044ff0000000183c */
[C---:B------:R-:W-:Y:S01]  /*2ee0*/  HMMA.16816.F32 R80, R12.reuse, R52, R48 ;  /* 0x000000340c50723c */ /* 0x040fe20000001830 */
[----:B------:R-:W-:Y:S07]  /*2ef0*/  LDSM.16.M88.4 R48, [R222+0x8800] ;  /* 0x00880000de30783b */ /* 0x000fee0000000200 */
[C---:B-----5:R-:W-:Y:S01]  /*2f00*/  HMMA.16816.F32 R64, R12.reuse, R56, R100 ;  /* 0x000000380c40723c */ /* 0x060fe20000001864 */
[----:B------:R-:W-:Y:S07]  /*2f10*/  LDSM.16.M88.4 R100, [R217+0x13900] ;  /* 0x01390000d964783b */ /* 0x000fee0000000200 */
[C---:B------:R-:W-:Y:S01]  /*2f20*/  HMMA.16816.F32 R60, R12.reuse, R58, R108 ;  /* 0x0000003a0c3c723c */ /* 0x040fe2000000186c */
[----:B------:R-:W2:Y:S04]  /*2f30*/  LDSM.16.M88.4 R56, [R222+0x8000] ;  /* 0x00800000de38783b */ /* 0x000ea80000000200 */
[----:B------:R-:W-:Y:S03]  /*2f40*/  LDSM.16.M88.4 R108, [R217+0x14100] ;  /* 0x01410000d96c783b */ /* 0x000fe60000000200 */
[C---:B----4-:R-:W-:Y:S08]  /*2f50*/  HMMA.16816.F32 R88, R12.reuse, R44, R32 ;  /* 0x0000002c0c58723c */ /* 0x050ff00000001820 */
[C---:B------:R-:W-:Y:S08]  /*2f60*/  HMMA.16816.F32 R84, R12.reuse, R46, R28 ;  /* 0x0000002e0c54723c */ /* 0x040ff0000000181c */
[C---:B-1----:R-:W-:Y:S01]  /*2f70*/  HMMA.16816.F32 R52, R12.reuse, R16, R96 ;  /* 0x000000100c34723c */ /* 0x042fe20000001860 */
[----:B------:R-:W-:Y:S07]  /*2f80*/  LDSM.16.M88.4 R96, [R217+0x12100] ;  /* 0x01210000d960783b */ /* 0x000fee0000000200 */
[C---:B------:R-:W-:Y:S01]  /*2f90*/  HMMA.16816.F32 R44, R12.reuse, R18, R104 ;  /* 0x000000120c2c723c */ /* 0x040fe20000001868 */
[----:B------:R-:W1:Y:S04]  /*2fa0*/  LDSM.16.M88.4 R16, [R221+0x20100] ;  /* 0x02010000dd10783b */ /* 0x000e680000000200 */
[----:B------:R-:W-:Y:S03]  /*2fb0*/  LDSM.16.M88.4 R104, [R217+0x12900] ;  /* 0x01290000d968783b */ /* 0x000fe60000000200 */
[C---:B------:R-:W-:Y:S01]  /*2fc0*/  HMMA.16816.F32 R36, R12.reuse, R20, R120 ;  /* 0x000000140c24723c */ /* 0x040fe20000001878 */
[----:B------:R-:W4:Y:S07]  /*2fd0*/  LDSM.16.M88.4 R120, [R217+0x13100] ;  /* 0x01310000d978783b */ /* 0x000f2e0000000200 */
[----:B------:R-:W-:Y:S08]  /*2fe0*/  HMMA.16816.F32 R32, R12, R22, R116 ;  /* 0x000000160c20723c */ /* 0x000ff00000001874 */
[C---:B---3--:R-:W-:Y:S08]  /*2ff0*/  HMMA.16816.F32 R28, R8.reuse, R24, R112 ;  /* 0x00000018081c723c */ /* 0x048ff00000001870 */
[C---:B------:R-:W-:Y:S08]  /*3000*/  HMMA.16816.F32 R20, R8.reuse, R40, R88 ;  /* 0x000000280814723c */ /* 0x040ff00000001858 */
[C---:B------:R-:W-:Y:S08]  /*3010*/  HMMA.16816.F32 R12, R8.reuse, R42, R84 ;  /* 0x0000002a080c723c */ /* 0x040ff00000001854 */
[C---:B------:R-:W-:Y:S08]  /*3020*/  HMMA.16816.F32 R24, R8.reuse, R26, R92 ;  /* 0x0000001a0818723c */ /* 0x040ff0000000185c */
[C---:B------:R-:W-:Y:S08]  /*3030*/  HMMA.16816.F32 R40, R8.reuse, R76, R80 ;  /* 0x0000004c0828723c */ /* 0x040ff00000001850 */
[C---:B------:R-:W-:Y:S08]  /*3040*/  HMMA.16816.F32 R84, R8.reuse, R78, R72 ;  /* 0x0000004e0854723c */ /* 0x040ff00000001848 */
[C---:B------:R-:W-:Y:S08]  /*3050*/  HMMA.16816.F32 R88, R8.reuse, R68, R64 ;  /* 0x000000440858723c */ /* 0x040ff00000001840 */
[C---:B------:R-:W-:Y:S08]  /*3060*/  HMMA.16816.F32 R92, R8.reuse, R70, R60 ;  /* 0x00000046085c723c */ /* 0x040ff0000000183c */
[C---:B--2---:R-:W-:Y:S01]  /*3070*/  HMMA.16816.F32 R80, R8.reuse, R56, R52 ;  /* 0x000000380850723c */ /* 0x044fe20000001834 */
[----:B------:R-:W-:Y:S07]  /*3080*/  LDSM.16.M88.4 R52, [R217+0x14900] ;  /* 0x01490000d934783b */ /* 0x000fee0000000200 */
[C---:B------:R-:W-:Y:S01]  /*3090*/  HMMA.16816.F32 R76, R8.reuse, R58, R44 ;  /* 0x0000003a084c723c */ /* 0x040fe2000000182c */
[----:B------:R-:W-:Y:S07]  /*30a0*/  LDSM.16.M88.4 R44, [R216+0x6800] ;  /* 0x00680000d82c783b */ /* 0x000fee0000000200 */
[C---:B------:R-:W-:Y:S01]  /*30b0*/  HMMA.16816.F32 R72, R8.reuse, R48, R36 ;  /* 0x000000300848723c */ /* 0x040fe20000001824 */
[----:B------:R-:W-:Y:S07]  /*30c0*/  LDSM.16.M88.4 R36, [R216+0x7800] ;  /* 0x00780000d824783b */ /* 0x000fee0000000200 */
[----:B------:R-:W-:Y:S01]  /*30d0*/  HMMA.16816.F32 R68, R8, R50, R32 ;  /* 0x000000320844723c */ /* 0x000fe20000001820 */
[----:B------:R-:W-:Y:S04]  /*30e0*/  LDSM.16.M88.4 R8, [R220+0x20100] ;  /* 0x02010000dc08783b */ /* 0x000fe80000000200 */
[----:B------:R-:W2:Y:S03]  /*30f0*/  LDSM.16.M88.4 R48, [R216+0x6000] ;  /* 0x00600000d830783b */ /* 0x000ea60000000200 */
[C---:B-1----:R-:W-:Y:S08]  /*3100*/  HMMA.16816.F32 R64, R16.reuse, R96, R28 ;  /* 0x000000601040723c */ /* 0x042ff0000000181c */
[C---:B------:R-:W-:Y:S08]  /*3110*/  HMMA.16816.F32 R60, R16.reuse, R98, R24 ;  /* 0x00000062103c723c */ /* 0x040ff00000001818 */
[C---:B----4-:R-:W-:Y:S01]  /*3120*/  HMMA.16816.F32 R28, R16.reuse, R120, R40 ;  /* 0x00000078101c723c */ /* 0x050fe20000001828 */
[----:B------:R-:W1:Y:S07]  /*3130*/  LDSM.16.M88.4 R40, [R216+0x7000] ;  /* 0x00700000d828783b */ /* 0x000e6e0000000200 */
[C---:B------:R-:W-:Y:S08]  /*3140*/  HMMA.16816.F32 R24, R16.reuse, R122, R84 ;  /* 0x0000007a1018723c */ /* 0x040ff00000001854 */
[C---:B------:R-:W-:Y:S08]  /*3150*/  HMMA.16816.F32 R56, R16.reuse, R104, R20 ;  /* 0x000000681038723c */ /* 0x040ff00000001814 */
[C---:B------:R-:W-:Y:S08]  /*3160*/  HMMA.16816.F32 R20, R16.reuse, R100, R88 ;  /* 0x000000641014723c */ /* 0x040ff00000001858 */
[C---:B------:R-:W-:Y:S08]  /*3170*/  HMMA.16816.F32 R88, R16.reuse, R108, R80 ;  /* 0x0000006c1058723c */ /* 0x040ff00000001850 */
[C---:B------:R-:W-:Y:S01]  /*3180*/  HMMA.16816.F32 R32, R16.reuse, R106, R12 ;  /* 0x0000006a1020723c */ /* 0x040fe2000000180c */
[----:B------:R-:W3:Y:S04]  /*3190*/  LDSM.16.M88.4 R104, [R216+0x8800] ;  /* 0x00880000d868783b */ /* 0x000ee80000000200 */
[----:B------:R-:W-:Y:S03]  /*31a0*/  LDSM.16.M88.4 R12, [R218+0x24100] ;  /* 0x02410000da0c783b */ /* 0x000fe60000000200 */
[C---:B------:R-:W-:Y:S01]  /*31b0*/  HMMA.16816.F32 R80, R16.reuse, R110, R76 ;  /* 0x0000006e1050723c */ /* 0x040fe2000000184c */
[----:B------:R-:W-:Y:S07]  /*31c0*/  LDSM.16.M88.4 R108, [R167+0x15100] ;  /* 0x01510000a76c783b */ /* 0x000fee0000000200 */
[----:B------:R-:W-:Y:S01]  /*31d0*/  HMMA.16816.F32 R92, R16, R102, R92 ;  /* 0x00000066105c723c */ /* 0x000fe2000000185c */
[----:B------:R-:W4:Y:S07]  /*31e0*/  LDSM.16.M88.4 R100, [R216+0x8000] ;  /* 0x00800000d864783b */ /* 0x000f2e0000000200 */
[C---:B--2---:R-:W-:Y:S08]  /*31f0*/  HMMA.16816.F32 R84, R8.reuse, R48, R64 ;  /* 0x000000300854723c */ /* 0x044ff00000001840 */
[----:B------:R-:W-:Y:S01]  /*3200*/  HMMA.16816.F32 R76, R8, R50, R60 ;  /* 0x00000032084c723c */ /* 0x000fe2000000183c */
[----:B------:R-:W2:Y:S07]  /*3210*/  LDSM.16.M88.4 R48, [R167+0x16100] ;  /* 0x01610000a730783b */ /* 0x000eae0000000200 */
[C---:B------:R-:W-:Y:S08]  /*3220*/  HMMA.16816.F32 R96, R16.reuse, R52, R72 ;  /* 0x000000341060723c */ /* 0x040ff00000001848 */
[----:B------:R-:W-:Y:S01]  /*3230*/  HMMA.16816.F32 R16, R16, R54, R68 ;  /* 0x000000361010723c */ /* 0x000fe20000001844 */
[----:B------:R-:W5:Y:S07]  /*3240*/  LDSM.16.M88.4 R52, [R167+0x15900] ;  /* 0x01590000a734783b */ /* 0x000f6e0000000200 */
[C---:B-1----:R-:W-:Y:S01]  /*3250*/  HMMA.16816.F32 R60, R8.reuse, R42, R24 ;  /* 0x0000002a083c723c */ /* 0x042fe20000001818 */
[----:B------:R-:W-:Y:S07]  /*3260*/  LDSM.16.M88.4 R24, [R167+0x17100] ;  /* 0x01710000a718783b */ /* 0x000fee0000000200 */
[C---:B------:R-:W-:Y:S08]  /*3270*/  HMMA.16816.F32 R72, R8.reuse, R44, R56 ;  /* 0x0000002c0848723c */ /* 0x040ff00000001838 */
[C---:B------:R-:W-:Y:S01]  /*3280*/  HMMA.16816.F32 R68, R8.reuse, R46, R32 ;  /* 0x0000002e0844723c */ /* 0x040fe20000001820 */
[----:B------:R-:W1:Y:S07]  /*3290*/  LDSM.16.M88.4 R44, [R167+0x16900] ;  /* 0x01690000a72c783b */ /* 0x000e6e0000000200 */
[C---:B------:R-:W-:Y:S01]  /*32a0*/  HMMA.16816.F32 R56, R8.reuse, R36, R20 ;  /* 0x000000240838723c */ /* 0x040fe20000001814 */
[----:B------:R-:W1:Y:S07]  /*32b0*/  LDSM.16.M88.4 R20, [R167+0x17900] ;  /* 0x01790000a714783b */ /* 0x000e6e0000000200 */
[C---:B------:R-:W-:Y:S08]  /*32c0*/  HMMA.16816.F32 R64, R8.reuse, R40, R28 ;  /* 0x000000280840723c */ /* 0x040ff0000000181c */
[C---:B------:R-:W-:Y:S08]  /*32d0*/  HMMA.16816.F32 R40, R8.reuse, R38, R92 ;  /* 0x000000260828723c */ /* 0x040ff0000000185c */
[C---:B---3--:R-:W-:Y:S08]  /*32e0*/  HMMA.16816.F32 R28, R8.reuse, R104, R96 ;  /* 0x00000068081c723c */ /* 0x048ff00000001860 */
[C---:B------:R-:W-:Y:S08]  /*32f0*/  HMMA.16816.F32 R16, R8.reuse, R106, R16 ;  /* 0x0000006a0810723c */ /* 0x040ff00000001810 */
[C---:B----4-:R-:W-:Y:S01]  /*3300*/  HMMA.16816.F32 R36, R8.reuse, R100, R88 ;  /* 0x000000640824723c */ /* 0x050fe20000001858 */
[----:B------:R-:W-:Y:S07]  /*3310*/  LDSM.16.M88.4 R88, [R222+0x9000] ;  /* 0x00900000de58783b */ /* 0x000fee0000000200 */
[----:B------:R-:W-:Y:S01]  /*3320*/  HMMA.16816.F32 R32, R8, R102, R80 ;  /* 0x000000660820723c */ /* 0x000fe20000001850 */
[----:B------:R-:W-:Y:S07]  /*3330*/  LDSM.16.M88.4 R8, [R219+0x24100] ;  /* 0x02410000db08783b */ /* 0x000fee0000000200 */
[C---:B--2---:R-:W-:Y:S01]  /*3340*/  HMMA.16816.F32 R104, R12.reuse, R50, R60 ;  /* 0x000000320c68723c */ /* 0x044fe2000000183c */
[----:B------:R-:W2:Y:S07]  /*3350*/  LDSM.16.M88.4 R60, [R222+0xa000] ;  /* 0x00a00000de3c783b */ /* 0x000eae0000000200 */
[C---:B-----5:R-:W-:Y:S01]  /*3360*/  HMMA.16816.F32 R120, R12.reuse, R52, R72 ;  /* 0x000000340c78723c */ /* 0x060fe20000001848 */
[----:B------:R-:W3:Y:S07]  /*3370*/  LDSM.16.M88.4 R72, [R222+0x9800] ;  /* 0x00980000de48783b */ /* 0x000eee0000000200 */
[C---:B------:R-:W-:Y:S08]  /*3380*/  HMMA.16816.F32 R84, R12.reuse, R108, R84 ;  /* 0x0000006c0c54723c */ /* 0x040ff00000001854 */
[C---:B------:R-:W-:Y:S01]  /*3390*/  HMMA.16816.F32 R108, R12.reuse, R110, R76 ;  /* 0x0000006e0c6c723c */ /* 0x040fe2000000184c */
[----:B------:R-:W4:Y:S07]  /*33a0*/  LDSM.16.M88.4 R76, [R222+0xa800] ;  /* 0x00a80000de4c783b */ /* 0x000f2e0000000200 */
[C---:B------:R-:W-:Y:S01]  /*33b0*/  HMMA.16816.F32 R116, R12.reuse, R54, R68 ;  /* 0x000000360c74723c */ /* 0x040fe20000001844 */
[----:B------:R-:W5:Y:S07]  /*33c0*/  LDSM.16.M88.4 R68, [R222+0xb000] ;  /* 0x00b00000de44783b */ /* 0x000f6e0000000200 */
[C---:B------:R-:W-:Y:S01]  /*33d0*/  HMMA.16816.F32 R112, R12.reuse, R48, R64 ;  /* 0x000000300c70723c */ /* 0x040fe20000001840 */
[----:B------:R-:W-:Y:S07]  /*33e0*/  LDSM.16.M88.4 R48, [R217+0x15100] ;  /* 0x01510000d930783b */ /* 0x000fee0000000200 */
[C---:B-1----:R-:W-:Y:S01]  /*33f0*/  HMMA.16816.F32 R100, R12.reuse, R44, R56 ;  /* 0x0000002c0c64723c */ /* 0x042fe20000001838 */
[----:B------:R-:W1:Y:S07]  /*3400*/  LDSM.16.M88.4 R56, [R222+0xb800] ;  /* 0x00b80000de38783b */ /* 0x000e6e0000000200 */
[C---:B------:R-:W-:Y:S01]  /*3410*/  HMMA.16816.F32 R96, R12.reuse, R46, R40 ;  /* 0x0000002e0c60723c */ /* 0x040fe20000001828 */
[----:B------:R-:W-:Y:S04]  /*3420*/  LDSM.16.M88.4 R40, [R217+0x16100] ;  /* 0x01610000d928783b */ /* 0x000fe80000000200 */
[----:B------:R-:W-:Y:S03]  /*3430*/  LDSM.16.M88.4 R44, [R217+0x15900] ;  /* 0x01590000d92c783b */ /* 0x000fe60000000200 */
[C---:B------:R-:W-:Y:S08]  /*3440*/  HMMA.16816.F32 R92, R12.reuse, R24, R36 ;  /* 0x000000180c5c723c */ /* 0x040ff00000001824 */
[C---:B------:R-:W-:Y:S08]  /*3450*/  HMMA.16816.F32 R80, R12.reuse, R26, R32 ;  /* 0x0000001a0c50723c */ /* 0x040ff00000001820 */
[C---:B------:R-:W-:Y:S08]  /*3460*/  HMMA.16816.F32 R64, R12.reuse, R20, R28 ;  /* 0x000000140c40723c */ /* 0x040ff0000000181c */
[----:B------:R-:W-:Y:S01]  /*3470*/  HMMA.16816.F32 R52, R12, R22, R16 ;  /* 0x000000160c34723c */ /* 0x000fe20000001810 */
[----:B------:R-:W1:Y:S07]  /*3480*/  LDSM.16.M88.4 R12, [R221+0x24100] ;  /* 0x02410000dd0c783b */ /* 0x000e6e0000000200 */
[C---:B--2---:R-:W-:Y:S08]  /*3490*/  HMMA.16816.F32 R16, R8.reuse, R62, R104 ;  /* 0x0000003e0810723c */ /* 0x044ff00000001868 */
[C---:B---3--:R-:W-:Y:S01]  /*34a0*/  HMMA.16816.F32 R28, R8.reuse, R72, R120 ;  /* 0x00000048081c723c */ /* 0x048fe20000001878 */
[----:B------:R-:W2:Y:S07]  /*34b0*/  LDSM.16.M88.4 R120, [R217+0x16900] ;  /* 0x01690000d978783b */ /* 0x000eae0000000200 */
[C---:B------:R-:W-:Y:S08]  /*34c0*/  HMMA.16816.F32 R20, R8.reuse, R60, R112 ;  /* 0x0000003c0814723c */ /* 0x040ff00000001870 */
[C---:B----4-:R-:W-:Y:S08]  /*34d0*/  HMMA.16816.F32 R60, R8.reuse, R76, R100 ;  /* 0x0000004c083c723c */ /* 0x050ff00000001864 */
[C---:B------:R-:W-:Y:S08]  /*34e0*/  HMMA.16816.F32 R36, R8.reuse, R88, R84 ;  /* 0x000000580824723c */ /* 0x040ff00000001854 */
[C---:B------:R-:W-:Y:S01]  /*34f0*/  HMMA.16816.F32 R32, R8.reuse, R90, R108 ;  /* 0x0000005a0820723c */ /* 0x040fe2000000186c */
[----:B------:R-:W3:Y:S07]  /*3500*/  LDSM.16.M88.4 R108, [R217+0x17100] ;  /* 0x01710000d96c783b */ /* 0x000eee0000000200 */
[C---:B-----5:R-:W-:Y:S08]  /*3510*/  HMMA.16816.F32 R100, R8.reuse, R68, R92 ;  /* 0x000000440864723c */ /* 0x060ff0000000185c */
[C---:B-1----:R-:W-:Y:S08]  /*3520*/  HMMA.16816.F32 R92, R8.reuse, R56, R64 ;  /* 0x00000038085c723c */ /* 0x042ff00000001840 */
[----:B------:R-:W-:Y:S08]  /*3530*/  HMMA.16816.F32 R24, R8, R74, R116 ;  /* 0x0000004a0818723c */ /* 0x000ff00000001874 */
[----:B------:R-:W-:Y:S01]  /*3540*/  HMMA.16816.F32 R64, R12, R42, R16 ;  /* 0x0000002a0c40723c */ /* 0x000fe20000001810 */
[----:B------:R-:W1:Y:S07]  /*3550*/  LDSM.16.M88.4 R16, [R217+0x17900] ;  /* 0x01790000d910783b */ /* 0x000e6e0000000200 */
[C---:B------:R-:W-:Y:S08]  /*3560*/  HMMA.16816.F32 R96, R8.reuse, R78, R96 ;  /* 0x0000004e0860723c */ /* 0x040ff00000001860 */
[C---:B------:R-:W-:Y:S08]  /*3570*/  HMMA.16816.F32 R104, R8.reuse, R70, R80 ;  /* 0x000000460868723c */ /* 0x040ff00000001850 */
[----:B------:R-:W-:Y:S01]  /*3580*/  HMMA.16816.F32 R88, R8, R58, R52 ;  /* 0x0000003a0858723c */ /* 0x000fe20000001834 */
[----:B------:R-:W-:Y:S04]  /*3590*/  LDSM.16.M88.4 R8, [R220+0x24100] ;  /* 0x02410000dc08783b */ /* 0x000fe80000000200 */
[----:B------:R-:W-:Y:S03]  /*35a0*/  LDSM.16.M88.4 R56, [R216+0x9800] ;  /* 0x00980000d838783b */ /* 0x000fe60000000200 */
[C---:B------:R-:W-:Y:S01]  /*35b0*/  HMMA.16816.F32 R84, R12.reuse, R48, R36 ;  /* 0x000000300c54723c */ /* 0x040fe20000001824 */
[----:B------:R-:W-:Y:S07]  /*35c0*/  LDSM.16.M88.4 R52, [R216+0xa000] ;  /* 0x00a00000d834783b */ /* 0x000fee0000000200 */
[C---:B------:R-:W-:Y:S01]  /*35d0*/  HMMA.16816.F32 R80, R12.reuse, R50, R32 ;  /* 0x000000320c50723c */ /* 0x040fe20000001820 */
[----:B------:R-:W4:Y:S07]  /*35e0*/  LDSM.16.M88.4 R48, [R216+0xa800] ;  /* 0x00a80000d830783b */ /* 0x000f2e0000000200 */
[C---:B------:R-:W-:Y:S08]  /*35f0*/  HMMA.16816.F32 R76, R12.reuse, R44, R28 ;  /* 0x0000002c0c4c723c */ /* 0x040ff0000000181c */
[C---:B------:R-:W-:Y:S01]  /*3600*/  HMMA.16816.F32 R72, R12.reuse, R46, R24 ;  /* 0x0000002e0c48723c */ /* 0x040fe20000001818 */
[----:B------:R-:W5:Y:S07]  /*3610*/  LDSM.16.M88.4 R44, [R216+0xb000] ;  /* 0x00b00000d82c783b */ /* 0x000f6e0000000200 */
[C---:B------:R-:W-:Y:S01]  /*3620*/  HMMA.16816.F32 R68, R12.reuse, R40, R20 ;  /* 0x000000280c44723c */ /* 0x040fe20000001814 */
[----:B------:R-:W4:Y:S07]  /*3630*/  LDSM.16.M88.4 R40, [R216+0xb800] ;  /* 0x00b80000d828783b */ /* 0x000f2e0000000200 */
[----:B--2---:R-:W-:Y:S01]  /*3640*/  HMMA.16816.F32 R36, R12, R120, R60 ;  /* 0x000000780c24723c */ /* 0x004fe2000000183c */
[----:B------:R-:W2:Y:S01]  /*3650*/  LDSM.16.M88.4 R60, [R216+0x9000] ;  /* 0x00900000d83c783b */ /* 0x000ea20000000200 */
[----:B------:R-:W-:-:S06]  /*3660*/  DEPBAR.LE SB0, 0x0 ;  /* 0x000080000000791a */ /* 0x000fcc0000000000 */
[C---:B------:R-:W-:Y:S08]  /*3670*/  HMMA.16816.F32 R32, R12.reuse, R122, R96 ;  /* 0x0000007a0c20723c */ /* 0x040ff00000001860 */
[C---:B---3--:R-:W-:Y:S08]  /*3680*/  HMMA.16816.F32 R28, R12.reuse, R108, R100 ;  /* 0x0000006c0c1c723c */ /* 0x048ff00000001864 */
[C---:B------:R-:W-:Y:S08]  /*3690*/  HMMA.16816.F32 R24, R12.reuse, R110, R104 ;  /* 0x0000006e0c18723c */ /* 0x040ff00000001868 */
[C---:B-1----:R-:W-:Y:S08]  /*36a0*/  HMMA.16816.F32 R20, R12.reuse, R16, R92 ;  /* 0x000000100c14723c */ /* 0x042ff0000000185c */
[----:B------:R-:W-:Y:S08]  /*36b0*/  HMMA.16816.F32 R12, R12, R18, R88 ;  /* 0x000000120c0c723c */ /* 0x000ff00000001858 */
[C---:B----4-:R-:W-:Y:S08]  /*36c0*/  HMMA.16816.F32 R36, R8.reuse, R48, R36 ;  /* 0x000000300824723c */ /* 0x050ff00000001824 */
[C---:B------:R-:W-:Y:S08]  /*36d0*/  HMMA.16816.F32 R48, R8.reuse, R50, R32 ;  /* 0x000000320830723c */ /* 0x040ff00000001820 */
[C---:B-----5:R-:W-:Y:S08]  /*36e0*/  HMMA.16816.F32 R32, R8.reuse, R44, R28 ;  /* 0x0000002c0820723c */ /* 0x060ff0000000181c */
        /* <DEDUP_REMOVED lines=8> */
[----:B------:R-:W-:Y:S01]  /*3770*/  HMMA.16816.F32 R40, R8, R42, R12 ;  /* 0x0000002a0828723c */ /* 0x000fe2000000180c */
[----:B------:R-:W-:Y:S06]  /*3780*/  BAR.SYNC.DEFER_BLOCKING 0x0 ;  /* 0x0000000000007b1d */ /* 0x000fec0000010000 */
[----:B------:R-:W-:Y:S05]  /*3790*/  @!P0 BRA `(.L_x_1216) ;  /* 0x0000024000008947 */ /* 0x000fea0003800000 */
[----:B------:R-:W-:Y:S01]  /*37a0*/  UIADD3 UR5, UR6, -0x2, URZ ;  /* 0xfffffffe06057890 */ /* 0x000fe2000fffe03f */
[C---:B------:R-:W-:Y:S01]  /*37b0*/  IMAD.SHL.U32 R13, R126.reuse, 0x40, RZ ;  /* 0x000000407e0d7824 */ /* 0x040fe200078e00ff */
[----:B------:R-:W-:-:S02]  /*37c0*/  SHF.L.U64.HI R3, R126, 0x6, R127 ;  /* 0x000000067e037819 */ /* 0x000fc4000001027f */
[----:B------:R-:W-:Y:S02]  /*37d0*/  USHF.R.S32.HI UR4, URZ, 0x1f, UR5 ;  /* 0x0000001f3f047899 */ /* 0x000fe40008011405 */
[----:B------:R-:W-:Y:S01]  /*37e0*/  UIMAD UR15, UR15, UR5, URZ ;  /* 0x000000050f0f72a4 */ /* 0x000fe2000f8e023f */
[----:B------:R-:W-:-:S03]  /*37f0*/  IMAD.WIDE.U32 R8, R124, UR5, R128 ;  /* 0x000000057c087c25 */ /* 0x000fc6000f8e0080 */
[----:B------:R-:W-:Y:S02]  /*3800*/  UIMAD UR4, UR4, UR16, UR15 ;  /* 0x00000010040472a4 */ /* 0x000fe4000f8e020f */
[----:B------:R-:W-:-:S04]  /*3810*/  LEA R6, P2, R8, c[0x0][0x1c8], 0x1 ;  /* 0x0000720008067a11 */ /* 0x000fc800078408ff */
[----:B------:R-:W-:Y:S02]  /*3820*/  IADD3 R0, R9, UR4, RZ ;  /* 0x0000000409007c10 */ /* 0x000fe4000fffe0ff */
[C---:B------:R-:W-:Y:S02]  /*3830*/  IADD3 R10, P3, R13.reuse, R6, RZ ;  /* 0x000000060d0a7210 */ /* 0x040fe40007f7e0ff */
[----:B------:R-:W-:Y:S02]  /*3840*/  LEA.HI.X R7, R8, c[0x0][0x1cc], R0, 0x1, P2 ;  /* 0x0000730008077a11 */ /* 0x000fe400010f0c00 */
[----:B------:R-:W-:-:S03]  /*3850*/  IADD3 R16, P1, P0, R13, 0x80, R6 ;  /* 0x000000800d107810 */ /* 0x000fc6000783e006 */
[--C-:B------:R-:W-:Y:S01]  /*3860*/  IMAD.X R11, R3, 0x1, R7.reuse, P3 ;  /* 0x00000001030b7824 */ /* 0x100fe200018e0607 */
[----:B------:R-:W-:Y:S01]  /*3870*/  LOP3.LUT P3, RZ, R165, 0x1, RZ, 0xc0, !PT ;  /* 0x00000001a5ff7812 */ /* 0x000fe2000786c0ff */
[----:B------:R-:W-:Y:S01]  /*3880*/  @!PT LDS RZ, [RZ] ;  /* 0x00000000fffff984 */ /* 0x000fe20000000800 */
[----:B------:R-:W-:Y:S01]  /*3890*/  @!PT LDS RZ, [RZ] ;  /* 0x00000000fffff984 */ /* 0x000fe20000000800 */
[----:B------:R-:W-:Y:S01]  /*38a0*/  @!PT LDS RZ, [RZ] ;  /* 0x00000000fffff984 */ /* 0x000fe20000000800 */
[----:B------:R1:W-:Y:S01]  /*38b0*/  LDGSTS.E.BYPASS.LTC128B.128 [R247+0xc100], [R6.64], !P4 ;  /* 0x0c10000006f77fae */ /* 0x0003e2000e101d4a */
[--C-:B------:R-:W-:Y:S02]  /*38c0*/  IADD3.X R17, R3, RZ, R7.reuse, P1, P0 ;  /* 0x000000ff03117210 */ /* 0x100fe40000fe0407 */
[--C-:B------:R-:W-:Y:S01]  /*38d0*/  IADD3 R14, P1, P0, R13, 0x100, R6.reuse ;  /* 0x000001000d0e7810 */ /* 0x100fe2000783e006 */
[----:B------:R1:W-:Y:S03]  /*38e0*/  LDGSTS.E.BYPASS.LTC128B.128 [R247+0xf100], [R6.64+0x80], !P6 ;  /* 0x0f10008006f77fae */ /* 0x0003e6000f101d4a */
[----:B------:R-:W-:Y:S02]  /*38f0*/  IADD3.X R15, R3, RZ, R7, P1, P0 ;  /* 0x000000ff030f7210 */ /* 0x000fe40000fe0407 */
[----:B------:R-:W-:-:S02]  /*3900*/  IADD3 R12, P2, P1, R13, 0x180, R6 ;  /* 0x000001800d0c7810 */ /* 0x000fc4000795e006 */
[----:B------:R-:W-:Y:S01]  /*3910*/  IADD3 R8, P0, R10, R13, RZ ;  /* 0x0000000d0a087210 */ /* 0x000fe20007f1e0ff */
[----:B------:R1:W-:Y:S01]  /*3920*/  LDGSTS.E.BYPASS.LTC128B.128 [R247+0x12100], [R6.64+0x100], !P3 ;  /* 0x1210010006f77fae */ /* 0x0003e2000d901d4a */
[----:B------:R-:W-:-:S03]  /*3930*/  IADD3.X R13, R3, RZ, R7, P2, P1 ;  /* 0x000000ff030d7210 */ /* 0x000fc600017e2407 */
[----:B------:R1:W-:Y:S01]  /*3940*/  LDGSTS.E.BYPASS.LTC128B.128 [R247+0x15100], [R6.64+0x180], !P5 ;  /* 0x1510018006f77fae */ /* 0x0003e2000e901d4a */
[----:B------:R-:W-:-:S03]  /*3950*/  IMAD.X R9, R11, 0x1, R3, P0 ;  /* 0x000000010b097824 */ /* 0x000fc600000e0603 */
[----:B------:R1:W-:Y:S04]  /*3960*/  LDGSTS.E.BYPASS.LTC128B.128 [R247+0xd100], [R10.64], !P4 ;  /* 0x0d1000000af77fae */ /* 0x0003e8000e101d4a */
[----:B------:R1:W-:Y:S04]  /*3970*/  LDGSTS.E.BYPASS.LTC128B.128 [R247+0x10100], [R16.64], !P6 ;  /* 0x1010000010f77fae */ /* 0x0003e8000f101d4a */
[----:B------:R1:W-:Y:S04]  /*3980*/  LDGSTS.E.BYPASS.LTC128B.128 [R247+0x13100], [R14.64], !P3 ;  /* 0x131000000ef77fae */ /* 0x0003e8000d901d4a */
[----:B------:R1:W-:Y:S04]  /*3990*/  LDGSTS.E.BYPASS.LTC128B.128 [R247+0x16100], [R12.64], !P5 ;  /* 0x161000000cf77fae */ /* 0x0003e8000e901d4a */
[----:B------:R1:W-:Y:S04]  /*39a0*/  LDGSTS.E.BYPASS.LTC128B.128 [R247+0xe100], [R8.64], !P4 ;  /* 0x0e10000008f77fae */ /* 0x0003e8000e101d4a */
[----:B------:R1:W-:Y:S04]  /*39b0*/  LDGSTS.E.BYPASS.LTC128B.128 [R247+0x11100], [R8.64+0x80], !P6 ;  /* 0x1110008008f77fae */ /* 0x0003e8000f101d4a */
[----:B------:R1:W-:Y:S04]  /*39c0*/  LDGSTS.E.BYPASS.LTC128B.128 [R247+0x14100], [R8.64+0x100], !P3 ;  /* 0x1410010008f77fae */ /* 0x0003e8000d901d4a */
[----:B------:R1:W-:Y:S02]  /*39d0*/  LDGSTS.E.BYPASS.LTC128B.128 [R247+0x17100], [R8.64+0x180], !P5 ;  /* 0x1710018008f77fae */ /* 0x0003e4000e901d4a */
.L_x_1216:
[----:B------:R-:W-:Y:S01]  /*39e0*/  LOP3.LUT R0, R125, 0xffffffe0, RZ, 0xc0, !PT ;  /* 0xffffffe07d007812 */ /* 0x000fe200078ec0ff */
[----:B------:R-:W-:Y:S01]  /*39f0*/  ULDC UR4, c[0x0][0x1d0] ;  /* 0x0000740000047ab9 */ /* 0x000fe20000000800 */
[----:B------:R-:W-:Y:S01]  /*3a00*/  STL [R1+0x50], R221 ;  /* 0x000050dd01007387 */ /* 0x000fe20000100800 */
[----:B------:R-:W-:Y:S01]  /*3a10*/  UIADD3 UR4, UR7, UR4, URZ ;  /* 0x0000000407047290 */ /* 0x000fe2000fffe03f */
[----:B------:R-:W-:-:S02]  /*3a20*/  IMAD.SHL.U32 R212, R5, 0x2, RZ ;  /* 0x0000000205d47824 */ /* 0x000fc400078e00ff */
[----:B------:R-:W-:Y:S01]  /*3a30*/  IMAD.IADD R0, R164, 0x1, -R0 ;  /* 0x00000001a4007824 */ /* 0x000fe200078e0a00 */
[----:B------:R-:W-:Y:S01]  /*3a40*/  STL [R1+0x4c], R220 ;  /* 0x00004cdc01007387 */ /* 0x000fe20000100800 */
[----:B------:R-:W-:Y:S01]  /*3a50*/  IMAD R215, R2, 0x2, R212 ;  /* 0x0000000202d77824 */ /* 0x000fe200078e02d4 */
[----:B------:R-:W-:Y:S01]  /*3a60*/  LEA R213, R4, R212, 0x1 ;  /* 0x000000d404d57211 */ /* 0x000fe200078e08ff */
[----:B-1----:R-:W-:Y:S01]  /*3a70*/  IMAD.U32 R6, RZ, RZ, UR4 ;  /* 0x00000004ff067e24 */ /* 0x002fe2000f8e00ff */
[----:B------:R-:W-:Y:S01]  /*3a80*/  SHF.R.S32.HI R3, RZ, 0x1f, R0 ;  /* 0x0000001fff037819 */ /* 0x000fe20000011400 */
[----:B------:R1:W-:Y:S02]  /*3a90*/  STL [R1+0x48], R219 ;  /* 0x000048db01007387 */ /* 0x0003e40000100800 */
[----:B------:R-:W-:Y:S01]  /*3aa0*/  IMAD R214, R2, 0x2, R213 ;  /* 0x0000000202d67824 */ /* 0x000fe200078e02d5 */
[----:B------:R-:W-:Y:S01]  /*3ab0*/  LEA.HI R3, R3, R0, RZ, 0x2 ;  /* 0x0000000003037211 */ /* 0x000fe200078f10ff */
[----:B------:R-:W-:Y:S03]  /*3ac0*/  STL [R1+0x44], R218 ;  /* 0x000044da01007387 */ /* 0x000fe60000100800 */
[----:B------:R-:W-:Y:S01]  /*3ad0*/  LOP3.LUT R3, R3, 0x7ffffffc, RZ, 0xc0, !PT ;  /* 0x7ffffffc03037812 */ /* 0x000fe200078ec0ff */
[----:B------:R-:W-:Y:S03]  /*3ae0*/  STL [R1+0x40], R217 ;  /* 0x000040d901007387 */ /* 0x000fe60000100800 */
[----:B------:R-:W-:Y:S01]  /*3af0*/  IADD3 R0, R0, -R3, RZ ;  /* 0x8000000300007210 */ /* 0x000fe20007ffe0ff */
[----:B------:R-:W-:Y:S04]  /*3b00*/  STL [R1+0x3c], R216 ;  /* 0x00003cd801007387 */ /* 0x000fe80000100800 */
[----:B------:R-:W-:Y:S01]  /*3b10*/  IMAD R0, R0, -0x2, R6 ;  /* 0xfffffffe00007824 */ /* 0x000fe200078e0206 */
[----:B------:R2:W-:Y:S04]  /*3b20*/  STL [R1+0x38], R167 ;  /* 0x000038a701007387 */ /* 0x0005e80000100800 */
[C---:B------:R-:W-:Y:S01]  /*3b30*/  ISETP.GT.AND P1, PT, R0.reuse, RZ, PT ;  /* 0x000000ff0000720c */ /* 0x040fe20003f24270 */
[----:B------:R-:W-:Y:S01]  /*3b40*/  LDSM.16.MT88.4 R56, [R214+0x900] ;  /* 0x00090000d638783b */ /* 0x000fe20000004200 */
[----:B------:R-:W-:-:S02]  /*3b50*/  ISETP.GT.AND P0, PT, R0, 0x1, PT ;  /* 0x000000010000780c */ /* 0x000fc40003f04270 */
[----:B------:R-:W-:Y:S01]  /*3b60*/  ISETP.GT.AND P3, PT, R0, 0x8, PT ;  /* 0x000000080000780c */ /* 0x000fe20003f64270 */
[----:B------:R-:W-:Y:S01]  /*3b70*/  LDSM.16.MT88.4 R52, [R212+0x3100] ;  /* 0x00310000d434783b */ /* 0x000fe20000004200 */
[----:B------:R-:W-:Y:S02]  /*3b80*/  FSEL R7, R84, -INF , P1 ;  /* 0xff80000054077808 */ /* 0x000fe40000800000 */
[----:B------:R-:W-:Y:S01]  /*3b90*/  FSEL R8, R85, -INF , P0 ;  /* 0xff80000055087808 */ /* 0x000fe20000000000 */
[----:B------:R-:W-:Y:S01]  /*3ba0*/  LDSM.16.MT88.4 R108, [R213+0x3900] ;  /* 0x00390000d56c783b */ /* 0x000fe20000004200 */
[----:B------:R-:W-:Y:S02]  /*3bb0*/  FSEL R17, R87, -INF , P0 ;  /* 0xff80000057117808 */ /* 0x000fe40000000000 */
[----:B------:R-:W-:Y:S01]  /*3bc0*/  ISETP.GT.AND P0, PT, R0, 0x9, PT ;  /* 0x000000090000780c */ /* 0x000fe20003f04270 */
[----:B------:R-:W-:Y:S01]  /*3bd0*/  LDSM.16.MT88.4 R60, [R214+0x6100] ;  /* 0x00610000d63c783b */ /* 0x000fe20000004200 */
[----:B------:R-:W-:-:S02]  /*3be0*/  FSEL R9, R80, -INF , P3 ;  /* 0xff80000050097808 */ /* 0x000fc40001800000 */
[----:B------:R-:W-:Y:S01]  /*3bf0*/  FMNMX.FTZ R3, R7, R8, !PT ;  /* 0x0000000807037209 */ /* 0x000fe20007810000 */
[----:B------:R-:W-:Y:S01]  /*3c00*/  LDSM.16.MT88.4 R120, [R215+0x9100] ;  /* 0x00910000d778783b */ /* 0x000fe20000004200 */
[C---:B------:R-:W-:Y:S02]  /*3c10*/  ISETP.GT.AND P2, PT, R0.reuse, 0x10, PT ;  /* 0x000000100000780c */ /* 0x040fe40003f44270 */
[----:B------:R-:W-:Y:S01]  /*3c20*/  FSEL R10, R81, -INF , P0 ;  /* 0xff800000510a7808 */ /* 0x000fe20000000000 */
[----:B------:R-:W-:Y:S01]  /*3c30*/  LDSM.16.MT88.4 R116, [R214+0x9100] ;  /* 0x00910000d674783b */ /* 0x000fe20000004200 */
[----:B------:R-:W-:Y:S02]  /*3c40*/  FMNMX.FTZ R3, R9, R3, !PT ;  /* 0x0000000309037209 */ /* 0x000fe40007810000 */
[----:B------:R-:W-:Y:S01]  /*3c50*/  FSEL R19, R83, -INF , P0 ;  /* 0xff80000053137808 */ /* 0x000fe20000000000 */
[----:B------:R-:W-:Y:S01]  /*3c60*/  LDSM.16.MT88.4 R96, [R212+0x6900] ;  /* 0x00690000d460783b */ /* 0x000fe20000004200 */
[----:B------:R-:W-:-:S02]  /*3c70*/  ISETP.GT.AND P0, PT, R0, 0x11, PT ;  /* 0x000000110000780c */ /* 0x000fc40003f04270 */
[----:B------:R-:W-:Y:S01]  /*3c80*/  FSEL R11, R76, -INF , P2 ;  /* 0xff8000004c0b7808 */ /* 0x000fe20001000000 */
[----:B------:R-:W-:Y:S01]  /*3c90*/  LDSM.16.MT88.4 R104, [R215+0x3900] ;  /* 0x00390000d768783b */ /* 0x000fe20000004200 */
[----:B------:R-:W-:Y:S02]  /*3ca0*/  FMNMX.FTZ R3, R10, R3, !PT ;  /* 0x000000030a037209 */ /* 0x000fe40007810000 */
[----:B------:R-:W-:Y:S01]  /*3cb0*/  FSEL R16, R86, -INF , P1 ;  /* 0xff80000056107808 */ /* 0x000fe20000800000 */
[----:B------:R-:W-:Y:S01]  /*3cc0*/  LDSM.16.MT88.4 R100, [R214+0x3900] ;  /* 0x00390000d664783b */ /* 0x000fe20000004200 */
[----:B------:R-:W-:Y:S02]  /*3cd0*/  ISETP.GT.AND P1, PT, R0, 0x18, PT ;  /* 0x000000180000780c */ /* 0x000fe40003f24270 */
[----:B------:R-:W-:Y:S01]  /*3ce0*/  FSEL R13, R77, -INF , P0 ;  /* 0xff8000004d0d7808 */ /* 0x000fe20000000000 */
[----:B------:R-:W-:Y:S01]  /*3cf0*/  LDSM.16.MT88.4 R84, [R212+0x3900] ;  /* 0x00390000d454783b */ /* 0x000fe20000004200 */
[----:B------:R-:W-:-:S02]  /*3d00*/  FMNMX.FTZ R3, R11, R3, !PT ;  /* 0x000000030b037209 */ /* 0x000fc40007810000 */
[----:B------:R-:W-:Y:S01]  /*3d10*/  FSEL R25, R79, -INF , P0 ;  /* 0xff8000004f197808 */ /* 0x000fe20000000000 */
[----:B------:R-:W-:Y:S01]  /*3d20*/  LDSM.16.MT88.4 R112, [R213+0x6900] ;  /* 0x00690000d570783b */ /* 0x000fe20000004200 */
[----:B------:R-:W-:Y:S02]  /*3d30*/  ISETP.GT.AND P0, PT, R0, 0x19, PT ;  /* 0x000000190000780c */ /* 0x000fe40003f04270 */
[----:B------:R-:W-:Y:S01]  /*3d40*/  FSEL R14, R72, -INF , P1 ;  /* 0xff800000480e7808 */ /* 0x000fe20000800000 */
[----:B------:R-:W0:Y:S01]  /*3d50*/  LDGDEPBAR ;  /* 0x00000000000079af */ /* 0x000e220000000000 */
        /* <DEDUP_REMOVED lines=18> */
[----:B------:R-:W-:Y:S01]  /*3e80*/  FSEL R149, R65, -INF , P0 ;  /* 0xff80000041957808 */ /* 0x000fe20000000000 */
[----:B------:R-:W-:Y:S01]  /*3e90*/  LDSM.16.MT88.4 R68, [R213+0x9100] ;  /* 0x00910000d544783b */ /* 0x000fe20000004200 */
[----:B------:R-:W-:Y:S02]  /*3ea0*/  ISETP.GT.AND P1, PT, R0, 0x30, PT ;  /* 0x000000300000780c */ /* 0x000fe40003f24270 */
[----:B------:R-:W-:-:S02]  /*3eb0*/  FMNMX.FTZ R3, R150, R3, !PT ;  /* 0x0000000396037209 */ /* 0x000fc40007810000 */
[----:B------:R-:W-:Y:S02]  /*3ec0*/  FSEL R161, R67, -INF , P0 ;  /* 0xff80000043a17808 */ /* 0x000fe40000000000 */
[----:B------:R-:W-:Y:S02]  /*3ed0*/  FSEL R18, R82, -INF , P3 ;  /* 0xff80000052127808 */ /* 0x000fe40001800000 */
[----:B------:R-:W-:Y:S02]  /*3ee0*/  ISETP.GT.AND P0, PT, R0, 0x31, PT ;  /* 0x000000310000780c */ /* 0x000fe40003f04270 */
[----:B------:R-:W-:Y:S02]  /*3ef0*/  FSEL R248, R36, -INF , P1 ;  /* 0xff80000024f87808 */ /* 0x000fe40000800000 */
[----:B------:R-:W-:Y:S02]  /*3f00*/  FMNMX.FTZ R6, R16, R17, !PT ;  /* 0x0000001110067209 */ /* 0x000fe40007810000 */
[----:B------:R-:W-:-:S02]  /*3f10*/  FMNMX.FTZ R3, R149, R3, !PT ;  /* 0x0000000395037209 */ /* 0x000fc40007810000 */
[----:B------:R-:W-:Y:S02]  /*3f20*/  FSEL R162, R66, -INF , P2 ;  /* 0xff80000042a27808 */ /* 0x000fe40001000000 */
[----:B------:R-:W-:Y:S01]  /*3f30*/  ISETP.GT.AND P2, PT, R0, 0x38, PT ;  /* 0x000000380000780c */ /* 0x000fe20003f44270 */
[----:B------:R-:W-:Y:S01]  /*3f40*/  LDSM.16.MT88.4 R64, [R212+0x9100] ;  /* 0x00910000d440783b */ /* 0x000fe20000004200 */
        /* <DEDUP_REMOVED lines=9> */
[----:B------:R-:W-:Y:S01]  /*3fe0*/  FSEL R166, R49, -INF , P0 ;  /* 0xff80000031a67808 */ /* 0x000fe20000000000 */
[----:B------:R-:W-:Y:S01]  /*3ff0*/  LDSM.16.MT88.4 R36, [R214+0x100] ;  /* 0x00010000d624783b */ /* 0x000fe20000004200 */
[----:B------:R-:W-:-:S02]  /*4000*/  ISETP.GT.AND P1, PT, R0, 0x40, PT ;  /* 0x000000400000780c */ /* 0x000fc40003f24270 */
[----:B------:R-:W-:Y:S02]  /*4010*/  FMNMX.FTZ R6, R24, R6, !PT ;  /* 0x0000000618067209 */ /* 0x000fe40007810000 */
[----:B------:R-:W-:Y:S02]  /*4020*/  FMNMX.FTZ R3, R165, R3, !PT ;  /* 0x00000003a5037209 */ /* 0x000fe40007810000 */
[----:B------:R-:W-:Y:S02]  /*4030*/  FSEL R252, R51, -INF , P0 ;  /* 0xff80000033fc7808 */ /* 0x000fe40000000000 */
[----:B------:R-:W-:Y:S02]  /*4040*/  ISETP.GT.AND P0, PT, R0, 0x41, PT ;  /* 0x000000410000780c */ /* 0x000fe40003f04270 */
[----:B------:R-:W-:Y:S02]  /*4050*/  FSEL R137, R32, -INF , P1 ;  /* 0xff80000020897808 */ /* 0x000fe40000800000 */
[----:B------:R-:W-:-:S02]  /*4060*/  FMNMX.FTZ R6, R25, R6, !PT ;  /* 0x0000000619067209 */ /* 0x000fc40007810000 */
[----:B------:R-:W-:Y:S02]  /*4070*/  FMNMX.FTZ R3, R166, R3, !PT ;  /* 0x00000003a6037209 */ /* 0x000fe40007810000 */
[----:B------:R-:W-:Y:S02]  /*4080*/  FSEL R154, R34, -INF , P1 ;  /* 0xff800000229a7808 */ /* 0x000fe40000800000 */
[----:B------:R-:W-:Y:S02]  /*4090*/  FSEL R143, R33, -INF , P0 ;  /* 0xff800000218f7808 */ /* 0x000fe40000000000 */
[----:B------:R-:W-:Y:S02]  /*40a0*/  ISETP.GT.AND P1, PT, R0, 0x48, PT ;  /* 0x000000480000780c */ /* 0x000fe40003f24270 */
        /* <DEDUP_REMOVED lines=9> */
[----:B------:R-:W-:Y:S02]  /*4140*/  FSEL R132, R45, -INF , P0 ;  /* 0xff8000002d847808 */ /* 0x000fe40000000000 */
[----:B------:R-:W-:Y:S02]  /*4150*/  ISETP.GT.AND P0, PT, R0, 0x50, PT ;  /* 0x000000500000780c */ /* 0x000fe40003f04270 */
[----:B------:R-:W-:Y:S02]  /*4160*/  FMNMX.FTZ R6, R160, R6, !PT ;  /* 0x00000006a0067209 */ /* 0x000fe40007810000 */
[----:B------:R-:W-:Y:S02]  /*4170*/  FMNMX.FTZ R3, R153, R3, !PT ;  /* 0x0000000399037209 */ /* 0x000fe40007810000 */
[----:B------:R-:W-:Y:S02]  /*4180*/  FSEL R251, R50, -INF , P2 ;  /* 0xff80000032fb7808 */ /* 0x000fe40001000000 */
[----:B------:R-:W-:Y:S01]  /*4190*/  ISETP.GT.AND P2, PT, R0, 0x51, PT ;  /* 0x000000510000780c */ /* 0x000fe20003f44270 */
[----:B------:R-:W-:Y:S01]  /*41a0*/  LDSM.16.MT88.4 R48, [R213+0x900] ;  /* 0x00090000d530783b */ /* 0x000fe20000004200 */
[----:B------:R-:W-:-:S02]  /*41b0*/  FSEL R136, R20, -INF , P0 ;  /* 0xff80000014887808 */ /* 0x000fc40000000000 */
[----:B------:R-:W-:Y:S02]  /*41c0*/  FMNMX.FTZ R6, R163, R6, !PT ;  /* 0x00000006a3067209 */ /* 0x000fe40007810000 */
[----:B------:R-:W-:Y:S02]  /*41d0*/  FMNMX.FTZ R3, R132, R3, !PT ;  /* 0x0000000384037209 */ /* 0x000fe40007810000 */
[----:B------:R-:W-:Y:S02]  /*41e0*/  FSEL R144, R46, -INF , P1 ;  /* 0xff8000002e907808 */ /* 0x000fe40000800000 */
[----:B------:R-:W-:Y:S01]  /*41f0*/  ISETP.GT.AND P1, PT, R0, 0x58, PT ;  /* 0x000000580000780c */ /* 0x000fe20003f24270 */
[----:B------:R-:W-:Y:S01]  /*4200*/  LDSM.16.MT88.4 R44, [R215+0x900] ;  /* 0x00090000d72c783b */ /* 0x000fe20000004200 */
[----:B------:R-:W-:Y:S02]  /*4210*/  FSEL R155, R21, -INF , P2 ;  /* 0xff800000159b7808 */ /* 0x000fe40001000000 */
[----:B------:R-:W-:-:S02]  /*4220*/  FMNMX.FTZ R6, R162, R6, !PT ;  /* 0x00000006a2067209 */ /* 0x000fc40007810000 */
[----:B------:R-:W-:Y:S02]  /*4230*/  FMNMX.FTZ R3, R136, R3, !PT ;  /* 0x0000000388037209 */ /* 0x000fe40007810000 */
[----:B------:R-:W-:Y:S02]  /*4240*/  FSEL R135, R22, -INF , P0 ;  /* 0xff80000016877808 */ /* 0x000fe40000000000 */
[----:B------:R-:W-:Y:S02]  /*4250*/  ISETP.GT.AND P0, PT, R0, 0x59, PT ;  /* 0x000000590000780c */ /* 0x000fe40003f04270 */
[----:B-1----:R-:W-:Y:S02]  /*4260*/  FSEL R219, R40, -INF , P1 ;  /* 0xff80000028db7808 */ /* 0x002fe40000800000 */
[----:B------:R-:W-:Y:S02]  /*4270*/  FMNMX.FTZ R0, R161, R6, !PT ;  /* 0x00000006a1007209 */ /* 0x000fe40007810000 */
[----:B------:R-:W-:-:S02]  /*4280*/  FMNMX.FTZ R164, R155, R3, !PT ;  /* 0x000000039ba47209 */ /* 0x000fc40007810000 */
[----:B------:R-:W-:Y:S02]  /*4290*/  FSEL R152, R41, -INF , P0 ;  /* 0xff80000029987808 */ /* 0x000fe40000000000 */
[----:B------:R-:W-:Y:S02]  /*42a0*/  FMNMX.FTZ R0, R249, R0, !PT ;  /* 0x00000000f9007209 */ /* 0x000fe40007810000 */
[----:B------:R-:W-:Y:S02]  /*42b0*/  FMNMX.FTZ R164, R219, R164, !PT ;  /* 0x000000a4dba47209 */ /* 0x000fe40007810000 */
[----:B------:R-:W-:Y:S02]  /*42c0*/  FMNMX.FTZ R0, R250, R0, !PT ;  /* 0x00000000fa007209 */ /* 0x000fe40007810000 */
[----:B------:R-:W-:Y:S02]  /*42d0*/  FMNMX.FTZ R164, R152, R164, !PT ;  /* 0x000000a498a47209 */ /* 0x000fe40007810000 */
[----:B------:R-:W-:-:S02]  /*42e0*/  FMNMX.FTZ R0, R251, R0, !PT ;  /* 0x00000000fb007209 */ /* 0x000fc40007810000 */
[----:B------:R-:W-:Y:S01]  /*42f0*/  FSEL R145, R23, -INF , P2 ;  /* 0xff80000017917808 */ /* 0x000fe20001000000 */
[----:B------:R-:W1:Y:S01]  /*4300*/  SHFL.BFLY PT, R3, R164, 0x2, 0x1f ;  /* 0x0c401f00a4037f89 */ /* 0x000e6200000e0000 */
[----:B------:R-:W-:Y:S02]  /*4310*/  FMNMX.FTZ R0, R252, R0, !PT ;  /* 0x00000000fc007209 */ /* 0x000fe40007810000 */
[----:B--2---:R-:W-:Y:S01]  /*4320*/  FSEL R167, R42, -INF , P1 ;  /* 0xff8000002aa77808 */ /* 0x004fe20000800000 */
[----:B------:R-:W-:Y:S01]  /*4330*/  LDSM.16.MT88.4 R20, [R212+0x100] ;  /* 0x00010000d414783b */ /* 0x000fe20000004200 */
[----:B------:R-:W-:Y:S02]  /*4340*/  FMNMX.FTZ R0, R154, R0, !PT ;  /* 0x000000009a007209 */ /* 0x000fe40007810000 */
[----:B------:R-:W-:Y:S02]  /*4350*/  FSEL R216, R43, -INF , P0 ;  /* 0xff8000002bd87808 */ /* 0x000fe40000000000 */
[----:B------:R-:W-:Y:S01]  /*4360*/  FMNMX.FTZ R0, R146, R0, !PT ;  /* 0x0000000092007209 */ /* 0x000fe20007810000 */
[----:B------:R-:W-:Y:S03]  /*4370*/  LDSM.16.MT88.4 R40, [R215+0x100] ;  /* 0x00010000d728783b */ /* 0x000fe60000004200 */
[----:B------:R-:W-:-:S04]  /*4380*/  FMNMX.FTZ R0, R144, R0, !PT ;  /* 0x0000000090007209 */ /* 0x000fc80007810000 */
[----:B------:R-:W-:-:S04]  /*4390*/  FMNMX.FTZ R0, R141, R0, !PT ;  /* 0x000000008d007209 */ /* 0x000fc80007810000 */
[----:B------:R-:W-:Y:S02]  /*43a0*/  FMNMX.FTZ R0, R135, R0, !PT ;  /* 0x0000000087007209 */ /* 0x000fe40007810000 */
[----:B-1----:R-:W-:Y:S02]  /*43b0*/  FMNMX.FTZ R164, R164, R3, !PT ;  /* 0x00000003a4a47209 */ /* 0x002fe40007810000 */
[----:B------:R-:W-:-:S03]  /*43c0*/  FMNMX.FTZ R3, R145, R0, !PT ;  /* 0x0000000091037209 */ /* 0x000fc60007810000 */
[----:B------:R-:W1:Y:S01]  /*43d0*/  SHFL.BFLY PT, R0, R164, 0x1, 0x1f ;  /* 0x0c201f00a4007f89 */ /* 0x000e6200000e0000 */
[----:B------:R-:W-:-:S04]  /*43e0*/  FMNMX.FTZ R3, R167, R3, !PT ;  /* 0x00000003a7037209 */ /* 0x000fc80007810000 */
[----:B------:R-:W-:-:S05]  /*43f0*/  FMNMX.FTZ R3, R216, R3, !PT ;  /* 0x00000003d8037209 */ /* 0x000fca0007810000 */
[----:B------:R-:W2:Y:S01]  /*4400*/  SHFL.BFLY PT, R6, R3, 0x2, 0x1f ;  /* 0x0c401f0003067f89 */ /* 0x000ea200000e0000 */
[----:B-1----:R-:W-:-:S04]  /*4410*/  FMNMX.FTZ R164, R164, R0, !PT ;  /* 0x00000000a4a47209 */ /* 0x002fc80007810000 */
[C---:B------:R-:W-:Y:S01]  /*4420*/  FSETP.NEU.FTZ.AND P0, PT, R164.reuse, -INF , PT ;  /* 0xff800000a400780b */ /* 0x040fe20003f1d000 */
[----:B------:R-:W-:-:S05]  /*4430*/  FMUL.FTZ R12, R164, c[0x0][0x2d0] ;  /* 0x0000b400a40c7a20 */ /* 0x000fca0000410000 */
[----:B------:R-:W-:Y:S02]  /*4440*/  FSEL R12, R12, RZ, P0 ;  /* 0x000000ff0c0c7208 */ /* 0x000fe40000000000 */
[----:B--2---:R-:W-:-:S03]  /*4450*/  FMNMX.FTZ R3, R3, R6, !PT ;  /* 0x0000000603037209 */ /* 0x004fc60007810000 */
[--C-:B------:R-:W-:Y:S02]  /*4460*/  FFMA.FTZ R0, R7, c[0x0][0x2d0], -R12.reuse ;  /* 0x0000b40007007a23 */ /* 0x100fe4000001080c */
[----:B------:R-:W1:Y:S01]  /*4470*/  SHFL.BFLY PT, R6, R3, 0x1, 0x1f ;  /* 0x0c201f0003067f89 */ /* 0x000e6200000e0000 */
[--C-:B------:R-:W-:Y:S01]  /*4480*/  FFMA.FTZ R2, R148, c[0x0][0x2d0], -R12.reuse ;  /* 0x0000b40094027a23 */ /* 0x100fe2000001080c */
        /* <DEDUP_REMOVED lines=13> */
[----:B------:R1:W2:Y:S02]  /*4560*/  MUFU.EX2 R217, R0 ;  /* 0x0000000000d97308 */ /* 0x0002a40000000800 */
[----:B-1----:R-:W-:Y:S01]  /*4570*/  FFMA.FTZ R0, R11, c[0x0][0x2d0], -R12 ;  /* 0x0000b4000b007a23 */ /* 0x002fe2000001080c */
[----:B--2---:R-:W-:-:S05]  /*4580*/  F2FP.PACK_AB R10, R217, R88 ;  /* 0x00000058d90a723e */ /* 0x004fca00000000ff */
[----:B------:R1:W2:Y:S02]  /*4590*/  MUFU.EX2 R27, R0 ;  /* 0x00000000001b7308 */ /* 0x0002a40000000800 */
[----:B-1----:R-:W-:Y:S02]  /*45a0*/  FFMA.FTZ R0, R13, c[0x0][0x2d0], -R12 ;  /* 0x0000b4000d007a23 */ /* 0x002fe4000001080c */
[----:B--2---:R-:W-:-:S04]  /*45b0*/  IMAD.MOV.U32 R15, RZ, RZ, R27 ;  /* 0x000000ffff0f7224 */ /* 0x004fc800078e001b */
[----:B------:R1:W-:Y:S02]  /*45c0*/  MUFU.EX2 R140, R0 ;  /* 0x00000000008c7308 */ /* 0x0003e40000000800 */
[----:B-1----:R-:W-:-:S05]  /*45d0*/  FMUL.FTZ R0, R3, c[0x0][0x2d0] ;  /* 0x0000b40003007a20 */ /* 0x002fca0000410000 */
[----:B------:R-:W-:-:S05]  /*45e0*/  FSEL R0, R0, RZ, P0 ;  /* 0x000000ff00007208 */ /* 0x000fca0000000000 */
[--C-:B------:R-:W-:Y:S02]  /*45f0*/  FFMA.FTZ R5, R17, c[0x0][0x2d0], -R0.reuse ;  /* 0x0000b40011057a23 */ /* 0x100fe40000010800 */
[--C-:B------:R-:W-:Y:S02]  /*4600*/  FFMA.FTZ R6, R16, c[0x0][0x2d0], -R0.reuse ;  /* 0x0000b40010067a23 */ /* 0x100fe40000010800 */
[----:B------:R1:W-:Y:S01]  /*4610*/  MUFU.EX2 R13, R5 ;  /* 0x00000005000d7308 */ /* 0x0003e20000000800 */
[----:B------:R-:W-:-:S07]  /*4620*/  FFMA.FTZ R4, R26, c[0x0][0x2d0], -R0 ;  /* 0x0000b4001a047a23 */ /* 0x000fce0000010800 */
[----:B------:R-:W2:Y:S01]  /*4630*/  MUFU.EX2 R72, R6 ;  /* 0x0000000600487308 */ /* 0x000ea20000000800 */
[----:B-1----:R-:W-:-:S07]  /*4640*/  FFMA.FTZ R5, R18, c[0x0][0x2d0], -R0 ;  /* 0x0000b40012057a23 */ /* 0x002fce0000010800 */
[----:B------:R1:W-:Y:S01]  /*4650*/  MUFU.EX2 R14, R4 ;  /* 0x00000004000e7308 */ /* 0x0003e20000000800 */
[----:B--2---:R-:W-:-:S07]  /*4660*/  F2FP.PACK_AB R9, R13, R72 ;  /* 0x000000480d09723e */ /* 0x004fce00000000ff */
[----:B------:R2:W-:Y:S01]  /*4670*/  MUFU.EX2 R220, R5 ;  /* 0x0000000500dc7308 */ /* 0x0005e20000000800 */
[----:B------:R-:W-:Y:S01]  /*4680*/  F2FP.PACK_AB R6, R138, R133 ;  /* 0x000000858a06723e */ /* 0x000fe200000000ff */
[----:B-1----:R-:W-:-:S06]  /*4690*/  FFMA.FTZ R4, R28, c[0x0][0x2d0], -R0 ;  /* 0x0000b4001c047a23 */ /* 0x002fcc0000010800 */
[----:B------:R1:W3:Y:S01]  /*46a0*/  MUFU.EX2 R139, R4 ;  /* 0x00000004008b7308 */ /* 0x0002e20000000800 */
[----:B--2---:R-:W-:-:S07]  /*46b0*/  FFMA.FTZ R5, R19, c[0x0][0x2d0], -R0 ;  /* 0x0000b40013057a23 */ /* 0x004fce0000010800 */
[----:B------:R2:W4:Y:S01]  /*46c0*/  MUFU.EX2 R147, R5 ;  /* 0x0000000500937308 */ /* 0x0005220000000800 */
[----:B-1----:R-:W-:Y:S02]  /*46d0*/  F2FP.PACK_AB R4, R140, R15 ;  /* 0x0000000f8c04723e */ /* 0x002fe400000000ff */
[----:B---3--:R-:W-:Y:S01]  /*46e0*/  F2FP.PACK_AB R7, R139, R14 ;  /* 0x0000000e8b07723e */ /* 0x008fe200000000ff */
[----:B--2---:R-:W-:Y:S01]  /*46f0*/  FFMA.FTZ R5, R24, c[0x0][0x2d0], -R0 ;  /* 0x0000b40018057a23 */ /* 0x004fe20000010800 */
[----:B----4-:R-:W-:-:S03]  /*4700*/  F2FP.PACK_AB R11, R147, R220 ;  /* 0x000000dc930b723e */ /* 0x010fc600000000ff */
[----:B------:R1:W-:Y:S04]  /*4710*/  MUFU.EX2 R134, R5 ;  /* 0x0000000500867308 */ /* 0x0003e80000000800 */
[C---:B------:R-:W-:Y:S08]  /*4720*/  HMMA.16816.F32 R16, R8.reuse, R20, RZ ;  /* 0x000000140810723c */ /* 0x040ff000000018ff */
[----:B------:R-:W-:Y:S01]  /*4730*/  HMMA.16816.F32 R92, R8, R54, RZ ;  /* 0x00000036085c723c */ /* 0x000fe200000018ff */
[----:B-1----:R-:W-:-:S02]  /*4740*/  FFMA.FTZ R5, R25, c[0x0][0x2d0], -R0 ;  /* 0x0000b40019057a23 */ /* 0x002fc40000010800 */
[----:B------:R-:W1:Y:S02]  /*4750*/  LDSM.16.MT88.4 R24, [R213+0x100] ;  /* 0x00010000d518783b */ /* 0x000e640000004200 */
[----:B------:R-:W2:Y:S03]  /*4760*/  MUFU.EX2 R221, R5 ;  /* 0x0000000500dd7308 */ /* 0x000ea60000000800 */
[C---:B------:R-:W-:Y:S08]  /*4770*/  HMMA.16816.F32 R124, R8.reuse, R120, RZ ;  /* 0x00000078087c723c */ /* 0x040ff000000018ff */
[----:B------:R-:W-:Y:S01]  /*4780*/  HMMA.16816.F32 R128, R8, R116, RZ ;  /* 0x000000740880723c */ /* 0x000fe200000018ff */
[----:B--2---:R-:W-:-:S07]  /*4790*/  F2FP.PACK_AB R5, R221, R134 ;  /* 0x00000086dd05723e */ /* 0x004fce00000000ff */
[----:B------:R-:W-:Y:S08]  /*47a0*/  HMMA.16816.F32 R120, R8, R122, RZ ;  /* 0x0000007a0878723c */ /* 0x000ff000000018ff */
[----:B------:R-:W-:Y:S08]  /*47b0*/  HMMA.16816.F32 R168, R4, R32, R16 ;  /* 0x0000002004a8723c */ /* 0x000ff00000001810 */
[C---:B------:R-:W-:Y:S08]  /*47c0*/  HMMA.16816.F32 R16, R8.reuse, R22, RZ ;  /* 0x000000160810723c */ /* 0x040ff000000018ff */
[C---:B-1----:R-:W-:Y:S08]  /*47d0*/  HMMA.16816.F32 R28, R8.reuse, R24, RZ ;  /* 0x00000018081c723c */ /* 0x042ff000000018ff */
[----:B------:R-:W-:Y:S08]  /*47e0*/  HMMA.16816.F32 R24, R8, R26, RZ ;  /* 0x0000001a0818723c */ /* 0x000ff000000018ff */
[----:B------:R-:W-:Y:S01]  /*47f0*/  HMMA.16816.F32 R208, R4, R34, R16 ;  /* 0x0000002204d0723c */ /* 0x000fe20000001810 */
[----:B------:R-:W-:Y:S07]  /*4800*/  LDSM.16.MT88.4 R32, [R214+0x3100] ;  /* 0x00310000d620783b */ /* 0x000fee0000004200 */
[C---:B------:R-:W-:Y:S08]  /*4810*/  HMMA.16816.F32 R20, R8.reuse, R40, RZ ;  /* 0x000000280814723c */ /* 0x040ff000000018ff */
[C---:B------:R-:W-:Y:S08]  /*4820*/  HMMA.16816.F32 R16, R8.reuse, R42, RZ ;  /* 0x0000002a0810723c */ /* 0x040ff000000018ff */
[----:B------:R-:W-:Y:S08]  /*4830*/  HMMA.16816.F32 R40, R8, R36, RZ ;  /* 0x000000240828723c */ /* 0x000ff000000018ff */
[C---:B------:R-:W-:Y:S01]  /*4840*/  HMMA.16816.F32 R196, R4.reuse, R50, R24 ;  /* 0x0000003204c4723c */ /* 0x040fe20000001818 */
[----:B------:R-:W1:Y:S07]  /*4850*/  LDSM.16.MT88.4 R24, [R213+0x3100] ;  /* 0x00310000d518783b */ /* 0x000e6e0000004200 */
[C---:B------:R-:W-:Y:S08]  /*4860*/  HMMA.16816.F32 R192, R4.reuse, R46, R16 ;  /* 0x0000002e04c0723c */ /* 0x040ff00000001810 */
[----:B------:R-:W-:Y:S01]  /*4870*/  HMMA.16816.F32 R188, R4, R56, R40 ;  /* 0x0000003804bc723c */ /* 0x000fe20000001828 */
[----:B------:R-:W2:Y:S07]  /*4880*/  LDSM.16.MT88.4 R40, [R212+0x6100] ;  /* 0x00610000d428783b */ /* 0x000eae0000004200 */
[----:B------:R-:W-:Y:S08]  /*4890*/  HMMA.16816.F32 R16, R8, R52, RZ ;  /* 0x000000340810723c */ /* 0x000ff000000018ff */
[C---:B------:R-:W-:Y:S01]  /*48a0*/  HMMA.16816.F32 R200, R4.reuse, R44, R20 ;  /* 0x0000002c04c8723c */ /* 0x040fe20000001814 */
[----:B------:R-:W3:Y:S04]  /*48b0*/  LDSM.16.MT88.4 R20, [R215+0x3100] ;  /* 0x00310000d714783b */ /* 0x000ee80000004200 */
[----:B------:R-:W-:Y:S03]  /*48c0*/  LDSM.16.MT88.4 R44, [R213+0x6100] ;  /* 0x00610000d52c783b */ /* 0x000fe60000004200 */
[C---:B------:R-:W-:Y:S01]  /*48d0*/  HMMA.16816.F32 R204, R4.reuse, R48, R28 ;  /* 0x0000003004cc723c */ /* 0x040fe2000000181c */
[----:B------:R-:W4:Y:S07]  /*48e0*/  LDSM.16.MT88.4 R48, [R215+0x6100] ;  /* 0x00610000d730783b */ /* 0x000f2e0000004200 */
[----:B------:R-:W-:Y:S07]  /*48f0*/  HMMA.16816.F32 R180, R4, R84, R16 ;  /* 0x0000005404b4723c */ /* 0x000fee0000001810 */
[----:B------:R-:W-:Y:S01]  /*4900*/  MOV R85, R88 ;  /* 0x0000005800557202 */ /* 0x000fe20000000f00 */
[----:B------:R-:W-:Y:S01]  /*4910*/  HMMA.16816.F32 R28, R8, R38, RZ ;  /* 0x00000026081c723c */ /* 0x000fe200000018ff */
[----:B------:R-:W-:-:S07]  /*4920*/  IMAD.MOV.U32 R84, RZ, RZ, R72 ;  /* 0x000000ffff547224 */ /* 0x000fce00078e0048 */
[C---:B-1----:R-:W-:Y:S08]  /*4930*/  HMMA.16816.F32 R88, R8.reuse, R24, RZ ;  /* 0x000000180858723c */ /* 0x042ff000000018ff */
[C---:B------:R-:W-:Y:S08]  /*4940*/  HMMA.16816.F32 R80, R8.reuse, R26, RZ ;  /* 0x0000001a0850723c */ /* 0x040ff000000018ff */
[----:B--2---:R-:W-:Y:S08]  /*4950*/  HMMA.16816.F32 R16, R8, R42, RZ ;  /* 0x0000002a0810723c */ /* 0x004ff000000018ff */
[----:B------:R-:W-:Y:S08]  /*4960*/  HMMA.16816.F32 R184, R4, R58, R28 ;  /* 0x0000003a04b8723c */ /* 0x000ff0000000181c */
[C---:B---3--:R-:W-:Y:S08]  /*4970*/  HMMA.16816.F32 R76, R8.reuse, R20, RZ ;  /* 0x00000014084c723c */ /* 0x048ff000000018ff */
[C---:B------:R-:W-:Y:S08]  /*4980*/  HMMA.16816.F32 R36, R8.reuse, R22, RZ ;  /* 0x000000160824723c */ /* 0x040ff000000018ff */
[C---:B------:R-:W-:Y:S08]  /*4990*/  HMMA.16816.F32 R28, R8.reuse, R32, RZ ;  /* 0x00000020081c723c */ /* 0x040ff000000018ff */
[C---:B------:R-:W-:Y:S08]  /*49a0*/  HMMA.16816.F32 R24, R8.reuse, R34, RZ ;  /* 0x000000220818723c */ /* 0x040ff000000018ff */
[C---:B------:R-:W-:Y:S08]  /*49b0*/  HMMA.16816.F32 R20, R8.reuse, R40, RZ ;  /* 0x000000280814723c */ /* 0x040ff000000018ff */
[C---:B----4-:R-:W-:Y:S08]  /*49c0*/  HMMA.16816.F32 R72, R8.reuse, R48, RZ ;  /* 0x000000300848723c */ /* 0x050ff000000018ff */
[----:B------:R-:W-:Y:S08]  /*49d0*/  HMMA.16816.F32 R56, R8, R50, RZ ;  /* 0x000000320838723c */ /* 0x000ff000000018ff */
[C---:B------:R-:W-:Y:S07]  /*49e0*/  HMMA.16816.F32 R172, R4.reuse, R86, R92 ;  /* 0x0000005604ac723c */ /* 0x040fee000000185c */
        /* <DEDUP_REMOVED lines=8> */
[----:B------:R-:W-:Y:S01]  /*4a70*/  HMMA.16816.F32 R156, R4, R110, R80 ;  /* 0x0000006e049c723c */ /* 0x000fe20000001850 */
[----:B------:R-:W-:Y:S01]  /*4a80*/  MOV R89, R147 ;  /* 0x0000009300597202 */ /* 0x000fe20000000f00 */
[----:B------:R-:W-:Y:S02]  /*4a90*/  IMAD.MOV.U32 R88, RZ, RZ, R146 ;  /* 0x000000ffff587224 */ /* 0x000fe400078e0092 */
[----:B------:R-:W-:Y:S02]  /*4aa0*/  IMAD.MOV.U32 R91, RZ, RZ, R153 ;  /* 0x000000ffff5b7224 */ /* 0x000fe400078e0099 */
[----:B------:R-:W-:Y:S01]  /*4ab0*/  IMAD.MOV.U32 R90, RZ, RZ, R152 ;  /* 0x000000ffff5a7224 */ /* 0x000fe200078e0098 */
[----:B------:R-:W-:Y:S01]  /*4ac0*/  MOV R111, R138 ;  /* 0x0000008a006f7202 */ /* 0x000fe20000000f00 */
[----:B------:R-:W-:Y:S01]  /*4ad0*/  HMMA.16816.F32 R32, R8, R44, RZ ;  /* 0x0000002c0820723c */ /* 0x000fe200000018ff */
[----:B------:R-:W-:Y:S01]  /*4ae0*/  IMAD.MOV.U32 R110, RZ, RZ, R139 ;  /* 0x000000ffff6e7224 */ /* 0x000fe200078e008b */
[----:B------:R-:W-:Y:S01]  /*4af0*/  MOV R82, R144 ;  /* 0x0000009000527202 */ /* 0x000fe20000000f00 */
[----:B------:R-:W-:-:S02]  /*4b00*/  IMAD.MOV.U32 R83, RZ, RZ, R145 ;  /* 0x000000ffff537224 */ /* 0x000fc400078e0091 */
[----:B------:R-:W-:Y:S02]  /*4b10*/  IMAD.MOV.U32 R81, RZ, RZ, R143 ;  /* 0x000000ffff517224 */ /* 0x000fe400078e008f */
[----:B------:R-:W-:Y:S01]  /*4b20*/  IMAD.MOV.U32 R80, RZ, RZ, R142 ;  /* 0x000000ffff507224 */ /* 0x000fe200078e008e */
[----:B------:R-:W-:Y:S01]  /*4b30*/  HMMA.16816.F32 R40, R8, R46, RZ ;  /* 0x0000002e0828723c */ /* 0x000fe200000018ff */
[----:B------:R-:W-:Y:S02]  /*4b40*/  IMAD.MOV.U32 R94, RZ, RZ, R134 ;  /* 0x000000ffff5e7224 */ /* 0x000fe400078e0086 */
[----:B------:R-:W-:Y:S02]  /*4b50*/  IMAD.MOV.U32 R109, RZ, RZ, R132 ;  /* 0x000000ffff6d7224 */ /* 0x000fe400078e0084 */
[----:B------:R-:W-:-:S03]  /*4b60*/  IMAD.MOV.U32 R148, RZ, RZ, R81 ;  /* 0x000000ffff947224 */ /* 0x000fc600078e0051 */
[C---:B------:R-:W-:Y:S08]  /*4b70*/  HMMA.16816.F32 R52, R8.reuse, R60, RZ ;  /* 0x0000003c0834723c */ /* 0x040ff000000018ff */
[C---:B------:R-:W-:Y:S08]  /*4b80*/  HMMA.16816.F32 R48, R8.reuse, R62, RZ ;  /* 0x0000003e0830723c */ /* 0x040ff000000018ff */
[C---:B------:R-:W-:Y:S08]  /*4b90*/  HMMA.16816.F32 R44, R8.reuse, R64, RZ ;  /* 0x00000040082c723c */ /* 0x040ff000000018ff */
[----:B------:R-:W-:Y:S08]  /*4ba0*/  HMMA.16816.F32 R60, R8, R68, RZ ;  /* 0x00000044083c723c */ /* 0x000ff000000018ff */
[----:B------:R-:W-:Y:S01]  /*4bb0*/  HMMA.16816.F32 R136, R4, R98, R16 ;  /* 0x000000620488723c */ /* 0x000fe20000001810 */
[----:B------:R-:W1:Y:S07]  /*4bc0*/  LDSM.16.MT88.4 R16, [R215+0x6900] ;  /* 0x00690000d710783b */ /* 0x000e6e0000004200 */
[C---:B------:R-:W-:Y:S08]  /*4bd0*/  HMMA.16816.F32 R64, R8.reuse, R66, RZ ;  /* 0x000000420840723c */ /* 0x040ff000000018ff */
[C---:B------:R-:W-:Y:S08]  /*4be0*/  HMMA.16816.F32 R68, R8.reuse, R70, RZ ;  /* 0x000000460844723c */ /* 0x040ff000000018ff */
[----:B------:R-:W-:Y:S01]  /*4bf0*/  HMMA.16816.F32 R116, R8, R118, RZ ;  /* 0x000000760874723c */ /* 0x000fe200000018ff */
[----:B------:R-:W2:Y:S07]  /*4c00*/  LDSM.16.MT88.4 R8, [R214+0x6900] ;  /* 0x00690000d608783b */ /* 0x000eae0000004200 */
[C---:B------:R-:W-:Y:S07]  /*4c10*/  HMMA.16816.F32 R144, R4.reuse, R106, R36 ;  /* 0x0000006a0490723c */ /* 0x040fee0000001824 */
[----:B------:R-:W-:Y:S01]  /*4c20*/  MOV R39, R141 ;  /* 0x0000008d00277202 */ /* 0x000fe20000000f00 */
[----:B------:R-:W-:Y:S01]  /*4c30*/  IMAD.MOV.U32 R38, RZ, RZ, R140 ;  /* 0x000000ffff267224 */ /* 0x000fe200078e008c */
[C---:B------:R-:W-:Y:S08]  /*4c40*/  HMMA.16816.F32 R152, R4.reuse, R104, R76 ;  /* 0x000000680498723c */ /* 0x040ff0000000184c */
[C---:B------:R-:W-:Y:S01]  /*4c50*/  HMMA.16816.F32 R140, R4.reuse, R96, R20 ;  /* 0x00000060048c723c */ /* 0x040fe20000001814 */
[----:B------:R-:W3:Y:S07]  /*4c60*/  LDSM.16.MT88.4 R20, [R212+0x9900] ;  /* 0x00990000d414783b */ /* 0x000eee0000004200 */
[C---:B-1----:R-:W-:Y:S08]  /*4c70*/  HMMA.16816.F32 R96, R4.reuse, R16, R72 ;  /* 0x000000100460723c */ /* 0x042ff00000001848 */
[C---:B------:R-:W-:Y:S01]  /*4c80*/  HMMA.16816.F32 R76, R4.reuse, R18, R56 ;  /* 0x00000012044c723c */ /* 0x040fe20000001838 */
[----:B------:R-:W-:Y:S07]  /*4c90*/  LDSM.16.MT88.4 R16, [R212+0x1100] ;  /* 0x00110000d410783b */ /* 0x000fee0000004200 */
[C---:B--2---:R-:W-:Y:S08]  /*4ca0*/  HMMA.16816.F32 R72, R4.reuse, R8, R52 ;  /* 0x000000080448723c */ /* 0x044ff00000001834 */
[C---:B------:R-:W-:Y:S01]  /*4cb0*/  HMMA.16816.F32 R56, R4.reuse, R10, R48 ;  /* 0x0000000a0438723c */ /* 0x040fe20000001830 */
[----:B------:R-:W1:Y:S07]  /*4cc0*/  LDSM.16.MT88.4 R8, [R215+0x9900] ;  /* 0x00990000d708783b */ /* 0x000e6e0000004200 */
[C---:B------:R-:W-:Y:S01]  /*4cd0*/  HMMA.16816.F32 R132, R4.reuse, R100, R28 ;  /* 0x000000640484723c */ /* 0x040fe2000000181c */
[----:B------:R2:W-:Y:S07]  /*4ce0*/  MUFU.EX2 R101, R2 ;  /* 0x0000000200657308 */ /* 0x0005ee0000000800 */
[C---:B------:R-:W-:Y:S01]  /*4cf0*/  HMMA.16816.F32 R28, R4.reuse, R102, R24 ;  /* 0x00000066041c723c */ /* 0x040fe20000001818 */
[----:B------:R-:W4:Y:S06]  /*4d00*/  LDSM.16.MT88.4 R24, [R213+0x9900] ;  /* 0x00990000d518783b */ /* 0x000f2c0000004200 */
[----:B------:R-:W-:Y:S01]  /*4d10*/  IMAD.MOV.U32 R102, RZ, RZ, R87 ;  /* 0x000000ffff667224 */ /* 0x000fe200078e0057 */
[----:B---3--:R-:W-:Y:S01]  /*4d20*/  HMMA.16816.F32 R52, R4, R20, R44 ;  /* 0x000000140434723c */ /* 0x008fe2000000182c */
[----:B--2---:R-:W-:-:S02]  /*4d30*/  FFMA.FTZ R2, R151, c[0x0][0x2d0], -R12 ;  /* 0x0000b40097027a23 */ /* 0x004fc4000001080c */
[----:B------:R-:W-:Y:S02]  /*4d40*/  IMAD.MOV.U32 R103, RZ, RZ, R84 ;  /* 0x000000ffff677224 */ /* 0x000fe400078e0054 */
[----:B------:R2:W3:Y:S01]  /*4d50*/  MUFU.EX2 R37, R2 ;  /* 0x0000000200257308 */ /* 0x0004e20000000800 */
[----:B------:R-:W-:Y:S02]  /*4d60*/  IMAD.MOV.U32 R151, RZ, RZ, R83 ;  /* 0x000000ffff977224 */ /* 0x000fe400078e0053 */
[C---:B------:R-:W-:Y:S01]  /*4d70*/  HMMA.16816.F32 R64, R4.reuse, R22, R64 ;  /* 0x000000160440723c */ /* 0x040fe20000001840 */
[----:B------:R-:W4:Y:S07]  /*4d80*/  LDSM.16.MT88.4 R20, [R214+0x9900] ;  /* 0x00990000d614783b */ /* 0x000f2e0000004200 */
[----:B------:R-:W-:Y:S01]  /*4d90*/  HMMA.16816.F32 R104, R4, R112, R32 ;  /* 0x000000700468723c */ /* 0x000fe20000001820 */
[----:B--2---:R-:W-:-:S02]  /*4da0*/  FFMA.FTZ R2, R150, c[0x0][0x2d0], -R12 ;  /* 0x0000b40096027a23 */ /* 0x004fc4000001080c */
[----:B------:R-:W-:-:S05]  /*4db0*/  IMAD.MOV.U32 R150, RZ, RZ, R88 ;  /* 0x000000ffff967224 */ /* 0x000fca00078e0058 */
[----:B-1----:R-:W-:Y:S01]  /*4dc0*/  HMMA.16816.F32 R48, R4, R8, R124 ;  /* 0x000000080430723c */ /* 0x002fe2000000187c */
[----:B------:R1:W2:Y:S01]  /*4dd0*/  MUFU.EX2 R100, R2 ;  /* 0x0000000200647308 */ /* 0x0002a20000000800 */
[----:B------:R-:W-:Y:S01]  /*4de0*/  IMAD.MOV.U32 R33, RZ, RZ, R90 ;  /* 0x000000ffff217224 */ /* 0x000fe200078e005a */
[----:B------:R-:W-:Y:S01]  /*4df0*/  MOV R35, R86 ;  /* 0x0000005600237202 */ /* 0x000fe20000000f00 */
[----:B------:R-:W-:-:S03]  /*4e00*/  IMAD.MOV.U32 R34, RZ, RZ, R91 ;  /* 0x000000ffff227224 */ /* 0x000fc600078e005b */
[----:B---3--:R-:W-:Y:S01]  /*4e10*/  MOV R126, R37 ;  /* 0x00000025007e7202 */ /* 0x008fe20000000f00 */
[----:B------:R-:W-:Y:S01]  /*4e20*/  HMMA.16816.F32 R44, R4, R10, R120 ;  /* 0x0000000a042c723c */ /* 0x000fe20000001878 */
[----:B------:R-:W3:Y:S01]  /*4e30*/  LDSM.16.MT88.4 R8, [R213+0x1100] ;  /* 0x00110000d508783b */ /* 0x000ee20000004200 */
[----:B------:R-:W-:-:S06]  /*4e40*/  IMAD.MOV.U32 R127, RZ, RZ, R38 ;  /* 0x000000ffff7f7224 */ /* 0x000fcc00078e0026 */
[C---:B----4-:R-:W-:Y:S01]  /*4e50*/  HMMA.16816.F32 R60, R4.reuse, R24, R60 ;  /* 0x00000018043c723c */ /* 0x050fe2000000183c */
[----:B-1----:R-:W-:Y:S01]  /*4e60*/  FFMA.FTZ R2, R149, c[0x0][0x2d0], -R12 ;  /* 0x0000b40095027a23 */ /* 0x002fe2000001080c */
[----:B------:R-:W-:Y:S01]  /*4e70*/  MOV R149, R89 ;  /* 0x0000005900957202 */ /* 0x000fe20000000f00 */
[----:B--2---:R-:W-:Y:S01]  /*4e80*/  IMAD.MOV.U32 R125, RZ, RZ, R100 ;  /* 0x000000ffff7d7224 */ /* 0x004fe200078e0064 */
[----:B------:R-:W-:Y:S01]  /*4e90*/  MOV R100, R85 ;  /* 0x0000005500647202 */ /* 0x000fe20000000f00 */
[----:B------:R1:W2:Y:S02]  /*4ea0*/  MUFU.EX2 R36, R2 ;  /* 0x0000000200247308 */ /* 0x0002a40000000800 */
[----:B------:R-:W-:Y:S01]  /*4eb0*/  MOV R25, R39 ;  /* 0x0000002700197202 */ /* 0x000fe20000000f00 */
[C---:B------:R-:W-:Y:S08]  /*4ec0*/  HMMA.16816.F32 R112, R4.reuse, R114, R40 ;  /* 0x000000720470723c */ /* 0x040ff00000001828 */
[----:B------:R-:W-:Y:S01]  /*4ed0*/  HMMA.16816.F32 R68, R4, R26, R68 ;  /* 0x0000001a0444723c */ /* 0x000fe20000001844 */
[----:B-1----:R-:W-:Y:S01]  /*4ee0*/  FFMA.FTZ R2, R160, c[0x0][0x2d0], -R0 ;  /* 0x0000b400a0027a23 */ /* 0x002fe20000010800 */
[----:B------:R-:W-:-:S05]  /*4ef0*/  MOV R160, R34 ;  /* 0x0000002200a07202 */ /* 0x000fca0000000f00 */
[----:B------:R-:W-:Y:S01]  /*4f00*/  IMAD.MOV.U32 R27, RZ, RZ, R80 ;  /* 0x000000ffff1b7224 */ /* 0x000fe200078e0050 */
[----:B------:R-:W-:Y:S01]  /*4f10*/  HMMA.16816.F32 R40, R4, R20, R128 ;  /* 0x000000140428723c */ /* 0x000fe20000001880 */
[----:B------:R1:W-:Y:S01]  /*4f20*/  MUFU.EX2 R32, R2 ;  /* 0x0000000200207308 */ /* 0x0003e20000000800 */
[----:B------:R-:W-:Y:S01]  /*4f30*/  MOV R26, R82 ;  /* 0x00000052001a7202 */ /* 0x000fe20000000f00 */
[----:B-1----:R-:W-:Y:S02]  /*4f40*/  FFMA.FTZ R2, R163, c[0x0][0x2d0], -R0 ;  /* 0x0000b400a3027a23 */ /* 0x002fe40000010800 */
[----:B--2---:R-:W-:-:S04]  /*4f50*/  IMAD.MOV.U32 R163, RZ, RZ, R36 ;  /* 0x000000ffffa37224 */ /* 0x004fc800078e0024 */
[----:B------:R1:W2:Y:S01]  /*4f60*/  MUFU.EX2 R124, R2 ;  /* 0x00000002007c7308 */ /* 0x0002a20000000800 */
[----:B------:R-:W-:Y:S01]  /*4f70*/  HMMA.16816.F32 R36, R4, R22, R116 ;  /* 0x000000160424723c */ /* 0x000fe20000001874 */
[----:B------:R-:W4:Y:S06]  /*4f80*/  LDSM.16.MT88.4 R20, [R215+0x1100] ;  /* 0x00110000d714783b */ /* 0x000f2c0000004200 */
[----:B------:R-:W-:Y:S02]  /*4f90*/  F2FP.PACK_AB R4, R126, R101 ;  /* 0x000000657e04723e */ /* 0x000fe400000000ff */
[----:B------:R-:W-:Y:S01]  /*4fa0*/  F2FP.PACK_AB R6, R163, R125 ;  /* 0x0000007da306723e */ /* 0x000fe200000000ff */
[----:B-1----:R-:W-:Y:S01]  /*4fb0*/  FFMA.FTZ R2, R162, c[0x0][0x2d0], -R0 ;  /* 0x0000b400a2027a23 */ /* 0x002fe20000010800 */
[----:B--2---:R-:W-:-:S03]  /*4fc0*/  F2FP.PACK_AB R5, R124, R32 ;  /* 0x000000207c05723e */ /* 0x004fc600000000ff */
[----:B------:R1:W-:Y:S02]  /*4fd0*/  MUFU.EX2 R24, R2 ;  /* 0x0000000200187308 */ /* 0x0003e40000000800 */
[----:B-1----:R-:W-:Y:S02]  /*4fe0*/  FFMA.FTZ R2, R161, c[0x0][0x2d0], -R0 ;  /* 0x0000b400a1027a23 */ /* 0x002fe40000010800 */
[----:B------:R-:W-:-:S04]  /*4ff0*/  IMAD.MOV.U32 R161, RZ, RZ, R35 ;  /* 0x000000ffffa17224 */ /* 0x000fc800078e0023 */
[----:B------:R-:W1:Y:S02]  /*5000*/  MUFU.EX2 R162, R2 ;  /* 0x0000000200a27308 */ /* 0x000e640000000800 */
[----:B-1----:R-:W-:Y:S02]  /*5010*/  F2FP.PACK_AB R7, R162, R24 ;  /* 0x00000018a207723e */ /* 0x002fe400000000ff */
[----:B------:R-:W-:-:S05]  /*5020*/  MOV R2, R94 ;  /* 0x0000005e00027202 */ /* 0x000fca0000000f00 */
[C---:B---3--:R-:W-:Y:S07]  /*5030*/  HMMA.16816.F32 R84, R4.reuse, R8, R204 ;  /* 0x000000080454723c */ /* 0x048fee00000018cc */
[----:B------:R-:W-:Y:S01]  /*5040*/  MOV R206, R101 ;  /* 0x0000006500ce7202 */ /* 0x000fe20000000f00 */
[----:B------:R-:W-:Y:S01]  /*5050*/  HMMA.16816.F32 R88, R4, R10, R196 ;  /* 0x0000000a0458723c */ /* 0x000fe200000018c4 */
[----:B------:R-:W1:Y:S01]  /*5060*/  LDSM.16.MT88.4 R8, [R212+0x4100] ;  /* 0x00410000d408783b */ /* 0x000e620000004200 */
[----:B------:R-:W-:Y:S01]  /*5070*/  IMAD.MOV.U32 R207, RZ, RZ, R110 ;  /* 0x000000ffffcf7224 */ /* 0x000fe200078e006e */
[----:B------:R-:W-:Y:S01]  /*5080*/  MOV R204, R108 ;  /* 0x0000006c00cc7202 */ /* 0x000fe20000000f00 */
[----:B------:R-:W-:-:S03]  /*5090*/  IMAD.MOV.U32 R205, RZ, RZ, R32 ;  /* 0x000000ffffcd7224 */ /* 0x000fc600078e0020 */
[----:B------:R-:W-:Y:S01]  /*50a0*/  IMAD.MOV.U32 R196, RZ, RZ, R102 ;  /* 0x000000ffffc47224 */ /* 0x000fe200078e0066 */
[C---:B------:R-:W-:Y:S01]  /*50b0*/  HMMA.16816.F32 R168, R4.reuse, R16, R168 ;  /* 0x0000001004a8723c */ /* 0x040fe200000018a8 */
[----:B------:R-:W-:Y:S01]  /*50c0*/  MOV R197, R103 ;  /* 0x0000006700c57202 */ /* 0x000fe20000000f00 */
[----:B------:R-:W-:Y:S02]  /*50d0*/  IMAD.MOV.U32 R199, RZ, RZ, R100 ;  /* 0x000000ffffc77224 */ /* 0x000fe400078e0064 */
[----:B------:R-:W-:Y:S02]  /*50e0*/  IMAD.MOV.U32 R198, RZ, RZ, R127 ;  /* 0x000000ffffc67224 */ /* 0x000fe400078e007f */
[----:B------:R-:W-:Y:S02]  /*50f0*/  IMAD.MOV.U32 R127, RZ, RZ, R33 ;  /* 0x000000ffff7f7224 */ /* 0x000fe400078e0021 */
[C---:B------:R-:W-:Y:S01]  /*5100*/  HMMA.16816.F32 R80, R4.reuse, R18, R208 ;  /* 0x000000120450723c */ /* 0x040fe200000018d0 */
[----:B------:R-:W2:Y:S04]  /*5110*/  LDSM.16.MT88.4 R16, [R214+0x1100] ;  /* 0x00110000d610783b */ /* 0x000ea80000004200 */
[----:B------:R-:W-:Y:S02]  /*5120*/  LDSM.16.MT88.4 R32, [R212+0x7100] ;  /* 0x00710000d420783b */ /* 0x000fe40000004200 */
[----:B------:R-:W-:Y:S01]  /*5130*/  IMAD.MOV.U32 R209, RZ, RZ, R92 ;  /* 0x000000ffffd17224 */ /* 0x000fe200078e005c */
[----:B----4-:R-:W-:Y:S01]  /*5140*/  HMMA.16816.F32 R100, R4, R22, R192 ;  /* 0x000000160464723c */ /* 0x010fe200000018c0 */
[----:B------:R-:W-:-:S02]  /*5150*/  IMAD.MOV.U32 R210, RZ, RZ, R93 ;  /* 0x000000ffffd27224 */ /* 0x000fc400078e005d */
[----:B------:R-:W-:Y:S02]  /*5160*/  IMAD.MOV.U32 R211, RZ, RZ, R95 ;  /* 0x000000ffffd37224 */ /* 0x000fe400078e005f */
[----:B------:R-:W-:-:S03]  /*5170*/  IMAD.MOV.U32 R208, RZ, RZ, R111 ;  /* 0x000000ffffd07224 */ /* 0x000fc600078e006f */
[C---:B------:R-:W-:Y:S01]  /*5180*/  HMMA.16816.F32 R92, R4.reuse, R20, R200 ;  /* 0x00000014045c723c */ /* 0x040fe200000018c8 */
[----:B------:R-:W3:Y:S06]  /*5190*/  LDSM.16.MT88.4 R20, [R213+0x4100] ;  /* 0x00410000d514783b */ /* 0x000eec0000004200 */
[----:B------:R-:W-:Y:S01]  /*51a0*/  IMAD.MOV.U32 R203, RZ, RZ, R109 ;  /* 0x000000ffffcb7224 */ /* 0x000fe200078e006d */
[----:B------:R-:W-:Y:S01]  /*51b0*/  MOV R202, R211 ;  /* 0x000000d300ca7202 */ /* 0x000fe20000000f00 */
[----:B-1----:R-:W-:Y:S01]  /*51c0*/  HMMA.16816.F32 R120, R4, R8, R180 ;  /* 0x000000080478723c */ /* 0x002fe200000018b4 */
[----:B------:R-:W-:Y:S01]  /*51d0*/  IMAD.MOV.U32 R201, RZ, RZ, R196 ;  /* 0x000000ffffc97224 */ /* 0x000fe200078e00c4 */
[----:B------:R-:W-:Y:S01]  /*51e0*/  MOV R196, R149 ;  /* 0x0000009500c47202 */ /* 0x000fe20000000f00 */
[----:B------:R-:W-:-:S02]  /*51f0*/  IMAD.MOV.U32 R149, RZ, RZ, R150 ;  /* 0x000000ffff957224 */ /* 0x000fc400078e0096 */
[----:B------:R-:W-:Y:S02]  /*5200*/  IMAD.MOV.U32 R200, RZ, RZ, R127 ;  /* 0x000000ffffc87224 */ /* 0x000fe400078e007f */
[----:B------:R-:W-:Y:S01]  /*5210*/  IMAD.MOV.U32 R150, RZ, RZ, R151 ;  /* 0x000000ffff967224 */ /* 0x000fe200078e0097 */
[----:B------:R-:W-:Y:S01]  /*5220*/  HMMA.16816.F32 R192, R4, R10, R172 ;  /* 0x0000000a04c0723c */ /* 0x000fe200000018ac */
[----:B------:R-:W1:Y:S01]  /*5230*/  LDSM.16.MT88.4 R8, [R214+0x4100] ;  /* 0x00410000d608783b */ /* 0x000e620000004200 */
[----:B------:R-:W-:Y:S01]  /*5240*/  MOV R151, R26 ;  /* 0x0000001a00977202 */ /* 0x000fe20000000f00 */
[----:B------:R-:W-:Y:S02]  /*5250*/  IMAD.MOV.U32 R127, RZ, RZ, R25 ;  /* 0x000000ffff7f7224 */ /* 0x000fe400078e0019 */
[----:B------:R-:W-:-:S03]  /*5260*/  IMAD.MOV.U32 R211, RZ, RZ, R162 ;  /* 0x000000ffffd37224 */ /* 0x000fc600078e00a2 */
[C---:B--2---:R-:W-:Y:S08]  /*5270*/  HMMA.16816.F32 R108, R4.reuse, R16, R188 ;  /* 0x00000010046c723c */ /* 0x044ff000000018bc */
[C---:B------:R-:W-:Y:S01]  /*5280*/  HMMA.16816.F32 R116, R4.reuse, R18, R184 ;  /* 0x000000120474723c */ /* 0x040fe200000018b8 */
[----:B------:R-:W2:Y:S07]  /*5290*/  LDSM.16.MT88.4 R16, [R215+0x4100] ;  /* 0x00410000d710783b */ /* 0x000eae0000004200 */
[C---:B---3--:R-:W-:Y:S08]  /*52a0*/  HMMA.16816.F32 R188, R4.reuse, R20, R176 ;  /* 0x0000001404bc723c */ /* 0x048ff000000018b0 */
[C---:B------:R-:W-:Y:S01]  /*52b0*/  HMMA.16816.F32 R184, R4.reuse, R22, R156 ;  /* 0x0000001604b8723c */ /* 0x040fe2000000189c */
[----:B------:R-:W3:Y:S06]  /*52c0*/  LDSM.16.MT88.4 R20, [R215+0x7100] ;  /* 0x00710000d714783b */ /* 0x000eec0000004200 */
[----:B------:R-:W-:Y:S01]  /*52d0*/  MOV R159, R204 ;  /* 0x000000cc009f7202 */ /* 0x000fe20000000f00 */
[----:B------:R-:W-:Y:S01]  /*52e0*/  IMAD.MOV.U32 R158, RZ, RZ, R197 ;  /* 0x000000ffff9e7224 */ /* 0x000fe200078e00c5 */
[----:B-1----:R-:W-:Y:S01]  /*52f0*/  HMMA.16816.F32 R176, R4, R8, R132 ;  /* 0x0000000804b0723c */ /* 0x002fe20000001884 */
[----:B------:R-:W-:Y:S01]  /*5300*/  MOV R204, R24 ;  /* 0x0000001800cc7202 */ /* 0x000fe20000000f00 */
[----:B------:R-:W-:-:S02]  /*5310*/  IMAD.MOV.U32 R197, RZ, RZ, R209 ;  /* 0x000000ffffc57224 */ /* 0x000fc400078e00d1 */
[----:B------:R-:W-:Y:S01]  /*5320*/  IMAD.MOV.U32 R209, RZ, RZ, R210 ;  /* 0x000000ffffd17224 */ /* 0x000fe200078e00d2 */
[----:B------:R-:W-:Y:S02]  /*5330*/  MOV R210, R163 ;  /* 0x000000a300d27202 */ /* 0x000fe40000000f00 */
[----:B------:R-:W-:Y:S01]  /*5340*/  IMAD.MOV.U32 R132, RZ, RZ, R27 ;  /* 0x000000ffff847224 */ /* 0x000fe200078e001b */
[----:B------:R-:W-:Y:S01]  /*5350*/  HMMA.16816.F32 R172, R4, R10, R28 ;  /* 0x0000000a04ac723c */ /* 0x000fe2000000181c */
[----:B------:R-:W1:Y:S01]  /*5360*/  LDSM.16.MT88.4 R24, [R213+0x7100] ;  /* 0x00710000d518783b */ /* 0x000e620000004200 */
[----:B------:R-:W-:Y:S01]  /*5370*/  MOV R134, R203 ;  /* 0x000000cb00867202 */ /* 0x000fe20000000f00 */
[----:B------:R-:W-:Y:S01]  /*5380*/  IMAD.MOV.U32 R203, RZ, RZ, R161 ;  /* 0x000000ffffcb7224 */ /* 0x000fe200078e00a1 */
[----:B------:R-:W-:Y:S01]  /*5390*/  MOV R135, R148 ;  /* 0x0000009400877202 */ /* 0x000fe20000000f00 */
[----:B------:R-:W-:Y:S01]  /*53a0*/  LDSM.16.MT88.4 R8, [R212+0xa100] ;  /* 0x00a10000d408783b */ /* 0x000fe20000004200 */
[----:B------:R-:W-:-:S02]  /*53b0*/  IMAD.MOV.U32 R133, RZ, RZ, R160 ;  /* 0x000000ffff857224 */ /* 0x000fc400078e00a0 */
[C---:B--2---:R-:W-:Y:S01]  /*53c0*/  HMMA.16816.F32 R128, R4.reuse, R16, R152 ;  /* 0x000000100480723c */ /* 0x044fe20000001898 */
[----:B------:R-:W-:Y:S07]  /*53d0*/  LDSM.16.MT88.4 R28, [R213+0xa100] ;  /* 0x00a10000d51c783b */ /* 0x000fee0000004200 */
[C---:B------:R-:W-:Y:S01]  /*53e0*/  HMMA.16816.F32 R180, R4.reuse, R18, R144 ;  /* 0x0000001204b4723c */ /* 0x040fe20000001890 */
[----:B------:R-:W2:Y:S07]  /*53f0*/  LDSM.16.MT88.4 R16, [R214+0x7100] ;  /* 0x00710000d610783b */ /* 0x000eae0000004200 */
[C---:B------:R-:W-:Y:S07]  /*5400*/  HMMA.16816.F32 R160, R4.reuse, R32, R140 ;  /* 0x0000002004a0723c */ /* 0x040fee000000188c */
[----:B------:R-:W-:Y:S01]  /*5410*/  IMAD.MOV.U32 R143, RZ, RZ, R158 ;  /* 0x000000ffff8f7224 */ /* 0x000fe200078e009e */
[----:B---3--:R-:W-:Y:S01]  /*5420*/  HMMA.16816.F32 R144, R4, R20, R96 ;  /* 0x000000140490723c */ /* 0x008fe20000001860 */
[----:B------:R-:W-:Y:S01]  /*5430*/  IMAD.MOV.U32 R142, RZ, RZ, R159 ;  /* 0x000000ffff8e7224 */ /* 0x000fe200078e009f */
[----:B------:R-:W-:Y:S01]  /*5440*/  MOV R141, R202 ;  /* 0x000000ca008d7202 */ /* 0x000fe20000000f00 */
[----:B------:R-:W-:-:S04]  /*5450*/  IMAD.MOV.U32 R140, RZ, RZ, R203 ;  /* 0x000000ffff8c7224 */ /* 0x000fc800078e00cb */
[----:B------:R-:W-:Y:S01]  /*5460*/  IMAD.MOV.U32 R98, RZ, RZ, R125 ;  /* 0x000000ffff627224 */ /* 0x000fe200078e007d */
[----:B------:R-:W-:Y:S01]  /*5470*/  HMMA.16816.F32 R156, R4, R34, R136 ;  /* 0x00000022049c723c */ /* 0x000fe20000001888 */
[----:B------:R-:W-:Y:S01]  /*5480*/  MOV R97, R124 ;  /* 0x0000007c00617202 */ /* 0x000fe20000000f00 */
[----:B------:R-:W-:Y:S01]  /*5490*/  IMAD.MOV.U32 R96, RZ, RZ, R126 ;  /* 0x000000ffff607224 */ /* 0x000fe200078e007e */
[----:B------:R-:W-:Y:S01]  /*54a0*/  LDSM.16.MT88.4 R32, [R212+0x4900] ;  /* 0x00490000d420783b */ /* 0x000fe20000004200 */
[----:B------:R-:W-:-:S03]  /*54b0*/  IMAD.MOV.U32 R99, RZ, RZ, R204 ;  /* 0x000000ffff637224 */ /* 0x000fc600078e00cc */
[----:B------:R-:W-:Y:S01]  /*54c0*/  IMAD.MOV.U32 R139, RZ, RZ, R196 ;  /* 0x000000ffff8b7224 */ /* 0x000fe200078e00c4 */
[----:B------:R-:W-:Y:S01]  /*54d0*/  MOV R138, R149 ;  /* 0x00000095008a7202 */ /* 0x000fe20000000f00 */
[----:B------:R-:W-:Y:S01]  /*54e0*/  IMAD.MOV.U32 R196, RZ, RZ, R150 ;  /* 0x000000ffffc47224 */ /* 0x000fe200078e0096 */
[----:B-1----:R-:W-:Y:S01]  /*54f0*/  HMMA.16816.F32 R152, R4, R26, R112 ;  /* 0x0000001a0498723c */ /* 0x002fe20000001870 */
[----:B------:R-:W-:Y:S02]  /*5500*/  IMAD.MOV.U32 R137, RZ, RZ, R151 ;  /* 0x000000ffff897224 */ /* 0x000fe400078e0097 */
[----:B------:R-:W-:-:S05]  /*5510*/  IMAD.MOV.U32 R136, RZ, RZ, R127 ;  /* 0x000000ffff887224 */ /* 0x000fca00078e007f */
[C---:B------:R-:W-:Y:S01]  /*5520*/  HMMA.16816.F32 R148, R4.reuse, R24, R104 ;  /* 0x000000180494723c */ /* 0x040fe20000001868 */
[----:B------:R-:W-:Y:S07]  /*5530*/  LDSM.16.MT88.4 R24, [R212+0x1900] ;  /* 0x00190000d418783b */ /* 0x000fee0000004200 */
[C---:B--2---:R-:W-:Y:S08]  /*5540*/  HMMA.16816.F32 R112, R4.reuse, R16, R72 ;  /* 0x000000100470723c */ /* 0x044ff00000001848 */
[C---:B------:R-:W-:Y:S01]  /*5550*/  HMMA.16816.F32 R104, R4.reuse, R18, R56 ;  /* 0x000000120468723c */ /* 0x040fe20000001838 */
[----:B------:R-:W1:Y:S06]  /*5560*/  LDSM.16.MT88.4 R16, [R214+0xa100] ;  /* 0x00a10000d610783b */ /* 0x000e6c0000004200 */
[----:B------:R-:W-:Y:S01]  /*5570*/  IMAD.MOV.U32 R58, RZ, RZ, R206 ;  /* 0x000000ffff3a7224 */ /* 0x000fe200078e00ce */
[----:B------:R-:W-:Y:S01]  /*5580*/  HMMA.16816.F32 R124, R4, R22, R76 ;  /* 0x00000016047c723c */ /* 0x000fe2000000184c */
[----:B------:R-:W-:Y:S01]  /*5590*/  MOV R56, R208 ;  /* 0x000000d000387202 */ /* 0x000fe20000000f00 */
[----:B------:R-:W-:Y:S01]  /*55a0*/  IMAD.MOV.U32 R57, RZ, RZ, R207 ;  /* 0x000000ffff397224 */ /* 0x000fe200078e00cf */
[----:B------:R-:W-:Y:S01]  /*55b0*/  LDSM.16.MT88.4 R20, [R213+0x1900] ;  /* 0x00190000d514783b */ /* 0x000fe20000004200 */
[----:B------:R-:W-:-:S04]  /*55c0*/  MOV R59, R205 ;  /* 0x000000cd003b7202 */ /* 0x000fc80000000f00 */
[C---:B------:R-:W-:Y:S08]  /*55d0*/  HMMA.16816.F32 R76, R4.reuse, R8, R52 ;  /* 0x00000008044c723c */ /* 0x040ff00000001834 */
[C---:B------:R-:W-:Y:S01]  /*55e0*/  HMMA.16816.F32 R72, R4.reuse, R10, R64 ;  /* 0x0000000a0448723c */ /* 0x040fe20000001840 */
[----:B------:R-:W2:Y:S06]  /*55f0*/  LDSM.16.MT88.4 R8, [R215+0xa100] ;  /* 0x00a10000d708783b */ /* 0x000eac0000004200 */
[----:B------:R-:W-:Y:S01]  /*5600*/  IMAD.MOV.U32 R66, RZ, RZ, R2 ;  /* 0x000000ffff427224 */ /* 0x000fe200078e0002 */
[----:B------:R-:W-:Y:S01]  /*5610*/  HMMA.16816.F32 R60, R4, R28, R60 ;  /* 0x0000001c043c723c */ /* 0x000fe2000000183c */
[----:B------:R-:W-:Y:S01]  /*5620*/  FFMA.FTZ R2, R248, c[0x0][0x2d0], -R12 ;  /* 0x0000b400f8027a23 */ /* 0x000fe2000001080c */
[----:B------:R-:W-:Y:S01]  /*5630*/  MOV R248, R99 ;  /* 0x0000006300f87202 */ /* 0x000fe20000000f00 */
[----:B------:R-:W-:-:S02]  /*5640*/  IMAD.MOV.U32 R67, RZ, RZ, R209 ;  /* 0x000000ffff437224 */ /* 0x000fc400078e00d1 */
[----:B------:R3:W-:Y:S03]  /*5650*/  MUFU.EX2 R206, R2 ;  /* 0x0000000200ce7308 */ /* 0x0007e60000000800 */
[C---:B------:R-:W-:Y:S01]  /*5660*/  HMMA.16816.F32 R68, R4.reuse, R30, R68 ;  /* 0x0000001e0444723c */ /* 0x040fe20000001844 */
[----:B------:R-:W-:Y:S07]  /*5670*/  LDSM.16.MT88.4 R28, [R213+0x7900] ;  /* 0x00790000d51c783b */ /* 0x000fee0000004200 */
[----:B-1----:R-:W-:Y:S01]  /*5680*/  HMMA.16816.F32 R40, R4, R16, R40 ;  /* 0x000000100428723c */ /* 0x002fe20000001828 */
[----:B---3--:R-:W-:-:S02]  /*5690*/  FFMA.FTZ R2, R246, c[0x0][0x2d0], -R12 ;  /* 0x0000b400f6027a23 */ /* 0x008fc4000001080c */
[----:B------:R-:W-:-:S05]  /*56a0*/  IMAD.MOV.U32 R246, RZ, RZ, R98 ;  /* 0x000000fffff67224 */ /* 0x000fca00078e0062 */
[C---:B------:R-:W-:Y:S01]  /*56b0*/  HMMA.16816.F32 R36, R4.reuse, R18, R36 ;  /* 0x000000120424723c */ /* 0x040fe20000001824 */
[----:B------:R1:W3:Y:S01]  /*56c0*/  MUFU.EX2 R209, R2 ;  /* 0x0000000200d17308 */ /* 0x0002e20000000800 */
[----:B------:R-:W4:Y:S06]  /*56d0*/  LDSM.16.MT88.4 R16, [R215+0x1900] ;  /* 0x00190000d710783b */ /* 0x000f2c0000004200 */
[----:B--2---:R-:W-:Y:S01]  /*56e0*/  HMMA.16816.F32 R48, R4, R8, R48 ;  /* 0x000000080430723c */ /* 0x004fe20000001830 */
[----:B-1----:R-:W-:-:S07]  /*56f0*/  FFMA.FTZ R2, R165, c[0x0][0x2d0], -R12 ;  /* 0x0000b400a5027a23 */ /* 0x002fce000001080c */
[----:B------:R-:W-:Y:S01]  /*5700*/  HMMA.16816.F32 R44, R4, R10, R44 ;  /* 0x0000000a042c723c */ /* 0x000fe2000000182c */
[----:B------:R-:W1:Y:S01]  /*5710*/  LDSM.16.MT88.4 R8, [R214+0x1900] ;  /* 0x00190000d608783b */ /* 0x000e620000004200 */
[----:B------:R-:W-:Y:S01]  /*5720*/  IMAD.MOV.U32 R165, RZ, RZ, R139 ;  /* 0x000000ffffa57224 */ /* 0x000fe200078e008b */
[----:B------:R2:W-:Y:S04]  /*5730*/  MUFU.EX2 R208, R2 ;  /* 0x0000000200d07308 */ /* 0x0005e80000000800 */
[----:B------:R-:W-:Y:S02]  /*5740*/  FFMA.FTZ R4, R251, c[0x0][0x2d0], -R0 ;  /* 0x0000b400fb047a23 */ /* 0x000fe40000010800 */
[----:B------:R-:W-:Y:S02]  /*5750*/  IMAD.MOV.U32 R251, RZ, RZ, R59 ;  /* 0x000000fffffb7224 */ /* 0x000fe400078e003b */
[----:B------:R3:W-:Y:S01]  /*5760*/  MUFU.EX2 R202, R4 ;  /* 0x0000000400ca7308 */ /* 0x0007e20000000800 */
[----:B--2---:R-:W-:Y:S01]  /*5770*/  FFMA.FTZ R2, R166, c[0x0][0x2d0], -R12 ;  /* 0x0000b400a6027a23 */ /* 0x004fe2000001080c */
[----:B------:R-:W-:-:S06]  /*5780*/  MOV R166, R141 ;  /* 0x0000008d00a67202 */ /* 0x000fcc0000000f00 */
[----:B------:R2:W2:Y:S01]  /*5790*/  MUFU.EX2 R207, R2 ;  /* 0x0000000200cf7308 */ /* 0x0004a20000000800 */
[----:B---3--:R-:W-:Y:S01]  /*57a0*/  F2FP.PACK_AB R4, R209, R206 ;  /* 0x000000ced104723e */ /* 0x008fe200000000ff */
[----:B--2---:R-:W-:Y:S01]  /*57b0*/  FFMA.FTZ R2, R249, c[0x0][0x2d0], -R0 ;  /* 0x0000b400f9027a23 */ /* 0x004fe20000010800 */
[----:B------:R-:W-:Y:S01]  /*57c0*/  F2FP.PACK_AB R6, R207, R208 ;  /* 0x000000d0cf06723e */ /* 0x000fe200000000ff */
[----:B------:R-:W-:-:S04]  /*57d0*/  IMAD.MOV.U32 R249, RZ, RZ, R97 ;  /* 0x000000fffff97224 */ /* 0x000fc800078e0061 */
[----:B------:R2:W-:Y:S02]  /*57e0*/  MUFU.EX2 R205, R2 ;  /* 0x0000000200cd7308 */ /* 0x0005e40000000800 */
[----:B--2---:R-:W-:Y:S01]  /*57f0*/  FFMA.FTZ R2, R250, c[0x0][0x2d0], -R0 ;  /* 0x0000b400fa027a23 */ /* 0x004fe20000010800 */
[----:B------:R-:W-:-:S05]  /*5800*/  MOV R250, R96 ;  /* 0x0000006000fa7202 */ /* 0x000fca0000000f00 */
[----:B------:R2:W3:Y:S02]  /*5810*/  MUFU.EX2 R204, R2 ;  /* 0x0000000200cc7308 */ /* 0x0004e40000000800 */
[----:B--2---:R-:W-:Y:S01]  /*5820*/  FFMA.FTZ R2, R252, c[0x0][0x2d0], -R0 ;  /* 0x0000b400fc027a23 */ /* 0x004fe20000010800 */
[----:B---3--:R-:W-:Y:S01]  /*5830*/  F2FP.PACK_AB R5, R204, R205 ;  /* 0x000000cdcc05723e */ /* 0x008fe200000000ff */
[----:B------:R-:W-:-:S04]  /*5840*/  IMAD.MOV.U32 R252, RZ, RZ, R58 ;  /* 0x000000fffffc7224 */ /* 0x000fc800078e003a */
[----:B------:R-:W2:Y:S02]  /*5850*/  MUFU.EX2 R203, R2 ;  /* 0x0000000200cb7308 */ /* 0x000ea40000000800 */
[----:B--2---:R-:W-:Y:S01]  /*5860*/  F2FP.PACK_AB R7, R203, R202 ;  /* 0x000000cacb07723e */ /* 0x004fe200000000ff */
[----:B------:R-:W-:-:S04]  /*5870*/  IMAD.MOV.U32 R2, RZ, RZ, R142 ;  /* 0x000000ffff027224 */ /* 0x000fc800078e008e */
[----:B------:R-:W-:Y:S02]  /*5880*/  FFMA.FTZ R2, R2, c[0x0][0x2d0], -R12 ;  /* 0x0000b40002027a23 */ /* 0x000fe4000001080c */
[C---:B------:R-:W-:Y:S07]  /*5890*/  HMMA.16816.F32 R52, R4.reuse, R26, R80 ;  /* 0x0000001a0434723c */ /* 0x040fee0000001850 */
[----:B------:R-:W-:Y:S01]  /*58a0*/  MOV R83, R66 ;  /* 0x0000004200537202 */ /* 0x000fe20000000f00 */
[----:B------:R-:W-:Y:S01]  /*58b0*/  IMAD.MOV.U32 R82, RZ, RZ, R67 ;  /* 0x000000ffff527224 */ /* 0x000fe200078e0043 */
[----:B------:R-:W-:Y:S01]  /*58c0*/  MOV R80, R57 ;  /* 0x0000003900507202 */ /* 0x000fe20000000f00 */
[----:B------:R-:W-:Y:S01]  /*58d0*/  IMAD.MOV.U32 R81, RZ, RZ, R56 ;  /* 0x000000ffff517224 */ /* 0x000fe200078e0038 */
[C---:B------:R-:W-:Y:S08]  /*58e0*/  HMMA.16816.F32 R64, R4.reuse, R22, R88 ;  /* 0x000000160440723c */ /* 0x040ff00000001858 */
[C---:B------:R-:W-:Y:S01]  /*58f0*/  HMMA.16816.F32 R56, R4.reuse, R20, R84 ;  /* 0x000000140438723c */ /* 0x040fe20000001854 */
[----:B------:R-:W-:Y:S07]  /*5900*/  LDSM.16.MT88.4 R20, [R215+0x4900] ;  /* 0x00490000d714783b */ /* 0x000fee0000004200 */
[C---:B----4-:R-:W-:Y:S08]  /*5910*/  HMMA.16816.F32 R84, R4.reuse, R16, R92 ;  /* 0x000000100454723c */ /* 0x050ff0000000185c */
[C---:B------:R-:W-:Y:S01]  /*5920*/  HMMA.16816.F32 R88, R4.reuse, R18, R100 ;  /* 0x000000120458723c */ /* 0x040fe20000001864 */
[----:B------:R-:W2:Y:S07]  /*5930*/  LDSM.16.MT88.4 R16, [R214+0x4900] ;  /* 0x00490000d610783b */ /* 0x000eae0000004200 */
[C---:B------:R-:W-:Y:S01]  /*5940*/  HMMA.16816.F32 R168, R4.reuse, R24, R168 ;  /* 0x0000001804a8723c */ /* 0x040fe200000018a8 */
[----:B------:R-:W3:Y:S07]  /*5950*/  LDSM.16.MT88.4 R24, [R213+0x4900] ;  /* 0x00490000d518783b */ /* 0x000eee0000004200 */
[C---:B-1----:R-:W-:Y:S08]  /*5960*/  HMMA.16816.F32 R92, R4.reuse, R8, R108 ;  /* 0x00000008045c723c */ /* 0x042ff0000000186c */
[C---:B------:R-:W-:Y:S01]  /*5970*/  HMMA.16816.F32 R96, R4.reuse, R10, R116 ;  /* 0x0000000a0460723c */ /* 0x040fe20000001874 */
[----:B------:R-:W1:Y:S07]  /*5980*/  LDSM.16.MT88.4 R8, [R212+0x7900] ;  /* 0x00790000d408783b */ /* 0x000e6e0000004200 */
[C---:B------:R-:W-:Y:S07]  /*5990*/  HMMA.16816.F32 R100, R4.reuse, R32, R120 ;  /* 0x000000200464723c */ /* 0x040fee0000001878 */
[----:B------:R-:W-:Y:S01]  /*59a0*/  IMAD.MOV.U32 R33, RZ, RZ, R136 ;  /* 0x000000ffff217224 */ /* 0x000fe200078e0088 */
[----:B------:R-:W-:Y:S01]  /*59b0*/  HMMA.16816.F32 R108, R4, R34, R192 ;  /* 0x00000022046c723c */ /* 0x000fe200000018c0 */
[----:B------:R-:W-:-:S06]  /*59c0*/  IMAD.MOV.U32 R32, RZ, RZ, R143 ;  /* 0x000000ffff207224 */ /* 0x000fcc00078e008f */
[----:B------:R-:W-:Y:S01]  /*59d0*/  IMAD.MOV.U32 R194, RZ, RZ, R137 ;  /* 0x000000ffffc27224 */ /* 0x000fe200078e0089 */
[----:B------:R-:W-:Y:S01]  /*59e0*/  MOV R193, R138 ;  /* 0x0000008a00c17202 */ /* 0x000fe20000000f00 */
[----:B------:R-:W-:Y:S01]  /*59f0*/  IMAD.MOV.U32 R192, RZ, RZ, R140 ;  /* 0x000000ffffc07224 */ /* 0x000fe200078e008c */
[----:B--2---:R-:W-:Y:S01]  /*5a00*/  HMMA.16816.F32 R136, R4, R16, R176 ;  /* 0x000000100488723c */ /* 0x004fe200000018b0 */
[----:B------:R-:W-:Y:S01]  /*5a10*/  MOV R195, R132 ;  /* 0x0000008400c37202 */ /* 0x000fe20000000f00 */
[----:B------:R-:W-:Y:S02]  /*5a20*/  IMAD.MOV.U32 R34, RZ, RZ, R133 ;  /* 0x000000ffff227224 */ /* 0x000fe400078e0085 */
[----:B------:R-:W-:-:S04]  /*5a30*/  IMAD.MOV.U32 R35, RZ, RZ, R134 ;  /* 0x000000ffff237224 */ /* 0x000fc800078e0086 */
[C---:B------:R-:W-:Y:S01]  /*5a40*/  HMMA.16816.F32 R140, R4.reuse, R18, R172 ;  /* 0x00000012048c723c */ /* 0x040fe200000018ac */
[----:B------:R-:W2:Y:S07]  /*5a50*/  LDSM.16.MT88.4 R16, [R215+0x7900] ;  /* 0x00790000d710783b */ /* 0x000eae0000004200 */
[C---:B---3--:R-:W-:Y:S07]  /*5a60*/  HMMA.16816.F32 R116, R4.reuse, R24, R188 ;  /* 0x000000180474723c */ /* 0x048fee00000018bc */
[----:B------:R-:W-:Y:S01]  /*5a70*/  MOV R25, R135 ;  /* 0x0000008700197202 */ /* 0x000fe20000000f00 */
[C---:B------:R-:W-:Y:S08]  /*5a80*/  HMMA.16816.F32 R120, R4.reuse, R26, R184 ;  /* 0x0000001a0478723c */ /* 0x040ff000000018b8 */
[C---:B-1----:R-:W-:Y:S08]  /*5a90*/  HMMA.16816.F32 R184, R4.reuse, R8, R160 ;  /* 0x0000000804b8723c */ /* 0x042ff000000018a0 */
[C---:B------:R-:W-:Y:S01]  /*5aa0*/  HMMA.16816.F32 R188, R4.reuse, R10, R156 ;  /* 0x0000000a04bc723c */ /* 0x040fe2000000189c */
[----:B------:R-:W1:Y:S07]  /*5ab0*/  LDSM.16.MT88.4 R8, [R214+0x7900] ;  /* 0x00790000d608783b */ /* 0x000e6e0000004200 */
[C---:B------:R-:W-:Y:S08]  /*5ac0*/  HMMA.16816.F32 R132, R4.reuse, R22, R180 ;  /* 0x000000160484723c */ /* 0x040ff000000018b4 */
[C---:B------:R-:W-:Y:S07]  /*5ad0*/  HMMA.16816.F32 R180, R4.reuse, R28, R148 ;  /* 0x0000001c04b4723c */ /* 0x040fee0000001894 */
[----:B------:R-:W-:Y:S01]  /*5ae0*/  IMAD.MOV.U32 R29, RZ, RZ, R25 ;  /* 0x000000ffff1d7224 */ /* 0x000fe200078e0019 */
[----:B------:R-:W-:Y:S01]  /*5af0*/  HMMA.16816.F32 R128, R4, R20, R128 ;  /* 0x000000140480723c */ /* 0x000fe20000001880 */
[----:B------:R-:W3:Y:S01]  /*5b00*/  LDSM.16.MT88.4 R20, [R212+0xa900] ;  /* 0x00a90000d414783b */ /* 0x000ee20000004200 */
[----:B------:R-:W-:-:S02]  /*5b10*/  IMAD.MOV.U32 R28, RZ, RZ, R194 ;  /* 0x000000ffff1c7224 */ /* 0x000fc400078e00c2 */
[----:B------:R-:W-:Y:S01]  /*5b20*/  IMAD.MOV.U32 R194, RZ, RZ, R221 ;  /* 0x000000ffffc27224 */ /* 0x000fe200078e00dd */
[----:B------:R-:W-:Y:S03]  /*5b30*/  LDSM.16.MT88.4 R24, [R213+0xa900] ;  /* 0x00a90000d518783b */ /* 0x000fe60000004200 */
[C---:B--2---:R-:W-:Y:S01]  /*5b40*/  HMMA.16816.F32 R148, R4.reuse, R16, R144 ;  /* 0x000000100494723c */ /* 0x044fe20000001890 */
[----:B------:R2:W5:Y:S06]  /*5b50*/  LDL.LU R221, [R1+0x50] ;  /* 0x0000500001dd7983 */ /* 0x00056c0000300800 */
[----:B------:R-:W-:Y:S01]  /*5b60*/  IMAD.MOV.U32 R145, RZ, RZ, R29 ;  /* 0x000000ffff917224 */ /* 0x000fe200078e001d */
[----:B------:R-:W-:Y:S01]  /*5b70*/  HMMA.16816.F32 R176, R4, R30, R152 ;  /* 0x0000001e04b0723c */ /* 0x000fe20000001898 */
[----:B------:R-:W-:Y:S01]  /*5b80*/  IMAD.MOV.U32 R147, RZ, RZ, R35 ;  /* 0x000000ffff937224 */ /* 0x000fe200078e0023 */
[----:B------:R-:W-:Y:S01]  /*5b90*/  MOV R146, R34 ;  /* 0x0000002200927202 */ /* 0x000fe20000000f00 */
[----:B------:R-:W-:Y:S01]  /*5ba0*/  IMAD.MOV.U32 R29, RZ, RZ, R33 ;  /* 0x000000ffff1d7224 */ /* 0x000fe200078e0021 */
[----:B------:R-:W-:Y:S01]  /*5bb0*/  MOV R34, R80 ;  /* 0x0000005000227202 */ /* 0x000fe20000000f00 */
[----:B------:R-:W-:-:S02]  /*5bc0*/  IMAD.MOV.U32 R35, RZ, RZ, R81 ;  /* 0x000000ffff237224 */ /* 0x000fc400078e0051 */
[----:B------:R-:W-:Y:S01]  /*5bd0*/  MOV R31, R193 ;  /* 0x000000c1001f7202 */ /* 0x000fe20000000f00 */
[----:B------:R-:W-:Y:S01]  /*5be0*/  IMAD.MOV.U32 R193, RZ, RZ, R198 ;  /* 0x000000ffffc17224 */ /* 0x000fe200078e00c6 */
[----:B-1----:R-:W-:Y:S01]  /*5bf0*/  HMMA.16816.F32 R160, R4, R8, R112 ;  /* 0x0000000804a0723c */ /* 0x002fe20000001870 */
[----:B------:R1:W-:Y:S01]  /*5c00*/  MUFU.EX2 R198, R2 ;  /* 0x0000000200c67308 */ /* 0x0003e20000000800 */
[----:B------:R-:W-:Y:S01]  /*5c10*/  IMAD.MOV.U32 R30, RZ, RZ, R192 ;  /* 0x000000ffff1e7224 */ /* 0x000fe200078e00c0 */
[----:B------:R-:W-:Y:S01]  /*5c20*/  MOV R192, R83 ;  /* 0x0000005300c07202 */ /* 0x000fe20000000f00 */
[----:B------:R-:W-:Y:S01]  /*5c30*/  IMAD.MOV.U32 R33, RZ, RZ, R82 ;  /* 0x000000ffff217224 */ /* 0x000fe200078e0052 */
[----:B------:R-:W-:-:S03]  /*5c40*/  MOV R144, R146 ;  /* 0x0000009200907202 */ /* 0x000fc60000000f00 */
[----:B------:R-:W-:Y:S01]  /*5c50*/  HMMA.16816.F32 R156, R4, R10, R104 ;  /* 0x0000000a049c723c */ /* 0x000fe20000001868 */
[----:B------:R-:W4:Y:S01]  /*5c60*/  LDSM.16.MT88.4 R8, [R215+0xa900] ;  /* 0x00a90000d708783b */ /* 0x000f220000004200 */
[----:B------:R-:W-:-:S06]  /*5c70*/  IMAD.MOV.U32 R146, RZ, RZ, R30 ;  /* 0x000000ffff927224 */ /* 0x000fcc00078e001e */
[C---:B------:R-:W-:Y:S01]  /*5c80*/  HMMA.16816.F32 R172, R4.reuse, R18, R124 ;  /* 0x0000001204ac723c */ /* 0x040fe2000000187c */
[----:B-1----:R-:W-:Y:S02]  /*5c90*/  FFMA.FTZ R2, R145, c[0x0][0x2d0], -R12 ;  /* 0x0000b40091027a23 */ /* 0x002fe4000001080c */
[----:B------:R-:W-:Y:S01]  /*5ca0*/  IMAD.MOV.U32 R145, RZ, RZ, R147 ;  /* 0x000000ffff917224 */ /* 0x000fe200078e0093 */
[----:B------:R-:W-:Y:S01]  /*5cb0*/  MOV R147, R31 ;  /* 0x0000001f00937202 */ /* 0x000fe20000000f00 */
[----:B------:R-:W-:Y:S02]  /*5cc0*/  IMAD.MOV.U32 R31, RZ, RZ, R29 ;  /* 0x000000ffff1f7224 */ /* 0x000fe400078e001d */
[----:B------:R-:W-:Y:S01]  /*5cd0*/  IMAD.MOV.U32 R29, RZ, RZ, R35 ;  /* 0x000000ffff1d7224 */ /* 0x000fe200078e0023 */
[----:B------:R-:W-:Y:S01]  /*5ce0*/  MOV R35, R193 ;  /* 0x000000c100237202 */ /* 0x000fe20000000f00 */
[----:B------:R-:W-:Y:S01]  /*5cf0*/  IMAD.MOV.U32 R193, RZ, RZ, R195 ;  /* 0x000000ffffc17224 */ /* 0x000fe200078e00c3 */
[----:B------:R-:W-:Y:S01]  /*5d00*/  MOV R17, R145 ;  /* 0x0000009100117202 */ /* 0x000fe20000000f00 */
[----:B------:R-:W-:Y:S01]  /*5d10*/  IMAD.MOV.U32 R30, RZ, RZ, R28 ;  /* 0x000000ffff1e7224 */ /* 0x000fe200078e001c */
[----:B------:R-:W-:Y:S01]  /*5d20*/  MOV R28, R34 ;  /* 0x00000022001c7202 */ /* 0x000fe20000000f00 */
[----:B------:R-:W-:Y:S01]  /*5d30*/  IMAD.MOV.U32 R195, RZ, RZ, R199 ;  /* 0x000000ffffc37224 */ /* 0x000fe200078e00c7 */
[----:B---3--:R-:W-:Y:S01]  /*5d40*/  HMMA.16816.F32 R152, R4, R20, R76 ;  /* 0x000000140498723c */ /* 0x008fe2000000184c */
[----:B------:R-:W-:Y:S01]  /*5d50*/  IMAD.MOV.U32 R145, RZ, RZ, R147 ;  /* 0x000000ffff917224 */ /* 0x000fe200078e0093 */
[----:B------:R1:W3:Y:S01]  /*5d60*/  MUFU.EX2 R199, R2 ;  /* 0x0000000200c77308 */ /* 0x0002e20000000800 */
[----:B------:R-:W-:Y:S01]  /*5d70*/  IMAD.MOV.U32 R147, RZ, RZ, R31 ;  /* 0x000000ffff937224 */ /* 0x000fe200078e001f */
[----:B------:R-:W-:Y:S01]  /*5d80*/  MOV R31, R29 ;  /* 0x0000001d001f7202 */ /* 0x000fe20000000f00 */
[----:B------:R-:W-:-:S02]  /*5d90*/  IMAD.MOV.U32 R34, RZ, RZ, R192 ;  /* 0x000000ffff227224 */ /* 0x000fc400078e00c0 */
[----:B------:R-:W-:Y:S01]  /*5da0*/  IMAD.MOV.U32 R192, RZ, RZ, R194 ;  /* 0x000000ffffc07224 */ /* 0x000fe200078e00c2 */
[----:B------:R-:W-:Y:S01]  /*5db0*/  MOV R194, R32 ;  /* 0x0000002000c27202 */ /* 0x000fe20000000f00 */
[----:B------:R-:W-:Y:S01]  /*5dc0*/  IMAD.MOV.U32 R29, RZ, RZ, R35 ;  /* 0x000000ffff1d7224 */ /* 0x000fe200078e0023 */
[C---:B------:R-:W-:Y:S01]  /*5dd0*/  HMMA.16816.F32 R112, R4.reuse, R22, R72 ;  /* 0x000000160470723c */ /* 0x040fe20000001848 */
[----:B------:R-:W-:Y:S01]  /*5de0*/  IMAD.MOV.U32 R35, RZ, RZ, R193 ;  /* 0x000000ffff237224 */ /* 0x000fe200078e00c1 */
[----:B------:R-:W-:Y:S01]  /*5df0*/  MOV R193, R195 ;  /* 0x000000c300c17202 */ /* 0x000fe20000000f00 */
[----:B------:R-:W-:Y:S01]  /*5e00*/  IMAD.MOV.U32 R32, RZ, RZ, R220 ;  /* 0x000000ffff207224 */ /* 0x000fe200078e00dc */
[----:B------:R-:W-:Y:S01]  /*5e10*/  MOV R195, R200 ;  /* 0x000000c800c37202 */ /* 0x000fe20000000f00 */
[----:B------:R-:W2:Y:S01]  /*5e20*/  LDSM.16.MT88.4 R20, [R214+0xa900] ;  /* 0x00a90000d614783b */ /* 0x000ea20000004200 */
[----:B-1----:R-:W-:Y:S02]  /*5e30*/  FFMA.FTZ R2, R144, c[0x0][0x2d0], -R12 ;  /* 0x0000b40090027a23 */ /* 0x002fe4000001080c */
[C---:B----4-:R-:W-:Y:S01]  /*5e40*/  HMMA.16816.F32 R72, R4.reuse, R8, R48 ;  /* 0x000000080448723c */ /* 0x050fe20000001830 */
[----:B------:R-:W-:Y:S01]  /*5e50*/  IMAD.MOV.U32 R144, RZ, RZ, R146 ;  /* 0x000000ffff907224 */ /* 0x000fe200078e0092 */
[----:B------:R-:W-:Y:S01]  /*5e60*/  MOV R146, R30 ;  /* 0x0000001e00927202 */ /* 0x000fe20000000f00 */
[----:B------:R-:W-:Y:S01]  /*5e70*/  IMAD.MOV.U32 R30, RZ, RZ, R28 ;  /* 0x000000ffff1e7224 */ /* 0x000fe200078e001c */
[----:B------:R1:W-:Y:S01]  /*5e80*/  MUFU.EX2 R200, R2 ;  /* 0x0000000200c87308 */ /* 0x0003e20000000800 */
[----:B------:R-:W-:Y:S01]  /*5e90*/  IMAD.MOV.U32 R28, RZ, RZ, R34 ;  /* 0x000000ffff1c7224 */ /* 0x000fe200078e0022 */
[----:B------:R-:W-:Y:S01]  /*5ea0*/  MOV R34, R192 ;  /* 0x000000c000227202 */ /* 0x000fe20000000f00 */
[----:B------:R-:W-:Y:S01]  /*5eb0*/  IMAD.MOV.U32 R192, RZ, RZ, R194 ;  /* 0x000000ffffc07224 */ /* 0x000fe200078e00c2 */
[----:B------:R-:W-:Y:S01]  /*5ec0*/  MOV R16, R144 ;  /* 0x0000009000107202 */ /* 0x000fe20000000f00 */
[----:B------:R-:W-:Y:S01]  /*5ed0*/  IMAD.MOV.U32 R194, RZ, RZ, R32 ;  /* 0x000000ffffc27224 */ /* 0x000fe200078e0020 */
[----:B------:R-:W-:Y:S01]  /*5ee0*/  MOV R144, R146 ;  /* 0x0000009200907202 */ /* 0x000fe20000000f00 */
[----:B------:R-:W-:Y:S01]  /*5ef0*/  HMMA.16816.F32 R44, R4, R10, R44 ;  /* 0x0000000a042c723c */ /* 0x000fe2000000182c */
[----:B------:R-:W-:Y:S01]  /*5f00*/  MOV R146, R30 ;  /* 0x0000001e00927202 */ /* 0x000fe20000000f00 */
[----:B------:R-:W-:Y:S01]  /*5f10*/  LDSM.16.MT88.4 R8, [R213+0x2100] ;  /* 0x00210000d508783b */ /* 0x000fe20000004200 */
[----:B------:R-:W-:Y:S01]  /*5f20*/  MOV R30, R28 ;  /* 0x0000001c001e7202 */ /* 0x000fe20000000f00 */
[----:B------:R-:W-:-:S02]  /*5f30*/  UIADD3 UR15, UR6, -0x2, URZ ;  /* 0xfffffffe060f7890 */ /* 0x000fc4000fffe03f */
[----:B------:R4:W5:Y:S02]  /*5f40*/  LDL.LU R220, [R1+0x4c] ;  /* 0x00004c0001dc7983 */ /* 0x0009640000300800 */
[----:B------:R-:W-:Y:S01]  /*5f50*/  HMMA.16816.F32 R104, R4, R24, R60 ;  /* 0x000000180468723c */ /* 0x000fe2000000183c */
[----:B-1----:R-:W-:Y:S02]  /*5f60*/  FFMA.FTZ R2, R17, c[0x0][0x2d0], -R12 ;  /* 0x0000b40011027a23 */ /* 0x002fe4000001080c */
[----:B------:R-:W-:Y:S02]  /*5f70*/  IMAD.MOV.U32 R17, RZ, RZ, R145 ;  /* 0x000000ffff117224 */ /* 0x000fe400078e0091 */
        /* <DEDUP_REMOVED lines=8> */
[----:B------:R-:W-:Y:S01]  /*6000*/  MOV R193, R201 ;  /* 0x000000c900c17202 */ /* 0x000fe20000000f00 */
[----:B------:R-:W-:Y:S01]  /*6010*/  IMAD.MOV.U32 R126, RZ, RZ, R144 ;  /* 0x000000ffff7e7224 */ /* 0x000fe200078e0090 */
[----:B------:R1:W1:Y:S01]  /*6020*/  MUFU.EX2 R201, R2 ;  /* 0x0000000200c97308 */ /* 0x0002620000000800 */
[----:B------:R-:W-:-:S02]  /*6030*/  MOV R144, R30 ;  /* 0x0000001e00907202 */ /* 0x000fc40000000f00 */
[----:B------:R-:W-:Y:S02]  /*6040*/  MOV R125, R17 ;  /* 0x00000011007d7202 */ /* 0x000fe40000000f00 */
        /* <DEDUP_REMOVED lines=9> */
[----:B-1----:R-:W-:-:S02]  /*60e0*/  FFMA.FTZ R2, R16, c[0x0][0x2d0], -R0 ;  /* 0x0000b40010027a23 */ /* 0x002fc40000010800 */
[----:B------:R-:W-:Y:S01]  /*60f0*/  IMAD.MOV.U32 R35, RZ, RZ, R166 ;  /* 0x000000ffff237224 */ /* 0x000fe200078e00a6 */
[----:B------:R-:W-:Y:S01]  /*6100*/  MOV R124, R126 ;  /* 0x0000007e007c7202 */ /* 0x000fe20000000f00 */
[----:B------:R1:W-:Y:S01]  /*6110*/  MUFU.EX2 R197, R2 ;  /* 0x0000000200c57308 */ /* 0x0003e20000000800 */
[----:B------:R-:W-:Y:S01]  /*6120*/  IMAD.MOV.U32 R166, RZ, RZ, R217 ;  /* 0x000000ffffa67224 */ /* 0x000fe200078e00d9 */
[----:B------:R-:W-:Y:S01]  /*6130*/  MOV R126, R144 ;  /* 0x00000090007e7202 */ /* 0x000fe20000000f00 */
[----:B------:R-:W2:Y:S01]  /*6140*/  LDSM.16.MT88.4 R16, [R212+0x2100] ;  /* 0x00210000d410783b */ /* 0x000ea20000004200 */
[----:B------:R-:W-:Y:S02]  /*6150*/  MOV R144, R30 ;  /* 0x0000001e00907202 */ /* 0x000fe40000000f00 */
[----:B------:R-:W-:Y:S02]  /*6160*/  MOV R30, R28 ;  /* 0x0000001c001e7202 */ /* 0x000fe40000000f00 */
[----:B------:R-:W-:Y:S01]  /*6170*/  MOV R28, R34 ;  /* 0x00000022001c7202 */ /* 0x000fe20000000f00 */
[----:B-1----:R-:W-:-:S02]  /*6180*/  FFMA.FTZ R2, R125, c[0x0][0x2d0], -R0 ;  /* 0x0000b4007d027a23 */ /* 0x002fc40000010800 */
[----:B------:R-:W-:Y:S02]  /*6190*/  IMAD.MOV.U32 R125, RZ, RZ, R127 ;  /* 0x000000ffff7d7224 */ /* 0x000fe400078e007f */
[----:B------:R-:W-:Y:S02]  /*61a0*/  IMAD.MOV.U32 R127, RZ, RZ, R147 ;  /* 0x000000ffff7f7224 */ /* 0x000fe400078e0093 */
[----:B------:R-:W-:Y:S02]  /*61b0*/  IMAD.MOV.U32 R147, RZ, RZ, R31 ;  /* 0x000000ffff937224 */ /* 0x000fe400078e001f */
[----:B------:R-:W-:Y:S02]  /*61c0*/  IMAD.MOV.U32 R31, RZ, RZ, R29 ;  /* 0x000000ffff1f7224 */ /* 0x000fe400078e001d */
[----:B------:R-:W-:Y:S02]  /*61d0*/  IMAD.MOV.U32 R29, RZ, RZ, R35 ;  /* 0x000000ffff1d7224 */ /* 0x000fe400078e0023 */
[----:B------:R-:W-:-:S02]  /*61e0*/  IMAD.MOV.U32 R35, RZ, RZ, R166 ;  /* 0x000000ffff237224 */ /* 0x000fc400078e00a6 */
[----:B------:R1:W1:Y:S01]  /*61f0*/  MUFU.EX2 R166, R2 ;  /* 0x0000000200a67308 */ /* 0x0002620000000800 */
[----:B------:R-:W-:Y:S02]  /*6200*/  MOV R34, R192 ;  /* 0x000000c000227202 */ /* 0x000fe40000000f00 */
[----:B------:R-:W-:Y:S01]  /*6210*/  MOV R192, R165 ;  /* 0x000000a500c07202 */ /* 0x000fe20000000f00 */
[----:B------:R-:W-:Y:S02]  /*6220*/  IMAD.MOV.U32 R165, RZ, RZ, R216 ;  /* 0x000000ffffa57224 */ /* 0x000fe400078e00d8 */
[----:B-1----:R-:W-:Y:S01]  /*6230*/  FFMA.FTZ R2, R124, c[0x0][0x2d0], -R0 ;  /* 0x0000b4007c027a23 */ /* 0x002fe20000010800 */
        /* <DEDUP_REMOVED lines=9> */
[----:B------:R-:W-:-:S02]  /*62d0*/  IMAD.MOV.U32 R165, RZ, RZ, R196 ;  /* 0x000000ffffa57224 */ /* 0x000fc400078e00c4 */
[----:B------:R1:W-:Y:S02]  /*62e0*/  MUFU.EX2 R196, R2 ;  /* 0x0000000200c47308 */ /* 0x0003e40000000800 */
        /* <DEDUP_REMOVED lines=9> */
[----:B------:R-:W-:-:S02]  /*6380*/  MOV R192, R165 ;  /* 0x000000a500c07202 */ /* 0x000fc40000000f00 */
[----:B------:R1:W1:Y:S01]  /*6390*/  MUFU.EX2 R165, R2 ;  /* 0x0000000200a57308 */ /* 0x0002620000000800 */
[C---:B------:R-:W-:Y:S08]  /*63a0*/  HMMA.16816.F32 R80, R4.reuse, R26, R68 ;  /* 0x0000001a0450723c */ /* 0x040ff00000001844 */
[C---:B--2---:R-:W-:Y:S08]  /*63b0*/  HMMA.16816.F32 R40, R4.reuse, R20, R40 ;  /* 0x000000140428723c */ /* 0x044ff00000001828 */
[----:B------:R-:W-:Y:S01]  /*63c0*/  HMMA.16816.F32 R36, R4, R22, R36 ;  /* 0x000000160424723c */ /* 0x000fe20000001824 */
[----:B------:R-:W2:Y:S01]  /*63d0*/  LDSM.16.MT88.4 R20, [R215+0x2100] ;  /* 0x00210000d714783b */ /* 0x000ea20000004200 */
[----:B------:R-:W-:-:S02]  /*63e0*/  IMAD.MOV.U32 R32, RZ, RZ, R219 ;  /* 0x000000ffff207224 */ /* 0x000fc400078e00db */
[----:B-1----:R-:W-:Y:S01]  /*63f0*/  IMAD.MOV.U32 R2, RZ, RZ, R33 ;  /* 0x000000ffff027224 */ /* 0x002fe200078e0021 */
[----:B------:R-:W-:Y:S02]  /*6400*/  LDSM.16.MT88.4 R24, [R213+0x8100] ;  /* 0x00810000d518783b */ /* 0x000fe40000004200 */
[----:B---3--:R-:W-:Y:S02]  /*6410*/  F2FP.PACK_AB R4, R199, R198 ;  /* 0x000000c6c704723e */ /* 0x008fe400000000ff */
[----:B------:R-:W-:Y:S02]  /*6420*/  F2FP.PACK_AB R6, R201, R200 ;  /* 0x000000c8c906723e */ /* 0x000fe400000000ff */
[----:B------:R-:W-:Y:S02]  /*6430*/  F2FP.PACK_AB R5, R166, R197 ;  /* 0x000000c5a605723e */ /* 0x000fe400000000ff */
[----:B------:R-:W-:Y:S01]  /*6440*/  F2FP.PACK_AB R7, R165, R196 ;  /* 0x000000c4a507723e */ /* 0x000fe200000000ff */
[----:B------:R4:W5:Y:S06]  /*6450*/  LDL.LU R219, [R1+0x48] ;  /* 0x0000480001db7983 */ /* 0x00096c0000300800 */
[C---:B------:R-:W-:Y:S08]  /*6460*/  HMMA.16816.F32 R168, R4.reuse, R16, R168 ;  /* 0x0000001004a8723c */ /* 0x040ff000000018a8 */
[C---:B------:R-:W-:Y:S01]  /*6470*/  HMMA.16816.F32 R48, R4.reuse, R18, R52 ;  /* 0x000000120430723c */ /* 0x040fe20000001834 */
[----:B------:R-:W1:Y:S07]  /*6480*/  LDSM.16.MT88.4 R16, [R214+0x2100] ;  /* 0x00210000d610783b */ /* 0x000e6e0000004200 */
[C---:B------:R-:W-:Y:S08]  /*6490*/  HMMA.16816.F32 R52, R4.reuse, R8, R56 ;  /* 0x000000080434723c */ /* 0x040ff00000001838 */
[C---:B------:R-:W-:Y:S01]  /*64a0*/  HMMA.16816.F32 R60, R4.reuse, R10, R64 ;  /* 0x0000000a043c723c */ /* 0x040fe20000001840 */
[----:B------:R-:W3:Y:S07]  /*64b0*/  LDSM.16.MT88.4 R8, [R212+0x5100] ;  /* 0x00510000d408783b */ /* 0x000eee0000004200 */
[C---:B--2---:R-:W-:Y:S08]  /*64c0*/  HMMA.16816.F32 R68, R4.reuse, R20, R84 ;  /* 0x000000140444723c */ /* 0x044ff00000001854 */
[C---:B-1----:R-:W-:Y:S08]  /*64d0*/  HMMA.16816.F32 R84, R4.reuse, R16, R92 ;  /* 0x000000100454723c */ /* 0x042ff0000000185c */
[C---:B------:R-:W-:Y:S01]  /*64e0*/  HMMA.16816.F32 R92, R4.reuse, R18, R96 ;  /* 0x00000012045c723c */ /* 0x040fe20000001860 */
[----:B------:R-:W1:Y:S07]  /*64f0*/  LDSM.16.MT88.4 R16, [R215+0x5100] ;  /* 0x00510000d710783b */ /* 0x000e6e0000004200 */
[C---:B---3--:R-:W-:Y:S08]  /*6500*/  HMMA.16816.F32 R100, R4.reuse, R8, R100 ;  /* 0x000000080464723c */ /* 0x048ff00000001864 */
[----:B------:R-:W-:Y:S01]  /*6510*/  HMMA.16816.F32 R108, R4, R10, R108 ;  /* 0x0000000a046c723c */ /* 0x000fe2000000186c */
[----:B------:R-:W2:Y:S01]  /*6520*/  LDSM.16.MT88.4 R8, [R214+0x5100] ;  /* 0x00510000d608783b */ /* 0x000ea20000004200 */
[----:B------:R-:W-:-:S02]  /*6530*/  IMAD.MOV.U32 R194, RZ, RZ, R32 ;  /* 0x000000ffffc27224 */ /* 0x000fc400078e0020 */
[----:B------:R-:W-:Y:S01]  /*6540*/  IMAD.MOV.U32 R32, RZ, RZ, R218 ;  /* 0x000000ffff207224 */ /* 0x000fe200078e00da */
[----:B------:R-:W-:Y:S01]  /*6550*/  MOV R57, R125 ;  /* 0x0000007d00397202 */ /* 0x000fe20000000f00 */
[----:B------:R-:W-:Y:S01]  /*6560*/  IMAD.MOV.U32 R58, RZ, RZ, R124 ;  /* 0x000000ffff3a7224 */ /* 0x000fe200078e007c */
[----:B------:R-:W-:Y:S01]  /*6570*/  MOV R67, R127 ;  /* 0x0000007f00437202 */ /* 0x000fe20000000f00 */
[----:B------:R-:W-:Y:S01]  /*6580*/  IMAD.MOV.U32 R56, RZ, RZ, R126 ;  /* 0x000000ffff387224 */ /* 0x000fe200078e007e */
[----:B------:R-:W-:Y:S01]  /*6590*/  HMMA.16816.F32 R76, R4, R22, R88 ;  /* 0x00000016044c723c */ /* 0x000fe20000001858 */
[----:B------:R-:W3:Y:S01]  /*65a0*/  LDSM.16.MT88.4 R20, [R213+0x5100] ;  /* 0x00510000d514783b */ /* 0x000ee20000004200 */
[----:B------:R-:W-:Y:S01]  /*65b0*/  IMAD.MOV.U32 R98, RZ, RZ, R34 ;  /* 0x000000ffff627224 */ /* 0x000fe200078e0022 */
[----:B------:R-:W-:Y:S02]  /*65c0*/  MOV R97, R35 ;  /* 0x0000002300617202 */ /* 0x000fe40000000f00 */
[----:B------:R-:W-:Y:S01]  /*65d0*/  MOV R59, R32 ;  /* 0x00000020003b7202 */ /* 0x000fe20000000f00 */
[----:B------:R-:W-:Y:S01]  /*65e0*/  IMAD.MOV.U32 R66, RZ, RZ, R144 ;  /* 0x000000ffff427224 */ /* 0x000fe200078e0090 */
[----:B------:R-:W3:Y:S01]  /*65f0*/  LDSM.16.MT88.4 R32, [R212+0x8100] ;  /* 0x00810000d420783b */ /* 0x000ee20000004200 */
[----:B------:R-:W-:Y:S01]  /*6600*/  MOV R65, R145 ;  /* 0x0000009100417202 */ /* 0x000fe20000000f00 */
[----:B------:R-:W-:-:S02]  /*6610*/  IMAD.MOV.U32 R64, RZ, RZ, R146 ;  /* 0x000000ffff407224 */ /* 0x000fc400078e0092 */
[----:B------:R-:W-:Y:S01]  /*6620*/  IMAD.MOV.U32 R96, RZ, RZ, R192 ;  /* 0x000000ffff607224 */ /* 0x000fe200078e00c0 */
[----:B------:R-:W-:Y:S01]  /*6630*/  MOV R99, R29 ;  /* 0x0000001d00637202 */ /* 0x000fe20000000f00 */
[----:B------:R-:W-:Y:S01]  /*6640*/  FFMA.FTZ R2, R2, c[0x0][0x2d0], -R12 ;  /* 0x0000b40002027a23 */ /* 0x000fe2000001080c */
[----:B------:R4:W5:Y:S01]  /*6650*/  LDL.LU R218, [R1+0x44] ;  /* 0x0000440001da7983 */ /* 0x0009620000300800 */
[C---:B-1----:R-:W-:Y:S01]  /*6660*/  HMMA.16816.F32 R124, R4.reuse, R16, R128 ;  /* 0x00000010047c723c */ /* 0x042fe20000001880 */
[----:B------:R-:W-:Y:S01]  /*6670*/  MOV R91, R147 ;  /* 0x00000093005b7202 */ /* 0x000fe20000000f00 */
[----:B------:R-:W-:Y:S01]  /*6680*/  IMAD.MOV.U32 R90, RZ, RZ, R30 ;  /* 0x000000ffff5a7224 */ /* 0x000fe200078e001e */
[----:B------:R-:W-:Y:S01]  /*6690*/  MOV R89, R31 ;  /* 0x0000001f00597202 */ /* 0x000fe20000000f00 */
[----:B------:R-:W-:Y:S01]  /*66a0*/  IMAD.MOV.U32 R88, RZ, RZ, R28 ;  /* 0x000000ffff587224 */ /* 0x000fe200078e001c */
[----:B------:R4:W5:Y:S03]  /*66b0*/  LDL.LU R217, [R1+0x40] ;  /* 0x0000400001d97983 */ /* 0x0009660000300800 */
[C---:B------:R-:W-:Y:S01]  /*66c0*/  HMMA.16816.F32 R128, R4.reuse, R18, R132 ;  /* 0x000000120480723c */ /* 0x040fe20000001884 */
[----:B------:R-:W-:Y:S04]  /*66d0*/  LDSM.16.MT88.4 R16, [R214+0x8100] ;  /* 0x00810000d610783b */ /* 0x000fe80000004200 */
[----:B------:R-:W-:Y:S03]  /*66e0*/  LDSM.16.MT88.4 R28, [R213+0xb100] ;  /* 0x00b10000d51c783b */ /* 0x000fe60000004200 */
[C---:B--2---:R-:W-:Y:S01]  /*66f0*/  HMMA.16816.F32 R132, R4.reuse, R8, R136 ;  /* 0x000000080484723c */ /* 0x044fe20000001888 */
[----:B------:R4:W5:Y:S07]  /*6700*/  LDL.LU R216, [R1+0x3c] ;  /* 0x00003c0001d87983 */ /* 0x00096e0000300800 */
[C---:B------:R-:W-:Y:S01]  /*6710*/  HMMA.16816.F32 R136, R4.reuse, R10, R140 ;  /* 0x0000000a0488723c */ /* 0x040fe2000000188c */
[----:B------:R-:W1:Y:S07]  /*6720*/  LDSM.16.MT88.4 R8, [R212+0xb100] ;  /* 0x00b10000d408783b */ /* 0x000e6e0000004200 */
[C---:B---3--:R-:W-:Y:S08]  /*6730*/  HMMA.16816.F32 R116, R4.reuse, R20, R116 ;  /* 0x000000140474723c */ /* 0x048ff00000001874 */
[C---:B------:R-:W-:Y:S01]  /*6740*/  HMMA.16816.F32 R120, R4.reuse, R22, R120 ;  /* 0x000000160478723c */ /* 0x040fe20000001878 */
[----:B------:R-:W2:Y:S07]  /*6750*/  LDSM.16.MT88.4 R20, [R215+0x8100] ;  /* 0x00810000d714783b */ /* 0x000eae0000004200 */
[C---:B------:R-:W-:Y:S08]  /*6760*/  HMMA.16816.F32 R140, R4.reuse, R32, R184 ;  /* 0x00000020048c723c */ /* 0x040ff000000018b8 */
[C---:B------:R-:W-:Y:S07]  /*6770*/  HMMA.16816.F32 R144, R4.reuse, R24, R180 ;  /* 0x000000180490723c */ /* 0x040fee00000018b4 */
[----:B------:R-:W-:Y:S01]  /*6780*/  IMAD.MOV.U32 R182, RZ, RZ, R194 ;  /* 0x000000ffffb67224 */ /* 0x000fe200078e00c2 */
[----:B-1----:R-:W-:Y:S01]  /*6790*/  HMMA.16816.F32 R152, R4, R8, R152 ;  /* 0x000000080498723c */ /* 0x002fe20000001898 */
[----:B------:R-:W-:-:S03]  /*67a0*/  MOV R181, R193 ;  /* 0x000000c100b57202 */ /* 0x000fc60000000f00 */
[----:B------:R-:W-:-:S04]  /*67b0*/  MOV R180, R182 ;  /* 0x000000b600b47202 */ /* 0x000fc80000000f00 */
[C---:B------:R-:W-:Y:S01]  /*67c0*/  HMMA.16816.F32 R184, R4.reuse, R10, R112 ;  /* 0x0000000a04b8723c */ /* 0x040fe20000001870 */
[----:B------:R-:W1:Y:S01]  /*67d0*/  LDSM.16.MT88.4 R8, [R215+0xb100] ;  /* 0x00b10000d708783b */ /* 0x000e620000004200 */
[----:B------:R-:W-:Y:S02]  /*67e0*/  MOV R183, R195 ;  /* 0x000000c300b77202 */ /* 0x000fe40000000f00 */
[----:B------:R-:W-:Y:S02]  /*67f0*/  MOV R182, R96 ;  /* 0x0000006000b67202 */ /* 0x000fe40000000f00 */
[----:B------:R-:W-:Y:S02]  /*6800*/  MOV R96, R64 ;  /* 0x0000004000607202 */ /* 0x000fe40000000f00 */
[----:B------:R-:W-:Y:S01]  /*6810*/  HMMA.16816.F32 R24, R4, R26, R176 ;  /* 0x0000001a0418723c */ /* 0x000fe200000018b0 */
[----:B------:R-:W-:Y:S02]  /*6820*/  MOV R64, R66 ;  /* 0x0000004200407202 */ /* 0x000fe40000000f00 */
[----:B------:R-:W-:-:S02]  /*6830*/  MOV R66, R56 ;  /* 0x0000003800427202 */ /* 0x000fc40000000f00 */
[----:B------:R-:W-:Y:S02]  /*6840*/  MOV R56, R58 ;  /* 0x0000003a00387202 */ /* 0x000fe40000000f00 */
[----:B------:R-:W-:Y:S01]  /*6850*/  IMAD.MOV.U32 R179, RZ, RZ, R181 ;  /* 0x000000ffffb37224 */ /* 0x000fe200078e00b5 */
[----:B------:R-:W-:Y:S01]  /*6860*/  MOV R58, R13 ;  /* 0x0000000d003a7202 */ /* 0x000fe20000000f00 */
[----:B------:R-:W-:Y:S01]  /*6870*/  IMAD.MOV.U32 R181, RZ, RZ, R183 ;  /* 0x000000ffffb57224 */ /* 0x000fe200078e00b7 */
[----:B------:R3:W-:Y:S01]  /*6880*/  MUFU.EX2 R13, R2 ;  /* 0x00000002000d7308 */ /* 0x0007e20000000800 */
[----:B------:R-:W-:Y:S02]  /*6890*/  IMAD.MOV.U32 R183, RZ, RZ, R97 ;  /* 0x000000ffffb77224 */ /* 0x000fe400078e0061 */
[----:B------:R-:W-:Y:S02]  /*68a0*/  IMAD.MOV.U32 R97, RZ, RZ, R65 ;  /* 0x000000ffff617224 */ /* 0x000fe400078e0041 */
[----:B------:R-:W-:-:S02]  /*68b0*/  IMAD.MOV.U32 R65, RZ, RZ, R67 ;  /* 0x000000ffff417224 */ /* 0x000fc400078e0043 */
[----:B------:R-:W-:Y:S02]  /*68c0*/  IMAD.MOV.U32 R67, RZ, RZ, R57 ;  /* 0x000000ffff437224 */ /* 0x000fe400078e0039 */
[----:B------:R-:W-:Y:S02]  /*68d0*/  IMAD.MOV.U32 R57, RZ, RZ, R15 ;  /* 0x000000ffff397224 */ /* 0x000fe400078e000f */
[----:B---3--:R-:W-:Y:S01]  /*68e0*/  FFMA.FTZ R2, R179, c[0x0][0x2d0], -R12 ;  /* 0x0000b400b3027a23 */ /* 0x008fe2000001080c */
[----:B------:R-:W-:Y:S01]  /*68f0*/  MOV R179, R180 ;  /* 0x000000b400b37202 */ /* 0x000fe20000000f00 */
[----:B------:R-:W-:Y:S01]  /*6900*/  IMAD.MOV.U32 R180, RZ, RZ, R181 ;  /* 0x000000ffffb47224 */ /* 0x000fe200078e00b5 */
[----:B------:R-:W-:Y:S01]  /*6910*/  MOV R181, R182 ;  /* 0x000000b600b57202 */ /* 0x000fe20000000f00 */
[----:B------:R-:W-:Y:S01]  /*6920*/  IMAD.MOV.U32 R182, RZ, RZ, R183 ;  /* 0x000000ffffb67224 */ /* 0x000fe200078e00b7 */
[----:B------:R-:W-:Y:S01]  /*6930*/  MOV R183, R96 ;  /* 0x0000006000b77202 */ /* 0x000fe20000000f00 */
[----:B------:R-:W-:-:S02]  /*6940*/  IMAD.MOV.U32 R15, RZ, RZ, R167 ;  /* 0x000000ffff0f7224 */ /* 0x000fc400078e00a7 */
[----:B------:R-:W-:Y:S01]  /*6950*/  IMAD.MOV.U32 R96, RZ, RZ, R97 ;  /* 0x000000ffff607224 */ /* 0x000fe200078e0061 */
[----:B------:R-:W-:Y:S01]  /*6960*/  MOV R97, R64 ;  /* 0x0000004000617202 */ /* 0x000fe20000000f00 */
[----:B------:R-:W-:Y:S01]  /*6970*/  IMAD.MOV.U32 R64, RZ, RZ, R65 ;  /* 0x000000ffff407224 */ /* 0x000fe200078e0041 */
[----:B------:R-:W-:Y:S01]  /*6980*/  MOV R65, R66 ;  /* 0x0000004200417202 */ /* 0x000fe20000000f00 */
[----:B------:R-:W-:Y:S01]  /*6990*/  IMAD.MOV.U32 R66, RZ, RZ, R67 ;  /* 0x000000ffff427224 */ /* 0x000fe200078e0043 */
[----:B------:R-:W-:Y:S01]  /*69a0*/  MOV R67, R15 ;  /* 0x0000000f00437202 */ /* 0x000fe20000000f00 */
[----:B------:R-:W-:Y:S01]  /*69b0*/  IMAD.MOV.U32 R15, RZ, RZ, R14 ;  /* 0x000000ffff0f7224 */ /* 0x000fe200078e000e */
[C---:B------:R-:W-:Y:S01]  /*69c0*/  HMMA.16816.F32 R160, R4.reuse, R16, R160 ;  /* 0x0000001004a0723c */ /* 0x040fe200000018a0 */
[----:B------:R3:W1:Y:S07]  /*69d0*/  MUFU.EX2 R14, R2 ;  /* 0x00000002000e7308 */ /* 0x00066e0000000800 */
[----:B------:R-:W-:Y:S01]  /*69e0*/  HMMA.16816.F32 R156, R4, R18, R156 ;  /* 0x00000012049c723c */ /* 0x000fe2000000189c */
[----:B------:R-:W4:Y:S01]  /*69f0*/  LDSM.16.MT88.4 R16, [R214+0xb100] ;  /* 0x00b10000d610783b */ /* 0x000f220000004200 */
[----:B------:R-:W-:-:S06]  /*6a00*/  MOV R115, R182 ;  /* 0x000000b600737202 */ /* 0x000fcc0000000f00 */
[C---:B--2---:R-:W-:Y:S01]  /*6a10*/  HMMA.16816.F32 R148, R4.reuse, R20, R148 ;  /* 0x000000140494723c */ /* 0x044fe20000001894 */
[--C-:B---3--:R-:W-:Y:S01]  /*6a20*/  FFMA.FTZ R2, R179, c[0x0][0x2d0], -R12.reuse ;  /* 0x0000b400b3027a23 */ /* 0x108fe2000001080c */
[----:B------:R-:W-:Y:S01]  /*6a30*/  MOV R179, R180 ;  /* 0x000000b400b37202 */ /* 0x000fe20000000f00 */
[----:B------:R-:W-:Y:S01]  /*6a40*/  IMAD.MOV.U32 R180, RZ, RZ, R15 ;  /* 0x000000ffffb47224 */ /* 0x000fe200078e000f */
[----:B------:R2:W5:Y:S01]  /*6a50*/  LDL.LU R167, [R1+0x38] ;  /* 0x0000380001a77983 */ /* 0x0005620000300800 */
[----:B------:R3:W-:Y:S03]  /*6a60*/  MUFU.EX2 R15, R2 ;  /* 0x00000002000f7308 */ /* 0x0007e60000000800 */
[----:B------:R-:W-:Y:S01]  /*6a70*/  HMMA.16816.F32 R20, R4, R22, R172 ;  /* 0x000000160414723c */ /* 0x000fe200000018ac */
[----:B------:R-:W2:Y:S01]  /*6a80*/  LDSM.16.MT88.4 R172, [R212+0x2900] ;  /* 0x00290000d4ac783b */ /* 0x000ea20000004200 */
[----:B---3--:R-:W-:-:S04]  /*6a90*/  FFMA.FTZ R2, R179, c[0x0][0x2d0], -R12 ;  /* 0x0000b400b3027a23 */ /* 0x008fc8000001080c */
[----:B------:R3:W2:Y:S02]  /*6aa0*/  MUFU.EX2 R12, R2 ;  /* 0x00000002000c7308 */ /* 0x0006a40000000800 */
[----:B-1----:R-:W-:Y:S01]  /*6ab0*/  HMMA.16816.F32 R44, R4, R10, R44 ;  /* 0x0000000a042c723c */ /* 0x002fe2000000182c */
        /* <DEDUP_REMOVED lines=8> */
[----:B------:R-:W1:Y:S01]  /*6b40*/  LDSM.16.MT88.4 R56, [R213+0x2900] ;  /* 0x00290000d538783b */ /* 0x000e620000004200 */
[----:B---3--:R-:W-:-:S04]  /*6b50*/  FFMA.FTZ R2, R180, c[0x0][0x2d0], -R0 ;  /* 0x0000b400b4027a23 */ /* 0x008fc80000010800 */
[----:B------:R3:W-:Y:S01]  /*6b60*/  MUFU.EX2 R11, R2 ;  /* 0x00000002000b7308 */ /* 0x0007e20000000800 */
[----:B------:R-:W-:Y:S01]  /*6b70*/  IMAD.MOV.U32 R180, RZ, RZ, R65 ;  /* 0x000000ffffb47224 */ /* 0x000fe200078e0041 */
[----:B------:R-:W-:Y:S01]  /*6b80*/  HMMA.16816.F32 R192, R4, R30, R80 ;  /* 0x0000001e04c0723c */ /* 0x000fe20000001850 */
[----:B------:R-:W-:Y:S01]  /*6b90*/  LDSM.16.MT88.4 R80, [R212+0x5900] ;  /* 0x00590000d450783b */ /* 0x000fe20000004200 */
[----:B---3--:R-:W-:Y:S01]  /*6ba0*/  FFMA.FTZ R2, R181, c[0x0][0x2d0], -R0 ;  /* 0x0000b400b5027a23 */ /* 0x008fe20000010800 */
[----:B------:R-:W-:-:S03]  /*6bb0*/  MOV R181, R66 ;  /* 0x0000004200b57202 */ /* 0x000fc60000000f00 */
[----:B------:R3:W1:Y:S02]  /*6bc0*/  MUFU.EX2 R10, R2 ;  /* 0x00000002000a7308 */ /* 0x0006640000000800 */
[----:B------:R-:W-:Y:S01]  /*6bd0*/  HMMA.16816.F32 R32, R4, R34, R188 ;  /* 0x000000220420723c */ /* 0x000fe200000018bc */
[--C-:B---3--:R-:W-:Y:S02]  /*6be0*/  FFMA.FTZ R2, R67, c[0x0][0x2d0], -R0.reuse ;  /* 0x0000b40043027a23 */ /* 0x108fe40000010800 */
[----:B------:R-:W3:Y:S01]  /*6bf0*/  LDSM.16.MT88.4 R64, [R215+0x2900] ;  /* 0x00290000d740783b */ /* 0x000ee20000004200 */
[----:B------:R-:W-:-:S03]  /*6c00*/  FFMA.FTZ R0, R115, c[0x0][0x2d0], -R0 ;  /* 0x0000b40073007a23 */ /* 0x000fc60000010800 */
[----:B------:R-:W1:Y:S01]  /*6c10*/  LDSM.16.MT88.4 R112, [R212+0x8900] ;  /* 0x00890000d470783b */ /* 0x000e620000004200 */
[C---:B------:R-:W-:Y:S03]  /*6c20*/  HMMA.16816.F32 R188, R4.reuse, R28, R104 ;  /* 0x0000001c04bc723c */ /* 0x040fe60000001868 */
[----:B------:R-:W3:Y:S05]  /*6c30*/  LDSM.16.MT88.4 R104, [R214+0x5900] ;  /* 0x00590000d668783b */ /* 0x000eea0000004200 */
[C---:B------:R-:W-:Y:S01]  /*6c40*/  HMMA.16816.F32 R28, R4.reuse, R8, R72 ;  /* 0x00000008041c723c */ /* 0x040fe20000001848 */
[----:B------:R-:W-:Y:S01]  /*6c50*/  MUFU.EX2 R8, R2 ;  /* 0x0000000200087308 */ /* 0x000fe20000000800 */
[----:B------:R-:W3:Y:S07]  /*6c60*/  LDSM.16.MT88.4 R72, [R214+0x2900] ;  /* 0x00290000d648783b */ /* 0x000eee0000004200 */
[----:B------:R-:W1:Y:S01]  /*6c70*/  MUFU.EX2 R9, R0 ;  /* 0x0000000000097308 */ /* 0x000e620000000800 */
[C---:B----4-:R-:W-:Y:S08]  /*6c80*/  HMMA.16816.F32 R40, R4.reuse, R16, R40 ;  /* 0x000000100428723c */ /* 0x050ff00000001828 */
[----:B------:R-:W-:Y:S07]  /*6c90*/  HMMA.16816.F32 R36, R4, R18, R36 ;  /* 0x000000120424723c */ /* 0x000fee0000001824 */
[----:B------:R-:W-:Y:S01]  /*6ca0*/  IMAD.MOV.U32 R7, RZ, RZ, R180 ;  /* 0x000000ffff077224 */ /* 0x000fe200078e00b4 */
[----:B------:R-:W-:Y:S01]  /*6cb0*/  MOV R6, R181 ;  /* 0x000000b500067202 */ /* 0x000fe20000000f00 */
[----:B------:R-:W-:Y:S01]  /*6cc0*/  IMAD.MOV.U32 R5, RZ, RZ, R182 ;  /* 0x000000ffff057224 */ /* 0x000fe200078e00b6 */
[----:B------:R-:W-:-:S02]  /*6cd0*/  MOV R4, R183 ;  /* 0x000000b700047202 */ /* 0x000fc40000000f00 */
[----:B------:R-:W-:Y:S02]  /*6ce0*/  F2FP.PACK_AB R180, R14, R13 ;  /* 0x0000000d0eb4723e */ /* 0x000fe400000000ff */
[----:B--2---:R-:W-:Y:S02]  /*6cf0*/  F2FP.PACK_AB R182, R12, R15 ;  /* 0x0000000f0cb6723e */ /* 0x004fe400000000ff */
[----:B-1----:R-:W-:Y:S02]  /*6d00*/  F2FP.PACK_AB R181, R10, R11 ;  /* 0x0000000b0ab5723e */ /* 0x002fe400000000ff */
[----:B------:R-:W-:Y:S01]  /*6d10*/  F2FP.PACK_AB R183, R9, R8 ;  /* 0x0000000809b7723e */ /* 0x000fe200000000ff */
[----:B------:R-:W-:Y:S01]  /*6d20*/  IMAD.MOV.U32 R0, RZ, RZ, R90 ;  /* 0x000000ffff007224 */ /* 0x000fe200078e005a */
[----:B------:R-:W-:-:S05]  /*6d30*/  MOV R2, R91 ;  /* 0x0000005b00027202 */ /* 0x000fca0000000f00 */
[----:B------:R-:W-:Y:S01]  /*6d40*/  HMMA.16816.F32 R168, R180, R172, R168 ;  /* 0x000000acb4a8723c */ /* 0x000fe200000018a8 */
[----:B------:R-:W-:Y:S01]  /*6d50*/  IMAD.MOV.U32 R19, RZ, RZ, R178 ;  /* 0x000000ffff137224 */ /* 0x000fe200078e00b2 */
[----:B------:R-:W-:-:S06]  /*6d60*/  MOV R18, R179 ;  /* 0x000000b300127202 */ /* 0x000fcc0000000f00 */
[----:B------:R-:W-:Y:S01]  /*6d70*/  HMMA.16816.F32 R172, R180, R174, R48 ;  /* 0x000000aeb4ac723c */ /* 0x000fe20000001830 */
[----:B------:R-:W-:-:S06]  /*6d80*/  IMAD.MOV.U32 R179, RZ, RZ, R96 ;  /* 0x000000ffffb37224 */ /* 0x000fcc00078e0060 */
[----:B------:R-:W-:Y:S01]  /*6d90*/  IMAD.MOV.U32 R49, RZ, RZ, R88 ;  /* 0x000000ffff317224 */ /* 0x000fe200078e0058 */
[----:B------:R-:W-:Y:S02]  /*6da0*/  MOV R48, R89 ;  /* 0x0000005900307202 */ /* 0x000fe40000000f00 */
[----:B------:R-:W1:Y:S01]  /*6db0*/  LDSM.16.MT88.4 R88, [R213+0x5900] ;  /* 0x00590000d558783b */ /* 0x000e620000004200 */
[----:B------:R-:W-:Y:S01]  /*6dc0*/  HMMA.16816.F32 R52, R180, R56, R52 ;  /* 0x00000038b434723c */ /* 0x000fe20000001834 */
[----:B------:R-:W-:-:S07]  /*6dd0*/  MOV R178, R97 ;  /* 0x0000006100b27202 */ /* 0x000fce0000000f00 */
[C---:B------:R-:W-:Y:S08]  /*6de0*/  HMMA.16816.F32 R56, R180.reuse, R58, R60 ;  /* 0x0000003ab438723c */ /* 0x040ff0000000183c */
[C---:B---3--:R-:W-:Y:S08]  /*6df0*/  HMMA.16816.F32 R60, R180.reuse, R64, R68 ;  /* 0x00000040b43c723c */ /* 0x048ff00000001844 */
[C---:B------:R-:W-:Y:S08]  /*6e00*/  HMMA.16816.F32 R64, R180.reuse, R66, R76 ;  /* 0x00000042b440723c */ /* 0x040ff0000000184c */
[C---:B------:R-:W-:Y:S08]  /*6e10*/  HMMA.16816.F32 R76, R180.reuse, R80, R100 ;  /* 0x00000050b44c723c */ /* 0x040ff00000001864 */
[C---:B------:R-:W-:Y:S08]  /*6e20*/  HMMA.16816.F32 R80, R180.reuse, R82, R108 ;  /* 0x00000052b450723c */ /* 0x040ff0000000186c */
[----:B------:R-:W-:Y:S07]  /*6e30*/  HMMA.16816.F32 R108, R180, R112, R140 ;  /* 0x00000070b46c723c */ /* 0x000fee000000188c */
[----:B------:R-:W-:Y:S01]  /*6e40*/  IMAD.MOV.U32 R142, RZ, RZ, R178 ;  /* 0x000000ffff8e7224 */ /* 0x000fe200078e00b2 */
[----:B------:R-:W-:-:S03]  /*6e50*/  MOV R143, R179 ;  /* 0x000000b3008f7202 */ /* 0x000fc60000000f00 */
[----:B------:R-:W-:Y:S02]  /*6e60*/  FADD.FTZ R2, R2, R142 ;  /* 0x0000008e02027221 */ /* 0x000fe40000010000 */
[----:B------:R-:W-:Y:S01]  /*6e70*/  FADD.FTZ R0, R0, R143 ;  /* 0x0000008f00007221 */ /* 0x000fe20000010000 */
[----:B------:R-:W-:Y:S01]  /*6e80*/  MOV R50, R99 ;  /* 0x0000006300327202 */ /* 0x000fe20000000f00 */
[----:B------:R-:W-:Y:S02]  /*6e90*/  FADD.FTZ R2, R48, R2 ;  /* 0x0000000230027221 */ /* 0x000fe40000010000 */
[----:B------:R-:W-:Y:S02]  /*6ea0*/  IMAD.MOV.U32 R51, RZ, RZ, R98 ;  /* 0x000000ffff337224 */ /* 0x000fe400078e0062 */
[----:B------:R-:W-:Y:S01]  /*6eb0*/  FADD.FTZ R0, R49, R0 ;  /* 0x0000000031007221 */ /* 0x000fe20000010000 */
[----:B------:R-:W-:Y:S01]  /*6ec0*/  MOV R16, R177 ;  /* 0x000000b100107202 */ /* 0x000fe20000000f00 */
[----:B------:R-:W-:-:S02]  /*6ed0*/  FADD.FTZ R2, R50, R2 ;  /* 0x0000000232027221 */ /* 0x000fc40000010000 */
[----:B------:R-:W-:Y:S01]  /*6ee0*/  IMAD.MOV.U32 R17, RZ, RZ, R176 ;  /* 0x000000ffff117224 */ /* 0x000fe200078e00b0 */
[----:B------:R-:W-:Y:S01]  /*6ef0*/  HMMA.16816.F32 R100, R180, R104, R132 ;  /* 0x00000068b464723c */ /* 0x000fe20000001884 */
[----:B------:R-:W-:Y:S01]  /*6f00*/  FADD.FTZ R0, R51, R0 ;  /* 0x0000000033007221 */ /* 0x000fe20000010000 */
[----:B------:R-:W-:Y:S01]  /*6f10*/  LDSM.16.MT88.4 R96, [R215+0x5900] ;  /* 0x00590000d760783b */ /* 0x000fe20000004200 */
[----:B------:R-:W-:Y:S02]  /*6f20*/  FADD.FTZ R2, R4, R2 ;  /* 0x0000000204027221 */ /* 0x000fe40000010000 */
[----:B------:R-:W-:Y:S01]  /*6f30*/  FADD.FTZ R0, R5, R0 ;  /* 0x0000000005007221 */ /* 0x000fe20000010000 */
[----:B------:R-:W-:Y:S01]  /*6f40*/  LDSM.16.MT88.4 R176, [R213+0xb900] ;  /* 0x00b90000d5b0783b */ /* 0x000fe20000004200 */
[----:B------:R-:W-:Y:S02]  /*6f50*/  FADD.FTZ R2, R6, R2 ;  /* 0x0000000206027221 */ /* 0x000fe40000010000 */
[----:B------:R-:W-:-:S02]  /*6f60*/  FADD.FTZ R0, R7, R0 ;  /* 0x0000000007007221 */ /* 0x000fc40000010000 */
[----:B------:R-:W-:Y:S01]  /*6f70*/  FADD.FTZ R2, R18, R2 ;  /* 0x0000000212027221 */ /* 0x000fe20000010000 */
[----:B------:R-:W-:Y:S01]  /*6f80*/  HMMA.16816.F32 R68, R180, R72, R84 ;  /* 0x00000048b444723c */ /* 0x000fe20000001854 */
[----:B------:R-:W-:Y:S01]  /*6f90*/  FADD.FTZ R0, R19, R0 ;  /* 0x0000000013007221 */ /* 0x000fe20000010000 */
[----:B------:R-:W-:Y:S01]  /*6fa0*/  LDSM.16.MT88.4 R4, [R214+0xb900] ;  /* 0x00b90000d604783b */ /* 0x000fe20000004200 */
[----:B------:R-:W-:Y:S02]  /*6fb0*/  FADD.FTZ R2, R16, R2 ;  /* 0x0000000210027221 */ /* 0x000fe40000010000 */
[----:B------:R-:W-:-:S03]  /*6fc0*/  FADD.FTZ R0, R17, R0 ;  /* 0x0000000011007221 */ /* 0x000fc60000010000 */
[----:B------:R-:W-:Y:S01]  /*6fd0*/  HMMA.16816.F32 R104, R180, R106, R136 ;  /* 0x0000006ab468723c */ /* 0x000fe20000001888 */
[----:B------:R-:W2:Y:S01]  /*6fe0*/  LDSM.16.MT88.4 R136, [R214+0x8900] ;  /* 0x00890000d688783b */ /* 0x000ea20000004200 */
[----:B------:R-:W-:Y:S02]  /*6ff0*/  FADD.FTZ R2, R252, R2 ;  /* 0x00000002fc027221 */ /* 0x000fe40000010000 */
[----:B------:R-:W-:-:S04]  /*7000*/  FADD.FTZ R0, R251, R0 ;  /* 0x00000000fb007221 */ /* 0x000fc80000010000 */
[----:B-1----:R-:W-:Y:S01]  /*7010*/  HMMA.16816.F32 R84, R180, R88, R116 ;  /* 0x00000058b454723c */ /* 0x002fe20000001874 */
[----:B------:R-:W-:-:S07]  /*7020*/  FADD.FTZ R2, R250, R2 ;  /* 0x00000002fa027221 */ /* 0x000fce0000010000 */
[----:B------:R-:W-:Y:S01]  /*7030*/  HMMA.16816.F32 R88, R180, R90, R120 ;  /* 0x0000005ab458723c */ /* 0x000fe20000001878 */
[----:B------:R-:W1:Y:S01]  /*7040*/  LDSM.16.MT88.4 R120, [R213+0x8900] ;  /* 0x00890000d578783b */ /* 0x000e620000004200 */
[----:B------:R-:W-:Y:S02]  /*7050*/  FADD.FTZ R0, R249, R0 ;  /* 0x00000000f9007221 */ /* 0x000fe40000010000 */
[----:B------:R-:W-:Y:S02]  /*7060*/  FADD.FTZ R2, R246, R2 ;  /* 0x00000002f6027221 */ /* 0x000fe40000010000 */
[----:B------:R-:W-:Y:S02]  /*7070*/  FADD.FTZ R0, R248, R0 ;  /* 0x00000000f8007221 */ /* 0x000fe40000010000 */
[----:B------:R-:W-:Y:S02]  /*7080*/  FADD.FTZ R2, R210, R2 ;  /* 0x00000002d2027221 */ /* 0x000fe40000010000 */
[----:B------:R-:W-:-:S02]  /*7090*/  FADD.FTZ R0, R211, R0 ;  /* 0x00000000d3007221 */ /* 0x000fc40000010000 */
[----:B------:R-:W-:Y:S02]  /*70a0*/  FADD.FTZ R2, R206, R2 ;  /* 0x00000002ce027221 */ /* 0x000fe40000010000 */
        /* <DEDUP_REMOVED lines=9> */
[----:B------:R-:W-:Y:S01]  /*7140*/  FADD.FTZ R2, R199, R2 ;  /* 0x00000002c7027221 */ /* 0x000fe20000010000 */
[----:B------:R-:W-:Y:S01]  /*7150*/  HMMA.16816.F32 R72, R180, R74, R92 ;  /* 0x0000004ab448723c */ /* 0x000fe2000000185c */
[----:B------:R-:W-:-:S07]  /*7160*/  FADD.FTZ R0, R166, R0 ;  /* 0x00000000a6007221 */ /* 0x000fce0000010000 */
[C---:B--2---:R-:W-:Y:S08]  /*7170*/  HMMA.16816.F32 R132, R180.reuse, R136, R160 ;  /* 0x00000088b484723c */ /* 0x044ff000000018a0 */
[C---:B------:R-:W-:Y:S08]  /*7180*/  HMMA.16816.F32 R92, R180.reuse, R96, R124 ;  /* 0x00000060b45c723c */ /* 0x040ff0000000187c */
[C---:B------:R-:W-:Y:S07]  /*7190*/  HMMA.16816.F32 R160, R180.reuse, R4, R40 ;  /* 0x00000004b4a0723c */ /* 0x040fee0000001828 */
[----:B------:R-:W-:Y:S01]  /*71a0*/  FADD.FTZ R4, R200, R2 ;  /* 0x00000002c8047221 */ /* 0x000fe20000010000 */
[----:B------:R-:W-:Y:S01]  /*71b0*/  HMMA.16816.F32 R96, R180, R98, R128 ;  /* 0x00000062b460723c */ /* 0x000fe20000001880 */
[----:B------:R-:W2:Y:S01]  /*71c0*/  LDSM.16.MT88.4 R128, [R215+0x8900] ;  /* 0x00890000d780783b */ /* 0x000ea20000004200 */
[----:B------:R-:W-:-:S02]  /*71d0*/  FADD.FTZ R2, R196, R0 ;  /* 0x00000000c4027221 */ /* 0x000fc40000010000 */
[----:B------:R-:W-:-:S04]  /*71e0*/  FADD.FTZ R0, R201, R4 ;  /* 0x00000004c9007221 */ /* 0x000fc80000010000 */
[----:B-1----:R-:W-:Y:S01]  /*71f0*/  HMMA.16816.F32 R116, R180, R120, R144 ;  /* 0x00000078b474723c */ /* 0x002fe20000001890 */
[----:B------:R-:W1:Y:S01]  /*7200*/  LDSM.16.MT88.4 R144, [R212+0xb900] ;  /* 0x00b90000d490783b */ /* 0x000e620000004200 */
[----:B------:R-:W-:-:S06]  /*7210*/  FADD.FTZ R2, R165, R2 ;  /* 0x00000002a5027221 */ /* 0x000fcc0000010000 */
[----:B------:R-:W-:Y:S01]  /*7220*/  HMMA.16816.F32 R136, R180, R138, R156 ;  /* 0x0000008ab488723c */ /* 0x000fe2000000189c */
[----:B------:R-:W3:Y:S01]  /*7230*/  LDSM.16.MT88.4 R156, [R215+0xb900] ;  /* 0x00b90000d79c783b */ /* 0x000ee20000004200 */
[----:B------:R-:W-:Y:S02]  /*7240*/  FADD.FTZ R0, R13, R0 ;  /* 0x000000000d007221 */ /* 0x000fe40000010000 */
[----:B------:R-:W-:Y:S02]  /*7250*/  FADD.FTZ R2, R11, R2 ;  /* 0x000000020b027221 */ /* 0x000fe40000010000 */
[----:B------:R-:W-:Y:S02]  /*7260*/  FADD.FTZ R0, R14, R0 ;  /* 0x000000000e007221 */ /* 0x000fe40000010000 */
[----:B------:R-:W-:Y:S02]  /*7270*/  FADD.FTZ R2, R10, R2 ;  /* 0x000000020a027221 */ /* 0x000fe40000010000 */
[----:B------:R-:W-:-:S02]  /*7280*/  FADD.FTZ R0, R15, R0 ;  /* 0x000000000f007221 */ /* 0x000fc40000010000 */
[----:B------:R-:W-:Y:S02]  /*7290*/  FADD.FTZ R2, R8, R2 ;  /* 0x0000000208027221 */ /* 0x000fe40000010000 */
[----:B------:R-:W-:Y:S02]  /*72a0*/  FADD.FTZ R4, R12, R0 ;  /* 0x000000000c047221 */ /* 0x000fe40000010000 */
[----:B------:R-:W-:Y:S01]  /*72b0*/  FADD.FTZ R0, R9, R2 ;  /* 0x0000000209007221 */ /* 0x000fe20000010000 */
[----:B------:R-:W-:-:S04]  /*72c0*/  UISETP.GE.AND UP0, UPT, UR15, UR8, UPT ;  /* 0x000000080f00728c */ /* 0x000fc8000bf06270 */
[----:B------:R4:W-:Y:S04]  /*72d0*/  STL [R1+0x4], R0 ;  /* 0x0000040001007387 */ /* 0x0009e80000100800 */
[----:B------:R4:W-:Y:S01]  /*72e0*/  STL [R1], R4 ;  /* 0x0000000401007387 */ /* 0x0009e20000100800 */
[----:B------:R-:W-:Y:S01]  /*72f0*/  PLOP3.LUT P0, PT, PT, PT, UP0, 0x80, 0x0 ;  /* 0x000000000000781c */ /* 0x000fe20003f0f008 */
[C---:B--2---:R-:W-:Y:S08]  /*7300*/  HMMA.16816.F32 R124, R180.reuse, R128, R148 ;  /* 0x00000080b47c723c */ /* 0x044ff00000001894 */
[C---:B-1----:R-:W-:Y:S08]  /*7310*/  HMMA.16816.F32 R140, R180.reuse, R144, R152 ;  /* 0x00000090b48c723c */ /* 0x042ff00000001898 */
[C---:B------:R-:W-:Y:S08]  /*7320*/  HMMA.16816.F32 R148, R180.reuse, R176, R188 ;  /* 0x000000b0b494723c */ /* 0x040ff000000018bc */
[C---:B---3--:R-:W-:Y:S08]  /*7330*/  HMMA.16816.F32 R152, R180.reuse, R156, R28 ;  /* 0x0000009cb498723c */ /* 0x048ff0000000181c */
[C---:B------:R-:W-:Y:S08]  /*7340*/  HMMA.16816.F32 R112, R180.reuse, R114, R32 ;  /* 0x00000072b470723c */ /* 0x040ff00000001820 */
[C---:B------:R-:W-:Y:S08]  /*7350*/  HMMA.16816.F32 R120, R180.reuse, R122, R24 ;  /* 0x0000007ab478723c */ /* 0x040ff00000001818 */
[C---:B------:R-:W-:Y:S08]  /*7360*/  HMMA.16816.F32 R128, R180.reuse, R130, R20 ;  /* 0x00000082b480723c */ /* 0x040ff00000001814 */
[C---:B------:R-:W-:Y:S08]  /*7370*/  HMMA.16816.F32 R144, R180.reuse, R146, R184 ;  /* 0x00000092b490723c */ /* 0x040ff000000018b8 */
[C---:B------:R-:W-:Y:S08]  /*7380*/  HMMA.16816.F32 R176, R180.reuse, R178, R192 ;  /* 0x000000b2b4b0723c */ /* 0x040ff000000018c0 */
[C---:B------:R-:W-:Y:S08]  /*7390*/  HMMA.16816.F32 R156, R180.reuse, R158, R44 ;  /* 0x0000009eb49c723c */ /* 0x040ff0000000182c */
[----:B------:R-:W-:Y:S01]  /*73a0*/  HMMA.16816.F32 R180, R180, R6, R36 ;  /* 0x00000006b4b4723c */ /* 0x000fe20000001824 */
[----:B------:R-:W-:Y:S08]  /*73b0*/  @!P0 BRA `(.L_x_1217) ;  /* 0x0000438000008947 */ /* 0x000ff00003800000 */
[----:B----4-:R-:W2:Y:S01]  /*73c0*/  LDL.LU.64 R248, [R1+0x28] ;  /* 0x0000280001f87983 */ /* 0x010ea20000300a00 */
[----:B------:R-:W-:Y:S01]  /*73d0*/  IMAD.MOV.U32 R166, RZ, RZ, R3 ;  /* 0x000000ffffa67224 */ /* 0x000fe200078e0003 */
[----:B------:R-:W-:Y:S01]  /*73e0*/  ULDC.64 UR6, c[0x0][0x208] ;  /* 0x0000820000067ab9 */ /* 0x000fe20000000a00 */
[----:B------:R-:W-:Y:S01]  /*73f0*/  IMAD.MOV.U32 R165, RZ, RZ, R164 ;  /* 0x000000ffffa57224 */ /* 0x000fe200078e00a4 */
[----:B------:R-:W3:Y:S01]  /*7400*/  LDL.LU.64 R210, [R1+0x30] ;  /* 0x0000300001d27983 */ /* 0x000ee20000300a00 */
[----:B------:R-:W-:Y:S01]  /*7410*/  ULDC.64 UR4, c[0x0][0x1e0] ;  /* 0x0000780000047ab9 */ /* 0x000fe20000000a00 */
[----:B--2---:R-:W-:-:S02]  /*7420*/  MOV R3, R249 ;  /* 0x000000f900037202 */ /* 0x004fc40000000f00 */
[----:B---3--:R-:W-:-:S05]  /*7430*/  MOV R2, R210 ;  /* 0x000000d200027202 */ /* 0x008fca0000000f00 */
[----:B------:R1:W-:Y:S02]  /*7440*/  STL.64 [R1+0x8], R2 ;  /* 0x0000080201007387 */ /* 0x0003e40000100a00 */
.L_x_1218:
[----:B------:R-:W2:Y:S01]  /*7450*/  LDL.64 R206, [R1+0x8] ;  /* 0x0000080001ce7983 */ /* 0x000ea20000100a00 */
[----:B------:R-:W-:Y:S04]  /*7460*/  DEPBAR.LE SB0, 0x0 ;  /* 0x000080000000791a */ /* 0x000fe80000000000 */
[----:B------:R-:W-:Y:S01]  /*7470*/  USHF.R.S32.HI UR14, URZ, 0x1f, UR15 ;  /* 0x0000001f3f0e7899 */ /* 0x000fe2000801140f */
[----:B------:R-:W3:Y:S01]  /*7480*/  LDL R204, [R1+0x18] ;  /* 0x0000180001cc7983 */ /* 0x000ee20000100800 */
[----:B------:R-:W-:Y:S02]  /*7490*/  UIMAD.WIDE.U32 UR16, UR15, UR6, URZ ;  /* 0x000000060f1072a5 */ /* 0x000fe4000f8e003f */
[----:B------:R-:W-:Y:S02]  /*74a0*/  UIMAD UR14, UR14, UR6, URZ ;  /* 0x000000060e0e72a4 */ /* 0x000fe4000f8e023f */
[----:B------:R-:W-:Y:S01]  /*74b0*/  UISETP.GT.AND UP0, UPT, UR15, UR8, UPT ;  /* 0x000000080f00728c */ /* 0x000fe2000bf04270 */
[----:B------:R-:W-:Y:S01]  /*74c0*/  BAR.SYNC.DEFER_BLOCKING 0x0 ;  /* 0x0000000000007b1d */ /* 0x000fe20000010000 */
[----:B------:R-:W-:Y:S01]  /*74d0*/  UIMAD UR14, UR15, UR7, UR14 ;  /* 0x000000070f0e72a4 */ /* 0x000fe2000f8e020e */
[----:B-1----:R-:W-:Y:S01]  /*74e0*/  MOV R2, UR16 ;  /* 0x0000001000027c02 */ /* 0x002fe20008000f00 */
[----:B------:R-:W-:Y:S02]  /*74f0*/  UIADD3 UR15, UR15, -0x1, URZ ;  /* 0xffffffff0f0f7890 */ /* 0x000fe4000fffe03f */
[----:B------:R-:W-:Y:S04]  /*7500*/  UIADD3 UR14, UR17, UR14, URZ ;  /* 0x0000000e110e7290 */ /* 0x000fe8000fffe03f */
[----:B------:R-:W-:Y:S02]  /*7510*/  UIMAD UR14, UR14, 0x60, URZ ;  /* 0x000000600e0e78a4 */ /* 0x000fe4000f8e023f */
[----:B------:R-:W-:Y:S01]  /*7520*/  @UP0 UIMAD.WIDE.U32 UR16, UR15, UR4, URZ ;  /* 0x000000040f1002a5 */ /* 0x000fe2000f8e003f */
[----:B-----5:R-:W-:Y:S06]  /*7530*/  LDSM.16.M88.4 R48, [R218+0x18100] ;  /* 0x01810000da30783b */ /* 0x020fec0000000200 */
[----:B------:R-:W1:Y:S06]  /*7540*/  LDSM.16.M88.4 R8, [R167+0xc100] ;  /* 0x00c10000a708783b */ /* 0x000e6c0000000200 */
[----:B------:R-:W4:Y:S06]  /*7550*/  LDSM.16.M88.4 R16, [R167+0xc900] ;  /* 0x00c90000a710783b */ /* 0x000f2c0000000200 */
[----:B------:R-:W4:Y:S06]  /*7560*/  LDSM.16.M88.4 R24, [R167+0xd100] ;  /* 0x00d10000a718783b */ /* 0x000f2c0000000200 */
[----:B------:R-:W4:Y:S06]  /*7570*/  LDSM.16.M88.4 R32, [R167+0xd900] ;  /* 0x00d90000a720783b */ /* 0x000f2c0000000200 */
[----:B------:R-:W4:Y:S06]  /*7580*/  LDSM.16.M88.4 R40, [R167+0xe100] ;  /* 0x00e10000a728783b */ /* 0x000f2c0000000200 */
[----:B------:R-:W4:Y:S06]  /*7590*/  LDSM.16.M88.4 R184, [R167+0xe900] ;  /* 0x00e90000a7b8783b */ /* 0x000f2c0000000200 */
[----:B------:R-:W-:Y:S01]  /*75a0*/  LDSM.16.M88.4 R188, [R219+0x18100] ;  /* 0x01810000dbbc783b */ /* 0x000fe20000000200 */
[C---:B-1----:R-:W-:Y:S05]  /*75b0*/  HMMA.16816.F32 R4, R48.reuse, R8, RZ ;  /* 0x000000083004723c */ /* 0x042fea00000018ff */
[----:B------:R-:W1:Y:S03]  /*75c0*/  LDSM.16.M88.4 R192, [R222] ;  /* 0x00000000dec0783b */ /* 0x000e660000000200 */
[C---:B------:R-:W-:Y:S03]  /*75d0*/  HMMA.16816.F32 R8, R48.reuse, R10, RZ ;  /* 0x0000000a3008723c */ /* 0x040fe600000018ff */
[----:B------:R-:W1:Y:S06]  /*75e0*/  LDSM.16.M88.4 R196, [R245] ;  /* 0x00000000f5c4783b */ /* 0x000e6c0000000200 */
[----:B------:R-:W1:Y:S01]  /*75f0*/  LDSM.16.M88.4 R200, [R244] ;  /* 0x00000000f4c8783b */ /* 0x000e620000000200 */
[C---:B----4-:R-:W-:Y:S05]  /*7600*/  HMMA.16816.F32 R12, R48.reuse, R16, RZ ;  /* 0x00000010300c723c */ /* 0x050fea00000018ff */
[----:B------:R-:W4:Y:S03]  /*7610*/  LDL.64 R250, [R1+0x10] ;  /* 0x0000100001fa7983 */ /* 0x000f260000100a00 */
[C---:B------:R-:W-:Y:S03]  /*7620*/  HMMA.16816.F32 R16, R48.reuse, R18, RZ ;  /* 0x000000123010723c */ /* 0x040fe600000018ff */
[----:B------:R-:W4:Y:S05]  /*7630*/  LDL.64 R248, [R1+0x20] ;  /* 0x0000200001f87983 */ /* 0x000f2a0000100a00 */
[C---:B------:R-:W-:Y:S08]  /*7640*/  HMMA.16816.F32 R20, R48.reuse, R24, RZ ;  /* 0x000000183014723c */ /* 0x040ff000000018ff */
[C---:B------:R-:W-:Y:S08]  /*7650*/  HMMA.16816.F32 R24, R48.reuse, R26, RZ ;  /* 0x0000001a3018723c */ /* 0x040ff000000018ff */
[C---:B------:R-:W-:Y:S08]  /*7660*/  HMMA.16816.F32 R28, R48.reuse, R32, RZ ;  /* 0x00000020301c723c */ /* 0x040ff000000018ff */
[C---:B------:R-:W-:Y:S08]  /*7670*/  HMMA.16816.F32 R32, R48.reuse, R34, RZ ;  /* 0x000000223020723c */ /* 0x040ff000000018ff */
[C---:B------:R-:W-:Y:S08]  /*7680*/  HMMA.16816.F32 R36, R48.reuse, R40, RZ ;  /* 0x000000283024723c */ /* 0x040ff000000018ff */
[C---:B------:R-:W-:Y:S08]  /*7690*/  HMMA.16816.F32 R40, R48.reuse, R42, RZ ;  /* 0x0000002a3028723c */ /* 0x040ff000000018ff */
[C---:B------:R-:W-:Y:S08]  /*76a0*/  HMMA.16816.F32 R44, R48.reuse, R184, RZ ;  /* 0x000000b8302c723c */ /* 0x040ff000000018ff */
[----:B------:R-:W-:Y:S01]  /*76b0*/  HMMA.16816.F32 R48, R48, R186, RZ ;  /* 0x000000ba3030723c */ /* 0x000fe200000018ff */
[----:B------:R-:W1:Y:S07]  /*76c0*/  LDSM.16.M88.4 R184, [R243] ;  /* 0x00000000f3b8783b */ /* 0x000e6e0000000200 */
[C---:B-1----:R-:W-:Y:S08]  /*76d0*/  HMMA.16816.F32 R4, R188.reuse, R192, R4 ;  /* 0x000000c0bc04723c */ /* 0x042ff00000001804 */
[C---:B------:R-:W-:Y:S01]  /*76e0*/  HMMA.16816.F32 R8, R188.reuse, R194, R8 ;  /* 0x000000c2bc08723c */ /* 0x040fe20000001808 */
[----:B------:R-:W1:Y:S07]  /*76f0*/  LDSM.16.M88.4 R192, [R242] ;  /* 0x00000000f2c0783b */ /* 0x000e6e0000000200 */
[C---:B------:R-:W-:Y:S08]  /*7700*/  HMMA.16816.F32 R12, R188.reuse, R196, R12 ;  /* 0x000000c4bc0c723c */ /* 0x040ff0000000180c */
[C---:B------:R-:W-:Y:S01]  /*7710*/  HMMA.16816.F32 R16, R188.reuse, R198, R16 ;  /* 0x000000c6bc10723c */ /* 0x040fe20000001810 */
[----:B------:R-:W1:Y:S07]  /*7720*/  LDSM.16.M88.4 R196, [R241] ;  /* 0x00000000f1c4783b */ /* 0x000e6e0000000200 */
[C---:B------:R-:W-:Y:S08]  /*7730*/  HMMA.16816.F32 R20, R188.reuse, R200, R20 ;  /* 0x000000c8bc14723c */ /* 0x040ff00000001814 */
[C---:B------:R-:W-:Y:S08]  /*7740*/  HMMA.16816.F32 R24, R188.reuse, R202, R24 ;  /* 0x000000cabc18723c */ /* 0x040ff00000001818 */
[C---:B------:R-:W-:Y:S08]  /*7750*/  HMMA.16816.F32 R28, R188.reuse, R184, R28 ;  /* 0x000000b8bc1c723c */ /* 0x040ff0000000181c */
[C---:B------:R-:W-:Y:S08]  /*7760*/  HMMA.16816.F32 R32, R188.reuse, R186, R32 ;  /* 0x000000babc20723c */ /* 0x040ff00000001820 */
[C---:B-1----:R-:W-:Y:S08]  /*7770*/  HMMA.16816.F32 R36, R188.reuse, R192, R36 ;  /* 0x000000c0bc24723c */ /* 0x042ff00000001824 */
[C---:B------:R-:W-:Y:S08]  /*7780*/  HMMA.16816.F32 R40, R188.reuse, R194, R40 ;  /* 0x000000c2bc28723c */ /* 0x040ff00000001828 */
[C---:B------:R-:W-:Y:S08]  /*7790*/  HMMA.16816.F32 R44, R188.reuse, R196, R44 ;  /* 0x000000c4bc2c723c */ /* 0x040ff0000000182c */
[----:B------:R-:W-:Y:S04]  /*77a0*/  HMMA.16816.F32 R48, R188, R198, R48 ;  /* 0x000000c6bc30723c */ /* 0x000fe80000001830 */
[----:B--2---:R-:W-:Y:S05]  /*77b0*/  IMAD.WIDE.U32 R2, R2, 0x60, R206 ;  /* 0x0000006002027825 */ /* 0x004fea00078e00ce */
[----:B------:R-:W-:Y:S03]  /*77c0*/  SHF.L.U32 R0, R2, 0x1, RZ ;  /* 0x0000000102007819 */ /* 0x000fe600000006ff */
[----:B------:R-:W-:Y:S01]  /*77d0*/  IADD3 R164, R3, UR14, RZ ;  /* 0x0000000e03a47c10 */ /* 0x000fe2000fffe0ff */
[----:B------:R-:W-:Y:S01]  /*77e0*/  @UP0 USHF.R.S32.HI UR14, URZ, 0x1f, UR15 ;  /* 0x0000001f3f0e0899 */ /* 0x000fe2000801140f */
[----:B------:R-:W-:Y:S02]  /*77f0*/  IADD3 R3, P3, R0, 0x80, RZ ;  /* 0x0000008000037810 */ /* 0x000fe40007f7e0ff */
[----:B------:R-:W-:Y:S01]  /*7800*/  SHF.L.U64.HI R164, R2, 0x1, R164 ;  /* 0x0000000102a47819 */ /* 0x000fe200000102a4 */
[----:B------:R-:W-:Y:S01]  /*7810*/  @UP0 UIMAD UR14, UR14, UR4, URZ ;  /* 0x000000040e0e02a4 */ /* 0x000fe2000f8e023f */
[----:B------:R-:W-:Y:S02]  /*7820*/  IADD3 R2, P0, R0, c[0x0][0x1f8], RZ ;  /* 0x00007e0000027a10 */ /* 0x000fe40007f1e0ff */
[----:B------:R-:W-:Y:S01]  /*7830*/  IADD3 R184, P2, R3, c[0x0][0x1f8], RZ ;  /* 0x00007e0003b87a10 */ /* 0x000fe20007f5e0ff */
[----:B------:R-:W-:Y:S01]  /*7840*/  @UP0 UIMAD UR14, UR15, UR5, UR14 ;  /* 0x000000050f0e02a4 */ /* 0x000fe2000f8e020e */
[----:B------:R-:W-:Y:S02]  /*7850*/  IADD3.X R3, R164, c[0x0][0x1fc], RZ, P0, !PT ;  /* 0x00007f00a4037a10 */ /* 0x000fe400007fe4ff */
[--C-:B------:R-:W-:Y:S01]  /*7860*/  IADD3.X R185, RZ, c[0x0][0x1fc], R164.reuse, P2, P3 ;  /* 0x00007f00ffb97a10 */ /* 0x100fe200017e64a4 */
[----:B------:R-:W-:Y:S01]  /*7870*/  @UP0 UIADD3 UR14, UR17, UR14, URZ ;  /* 0x0000000e110e0290 */ /* 0x000fe2000fffe03f */
[----:B---3--:R-:W-:Y:S01]  /*7880*/  LOP3.LUT P3, RZ, R204, 0x1, RZ, 0xc0, !PT ;  /* 0x00000001ccff7812 */ /* 0x008fe2000786c0ff */
[----:B------:R-:W-:Y:S01]  /*7890*/  @!PT LDS RZ, [RZ] ;  /* 0x00000000fffff984 */ /* 0x000fe20000000800 */
[----:B------:R-:W-:Y:S01]  /*78a0*/  @!PT LDS RZ, [RZ] ;  /* 0x00000000fffff984 */ /* 0x000fe20000000800 */
[----:B------:R-:W-:Y:S01]  /*78b0*/  @!PT LDS RZ, [RZ] ;  /* 0x00000000fffff984 */ /* 0x000fe20000000800 */
[----:B------:R1:W-:Y:S01]  /*78c0*/  LDGSTS.E.BYPASS.LTC128B.128 [R247+0x100], [R2.64], !P4 ;  /* 0x0010000002f77fae */ /* 0x0003e2000e101d4a */
[C---:B------:R-:W-:Y:S01]  /*78d0*/  IADD3 R200, P1, R0.reuse, 0x100, RZ ;  /* 0x0000010000c87810 */ /* 0x040fe20007f3e0ff */
[----:B------:R-:W-:Y:S01]  /*78e0*/  @UP0 UIMAD UR14, UR14, 0x60, URZ ;  /* 0x000000600e0e08a4 */ /* 0x000fe2000f8e023f */
[----:B------:R-:W-:Y:S02]  /*78f0*/  IADD3 R0, P2, R0, 0x180, RZ ;  /* 0x0000018000007810 */ /* 0x000fe40007f5e0ff */
[----:B------:R-:W-:Y:S01]  /*7900*/  IADD3 R200, P0, R200, c[0x0][0x1f8], RZ ;  /* 0x00007e00c8c87a10 */ /* 0x000fe20007f1e0ff */
[----:B------:R2:W-:Y:S03]  /*7910*/  LDGSTS.E.BYPASS.LTC128B.128 [R247+0x3100], [R184.64], !P6 ;  /* 0x03100000b8f77fae */ /* 0x0005e6000f101d4a */
[--C-:B------:R-:W-:Y:S02]  /*7920*/  IADD3.X R201, RZ, c[0x0][0x1fc], R164.reuse, P0, P1 ;  /* 0x00007f00ffc97a10 */ /* 0x100fe400007e24a4 */
[----:B------:R-:W-:Y:S03]  /*7930*/  IADD3 R186, P1, R0, c[0x0][0x1f8], RZ ;  /* 0x00007e0000ba7a10 */ /* 0x000fe60007f3e0ff */
[----:B------:R3:W-:Y:S01]  /*7940*/  LDGSTS.E.BYPASS.LTC128B.128 [R247+0x6100], [R200.64], !P3 ;  /* 0x06100000c8f77fae */ /* 0x0007e2000d901d4a */
[----:B------:R-:W-:Y:S05]  /*7950*/  IADD3.X R187, RZ, c[0x0][0x1fc], R164, P1, P2 ;  /* 0x00007f00ffbb7a10 */ /* 0x000fea0000fe44a4 */
[----:B------:R3:W-:Y:S01]  /*7960*/  LDGSTS.E.BYPASS.LTC128B.128 [R247+0x9100], [R186.64], !P5 ;  /* 0x09100000baf77fae */ /* 0x0007e2000e901d4a */
[----:B-1----:R-:W-:Y:S04]  /*7970*/  IADD3 R2, P0, R2, UR12, RZ ;  /* 0x0000000c02027c10 */ /* 0x002fe8000ff1e0ff */
[----:B------:R-:W-:Y:S02]  /*7980*/  IADD3.X R3, R3, UR13, RZ, P0, !PT ;  /* 0x0000000d03037c10 */ /* 0x000fe400087fe4ff */
[----:B--2---:R-:W-:Y:S03]  /*7990*/  IADD3 R184, P0, R2, UR12, RZ ;  /* 0x0000000c02b87c10 */ /* 0x004fe6000ff1e0ff */
[----:B------:R1:W-:Y:S01]  /*79a0*/  LDGSTS.E.BYPASS.LTC128B.128 [R247+0x1100], [R2.64], !P4 ;  /* 0x0110000002f77fae */ /* 0x0003e2000e101d4a */
[----:B------:R-:W-:Y:S02]  /*79b0*/  IADD3.X R185, R3, UR13, RZ, P0, !PT ;  /* 0x0000000d03b97c10 */ /* 0x000fe400087fe4ff */
[----:B------:R-:W-:Y:S03]  /*79c0*/  PLOP3.LUT P0, PT, PT, PT, UP0, 0x80, 0x0 ;  /* 0x000000000000781c */ /* 0x000fe60003f0f008 */
[----:B------:R1:W-:Y:S06]  /*79d0*/  LDGSTS.E.BYPASS.LTC128B.128 [R247+0x4100], [R2.64+0x80], !P6 ;  /* 0x0410008002f77fae */ /* 0x0003ec000f101d4a */
[----:B------:R1:W-:Y:S06]  /*79e0*/  LDGSTS.E.BYPASS.LTC128B.128 [R247+0x7100], [R2.64+0x100], !P3 ;  /* 0x0710010002f77fae */ /* 0x0003ec000d901d4a */
[----:B------:R1:W-:Y:S06]  /*79f0*/  LDGSTS.E.BYPASS.LTC128B.128 [R247+0xa100], [R2.64+0x180], !P5 ;  /* 0x0a10018002f77fae */ /* 0x0003ec000e901d4a */
[----:B------:R2:W-:Y:S06]  /*7a00*/  LDGSTS.E.BYPASS.LTC128B.128 [R247+0x2100], [R184.64], !P4 ;  /* 0x02100000b8f77fae */ /* 0x0005ec000e101d4a */
[----:B------:R2:W-:Y:S06]  /*7a10*/  LDGSTS.E.BYPASS.LTC128B.128 [R247+0x5100], [R184.64+0x80], !P6 ;  /* 0x05100080b8f77fae */ /* 0x0005ec000f101d4a */
[----:B------:R2:W-:Y:S06]  /*7a20*/  LDGSTS.E.BYPASS.LTC128B.128 [R247+0x8100], [R184.64+0x100], !P3 ;  /* 0x08100100b8f77fae */ /* 0x0005ec000d901d4a */
[----:B------:R2:W-:Y:S06]  /*7a30*/  LDGSTS.E.BYPASS.LTC128B.128 [R247+0xb100], [R184.64+0x180], !P5 ;  /* 0x0b100180b8f77fae */ /* 0x0005ec000e901d4a */
[----:B------:R-:W-:Y:S06]  /*7a40*/  LDSM.16.M88.4 R192, [R217+0xc100] ;  /* 0x00c10000d9c0783b */ /* 0x000fec0000000200 */
[----:B---3--:R-:W-:Y:S06]  /*7a50*/  LDSM.16.M88.4 R200, [R217+0xc900] ;  /* 0x00c90000d9c8783b */ /* 0x008fec0000000200 */
[----:B------:R-:W-:Y:S06]  /*7a60*/  LDSM.16.M88.4 R204, [R217+0xd100] ;  /* 0x00d10000d9cc783b */ /* 0x000fec0000000200 */
[----:B------:R-:W-:Y:S06]  /*7a70*/  LDSM.16.M88.4 R208, [R217+0xd900] ;  /* 0x00d90000d9d0783b */ /* 0x000fec0000000200 */
[----:B--2---:R-:W2:Y:S06]  /*7a80*/  LDSM.16.M88.4 R184, [R221+0x18100] ;  /* 0x01810000ddb8783b */ /* 0x004eac0000000200 */
[----:B------:R-:W0:Y:S06]  /*7a90*/  LDGDEPBAR ;  /* 0x00000000000079af */ /* 0x000e2c0000000000 */
[----:B------:R-:W3:Y:S06]  /*7aa0*/  LDSM.16.M88.4 R188, [R217+0xe100] ;  /* 0x00e10000d9bc783b */ /* 0x000eec0000000200 */
[----:B------:R-:W1:Y:S01]  /*7ab0*/  LDSM.16.M88.4 R196, [R217+0xe900] ;  /* 0x00e90000d9c4783b */ /* 0x000e620000000200 */
[C---:B--2---:R-:W-:Y:S08]  /*7ac0*/  HMMA.16816.F32 R4, R184.reuse, R192, R4 ;  /* 0x000000c0b804723c */ /* 0x044ff00000001804 */
[C---:B------:R-:W-:Y:S01]  /*7ad0*/  HMMA.16816.F32 R8, R184.reuse, R194, R8 ;  /* 0x000000c2b808723c */ /* 0x040fe20000001808 */
[----:B------:R-:W-:Y:S07]  /*7ae0*/  LDSM.16.M88.4 R192, [R216] ;  /* 0x00000000d8c0783b */ /* 0x000fee0000000200 */
[C---:B------:R-:W-:Y:S08]  /*7af0*/  HMMA.16816.F32 R12, R184.reuse, R200, R12 ;  /* 0x000000c8b80c723c */ /* 0x040ff0000000180c */
[C---:B------:R-:W-:Y:S01]  /*7b00*/  HMMA.16816.F32 R16, R184.reuse, R202, R16 ;  /* 0x000000cab810723c */ /* 0x040fe20000001810 */
[----:B------:R-:W-:Y:S07]  /*7b10*/  LDSM.16.M88.4 R200, [R216+0x800] ;  /* 0x00080000d8c8783b */ /* 0x000fee0000000200 */
[C---:B------:R-:W-:Y:S08]  /*7b20*/  HMMA.16816.F32 R20, R184.reuse, R204, R20 ;  /* 0x000000ccb814723c */ /* 0x040ff00000001814 */
[C---:B------:R-:W-:Y:S01]  /*7b30*/  HMMA.16816.F32 R24, R184.reuse, R206, R24 ;  /* 0x000000ceb818723c */ /* 0x040fe20000001818 */
[----:B------:R-:W-:Y:S07]  /*7b40*/  LDSM.16.M88.4 R204, [R216+0x1000] ;  /* 0x00100000d8cc783b */ /* 0x000fee0000000200 */
[C---:B------:R-:W-:Y:S08]  /*7b50*/  HMMA.16816.F32 R28, R184.reuse, R208, R28 ;  /* 0x000000d0b81c723c */ /* 0x040ff0000000181c */
[C---:B------:R-:W-:Y:S01]  /*7b60*/  HMMA.16816.F32 R32, R184.reuse, R210, R32 ;  /* 0x000000d2b820723c */ /* 0x040fe20000001820 */
[----:B------:R-:W-:Y:S07]  /*7b70*/  LDSM.16.M88.4 R208, [R216+0x1800] ;  /* 0x00180000d8d0783b */ /* 0x000fee0000000200 */
[C---:B---3--:R-:W-:Y:S08]  /*7b80*/  HMMA.16816.F32 R36, R184.reuse, R188, R36 ;  /* 0x000000bcb824723c */ /* 0x048ff00000001824 */
[C---:B------:R-:W-:Y:S01]  /*7b90*/  HMMA.16816.F32 R40, R184.reuse, R190, R40 ;  /* 0x000000beb828723c */ /* 0x040fe20000001828 */
[----:B------:R-:W2:Y:S07]  /*7ba0*/  LDSM.16.M88.4 R188, [R220+0x18100] ;  /* 0x01810000dcbc783b */ /* 0x000eae0000000200 */
[C---:B-1----:R-:W-:Y:S08]  /*7bb0*/  HMMA.16816.F32 R44, R184.reuse, R196, R44 ;  /* 0x000000c4b82c723c */ /* 0x042ff0000000182c */
[----:B------:R-:W-:Y:S01]  /*7bc0*/  HMMA.16816.F32 R48, R184, R198, R48 ;  /* 0x000000c6b830723c */ /* 0x000fe20000001830 */
[----:B------:R-:W1:Y:S06]  /*7bd0*/  LDSM.16.M88.4 R184, [R216+0x2000] ;  /* 0x00200000d8b8783b */ /* 0x000e6c0000000200 */
[----:B------:R-:W3:Y:S01]  /*7be0*/  LDSM.16.M88.4 R196, [R216+0x2800] ;  /* 0x00280000d8c4783b */ /* 0x000ee20000000200 */
[C---:B--2---:R-:W-:Y:S08]  /*7bf0*/  HMMA.16816.F32 R4, R188.reuse, R192, R4 ;  /* 0x000000c0bc04723c */ /* 0x044ff00000001804 */
        /* <DEDUP_REMOVED lines=11> */
[C---:B-1----:R-:W-:Y:S08]  /*7cb0*/  HMMA.16816.F32 R36, R188.reuse, R184, R36 ;  /* 0x000000b8bc24723c */ /* 0x042ff00000001824 */
[C---:B------:R-:W-:Y:S01]  /*7cc0*/  HMMA.16816.F32 R40, R188.reuse, R186, R40 ;  /* 0x000000babc28723c */ /* 0x040fe20000001828 */
[----:B------:R-:W1:Y:S07]  /*7cd0*/  LDSM.16.M88.4 R184, [R218+0x1c100] ;  /* 0x01c10000dab8783b */ /* 0x000e6e0000000200 */
[C---:B---3--:R-:W-:Y:S08]  /*7ce0*/  HMMA.16816.F32 R44, R188.reuse, R196, R44 ;  /* 0x000000c4bc2c723c */ /* 0x048ff0000000182c */
[----:B------:R-:W-:Y:S01]  /*7cf0*/  HMMA.16816.F32 R48, R188, R198, R48 ;  /* 0x000000c6bc30723c */ /* 0x000fe20000001830 */
[----:B------:R-:W2:Y:S06]  /*7d00*/  LDSM.16.M88.4 R188, [R167+0x11100] ;  /* 0x01110000a7bc783b */ /* 0x000eac0000000200 */
[----:B------:R-:W3:Y:S01]  /*7d10*/  LDSM.16.M88.4 R196, [R167+0x11900] ;  /* 0x01190000a7c4783b */ /* 0x000ee20000000200 */
[C---:B-1----:R-:W-:Y:S08]  /*7d20*/  HMMA.16816.F32 R4, R184.reuse, R192, R4 ;  /* 0x000000c0b804723c */ /* 0x042ff00000001804 */
[C---:B------:R-:W-:Y:S01]  /*7d30*/  HMMA.16816.F32 R8, R184.reuse, R194, R8 ;  /* 0x000000c2b808723c */ /* 0x040fe20000001808 */
[----:B------:R-:W-:Y:S07]  /*7d40*/  LDSM.16.M88.4 R192, [R240] ;  /* 0x00000000f0c0783b */ /* 0x000fee0000000200 */
[C---:B------:R-:W-:Y:S08]  /*7d50*/  HMMA.16816.F32 R12, R184.reuse, R200, R12 ;  /* 0x000000c8b80c723c */ /* 0x040ff0000000180c */
        /* <DEDUP_REMOVED lines=8> */
[C---:B--2---:R-:W-:Y:S08]  /*7de0*/  HMMA.16816.F32 R36, R184.reuse, R188, R36 ;  /* 0x000000bcb824723c */ /* 0x044ff00000001824 */
[C---:B------:R-:W-:Y:S01]  /*7df0*/  HMMA.16816.F32 R40, R184.reuse, R190, R40 ;  /* 0x000000beb828723c */ /* 0x040fe20000001828 */
[----:B------:R-:W1:Y:S07]  /*7e00*/  LDSM.16.M88.4 R188, [R219+0x1c100] ;  /* 0x01c10000dbbc783b */ /* 0x000e6e0000000200 */
[C---:B---3--:R-:W-:Y:S08]  /*7e10*/  HMMA.16816.F32 R44, R184.reuse, R196, R44 ;  /* 0x000000c4b82c723c */ /* 0x048ff0000000182c */
[----:B------:R-:W-:Y:S01]  /*7e20*/  HMMA.16816.F32 R48, R184, R198, R48 ;  /* 0x000000c6b830723c */ /* 0x000fe20000001830 */
[----:B------:R-:W2:Y:S06]  /*7e30*/  LDSM.16.M88.4 R184, [R236] ;  /* 0x00000000ecb8783b */ /* 0x000eac0000000200 */
[----:B------:R-:W3:Y:S01]  /*7e40*/  LDSM.16.M88.4 R196, [R235] ;  /* 0x00000000ebc4783b */ /* 0x000ee20000000200 */
[C---:B-1----:R-:W-:Y:S08]  /*7e50*/  HMMA.16816.F32 R4, R188.reuse, R192, R4 ;  /* 0x000000c0bc04723c */ /* 0x042ff00000001804 */
[C---:B------:R-:W-:Y:S01]  /*7e60*/  HMMA.16816.F32 R8, R188.reuse, R194, R8 ;  /* 0x000000c2bc08723c */ /* 0x040fe20000001808 */
        /* <DEDUP_REMOVED lines=9> */
[----:B------:R-:W4:Y:S07]  /*7f00*/  LDSM.16.M88.4 R208, [R217+0x10100] ;  /* 0x01010000d9d0783b */ /* 0x000f2e0000000200 */
[C---:B--2---:R-:W-:Y:S08]  /*7f10*/  HMMA.16816.F32 R36, R188.reuse, R184, R36 ;  /* 0x000000b8bc24723c */ /* 0x044ff00000001824 */
[C---:B------:R-:W-:Y:S01]  /*7f20*/  HMMA.16816.F32 R40, R188.reuse, R186, R40 ;  /* 0x000000babc28723c */ /* 0x040fe20000001828 */
[----:B------:R-:W2:Y:S07]  /*7f30*/  LDSM.16.M88.4 R184, [R217+0x10900] ;  /* 0x01090000d9b8783b */ /* 0x000eae0000000200 */
[C---:B---3--:R-:W-:Y:S08]  /*7f40*/  HMMA.16816.F32 R44, R188.reuse, R196, R44 ;  /* 0x000000c4bc2c723c */ /* 0x048ff0000000182c */
[----:B------:R-:W-:Y:S01]  /*7f50*/  HMMA.16816.F32 R48, R188, R198, R48 ;  /* 0x000000c6bc30723c */ /* 0x000fe20000001830 */
[----:B------:R-:W3:Y:S06]  /*7f60*/  LDSM.16.M88.4 R188, [R217+0x11100] ;  /* 0x01110000d9bc783b */ /* 0x000eec0000000200 */
[----:B------:R-:W2:Y:S01]  /*7f70*/  LDSM.16.M88.4 R196, [R217+0x11900] ;  /* 0x01190000d9c4783b */ /* 0x000ea20000000200 */
[C---:B-1----:R-:W-:Y:S08]  /*7f80*/  HMMA.16816.F32 R4, R192.reuse, R200, R4 ;  /* 0x000000c8c004723c */ /* 0x042ff00000001804 */
[C---:B------:R-:W-:Y:S01]  /*7f90*/  HMMA.16816.F32 R8, R192.reuse, R202, R8 ;  /* 0x000000cac008723c */ /* 0x040fe20000001808 */
[----:B------:R-:W-:Y:S07]  /*7fa0*/  LDSM.16.M88.4 R200, [R220+0x1c100] ;  /* 0x01c10000dcc8783b */ /* 0x000fee0000000200 */
[C---:B------:R-:W-:Y:S08]  /*7fb0*/  HMMA.16816.F32 R12, R192.reuse, R204, R12 ;  /* 0x000000ccc00c723c */ /* 0x040ff0000000180c */
        /* <DEDUP_REMOVED lines=13> */
[----:B------:R-:W3:Y:S06]  /*8090*/  LDSM.16.M88.4 R192, [R216+0x5000] ;  /* 0x00500000d8c0783b */ /* 0x000eec0000000200 */
[----:B------:R-:W3:Y:S01]  /*80a0*/  LDSM.16.M88.4 R196, [R216+0x5800] ;  /* 0x00580000d8c4783b */ /* 0x000ee20000000200 */
[C---:B-1----:R-:W-:Y:S08]  /*80b0*/  HMMA.16816.F32 R4, R200.reuse, R204, R4 ;  /* 0x000000ccc804723c */ /* 0x042ff00000001804 */
[C---:B------:R-:W-:Y:S01]  /*80c0*/  HMMA.16816.F32 R8, R200.reuse, R206, R8 ;  /* 0x000000cec808723c */ /* 0x040fe20000001808 */
[----:B------:R-:W-:Y:S07]  /*80d0*/  LDSM.16.M88.4 R204, [R167+0x12100] ;  /* 0x01210000a7cc783b */ /* 0x000fee0000000200 */
[C---:B----4-:R-:W-:Y:S08]  /*80e0*/  HMMA.16816.F32 R12, R200.reuse, R208, R12 ;  /* 0x000000d0c80c723c */ /* 0x050ff0000000180c */
[C---:B------:R-:W-:Y:S01]  /*80f0*/  HMMA.16816.F32 R16, R200.reuse, R210, R16 ;  /* 0x000000d2c810723c */ /* 0x040fe20000001810 */
[----:B------:R-:W-:Y:S07]  /*8100*/  LDSM.16.M88.4 R208, [R167+0x12900] ;  /* 0x01290000a7d0783b */ /* 0x000fee0000000200 */
[C---:B--2---:R-:W-:Y:S08]  /*8110*/  HMMA.16816.F32 R20, R200.reuse, R184, R20 ;  /* 0x000000b8c814723c */ /* 0x044ff00000001814 */
[C---:B------:R-:W-:Y:S01]  /*8120*/  HMMA.16816.F32 R24, R200.reuse, R186, R24 ;  /* 0x000000bac818723c */ /* 0x040fe20000001818 */
[----:B------:R-:W1:Y:S07]  /*8130*/  LDSM.16.M88.4 R184, [R218+0x20100] ;  /* 0x02010000dab8783b */ /* 0x000e6e0000000200 */
[C---:B---3--:R-:W-:Y:S08]  /*8140*/  HMMA.16816.F32 R28, R200.reuse, R188, R28 ;  /* 0x000000bcc81c723c */ /* 0x048ff0000000181c */
[C---:B------:R-:W-:Y:S01]  /*8150*/  HMMA.16816.F32 R32, R200.reuse, R190, R32 ;  /* 0x000000bec820723c */ /* 0x040fe20000001820 */
[----:B------:R-:W2:Y:S07]  /*8160*/  LDSM.16.M88.4 R188, [R167+0x13100] ;  /* 0x01310000a7bc783b */ /* 0x000eae0000000200 */
[C---:B------:R-:W-:Y:S08]  /*8170*/  HMMA.16816.F32 R36, R200.reuse, R192, R36 ;  /* 0x000000c0c824723c */ /* 0x040ff00000001824 */
[C---:B------:R-:W-:Y:S01]  /*8180*/  HMMA.16816.F32 R40, R200.reuse, R194, R40 ;  /* 0x000000c2c828723c */ /* 0x040fe20000001828 */
[----:B------:R-:W3:Y:S07]  /*8190*/  LDSM.16.M88.4 R192, [R167+0x13900] ;  /* 0x01390000a7c0783b */ /* 0x000eee0000000200 */
[C---:B------:R-:W-:Y:S08]  /*81a0*/  HMMA.16816.F32 R44, R200.reuse, R196, R44 ;  /* 0x000000c4c82c723c */ /* 0x040ff0000000182c */
[----:B------:R-:W-:Y:S01]  /*81b0*/  HMMA.16816.F32 R48, R200, R198, R48 ;  /* 0x000000c6c830723c */ /* 0x000fe20000001830 */
[----:B------:R-:W4:Y:S06]  /*81c0*/  LDSM.16.M88.4 R196, [R167+0x14100] ;  /* 0x01410000a7c4783b */ /* 0x000f2c0000000200 */
[----:B------:R-:W3:Y:S01]  /*81d0*/  LDSM.16.M88.4 R200, [R167+0x14900] ;  /* 0x01490000a7c8783b */ /* 0x000ee20000000200 */
[C---:B-1----:R-:W-:Y:S08]  /*81e0*/  HMMA.16816.F32 R4, R184.reuse, R204, R4 ;  /* 0x000000ccb804723c */ /* 0x042ff00000001804 */
        /* <DEDUP_REMOVED lines=9> */
[C---:B------:R-:W-:Y:S01]  /*8280*/  HMMA.16816.F32 R32, R184.reuse, R194, R32 ;  /* 0x000000c2b820723c */ /* 0x040fe20000001820 */
[----:B------:R-:W2:Y:S07]  /*8290*/  LDSM.16.M88.4 R192, [R232] ;  /* 0x00000000e8c0783b */ /* 0x000eae0000000200 */
[C---:B----4-:R-:W-:Y:S08]  /*82a0*/  HMMA.16816.F32 R36, R184.reuse, R196, R36 ;  /* 0x000000c4b824723c */ /* 0x050ff00000001824 */
[C---:B------:R-:W-:Y:S01]  /*82b0*/  HMMA.16816.F32 R40, R184.reuse, R198, R40 ;  /* 0x000000c6b828723c */ /* 0x040fe20000001828 */
[----:B------:R-:W3:Y:S07]  /*82c0*/  LDSM.16.M88.4 R196, [R231] ;  /* 0x00000000e7c4783b */ /* 0x000eee0000000200 */
[C---:B------:R-:W-:Y:S08]  /*82d0*/  HMMA.16816.F32 R44, R184.reuse, R200, R44 ;  /* 0x000000c8b82c723c */ /* 0x040ff0000000182c */
[----:B------:R-:W-:Y:S01]  /*82e0*/  HMMA.16816.F32 R48, R184, R202, R48 ;  /* 0x000000cab830723c */ /* 0x000fe20000001830 */
[----:B------:R-:W4:Y:S06]  /*82f0*/  LDSM.16.M88.4 R184, [R230] ;  /* 0x00000000e6b8783b */ /* 0x000f2c0000000200 */
[----:B------:R-:W3:Y:S01]  /*8300*/  LDSM.16.M88.4 R200, [R229] ;  /* 0x00000000e5c8783b */ /* 0x000ee20000000200 */
[C---:B-1----:R-:W-:Y:S08]  /*8310*/  HMMA.16816.F32 R4, R188.reuse, R204, R4 ;  /* 0x000000ccbc04723c */ /* 0x042ff00000001804 */
[C---:B------:R-:W-:Y:S01]  /*8320*/  HMMA.16816.F32 R8, R188.reuse, R206, R8 ;  /* 0x000000cebc08723c */ /* 0x040fe20000001808 */
        /* <DEDUP_REMOVED lines=8> */
[C---:B------:R-:W-:Y:S01]  /*83b0*/  HMMA.16816.F32 R32, R188.reuse, R198, R32 ;  /* 0x000000c6bc20723c */ /* 0x040fe20000001820 */
[----:B------:R-:W3:Y:S07]  /*83c0*/  LDSM.16.M88.4 R196, [R217+0x13100] ;  /* 0x01310000d9c4783b */ /* 0x000eee0000000200 */
[C---:B----4-:R-:W-:Y:S08]  /*83d0*/  HMMA.16816.F32 R36, R188.reuse, R184, R36 ;  /* 0x000000b8bc24723c */ /* 0x050ff00000001824 */
[C---:B------:R-:W-:Y:S01]  /*83e0*/  HMMA.16816.F32 R40, R188.reuse, R186, R40 ;  /* 0x000000babc28723c */ /* 0x040fe20000001828 */
[----:B------:R-:W4:Y:S07]  /*83f0*/  LDSM.16.M88.4 R184, [R217+0x13900] ;  /* 0x01390000d9b8783b */ /* 0x000f2e0000000200 */
[C---:B------:R-:W-:Y:S08]  /*8400*/  HMMA.16816.F32 R44, R188.reuse, R200, R44 ;  /* 0x000000c8bc2c723c */ /* 0x040ff0000000182c */
[----:B------:R-:W-:Y:S01]  /*8410*/  HMMA.16816.F32 R48, R188, R202, R48 ;  /* 0x000000cabc30723c */ /* 0x000fe20000001830 */
[----:B------:R-:W4:Y:S06]  /*8420*/  LDSM.16.M88.4 R188, [R217+0x14100] ;  /* 0x01410000d9bc783b */ /* 0x000f2c0000000200 */
[----:B------:R-:W-:Y:S01]  /*8430*/  LDSM.16.M88.4 R200, [R220+0x20100] ;  /* 0x02010000dcc8783b */ /* 0x000fe20000000200 */
[C---:B-1----:R-:W-:Y:S08]  /*8440*/  HMMA.16816.F32 R4, R204.reuse, R208, R4 ;  /* 0x000000d0cc04723c */ /* 0x042ff00000001804 */
        /* <DEDUP_REMOVED lines=8> */
[C---:B----4-:R-:W-:Y:S08]  /*84d0*/  HMMA.16816.F32 R28, R204.reuse, R184, R28 ;  /* 0x000000b8cc1c723c */ /* 0x050ff0000000181c */
[C---:B------:R-:W-:Y:S01]  /*84e0*/  HMMA.16816.F32 R32, R204.reuse, R186, R32 ;  /* 0x000000bacc20723c */ /* 0x040fe20000001820 */
[----:B------:R-:W3:Y:S07]  /*84f0*/  LDSM.16.M88.4 R184, [R216+0x7000] ;  /* 0x00700000d8b8783b */ /* 0x000eee0000000200 */
[C---:B------:R-:W-:Y:S08]  /*8500*/  HMMA.16816.F32 R36, R204.reuse, R188, R36 ;  /* 0x000000bccc24723c */ /* 0x040ff00000001824 */
[C---:B------:R-:W-:Y:S01]  /*8510*/  HMMA.16816.F32 R40, R204.reuse, R190, R40 ;  /* 0x000000becc28723c */ /* 0x040fe20000001828 */
[----:B------:R-:W4:Y:S07]  /*8520*/  LDSM.16.M88.4 R188, [R216+0x7800] ;  /* 0x00780000d8bc783b */ /* 0x000f2e0000000200 */
[C---:B-1----:R-:W-:Y:S08]  /*8530*/  HMMA.16816.F32 R44, R204.reuse, R192, R44 ;  /* 0x000000c0cc2c723c */ /* 0x042ff0000000182c */
[----:B------:R-:W-:Y:S01]  /*8540*/  HMMA.16816.F32 R48, R204, R194, R48 ;  /* 0x000000c2cc30723c */ /* 0x000fe20000001830 */
[----:B------:R-:W1:Y:S06]  /*8550*/  LDSM.16.M88.4 R192, [R216+0x8000] ;  /* 0x00800000d8c0783b */ /* 0x000e6c0000000200 */
[----:B------:R-:W-:Y:S01]  /*8560*/  LDSM.16.M88.4 R204, [R218+0x24100] ;  /* 0x02410000dacc783b */ /* 0x000fe20000000200 */
[C---:B------:R-:W-:Y:S08]  /*8570*/  HMMA.16816.F32 R4, R200.reuse, R208, R4 ;  /* 0x000000d0c804723c */ /* 0x040ff00000001804 */
[C---:B------:R-:W-:Y:S01]  /*8580*/  HMMA.16816.F32 R8, R200.reuse, R210, R8 ;  /* 0x000000d2c808723c */ /* 0x040fe20000001808 */
[----:B------:R-:W-:Y:S07]  /*8590*/  LDSM.16.M88.4 R208, [R167+0x15100] ;  /* 0x01510000a7d0783b */ /* 0x000fee0000000200 */
        /* <DEDUP_REMOVED lines=9> */
[C---:B-1----:R-:W-:Y:S08]  /*8630*/  HMMA.16816.F32 R36, R200.reuse, R192, R36 ;  /* 0x000000c0c824723c */ /* 0x042ff00000001824 */
[C---:B------:R-:W-:Y:S01]  /*8640*/  HMMA.16816.F32 R40, R200.reuse, R194, R40 ;  /* 0x000000c2c828723c */ /* 0x040fe20000001828 */
[----:B------:R-:W1:Y:S07]  /*8650*/  LDSM.16.M88.4 R192, [R167+0x16900] ;  /* 0x01690000a7c0783b */ /* 0x000e6e0000000200 */
[C---:B--2---:R-:W-:Y:S08]  /*8660*/  HMMA.16816.F32 R44, R200.reuse, R196, R44 ;  /* 0x000000c4c82c723c */ /* 0x044ff0000000182c */
[----:B------:R-:W-:Y:S01]  /*8670*/  HMMA.16816.F32 R48, R200, R198, R48 ;  /* 0x000000c6c830723c */ /* 0x000fe20000001830 */
[----:B------:R-:W2:Y:S06]  /*8680*/  LDSM.16.M88.4 R196, [R167+0x17100] ;  /* 0x01710000a7c4783b */ /* 0x000eac0000000200 */
[----:B------:R-:W-:Y:S01]  /*8690*/  LDSM.16.M88.4 R200, [R219+0x24100] ;  /* 0x02410000dbc8783b */ /* 0x000fe20000000200 */
[C---:B------:R-:W-:Y:S08]  /*86a0*/  HMMA.16816.F32 R4, R204.reuse, R208, R4 ;  /* 0x000000d0cc04723c */ /* 0x040ff00000001804 */
[C---:B------:R-:W-:Y:S01]  /*86b0*/  HMMA.16816.F32 R8, R204.reuse, R210, R8 ;  /* 0x000000d2cc08723c */ /* 0x040fe20000001808 */
[----:B------:R-:W-:Y:S07]  /*86c0*/  LDSM.16.M88.4 R208, [R228] ;  /* 0x00000000e4d0783b */ /* 0x000fee0000000200 */
[C---:B---3--:R-:W-:Y:S08]  /*86d0*/  HMMA.16816.F32 R12, R204.reuse, R184, R12 ;  /* 0x000000b8cc0c723c */ /* 0x048ff0000000180c */
[C---:B------:R-:W-:Y:S01]  /*86e0*/  HMMA.16816.F32 R16, R204.reuse, R186, R16 ;  /* 0x000000bacc10723c */ /* 0x040fe20000001810 */
[----:B------:R-:W3:Y:S07]  /*86f0*/  LDSM.16.M88.4 R184, [R167+0x17900] ;  /* 0x01790000a7b8783b */ /* 0x000eee0000000200 */
[C---:B----4-:R-:W-:Y:S08]  /*8700*/  HMMA.16816.F32 R20, R204.reuse, R188, R20 ;  /* 0x000000bccc14723c */ /* 0x050ff00000001814 */
[C---:B------:R-:W-:Y:S01]  /*8710*/  HMMA.16816.F32 R24, R204.reuse, R190, R24 ;  /* 0x000000becc18723c */ /* 0x040fe20000001818 */
[----:B------:R-:W4:Y:S07]  /*8720*/  LDSM.16.M88.4 R188, [R227] ;  /* 0x00000000e3bc783b */ /* 0x000f2e0000000200 */
[C---:B-1----:R-:W-:Y:S08]  /*8730*/  HMMA.16816.F32 R28, R204.reuse, R192, R28 ;  /* 0x000000c0cc1c723c */ /* 0x042ff0000000181c */
[C---:B------:R-:W-:Y:S01]  /*8740*/  HMMA.16816.F32 R32, R204.reuse, R194, R32 ;  /* 0x000000c2cc20723c */ /* 0x040fe20000001820 */
[----:B------:R-:W1:Y:S07]  /*8750*/  LDSM.16.M88.4 R192, [R226] ;  /* 0x00000000e2c0783b */ /* 0x000e6e0000000200 */
[C---:B--2---:R-:W-:Y:S08]  /*8760*/  HMMA.16816.F32 R36, R204.reuse, R196, R36 ;  /* 0x000000c4cc24723c */ /* 0x044ff00000001824 */
[C---:B------:R-:W-:Y:S01]  /*8770*/  HMMA.16816.F32 R40, R204.reuse, R198, R40 ;  /* 0x000000c6cc28723c */ /* 0x040fe20000001828 */
[----:B------:R-:W-:Y:S07]  /*8780*/  LDSM.16.M88.4 R196, [R224] ;  /* 0x00000000e0c4783b */ /* 0x000fee0000000200 */
[C---:B---3--:R-:W-:Y:S08]  /*8790*/  HMMA.16816.F32 R44, R204.reuse, R184, R44 ;  /* 0x000000b8cc2c723c */ /* 0x048ff0000000182c */
[----:B------:R-:W-:Y:S01]  /*87a0*/  HMMA.16816.F32 R48, R204, R186, R48 ;  /* 0x000000bacc30723c */ /* 0x000fe20000001830 */
[----:B------:R-:W2:Y:S06]  /*87b0*/  LDSM.16.M88.4 R184, [R225] ;  /* 0x00000000e1b8783b */ /* 0x000eac0000000200 */
[----:B------:R-:W-:Y:S01]  /*87c0*/  LDSM.16.M88.4 R204, [R221+0x24100] ;  /* 0x02410000ddcc783b */ /* 0x000fe20000000200 */
[C---:B------:R-:W-:Y:S08]  /*87d0*/  HMMA.16816.F32 R4, R200.reuse, R208, R4 ;  /* 0x000000d0c804723c */ /* 0x040ff00000001804 */
[C---:B------:R-:W-:Y:S01]  /*87e0*/  HMMA.16816.F32 R8, R200.reuse, R210, R8 ;  /* 0x000000d2c808723c */ /* 0x040fe20000001808 */
[----:B------:R-:W-:Y:S07]  /*87f0*/  LDSM.16.M88.4 R208, [R217+0x15100] ;  /* 0x01510000d9d0783b */ /* 0x000fee0000000200 */
[C---:B----4-:R-:W-:Y:S08]  /*8800*/  HMMA.16816.F32 R12, R200.reuse, R188, R12 ;  /* 0x000000bcc80c723c */ /* 0x050ff0000000180c */
[C---:B------:R-:W-:Y:S01]  /*8810*/  HMMA.16816.F32 R16, R200.reuse, R190, R16 ;  /* 0x000000bec810723c */ /* 0x040fe20000001810 */
[----:B------:R-:W3:Y:S07]  /*8820*/  LDSM.16.M88.4 R188, [R223] ;  /* 0x00000000dfbc783b */ /* 0x000eee0000000200 */
        /* <DEDUP_REMOVED lines=11> */
[----:B------:R-:W3:Y:S06]  /*88e0*/  LDSM.16.M88.4 R188, [R217+0x16900] ;  /* 0x01690000d9bc783b */ /* 0x000eec0000000200 */
[----:B------:R-:W-:Y:S01]  /*88f0*/  LDSM.16.M88.4 R200, [R220+0x24100] ;  /* 0x02410000dcc8783b */ /* 0x000fe20000000200 */
[C---:B------:R-:W-:Y:S08]  /*8900*/  HMMA.16816.F32 R4, R204.reuse, R208, R4 ;  /* 0x000000d0cc04723c */ /* 0x040ff00000001804 */
[C---:B------:R-:W-:Y:S01]  /*8910*/  HMMA.16816.F32 R8, R204.reuse, R210, R8 ;  /* 0x000000d2cc08723c */ /* 0x040fe20000001808 */
[----:B------:R-:W-:Y:S07]  /*8920*/  LDSM.16.M88.4 R208, [R216+0x9000] ;  /* 0x00900000d8d0783b */ /* 0x000fee0000000200 */
[C---:B-1----:R-:W-:Y:S08]  /*8930*/  HMMA.16816.F32 R12, R204.reuse, R192, R12 ;  /* 0x000000c0cc0c723c */ /* 0x042ff0000000180c */
        /* <DEDUP_REMOVED lines=9> */
[C---:B------:R-:W-:Y:S08]  /*89d0*/  HMMA.16816.F32 R40, R204.reuse, R198, R40 ;  /* 0x000000c6cc28723c */ /* 0x040ff00000001828 */
[C---:B-1----:R-:W-:Y:S08]  /*89e0*/  HMMA.16816.F32 R44, R204.reuse, R192, R44 ;  /* 0x000000c0cc2c723c */ /* 0x042ff0000000182c */
[----:B------:R-:W-:Y:S01]  /*89f0*/  HMMA.16816.F32 R48, R204, R194, R48 ;  /* 0x000000c2cc30723c */ /* 0x000fe20000001830 */
[----:B------:R-:W1:Y:S07]  /*8a00*/  LDSM.16.M88.4 R192, [R216+0xa800] ;  /* 0x00a80000d8c0783b */ /* 0x000e6e0000000200 */
[C---:B------:R-:W-:Y:S08]  /*8a10*/  HMMA.16816.F32 R4, R200.reuse, R208, R4 ;  /* 0x000000d0c804723c */ /* 0x040ff00000001804 */
[C---:B------:R-:W-:Y:S08]  /*8a20*/  HMMA.16816.F32 R8, R200.reuse, R210, R8 ;  /* 0x000000d2c808723c */ /* 0x040ff00000001808 */
[C---:B--2---:R-:W-:Y:S08]  /*8a30*/  HMMA.16816.F32 R12, R200.reuse, R184, R12 ;  /* 0x000000b8c80c723c */ /* 0x044ff0000000180c */
[C---:B------:R-:W-:Y:S01]  /*8a40*/  HMMA.16816.F32 R16, R200.reuse, R186, R16 ;  /* 0x000000bac810723c */ /* 0x040fe20000001810 */
[----:B------:R-:W2:Y:S03]  /*8a50*/  LDSM.16.M88.4 R184, [R216+0xb000] ;  /* 0x00b00000d8b8783b */ /* 0x000ea60000000200 */
[----:B------:R-:W-:Y:S02]  /*8a60*/  FMNMX.FTZ R0, R4, R165, !PT ;  /* 0x000000a504007209 */ /* 0x000fe40007810000 */
[----:B------:R-:W-:Y:S02]  /*8a70*/  FMNMX.FTZ R2, R6, R166, !PT ;  /* 0x000000a606027209 */ /* 0x000fe40007810000 */
[C---:B---3--:R-:W-:Y:S04]  /*8a80*/  HMMA.16816.F32 R20, R200.reuse, R188, R20 ;  /* 0x000000bcc814723c */ /* 0x048fe80000001814 */
[----:B------:R-:W-:Y:S02]  /*8a90*/  FMNMX.FTZ R0, R5, R0, !PT ;  /* 0x0000000005007209 */ /* 0x000fe40007810000 */
[----:B------:R-:W-:Y:S02]  /*8aa0*/  FMNMX.FTZ R2, R7, R2, !PT ;  /* 0x0000000207027209 */ /* 0x000fe40007810000 */
[C---:B------:R-:W-:Y:S01]  /*8ab0*/  HMMA.16816.F32 R24, R200.reuse, R190, R24 ;  /* 0x000000bec818723c */ /* 0x040fe20000001818 */
[----:B------:R-:W3:Y:S01]  /*8ac0*/  LDSM.16.M88.4 R188, [R216+0xb800] ;  /* 0x00b80000d8bc783b */ /* 0x000ee20000000200 */
[----:B------:R-:W-:Y:S04]  /*8ad0*/  DEPBAR.LE SB0, 0x0 ;  /* 0x000080000000791a */ /* 0x000fe80000000000 */
[----:B------:R-:W-:Y:S01]  /*8ae0*/  FMNMX.FTZ R0, R8, R0, !PT ;  /* 0x0000000008007209 */ /* 0x000fe20007810000 */
[----:B------:R-:W-:Y:S01]  /*8af0*/  BAR.SYNC.DEFER_BLOCKING 0x0 ;  /* 0x0000000000007b1d */ /* 0x000fe20000010000 */
[C---:B-1----:R-:W-:Y:S05]  /*8b00*/  HMMA.16816.F32 R28, R200.reuse, R192, R28 ;  /* 0x000000c0c81c723c */ /* 0x042fea000000181c */
[----:B------:R-:W-:Y:S02]  /*8b10*/  FMNMX.FTZ R0, R9, R0, !PT ;  /* 0x0000000009007209 */ /* 0x000fe40007810000 */
[----:B------:R-:W-:Y:S01]  /*8b20*/  FMNMX.FTZ R2, R10, R2, !PT ;  /* 0x000000020a027209 */ /* 0x000fe20007810000 */
[C---:B------:R-:W-:Y:S04]  /*8b30*/  HMMA.16816.F32 R32, R200.reuse, R194, R32 ;  /* 0x000000c2c820723c */ /* 0x040fe80000001820 */
[----:B------:R-:W-:Y:S02]  /*8b40*/  FMNMX.FTZ R0, R12, R0, !PT ;  /* 0x000000000c007209 */ /* 0x000fe40007810000 */
[----:B------:R-:W-:Y:S02]  /*8b50*/  FMNMX.FTZ R2, R11, R2, !PT ;  /* 0x000000020b027209 */ /* 0x000fe40007810000 */
[----:B------:R-:W-:Y:S01]  /*8b60*/  FMNMX.FTZ R0, R13, R0, !PT ;  /* 0x000000000d007209 */ /* 0x000fe20007810000 */
[C---:B--2---:R-:W-:Y:S03]  /*8b70*/  HMMA.16816.F32 R36, R200.reuse, R184, R36 ;  /* 0x000000b8c824723c */ /* 0x044fe60000001824 */
[----:B------:R-:W-:Y:S02]  /*8b80*/  FMNMX.FTZ R0, R16, R0, !PT ;  /* 0x0000000010007209 */ /* 0x000fe40007810000 */
[----:B------:R-:W-:Y:S02]  /*8b90*/  FMNMX.FTZ R2, R14, R2, !PT ;  /* 0x000000020e027209 */ /* 0x000fe40007810000 */
[----:B------:R-:W-:Y:S01]  /*8ba0*/  FMNMX.FTZ R0, R17, R0, !PT ;  /* 0x0000000011007209 */ /* 0x000fe20007810000 */
[C---:B------:R-:W-:Y:S04]  /*8bb0*/  HMMA.16816.F32 R40, R200.reuse, R186, R40 ;  /* 0x000000bac828723c */ /* 0x040fe80000001828 */
[----:B------:R-:W-:Y:S02]  /*8bc0*/  FMNMX.FTZ R2, R15, R2, !PT ;  /* 0x000000020f027209 */ /* 0x000fe40007810000 */
[----:B------:R-:W-:Y:S02]  /*8bd0*/  FMNMX.FTZ R0, R20, R0, !PT ;  /* 0x0000000014007209 */ /* 0x000fe40007810000 */
[C---:B---3--:R-:W-:Y:S01]  /*8be0*/  HMMA.16816.F32 R44, R200.reuse, R188, R44 ;  /* 0x000000bcc82c723c */ /* 0x048fe2000000182c */
[----:B------:R-:W-:Y:S03]  /*8bf0*/  MOV R187, UR17 ;  /* 0x0000001100bb7c02 */ /* 0x000fe60008000f00 */
[----:B------:R-:W-:Y:S02]  /*8c00*/  FMNMX.FTZ R2, R18, R2, !PT ;  /* 0x0000000212027209 */ /* 0x000fe40007810000 */
[----:B------:R-:W-:Y:S02]  /*8c10*/  FMNMX.FTZ R0, R21, R0, !PT ;  /* 0x0000000015007209 */ /* 0x000fe40007810000 */
[----:B------:R-:W-:Y:S01]  /*8c20*/  HMMA.16816.F32 R48, R200, R190, R48 ;  /* 0x000000bec830723c */ /* 0x000fe20000001830 */
[----:B------:R-:W-:Y:S01]  /*8c30*/  MOV R186, UR16 ;  /* 0x0000001000ba7c02 */ /* 0x000fe20008000f00 */
[----:B------:R-:W-:Y:S02]  /*8c40*/  @UP0 USHF.L.U64.HI UR16, UR4, 0x6, UR5 ;  /* 0x0000000604100899 */ /* 0x000fe40008010205 */
        /* <DEDUP_REMOVED lines=29> */
[----:B------:R-:W-:Y:S01]  /*8e20*/  @P0 MOV R185, R251 ;  /* 0x000000fb00b90202 */ /* 0x000fe20000000f00 */
[----:B------:R-:W1:Y:S01]  /*8e30*/  SHFL.BFLY PT, R3, R164, 0x2, 0x1f ;  /* 0x0c401f00a4037f89 */ /* 0x000e6200000e0000 */
[----:B------:R-:W-:Y:S04]  /*8e40*/  FMNMX.FTZ R0, R50, R0, !PT ;  /* 0x0000000032007209 */ /* 0x000fe80007810000 */
[----:B------:R-:W-:Y:S05]  /*8e50*/  FMNMX.FTZ R0, R51, R0, !PT ;  /* 0x0000000033007209 */ /* 0x000fea0007810000 */
[----:B------:R-:W2:Y:S01]  /*8e60*/  SHFL.BFLY PT, R2, R0, 0x2, 0x1f ;  /* 0x0c401f0000027f89 */ /* 0x000ea200000e0000 */
[----:B-1----:R-:W-:Y:S05]  /*8e70*/  FMNMX.FTZ R164, R164, R3, !PT ;  /* 0x00000003a4a47209 */ /* 0x002fea0007810000 */
[----:B------:R-:W1:Y:S01]  /*8e80*/  SHFL.BFLY PT, R184, R164, 0x1, 0x1f ;  /* 0x0c201f00a4b87f89 */ /* 0x000e6200000e0000 */
[----:B--2---:R-:W-:Y:S05]  /*8e90*/  FMNMX.FTZ R0, R0, R2, !PT ;  /* 0x0000000200007209 */ /* 0x004fea0007810000 */
[----:B------:R-:W2:Y:S01]  /*8ea0*/  SHFL.BFLY PT, R3, R0, 0x1, 0x1f ;  /* 0x0c201f0000037f89 */ /* 0x000ea200000e0000 */
[----:B-1----:R-:W-:Y:S02]  /*8eb0*/  FMNMX.FTZ R164, R164, R184, !PT ;  /* 0x000000b8a4a47209 */ /* 0x002fe40007810000 */
[----:B------:R-:W-:Y:S03]  /*8ec0*/  @P0 MOV R184, R248 ;  /* 0x000000f800b80202 */ /* 0x000fe60000000f00 */
[C---:B------:R-:W-:Y:S02]  /*8ed0*/  FADD.FTZ R2, -R164.reuse, R165 ;  /* 0x000000a5a4027221 */ /* 0x040fe40000010100 */
[----:B------:R-:W-:Y:S02]  /*8ee0*/  FMUL.FTZ R196, R164, c[0x0][0x2d0] ;  /* 0x0000b400a4c47a20 */ /* 0x000fe40000410000 */
[----:B------:R-:W-:Y:S01]  /*8ef0*/  @P0 IMAD.WIDE.U32 R184, R186, 0x60, R184 ;  /* 0x00000060bab80825 */ /* 0x000fe200078e00b8 */
[----:B--2---:R-:W-:Y:S03]  /*8f00*/  FMNMX.FTZ R3, R0, R3, !PT ;  /* 0x0000000300037209 */ /* 0x004fe60007810000 */
[----:B------:R-:W-:Y:S01]  /*8f10*/  FMUL.FTZ R0, R2, c[0x0][0x2d0] ;  /* 0x0000b40002007a20 */ /* 0x000fe20000410000 */
[----:B------:R-:W-:Y:S01]  /*8f20*/  @P0 IADD3 R165, R185, UR14, RZ ;  /* 0x0000000eb9a50c10 */ /* 0x000fe2000fffe0ff */
[--C-:B------:R-:W-:Y:S01]  /*8f30*/  FFMA.FTZ R4, R4, c[0x0][0x2d0], -R196.reuse ;  /* 0x0000b40004047a23 */ /* 0x100fe200000108c4 */
[----:B------:R-:W-:Y:S01]  /*8f40*/  @UP0 USHF.L.U32 UR14, UR4, 0x6, URZ ;  /* 0x00000006040e0899 */ /* 0x000fe2000800063f */
[----:B------:R1:W2:Y:S01]  /*8f50*/  MUFU.EX2 R2, R0 ;  /* 0x0000000000027308 */ /* 0x0002a20000000800 */
[--C-:B------:R-:W-:Y:S01]  /*8f60*/  FFMA.FTZ R5, R5, c[0x0][0x2d0], -R196.reuse ;  /* 0x0000b40005057a23 */ /* 0x100fe200000108c4 */
[----:B------:R-:W-:Y:S01]  /*8f70*/  @P0 SHF.L.U64.HI R165, R184, 0x1, R165 ;  /* 0x00000001b8a50819 */ /* 0x000fe200000102a5 */
[--C-:B------:R-:W-:Y:S02]  /*8f80*/  FFMA.FTZ R9, R9, c[0x0][0x2d0], -R196.reuse ;  /* 0x0000b40009097a23 */ /* 0x100fe400000108c4 */
        /* <DEDUP_REMOVED lines=9> */
[----:B------:R4:W-:Y:S01]  /*9020*/  MUFU.EX2 R208, R5 ;  /* 0x0000000500d07308 */ /* 0x0009e20000000800 */
[--C-:B------:R-:W-:Y:S02]  /*9030*/  FFMA.FTZ R25, R25, c[0x0][0x2d0], -R196.reuse ;  /* 0x0000b40019197a23 */ /* 0x100fe400000108c4 */
[----:B------:R-:W-:Y:S02]  /*9040*/  FFMA.FTZ R28, R28, c[0x0][0x2d0], -R196 ;  /* 0x0000b4001c1c7a23 */ /* 0x000fe400000108c4 */
[----:B-1----:R-:W-:Y:S01]  /*9050*/  FADD.FTZ R0, -R3, R166 ;  /* 0x000000a603007221 */ /* 0x002fe20000010100 */
[----:B------:R-:W-:Y:S01]  /*9060*/  @P0 SHF.L.U32 R166, R184, 0x1, RZ ;  /* 0x00000001b8a60819 */ /* 0x000fe200000006ff */
[----:B--2---:R-:W-:Y:S02]  /*9070*/  FMUL.FTZ R52, R2, R52 ;  /* 0x0000003402347220 */ /* 0x004fe40000410000 */
[----:B------:R-:W-:Y:S01]  /*9080*/  FMUL.FTZ R0, R0, c[0x0][0x2d0] ;  /* 0x0000b40000007a20 */ /* 0x000fe20000410000 */
[----:B------:R-:W-:Y:S01]  /*9090*/  @P0 IADD3 R186, P2, R166, 0x80, RZ ;  /* 0x00000080a6ba0810 */ /* 0x000fe20007f5e0ff */
[----:B------:R1:W-:Y:S01]  /*90a0*/  MUFU.EX2 R209, R9 ;  /* 0x0000000900d17308 */ /* 0x0003e20000000800 */
[----:B------:R-:W-:Y:S02]  /*90b0*/  FMUL.FTZ R53, R2, R53 ;  /* 0x0000003502357220 */ /* 0x000fe40000410000 */
[----:B------:R-:W-:Y:S01]  /*90c0*/  @P0 IADD3 R186, P1, R186, c[0x0][0x1c8], RZ ;  /* 0x00007200baba0a10 */ /* 0x000fe20007f3e0ff */
[C---:B------:R-:W-:Y:S02]  /*90d0*/  FMUL.FTZ R56, R2.reuse, R56 ;  /* 0x0000003802387220 */ /* 0x040fe40000410000 */
[C---:B------:R-:W-:Y:S01]  /*90e0*/  FMUL.FTZ R57, R2.reuse, R57 ;  /* 0x0000003902397220 */ /* 0x040fe20000410000 */
[--C-:B------:R-:W-:Y:S01]  /*90f0*/  @P0 IADD3.X R187, RZ, c[0x0][0x1cc], R165.reuse, P1, P2 ;  /* 0x00007300ffbb0a10 */ /* 0x100fe20000fe44a5 */
[----:B------:R-:W-:Y:S01]  /*9100*/  FMUL.FTZ R60, R2, R60 ;  /* 0x0000003c023c7220 */ /* 0x000fe20000410000 */
[C---:B---3--:R-:W-:Y:S01]  /*9110*/  @P0 IADD3 R4, P1, R166.reuse, c[0x0][0x1c8], RZ ;  /* 0x00007200a6040a10 */ /* 0x048fe20007f3e0ff */
[----:B------:R-:W2:Y:S01]  /*9120*/  MUFU.EX2 R189, R188 ;  /* 0x000000bc00bd7308 */ /* 0x000ea20000000800 */
[----:B------:R-:W-:Y:S01]  /*9130*/  @P0 IADD3 R184, P2, R166, 0x100, RZ ;  /* 0x00000100a6b80810 */ /* 0x000fe20007f5e0ff */
[C---:B------:R-:W-:Y:S01]  /*9140*/  FMUL.FTZ R61, R2.reuse, R61 ;  /* 0x0000003d023d7220 */ /* 0x040fe20000410000 */
[----:B----4-:R-:W-:Y:S01]  /*9150*/  @P0 IADD3.X R5, R165, c[0x0][0x1cc], RZ, P1, !PT ;  /* 0x00007300a5050a10 */ /* 0x010fe20000ffe4ff */
[----:B------:R-:W-:Y:S01]  /*9160*/  FMUL.FTZ R64, R2, R64 ;  /* 0x0000004002407220 */ /* 0x000fe20000410000 */
[----:B------:R-:W-:Y:S01]  /*9170*/  @P0 IADD3 R184, P1, R184, c[0x0][0x1c8], RZ ;  /* 0x00007200b8b80a10 */ /* 0x000fe20007f3e0ff */
[----:B------:R-:W-:Y:S02]  /*9180*/  FMUL.FTZ R65, R2, R65 ;  /* 0x0000004102417220 */ /* 0x000fe40000410000 */
[----:B------:R3:W-:Y:S01]  /*9190*/  @P0 LDGSTS.E.BYPASS.LTC128B.128 [R247+0xc100], [R4.64], !P4 ;  /* 0x0c10000004f70fae */ /* 0x0007e2000e101d4a */
[--C-:B------:R-:W-:Y:S01]  /*91a0*/  @P0 IADD3.X R185, RZ, c[0x0][0x1cc], R165.reuse, P1, P2 ;  /* 0x00007300ffb90a10 */ /* 0x100fe20000fe44a5 */
[----:B------:R-:W4:Y:S01]  /*91b0*/  MUFU.EX2 R0, R0 ;  /* 0x0000000000007308 */ /* 0x000f220000000800 */
[----:B------:R-:W-:Y:S01]  /*91c0*/  @P0 IADD3 R8, P2, R166, 0x180, RZ ;  /* 0x00000180a6080810 */ /* 0x000fe20007f5e0ff */
[----:B------:R-:W-:Y:S02]  /*91d0*/  FMUL.FTZ R166, R3, c[0x0][0x2d0] ;  /* 0x0000b40003a67a20 */ /* 0x000fe40000410000 */
[----:B------:R3:W-:Y:S01]  /*91e0*/  @P0 LDGSTS.E.BYPASS.LTC128B.128 [R247+0xf100], [R186.64], !P6 ;  /* 0x0f100000baf70fae */ /* 0x0007e2000f101d4a */
[----:B------:R-:W-:Y:S01]  /*91f0*/  @P0 IADD3 R8, P1, R8, c[0x0][0x1c8], RZ ;  /* 0x0000720008080a10 */ /* 0x000fe20007f3e0ff */
[--C-:B------:R-:W-:Y:S02]  /*9200*/  FFMA.FTZ R6, R6, c[0x0][0x2d0], -R166.reuse ;  /* 0x0000b40006067a23 */ /* 0x100fe400000108a6 */
[--C-:B------:R-:W-:Y:S01]  /*9210*/  FFMA.FTZ R10, R10, c[0x0][0x2d0], -R166.reuse ;  /* 0x0000b4000a0a7a23 */ /* 0x100fe200000108a6 */
[----:B-1----:R-:W-:Y:S01]  /*9220*/  @P0 IADD3.X R9, RZ, c[0x0][0x1cc], R165, P1, P2 ;  /* 0x00007300ff090a10 */ /* 0x002fe20000fe44a5 */
[----:B------:R1:W-:Y:S01]  /*9230*/  @P0 LDGSTS.E.BYPASS.LTC128B.128 [R247+0x12100], [R184.64], !P3 ;  /* 0x12100000b8f70fae */ /* 0x0003e2000d901d4a */
[----:B------:R1:W-:Y:S01]  /*9240*/  MUFU.EX2 R207, R6 ;  /* 0x0000000600cf7308 */ /* 0x0003e20000000800 */
[--C-:B------:R-:W-:Y:S01]  /*9250*/  FFMA.FTZ R11, R11, c[0x0][0x2d0], -R166.reuse ;  /* 0x0000b4000b0b7a23 */ /* 0x100fe200000108a6 */
[----:B--2---:R-:W-:Y:S01]  /*9260*/  MOV R165, R189 ;  /* 0x000000bd00a57202 */ /* 0x004fe20000000f00 */
[C---:B------:R-:W-:Y:S02]  /*9270*/  FMUL.FTZ R68, R2.reuse, R68 ;  /* 0x0000004402447220 */ /* 0x040fe40000410000 */
[----:B------:R2:W-:Y:S01]  /*9280*/  @P0 LDGSTS.E.BYPASS.LTC128B.128 [R247+0x15100], [R8.64], !P5 ;  /* 0x1510000008f70fae */ /* 0x0005e2000e901d4a */
[C---:B------:R-:W-:Y:S02]  /*9290*/  FMUL.FTZ R69, R2.reuse, R69 ;  /* 0x0000004502457220 */ /* 0x040fe40000410000 */
[C---:B------:R-:W-:Y:S02]  /*92a0*/  FMUL.FTZ R72, R2.reuse, R72 ;  /* 0x0000004802487220 */ /* 0x040fe40000410000 */
[----:B------:R2:W-:Y:S01]  /*92b0*/  MUFU.EX2 R205, R10 ;  /* 0x0000000a00cd7308 */ /* 0x0005e20000000800 */
[----:B------:R-:W-:Y:S02]  /*92c0*/  FMUL.FTZ R73, R2, R73 ;  /* 0x0000004902497220 */ /* 0x000fe40000410000 */
[----:B----4-:R-:W-:Y:S01]  /*92d0*/  FMUL.FTZ R54, R0, R54 ;  /* 0x0000003600367220 */ /* 0x010fe20000410000 */
[----:B---3--:R-:W-:Y:S01]  /*92e0*/  @P0 IADD3 R4, P1, R4, UR14, RZ ;  /* 0x0000000e04040c10 */ /* 0x008fe2000ff3e0ff */
[C---:B------:R-:W-:Y:S02]  /*92f0*/  FMUL.FTZ R55, R0.reuse, R55 ;  /* 0x0000003700377220 */ /* 0x040fe40000410000 */
[C---:B------:R-:W-:Y:S01]  /*9300*/  FMUL.FTZ R58, R0.reuse, R58 ;  /* 0x0000003a003a7220 */ /* 0x040fe20000410000 */
[----:B------:R-:W-:Y:S01]  /*9310*/  @P0 IADD3.X R5, R5, UR16, RZ, P1, !PT ;  /* 0x0000001005050c10 */ /* 0x000fe20008ffe4ff */
[C---:B------:R-:W-:Y:S01]  /*9320*/  FMUL.FTZ R59, R0.reuse, R59 ;  /* 0x0000003b003b7220 */ /* 0x040fe20000410000 */
[----:B------:R3:W-:Y:S01]  /*9330*/  MUFU.EX2 R204, R11 ;  /* 0x0000000b00cc7308 */ /* 0x0007e20000000800 */
[----:B------:R-:W-:Y:S02]  /*9340*/  FMUL.FTZ R62, R0, R62 ;  /* 0x0000003e003e7220 */ /* 0x000fe40000410000 */
[----:B------:R4:W-:Y:S01]  /*9350*/  @P0 LDGSTS.E.BYPASS.LTC128B.128 [R247+0xd100], [R4.64], !P4 ;  /* 0x0d10000004f70fae */ /* 0x0009e2000e101d4a */
[----:B-1----:R-:W-:Y:S01]  /*9360*/  @P0 IADD3 R6, P1, R4, UR14, RZ ;  /* 0x0000000e04060c10 */ /* 0x002fe2000ff3e0ff */
[C---:B------:R-:W-:Y:S02]  /*9370*/  FMUL.FTZ R63, R0.reuse, R63 ;  /* 0x0000003f003f7220 */ /* 0x040fe40000410000 */
[C---:B------:R-:W-:Y:S02]  /*9380*/  FMUL.FTZ R66, R0.reuse, R66 ;  /* 0x0000004200427220 */ /* 0x040fe40000410000 */
[----:B------:R4:W-:Y:S01]  /*9390*/  @P0 LDGSTS.E.BYPASS.LTC128B.128 [R247+0x10100], [R4.64+0x80], !P6 ;  /* 0x1010008004f70fae */ /* 0x0009e2000f101d4a */
[----:B------:R-:W-:Y:S01]  /*93a0*/  FMUL.FTZ R67, R0, R67 ;  /* 0x0000004300437220 */ /* 0x000fe20000410000 */
[----:B------:R-:W-:Y:S01]  /*93b0*/  MUFU.EX2 R203, R12 ;  /* 0x0000000c00cb7308 */ /* 0x000fe20000000800 */
[--C-:B--2---:R-:W-:Y:S01]  /*93c0*/  FFMA.FTZ R8, R7, c[0x0][0x2d0], -R166.reuse ;  /* 0x0000b40007087a23 */ /* 0x104fe200000108a6 */
[----:B------:R-:W-:Y:S01]  /*93d0*/  @P0 IADD3.X R7, R5, UR16, RZ, P1, !PT ;  /* 0x0000001005070c10 */ /* 0x000fe20008ffe4ff */
[----:B------:R-:W-:Y:S01]  /*93e0*/  FMUL.FTZ R9, R2, R173 ;  /* 0x000000ad02097220 */ /* 0x000fe20000410000 */
[----:B------:R4:W-:Y:S01]  /*93f0*/  @P0 LDGSTS.E.BYPASS.LTC128B.128 [R247+0x13100], [R4.64+0x100], !P3 ;  /* 0x1310010004f70fae */ /* 0x0009e2000d901d4a */
[C---:B------:R-:W-:Y:S02]  /*9400*/  FMUL.FTZ R10, R0.reuse, R174 ;  /* 0x000000ae000a7220 */ /* 0x040fe40000410000 */
[C---:B------:R-:W-:Y:S02]  /*9410*/  FMUL.FTZ R70, R0.reuse, R70 ;  /* 0x0000004600467220 */ /* 0x040fe40000410000 */
[C---:B------:R-:W-:Y:S01]  /*9420*/  FMUL.FTZ R71, R0.reuse, R71 ;  /* 0x0000004700477220 */ /* 0x040fe20000410000 */
[----:B------:R4:W-:Y:S01]  /*9430*/  @P0 LDGSTS.E.BYPASS.LTC128B.128 [R247+0x16100], [R4.64+0x180], !P5 ;  /* 0x1610018004f70fae */ /* 0x0009e2000e901d4a */
[----:B------:R1:W2:Y:S01]  /*9440*/  MUFU.EX2 R206, R8 ;  /* 0x0000000800ce7308 */ /* 0x0002a20000000800 */
[C---:B------:R-:W-:Y:S02]  /*9450*/  FMUL.FTZ R74, R0.reuse, R74 ;  /* 0x0000004a004a7220 */ /* 0x040fe40000410000 */
[C---:B---3--:R-:W-:Y:S02]  /*9460*/  FMUL.FTZ R11, R0.reuse, R175 ;  /* 0x000000af000b7220 */ /* 0x048fe40000410000 */
[----:B------:R3:W-:Y:S01]  /*9470*/  @P0 LDGSTS.E.BYPASS.LTC128B.128 [R247+0xe100], [R6.64], !P4 ;  /* 0x0e10000006f70fae */ /* 0x0007e2000e101d4a */
[----:B------:R-:W-:Y:S02]  /*9480*/  FMUL.FTZ R75, R0, R75 ;  /* 0x0000004b004b7220 */ /* 0x000fe40000410000 */
[C---:B------:R-:W-:Y:S02]  /*9490*/  FMUL.FTZ R76, R2.reuse, R76 ;  /* 0x0000004c024c7220 */ /* 0x040fe40000410000 */
[----:B------:R-:W-:Y:S01]  /*94a0*/  FMUL.FTZ R77, R2, R77 ;  /* 0x0000004d024d7220 */ /* 0x000fe20000410000 */
[----:B------:R3:W-:Y:S01]  /*94b0*/  @P0 LDGSTS.E.BYPASS.LTC128B.128 [R247+0x11100], [R6.64+0x80], !P6 ;  /* 0x1110008006f70fae */ /* 0x0007e2000f101d4a */
[C---:B------:R-:W-:Y:S01]  /*94c0*/  FMUL.FTZ R78, R0.reuse, R78 ;  /* 0x0000004e004e7220 */ /* 0x040fe20000410000 */
[----:B------:R3:W3:Y:S01]  /*94d0*/  MUFU.EX2 R201, R13 ;  /* 0x0000000d00c97308 */ /* 0x0006e20000000800 */
[----:B------:R-:W-:Y:S02]  /*94e0*/  FMUL.FTZ R79, R0, R79 ;  /* 0x0000004f004f7220 */ /* 0x000fe40000410000 */
[C---:B------:R-:W-:Y:S01]  /*94f0*/  FMUL.FTZ R80, R2.reuse, R80 ;  /* 0x0000005002507220 */ /* 0x040fe20000410000 */
[----:B------:R3:W-:Y:S01]  /*9500*/  @P0 LDGSTS.E.BYPASS.LTC128B.128 [R247+0x14100], [R6.64+0x100], !P3 ;  /* 0x1410010006f70fae */ /* 0x0007e2000d901d4a */
[----:B------:R-:W-:Y:S02]  /*9510*/  FMUL.FTZ R81, R2, R81 ;  /* 0x0000005102517220 */ /* 0x000fe40000410000 */
[C---:B------:R-:W-:Y:S02]  /*9520*/  FMUL.FTZ R82, R0.reuse, R82 ;  /* 0x0000005200527220 */ /* 0x040fe40000410000 */
[----:B------:R-:W-:Y:S01]  /*9530*/  FMUL.FTZ R83, R0, R83 ;  /* 0x0000005300537220 */ /* 0x000fe20000410000 */
[----:B------:R3:W-:Y:S01]  /*9540*/  @P0 LDGSTS.E.BYPASS.LTC128B.128 [R247+0x17100], [R6.64+0x180], !P5 ;  /* 0x1710018006f70fae */ /* 0x0007e2000e901d4a */
[C---:B-1----:R-:W-:Y:S01]  /*9550*/  FMUL.FTZ R8, R2.reuse, R172 ;  /* 0x000000ac02087220 */ /* 0x042fe20000410000 */
[----:B------:R1:W-:Y:S01]  /*9560*/  MUFU.EX2 R252, R16 ;  /* 0x0000001000fc7308 */ /* 0x0003e20000000800 */
[----:B----4-:R-:W-:Y:S01]  /*9570*/  FMUL.FTZ R4, R2, R168 ;  /* 0x000000a802047220 */ /* 0x010fe20000410000 */
[----:B------:R-:W-:Y:S01]  /*9580*/  F2FP.PACK_AB R168, R208, R197 ;  /* 0x000000c5d0a8723e */ /* 0x000fe200000000ff */
[----:B------:R-:W-:Y:S01]  /*9590*/  FMUL.FTZ R5, R2, R169 ;  /* 0x000000a902057220 */ /* 0x000fe20000410000 */
[----:B------:R-:W4:Y:S01]  /*95a0*/  LDSM.16.MT88.4 R184, [R212+0x100] ;  /* 0x00010000d4b8783b */ /* 0x000f220000004200 */
[----:B--2---:R-:W-:Y:S01]  /*95b0*/  F2FP.PACK_AB R169, R206, R207 ;  /* 0x000000cfcea9723e */ /* 0x004fe200000000ff */
[C---:B------:R-:W-:Y:S02]  /*95c0*/  FMUL.FTZ R84, R2.reuse, R84 ;  /* 0x0000005402547220 */ /* 0x040fe40000410000 */
[----:B------:R-:W-:Y:S02]  /*95d0*/  FMUL.FTZ R85, R2, R85 ;  /* 0x0000005502557220 */ /* 0x000fe40000410000 */
[----:B------:R-:W2:Y:S01]  /*95e0*/  LDSM.16.MT88.4 R188, [R213+0x100] ;  /* 0x00010000d5bc783b */ /* 0x000ea20000004200 */
[C---:B------:R-:W-:Y:S01]  /*95f0*/  FMUL.FTZ R86, R0.reuse, R86 ;  /* 0x0000005600567220 */ /* 0x040fe20000410000 */
[----:B------:R1:W-:Y:S01]  /*9600*/  MUFU.EX2 R251, R17 ;  /* 0x0000001100fb7308 */ /* 0x0003e20000000800 */
[----:B------:R-:W-:Y:S02]  /*9610*/  FMUL.FTZ R87, R0, R87 ;  /* 0x0000005700577220 */ /* 0x000fe40000410000 */
[C---:B------:R-:W-:Y:S01]  /*9620*/  FMUL.FTZ R88, R2.reuse, R88 ;  /* 0x0000005802587220 */ /* 0x040fe20000410000 */
[----:B------:R-:W2:Y:S01]  /*9630*/  LDSM.16.MT88.4 R192, [R215+0x100] ;  /* 0x00010000d7c0783b */ /* 0x000ea20000004200 */
[----:B------:R-:W-:Y:S02]  /*9640*/  FMUL.FTZ R89, R2, R89 ;  /* 0x0000005902597220 */ /* 0x000fe40000410000 */
[C---:B------:R-:W-:Y:S02]  /*9650*/  FMUL.FTZ R90, R0.reuse, R90 ;  /* 0x0000005a005a7220 */ /* 0x040fe40000410000 */
[----:B------:R-:W-:Y:S01]  /*9660*/  FMUL.FTZ R91, R0, R91 ;  /* 0x0000005b005b7220 */ /* 0x000fe20000410000 */
[----:B------:R-:W2:Y:S01]  /*9670*/  LDSM.16.MT88.4 R172, [R214+0x100] ;  /* 0x00010000d6ac783b */ /* 0x000ea20000004200 */
[----:B------:R-:W-:Y:S01]  /*9680*/  FMUL.FTZ R92, R2, R92 ;  /* 0x0000005c025c7220 */ /* 0x000fe20000410000 */
[----:B------:R-:W-:Y:S01]  /*9690*/  MUFU.EX2 R250, R20 ;  /* 0x0000001400fa7308 */ /* 0x000fe20000000800 */
[C---:B---3--:R-:W-:Y:S01]  /*96a0*/  FMUL.FTZ R6, R0.reuse, R170 ;  /* 0x000000aa00067220 */ /* 0x048fe20000410000 */
[----:B------:R-:W-:Y:S01]  /*96b0*/  F2FP.PACK_AB R170, R209, R165 ;  /* 0x000000a5d1aa723e */ /* 0x000fe200000000ff */
[----:B------:R-:W-:Y:S01]  /*96c0*/  FMUL.FTZ R7, R0, R171 ;  /* 0x000000ab00077220 */ /* 0x000fe20000410000 */
[----:B------:R-:W-:Y:S01]  /*96d0*/  F2FP.PACK_AB R171, R204, R205 ;  /* 0x000000cdccab723e */ /* 0x000fe200000000ff */
[----:B------:R-:W0:Y:S01]  /*96e0*/  LDGDEPBAR ;  /* 0x00000000000079af */ /* 0x000e220000000000 */
[C---:B------:R-:W-:Y:S02]  /*96f0*/  FMUL.FTZ R12, R2.reuse, R176 ;  /* 0x000000b0020c7220 */ /* 0x040fe40000410000 */
[C---:B------:R-:W-:Y:S02]  /*9700*/  FMUL.FTZ R13, R2.reuse, R177 ;  /* 0x000000b1020d7220 */ /* 0x040fe40000410000 */
[C---:B-1----:R-:W-:Y:S01]  /*9710*/  FMUL.FTZ R16, R2.reuse, R180 ;  /* 0x000000b402107220 */ /* 0x042fe20000410000 */
[----:B------:R-:W-:Y:S01]  /*9720*/  MUFU.EX2 R249, R21 ;  /* 0x0000001500f97308 */ /* 0x000fe20000000800 */
[----:B------:R-:W-:Y:S02]  /*9730*/  FMUL.FTZ R17, R2, R181 ;  /* 0x000000b502117220 */ /* 0x000fe40000410000 */
[--C-:B------:R-:W-:Y:S02]  /*9740*/  FFMA.FTZ R22, R22, c[0x0][0x2d0], -R166.reuse ;  /* 0x0000b40016167a23 */ /* 0x100fe400000108a6 */
[--C-:B------:R-:W-:Y:S02]  /*9750*/  FFMA.FTZ R23, R23, c[0x0][0x2d0], -R166.reuse ;  /* 0x0000b40017177a23 */ /* 0x100fe400000108a6 */
[--C-:B------:R-:W-:Y:S01]  /*9760*/  FFMA.FTZ R26, R26, c[0x0][0x2d0], -R166.reuse ;  /* 0x0000b4001a1a7a23 */ /* 0x100fe200000108a6 */
[C---:B----4-:R-:W-:Y:S02]  /*9770*/  HMMA.16816.F32 R4, R168.reuse, R184, R4 ;  /* 0x000000b8a804723c */ /* 0x050fe40000001804 */
[----:B------:R-:W-:Y:S03]  /*9780*/  MUFU.EX2 R248, R24 ;  /* 0x0000001800f87308 */ /* 0x000fe60000000800 */
[----:B------:R-:W-:Y:S02]  /*9790*/  FFMA.FTZ R27, R27, c[0x0][0x2d0], -R166 ;  /* 0x0000b4001b1b7a23 */ /* 0x000fe400000108a6 */
[----:B------:R-:W-:Y:S01]  /*97a0*/  FFMA.FTZ R29, R29, c[0x0][0x2d0], -R196 ;  /* 0x0000b4001d1d7a23 */ /* 0x000fe200000108c4 */
[C---:B------:R-:W-:Y:S01]  /*97b0*/  HMMA.16816.F32 R8, R168.reuse, R186, R8 ;  /* 0x000000baa808723c */ /* 0x040fe20000001808 */
[----:B------:R-:W1:Y:S03]  /*97c0*/  LDSM.16.MT88.4 R184, [R212+0x3100] ;  /* 0x00310000d4b8783b */ /* 0x000e660000004200 */
[----:B------:R-:W-:Y:S01]  /*97d0*/  MUFU.EX2 R246, R25 ;  /* 0x0000001900f67308 */ /* 0x000fe20000000800 */
[--C-:B------:R-:W-:Y:S02]  /*97e0*/  FFMA.FTZ R30, R30, c[0x0][0x2d0], -R166.reuse ;  /* 0x0000b4001e1e7a23 */ /* 0x100fe400000108a6 */
[----:B------:R-:W-:Y:S01]  /*97f0*/  FFMA.FTZ R31, R31, c[0x0][0x2d0], -R166 ;  /* 0x0000b4001f1f7a23 */ /* 0x000fe200000108a6 */
[C---:B--2---:R-:W-:Y:S04]  /*9800*/  HMMA.16816.F32 R52, R168.reuse, R188, R52 ;  /* 0x000000bca834723c */ /* 0x044fe80000001834 */
[--C-:B------:R-:W-:Y:S02]  /*9810*/  FFMA.FTZ R32, R32, c[0x0][0x2d0], -R196.reuse ;  /* 0x0000b40020207a23 */ /* 0x100fe400000108c4 */
[----:B------:R-:W-:Y:S01]  /*9820*/  MUFU.EX2 R211, R28 ;  /* 0x0000001c00d37308 */ /* 0x000fe20000000800 */
[----:B------:R-:W-:Y:S01]  /*9830*/  FFMA.FTZ R33, R33, c[0x0][0x2d0], -R196 ;  /* 0x0000b40021217a23 */ /* 0x000fe200000108c4 */
[C---:B------:R-:W-:Y:S01]  /*9840*/  HMMA.16816.F32 R56, R168.reuse, R190, R56 ;  /* 0x000000bea838723c */ /* 0x040fe20000001838 */
[----:B------:R-:W2:Y:S03]  /*9850*/  LDSM.16.MT88.4 R188, [R213+0x3100] ;  /* 0x00310000d5bc783b */ /* 0x000ea60000004200 */
[--C-:B------:R-:W-:Y:S02]  /*9860*/  FFMA.FTZ R34, R34, c[0x0][0x2d0], -R166.reuse ;  /* 0x0000b40022227a23 */ /* 0x100fe400000108a6 */
[----:B------:R-:W-:Y:S02]  /*9870*/  FFMA.FTZ R35, R35, c[0x0][0x2d0], -R166 ;  /* 0x0000b40023237a23 */ /* 0x000fe400000108a6 */
[----:B------:R-:W-:Y:S01]  /*9880*/  MUFU.EX2 R210, R29 ;  /* 0x0000001d00d27308 */ /* 0x000fe20000000800 */
[C---:B------:R-:W-:Y:S03]  /*9890*/  HMMA.16816.F32 R60, R168.reuse, R192, R60 ;  /* 0x000000c0a83c723c */ /* 0x040fe6000000183c */
[--C-:B------:R-:W-:Y:S02]  /*98a0*/  FFMA.FTZ R36, R36, c[0x0][0x2d0], -R196.reuse ;  /* 0x0000b40024247a23 */ /* 0x100fe400000108c4 */
[----:B------:R-:W-:Y:S03]  /*98b0*/  FFMA.FTZ R37, R37, c[0x0][0x2d0], -R196 ;  /* 0x0000b40025257a23 */ /* 0x000fe600000108c4 */
[C---:B------:R-:W-:Y:S01]  /*98c0*/  HMMA.16816.F32 R64, R168.reuse, R194, R64 ;  /* 0x000000c2a840723c */ /* 0x040fe20000001840 */
[----:B------:R-:W-:Y:S03]  /*98d0*/  LDSM.16.MT88.4 R192, [R214+0x900] ;  /* 0x00090000d6c0783b */ /* 0x000fe60000004200 */
[--C-:B------:R-:W-:Y:S02]  /*98e0*/  FFMA.FTZ R38, R38, c[0x0][0x2d0], -R166.reuse ;  /* 0x0000b40026267a23 */ /* 0x100fe400000108a6 */
[----:B------:R-:W-:Y:S02]  /*98f0*/  FFMA.FTZ R39, R39, c[0x0][0x2d0], -R166 ;  /* 0x0000b40027277a23 */ /* 0x000fe400000108a6 */
[C---:B------:R-:W-:Y:S04]  /*9900*/  HMMA.16816.F32 R68, R168.reuse, R172, R68 ;  /* 0x000000aca844723c */ /* 0x040fe80000001844 */
[--C-:B------:R-:W-:Y:S02]  /*9910*/  FFMA.FTZ R40, R40, c[0x0][0x2d0], -R196.reuse ;  /* 0x0000b40028287a23 */ /* 0x100fe400000108c4 */
[----:B------:R-:W-:Y:S02]  /*9920*/  FFMA.FTZ R41, R41, c[0x0][0x2d0], -R196 ;  /* 0x0000b40029297a23 */ /* 0x000fe400000108c4 */
[C---:B------:R-:W-:Y:S01]  /*9930*/  HMMA.16816.F32 R72, R168.reuse, R174, R72 ;  /* 0x000000aea848723c */ /* 0x040fe20000001848 */
[----:B------:R-:W3:Y:S03]  /*9940*/  LDSM.16.MT88.4 R172, [R215+0x3100] ;  /* 0x00310000d7ac783b */ /* 0x000ee60000004200 */
[--C-:B------:R-:W-:Y:S02]  /*9950*/  FFMA.FTZ R42, R42, c[0x0][0x2d0], -R166.reuse ;  /* 0x0000b4002a2a7a23 */ /* 0x100fe400000108a6 */
[--C-:B------:R-:W-:Y:S02]  /*9960*/  FFMA.FTZ R43, R43, c[0x0][0x2d0], -R166.reuse ;  /* 0x0000b4002b2b7a23 */ /* 0x100fe400000108a6 */
[C---:B-1----:R-:W-:Y:S04]  /*9970*/  HMMA.16816.F32 R76, R168.reuse, R184, R76 ;  /* 0x000000b8a84c723c */ /* 0x042fe8000000184c */
[----:B------:R-:W-:Y:S02]  /*9980*/  FMUL.FTZ R93, R2, R93 ;  /* 0x0000005d025d7220 */ /* 0x000fe40000410000 */
[C---:B------:R-:W-:Y:S02]  /*9990*/  FMUL.FTZ R94, R0.reuse, R94 ;  /* 0x0000005e005e7220 */ /* 0x040fe40000410000 */
[C---:B------:R-:W-:Y:S01]  /*99a0*/  HMMA.16816.F32 R80, R168.reuse, R186, R80 ;  /* 0x000000baa850723c */ /* 0x040fe20000001850 */
[----:B------:R-:W1:Y:S03]  /*99b0*/  LDSM.16.MT88.4 R184, [R214+0x3100] ;  /* 0x00310000d6b8783b */ /* 0x000e660000004200 */
[----:B------:R-:W-:Y:S02]  /*99c0*/  FMUL.FTZ R95, R0, R95 ;  /* 0x0000005f005f7220 */ /* 0x000fe40000410000 */
[C---:B------:R-:W-:Y:S02]  /*99d0*/  FMUL.FTZ R96, R2.reuse, R96 ;  /* 0x0000006002607220 */ /* 0x040fe40000410000 */
[C---:B--2---:R-:W-:Y:S04]  /*99e0*/  HMMA.16816.F32 R84, R168.reuse, R188, R84 ;  /* 0x000000bca854723c */ /* 0x044fe80000001854 */
[----:B------:R-:W-:Y:S02]  /*99f0*/  FMUL.FTZ R97, R2, R97 ;  /* 0x0000006102617220 */ /* 0x000fe40000410000 */
[C---:B------:R-:W-:Y:S02]  /*9a00*/  FMUL.FTZ R98, R0.reuse, R98 ;  /* 0x0000006200627220 */ /* 0x040fe40000410000 */
[C---:B------:R-:W-:Y:S01]  /*9a10*/  HMMA.16816.F32 R88, R168.reuse, R190, R88 ;  /* 0x000000bea858723c */ /* 0x040fe20000001858 */
[----:B------:R-:W2:Y:S03]  /*9a20*/  LDSM.16.MT88.4 R188, [R212+0x6100] ;  /* 0x00610000d4bc783b */ /* 0x000ea60000004200 */
[----:B------:R-:W-:Y:S02]  /*9a30*/  FMUL.FTZ R99, R0, R99 ;  /* 0x0000006300637220 */ /* 0x000fe40000410000 */
[C---:B------:R-:W-:Y:S02]  /*9a40*/  FMUL.FTZ R100, R2.reuse, R100 ;  /* 0x0000006402647220 */ /* 0x040fe40000410000 */
[----:B------:R-:W-:Y:S01]  /*9a50*/  FMUL.FTZ R101, R2, R101 ;  /* 0x0000006502657220 */ /* 0x000fe20000410000 */
[C---:B---3--:R-:W-:Y:S03]  /*9a60*/  HMMA.16816.F32 R92, R168.reuse, R172, R92 ;  /* 0x000000aca85c723c */ /* 0x048fe6000000185c */
[C---:B------:R-:W-:Y:S02]  /*9a70*/  FMUL.FTZ R102, R0.reuse, R102 ;  /* 0x0000006600667220 */ /* 0x040fe40000410000 */
[----:B------:R-:W-:Y:S02]  /*9a80*/  FMUL.FTZ R103, R0, R103 ;  /* 0x0000006700677220 */ /* 0x000fe40000410000 */
[C---:B------:R-:W-:Y:S01]  /*9a90*/  FMUL.FTZ R104, R2.reuse, R104 ;  /* 0x0000006802687220 */ /* 0x040fe20000410000 */
[C---:B------:R-:W-:Y:S01]  /*9aa0*/  HMMA.16816.F32 R96, R168.reuse, R174, R96 ;  /* 0x000000aea860723c */ /* 0x040fe20000001860 */
[----:B------:R-:W3:Y:S03]  /*9ab0*/  LDSM.16.MT88.4 R172, [R213+0x6100] ;  /* 0x00610000d5ac783b */ /* 0x000ee60000004200 */
[----:B------:R-:W-:Y:S02]  /*9ac0*/  FMUL.FTZ R105, R2, R105 ;  /* 0x0000006902697220 */ /* 0x000fe40000410000 */
[C---:B------:R-:W-:Y:S02]  /*9ad0*/  FMUL.FTZ R106, R0.reuse, R106 ;  /* 0x0000006a006a7220 */ /* 0x040fe40000410000 */
[C---:B-1----:R-:W-:Y:S04]  /*9ae0*/  HMMA.16816.F32 R100, R168.reuse, R184, R100 ;  /* 0x000000b8a864723c */ /* 0x042fe80000001864 */
[----:B------:R-:W-:Y:S02]  /*9af0*/  FMUL.FTZ R107, R0, R107 ;  /* 0x0000006b006b7220 */ /* 0x000fe40000410000 */
[C---:B------:R-:W-:Y:S02]  /*9b00*/  FMUL.FTZ R108, R2.reuse, R108 ;  /* 0x0000006c026c7220 */ /* 0x040fe40000410000 */
[----:B------:R-:W-:Y:S03]  /*9b10*/  FMUL.FTZ R109, R2, R109 ;  /* 0x0000006d026d7220 */ /* 0x000fe60000410000 */
[C---:B------:R-:W-:Y:S01]  /*9b20*/  HMMA.16816.F32 R104, R168.reuse, R186, R104 ;  /* 0x000000baa868723c */ /* 0x040fe20000001868 */
[----:B------:R-:W1:Y:S02]  /*9b30*/  LDSM.16.MT88.4 R184, [R215+0x6100] ;  /* 0x00610000d7b8783b */ /* 0x000e640000004200 */
[C---:B------:R-:W-:Y:S02]  /*9b40*/  FMUL.FTZ R110, R0.reuse, R110 ;  /* 0x0000006e006e7220 */ /* 0x040fe40000410000 */
[----:B------:R-:W-:Y:S02]  /*9b50*/  FMUL.FTZ R111, R0, R111 ;  /* 0x0000006f006f7220 */ /* 0x000fe40000410000 */
[C---:B------:R-:W-:Y:S02]  /*9b60*/  FMUL.FTZ R112, R2.reuse, R112 ;  /* 0x0000007002707220 */ /* 0x040fe40000410000 */
[----:B------:R-:W-:Y:S03]  /*9b70*/  FMUL.FTZ R113, R2, R113 ;  /* 0x0000007102717220 */ /* 0x000fe60000410000 */
[C---:B--2---:R-:W-:Y:S03]  /*9b80*/  HMMA.16816.F32 R108, R168.reuse, R188, R108 ;  /* 0x000000bca86c723c */ /* 0x044fe6000000186c */
[C---:B------:R-:W-:Y:S02]  /*9b90*/  FMUL.FTZ R114, R0.reuse, R114 ;  /* 0x0000007200727220 */ /* 0x040fe40000410000 */
[----:B------:R-:W-:Y:S02]  /*9ba0*/  FMUL.FTZ R115, R0, R115 ;  /* 0x0000007300737220 */ /* 0x000fe40000410000 */
[C---:B------:R-:W-:Y:S02]  /*9bb0*/  FMUL.FTZ R116, R2.reuse, R116 ;  /* 0x0000007402747220 */ /* 0x040fe40000410000 */
[----:B------:R-:W-:Y:S03]  /*9bc0*/  FMUL.FTZ R117, R2, R117 ;  /* 0x0000007502757220 */ /* 0x000fe60000410000 */
[C---:B------:R-:W-:Y:S01]  /*9bd0*/  HMMA.16816.F32 R112, R168.reuse, R190, R112 ;  /* 0x000000bea870723c */ /* 0x040fe20000001870 */
[----:B------:R-:W2:Y:S02]  /*9be0*/  LDSM.16.MT88.4 R188, [R214+0x6100] ;  /* 0x00610000d6bc783b */ /* 0x000ea40000004200 */
[C---:B------:R-:W-:Y:S02]  /*9bf0*/  FMUL.FTZ R118, R0.reuse, R118 ;  /* 0x0000007600767220 */ /* 0x040fe40000410000 */
[----:B------:R-:W-:Y:S02]  /*9c00*/  FMUL.FTZ R119, R0, R119 ;  /* 0x0000007700777220 */ /* 0x000fe40000410000 */
[C---:B------:R-:W-:Y:S02]  /*9c10*/  FMUL.FTZ R120, R2.reuse, R120 ;  /* 0x0000007802787220 */ /* 0x040fe40000410000 */
[----:B------:R-:W-:Y:S03]  /*9c20*/  FMUL.FTZ R121, R2, R121 ;  /* 0x0000007902797220 */ /* 0x000fe60000410000 */
        /* <DEDUP_REMOVED lines=9> */
[C---:B------:R-:W-:Y:S02]  /*9cc0*/  FMUL.FTZ R128, R2.reuse, R128 ;  /* 0x0000008002807220 */ /* 0x040fe40000410000 */
[----:B------:R-:W-:Y:S03]  /*9cd0*/  FMUL.FTZ R129, R2, R129 ;  /* 0x0000008102817220 */ /* 0x000fe60000410000 */
[C---:B-1----:R-:W-:Y:S03]  /*9ce0*/  HMMA.16816.F32 R124, R168.reuse, R184, R124 ;  /* 0x000000b8a87c723c */ /* 0x042fe6000000187c */
[C---:B------:R-:W-:Y:S02]  /*9cf0*/  FMUL.FTZ R130, R0.reuse, R130 ;  /* 0x0000008200827220 */ /* 0x040fe40000410000 */
        /* <DEDUP_REMOVED lines=12> */
[--C-:B------:R-:W-:Y:S02]  /*9dc0*/  FFMA.FTZ R14, R14, c[0x0][0x2d0], -R166.reuse ;  /* 0x0000b4000e0e7a23 */ /* 0x100fe400000108a6 */
[--C-:B------:R-:W-:Y:S02]  /*9dd0*/  FFMA.FTZ R15, R15, c[0x0][0x2d0], -R166.reuse ;  /* 0x0000b4000f0f7a23 */ /* 0x100fe400000108a6 */
[----:B------:R2:W-:Y:S01]  /*9de0*/  MUFU.EX2 R202, R14 ;  /* 0x0000000e00ca7308 */ /* 0x0005e20000000800 */
[C---:B------:R-:W-:Y:S01]  /*9df0*/  HMMA.16816.F32 R136, R168.reuse, R190, R136 ;  /* 0x000000bea888723c */ /* 0x040fe20000001888 */
[----:B------:R-:W4:Y:S02]  /*9e00*/  LDSM.16.MT88.4 R188, [R215+0x9100] ;  /* 0x00910000d7bc783b */ /* 0x000f240000004200 */
[C---:B------:R-:W-:Y:S02]  /*9e10*/  FMUL.FTZ R140, R2.reuse, R140 ;  /* 0x0000008c028c7220 */ /* 0x040fe40000410000 */
[----:B------:R-:W-:Y:S02]  /*9e20*/  FMUL.FTZ R141, R2, R141 ;  /* 0x0000008d028d7220 */ /* 0x000fe40000410000 */
[C---:B------:R-:W-:Y:S02]  /*9e30*/  FMUL.FTZ R142, R0.reuse, R142 ;  /* 0x0000008e008e7220 */ /* 0x040fe40000410000 */
[----:B------:R-:W-:Y:S01]  /*9e40*/  FMUL.FTZ R143, R0, R143 ;  /* 0x0000008f008f7220 */ /* 0x000fe20000410000 */
[----:B------:R1:W1:Y:S02]  /*9e50*/  MUFU.EX2 R200, R15 ;  /* 0x0000000f00c87308 */ /* 0x0002640000000800 */
[C---:B------:R-:W-:Y:S02]  /*9e60*/  FMUL.FTZ R144, R2.reuse, R144 ;  /* 0x0000009002907220 */ /* 0x040fe40000410000 */
[----:B------:R-:W-:Y:S02]  /*9e70*/  FMUL.FTZ R145, R2, R145 ;  /* 0x0000009102917220 */ /* 0x000fe40000410000 */
[C---:B---3--:R-:W-:Y:S03]  /*9e80*/  HMMA.16816.F32 R140, R168.reuse, R172, R140 ;  /* 0x000000aca88c723c */ /* 0x048fe6000000188c */
[C---:B------:R-:W-:Y:S02]  /*9e90*/  FMUL.FTZ R146, R0.reuse, R146 ;  /* 0x0000009200927220 */ /* 0x040fe40000410000 */
[C---:B------:R-:W-:Y:S02]  /*9ea0*/  FMUL.FTZ R147, R0.reuse, R147 ;  /* 0x0000009300937220 */ /* 0x040fe40000410000 */
[----:B--2---:R-:W-:Y:S02]  /*9eb0*/  FMUL.FTZ R14, R0, R178 ;  /* 0x000000b2000e7220 */ /* 0x004fe40000410000 */
[C---:B------:R-:W-:Y:S03]  /*9ec0*/  FMUL.FTZ R148, R2.reuse, R148 ;  /* 0x0000009402947220 */ /* 0x040fe60000410000 */
[C---:B------:R-:W-:Y:S01]  /*9ed0*/  HMMA.16816.F32 R144, R168.reuse, R174, R144 ;  /* 0x000000aea890723c */ /* 0x040fe20000001890 */
[----:B------:R-:W2:Y:S02]  /*9ee0*/  LDSM.16.MT88.4 R172, [R214+0x9100] ;  /* 0x00910000d6ac783b */ /* 0x000ea40000004200 */
[----:B------:R-:W-:Y:S02]  /*9ef0*/  FMUL.FTZ R149, R2, R149 ;  /* 0x0000009502957220 */ /* 0x000fe40000410000 */
[C---:B------:R-:W-:Y:S02]  /*9f00*/  FMUL.FTZ R150, R0.reuse, R150 ;  /* 0x0000009600967220 */ /* 0x040fe40000410000 */
[C---:B------:R-:W-:Y:S02]  /*9f10*/  FMUL.FTZ R151, R0.reuse, R151 ;  /* 0x0000009700977220 */ /* 0x040fe40000410000 */
[----:B-1----:R-:W-:Y:S02]  /*9f20*/  FMUL.FTZ R15, R0, R179 ;  /* 0x000000b3000f7220 */ /* 0x002fe40000410000 */
[----:B------:R-:W1:Y:S01]  /*9f30*/  LDSM.16.MT88.4 R176, [R212+0x900] ;  /* 0x00090000d4b0783b */ /* 0x000e620000004200 */
[--C-:B------:R-:W-:Y:S02]  /*9f40*/  FFMA.FTZ R18, R18, c[0x0][0x2d0], -R166.reuse ;  /* 0x0000b40012127a23 */ /* 0x100fe400000108a6 */
[C---:B------:R-:W-:Y:S02]  /*9f50*/  HMMA.16816.F32 R148, R168.reuse, R184, R148 ;  /* 0x000000b8a894723c */ /* 0x040fe40000001894 */
[----:B------:R3:W-:Y:S01]  /*9f60*/  MUFU.EX2 R199, R18 ;  /* 0x0000001200c77308 */ /* 0x0007e20000000800 */
[----:B------:R-:W-:Y:S02]  /*9f70*/  FFMA.FTZ R19, R19, c[0x0][0x2d0], -R166 ;  /* 0x0000b40013137a23 */ /* 0x000fe400000108a6 */
[C---:B------:R-:W-:Y:S02]  /*9f80*/  FMUL.FTZ R152, R2.reuse, R152 ;  /* 0x0000009802987220 */ /* 0x040fe40000410000 */
[----:B------:R-:W-:Y:S01]  /*9f90*/  FMUL.FTZ R153, R2, R153 ;  /* 0x0000009902997220 */ /* 0x000fe20000410000 */
[C---:B------:R-:W-:Y:S01]  /*9fa0*/  HMMA.16816.F32 R12, R168.reuse, R186, R12 ;  /* 0x000000baa80c723c */ /* 0x040fe2000000180c */
[----:B------:R-:W1:Y:S03]  /*9fb0*/  LDSM.16.MT88.4 R184, [R213+0x900] ;  /* 0x00090000d5b8783b */ /* 0x000e660000004200 */
[C---:B------:R-:W-:Y:S01]  /*9fc0*/  FMUL.FTZ R154, R0.reuse, R154 ;  /* 0x0000009a009a7220 */ /* 0x040fe20000410000 */
[----:B------:R2:W1:Y:S01]  /*9fd0*/  MUFU.EX2 R198, R19 ;  /* 0x0000001300c67308 */ /* 0x0004620000000800 */
[----:B------:R-:W-:Y:S02]  /*9fe0*/  FMUL.FTZ R155, R0, R155 ;  /* 0x0000009b009b7220 */ /* 0x000fe40000410000 */
[C---:B------:R-:W-:Y:S04]  /*9ff0*/  FMUL.FTZ R156, R2.reuse, R156 ;  /* 0x0000009c029c7220 */ /* 0x040fe80000410000 */
[----:B------:R-:W-:Y:S01]  /*a000*/  FMUL.FTZ R157, R2, R157 ;  /* 0x0000009d029d7220 */ /* 0x000fe20000410000 */
[C---:B----4-:R-:W-:Y:S03]  /*a010*/  HMMA.16816.F32 R152, R168.reuse, R188, R152 ;  /* 0x000000bca898723c */ /* 0x050fe60000001898 */
[C---:B------:R-:W-:Y:S02]  /*a020*/  FMUL.FTZ R158, R0.reuse, R158 ;  /* 0x0000009e009e7220 */ /* 0x040fe40000410000 */
[C---:B------:R-:W-:Y:S02]  /*a030*/  FMUL.FTZ R159, R0.reuse, R159 ;  /* 0x0000009f009f7220 */ /* 0x040fe40000410000 */
[----:B---3--:R-:W-:Y:S02]  /*a040*/  FMUL.FTZ R18, R0, R182 ;  /* 0x000000b600127220 */ /* 0x008fe40000410000 */
[C---:B------:R-:W-:Y:S03]  /*a050*/  FMUL.FTZ R160, R2.reuse, R160 ;  /* 0x000000a002a07220 */ /* 0x040fe60000410000 */
[C---:B------:R-:W-:Y:S01]  /*a060*/  HMMA.16816.F32 R156, R168.reuse, R190, R156 ;  /* 0x000000bea89c723c */ /* 0x040fe2000000189c */
[----:B------:R-:W3:Y:S02]  /*a070*/  LDSM.16.MT88.4 R188, [R215+0x900] ;  /* 0x00090000d7bc783b */ /* 0x000ee40000004200 */
[----:B------:R-:W-:Y:S02]  /*a080*/  FMUL.FTZ R161, R2, R161 ;  /* 0x000000a102a17220 */ /* 0x000fe40000410000 */
[C---:B------:R-:W-:Y:S02]  /*a090*/  FMUL.FTZ R162, R0.reuse, R162 ;  /* 0x000000a200a27220 */ /* 0x040fe40000410000 */
[C---:B------:R-:W-:Y:S02]  /*a0a0*/  FMUL.FTZ R163, R0.reuse, R163 ;  /* 0x000000a300a37220 */ /* 0x040fe40000410000 */
[----:B--2---:R-:W-:Y:S02]  /*a0b0*/  FMUL.FTZ R19, R0, R183 ;  /* 0x000000b700137220 */ /* 0x004fe40000410000 */
[----:B------:R-:W-:Y:S01]  /*a0c0*/  LDSM.16.MT88.4 R180, [R215+0x3900] ;  /* 0x00390000d7b4783b */ /* 0x000fe20000004200 */
[--C-:B------:R-:W-:Y:S02]  /*a0d0*/  FFMA.FTZ R49, R49, c[0x0][0x2d0], -R196.reuse ;  /* 0x0000b40031317a23 */ /* 0x100fe400000108c4 */
[C---:B------:R-:W-:Y:S03]  /*a0e0*/  HMMA.16816.F32 R160, R168.reuse, R172, R160 ;  /* 0x000000aca8a0723c */ /* 0x040fe600000018a0 */
[--C-:B------:R-:W-:Y:S01]  /*a0f0*/  FFMA.FTZ R44, R44, c[0x0][0x2d0], -R196.reuse ;  /* 0x0000b4002c2c7a23 */ /* 0x100fe200000108c4 */
[----:B------:R-:W-:Y:S01]  /*a100*/  MUFU.EX2 R49, R49 ;  /* 0x0000003100317308 */ /* 0x000fe20000000800 */
[----:B------:R-:W-:Y:S02]  /*a110*/  FFMA.FTZ R45, R45, c[0x0][0x2d0], -R196 ;  /* 0x0000b4002d2d7a23 */ /* 0x000fe400000108c4 */
[--C-:B------:R-:W-:Y:S01]  /*a120*/  FFMA.FTZ R46, R46, c[0x0][0x2d0], -R166.reuse ;  /* 0x0000b4002e2e7a23 */ /* 0x100fe200000108a6 */
[----:B------:R-:W-:Y:S01]  /*a130*/  HMMA.16816.F32 R16, R168, R174, R16 ;  /* 0x000000aea810723c */ /* 0x000fe20000001810 */
[----:B------:R-:W2:Y:S03]  /*a140*/  LDSM.16.MT88.4 R172, [R212+0x3900] ;  /* 0x00390000d4ac783b */ /* 0x000ea60000004200 */
[----:B------:R-:W-:Y:S02]  /*a150*/  FFMA.FTZ R47, R47, c[0x0][0x2d0], -R166 ;  /* 0x0000b4002f2f7a23 */ /* 0x000fe400000108a6 */
[----:B------:R-:W-:Y:S01]  /*a160*/  MUFU.EX2 R44, R44 ;  /* 0x0000002c002c7308 */ /* 0x000fe20000000800 */
[----:B------:R-:W-:Y:S01]  /*a170*/  F2FP.PACK_AB R168, R201, R203 ;  /* 0x000000cbc9a8723e */ /* 0x000fe200000000ff */
[----:B------:R-:W-:Y:S01]  /*a180*/  FFMA.FTZ R48, R48, c[0x0][0x2d0], -R196 ;  /* 0x0000b40030307a23 */ /* 0x000fe200000108c4 */
[----:B------:R-:W-:Y:S03]  /*a190*/  F2FP.PACK_AB R169, R200, R202 ;  /* 0x000000cac8a9723e */ /* 0x000fe600000000ff */
[----:B------:R-:W-:Y:S01]  /*a1a0*/  F2FP.PACK_AB R170, R251, R252 ;  /* 0x000000fcfbaa723e */ /* 0x000fe200000000ff */
[--C-:B------:R-:W-:Y:S01]  /*a1b0*/  FFMA.FTZ R50, R50, c[0x0][0x2d0], -R166.reuse ;  /* 0x0000b40032327a23 */ /* 0x100fe200000108a6 */
[----:B-1----:R-:W-:Y:S01]  /*a1c0*/  F2FP.PACK_AB R171, R198, R199 ;  /* 0x000000c7c6ab723e */ /* 0x002fe200000000ff */
[----:B------:R-:W-:Y:S01]  /*a1d0*/  FFMA.FTZ R166, R51, c[0x0][0x2d0], -R166 ;  /* 0x0000b40033a67a23 */ /* 0x000fe200000108a6 */
[----:B------:R-:W-:Y:S05]  /*a1e0*/  MUFU.EX2 R45, R45 ;  /* 0x0000002d002d7308 */ /* 0x000fea0000000800 */
[C---:B------:R-:W-:Y:S05]  /*a1f0*/  HMMA.16816.F32 R4, R168.reuse, R176, R4 ;  /* 0x000000b0a804723c */ /* 0x040fea0000001804 */
[----:B------:R-:W-:Y:S03]  /*a200*/  MUFU.EX2 R166, R166 ;  /* 0x000000a600a67308 */ /* 0x000fe60000000800 */
[C---:B------:R-:W-:Y:S01]  /*a210*/  HMMA.16816.F32 R8, R168.reuse, R178, R8 ;  /* 0x000000b2a808723c */ /* 0x040fe20000001808 */
[----:B------:R-:W1:Y:S06]  /*a220*/  LDSM.16.MT88.4 R176, [R213+0x3900] ;  /* 0x00390000d5b0783b */ /* 0x000e6c0000004200 */
[----:B------:R-:W-:Y:S01]  /*a230*/  MUFU.EX2 R46, R46 ;  /* 0x0000002e002e7308 */ /* 0x000fe20000000800 */
[C---:B------:R-:W-:Y:S08]  /*a240*/  HMMA.16816.F32 R52, R168.reuse, R184, R52 ;  /* 0x000000b8a834723c */ /* 0x040ff00000001834 */
[C---:B------:R-:W-:Y:S01]  /*a250*/  HMMA.16816.F32 R56, R168.reuse, R186, R56 ;  /* 0x000000baa838723c */ /* 0x040fe20000001838 */
[----:B------:R-:W4:Y:S01]  /*a260*/  LDSM.16.MT88.4 R184, [R214+0x3900] ;  /* 0x00390000d6b8783b */ /* 0x000f220000004200 */
[----:B------:R-:W-:Y:S06]  /*a270*/  MUFU.EX2 R47, R47 ;  /* 0x0000002f002f7308 */ /* 0x000fec0000000800 */
[C---:B---3--:R-:W-:Y:S04]  /*a280*/  HMMA.16816.F32 R60, R168.reuse, R188, R60 ;  /* 0x000000bca83c723c */ /* 0x048fe8000000183c */
[----:B------:R-:W-:Y:S04]  /*a290*/  MUFU.EX2 R48, R48 ;  /* 0x0000003000307308 */ /* 0x000fe80000000800 */
[C---:B------:R-:W-:Y:S01]  /*a2a0*/  HMMA.16816.F32 R64, R168.reuse, R190, R64 ;  /* 0x000000bea840723c */ /* 0x040fe20000001840 */
[----:B------:R-:W3:Y:S05]  /*a2b0*/  LDSM.16.MT88.4 R188, [R212+0x6900] ;  /* 0x00690000d4bc783b */ /* 0x000eea0000004200 */
[----:B------:R-:W-:Y:S02]  /*a2c0*/  MUFU.EX2 R50, R50 ;  /* 0x0000003200327308 */ /* 0x000fe40000000800 */
[C---:B------:R-:W-:Y:S08]  /*a2d0*/  HMMA.16816.F32 R68, R168.reuse, R192, R68 ;  /* 0x000000c0a844723c */ /* 0x040ff00000001844 */
[C---:B------:R-:W-:Y:S01]  /*a2e0*/  HMMA.16816.F32 R72, R168.reuse, R194, R72 ;  /* 0x000000c2a848723c */ /* 0x040fe20000001848 */
[----:B------:R-:W-:Y:S06]  /*a2f0*/  MUFU.EX2 R194, R22 ;  /* 0x0000001600c27308 */ /* 0x000fec0000000800 */
[----:B------:R-:W-:Y:S01]  /*a300*/  MOV R195, R209 ;  /* 0x000000d100c37202 */ /* 0x000fe20000000f00 */
[C---:B--2---:R-:W-:Y:S03]  /*a310*/  HMMA.16816.F32 R76, R168.reuse, R172, R76 ;  /* 0x000000aca84c723c */ /* 0x044fe6000000184c */
[----:B------:R2:W2:Y:S05]  /*a320*/  MUFU.EX2 R193, R23 ;  /* 0x0000001700c17308 */ /* 0x0004aa0000000800 */
[C---:B------:R-:W-:Y:S01]  /*a330*/  HMMA.16816.F32 R80, R168.reuse, R174, R80 ;  /* 0x000000aea850723c */ /* 0x040fe20000001850 */
[----:B------:R-:W3:Y:S04]  /*a340*/  LDSM.16.MT88.4 R172, [R213+0x6900] ;  /* 0x00690000d5ac783b */ /* 0x000ee80000004200 */
[----:B------:R-:W-:Y:S03]  /*a350*/  MUFU.EX2 R192, R26 ;  /* 0x0000001a00c07308 */ /* 0x000fe60000000800 */
[C---:B-1----:R-:W-:Y:S07]  /*a360*/  HMMA.16816.F32 R84, R168.reuse, R176, R84 ;  /* 0x000000b0a854723c */ /* 0x042fee0000001854 */
[----:B------:R-:W-:Y:S01]  /*a370*/  MUFU.EX2 R209, R32 ;  /* 0x0000002000d17308 */ /* 0x000fe20000000800 */
[C---:B------:R-:W-:Y:S01]  /*a380*/  HMMA.16816.F32 R88, R168.reuse, R178, R88 ;  /* 0x000000b2a858723c */ /* 0x040fe20000001858 */
[----:B------:R-:W1:Y:S06]  /*a390*/  LDSM.16.MT88.4 R176, [R215+0x6900] ;  /* 0x00690000d7b0783b */ /* 0x000e6c0000004200 */
[----:B--2---:R-:W-:Y:S01]  /*a3a0*/  LDSM.16.MT88.4 R20, [R214+0x9900] ;  /* 0x00990000d614783b */ /* 0x004fe20000004200 */
[C---:B------:R-:W-:Y:S08]  /*a3b0*/  HMMA.16816.F32 R92, R168.reuse, R180, R92 ;  /* 0x000000b4a85c723c */ /* 0x040ff0000000185c */
[C---:B------:R-:W-:Y:S01]  /*a3c0*/  HMMA.16816.F32 R96, R168.reuse, R182, R96 ;  /* 0x000000b6a860723c */ /* 0x040fe20000001860 */
[----:B------:R-:W2:Y:S07]  /*a3d0*/  LDSM.16.MT88.4 R180, [R214+0x6900] ;  /* 0x00690000d6b4783b */ /* 0x000eae0000004200 */
[C---:B----4-:R-:W-:Y:S08]  /*a3e0*/  HMMA.16816.F32 R100, R168.reuse, R184, R100 ;  /* 0x000000b8a864723c */ /* 0x050ff00000001864 */
[C---:B------:R-:W-:Y:S01]  /*a3f0*/  HMMA.16816.F32 R104, R168.reuse, R186, R104 ;  /* 0x000000baa868723c */ /* 0x040fe20000001868 */
[----:B------:R-:W4:Y:S07]  /*a400*/  LDSM.16.MT88.4 R184, [R212+0x9900] ;  /* 0x00990000d4b8783b */ /* 0x000f2e0000004200 */
[C---:B---3--:R-:W-:Y:S01]  /*a410*/  HMMA.16816.F32 R108, R168.reuse, R188, R108 ;  /* 0x000000bca86c723c */ /* 0x048fe2000000186c */
[----:B------:R-:W-:Y:S07]  /*a420*/  MUFU.EX2 R189, R31 ;  /* 0x0000001f00bd7308 */ /* 0x000fee0000000800 */
[C---:B------:R-:W-:Y:S03]  /*a430*/  HMMA.16816.F32 R112, R168.reuse, R190, R112 ;  /* 0x000000bea870723c */ /* 0x040fe60000001870 */
[----:B------:R3:W2:Y:S05]  /*a440*/  MUFU.EX2 R191, R27 ;  /* 0x0000001b00bf7308 */ /* 0x0006aa0000000800 */
[C---:B------:R-:W-:Y:S05]  /*a450*/  HMMA.16816.F32 R116, R168.reuse, R172, R116 ;  /* 0x000000aca874723c */ /* 0x040fea0000001874 */
[----:B------:R2:W2:Y:S03]  /*a460*/  MUFU.EX2 R190, R30 ;  /* 0x0000001e00be7308 */ /* 0x0004a60000000800 */
[C---:B------:R-:W-:Y:S01]  /*a470*/  HMMA.16816.F32 R120, R168.reuse, R174, R120 ;  /* 0x000000aea878723c */ /* 0x040fe20000001878 */
[----:B------:R-:W4:Y:S06]  /*a480*/  LDSM.16.MT88.4 R172, [R213+0x9900] ;  /* 0x00990000d5ac783b */ /* 0x000f2c0000004200 */
[----:B------:R-:W-:Y:S01]  /*a490*/  MUFU.EX2 R188, R34 ;  /* 0x0000002200bc7308 */ /* 0x000fe20000000800 */
[C---:B-1----:R-:W-:Y:S01]  /*a4a0*/  HMMA.16816.F32 R124, R168.reuse, R176, R124 ;  /* 0x000000b0a87c723c */ /* 0x042fe2000000187c */
[----:B---3--:R-:W-:Y:S07]  /*a4b0*/  LDSM.16.MT88.4 R24, [R213+0x1100] ;  /* 0x00110000d518783b */ /* 0x008fee0000004200 */
[C---:B------:R-:W-:Y:S01]  /*a4c0*/  HMMA.16816.F32 R128, R168.reuse, R178, R128 ;  /* 0x000000b2a880723c */ /* 0x040fe20000001880 */
[----:B------:R-:W1:Y:S06]  /*a4d0*/  LDSM.16.MT88.4 R176, [R215+0x9900] ;  /* 0x00990000d7b0783b */ /* 0x000e6c0000004200 */
[----:B--2---:R-:W-:Y:S01]  /*a4e0*/  LDSM.16.MT88.4 R28, [R212+0x1900] ;  /* 0x00190000d41c783b */ /* 0x004fe20000004200 */
[C---:B------:R-:W-:Y:S08]  /*a4f0*/  HMMA.16816.F32 R132, R168.reuse, R180, R132 ;  /* 0x000000b4a884723c */ /* 0x040ff00000001884 */
[C---:B------:R-:W-:Y:S01]  /*a500*/  HMMA.16816.F32 R136, R168.reuse, R182, R136 ;  /* 0x000000b6a888723c */ /* 0x040fe20000001888 */
[----:B------:R-:W2:Y:S07]  /*a510*/  LDSM.16.MT88.4 R180, [R212+0x1100] ;  /* 0x00110000d4b4783b */ /* 0x000eae0000004200 */
[C---:B----4-:R-:W-:Y:S01]  /*a520*/  HMMA.16816.F32 R140, R168.reuse, R184, R140 ;  /* 0x000000b8a88c723c */ /* 0x050fe2000000188c */
[----:B------:R-:W-:Y:S06]  /*a530*/  MUFU.EX2 R184, R42 ;  /* 0x0000002a00b87308 */ /* 0x000fec0000000800 */
[----:B------:R-:W-:Y:S01]  /*a540*/  MOV R185, R208 ;  /* 0x000000d000b97202 */ /* 0x000fe20000000f00 */
[C---:B------:R-:W-:Y:S03]  /*a550*/  HMMA.16816.F32 R144, R168.reuse, R186, R144 ;  /* 0x000000baa890723c */ /* 0x040fe60000001890 */
[----:B------:R-:W3:Y:S05]  /*a560*/  MUFU.EX2 R208, R33 ;  /* 0x0000002100d07308 */ /* 0x000eea0000000800 */
[C---:B------:R-:W-:Y:S05]  /*a570*/  HMMA.16816.F32 R148, R168.reuse, R172, R148 ;  /* 0x000000aca894723c */ /* 0x040fea0000001894 */
[----:B------:R4:W2:Y:S03]  /*a580*/  MUFU.EX2 R187, R35 ;  /* 0x0000002300bb7308 */ /* 0x0008a60000000800 */
[C---:B------:R-:W-:Y:S01]  /*a590*/  HMMA.16816.F32 R12, R168.reuse, R174, R12 ;  /* 0x000000aea80c723c */ /* 0x040fe2000000180c */
[----:B------:R-:W2:Y:S06]  /*a5a0*/  LDSM.16.MT88.4 R172, [R215+0x1100] ;  /* 0x00110000d7ac783b */ /* 0x000eac0000004200 */
[----:B------:R-:W-:Y:S01]  /*a5b0*/  MUFU.EX2 R186, R38 ;  /* 0x0000002600ba7308 */ /* 0x000fe20000000800 */
[C---:B-1----:R-:W-:Y:S08]  /*a5c0*/  HMMA.16816.F32 R152, R168.reuse, R176, R152 ;  /* 0x000000b0a898723c */ /* 0x042ff00000001898 */
[C---:B------:R-:W-:Y:S01]  /*a5d0*/  HMMA.16816.F32 R156, R168.reuse, R178, R156 ;  /* 0x000000b2a89c723c */ /* 0x040fe2000000189c */
[----:B------:R-:W1:Y:S06]  /*a5e0*/  LDSM.16.MT88.4 R176, [R214+0x1100] ;  /* 0x00110000d6b0783b */ /* 0x000e6c0000004200 */
[----:B----4-:R-:W-:Y:S01]  /*a5f0*/  LDSM.16.MT88.4 R32, [R213+0x1900] ;  /* 0x00190000d520783b */ /* 0x010fe20000004200 */
[C---:B------:R-:W-:Y:S07]  /*a600*/  HMMA.16816.F32 R160, R168.reuse, R20, R160 ;  /* 0x00000014a8a0723c */ /* 0x040fee00000018a0 */
[----:B------:R-:W-:Y:S01]  /*a610*/  F2FP.PACK_AB R20, R249, R250 ;  /* 0x000000faf914723e */ /* 0x000fe200000000ff */
[----:B------:R-:W-:Y:S01]  /*a620*/  HMMA.16816.F32 R16, R168, R22, R16 ;  /* 0x00000016a810723c */ /* 0x000fe20000001810 */
[----:B------:R-:W4:Y:S03]  /*a630*/  LDSM.16.MT88.4 R168, [R212+0x4100] ;  /* 0x00410000d4a8783b */ /* 0x000f260000004200 */
[----:B------:R-:W-:Y:S03]  /*a640*/  F2FP.PACK_AB R21, R193, R194 ;  /* 0x000000c2c115723e */ /* 0x000fe600000000ff */
[----:B------:R-:W-:Y:S02]  /*a650*/  F2FP.PACK_AB R22, R246, R248 ;  /* 0x000000f8f616723e */ /* 0x000fe400000000ff */
[----:B------:R-:W-:Y:S07]  /*a660*/  F2FP.PACK_AB R23, R191, R192 ;  /* 0x000000c0bf17723e */ /* 0x000fee00000000ff */
[C---:B--2---:R-:W-:Y:S08]  /*a670*/  HMMA.16816.F32 R4, R20.reuse, R180, R4 ;  /* 0x000000b41404723c */ /* 0x044ff00000001804 */
[C---:B------:R-:W-:Y:S01]  /*a680*/  HMMA.16816.F32 R8, R20.reuse, R182, R8 ;  /* 0x000000b61408723c */ /* 0x040fe20000001808 */
[----:B------:R-:W2:Y:S07]  /*a690*/  LDSM.16.MT88.4 R180, [R213+0x4100] ;  /* 0x00410000d5b4783b */ /* 0x000eae0000004200 */
[C---:B------:R-:W-:Y:S08]  /*a6a0*/  HMMA.16816.F32 R52, R20.reuse, R24, R52 ;  /* 0x000000181434723c */ /* 0x040ff00000001834 */
        /* <DEDUP_REMOVED lines=12> */
[C---:B------:R-:W-:Y:S01]  /*a770*/  HMMA.16816.F32 R88, R20.reuse, R182, R88 ;  /* 0x000000b61458723c */ /* 0x040fe20000001858 */
[----:B------:R-:W2:Y:S07]  /*a780*/  LDSM.16.MT88.4 R180, [R215+0x7100] ;  /* 0x00710000d7b4783b */ /* 0x000eae0000004200 */
[C---:B------:R-:W-:Y:S08]  /*a790*/  HMMA.16816.F32 R92, R20.reuse, R24, R92 ;  /* 0x00000018145c723c */ /* 0x040ff0000000185c */
[C---:B------:R-:W-:Y:S01]  /*a7a0*/  HMMA.16816.F32 R96, R20.reuse, R26, R96 ;  /* 0x0000001a1460723c */ /* 0x040fe20000001860 */
[----:B------:R-:W2:Y:S07]  /*a7b0*/  LDSM.16.MT88.4 R24, [R214+0x7100] ;  /* 0x00710000d618783b */ /* 0x000eae0000004200 */
[C---:B---3--:R-:W-:Y:S08]  /*a7c0*/  HMMA.16816.F32 R100, R20.reuse, R172, R100 ;  /* 0x000000ac1464723c */ /* 0x048ff00000001864 */
[C---:B------:R-:W-:Y:S01]  /*a7d0*/  HMMA.16816.F32 R104, R20.reuse, R174, R104 ;  /* 0x000000ae1468723c */ /* 0x040fe20000001868 */
[----:B------:R-:W3:Y:S07]  /*a7e0*/  LDSM.16.MT88.4 R172, [R212+0xa100] ;  /* 0x00a10000d4ac783b */ /* 0x000eee0000004200 */
[C---:B-1----:R-:W-:Y:S08]  /*a7f0*/  HMMA.16816.F32 R108, R20.reuse, R176, R108 ;  /* 0x000000b0146c723c */ /* 0x042ff0000000186c */
[C---:B------:R-:W-:Y:S01]  /*a800*/  HMMA.16816.F32 R112, R20.reuse, R178, R112 ;  /* 0x000000b21470723c */ /* 0x040fe20000001870 */
[----:B------:R-:W-:Y:S07]  /*a810*/  LDSM.16.MT88.4 R176, [R215+0xa100] ;  /* 0x00a10000d7b0783b */ /* 0x000fee0000004200 */
[C---:B----4-:R-:W-:Y:S08]  /*a820*/  HMMA.16816.F32 R116, R20.reuse, R168, R116 ;  /* 0x000000a81474723c */ /* 0x050ff00000001874 */
[C---:B------:R-:W-:Y:S01]  /*a830*/  HMMA.16816.F32 R120, R20.reuse, R170, R120 ;  /* 0x000000aa1478723c */ /* 0x040fe20000001878 */
[----:B------:R-:W1:Y:S07]  /*a840*/  LDSM.16.MT88.4 R168, [R213+0xa100] ;  /* 0x00a10000d5a8783b */ /* 0x000e6e0000004200 */
[C---:B--2---:R-:W-:Y:S07]  /*a850*/  HMMA.16816.F32 R124, R20.reuse, R180, R124 ;  /* 0x000000b4147c723c */ /* 0x044fee000000187c */
[----:B------:R-:W-:Y:S01]  /*a860*/  MOV R181, R203 ;  /* 0x000000cb00b57202 */ /* 0x000fe20000000f00 */
[C---:B------:R-:W-:Y:S01]  /*a870*/  HMMA.16816.F32 R128, R20.reuse, R182, R128 ;  /* 0x000000b61480723c */ /* 0x040fe20000001880 */
[----:B------:R-:W-:Y:S03]  /*a880*/  MUFU.EX2 R203, R36 ;  /* 0x0000002400cb7308 */ /* 0x000fe60000000800 */
[----:B------:R-:W-:Y:S02]  /*a890*/  MOV R180, R201 ;  /* 0x000000c900b47202 */ /* 0x000fe40000000f00 */
[----:B------:R-:W-:Y:S02]  /*a8a0*/  MOV R51, R181 ;  /* 0x000000b500337202 */ /* 0x000fe40000000f00 */
[C---:B------:R-:W-:Y:S03]  /*a8b0*/  HMMA.16816.F32 R132, R20.reuse, R24, R132 ;  /* 0x000000181484723c */ /* 0x040fe60000001884 */
[----:B------:R-:W2:Y:S01]  /*a8c0*/  MUFU.EX2 R201, R37 ;  /* 0x0000002500c97308 */ /* 0x000ea20000000800 */
[----:B------:R-:W-:Y:S02]  /*a8d0*/  MOV R183, R197 ;  /* 0x000000c500b77202 */ /* 0x000fe40000000f00 */
[----:B------:R-:W-:Y:S02]  /*a8e0*/  F2FP.PACK_AB R181, R47, R46 ;  /* 0x0000002e2fb5723e */ /* 0x000fe400000000ff */
[C---:B------:R-:W-:Y:S01]  /*a8f0*/  HMMA.16816.F32 R136, R20.reuse, R26, R136 ;  /* 0x0000001a1488723c */ /* 0x040fe20000001888 */
[----:B------:R-:W4:Y:S03]  /*a900*/  LDSM.16.MT88.4 R24, [R214+0xa100] ;  /* 0x00a10000d618783b */ /* 0x000f260000004200 */
[----:B------:R-:W-:Y:S01]  /*a910*/  F2FP.PACK_AB R182, R49, R48 ;  /* 0x0000003031b6723e */ /* 0x000fe200000000ff */
[----:B------:R-:W-:Y:S01]  /*a920*/  MUFU.EX2 R197, R40 ;  /* 0x0000002800c57308 */ /* 0x000fe20000000800 */
[----:B------:R-:W-:Y:S02]  /*a930*/  MOV R196, R180 ;  /* 0x000000b400c47202 */ /* 0x000fe40000000f00 */
[C---:B---3--:R-:W-:Y:S04]  /*a940*/  HMMA.16816.F32 R140, R20.reuse, R172, R140 ;  /* 0x000000ac148c723c */ /* 0x048fe8000000188c */
[----:B------:R-:W-:Y:S04]  /*a950*/  F2FP.PACK_AB R180, R45, R44 ;  /* 0x0000002c2db4723e */ /* 0x000fe800000000ff */
[C---:B------:R-:W-:Y:S01]  /*a960*/  HMMA.16816.F32 R144, R20.reuse, R174, R144 ;  /* 0x000000ae1490723c */ /* 0x040fe20000001890 */
[----:B------:R-:W-:Y:S07]  /*a970*/  LDSM.16.MT88.4 R172, [R214+0x1900] ;  /* 0x00190000d6ac783b */ /* 0x000fee0000004200 */
[C---:B-1----:R-:W-:Y:S08]  /*a980*/  HMMA.16816.F32 R148, R20.reuse, R168, R148 ;  /* 0x000000a81494723c */ /* 0x042ff00000001894 */
[C---:B------:R-:W-:Y:S01]  /*a990*/  HMMA.16816.F32 R12, R20.reuse, R170, R12 ;  /* 0x000000aa140c723c */ /* 0x040fe2000000180c */
[----:B------:R-:W1:Y:S07]  /*a9a0*/  LDSM.16.MT88.4 R168, [R215+0x1900] ;  /* 0x00190000d7a8783b */ /* 0x000e6e0000004200 */
[C---:B------:R-:W-:Y:S07]  /*a9b0*/  HMMA.16816.F32 R152, R20.reuse, R176, R152 ;  /* 0x000000b01498723c */ /* 0x040fee0000001898 */
[----:B------:R-:W-:Y:S01]  /*a9c0*/  MOV R177, R185 ;  /* 0x000000b900b17202 */ /* 0x000fe20000000f00 */
[C---:B------:R-:W-:Y:S01]  /*a9d0*/  HMMA.16816.F32 R156, R20.reuse, R178, R156 ;  /* 0x000000b2149c723c */ /* 0x040fe2000000189c */
[----:B------:R-:W3:Y:S01]  /*a9e0*/  LDL.LU R178, [R1] ;  /* 0x0000000001b27983 */ /* 0x000ee20000300800 */
[----:B------:R1:W1:Y:S02]  /*a9f0*/  MUFU.EX2 R185, R39 ;  /* 0x0000002700b97308 */ /* 0x0002640000000800 */
[----:B------:R-:W-:Y:S03]  /*aa00*/  MOV R176, R195 ;  /* 0x000000c300b07202 */ /* 0x000fe60000000f00 */
[----:B------:R-:W-:Y:S01]  /*aa10*/  MOV R179, R165 ;  /* 0x000000a500b37202 */ /* 0x000fe20000000f00 */
[C---:B----4-:R-:W-:Y:S04]  /*aa20*/  HMMA.16816.F32 R160, R20.reuse, R24, R160 ;  /* 0x0000001814a0723c */ /* 0x050fe800000018a0 */
[----:B------:R-:W4:Y:S04]  /*aa30*/  MUFU.EX2 R195, R41 ;  /* 0x0000002900c37308 */ /* 0x000f280000000800 */
[----:B------:R-:W-:Y:S01]  /*aa40*/  HMMA.16816.F32 R16, R20, R26, R16 ;  /* 0x0000001a1410723c */ /* 0x000fe20000001810 */
[----:B------:R-:W2:Y:S05]  /*aa50*/  LDSM.16.MT88.4 R24, [R212+0x4900] ;  /* 0x00490000d418783b */ /* 0x000eaa0000004200 */
[----:B------:R4:W2:Y:S01]  /*aa60*/  MUFU.EX2 R165, R43 ;  /* 0x0000002b00a57308 */ /* 0x0008a20000000800 */
[----:B------:R-:W-:Y:S02]  /*aa70*/  F2FP.PACK_AB R20, R210, R211 ;  /* 0x000000d3d214723e */ /* 0x000fe400000000ff */
[----:B------:R-:W-:Y:S01]  /*aa80*/  F2FP.PACK_AB R21, R189, R190 ;  /* 0x000000bebd15723e */ /* 0x000fe200000000ff */
[----:B-1----:R-:W-:Y:S02]  /*aa90*/  LDSM.16.MT88.4 R36, [R214+0x2100] ;  /* 0x00210000d624783b */ /* 0x002fe40000004200 */
[----:B------:R-:W-:Y:S02]  /*aaa0*/  F2FP.PACK_AB R22, R208, R209 ;  /* 0x000000d1d016723e */ /* 0x000fe400000000ff */
[----:B------:R-:W-:Y:S07]  /*aab0*/  F2FP.PACK_AB R23, R187, R188 ;  /* 0x000000bcbb17723e */ /* 0x000fee00000000ff */
[C---:B------:R-:W-:Y:S08]  /*aac0*/  HMMA.16816.F32 R4, R20.reuse, R28, R4 ;  /* 0x0000001c1404723c */ /* 0x040ff00000001804 */
[C---:B------:R-:W-:Y:S01]  /*aad0*/  HMMA.16816.F32 R8, R20.reuse, R30, R8 ;  /* 0x0000001e1408723c */ /* 0x040fe20000001808 */
[----:B------:R-:W1:Y:S06]  /*aae0*/  LDSM.16.MT88.4 R28, [R213+0x4900] ;  /* 0x00490000d51c783b */ /* 0x000e6c0000004200 */
[----:B----4-:R-:W-:Y:S01]  /*aaf0*/  LDSM.16.MT88.4 R40, [R212+0x5100] ;  /* 0x00510000d428783b */ /* 0x010fe20000004200 */
[C---:B------:R-:W-:Y:S08]  /*ab00*/  HMMA.16816.F32 R52, R20.reuse, R32, R52 ;  /* 0x000000201434723c */ /* 0x040ff00000001834 */
[C---:B------:R-:W-:Y:S01]  /*ab10*/  HMMA.16816.F32 R56, R20.reuse, R34, R56 ;  /* 0x000000221438723c */ /* 0x040fe20000001838 */
[----:B------:R-:W4:Y:S07]  /*ab20*/  LDSM.16.MT88.4 R32, [R215+0x4900] ;  /* 0x00490000d720783b */ /* 0x000f2e0000004200 */
[C---:B------:R-:W-:Y:S08]  /*ab30*/  HMMA.16816.F32 R60, R20.reuse, R168, R60 ;  /* 0x000000a8143c723c */ /* 0x040ff0000000183c */
[C---:B------:R-:W-:Y:S01]  /*ab40*/  HMMA.16816.F32 R64, R20.reuse, R170, R64 ;  /* 0x000000aa1440723c */ /* 0x040fe20000001840 */
[----:B------:R-:W4:Y:S07]  /*ab50*/  LDSM.16.MT88.4 R168, [R214+0x4900] ;  /* 0x00490000d6a8783b */ /* 0x000f2e0000004200 */
        /* <DEDUP_REMOVED lines=9> */
[C---:B----4-:R-:W-:Y:S08]  /*abf0*/  HMMA.16816.F32 R92, R20.reuse, R32, R92 ;  /* 0x00000020145c723c */ /* 0x050ff0000000185c */
[C---:B------:R-:W-:Y:S01]  /*ac00*/  HMMA.16816.F32 R96, R20.reuse, R34, R96 ;  /* 0x000000221460723c */ /* 0x040fe20000001860 */
[----:B------:R-:W4:Y:S07]  /*ac10*/  LDSM.16.MT88.4 R32, [R214+0x7900] ;  /* 0x00790000d620783b */ /* 0x000f2e0000004200 */
[C---:B------:R-:W-:Y:S08]  /*ac20*/  HMMA.16816.F32 R100, R20.reuse, R168, R100 ;  /* 0x000000a81464723c */ /* 0x040ff00000001864 */
[C---:B------:R-:W-:Y:S01]  /*ac30*/  HMMA.16816.F32 R104, R20.reuse, R170, R104 ;  /* 0x000000aa1468723c */ /* 0x040fe20000001868 */
[----:B------:R-:W4:Y:S07]  /*ac40*/  LDSM.16.MT88.4 R168, [R212+0xa900] ;  /* 0x00a90000d4a8783b */ /* 0x000f2e0000004200 */
[C---:B------:R-:W-:Y:S08]  /*ac50*/  HMMA.16816.F32 R108, R20.reuse, R172, R108 ;  /* 0x000000ac146c723c */ /* 0x040ff0000000186c */
[C---:B------:R-:W-:Y:S01]  /*ac60*/  HMMA.16816.F32 R112, R20.reuse, R174, R112 ;  /* 0x000000ae1470723c */ /* 0x040fe20000001870 */
[----:B------:R-:W-:Y:S07]  /*ac70*/  LDSM.16.MT88.4 R172, [R212+0x2900] ;  /* 0x00290000d4ac783b */ /* 0x000fee0000004200 */
        /* <DEDUP_REMOVED lines=10> */
[C---:B------:R-:W-:Y:S08]  /*ad20*/  HMMA.16816.F32 R144, R20.reuse, R170, R144 ;  /* 0x000000aa1490723c */ /* 0x040ff00000001890 */
[C---:B--2---:R-:W-:Y:S08]  /*ad30*/  HMMA.16816.F32 R148, R20.reuse, R24, R148 ;  /* 0x000000181494723c */ /* 0x044ff00000001894 */
[C---:B------:R-:W-:Y:S01]  /*ad40*/  HMMA.16816.F32 R12, R20.reuse, R26, R12 ;  /* 0x0000001a140c723c */ /* 0x040fe2000000180c */
[----:B------:R-:W2:Y:S07]  /*ad50*/  LDSM.16.MT88.4 R24, [R212+0x2100] ;  /* 0x00210000d418783b */ /* 0x000eae0000004200 */
[C---:B-1----:R-:W-:Y:S08]  /*ad60*/  HMMA.16816.F32 R152, R20.reuse, R28, R152 ;  /* 0x0000001c1498723c */ /* 0x042ff00000001898 */
[C---:B------:R-:W-:Y:S01]  /*ad70*/  HMMA.16816.F32 R156, R20.reuse, R30, R156 ;  /* 0x0000001e149c723c */ /* 0x040fe2000000189c */
[----:B------:R-:W1:Y:S07]  /*ad80*/  LDSM.16.MT88.4 R28, [R213+0x2100] ;  /* 0x00210000d51c783b */ /* 0x000e6e0000004200 */
[C---:B----4-:R-:W-:Y:S08]  /*ad90*/  HMMA.16816.F32 R160, R20.reuse, R32, R160 ;  /* 0x0000002014a0723c */ /* 0x050ff000000018a0 */
[----:B------:R-:W-:Y:S01]  /*ada0*/  HMMA.16816.F32 R16, R20, R34, R16 ;  /* 0x000000221410723c */ /* 0x000fe20000001810 */
[----:B------:R-:W4:Y:S06]  /*adb0*/  LDSM.16.MT88.4 R32, [R215+0x2100] ;  /* 0x00210000d720783b */ /* 0x000f2c0000004200 */
[----:B------:R-:W-:Y:S02]  /*adc0*/  F2FP.PACK_AB R20, R201, R203 ;  /* 0x000000cbc914723e */ /* 0x000fe400000000ff */
[----:B------:R-:W-:Y:S03]  /*add0*/  F2FP.PACK_AB R21, R185, R186 ;  /* 0x000000bab915723e */ /* 0x000fe600000000ff */
[----:B------:R-:W-:Y:S02]  /*ade0*/  F2FP.PACK_AB R22, R195, R197 ;  /* 0x000000c5c316723e */ /* 0x000fe400000000ff */
[----:B------:R-:W-:Y:S01]  /*adf0*/  F2FP.PACK_AB R23, R165, R184 ;  /* 0x000000b8a517723e */ /* 0x000fe200000000ff */
[----:B---3--:R-:W-:Y:S01]  /*ae00*/  FFMA.FTZ R2, R2, R178, R183 ;  /* 0x000000b202027223 */ /* 0x008fe200000100b7 */
[----:B------:R-:W-:Y:S05]  /*ae10*/  F2FP.PACK_AB R183, R166, R50 ;  /* 0x00000032a6b7723e */ /* 0x000fea00000000ff */
        /* <DEDUP_REMOVED lines=8> */
[----:B------:R-:W3:Y:S07]  /*aea0*/  LDSM.16.MT88.4 R32, [R214+0x5100] ;  /* 0x00510000d620783b */ /* 0x000eee0000004200 */
        /* <DEDUP_REMOVED lines=37> */
[----:B------:R-:W-:Y:S01]  /*b100*/  HMMA.16816.F32 R16, R20, R30, R16 ;  /* 0x0000001e1410723c */ /* 0x000fe20000001810 */
[----:B------:R-:W1:Y:S06]  /*b110*/  LDSM.16.MT88.4 R20, [R213+0x5900] ;  /* 0x00590000d514783b */ /* 0x000e6c0000004200 */
[----:B------:R-:W-:Y:S01]  /*b120*/  LDSM.16.MT88.4 R28, [R212+0x8900] ;  /* 0x00890000d41c783b */ /* 0x000fe20000004200 */
[C---:B------:R-:W-:Y:S05]  /*b130*/  HMMA.16816.F32 R168, R180.reuse, R172, R4 ;  /* 0x000000acb4a8723c */ /* 0x040fea0000001804 */
[----:B------:R-:W1:Y:S03]  /*b140*/  LDSM.16.MT88.4 R4, [R215+0x5900] ;  /* 0x00590000d704783b */ /* 0x000e660000004200 */
[C---:B------:R-:W-:Y:S03]  /*b150*/  HMMA.16816.F32 R172, R180.reuse, R174, R8 ;  /* 0x000000aeb4ac723c */ /* 0x040fe60000001808 */
[----:B------:R-:W1:Y:S05]  /*b160*/  LDSM.16.MT88.4 R8, [R214+0x5900] ;  /* 0x00590000d608783b */ /* 0x000e6a0000004200 */
[C---:B---3--:R-:W-:Y:S08]  /*b170*/  HMMA.16816.F32 R52, R180.reuse, R32, R52 ;  /* 0x00000020b434723c */ /* 0x048ff00000001834 */
[C---:B------:R-:W-:Y:S01]  /*b180*/  HMMA.16816.F32 R56, R180.reuse, R34, R56 ;  /* 0x00000022b438723c */ /* 0x040fe20000001838 */
[----:B------:R-:W3:Y:S07]  /*b190*/  LDSM.16.MT88.4 R32, [R213+0x8900] ;  /* 0x00890000d520783b */ /* 0x000eee0000004200 */
[C---:B----4-:R-:W-:Y:S07]  /*b1a0*/  HMMA.16816.F32 R60, R180.reuse, R36, R60 ;  /* 0x00000024b43c723c */ /* 0x050fee000000183c */
[----:B------:R-:W-:Y:S01]  /*b1b0*/  MOV R36, R179 ;  /* 0x000000b300247202 */ /* 0x000fe20000000f00 */
[C---:B------:R-:W-:Y:S01]  /*b1c0*/  HMMA.16816.F32 R64, R180.reuse, R38, R64 ;  /* 0x00000026b440723c */ /* 0x040fe20000001840 */
[----:B------:R-:W4:Y:S03]  /*b1d0*/  LDL.LU R38, [R1+0x4] ;  /* 0x0000040001267983 */ /* 0x000f260000300800 */
[----:B------:R-:W-:Y:S03]  /*b1e0*/  MOV R37, R176 ;  /* 0x000000b000257202 */ /* 0x000fe60000000f00 */
[----:B------:R-:W-:Y:S01]  /*b1f0*/  MOV R39, R177 ;  /* 0x000000b100277202 */ /* 0x000fe20000000f00 */
[C---:B------:R-:W-:Y:S01]  /*b200*/  HMMA.16816.F32 R68, R180.reuse, R40, R68 ;  /* 0x00000028b444723c */ /* 0x040fe20000001844 */
[----:B------:R-:W-:Y:S03]  /*b210*/  LDSM.16.MT88.4 R176, [R213+0xb900] ;  /* 0x00b90000d5b0783b */ /* 0x000fe60000004200 */
[----:B------:R-:W-:Y:S04]  /*b220*/  FADD.FTZ R2, R39, R2 ;  /* 0x0000000227027221 */ /* 0x000fe80000010000 */
[C---:B------:R-:W-:Y:S04]  /*b230*/  HMMA.16816.F32 R72, R180.reuse, R42, R72 ;  /* 0x0000002ab448723c */ /* 0x040fe80000001848 */
[----:B------:R-:W-:Y:S04]  /*b240*/  FADD.FTZ R2, R36, R2 ;  /* 0x0000000224027221 */ /* 0x000fe80000010000 */
[C---:B--2---:R-:W-:Y:S04]  /*b250*/  HMMA.16816.F32 R76, R180.reuse, R24, R76 ;  /* 0x00000018b44c723c */ /* 0x044fe8000000184c */
[----:B------:R-:W-:Y:S04]  /*b260*/  FADD.FTZ R2, R37, R2 ;  /* 0x0000000225027221 */ /* 0x000fe80000010000 */
[C---:B------:R-:W-:Y:S01]  /*b270*/  HMMA.16816.F32 R80, R180.reuse, R26, R80 ;  /* 0x0000001ab450723c */ /* 0x040fe20000001850 */
[----:B------:R-:W2:Y:S03]  /*b280*/  LDSM.16.MT88.4 R24, [R215+0x8900] ;  /* 0x00890000d718783b */ /* 0x000ea60000004200 */
[----:B------:R-:W-:Y:S04]  /*b290*/  FADD.FTZ R2, R51, R2 ;  /* 0x0000000233027221 */ /* 0x000fe80000010000 */
[C---:B-1----:R-:W-:Y:S04]  /*b2a0*/  HMMA.16816.F32 R84, R180.reuse, R20, R84 ;  /* 0x00000014b454723c */ /* 0x042fe80000001854 */
[----:B------:R-:W-:Y:S04]  /*b2b0*/  FADD.FTZ R2, R196, R2 ;  /* 0x00000002c4027221 */ /* 0x000fe80000010000 */
[C---:B------:R-:W-:Y:S01]  /*b2c0*/  HMMA.16816.F32 R88, R180.reuse, R22, R88 ;  /* 0x00000016b458723c */ /* 0x040fe20000001858 */
[----:B------:R-:W1:Y:S03]  /*b2d0*/  LDSM.16.MT88.4 R20, [R214+0x8900] ;  /* 0x00890000d614783b */ /* 0x000e660000004200 */
[----:B------:R-:W-:Y:S04]  /*b2e0*/  FADD.FTZ R2, R252, R2 ;  /* 0x00000002fc027221 */ /* 0x000fe80000010000 */
[C---:B------:R-:W-:Y:S04]  /*b2f0*/  HMMA.16816.F32 R92, R180.reuse, R4, R92 ;  /* 0x00000004b45c723c */ /* 0x040fe8000000185c */
        /* <DEDUP_REMOVED lines=11> */
[C---:B------:R-:W-:Y:S04]  /*b3b0*/  HMMA.16816.F32 R112, R180.reuse, R30, R112 ;  /* 0x0000001eb470723c */ /* 0x040fe80000001870 */
[----:B------:R-:W-:Y:S04]  /*b3c0*/  FADD.FTZ R2, R211, R2 ;  /* 0x00000002d3027221 */ /* 0x000fe80000010000 */
[C---:B---3--:R-:W-:Y:S04]  /*b3d0*/  HMMA.16816.F32 R116, R180.reuse, R32, R116 ;  /* 0x00000020b474723c */ /* 0x048fe80000001874 */
[----:B------:R-:W-:Y:S04]  /*b3e0*/  FADD.FTZ R2, R210, R2 ;  /* 0x00000002d2027221 */ /* 0x000fe80000010000 */
[C---:B------:R-:W-:Y:S04]  /*b3f0*/  HMMA.16816.F32 R120, R180.reuse, R34, R120 ;  /* 0x00000022b478723c */ /* 0x040fe80000001878 */
[----:B------:R-:W-:Y:S04]  /*b400*/  FADD.FTZ R2, R209, R2 ;  /* 0x00000002d1027221 */ /* 0x000fe80000010000 */
[C---:B--2---:R-:W-:Y:S04]  /*b410*/  HMMA.16816.F32 R124, R180.reuse, R24, R124 ;  /* 0x00000018b47c723c */ /* 0x044fe8000000187c */
[----:B------:R-:W-:Y:S04]  /*b420*/  FADD.FTZ R2, R208, R2 ;  /* 0x00000002d0027221 */ /* 0x000fe80000010000 */
[C---:B------:R-:W-:Y:S04]  /*b430*/  HMMA.16816.F32 R128, R180.reuse, R26, R128 ;  /* 0x0000001ab480723c */ /* 0x040fe80000001880 */
[----:B------:R-:W-:Y:S04]  /*b440*/  FADD.FTZ R2, R203, R2 ;  /* 0x00000002cb027221 */ /* 0x000fe80000010000 */
[C---:B-1----:R-:W-:Y:S04]  /*b450*/  HMMA.16816.F32 R132, R180.reuse, R20, R132 ;  /* 0x00000014b484723c */ /* 0x042fe80000001884 */
[----:B------:R-:W-:Y:S04]  /*b460*/  FADD.FTZ R2, R201, R2 ;  /* 0x00000002c9027221 */ /* 0x000fe80000010000 */
[C---:B------:R-:W-:Y:S04]  /*b470*/  HMMA.16816.F32 R136, R180.reuse, R22, R136 ;  /* 0x00000016b488723c */ /* 0x040fe80000001888 */
[----:B------:R-:W-:Y:S04]  /*b480*/  FADD.FTZ R2, R197, R2 ;  /* 0x00000002c5027221 */ /* 0x000fe80000010000 */
[C---:B------:R-:W-:Y:S04]  /*b490*/  HMMA.16816.F32 R140, R180.reuse, R4, R140 ;  /* 0x00000004b48c723c */ /* 0x040fe8000000188c */
[----:B------:R-:W-:Y:S04]  /*b4a0*/  FADD.FTZ R2, R195, R2 ;  /* 0x00000002c3027221 */ /* 0x000fe80000010000 */
[C---:B------:R-:W-:Y:S01]  /*b4b0*/  HMMA.16816.F32 R144, R180.reuse, R6, R144 ;  /* 0x00000006b490723c */ /* 0x040fe20000001890 */
[----:B------:R-:W1:Y:S07]  /*b4c0*/  LDSM.16.MT88.4 R4, [R214+0xb900] ;  /* 0x00b90000d604783b */ /* 0x000e6e0000004200 */
[C---:B------:R-:W-:Y:S08]  /*b4d0*/  HMMA.16816.F32 R148, R180.reuse, R176, R148 ;  /* 0x000000b0b494723c */ /* 0x040ff00000001894 */
[C---:B------:R-:W-:Y:S08]  /*b4e0*/  HMMA.16816.F32 R176, R180.reuse, R178, R12 ;  /* 0x000000b2b4b0723c */ /* 0x040ff0000000180c */
[C---:B------:R-:W-:Y:S08]  /*b4f0*/  HMMA.16816.F32 R152, R180.reuse, R8, R152 ;  /* 0x00000008b498723c */ /* 0x040ff00000001898 */
[C---:B------:R-:W-:Y:S08]  /*b500*/  HMMA.16816.F32 R156, R180.reuse, R10, R156 ;  /* 0x0000000ab49c723c */ /* 0x040ff0000000189c */
[C---:B-1----:R-:W-:Y:S08]  /*b510*/  HMMA.16816.F32 R160, R180.reuse, R4, R160 ;  /* 0x00000004b4a0723c */ /* 0x042ff000000018a0 */
[----:B------:R-:W-:Y:S04]  /*b520*/  HMMA.16816.F32 R180, R180, R6, R16 ;  /* 0x00000006b4b4723c */ /* 0x000fe80000001810 */
[----:B----4-:R-:W-:Y:S04]  /*b530*/  FFMA.FTZ R0, R0, R38, R207 ;  /* 0x0000002600007223 */ /* 0x010fe800000100cf */
[----:B------:R-:W-:Y:S04]  /*b540*/  FADD.FTZ R0, R206, R0 ;  /* 0x00000000ce007221 */ /* 0x000fe80000010000 */
        /* <DEDUP_REMOVED lines=17> */
[----:B------:R-:W-:Y:S01]  /*b660*/  FADD.FTZ R4, R165, R0 ;  /* 0x00000000a5047221 */ /* 0x000fe20000010000 */
[----:B------:R-:W-:Y:S01]  /*b670*/  MOV R165, R164 ;  /* 0x000000a400a57202 */ /* 0x000fe20000000f00 */
[----:B------:R-:W-:Y:S02]  /*b680*/  FADD.FTZ R0, R44, R2 ;  /* 0x000000022c007221 */ /* 0x000fe40000010000 */
[----:B------:R-:W-:Y:S02]  /*b690*/  FADD.FTZ R4, R46, R4 ;  /* 0x000000042e047221 */ /* 0x000fe40000010000 */
[----:B------:R-:W-:Y:S02]  /*b6a0*/  FADD.FTZ R0, R45, R0 ;  /* 0x000000002d007221 */ /* 0x000fe40000010000 */
[----:B------:R-:W-:Y:S02]  /*b6b0*/  FADD.FTZ R4, R47, R4 ;  /* 0x000000042f047221 */ /* 0x000fe40000010000 */
[----:B------:R-:W-:Y:S02]  /*b6c0*/  FADD.FTZ R2, R48, R0 ;  /* 0x0000000030027221 */ /* 0x000fe40000010000 */
[----:B------:R-:W-:Y:S02]  /*b6d0*/  FADD.FTZ R0, R50, R4 ;  /* 0x0000000432007221 */ /* 0x000fe40000010000 */
[----:B------:R-:W-:Y:S02]  /*b6e0*/  FADD.FTZ R2, R49, R2 ;  /* 0x0000000231027221 */ /* 0x000fe40000010000 */
[----:B------:R-:W-:Y:S01]  /*b6f0*/  FADD.FTZ R0, R166, R0 ;  /* 0x00000000a6007221 */ /* 0x000fe20000010000 */
[----:B------:R-:W-:Y:S02]  /*b700*/  MOV R166, R3 ;  /* 0x0000000300a67202 */ /* 0x000fe40000000f00 */
[----:B------:R1:W-:Y:S06]  /*b710*/  STL [R1], R2 ;  /* 0x0000000201007387 */ /* 0x0003ec0000100800 */
[----:B------:R1:W-:Y:S01]  /*b720*/  STL [R1+0x4], R0 ;  /* 0x0000040001007387 */ /* 0x0003e20000100800 */
[----:B------:R-:W-:-:S05]  /*b730*/  @P0 BRA `(.L_x_1218) ;  /* 0xffffbd1000000947 */ /* 0x000fca000383ffff */
.L_x_1217:
[----:B-1--4-:R-:W2:Y:S04]  /*b740*/  LDL.LU R0, [R1] ;  /* 0x0000000001007983 */ /* 0x012ea80000300800 */
        /* <DEDUP_REMOVED lines=8> */
[----:B------:R-:W1:Y:S01]  /*b7d0*/  SHFL.BFLY PT, R0, R6, 0x1, 0x1f ;  /* 0x0c201f0006007f89 */ /* 0x000e6200000e0000 */
[----:B------:R-:W-:-:S03]  /*b7e0*/  MOV R2, RZ ;  /* 0x000000ff00027202 */ /* 0x000fc60000000f00 */
[----:B------:R-:W2:Y:S01]  /*b7f0*/  SHFL.BFLY PT, R4, R7, 0x1, 0x1f ;  /* 0x0c201f0007047f89 */ /* 0x000ea200000e0000 */
[----:B-1----:R-:W-:Y:S01]  /*b800*/  FADD.FTZ R6, R6, R0 ;  /* 0x0000000006067221 */ /* 0x002fe20000010000 */
[----:B------:R-:W-:Y:S01]  /*b810*/  MOV R0, RZ ;  /* 0x000000ff00007202 */ /* 0x000fe20000000f00 */
[----:B--2---:R-:W-:-:S03]  /*b820*/  FADD.FTZ R7, R4, R7 ;  /* 0x0000000704077221 */ /* 0x004fc60000010000 */
[----:B------:R-:W-:Y:S02]  /*b830*/  FSETP.NE.FTZ.AND P1, PT, R6, RZ, PT ;  /* 0x000000ff0600720b */ /* 0x000fe40003f35000 */
[----:B------:R-:W-:-:S11]  /*b840*/  FSETP.NE.FTZ.AND P0, PT, R7, RZ, PT ;  /* 0x000000ff0700720b */ /* 0x000fd60003f15000 */
        /* <DEDUP_REMOVED lines=140> */
.L_x_1209:
        /* <DEDUP_REMOVED lines=311> */
.L_x_1221:
[----:B------:R-:W-:Y:S05]  /*d480*/  BSYNC B0 ;  /* 0x0000000000007941 */ /* 0x000fea0003800000 */
.L_x_1220:
        /* <DEDUP_REMOVED lines=195> */
.L_x_1219:
        /* <DEDUP_REMOVED lines=50> */
.L_x_1222:
        /* <DEDUP_REMOVED lines=10> */
.L_x_2592:


//--------------------- .text._ZN7cutlass13device_kernelIN5flash19enable_sm80_to_sm89INS1_16FlashAttnFwdSm80INS1_25CollectiveMainloopFwdSm80ILi8ELi1ELb0EN4cute5tupleIJNS5_1CILi128EEENS7_ILi64EEENS7_ILi256EEEEEELi256ENS_6half_tEfNS_4arch4Sm80ELb0ELb0ELb0ELb1ELb0ELb0ELb1ELb1EEENS1_21CollectiveEpilogueFwdINS6_IJS8_SA_S9_EEENS6_IJNS7_ILi1EEESI_SI_EEESC_SE_Li256ELb1ELb1ELb1ELb0EEENS1_36VarlenDynamicPersistentTileSchedulerILi128ELi64ELi256ELi256ELb1ELb1ELb0ELb0ELb1ELb1EEEEEEEEEvNT_6ParamsE --------------------------
	.section	.text._ZN7cutlass13device_kernelIN5flash19enable_sm80_to_sm89INS1_16FlashAttnFwdSm80INS1_25CollectiveMainloopFwdSm80ILi8ELi1ELb0EN4cute5tupleIJNS5_1CILi128EEENS7_ILi64EEENS7_ILi256EEEEEELi256ENS_6half_tEfNS_4arch4Sm80ELb0ELb0ELb0ELb1ELb0ELb0ELb1ELb1EEENS1_21CollectiveEpilogueFwdINS6_IJS8_SA_S9_EEENS6_IJNS7_ILi1EEESI_SI_EEESC_SE_Li256ELb1ELb1ELb1ELb0EEENS1_36VarlenDynamicPersistentTileSchedulerILi128ELi64ELi256ELi256ELb1ELb1ELb0ELb0ELb1ELb1EEEEEEEEEvNT_6ParamsE,"ax",@progbits
	.sectioninfo	@"SHI_REGISTERS=255"
	.align	128
.text._ZN7cutlass13device_kernelIN5flash19enable_sm80_to_sm89INS1_16FlashAttnFwdSm80INS1_25CollectiveMainloopFwdSm80ILi8ELi1ELb0EN4cute5tupleIJNS5_1CILi128EEENS7_ILi64EEENS7_ILi256EEEEEELi256ENS_6half_tEfNS_4arch4Sm80ELb0ELb0ELb0ELb1ELb0ELb0ELb1ELb1EEENS1_21CollectiveEpilogueFwdINS6_IJS8_SA_S9_EEENS6_IJNS7_ILi1EEESI_SI_EEESC_SE_Li256ELb1ELb1ELb1ELb0EEENS1_36VarlenDynamicPersistentTileSchedulerILi128ELi64ELi256ELi256ELb1ELb1ELb0ELb0ELb1ELb1EEEEEEEEEvNT_6ParamsE:
        .type           _ZN7cutlass13device_kernelIN5flash19enable_sm80_to_sm89INS1_16FlashAttnFwdSm80INS1_25CollectiveMainloopFwdSm80ILi8ELi1ELb0EN4cute5tupleIJNS5_1CILi128EEENS7_ILi64EEENS7_ILi256EEEEEELi256ENS_6half_tEfNS_4arch4Sm80ELb0ELb0ELb0ELb1ELb0ELb0ELb1ELb1EEENS1_21CollectiveEpilogueFwdINS6_IJS8_SA_S9_EEENS6_IJNS7_ILi1EEESI_SI_EEESC_SE_Li256ELb1ELb1ELb1ELb0EEENS1_36VarlenDynamicPersistentTileSchedulerILi128ELi64ELi256ELi256ELb1ELb1ELb0ELb0ELb1ELb1EEEEEEEEEvNT_6ParamsE,@function
        .size           _ZN7cutlass13device_kernelIN5flash19enable_sm80_to_sm89INS1_16FlashAttnFwdSm80INS1_25CollectiveMainloopFwdSm80ILi8ELi1ELb0EN4cute5tupleIJNS5_1CILi128EEENS7_ILi64EEENS7_ILi256EEEEEELi256ENS_6half_tEfNS_4arch4Sm80ELb0ELb0ELb0ELb1ELb0ELb0ELb1ELb1EEENS1_21CollectiveEpilogueFwdINS6_IJS8_SA_S9_EEENS6_IJNS7_ILi1EEESI_SI_EEESC_SE_Li256ELb1ELb1ELb1ELb0EEENS1_36VarlenDynamicPersistentTileSchedulerILi128ELi64ELi256ELi256ELb1ELb1ELb0ELb0ELb1ELb1EEEEEEEEEvNT_6ParamsE,(.L_x_2593 - _ZN7cutlass13device_kernelIN5flash19enable_sm80_to_sm89INS1_16FlashAttnFwdSm80INS1_25CollectiveMainloopFwdSm80ILi8ELi1ELb0EN4cute5tupleIJNS5_1CILi128EEENS7_ILi64EEENS7_ILi256EEEEEELi256ENS_6half_tEfNS_4arch4Sm80ELb0ELb0ELb0ELb1ELb0ELb0ELb1ELb1EEENS1_21CollectiveEpilogueFwdINS6_IJS8_SA_S9_EEENS6_IJNS7_ILi1EEESI_SI_EEESC_SE_Li256ELb1ELb1ELb1ELb0EEENS1_36VarlenDynamicPersistentTileSchedulerILi128ELi64ELi256ELi256ELb1ELb1ELb0ELb0ELb1ELb1EEEEEEEEEvNT_6ParamsE)
        .other          _ZN7cutlass13device_kernelIN5flash19enable_sm80_to_sm89INS1_16FlashAttnFwdSm80INS1_25CollectiveMainloopFwdSm80ILi8ELi1ELb0EN4cute5tupleIJNS5_1CILi128EEENS7_ILi64EEENS7_ILi256EEEEEELi256ENS_6half_tEfNS_4arch4Sm80ELb0ELb0ELb0ELb1ELb0ELb0ELb1ELb1EEENS1_21CollectiveEpilogueFwdINS6_IJS8_SA_S9_EEENS6_IJNS7_ILi1EEESI_SI_EEESC_SE_Li256ELb1ELb1ELb1ELb0EEENS1_36VarlenDynamicPersistentTileSchedulerILi128ELi64ELi256ELi256ELb1ELb1ELb0ELb0ELb1ELb1EEEEEEEEEvNT_6ParamsE,@"STO_CUDA_ENTRY STV_DEFAULT"
_ZN7cutlass13device_kernelIN5flash19enable_sm80_to_sm89INS1_16FlashAttnFwdSm80INS1_25CollectiveMainloopFwdSm80ILi8ELi1ELb0EN4cute5tupleIJNS5_1CILi128EEENS7_ILi64EEENS7_ILi256EEEEEELi256ENS_6half_tEfNS_4arch4Sm80ELb0ELb0ELb0ELb1ELb0ELb0ELb1ELb1EEENS1_21CollectiveEpilogueFwdINS6_IJS8_SA_S9_EEENS6_IJNS7_ILi1EEESI_SI_EEESC_SE_Li256ELb1ELb1ELb1ELb0EEENS1_36VarlenDynamicPersistentTileSchedulerILi128ELi64ELi256ELi256ELb1ELb1ELb0ELb0ELb1ELb1EEEEEEEEEvNT_6ParamsE:
[----:B------:R-:W-:-:S03]  /*0000*/  MOV R1, c[0x0][0x28] ;  /* 0x00000a0000017a02 */ /* 0x000fc60000000f00 */
[----:B------:R-:W1:Y:S01]  /*0010*/  S2R R2, SR_TID.X ;  /* 0x0000000000027919 */ /* 0x000e620000002100 */
[----:B------:R-:W-:Y:S01]  /*0020*/  IADD3 R1, R1, -0x40, RZ ;  /* 0xffffffc001017810 */ /* 0x000fe20007ffe0ff */
[----:B------:R-:W-:Y:S01]  /*0030*/  ULDC.64 UR6, c[0x0][0x118] ;  /* 0x0000460000067ab9 */ /* 0x000fe20000000a00 */
[----:B-1----:R-:W-:-:S05]  /*0040*/  SHF.R.U32.HI R0, RZ, 0x5, R2 ;  /* 0x00000005ff007819 */ /* 0x002fca0000011602 */
[----:B------:R-:W1:Y:S02]  /*0050*/  SHFL.IDX PT, R3, R0, RZ, 0x1f ;  /* 0x00001fff00037589 */ /* 0x000e6400000e0000 */
[----:B-1----:R-:W-:Y:S02]  /*0060*/  ISETP.NE.AND P0, PT, R3, RZ, PT ;  /* 0x000000ff0300720c */ /* 0x002fe40003f05270 */
[----:B------:R1:W-:Y:S11]  /*0070*/  STL [R1+0x30], R3 ;  /* 0x0000300301007387 */ /* 0x0003f60000100800 */
        /* <DEDUP_REMOVED lines=44> */
.L_x_1228:
        /* <DEDUP_REMOVED lines=17> */
.L_x_1316:
        /* <DEDUP_REMOVED lines=16> */
.L_x_1317:
[----:B---3--:R-:W-:-:S05]  /*0550*/  IMAD R0, R0, c[0x0][0x538], RZ ;  /* 0x00014e0000007a24 */ /* 0x008fca00078e02ff */
[----:B------:R-:W-:-:S04]  /*0560*/  IADD3 R6, R0, R6, RZ ;  /* 0x0000000600067210 */ /* 0x000fc80007ffe0ff */
[----:B------:R-:W-:-:S13]  /*0570*/  ISETP.GT.AND P0, PT, R6, UR4, PT ;  /* 0x0000000406007c0c */ /* 0x000fda000bf04270 */
[----:B-12---:R-:W-:Y:S05]  /*0580*/  @!P0 BRA `(.L_x_1228) ;  /* 0xfffffdb000008947 */ /* 0x006fea000383ffff */
.L_x_1224:
[----:B--2---:R-:W-:-:S05]  /*0590*/  IADD3 R240, -R0, R6, RZ ;  /* 0x0000000600f07210 */ /* 0x004fca0007ffe1ff */
[----:B------:R-:W-:-:S05]  /*05a0*/  IMAD R0, R4, c[0x0][0x538], R240 ;  /* 0x00014e0004007a24 */ /* 0x000fca00078e02f0 */
[----:B------:R-:W-:Y:S01]  /*05b0*/  ISETP.GT.AND P0, PT, R0, UR4, PT ;  /* 0x0000000400007c0c */ /* 0x000fe2000bf04270 */
[----:B------:R-:W-:-:S12]  /*05c0*/  BRA.DIV ~URZ, `(.L_x_1229) ;  /* 0x0000e5f27f007947 */ /* 0x000fd8000b800000 */
[----:B------:R-:W-:-:S04]  /*05d0*/  VOTE.ANY R6, PT, !P0 ;  /* 0x0000000000067806 */ /* 0x000fc800040e0100 */
.L_x_1318:
[----:B------:R1:W2:Y:S01]  /*05e0*/  POPC R243, R6 ;  /* 0x0000000600f37309 */ /* 0x0002a20000000000 */
[----:B------:R-:W-:Y:S05]  /*05f0*/  BRA.DIV ~URZ, `(.L_x_1230) ;  /* 0x0000e6127f007947 */ /* 0x000fea000b800000 */
[----:B--2---:R-:W2:Y:S04]  /*0600*/  SHFL.IDX PT, R11, R8, R243, 0x1f ;  /* 0x00001ff3080b7589 */ /* 0x004ea800000e0000 */
[----:B------:R3:W4:Y:S02]  /*0610*/  SHFL.IDX PT, R10, R7, R243, 0x1f ;  /* 0x00001ff3070a7589 */ /* 0x00072400000e0000 */
[----:B---3--:R-:W-:Y:S02]  /*0620*/  MOV R7, RZ ;  /* 0x000000ff00077202 */ /* 0x008fe40000000f00 */
.L_x_1319:
[----:B--2-4-:R-:W-:Y:S01]  /*0630*/  ISETP.NE.AND P0, PT, R6, RZ, PT ;  /* 0x000000ff0600720c */ /* 0x014fe20003f05270 */
[----:B------:R-:W-:-:S12]  /*0640*/  BSSY B0, `(.L_x_1231) ;  /* 0x0000005000007945 */ /* 0x000fd80003800000 */
[----:B------:R-:W-:Y:S05]  /*0650*/  @!P0 BRA `(.L_x_1232) ;  /* 0x0000003000008947 */ /* 0x000fea0003800000 */
[----:B------:R-:W-:Y:S01]  /*0660*/  IADD3 R3, R243, -0x1, RZ ;  /* 0xfffffffff3037810 */ /* 0x000fe20007ffe0ff */
[----:B------:R-:W-:Y:S05]  /*0670*/  BRA.DIV ~URZ, `(.L_x_1233) ;  /* 0x0000e6727f007947 */ /* 0x000fea000b800000 */
[----:B------:R2:W3:Y:S02]  /*0680*/  SHFL.IDX PT, R7, R4, R3, 0x1f ;  /* 0x00001f0304077589 */ /* 0x0004e400000e0000 */
.L_x_1232:
[----:B------:R-:W-:Y:S05]  /*0690*/  BSYNC B0 ;  /* 0x0000000000007941 */ /* 0x000fea0003800000 */
.L_x_1231:
        /* <DEDUP_REMOVED lines=65> */
.L_x_1225:
[----:B--2---:R-:W-:Y:S01]  /*0ab0*/  IMAD.MOV.U32 R241, RZ, RZ, RZ ;  /* 0x000000fffff17224 */ /* 0x004fe200078e00ff */
[----:B------:R-:W-:Y:S01]  /*0ac0*/  MOV R242, RZ ;  /* 0x000000ff00f27202 */ /* 0x000fe20000000f00 */
[----:B------:R-:W-:Y:S01]  /*0ad0*/  IMAD.U32 R240, RZ, RZ, UR4 ;  /* 0x00000004fff07e24 */ /* 0x000fe2000f8e00ff */
[----:B------:R-:W-:Y:S02]  /*0ae0*/  MOV R243, c[0x0][0x53c] ;  /* 0x00014f0000f37a02 */ /* 0x000fe40000000f00 */
.L_x_1234:
[----:B------:R-:W-:Y:S01]  /*0af0*/  ISETP.NE.AND P0, PT, R12, RZ, PT ;  /* 0x000000ff0c00720c */ /* 0x000fe20003f05270 */
[----:B------:R-:W-:-:S12]  /*0b00*/  WARPSYNC 0xffffffff ;  /* 0xffffffff00007948 */ /* 0x000fd80003800000 */
[----:B------:R1:W-:Y:S04]  /*0b10*/  @!P0 STS.128 [0x20100], R240 ;  /* 0x020100f0ff008388 */ /* 0x0003e80000000c00 */
[----:B------:R-:W-:Y:S06]  /*0b20*/  BAR.ARV 0x5, 0x100 ;  /* 0x0144000000007b1d */ /* 0x000fec0000002000 */
.L_x_1223:
[----:B-12---:R-:W-:-:S13]  /*0b30*/  ISETP.GE.AND P0, PT, R243, c[0x0][0x53c], PT ;  /* 0x00014f00f3007a0c */ /* 0x006fda0003f06270 */
[----:B------:R-:W-:Y:S05]  /*0b40*/  @P0 EXIT ;  /* 0x000000000000094d */ /* 0x000fea0003800000 */
[----:B------:R-:W1:Y:S02]  /*0b50*/  S2R R15, SR_TID.X ;  /* 0x00000000000f7919 */ /* 0x000e640000002100 */
[----:B-1----:R-:W-:-:S04]  /*0b60*/  SHF.R.S32.HI R10, RZ, 0x1f, R15 ;  /* 0x0000001fff0a7819 */ /* 0x002fc8000001140f */
[CC--:B------:R-:W-:Y:S02]  /*0b70*/  LEA.HI R2, R10.reuse, R15.reuse, RZ, 0x4 ;  /* 0x0000000f0a027211 */ /* 0x0c0fe400078f20ff */
[----:B------:R-:W-:Y:S02]  /*0b80*/  LEA.HI R7, R10, R15, RZ, 0x3 ;  /* 0x0000000f0a077211 */ /* 0x000fe400078f18ff */
[----:B------:R-:W-:Y:S02]  /*0b90*/  SHF.R.S32.HI R3, RZ, 0x4, R2 ;  /* 0x00000004ff037819 */ /* 0x000fe40000011402 */
[----:B------:R-:W-:Y:S02]  /*0ba0*/  LOP3.LUT R8, R7, 0xfffffff8, RZ, 0xc0, !PT ;  /* 0xfffffff807087812 */ /* 0x000fe400078ec0ff */
[----:B------:R-:W-:Y:S02]  /*0bb0*/  LEA.HI R0, R2, R3, RZ, 0x1 ;  /* 0x0000000302007211 */ /* 0x000fe400078f08ff */
[----:B------:R-:W-:Y:S01]  /*0bc0*/  SHF.R.S32.HI R17, RZ, 0x3, R7 ;  /* 0x00000003ff117819 */ /* 0x000fe20000011407 */
[----:B------:R-:W-:Y:S01]  /*0bd0*/  IMAD.IADD R8, R15, 0x1, -R8 ;  /* 0x000000010f087824 */ /* 0x000fe200078e0a08 */
[----:B------:R-:W-:-:S02]  /*0be0*/  LOP3.LUT R0, R0, 0xfffffffe, RZ, 0xc0, !PT ;  /* 0xfffffffe00007812 */ /* 0x000fc400078ec0ff */
[----:B------:R-:W-:Y:S01]  /*0bf0*/  LEA.HI R11, R10, R15, RZ, 0x2 ;  /* 0x0000000f0a0b7211 */ /* 0x000fe200078f10ff */
[----:B------:R-:W-:Y:S02]  /*0c00*/  IMAD.SHL.U32 R4, R17, 0x40, RZ ;  /* 0x0000004011047824 */ /* 0x000fe400078e00ff */
[----:B------:R-:W-:Y:S01]  /*0c10*/  IMAD.IADD R13, R3, 0x1, -R0 ;  /* 0x00000001030d7824 */ /* 0x000fe200078e0a00 */
[----:B------:R-:W-:Y:S01]  /*0c20*/  LOP3.LUT R0, R2, 0xfffffff0, RZ, 0xc0, !PT ;  /* 0xfffffff002007812 */ /* 0x000fe200078ec0ff */
[C---:B------:R-:W-:Y:S01]  /*0c30*/  IMAD.SHL.U32 R234, R8.reuse, 0x8, RZ ;  /* 0x0000000808ea7824 */ /* 0x040fe200078e00ff */
[--C-:B------:R-:W-:Y:S01]  /*0c40*/  SHF.R.S32.HI R9, RZ, 0x2, R11.reuse ;  /* 0x00000002ff097819 */ /* 0x100fe2000001140b */
[----:B------:R-:W-:Y:S01]  /*0c50*/  IMAD.SHL.U32 R6, R8, 0x40, RZ ;  /* 0x0000004008067824 */ /* 0x000fe200078e00ff */
[----:B------:R-:W-:Y:S01]  /*0c60*/  SHF.R.S32.HI R3, RZ, 0x1f, R11 ;  /* 0x0000001fff037819 */ /* 0x000fe2000001140b */
[----:B------:R-:W-:Y:S01]  /*0c70*/  IMAD.IADD R2, R15, 0x1, -R0 ;  /* 0x000000010f027824 */ /* 0x000fe200078e0a00 */
[----:B------:R-:W-:-:S02]  /*0c80*/  LOP3.LUT R0, R4, 0x1c0, RZ, 0xc0, !PT ;  /* 0x000001c004007812 */ /* 0x000fc400078ec0ff */
[----:B------:R-:W-:Y:S02]  /*0c90*/  LEA.HI R3, R3, R9, RZ, 0x3 ;  /* 0x0000000903037211 */ /* 0x000fe400078f18ff */
[----:B------:R-:W-:Y:S02]  /*0ca0*/  SHF.R.S32.HI R12, RZ, 0x1f, R2 ;  /* 0x0000001fff0c7819 */ /* 0x000fe40000011402 */
[----:B------:R-:W-:Y:S02]  /*0cb0*/  LOP3.LUT R4, R3, 0xfffffff8, RZ, 0xc0, !PT ;  /* 0xfffffff803047812 */ /* 0x000fe400078ec0ff */
[----:B------:R-:W-:Y:S02]  /*0cc0*/  LOP3.LUT R5, R0, 0x38, R234, 0xf8, !PT ;  /* 0x0000003800057812 */ /* 0x000fe400078ef8ea */
[----:B------:R-:W-:Y:S01]  /*0cd0*/  SHF.R.U32.HI R3, RZ, 0x3, R0 ;  /* 0x00000003ff037819 */ /* 0x000fe20000011600 */
[----:B------:R-:W-:Y:S01]  /*0ce0*/  IMAD.IADD R9, R9, 0x1, -R4 ;  /* 0x0000000109097824 */ /* 0x000fe200078e0a04 */
[----:B------:R-:W-:-:S02]  /*0cf0*/  LOP3.LUT R0, R6, 0x1c0, RZ, 0xc0, !PT ;  /* 0x000001c006007812 */ /* 0x000fc400078ec0ff */
[----:B------:R-:W-:Y:S02]  /*0d00*/  LEA.HI R12, R12, R2, RZ, 0x3 ;  /* 0x000000020c0c7211 */ /* 0x000fe400078f18ff */
[----:B------:R-:W-:Y:S02]  /*0d10*/  LOP3.LUT R5, R5, R3, RZ, 0x3c, !PT ;  /* 0x0000000305057212 */ /* 0x000fe400078e3cff */
[----:B------:R-:W-:Y:S02]  /*0d20*/  LOP3.LUT R3, R0, 0x8, R7, 0xf8, !PT ;  /* 0x0000000800037812 */ /* 0x000fe400078ef807 */
[----:B------:R-:W-:Y:S02]  /*0d30*/  SHF.R.U32.HI R0, RZ, 0x3, R0 ;  /* 0x00000003ff007819 */ /* 0x000fe40000011600 */
[----:B------:R-:W-:Y:S02]  /*0d40*/  LEA.HI R7, R10, R15, RZ, 0x5 ;  /* 0x0000000f0a077211 */ /* 0x000fe400078f28ff */
[----:B------:R-:W-:-:S02]  /*0d50*/  LOP3.LUT R4, R12, 0xfffffff8, RZ, 0xc0, !PT ;  /* 0xfffffff80c047812 */ /* 0x000fc400078ec0ff */
[----:B------:R-:W-:Y:S02]  /*0d60*/  LEA.HI R6, R10, R15, RZ, 0x6 ;  /* 0x0000000f0a067211 */ /* 0x000fe400078f30ff */
[----:B------:R-:W-:Y:S01]  /*0d70*/  LOP3.LUT R14, R3, R0, RZ, 0x3c, !PT ;  /* 0x00000000030e7212 */ /* 0x000fe200078e3cff */
[----:B------:R-:W-:Y:S01]  /*0d80*/  IMAD.IADD R10, R2, 0x1, -R4 ;  /* 0x00000001020a7824 */ /* 0x000fe200078e0a04 */
[----:B------:R-:W-:Y:S01]  /*0d90*/  LOP3.LUT R0, R7, 0xffffffe0, RZ, 0xc0, !PT ;  /* 0xffffffe007007812 */ /* 0x000fe200078ec0ff */
[----:B------:R-:W-:Y:S01]  /*0da0*/  IMAD.SHL.U32 R4, R6, 0x8, RZ ;  /* 0x0000000806047824 */ /* 0x000fe200078e00ff */
[--C-:B------:R-:W-:Y:S02]  /*0db0*/  SHF.R.S32.HI R6, RZ, 0x5, R7.reuse ;  /* 0x00000005ff067819 */ /* 0x100fe40000011407 */
[----:B------:R-:W-:Y:S01]  /*0dc0*/  SHF.R.S32.HI R2, RZ, 0x1f, R7 ;  /* 0x0000001fff027819 */ /* 0x000fe20000011407 */
[----:B------:R-:W-:Y:S01]  /*0dd0*/  IMAD.IADD R16, R15, 0x1, -R0 ;  /* 0x000000010f107824 */ /* 0x000fe200078e0a00 */
[----:B------:R-:W-:Y:S01]  /*0de0*/  LOP3.LUT R3, R11, 0xfffffffc, RZ, 0xc0, !PT ;  /* 0xfffffffc0b037812 */ /* 0x000fe200078ec0ff */
[----:B------:R-:W-:Y:S01]  /*0df0*/  IMAD.SHL.U32 R7, R13, 0x8, RZ ;  /* 0x000000080d077824 */ /* 0x000fe200078e00ff */
[----:B------:R-:W-:Y:S01]  /*0e00*/  LEA.HI R0, R2, R6, RZ, 0x3 ;  /* 0x0000000602007211 */ /* 0x000fe200078f18ff */
[----:B------:R-:W-:Y:S01]  /*0e10*/  IMAD.SHL.U32 R2, R10, 0x40, RZ ;  /* 0x000000400a027824 */ /* 0x000fe200078e00ff */
[----:B------:R-:W-:-:S02]  /*0e20*/  SHF.R.S32.HI R11, RZ, 0x1f, R16 ;  /* 0x0000001fff0b7819 */ /* 0x000fc40000011410 */
[----:B------:R-:W-:Y:S02]  /*0e30*/  LOP3.LUT R0, R0, 0xffffff8, RZ, 0xc0, !PT ;  /* 0x0ffffff800007812 */ /* 0x000fe400078ec0ff */
[----:B------:R-:W-:Y:S02]  /*0e40*/  LEA.HI R11, R11, R16, RZ, 0x2 ;  /* 0x000000100b0b7211 */ /* 0x000fe400078f10ff */
[----:B------:R-:W-:Y:S02]  /*0e50*/  LOP3.LUT R2, R2, 0x1c0, RZ, 0xc0, !PT ;  /* 0x000001c002027812 */ /* 0x000fe400078ec0ff */
[----:B------:R-:W-:Y:S01]  /*0e60*/  LOP3.LUT R218, R5, 0x7ffffe00, R4, 0xf8, !PT ;  /* 0x7ffffe0005da7812 */ /* 0x000fe200078ef804 */
[----:B------:R-:W-:Y:S01]  /*0e70*/  IMAD.IADD R5, R15, 0x1, -R3 ;  /* 0x000000010f057824 */ /* 0x000fe200078e0a03 */
[----:B------:R-:W-:Y:S01]  /*0e80*/  LOP3.LUT R7, R2, 0x8, R7, 0xf8, !PT ;  /* 0x0000000802077812 */ /* 0x000fe200078ef807 */
[----:B------:R-:W-:Y:S01]  /*0e90*/  IMAD.IADD R3, R6, 0x1, -R0 ;  /* 0x0000000106037824 */ /* 0x000fe200078e0a00 */
[----:B------:R-:W-:Y:S01]  /*0ea0*/  SHF.R.S32.HI R0, RZ, 0x2, R11 ;  /* 0x00000002ff007819 */ /* 0x000fe2000001140b */
[----:B------:R-:W-:Y:S01]  /*0eb0*/  IMAD.SHL.U32 R218, R218, 0x2, RZ ;  /* 0x00000002dada7824 */ /* 0x000fe200078e00ff */
[----:B------:R-:W-:-:S02]  /*0ec0*/  SHF.R.U32.HI R2, RZ, 0x3, R2 ;  /* 0x00000003ff027819 */ /* 0x000fc40000011602 */
[----:B------:R-:W-:Y:S01]  /*0ed0*/  LOP3.LUT R4, R9, 0x1, RZ, 0xc0, !PT ;  /* 0x0000000109047812 */ /* 0x000fe200078ec0ff */
[----:B------:R-:W-:Y:S01]  /*0ee0*/  IMAD R15, R3, 0x10, R0 ;  /* 0x00000010030f7824 */ /* 0x000fe200078e0200 */
[----:B------:R-:W-:Y:S01]  /*0ef0*/  LOP3.LUT R7, R7, R2, RZ, 0x3c, !PT ;  /* 0x0000000207077212 */ /* 0x000fe200078e3cff */
[----:B------:R-:W-:Y:S01]  /*0f00*/  IMAD.SHL.U32 R2, R9, 0x40, RZ ;  /* 0x0000004009027824 */ /* 0x000fe200078e00ff */
[----:B------:R-:W-:Y:S01]  /*0f10*/  LEA.HI R0, R5, R5, RZ, 0x1 ;  /* 0x0000000505007211 */ /* 0x000fe200078f08ff */
[----:B------:R-:W-:Y:S01]  /*0f20*/  IMAD.SHL.U32 R3, R12, 0x40, RZ ;  /* 0x000000400c037824 */ /* 0x000fe200078e00ff */
[----:B------:R-:W-:Y:S01]  /*0f30*/  ISETP.NE.U32.AND P0, PT, R4, 0x1, PT ;  /* 0x000000010400780c */ /* 0x000fe20003f05070 */
[----:B------:R-:W-:Y:S01]  /*0f40*/  IMAD.SHL.U32 R4, R6, 0x400, RZ ;  /* 0x0000040006047824 */ /* 0x000fe200078e00ff */
[----:B------:R-:W-:Y:S01]  /*0f50*/  LOP3.LUT R0, R0, 0x1ffffffe, RZ, 0xc0, !PT ;  /* 0x1ffffffe00007812 */ /* 0x000fe200078ec0ff */
[----:B------:R-:W-:Y:S01]  /*0f60*/  STL [R1+0x34], R15 ;  /* 0x0000340f01007387 */ /* 0x000fe20000100800 */
[----:B------:R-:W-:-:S02]  /*0f70*/  LOP3.LUT R2, R2, 0x1c0, RZ, 0xc0, !PT ;  /* 0x000001c002027812 */ /* 0x000fc400078ec0ff */
[----:B------:R-:W-:Y:S01]  /*0f80*/  LOP3.LUT R3, R3, 0xfffffe00, RZ, 0xc0, !PT ;  /* 0xfffffe0003037812 */ /* 0x000fe200078ec0ff */
[C---:B------:R-:W-:Y:S01]  /*0f90*/  IMAD.IADD R12, R5.reuse, 0x1, -R0 ;  /* 0x00000001050c7824 */ /* 0x040fe200078e0a00 */
[----:B------:R-:W-:Y:S01]  /*0fa0*/  LEA.HI R2, R2, R2, RZ, 0x1d ;  /* 0x0000000202027211 */ /* 0x000fe200078fe8ff */
[----:B------:R-:W-:Y:S01]  /*0fb0*/  IMAD R5, R5, 0x2, R4 ;  /* 0x0000000205057824 */ /* 0x000fe200078e0204 */
[----:B------:R-:W-:Y:S01]  /*0fc0*/  R2P PR, R9, 0x6 ;  /* 0x0000000609007804 */ /* 0x000fe20000000000 */
[----:B------:R-:W-:Y:S01]  /*0fd0*/  IMAD R0, R13, 0x200, R14 ;  /* 0x000002000d007824 */ /* 0x000fe200078e020e */
[-C--:B------:R-:W-:Y:S01]  /*0fe0*/  IADD3 R4, R7, R3.reuse, R4 ;  /* 0x0000000307047210 */ /* 0x080fe20007ffe004 */
[----:B------:R-:W-:Y:S01]  /*0ff0*/  IMAD.IADD R9, R5, 0x1, R2 ;  /* 0x0000000105097824 */ /* 0x000fe200078e0202 */
[----:B------:R-:W-:Y:S01]  /*1000*/  LOP3.LUT R5, R7, R3, RZ, 0xfc, !PT ;  /* 0x0000000307057212 */ /* 0x000fe200078efcff */
[----:B------:R-:W-:Y:S01]  /*1010*/  IMAD R3, R8, 0x20, R17 ;  /* 0x0000002008037824 */ /* 0x000fe200078e0211 */
[----:B------:R-:W-:Y:S01]  /*1020*/  IADD3 R237, R234, 0x40, RZ ;  /* 0x00000040eaed7810 */ /* 0x000fe20007ffe0ff */
[----:B------:R-:W-:Y:S01]  /*1030*/  IMAD.MOV.U32 R13, RZ, RZ, 0x20 ;  /* 0x00000020ff0d7424 */ /* 0x000fe200078e00ff */
[----:B------:R-:W-:-:S02]  /*1040*/  LOP3.LUT P4, RZ, R8, 0x2, RZ, 0xc0, !PT ;  /* 0x0000000208ff7812 */ /* 0x000fc4000788c0ff */
[----:B------:R1:W-:Y:S01]  /*1050*/  STL [R1+0x2c], R3 ;  /* 0x00002c0301007387 */ /* 0x0003e20000100800 */
[C---:B------:R-:W-:Y:S02]  /*1060*/  LOP3.LUT P6, RZ, R10.reuse, 0x2, RZ, 0xc0, !PT ;  /* 0x000000020aff7812 */ /* 0x040fe400078cc0ff */
[----:B------:R-:W-:Y:S01]  /*1070*/  LOP3.LUT P5, RZ, R10, 0x4, RZ, 0xc0, !PT ;  /* 0x000000040aff7812 */ /* 0x000fe200078ac0ff */
[----:B------:R-:W-:Y:S01]  /*1080*/  IMAD.MOV.U32 R10, RZ, RZ, 0x40 ;  /* 0x00000040ff0a7424 */ /* 0x000fe200078e00ff */
[----:B------:R-:W-:Y:S02]  /*1090*/  SHF.R.S32.HI R6, RZ, 0x1f, R237 ;  /* 0x0000001fff067819 */ /* 0x000fe400000114ed */
[----:B------:R-:W-:Y:S01]  /*10a0*/  LOP3.LUT P3, RZ, R8, 0x4, RZ, 0xc0, !PT ;  /* 0x0000000408ff7812 */ /* 0x000fe2000786c0ff */
[----:B------:R-:W-:Y:S01]  /*10b0*/  IMAD R8, R12, 0x8, R15 ;  /* 0x000000080c087824 */ /* 0x000fe200078e020f */
[----:B------:R-:W-:Y:S01]  /*10c0*/  LEA R151, R0, 0x8100, 0x1 ;  /* 0x0000810000977811 */ /* 0x000fe200078e08ff */
[----:B------:R2:W-:Y:S01]  /*10d0*/  STL [R1], R6 ;  /* 0x0000000601007387 */ /* 0x0005e20000100800 */
[----:B------:R-:W-:-:S02]  /*10e0*/  SEL R2, R10, 0xffffffc0, !P3 ;  /* 0xffffffc00a027807 */ /* 0x000fc40005800000 */
[----:B------:R-:W-:Y:S01]  /*10f0*/  SEL R0, R10, 0xffffffc0, !P5 ;  /* 0xffffffc00a007807 */ /* 0x000fe20006800000 */
[----:B------:R3:W-:Y:S01]  /*1100*/  STL [R1+0x38], R8 ;  /* 0x0000380801007387 */ /* 0x0007e20000100800 */
[----:B------:R-:W-:Y:S01]  /*1110*/  SEL R7, R13, 0xffffffe0, !P1 ;  /* 0xffffffe00d077807 */ /* 0x000fe20004800000 */
[C---:B------:R-:W-:Y:S01]  /*1120*/  IMAD.IADD R197, R151.reuse, 0x1, R2 ;  /* 0x0000000197c57824 */ /* 0x040fe200078e0202 */
[C---:B------:R-:W-:Y:S02]  /*1130*/  IADD3 R202, R151.reuse, 0x20, RZ ;  /* 0x0000002097ca7810 */ /* 0x040fe40007ffe0ff */
[----:B------:R-:W-:Y:S02]  /*1140*/  @P4 IADD3 R202, R151, -0x20, RZ ;  /* 0xffffffe097ca4810 */ /* 0x000fe40007ffe0ff */
[----:B------:R-:W-:Y:S02]  /*1150*/  LEA R198, R4, 0x10100, 0x1 ;  /* 0x0001010004c67811 */ /* 0x000fe400078e08ff */
[----:B------:R-:W-:Y:S01]  /*1160*/  LEA R192, R5, 0x100, 0x1 ;  /* 0x0000010005c07811 */ /* 0x000fe200078e08ff */
[----:B------:R-:W-:Y:S01]  /*1170*/  IMAD.IADD R194, R2, 0x1, R202 ;  /* 0x0000000102c27824 */ /* 0x000fe200078e02ca */
[----:B-1----:R-:W-:Y:S01]  /*1180*/  LOP3.LUT R3, R11, 0x7ffffffc, RZ, 0xc0, !PT ;  /* 0x7ffffffc0b037812 */ /* 0x002fe200078ec0ff */
[----:B------:R-:W-:Y:S01]  /*1190*/  IMAD.IADD R201, R198, 0x1, R0 ;  /* 0x00000001c6c97824 */ /* 0x000fe200078e0200 */
[----:B------:R-:W-:Y:S01]  /*11a0*/  IADD3 R236, R234, 0x80, RZ ;  /* 0x00000080eaec7810 */ /* 0x000fe20007ffe0ff */
[----:B------:R-:W-:Y:S01]  /*11b0*/  IMAD.IADD R196, R0, 0x1, R192 ;  /* 0x0000000100c47824 */ /* 0x000fe200078e02c0 */
[----:B------:R-:W-:Y:S01]  /*11c0*/  IADD3 R238, R234, 0xc0, RZ ;  /* 0x000000c0eaee7810 */ /* 0x000fe20007ffe0ff */
[----:B------:R-:W-:Y:S01]  /*11d0*/  IMAD.IADD R3, R16, 0x1, -R3 ;  /* 0x0000000110037824 */ /* 0x000fe200078e0a03 */
[----:B------:R-:W-:-:S02]  /*11e0*/  SHF.R.S32.HI R235, RZ, 0x1f, R234 ;  /* 0x0000001fffeb7819 */ /* 0x000fc400000114ea */
[----:B------:R-:W-:Y:S01]  /*11f0*/  SHF.R.S32.HI R252, RZ, 0x1f, R236 ;  /* 0x0000001ffffc7819 */ /* 0x000fe200000114ec */
[----:B------:R-:W-:Y:S01]  /*1200*/  IMAD.SHL.U32 R239, R3, 0x2, RZ ;  /* 0x0000000203ef7824 */ /* 0x000fe200078e00ff */
[----:B--2---:R-:W-:Y:S02]  /*1210*/  SEL R6, R10, 0xffffffc0, !P2 ;  /* 0xffffffc00a067807 */ /* 0x004fe40005000000 */
[----:B------:R-:W-:Y:S02]  /*1220*/  SEL R3, R13, 0xffffffe0, !P6 ;  /* 0xffffffe00d037807 */ /* 0x000fe40007000000 */
[C---:B------:R-:W-:Y:S02]  /*1230*/  IADD3 R22, R239.reuse, 0x98, RZ ;  /* 0x00000098ef167810 */ /* 0x040fe40007ffe0ff */
[C---:B------:R-:W-:Y:S01]  /*1240*/  IADD3 R19, R239.reuse, 0xb0, RZ ;  /* 0x000000b0ef137810 */ /* 0x040fe20007ffe0ff */
[----:B------:R-:W-:Y:S01]  /*1250*/  IMAD.IADD R199, R198, 0x1, R3 ;  /* 0x00000001c6c77824 */ /* 0x000fe200078e0203 */
[----:B------:R-:W-:Y:S01]  /*1260*/  IADD3 R10, R239, 0x8, RZ ;  /* 0x00000008ef0a7810 */ /* 0x000fe20007ffe0ff */
[----:B------:R-:W-:Y:S01]  /*1270*/  IMAD.IADD R193, R3, 0x1, R192 ;  /* 0x0000000103c17824 */ /* 0x000fe200078e02c0 */
[----:B------:R-:W-:Y:S01]  /*1280*/  IADD3 R16, R239, 0xc8, RZ ;  /* 0x000000c8ef107810 */ /* 0x000fe20007ffe0ff */
[----:B------:R-:W-:Y:S01]  /*1290*/  IMAD.IADD R200, R199, 0x1, R0 ;  /* 0x00000001c7c87824 */ /* 0x000fe200078e0200 */
[C---:B---3--:R-:W-:Y:S01]  /*12a0*/  IADD3 R8, R239.reuse, 0x10, RZ ;  /* 0x00000010ef087810 */ /* 0x048fe20007ffe0ff */
[----:B------:R-:W-:Y:S01]  /*12b0*/  IMAD.IADD R195, R0, 0x1, R193 ;  /* 0x0000000100c37824 */ /* 0x000fe200078e02c1 */
[----:B------:R-:W-:-:S02]  /*12c0*/  IADD3 R13, R239, 0xe0, RZ ;  /* 0x000000e0ef0d7810 */ /* 0x000fc40007ffe0ff */
[----:B------:R-:W-:Y:S02]  /*12d0*/  LEA R10, R9, 0x80, 0x1 ;  /* 0x00000080090a7811 */ /* 0x000fe400078e08ff */
[C---:B------:R-:W-:Y:S02]  /*12e0*/  IADD3 R8, R239.reuse, 0xf8, RZ ;  /* 0x000000f8ef087810 */ /* 0x040fe40007ffe0ff */
[----:B------:R-:W-:Y:S01]  /*12f0*/  SHF.R.S32.HI R9, RZ, 0x1f, R22 ;  /* 0x0000001fff097819 */ /* 0x000fe20000011416 */
[----:B------:R-:W-:Y:S01]  /*1300*/  STL [R1+0x8], R10 ;  /* 0x0000080a01007387 */ /* 0x000fe20000100800 */
[----:B------:R-:W-:Y:S02]  /*1310*/  SHF.R.S32.HI R9, RZ, 0x1f, R19 ;  /* 0x0000001fff097819 */ /* 0x000fe40000011413 */
[----:B------:R-:W-:Y:S02]  /*1320*/  IADD3 R11, R239, 0xf0, RZ ;  /* 0x000000f0ef0b7810 */ /* 0x000fe40007ffe0ff */
[----:B------:R-:W-:-:S02]  /*1330*/  SHF.R.S32.HI R9, RZ, 0x1f, R16 ;  /* 0x0000001fff097819 */ /* 0x000fc40000011410 */
[----:B------:R-:W-:Y:S02]  /*1340*/  SHF.R.S32.HI R9, RZ, 0x1f, R13 ;  /* 0x0000001fff097819 */ /* 0x000fe4000001140d */
[----:B------:R-:W-:Y:S01]  /*1350*/  SHF.R.S32.HI R9, RZ, 0x1f, R8 ;  /* 0x0000001fff097819 */ /* 0x000fe20000011408 */
[C---:B------:R-:W-:Y:S01]  /*1360*/  IMAD.IADD R9, R10.reuse, 0x1, R7 ;  /* 0x000000010a097824 */ /* 0x040fe200078e0207 */
[----:B------:R-:W-:Y:S01]  /*1370*/  SHF.R.S32.HI R11, RZ, 0x1f, R11 ;  /* 0x0000001fff0b7819 */ /* 0x000fe2000001140b */
[C-C-:B------:R-:W-:Y:S01]  /*1380*/  IMAD.IADD R11, R10.reuse, 0x1, R6.reuse ;  /* 0x000000010a0b7824 */ /* 0x140fe200078e0206 */
[C---:B------:R-:W-:Y:S01]  /*1390*/  IADD3 R8, R10.reuse, -0x10, RZ ;  /* 0xfffffff00a087810 */ /* 0x040fe20007ffe0ff */
[----:B------:R-:W-:Y:S01]  /*13a0*/  IMAD.IADD R2, R9, 0x1, R6 ;  /* 0x0000000109027824 */ /* 0x000fe200078e0206 */
[----:B------:R-:W-:Y:S02]  /*13b0*/  @P0 IADD3 R8, R10, 0x10, RZ ;  /* 0x000000100a080810 */ /* 0x000fe40007ffe0ff */
[----:B------:R-:W-:Y:S01]  /*13c0*/  STL [R1+0x24], R11 ;  /* 0x0000240b01007387 */ /* 0x000fe20000100800 */
[----:B------:R-:W-:-:S02]  /*13d0*/  IADD3 R23, R239, 0x90, RZ ;  /* 0x00000090ef177810 */ /* 0x000fc40007ffe0ff */
[----:B------:R-:W-:Y:S01]  /*13e0*/  IMAD.IADD R4, R6, 0x1, R8 ;  /* 0x0000000106047824 */ /* 0x000fe200078e0208 */
[----:B------:R-:W-:Y:S01]  /*13f0*/  STL [R1+0x14], R9 ;  /* 0x0000140901007387 */ /* 0x000fe20000100800 */
[C---:B------:R-:W-:Y:S02]  /*1400*/  IADD3 R21, R239.reuse, 0xa0, RZ ;  /* 0x000000a0ef157810 */ /* 0x040fe40007ffe0ff */
[C---:B------:R-:W-:Y:S01]  /*1410*/  IADD3 R20, R239.reuse, 0xa8, RZ ;  /* 0x000000a8ef147810 */ /* 0x040fe20007ffe0ff */
[----:B------:R1:W-:Y:S01]  /*1420*/  STL [R1+0x20], R2 ;  /* 0x0000200201007387 */ /* 0x0003e20000100800 */
[C---:B------:R-:W-:Y:S02]  /*1430*/  IADD3 R18, R239.reuse, 0xb8, RZ ;  /* 0x000000b8ef127810 */ /* 0x040fe40007ffe0ff */
[C---:B------:R-:W-:Y:S01]  /*1440*/  IADD3 R17, R239.reuse, 0xc0, RZ ;  /* 0x000000c0ef117810 */ /* 0x040fe20007ffe0ff */
[----:B------:R-:W-:Y:S01]  /*1450*/  STL [R1+0xc], R8 ;  /* 0x00000c0801007387 */ /* 0x000fe20000100800 */
[----:B------:R-:W-:-:S02]  /*1460*/  IADD3 R15, R239, 0xd0, RZ ;  /* 0x000000d0ef0f7810 */ /* 0x000fc40007ffe0ff */
[C---:B------:R-:W-:Y:S01]  /*1470*/  IADD3 R14, R239.reuse, 0xd8, RZ ;  /* 0x000000d8ef0e7810 */ /* 0x040fe20007ffe0ff */
[----:B------:R-:W-:Y:S01]  /*1480*/  STL [R1+0x1c], R4 ;  /* 0x00001c0401007387 */ /* 0x000fe20000100800 */
[----:B------:R-:W-:Y:S02]  /*1490*/  IADD3 R12, R239, 0xe8, RZ ;  /* 0x000000e8ef0c7810 */ /* 0x000fe40007ffe0ff */
[----:B------:R-:W-:Y:S02]  /*14a0*/  SHF.R.S32.HI R247, RZ, 0x1f, R238 ;  /* 0x0000001ffff77819 */ /* 0x000fe400000114ee */
[----:B------:R-:W-:Y:S02]  /*14b0*/  SHF.R.S32.HI R23, RZ, 0x1f, R23 ;  /* 0x0000001fff177819 */ /* 0x000fe40000011417 */
[----:B------:R-:W-:Y:S02]  /*14c0*/  SHF.R.S32.HI R21, RZ, 0x1f, R21 ;  /* 0x0000001fff157819 */ /* 0x000fe40000011415 */
[----:B------:R-:W-:-:S02]  /*14d0*/  SHF.R.S32.HI R20, RZ, 0x1f, R20 ;  /* 0x0000001fff147819 */ /* 0x000fc40000011414 */
[----:B------:R-:W-:Y:S02]  /*14e0*/  SHF.R.S32.HI R18, RZ, 0x1f, R18 ;  /* 0x0000001fff127819 */ /* 0x000fe40000011412 */
[----:B------:R-:W-:Y:S02]  /*14f0*/  SHF.R.S32.HI R17, RZ, 0x1f, R17 ;  /* 0x0000001fff117819 */ /* 0x000fe40000011411 */
[----:B------:R-:W-:Y:S01]  /*1500*/  SHF.R.S32.HI R15, RZ, 0x1f, R15 ;  /* 0x0000001fff0f7819 */ /* 0x000fe2000001140f */
[----:B-1----:R-:W-:Y:S01]  /*1510*/  IMAD.IADD R2, R7, 0x1, R8 ;  /* 0x0000000107027824 */ /* 0x002fe200078e0208 */
[----:B------:R-:W-:Y:S02]  /*1520*/  SHF.R.S32.HI R14, RZ, 0x1f, R14 ;  /* 0x0000001fff0e7819 */ /* 0x000fe4000001140e */
[----:B------:R-:W-:Y:S02]  /*1530*/  SHF.R.S32.HI R12, RZ, 0x1f, R12 ;  /* 0x0000001fff0c7819 */ /* 0x000fe4000001140c */
[----:B------:R1:W-:Y:S01]  /*1540*/  STL [R1+0x10], R2 ;  /* 0x0000100201007387 */ /* 0x0003e20000100800 */
        /* <DEDUP_REMOVED lines=11> */
[----:B------:R-:W-:Y:S01]  /*1600*/  IADD3 R206, R202, 0x6000, RZ ;  /* 0x00006000cace7810 */ /* 0x000fe20007ffe0ff */
[----:B-1----:R-:W-:Y:S01]  /*1610*/  IMAD.IADD R2, R2, 0x1, R6 ;  /* 0x0000000102027824 */ /* 0x002fe200078e0206 */
[----:B------:R-:W-:-:S02]  /*1620*/  IADD3 R205, R202, 0x6800, RZ ;  /* 0x00006800cacd7810 */ /* 0x000fc40007ffe0ff */
[C---:B------:R-:W-:Y:S02]  /*1630*/  IADD3 R204, R202.reuse, 0x7000, RZ ;  /* 0x00007000cacc7810 */ /* 0x040fe40007ffe0ff */
[----:B------:R1:W-:Y:S01]  /*1640*/  STL [R1+0x18], R2 ;  /* 0x0000180201007387 */ /* 0x0003e20000100800 */
[----:B------:R-:W-:-:S03]  /*1650*/  IADD3 R203, R202, 0x7800, RZ ;  /* 0x00007800cacb7810 */ /* 0x000fc60007ffe0ff */
.L_x_1315:
[----:B------:R-:W-:-:S04]  /*1660*/  IMAD.MOV.U32 R13, RZ, RZ, 0x4 ;  /* 0x00000004ff0d7424 */ /* 0x000fc800078e00ff */
[----:B-1----:R-:W-:-:S05]  /*1670*/  IMAD.WIDE R2, R243, R13, c[0x0][0x588] ;  /* 0x00016200f3027625 */ /* 0x002fca00078e020d */
[----:B------:R-:W2:Y:S01]  /*1680*/  LDG.E R244, [R2.64] ;  /* 0x0000000602f47981 */ /* 0x000ea2000c1e1900 */
[----:B------:R-:W-:Y:S01]  /*1690*/  ISETP.NE.U32.AND P0, PT, RZ, c[0x0][0x370], PT ;  /* 0x0000dc00ff007a0c */ /* 0x000fe20003f05070 */
[----:B------:R-:W-:Y:S01]  /*16a0*/  CS2R R6, SRZ ;  /* 0x0000000000067805 */ /* 0x000fe2000001ff00 */
[----:B------:R-:W-:Y:S02]  /*16b0*/  ISETP.NE.U32.AND P5, PT, RZ, c[0x0][0x360], PT ;  /* 0x0000d800ff007a0c */ /* 0x000fe40003fa5070 */
[----:B------:R-:W-:Y:S02]  /*16c0*/  ISETP.NE.AND.EX P0, PT, RZ, c[0x0][0x374], PT, P0 ;  /* 0x0000dd00ff007a0c */ /* 0x000fe40003f05300 */
[----:B------:R-:W-:Y:S02]  /*16d0*/  ISETP.NE.AND.EX P5, PT, RZ, c[0x0][0x364], PT, P5 ;  /* 0x0000d900ff007a0c */ /* 0x000fe40003fa5350 */
[----:B------:R-:W-:-:S04]  /*16e0*/  ISETP.NE.U32.AND P2, PT, RZ, c[0x0][0x348], PT ;  /* 0x0000d200ff007a0c */ /* 0x000fc80003f45070 */
[----:B------:R-:W-:Y:S01]  /*16f0*/  ISETP.NE.AND.EX P2, PT, RZ, c[0x0][0x34c], PT, P2 ;  /* 0x0000d300ff007a0c */ /* 0x000fe20003f45320 */
[----:B------:R-:W-:Y:S01]  /*1700*/  IMAD.MOV.U32 R10, RZ, RZ, RZ ;  /* 0x000000ffff0a7224 */ /* 0x000fe200078e00ff */
[----:B--2---:R-:W-:-:S03]  /*1710*/  SHF.R.S32.HI R246, RZ, 0x1f, R244 ;  /* 0x0000001ffff67819 */ /* 0x004fc600000114f4 */
[----:B------:R-:W-:-:S04]  /*1720*/  @P0 LEA R2, P1, R244, c[0x0][0x370], 0x2 ;  /* 0x0000dc00f4020a11 */ /* 0x000fc800078210ff */
[C-C-:B------:R-:W-:Y:S02]  /*1730*/  @P0 LEA.HI.X R3, R244.reuse, c[0x0][0x374], R246.reuse, 0x2, P1 ;  /* 0x0000dd00f4030a11 */ /* 0x140fe400008f14f6 */
[----:B------:R-:W-:Y:S02]  /*1740*/  ISETP.NE.U32.AND P1, PT, RZ, c[0x0][0x350], PT ;  /* 0x0000d400ff007a0c */ /* 0x000fe40003f25070 */
[C---:B------:R-:W-:Y:S01]  /*1750*/  LEA R4, P4, R244.reuse, c[0x0][0x348], 0x2 ;  /* 0x0000d200f4047a11 */ /* 0x040fe200078810ff */
[----:B------:R1:W5:Y:S01]  /*1760*/  @P0 LDG.E R7, [R2.64] ;  /* 0x0000000602070981 */ /* 0x000362000c1e1900 */
[----:B------:R-:W-:Y:S02]  /*1770*/  ISETP.NE.AND.EX P1, PT, RZ, c[0x0][0x354], PT, P1 ;  /* 0x0000d500ff007a0c */ /* 0x000fe40003f25310 */
[C---:B------:R-:W-:Y:S02]  /*1780*/  @P5 LEA R8, P0, R244.reuse, c[0x0][0x360], 0x2 ;  /* 0x0000d800f4085a11 */ /* 0x040fe400078010ff */
[----:B------:R-:W-:-:S02]  /*1790*/  LEA.HI.X R5, R244, c[0x0][0x34c], R246, 0x2, P4 ;  /* 0x0000d300f4057a11 */ /* 0x000fc400020f14f6 */
[----:B------:R-:W-:-:S03]  /*17a0*/  @P5 LEA.HI.X R9, R244, c[0x0][0x364], R246, 0x2, P0 ;  /* 0x0000d900f4095a11 */ /* 0x000fc600000f14f6 */
[----:B------:R2:W5:Y:S04]  /*17b0*/  @P2 LDG.E R6, [R4.64] ;  /* 0x0000000604062981 */ /* 0x000568000c1e1900 */
[----:B------:R2:W5:Y:S01]  /*17c0*/  @P5 LDG.E R18, [R8.64] ;  /* 0x0000000608125981 */ /* 0x000562000c1e1900 */
[----:B-1----:R-:W-:-:S04]  /*17d0*/  LEA R2, P3, R244, c[0x0][0x350], 0x2 ;  /* 0x0000d400f4027a11 */ /* 0x002fc800078610ff */
[----:B------:R-:W-:-:S05]  /*17e0*/  LEA.HI.X R3, R244, c[0x0][0x354], R246, 0x2, P3 ;  /* 0x0000d500f4037a11 */ /* 0x000fca00018f14f6 */
[----:B------:R2:W5:Y:S01]  /*17f0*/  @P1 LDG.E R10, [R2.64] ;  /* 0x00000006020a1981 */ /* 0x000562000c1e1900 */
[----:B------:R-:W-:Y:S01]  /*1800*/  YIELD ;  /* 0x0000000000007946 */ /* 0x000fe20003800000 */
[----:B------:R-:W-:Y:S01]  /*1810*/  LOP3.LUT R245, R242, 0xffff, RZ, 0xc0, !PT ;  /* 0x0000fffff2f57812 */ /* 0x000fe200078ec0ff */
[----:B------:R-:W-:Y:S05]  /*1820*/  @P5 BRA `(.L_x_1235) ;  /* 0x0000005000005947 */ /* 0x000fea0003800000 */
[----:B-----5:R-:W-:Y:S01]  /*1830*/  MOV R18, c[0x0][0x168] ;  /* 0x00005a0000127a02 */ /* 0x020fe20000000f00 */
[----:B------:R-:W-:Y:S05]  /*1840*/  @!P2 BRA `(.L_x_1235) ;  /* 0x000000300000a947 */ /* 0x000fea0003800000 */
[----:B--2---:R-:W2:Y:S04]  /*1850*/  LDG.E R8, [R4.64] ;  /* 0x0000000604087981 */ /* 0x004ea8000c1e1900 */
[----:B------:R-:W2:Y:S02]  /*1860*/  LDG.E R0, [R4.64+0x4] ;  /* 0x0000040604007981 */ /* 0x000ea4000c1e1900 */
[----:B--2---:R-:W-:-:S02]  /*1870*/  IADD3 R18, -R8, R0, RZ ;  /* 0x0000000008127210 */ /* 0x004fc40007ffe1ff */
.L_x_1235:
[----:B------:R-:W-:-:S04]  /*1880*/  ISETP.NE.U32.AND P0, PT, RZ, c[0x0][0x368], PT ;  /* 0x0000da00ff007a0c */ /* 0x000fc80003f05070 */
[----:B------:R-:W-:-:S13]  /*1890*/  ISETP.NE.AND.EX P0, PT, RZ, c[0x0][0x36c], PT, P0 ;  /* 0x0000db00ff007a0c */ /* 0x000fda0003f05300 */
[----:B------:R-:W-:Y:S05]  /*18a0*/  @!P0 BRA `(.L_x_1236) ;  /* 0x0000004000008947 */ /* 0x000fea0003800000 */
[----:B--2---:R-:W-:-:S04]  /*18b0*/  LEA R2, P0, R244, c[0x0][0x368], 0x2 ;  /* 0x0000da00f4027a11 */ /* 0x004fc800078010ff */
[----:B------:R-:W-:-:S05]  /*18c0*/  LEA.HI.X R3, R244, c[0x0][0x36c], R246, 0x2, P0 ;  /* 0x0000db00f4037a11 */ /* 0x000fca00000f14f6 */
[----:B------:R1:W5:Y:S01]  /*18d0*/  LDG.E R0, [R2.64] ;  /* 0x0000000602007981 */ /* 0x000362000c1e1900 */
[----:B------:R-:W-:Y:S05]  /*18e0*/  BRA `(.L_x_1237) ;  /* 0x0000005000007947 */ /* 0x000fea0003800000 */
.L_x_1236:
[----:B------:R-:W-:Y:S01]  /*18f0*/  MOV R0, c[0x0][0x1d0] ;  /* 0x0000740000007a02 */ /* 0x000fe20000000f00 */
[----:B------:R-:W-:Y:S05]  /*1900*/  @!P1 BRA `(.L_x_1237) ;  /* 0x0000003000009947 */ /* 0x000fea0003800000 */
[----:B--2---:R-:W2:Y:S04]  /*1910*/  LDG.E R4, [R2.64] ;  /* 0x0000000602047981 */ /* 0x004ea8000c1e1900 */
[----:B------:R-:W2:Y:S02]  /*1920*/  LDG.E R0, [R2.64+0x4] ;  /* 0x0000040602007981 */ /* 0x000ea4000c1e1900 */
[----:B--2---:R-:W-:-:S04]  /*1930*/  IADD3 R0, -R4, R0, RZ ;  /* 0x0000000004007210 */ /* 0x004fc80007ffe1ff */
.L_x_1237:
[----:B-12---:R-:W-:Y:S01]  /*1940*/  LOP3.LUT R2, R242, 0xff000000, RZ, 0xc0, !PT ;  /* 0xff000000f2027812 */ /* 0x006fe200078ec0ff */
[--C-:B-----5:R-:W-:Y:S01]  /*1950*/  IMAD.IADD R19, R0, 0x1, -R7.reuse ;  /* 0x0000000100137824 */ /* 0x120fe200078e0a07 */
[----:B------:R-:W-:Y:S01]  /*1960*/  LOP3.LUT R3, R242, 0xff0000, RZ, 0xc0, !PT ;  /* 0x00ff0000f2037812 */ /* 0x000fe200078ec0ff */
[----:B------:R-:W-:Y:S01]  /*1970*/  BSSY B0, `(.L_x_1238) ;  /* 0x000002d000007945 */ /* 0x000fe20003800000 */
[----:B------:R-:W-:Y:S01]  /*1980*/  SHF.R.U32.HI R4, RZ, 0x8, R2 ;  /* 0x00000008ff047819 */ /* 0x000fe20000011602 */
[----:B------:R-:W-:Y:S01]  /*1990*/  IMAD.IADD R12, R10, 0x1, R7 ;  /* 0x000000010a0c7824 */ /* 0x000fe200078e0207 */
[----:B------:R-:W-:-:S02]  /*19a0*/  ISETP.GE.AND P0, PT, R19, 0x1, PT ;  /* 0x000000011300780c */ /* 0x000fc40003f06270 */
[----:B------:R-:W-:Y:S02]  /*19b0*/  LEA.HI R3, R3, R4, RZ, 0x10 ;  /* 0x0000000403037211 */ /* 0x000fe400078f80ff */
[----:B------:R-:W-:Y:S02]  /*19c0*/  IADD3 R0, R19, 0x3f, RZ ;  /* 0x0000003f13007810 */ /* 0x000fe40007ffe0ff */
[----:B------:R-:W-:Y:S02]  /*19d0*/  LOP3.LUT R14, R3, 0xff, RZ, 0xc0, !PT ;  /* 0x000000ff030e7812 */ /* 0x000fe400078ec0ff */
[----:B------:R-:W-:Y:S02]  /*19e0*/  SHF.R.U32.HI R5, RZ, 0x10, R3 ;  /* 0x00000010ff057819 */ /* 0x000fe40000011603 */
[----:B------:R-:W-:Y:S01]  /*19f0*/  SHF.R.S32.HI R2, RZ, 0x1f, R0 ;  /* 0x0000001fff027819 */ /* 0x000fe20000011400 */
[----:B------:R1:W-:Y:S03]  /*1a00*/  STL [R1+0x28], R14 ;  /* 0x0000280e01007387 */ /* 0x0003e60000100800 */
[----:B------:R-:W-:Y:S01]  /*1a10*/  LEA.HI R0, R2, R0, RZ, 0x6 ;  /* 0x0000000002007211 */ /* 0x000fe200078f30ff */
[----:B------:R1:W-:Y:S01]  /*1a20*/  STL [R1+0x4], R5 ;  /* 0x0000040501007387 */ /* 0x0003e20000100800 */
[----:B------:R-:W-:-:S02]  /*1a30*/  IMAD.MOV.U32 R2, RZ, RZ, RZ ;  /* 0x000000ffff027224 */ /* 0x000fc400078e00ff */
[----:B------:R-:W-:Y:S01]  /*1a40*/  SHF.R.S32.HI R8, RZ, 0x6, R0 ;  /* 0x00000006ff087819 */ /* 0x000fe20000011400 */
        /* <DEDUP_REMOVED lines=31> */
.L_x_1239:
[----:B------:R-:W-:Y:S05]  /*1c40*/  BSYNC B0 ;  /* 0x0000000000007941 */ /* 0x000fea0003800000 */
.L_x_1238:
[----:B------:R-:W-:Y:S01]  /*1c50*/  IMAD R242, R14, R2, RZ ;  /* 0x000000020ef27224 */ /* 0x000fe200078e02ff */
[----:B------:R-:W-:Y:S01]  /*1c60*/  PRMT R0, RZ, 0x7610, R0 ;  /* 0x00007610ff007816 */ /* 0x000fe20000000000 */
[----:B------:R-:W-:Y:S01]  /*1c70*/  CS2R R20, SRZ ;  /* 0x0000000000147805 */ /* 0x000fe2000001ff00 */
[----:B------:R-:W-:Y:S01]  /*1c80*/  CS2R R58, SRZ ;  /* 0x00000000003a7805 */ /* 0x000fe2000001ff00 */
[----:B------:R-:W-:Y:S01]  /*1c90*/  IMAD.IADD R2, R242, 0x1, R2 ;  /* 0x00000001f2027824 */ /* 0x000fe200078e0202 */
[----:B------:R-:W-:Y:S01]  /*1ca0*/  CS2R R56, SRZ ;  /* 0x0000000000387805 */ /* 0x000fe2000001ff00 */
        /* <DEDUP_REMOVED lines=65> */
[----:B------:R-:W2:Y:S01]  /*20c0*/  LDL R4, [R1+0x2c] ;  /* 0x00002c0001047983 */ /* 0x000ea20000100800 */
[----:B------:R-:W-:-:S04]  /*20d0*/  ISETP.NE.U32.AND P0, PT, RZ, c[0x0][0x340], PT ;  /* 0x0000d000ff007a0c */ /* 0x000fc80003f05070 */
[----:B------:R-:W-:-:S13]  /*20e0*/  ISETP.NE.AND.EX P0, PT, RZ, c[0x0][0x344], PT, P0 ;  /* 0x0000d100ff007a0c */ /* 0x000fda0003f05300 */
[----:B------:R-:W-:-:S05]  /*20f0*/  @P0 IMAD.WIDE R2, R244, R13, c[0x0][0x340] ;  /* 0x0000d000f4020625 */ /* 0x000fca00078e020d */
[----:B------:R3:W4:Y:S01]  /*2100*/  @P0 LDG.E R11, [R2.64] ;  /* 0x00000006020b0981 */ /* 0x000722000c1e1900 */
[----:B------:R-:W-:Y:S02]  /*2110*/  SHF.R.S32.HI R0, RZ, 0x1f, R6 ;  /* 0x0000001fff007819 */ /* 0x000fe40000011406 */
[----:B------:R-:W-:Y:S01]  /*2120*/  SEL R7, R246, RZ, !P2 ;  /* 0x000000fff6077207 */ /* 0x000fe20005000000 */
[----:B------:R-:W5:Y:S01]  /*2130*/  S2R R9, SR_TID.X ;  /* 0x0000000000097919 */ /* 0x000f620000002100 */
[----:B------:R-:W-:Y:S01]  /*2140*/  ISETP.GE.AND P5, PT, R237, c[0x0][0x1d4], PT ;  /* 0x00007500ed007a0c */ /* 0x000fe20003fa6270 */
[----:B------:R-:W-:Y:S01]  /*2150*/  IMAD R0, R0, c[0x0][0x178], RZ ;  /* 0x00005e0000007a24 */ /* 0x000fe200078e02ff */
[----:B------:R-:W-:Y:S01]  /*2160*/  ISETP.GE.AND P4, PT, R234, c[0x0][0x1d4], PT ;  /* 0x00007500ea007a0c */ /* 0x000fe20003f86270 */
[----:B------:R-:W-:Y:S01]  /*2170*/  IMAD R8, R7, c[0x0][0x1c0], RZ ;  /* 0x0000700007087a24 */ /* 0x000fe200078e02ff */
[----:B------:R-:W-:Y:S01]  /*2180*/  SHF.R.S32.HI R7, RZ, 0x1f, R12 ;  /* 0x0000001fff077819 */ /* 0x000fe2000001140c */
[----:B------:R-:W-:Y:S01]  /*2190*/  IMAD R0, R6, c[0x0][0x17c], R0 ;  /* 0x00005f0006007a24 */ /* 0x000fe200078e0200 */
[----:B------:R-:W-:-:S02]  /*21a0*/  SEL R10, RZ, 0x1, P4 ;  /* 0x00000001ff0a7807 */ /* 0x000fc40002000000 */
[----:B------:R-:W-:Y:S02]  /*21b0*/  ISETP.GE.AND P6, PT, R238, c[0x0][0x1d4], PT ;  /* 0x00007500ee007a0c */ /* 0x000fe40003fc6270 */
[----:B------:R-:W-:Y:S02]  /*21c0*/  P2R R90, PR, RZ, 0x20 ;  /* 0x00000020ff5a7803 */ /* 0x000fe40000000000 */
[----:B------:R-:W-:Y:S02]  /*21d0*/  P2R R91, PR, RZ, 0x10 ;  /* 0x00000010ff5b7803 */ /* 0x000fe40000000000 */
[----:B------:R-:W-:Y:S02]  /*21e0*/  ISETP.GE.AND P4, PT, R237, c[0x0][0x198], PT ;  /* 0x00006600ed007a0c */ /* 0x000fe40003f86270 */
[----:B------:R-:W-:Y:S01]  /*21f0*/  IADD3 R88, R150, -0x1, RZ ;  /* 0xffffffff96587810 */ /* 0x000fe20007ffe0ff */
[----:B---3--:R-:W-:Y:S01]  /*2200*/  IMAD.MOV.U32 R2, RZ, RZ, c[0x0][0x2c4] ;  /* 0x0000b100ff027624 */ /* 0x008fe200078e00ff */
[----:B-----5:R-:W-:-:S04]  /*2210*/  SHF.R.S32.HI R122, RZ, 0x1f, R9 ;  /* 0x0000001fff7a7819 */ /* 0x020fc80000011409 */
[----:B------:R-:W-:Y:S01]  /*2220*/  ISETP.NE.AND P3, PT, R2, 0x1, PT ;  /* 0x000000010200780c */ /* 0x000fe20003f65270 */
[----:B------:R-:W-:Y:S01]  /*2230*/  IMAD.WIDE.U32 R2, R6, c[0x0][0x178], RZ ;  /* 0x00005e0006027a25 */ /* 0x000fe200078e00ff */
[----:B------:R-:W-:-:S03]  /*2240*/  LEA.HI R122, R122, R9, RZ, 0x3 ;  /* 0x000000097a7a7211 */ /* 0x000fc600078f18ff */
[----:B------:R-:W-:Y:S01]  /*2250*/  IMAD.IADD R3, R3, 0x1, R0 ;  /* 0x0000000103037824 */ /* 0x000fe200078e0200 */
[----:B------:R-:W-:-:S03]  /*2260*/  SHF.R.S32.HI R122, RZ, 0x3, R122 ;  /* 0x00000003ff7a7819 */ /* 0x000fc6000001147a */
[----:B------:R-:W-:-:S04]  /*2270*/  IMAD.WIDE.U32 R2, R245, c[0x0][0x1b8], R2 ;  /* 0x00006e00f5027a25 */ /* 0x000fc800078e0002 */
[----:B-1----:R-:W-:Y:S01]  /*2280*/  IMAD R5, R245, c[0x0][0x1bc], R3 ;  /* 0x00006f00f5057a24 */ /* 0x002fe200078e0203 */
[----:B------:R-:W-:-:S05]  /*2290*/  SEL R3, R244, RZ, !P2 ;  /* 0x000000fff4037207 */ /* 0x000fca0005000000 */
[----:B------:R-:W-:Y:S01]  /*22a0*/  IMAD R14, R3, c[0x0][0x1c4], R8 ;  /* 0x00007100030e7a24 */ /* 0x000fe200078e0208 */
[----:B--2---:R-:W-:-:S05]  /*22b0*/  LEA R6, R241, R4, 0x7 ;  /* 0x00000004f1067211 */ /* 0x004fca00078e38ff */
[----:B------:R-:W-:-:S04]  /*22c0*/  @P3 IMAD.HI.U32 R4, R6, c[0x0][0x2c8], RZ ;  /* 0x0000b20006043a27 */ /* 0x000fc800078e00ff */
[----:B------:R-:W-:Y:S01]  /*22d0*/  IMAD.MOV.U32 R0, RZ, RZ, R6 ;  /* 0x000000ffff007224 */ /* 0x000fe200078e0006 */
[----:B------:R-:W-:Y:S01]  /*22e0*/  @P3 SHF.R.U32.HI R0, RZ, c[0x0][0x2cc], R4 ;  /* 0x0000b300ff003a19 */ /* 0x000fe20000011604 */
[----:B------:R-:W-:Y:S01]  /*22f0*/  IMAD.MOV.U32 R4, RZ, RZ, R2 ;  /* 0x000000ffff047224 */ /* 0x000fe200078e0002 */
[----:B------:R-:W-:Y:S02]  /*2300*/  IADD3 R2, P2, R122, R12, RZ ;  /* 0x0000000c7a027210 */ /* 0x000fe40007f5e0ff */
[----:B------:R-:W-:Y:S01]  /*2310*/  ISETP.GE.AND P3, PT, R236, c[0x0][0x198], PT ;  /* 0x00006600ec007a0c */ /* 0x000fe20003f66270 */
[----:B------:R-:W-:Y:S01]  /*2320*/  IMAD.WIDE.U32 R4, R3, c[0x0][0x1c0], R4 ;  /* 0x0000700003047a25 */ /* 0x000fe200078e0004 */
[----:B------:R-:W-:Y:S02]  /*2330*/  LEA.HI.X.SX32 R3, R122, R7, 0x1, P2 ;  /* 0x000000077a037211 */ /* 0x000fe400010f0eff */
[----:B------:R-:W-:Y:S01]  /*2340*/  SEL R7, RZ, 0xffffffff, P5 ;  /* 0xffffffffff077807 */ /* 0x000fe20002800000 */
[----:B------:R-:W-:Y:S01]  /*2350*/  IMAD.WIDE.U32 R8, R2, c[0x0][0x1e0], R234 ;  /* 0x0000780002087a25 */ /* 0x000fe200078e00ea */
[----:B------:R-:W-:-:S02]  /*2360*/  ISETP.GE.AND P2, PT, R236, c[0x0][0x1d4], PT ;  /* 0x00007500ec007a0c */ /* 0x000fc40003f46270 */
[----:B------:R-:W-:Y:S01]  /*2370*/  SHF.L.U32 R17, R7, 0x1, RZ ;  /* 0x0000000107117819 */ /* 0x000fe200000006ff */
[C---:B------:R-:W-:Y:S01]  /*2380*/  IMAD R15, R3.reuse, c[0x0][0x1e0], RZ ;  /* 0x00007800030f7a24 */ /* 0x040fe200078e02ff */
[----:B------:R-:W-:Y:S01]  /*2390*/  P2R R20, PR, RZ, 0x4 ;  /* 0x00000004ff147803 */ /* 0x000fe20000000000 */
[----:B------:R-:W-:Y:S01]  /*23a0*/  IMAD R3, R3, c[0x0][0x208], RZ ;  /* 0x0000820003037a24 */ /* 0x000fe200078e02ff */
[----:B------:R-:W-:Y:S01]  /*23b0*/  LOP3.LUT R17, R17, 0x2, R10, 0xe2, !PT ;  /* 0x0000000211117812 */ /* 0x000fe200078ee20a */
[----:B------:R-:W-:Y:S01]  /*23c0*/  IMAD R16, R2, c[0x0][0x1e4], R15 ;  /* 0x0000790002107a24 */ /* 0x000fe200078e020f */
[----:B------:R-:W-:Y:S01]  /*23d0*/  ISETP.GE.AND P5, PT, R234, c[0x0][0x198], PT ;  /* 0x00006600ea007a0c */ /* 0x000fe20003fa6270 */
[----:B------:R-:W-:-:S04]  /*23e0*/  IMAD.WIDE.U32 R12, R2, c[0x0][0x208], R234 ;  /* 0x00008200020c7a25 */ /* 0x000fc800078e00ea */
[----:B------:R-:W-:Y:S01]  /*23f0*/  IMAD R15, R2, c[0x0][0x20c], R3 ;  /* 0x00008300020f7a24 */ /* 0x000fe200078e0203 */
[--C-:B------:R-:W-:Y:S01]  /*2400*/  SHF.R.S32.HI R2, RZ, 0x1f, R0.reuse ;  /* 0x0000001fff027819 */ /* 0x100fe20000011400 */
[----:B------:R-:W-:Y:S01]  /*2410*/  IMAD.MOV R7, RZ, RZ, -R0 ;  /* 0x000000ffff077224 */ /* 0x000fe200078e0a00 */
[----:B------:R-:W-:Y:S02]  /*2420*/  IADD3 R3, R5, R14, RZ ;  /* 0x0000000e05037210 */ /* 0x000fe40007ffe0ff */
[----:B------:R-:W-:Y:S01]  /*2430*/  SEL R14, RZ, 0x4, P2 ;  /* 0x00000004ff0e7807 */ /* 0x000fe20001000000 */
[----:B------:R-:W-:Y:S01]  /*2440*/  IMAD R5, R2, c[0x0][0x1b0], RZ ;  /* 0x00006c0002057a24 */ /* 0x000fe200078e02ff */
[----:B------:R-:W-:Y:S01]  /*2450*/  ISETP.GE.AND P2, PT, R238, c[0x0][0x198], PT ;  /* 0x00006600ee007a0c */ /* 0x000fe20003f46270 */
[----:B------:R-:W-:Y:S02]  /*2460*/  IMAD.MOV.U32 R2, RZ, RZ, R4 ;  /* 0x000000ffff027224 */ /* 0x000fe400078e0004 */
[C---:B------:R-:W-:Y:S01]  /*2470*/  IMAD R4, R0.reuse, c[0x0][0x1b4], R5 ;  /* 0x00006d0000047a24 */ /* 0x040fe200078e0205 */
[----:B------:R-:W-:Y:S01]  /*2480*/  IADD3 R5, R9, R16, RZ ;  /* 0x0000001009057210 */ /* 0x000fe20007ffe0ff */
[----:B------:R-:W-:-:S04]  /*2490*/  IMAD.WIDE.U32 R2, R0, c[0x0][0x1b0], R2 ;  /* 0x00006c0000027a25 */ /* 0x000fc800078e0002 */
[----:B------:R-:W-:Y:S01]  /*24a0*/  IMAD R10, R7, c[0x0][0x2c4], R6 ;  /* 0x0000b100070a7a24 */ /* 0x000fe200078e0206 */
[----:B------:R-:W-:Y:S01]  /*24b0*/  IADD3 R3, R3, R4, RZ ;  /* 0x0000000403037210 */ /* 0x000fe20007ffe0ff */
[----:B------:R-:W-:Y:S01]  /*24c0*/  IMAD.MOV.U32 R4, RZ, RZ, R8 ;  /* 0x000000ffff047224 */ /* 0x000fe200078e0008 */
[----:B------:R-:W-:Y:S01]  /*24d0*/  SEL R6, RZ, 0x8, P6 ;  /* 0x00000008ff067807 */ /* 0x000fe20003000000 */
[----:B------:R-:W-:Y:S01]  /*24e0*/  IMAD.IADD R7, R13, 0x1, R15 ;  /* 0x000000010d077824 */ /* 0x000fe200078e020f */
[----:B------:R-:W-:Y:S01]  /*24f0*/  SHF.R.S32.HI R0, RZ, 0x1f, R10 ;  /* 0x0000001fff007819 */ /* 0x000fe2000001140a */
[----:B------:R-:W-:Y:S01]  /*2500*/  IMAD.WIDE.U32 R8, R245, c[0x0][0x1e8], R4 ;  /* 0x00007a00f5087a25 */ /* 0x000fe200078e0004 */
[----:B------:R-:W-:Y:S02]  /*2510*/  LOP3.LUT R32, R6, R17, R14, 0xfe, !PT ;  /* 0x0000001106207212 */ /* 0x000fe400078efe0e */
[----:B------:R-:W-:Y:S01]  /*2520*/  MOV R6, R12 ;  /* 0x0000000c00067202 */ /* 0x000fe20000000f00 */
[----:B------:R-:W-:Y:S01]  /*2530*/  IMAD R4, R0, c[0x0][0x1a8], RZ ;  /* 0x00006a0000047a24 */ /* 0x000fe200078e02ff */
[----:B----4-:R-:W-:Y:S01]  /*2540*/  @P0 SHF.R.S32.HI R0, RZ, 0x1f, R11 ;  /* 0x0000001fff000819 */ /* 0x010fe2000001140b */
[----:B------:R-:W-:Y:S01]  /*2550*/  @!P0 IMAD.MOV.U32 R0, RZ, RZ, R246 ;  /* 0x000000ffff008224 */ /* 0x000fe200078e00f6 */
[----:B------:R-:W-:Y:S01]  /*2560*/  @!P0 MOV R11, R244 ;  /* 0x000000f4000b8202 */ /* 0x000fe20000000f00 */
[----:B------:R-:W-:-:S02]  /*2570*/  IMAD R12, R10, c[0x0][0x1ac], R4 ;  /* 0x00006b000a0c7a24 */ /* 0x000fc400078e0204 */
[----:B------:R-:W-:Y:S01]  /*2580*/  IMAD.WIDE.U32 R4, R245, c[0x0][0x210], R6 ;  /* 0x00008400f5047a25 */ /* 0x000fe200078e0006 */
[----:B------:R-:W-:Y:S02]  /*2590*/  SEL R6, R0, RZ, !P1 ;  /* 0x000000ff00067207 */ /* 0x000fe40004800000 */
[----:B------:R-:W-:Y:S01]  /*25a0*/  SEL R0, R11, RZ, !P1 ;  /* 0x000000ff0b007207 */ /* 0x000fe20004800000 */
[----:B------:R-:W-:-:S04]  /*25b0*/  IMAD.WIDE.U32 R2, R10, c[0x0][0x1a8], R2 ;  /* 0x00006a000a027a25 */ /* 0x000fc800078e0002 */
[----:B------:R-:W-:Y:S01]  /*25c0*/  IMAD.IADD R3, R3, 0x1, R12 ;  /* 0x0000000103037824 */ /* 0x000fe200078e020c */
[----:B------:R-:W-:Y:S01]  /*25d0*/  LEA R15, P0, R2, c[0x0][0x160], 0x1 ;  /* 0x00005800020f7a11 */ /* 0x000fe200078008ff */
[----:B------:R-:W-:Y:S01]  /*25e0*/  IMAD R7, R6, c[0x0][0x1f0], RZ ;  /* 0x00007c0006077a24 */ /* 0x000fe200078e02ff */
[----:B------:R-:W-:Y:S01]  /*25f0*/  LEA R12, R241, R122, 0x7 ;  /* 0x0000007af10c7211 */ /* 0x000fe200078e38ff */
[C---:B------:R-:W-:Y:S01]  /*2600*/  IMAD R5, R245.reuse, c[0x0][0x214], R5 ;  /* 0x00008500f5057a24 */ /* 0x040fe200078e0205 */
[----:B------:R-:W-:Y:S01]  /*2610*/  LEA.HI.X R14, R2, c[0x0][0x164], R3, 0x1, P0 ;  /* 0x00005900020e7a11 */ /* 0x000fe200000f0c03 */
[----:B------:R-:W-:Y:S02]  /*2620*/  IMAD R6, R6, c[0x0][0x218], RZ ;  /* 0x0000860006067a24 */ /* 0x000fe400078e02ff */
[----:B------:R-:W-:Y:S02]  /*2630*/  IMAD R9, R245, c[0x0][0x1ec], R9 ;  /* 0x00007b00f5097a24 */ /* 0x000fe400078e0209 */
[----:B------:R-:W-:-:S02]  /*2640*/  IMAD R2, R0, c[0x0][0x21c], R6 ;  /* 0x0000870000027a24 */ /* 0x000fc400078e0206 */
[----:B------:R-:W-:-:S04]  /*2650*/  IMAD.WIDE.U32 R222, R0, c[0x0][0x218], R4 ;  /* 0x0000860000de7a25 */ /* 0x000fc800078e0004 */
[C---:B------:R-:W-:Y:S01]  /*2660*/  IMAD R3, R0.reuse, c[0x0][0x1f4], R7 ;  /* 0x00007d0000037a24 */ /* 0x040fe200078e0207 */
[----:B------:R-:W-:Y:S01]  /*2670*/  IADD3 R226, R223, R2, RZ ;  /* 0x00000002dfe27210 */ /* 0x000fe20007ffe0ff */
[----:B------:R-:W-:-:S04]  /*2680*/  IMAD.WIDE.U32 R220, R0, c[0x0][0x1f0], R8 ;  /* 0x00007c0000dc7a25 */ /* 0x000fc800078e0008 */
[----:B------:R-:W-:Y:S01]  /*2690*/  IMAD.IADD R224, R221, 0x1, R3 ;  /* 0x00000001dde07824 */ /* 0x000fe200078e0203 */
[----:B------:R-:W-:Y:S05]  /*26a0*/  BRA.DIV ~URZ, `(.L_x_1241) ;  /* 0x0000c6a27f007947 */ /* 0x000fea000b800000 */
[----:B------:R1:W2:Y:S02]  /*26b0*/  SHFL.IDX PT, R4, R14, RZ, 0x181f ;  /* 0x00181fff0e047589 */ /* 0x0002a400000e0000 */
.L_x_1320:
[----:B------:R-:W-:Y:S05]  /*26c0*/  BRA.DIV ~URZ, `(.L_x_1242) ;  /* 0x0000c6f27f007947 */ /* 0x000fea000b800000 */
[----:B------:R3:W4:Y:S02]  /*26d0*/  SHFL.IDX PT, R0, R15, RZ, 0x181f ;  /* 0x00181fff0f007589 */ /* 0x00072400000e0000 */
.L_x_1321:
[----:B------:R-:W-:Y:S01]  /*26e0*/  IMAD R13, R18, c[0x0][0x2c4], RZ ;  /* 0x0000b100120d7a24 */ /* 0x000fe200078e02ff */
[----:B------:R-:W-:Y:S04]  /*26f0*/  BSSY B0, `(.L_x_1243) ;  /* 0x0000013000007945 */ /* 0x000fe80003800000 */
[----:B------:R-:W-:-:S13]  /*2700*/  ISETP.GE.AND P0, PT, R12, R13, PT ;  /* 0x0000000d0c00720c */ /* 0x000fda0003f06270 */
[----:B------:R-:W-:Y:S05]  /*2710*/  @P0 BRA `(.L_x_1244) ;  /* 0x0000010000000947 */ /* 0x000fea0003800000 */
[----:B------:R-:W5:Y:S01]  /*2720*/  LDL R2, [R1] ;  /* 0x0000000001027983 */ /* 0x000f620000100800 */
[----:B----4-:R-:W-:-:S04]  /*2730*/  LEA R10, P0, R234, R0, 0x1 ;  /* 0x00000000ea0a7211 */ /* 0x010fc800078008ff */
[----:B--2---:R-:W-:Y:S02]  /*2740*/  LEA.HI.X R11, R234, R4, R235, 0x1, P0 ;  /* 0x00000004ea0b7211 */ /* 0x004fe400000f0ceb */
[----:B------:R-:W-:-:S03]  /*2750*/  LEA R8, P0, R237, R0, 0x1 ;  /* 0x00000000ed087211 */ /* 0x000fc600078008ff */
[----:B------:R-:W-:Y:S01]  /*2760*/  @!PT LDS RZ, [RZ] ;  /* 0x00000000fffff984 */ /* 0x000fe20000000800 */
[----:B------:R-:W-:Y:S01]  /*2770*/  @!PT LDS RZ, [RZ] ;  /* 0x00000000fffff984 */ /* 0x000fe20000000800 */
[----:B------:R-:W-:Y:S01]  /*2780*/  @!PT LDS RZ, [RZ] ;  /* 0x00000000fffff984 */ /* 0x000fe20000000800 */
[----:B------:R2:W-:Y:S01]  /*2790*/  LDGSTS.E.BYPASS.LTC128B.128 [R218+0x10100], [R10.64], !P5 ;  /* 0x101000000ada7fae */ /* 0x0005e2000e901d46 */
[----:B-----5:R-:W-:Y:S02]  /*27a0*/  LEA.HI.X R9, R237, R4, R2, 0x1, P0 ;  /* 0x00000004ed097211 */ /* 0x020fe400000f0c02 */
[----:B------:R-:W-:-:S03]  /*27b0*/  LEA R6, P0, R236, R0, 0x1 ;  /* 0x00000000ec067211 */ /* 0x000fc600078008ff */
[----:B------:R2:W-:Y:S01]  /*27c0*/  LDGSTS.E.BYPASS.LTC128B.128 [R218+0x14100], [R8.64], !P4 ;  /* 0x1410000008da7fae */ /* 0x0005e2000e101d46 */
[----:B------:R-:W-:Y:S02]  /*27d0*/  LEA.HI.X R7, R236, R4, R252, 0x1, P0 ;  /* 0x00000004ec077211 */ /* 0x000fe400000f0cfc */
[----:B------:R-:W-:-:S03]  /*27e0*/  LEA R2, P0, R238, R0, 0x1 ;  /* 0x00000000ee027211 */ /* 0x000fc600078008ff */
[----:B------:R2:W-:Y:S01]  /*27f0*/  LDGSTS.E.BYPASS.LTC128B.128 [R218+0x18100], [R6.64], !P3 ;  /* 0x1810000006da7fae */ /* 0x0005e2000d901d46 */
[----:B------:R-:W-:-:S05]  /*2800*/  LEA.HI.X R3, R238, R4, R247, 0x1, P0 ;  /* 0x00000004ee037211 */ /* 0x000fca00000f0cf7 */
[----:B------:R2:W-:Y:S04]  /*2810*/  LDGSTS.E.BYPASS.LTC128B.128 [R218+0x1c100], [R2.64], !P2 ;  /* 0x1c10000002da7fae */ /* 0x0005e8000d101d46 */
.L_x_1244:
[----:B------:R-:W-:Y:S05]  /*2820*/  BSYNC B0 ;  /* 0x0000000000007941 */ /* 0x000fea0003800000 */
.L_x_1243:
[----:B------:R-:W-:Y:S05]  /*2830*/  BRA.DIV ~URZ, `(.L_x_1245) ;  /* 0x0000c5e27f007947 */ /* 0x000fea000b800000 */
[----:B--2---:R2:W1:Y:S04]  /*2840*/  SHFL.IDX PT, R4, R14, 0x1, 0x181f ;  /* 0x00381f000e047f89 */ /* 0x00446800000e0000 */
[----:B----4-:R2:W4:Y:S02]  /*2850*/  SHFL.IDX PT, R0, R15, 0x1, 0x181f ;  /* 0x00381f000f007f89 */ /* 0x01052400000e0000 */
.L_x_1322:
[----:B------:R-:W-:Y:S01]  /*2860*/  IADD3 R2, R12, 0x20, RZ ;  /* 0x000000200c027810 */ /* 0x000fe20007ffe0ff */
[----:B------:R-:W-:Y:S03]  /*2870*/  BSSY B0, `(.L_x_1246) ;  /* 0x0000013000007945 */ /* 0x000fe60003800000 */
[----:B------:R-:W-:-:S13]  /*2880*/  ISETP.GE.AND P0, PT, R2, R13, PT ;  /* 0x0000000d0200720c */ /* 0x000fda0003f06270 */
[----:B------:R-:W-:Y:S05]  /*2890*/  @P0 BRA `(.L_x_1247) ;  /* 0x0000010000000947 */ /* 0x000fea0003800000 */
[----:B------:R-:W5:Y:S01]  /*28a0*/  LDL R3, [R1] ;  /* 0x0000000001037983 */ /* 0x000f620000100800 */
[----:B----4-:R-:W-:-:S04]  /*28b0*/  LEA R10, P0, R234, R0, 0x1 ;  /* 0x00000000ea0a7211 */ /* 0x010fc800078008ff */
[----:B-1----:R-:W-:Y:S02]  /*28c0*/  LEA.HI.X R11, R234, R4, R235, 0x1, P0 ;  /* 0x00000004ea0b7211 */ /* 0x002fe400000f0ceb */
        /* <DEDUP_REMOVED lines=13> */
.L_x_1247:
[----:B------:R-:W-:Y:S05]  /*29a0*/  BSYNC B0 ;  /* 0x0000000000007941 */ /* 0x000fea0003800000 */
.L_x_1246:
[----:B------:R-:W-:Y:S05]  /*29b0*/  BRA.DIV ~URZ, `(.L_x_1248) ;  /* 0x0000c5227f007947 */ /* 0x000fea000b800000 */
[----:B-1----:R1:W2:Y:S02]  /*29c0*/  SHFL.IDX PT, R4, R14, 0x2, 0x181f ;  /* 0x00581f000e047f89 */ /* 0x0022a400000e0000 */
.L_x_1323:
[----:B------:R-:W-:Y:S05]  /*29d0*/  BRA.DIV ~URZ, `(.L_x_1249) ;  /* 0x0000c5727f007947 */ /* 0x000fea000b800000 */
[----:B----4-:R4:W1:Y:S02]  /*29e0*/  SHFL.IDX PT, R0, R15, 0x2, 0x181f ;  /* 0x00581f000f007f89 */ /* 0x01086400000e0000 */
.L_x_1324:
[----:B------:R-:W-:Y:S01]  /*29f0*/  IADD3 R2, R12, 0x40, RZ ;  /* 0x000000400c027810 */ /* 0x000fe20007ffe0ff */
[----:B------:R-:W-:Y:S03]  /*2a00*/  BSSY B0, `(.L_x_1250) ;  /* 0x0000013000007945 */ /* 0x000fe60003800000 */
[----:B------:R-:W-:-:S13]  /*2a10*/  ISETP.GE.AND P0, PT, R2, R13, PT ;  /* 0x0000000d0200720c */ /* 0x000fda0003f06270 */
[----:B------:R-:W-:Y:S05]  /*2a20*/  @P0 BRA `(.L_x_1251) ;  /* 0x0000010000000947 */ /* 0x000fea0003800000 */
[----:B------:R-:W5:Y:S01]  /*2a30*/  LDL R3, [R1] ;  /* 0x0000000001037983 */ /* 0x000f620000100800 */
[----:B-1----:R-:W-:-:S04]  /*2a40*/  LEA R10, P0, R234, R0, 0x1 ;  /* 0x00000000ea0a7211 */ /* 0x002fc800078008ff */
        /* <DEDUP_REMOVED lines=14> */
.L_x_1251:
[----:B------:R-:W-:Y:S05]  /*2b30*/  BSYNC B0 ;  /* 0x0000000000007941 */ /* 0x000fea0003800000 */
.L_x_1250:
[----:B------:R-:W-:Y:S05]  /*2b40*/  BRA.DIV ~URZ, `(.L_x_1252) ;  /* 0x0000c4627f007947 */ /* 0x000fea000b800000 */
[----:B--2---:R2:W3:Y:S04]  /*2b50*/  SHFL.IDX PT, R4, R14, 0x3, 0x181f ;  /* 0x00781f000e047f89 */ /* 0x0044e800000e0000 */
[----:B-1----:R2:W1:Y:S02]  /*2b60*/  SHFL.IDX PT, R0, R15, 0x3, 0x181f ;  /* 0x00781f000f007f89 */ /* 0x00246400000e0000 */
.L_x_1325:
[----:B------:R-:W5:Y:S01]  /*2b70*/  LDL R3, [R1] ;  /* 0x0000000001037983 */ /* 0x000f620000100800 */
[----:B------:R-:W-:Y:S01]  /*2b80*/  IADD3 R2, R12, 0x60, RZ ;  /* 0x000000600c027810 */ /* 0x000fe20007ffe0ff */
[----:B------:R-:W-:Y:S02]  /*2b90*/  IMAD R89, R88, -0x40, R19 ;  /* 0xffffffc058597824 */ /* 0x000fe400078e0213 */
[----:B------:R-:W2:Y:S01]  /*2ba0*/  S2R R5, SR_TID.X ;  /* 0x0000000000057919 */ /* 0x000ea20000002100 */
[----:B------:R-:W-:-:S13]  /*2bb0*/  ISETP.GE.AND P1, PT, R2, R13, PT ;  /* 0x0000000d0200720c */ /* 0x000fda0003f26270 */
[----:B-1----:R-:W-:-:S04]  /*2bc0*/  @!P1 LEA R8, P0, R234, R0, 0x1 ;  /* 0x00000000ea089211 */ /* 0x002fc800078008ff */
[----:B---3--:R-:W-:Y:S02]  /*2bd0*/  @!P1 LEA.HI.X R9, R234, R4, R235, 0x1, P0 ;  /* 0x00000004ea099211 */ /* 0x008fe400000f0ceb */
[----:B------:R-:W-:-:S03]  /*2be0*/  @!P1 LEA R6, P0, R237, R0, 0x1 ;  /* 0x00000000ed069211 */ /* 0x000fc600078008ff */
[----:B------:R-:W-:Y:S01]  /*2bf0*/  @!PT LDS RZ, [RZ] ;  /* 0x00000000fffff984 */ /* 0x000fe20000000800 */
[----:B------:R-:W-:Y:S01]  /*2c00*/  @!PT LDS RZ, [RZ] ;  /* 0x00000000fffff984 */ /* 0x000fe20000000800 */
[----:B------:R-:W-:Y:S01]  /*2c10*/  @!PT LDS RZ, [RZ] ;  /* 0x00000000fffff984 */ /* 0x000fe20000000800 */
[----:B------:R1:W-:Y:S01]  /*2c20*/  @!P1 LDGSTS.E.BYPASS.LTC128B.128 [R218+0x13100], [R8.64], !P5 ;  /* 0x1310000008da9fae */ /* 0x0003e2000e901d46 */
[----:B--2---:R-:W-:Y:S02]  /*2c30*/  SHF.R.S32.HI R10, RZ, 0x1f, R5 ;  /* 0x0000001fff0a7819 */ /* 0x004fe40000011405 */
[----:B------:R-:W-:Y:S02]  /*2c40*/  ISETP.NE.AND P5, PT, R20, RZ, PT ;  /* 0x000000ff1400720c */ /* 0x000fe40003fa5270 */
[----:B------:R-:W-:-:S04]  /*2c50*/  LEA.HI R10, R10, R5, RZ, 0x3 ;  /* 0x000000050a0a7211 */ /* 0x000fc800078f18ff */
[----:B------:R-:W-:-:S05]  /*2c60*/  SHF.R.S32.HI R10, RZ, 0x3, R10 ;  /* 0x00000003ff0a7819 */ /* 0x000fca000001140a */
[----:B------:R-:W-:Y:S01]  /*2c70*/  IMAD.IADD R5, R19, 0x1, -R10 ;  /* 0x0000000113057824 */ /* 0x000fe200078e0a0a */
[----:B-----5:R-:W-:Y:S02]  /*2c80*/  @!P1 LEA.HI.X R7, R237, R4, R3, 0x1, P0 ;  /* 0x00000004ed079211 */ /* 0x020fe400000f0c03 */
[----:B------:R-:W-:-:S03]  /*2c90*/  @!P1 LEA R2, P0, R236, R0, 0x1 ;  /* 0x00000000ec029211 */ /* 0x000fc600078008ff */
[----:B------:R2:W-:Y:S01]  /*2ca0*/  @!P1 LDGSTS.E.BYPASS.LTC128B.128 [R218+0x17100], [R6.64], !P4 ;  /* 0x1710000006da9fae */ /* 0x0005e2000e101d46 */
[----:B------:R-:W-:Y:S02]  /*2cb0*/  @!P1 LEA.HI.X R3, R236, R4, R252, 0x1, P0 ;  /* 0x00000004ec039211 */ /* 0x000fe400000f0cfc */
[----:B------:R-:W-:-:S03]  /*2cc0*/  ISETP.NE.AND P4, PT, R90, RZ, PT ;  /* 0x000000ff5a00720c */ /* 0x000fc60003f85270 */
[----:B------:R3:W-:Y:S01]  /*2cd0*/  @!P1 LDGSTS.E.BYPASS.LTC128B.128 [R218+0x1b100], [R2.64], !P3 ;  /* 0x1b10000002da9fae */ /* 0x0007e2000d901d46 */
[----:B------:R-:W-:Y:S02]  /*2ce0*/  ISETP.NE.AND P3, PT, R91, RZ, PT ;  /* 0x000000ff5b00720c */ /* 0x000fe40003f65270 */
[----:B--2---:R-:W-:-:S05]  /*2cf0*/  SHF.R.S32.HI R6, RZ, 0x1f, R88 ;  /* 0x0000001fff067819 */ /* 0x004fca0000011458 */
[----:B------:R-:W-:Y:S01]  /*2d00*/  IMAD R7, R6, c[0x0][0x1e0], RZ ;  /* 0x0000780006077a24 */ /* 0x000fe200078e02ff */
[----:B---3--:R-:W-:Y:S01]  /*2d10*/  @!P1 LEA R2, P0, R238, R0, 0x1 ;  /* 0x00000000ee029211 */ /* 0x008fe200078008ff */
[C---:B------:R-:W-:Y:S02]  /*2d20*/  IMAD R0, R88.reuse, -0x40, R5 ;  /* 0xffffffc058007824 */ /* 0x040fe400078e0205 */
[----:B------:R-:W-:Y:S01]  /*2d30*/  IMAD R7, R88, c[0x0][0x1e4], R7 ;  /* 0x0000790058077a24 */ /* 0x000fe200078e0207 */
[----:B------:R-:W-:Y:S01]  /*2d40*/  @!P1 LEA.HI.X R3, R238, R4, R247, 0x1, P0 ;  /* 0x00000004ee039211 */ /* 0x000fe200000f0cf7 */
[----:B------:R-:W-:Y:S01]  /*2d50*/  IMAD.WIDE.U32 R4, R88, c[0x0][0x1e0], RZ ;  /* 0x0000780058047a25 */ /* 0x000fe200078e00ff */
[----:B------:R-:W-:-:S03]  /*2d60*/  ISETP.GE.AND P0, PT, R0, 0x1, PT ;  /* 0x000000010000780c */ /* 0x000fc60003f06270 */
[----:B------:R2:W-:Y:S01]  /*2d70*/  @!P1 LDGSTS.E.BYPASS.LTC128B.128 [R218+0x1f100], [R2.64], !P2 ;  /* 0x1f10000002da9fae */ /* 0x0005e2000d101d46 */
[----:B------:R-:W-:Y:S02]  /*2d80*/  ISETP.GE.AND P2, PT, R0, 0x21, PT ;  /* 0x000000210000780c */ /* 0x000fe40003f46270 */
[----:B------:R-:W-:Y:S01]  /*2d90*/  LEA R0, P1, R4, R220, 0x6 ;  /* 0x000000dc04007211 */ /* 0x000fe200078230ff */
[----:B------:R-:W0:Y:S01]  /*2da0*/  LDGDEPBAR ;  /* 0x00000000000079af */ /* 0x000e220000000000 */
[----:B------:R-:W-:Y:S01]  /*2db0*/  WARPSYNC 0xffffffff ;  /* 0xffffffff00007948 */ /* 0x000fe20003800000 */
[----:B------:R-:W-:Y:S02]  /*2dc0*/  BSSY B0, `(.L_x_1253) ;  /* 0x0000132000007945 */ /* 0x000fe40003800000 */
[----:B------:R-:W-:Y:S01]  /*2dd0*/  BAR.SYNC.DEFER_BLOCKING 0x0 ;  /* 0x0000000000007b1d */ /* 0x000fe20000010000 */
[----:B--2---:R-:W-:Y:S02]  /*2de0*/  IMAD.IADD R2, R5, 0x1, R7 ;  /* 0x0000000105027824 */ /* 0x004fe400078e0207 */
[----:B------:R-:W-:-:S03]  /*2df0*/  IMAD.MOV.U32 R3, RZ, RZ, 0x20 ;  /* 0x00000020ff037424 */ /* 0x000fc600078e00ff */
[----:B------:R-:W-:Y:S01]  /*2e00*/  LEA.HI.X R2, R4, R224, R2, 0x6, P1 ;  /* 0x000000e004027211 */ /* 0x000fe200008f3402 */
[----:B-1----:R-:W-:Y:S01]  /*2e10*/  IMAD.WIDE.U32 R8, R3, c[0x0][0x1e0], RZ ;  /* 0x0000780003087a25 */ /* 0x002fe200078e00ff */
[----:B------:R-:W-:-:S03]  /*2e20*/  @P0 LEA R4, P1, R0, c[0x0][0x1c8], 0x1 ;  /* 0x0000720000040a11 */ /* 0x000fc600078208ff */
[----:B------:R-:W-:Y:S01]  /*2e30*/  IMAD R3, R3, c[0x0][0x1e4], RZ ;  /* 0x0000790003037a24 */ /* 0x000fe200078e02ff */
[C---:B------:R-:W-:Y:S02]  /*2e40*/  @P0 LEA.HI.X R5, R0.reuse, c[0x0][0x1cc], R2, 0x1, P1 ;  /* 0x0000730000050a11 */ /* 0x040fe400008f0c02 */
[----:B------:R-:W-:-:S03]  /*2e50*/  @P2 IADD3 R0, P1, R0, R8, RZ ;  /* 0x0000000800002210 */ /* 0x000fc60007f3e0ff */
[----:B------:R-:W-:Y:S01]  /*2e60*/  @!PT LDS RZ, [RZ] ;  /* 0x00000000fffff984 */ /* 0x000fe20000000800 */
[----:B------:R-:W-:Y:S01]  /*2e70*/  @!PT LDS RZ, [RZ] ;  /* 0x00000000fffff984 */ /* 0x000fe20000000800 */
[----:B------:R-:W-:Y:S01]  /*2e80*/  @!PT LDS RZ, [RZ] ;  /* 0x00000000fffff984 */ /* 0x000fe20000000800 */
[----:B------:R1:W-:Y:S01]  /*2e90*/  @P0 LDGSTS.E.BYPASS.LTC128B.128 [R218+0x8100], [R4.64], !P3 ;  /* 0x0810000004da0fae */ /* 0x0003e2000d901d46 */
[----:B------:R-:W-:Y:S02]  /*2ea0*/  @P2 IADD3.X R3, R2, R9, R3, P1, !PT ;  /* 0x0000000902032210 */ /* 0x000fe40000ffe403 */
[C---:B------:R-:W-:Y:S01]  /*2eb0*/  @P2 LEA R2, P1, R0.reuse, c[0x0][0x1c8], 0x1 ;  /* 0x0000720000022a11 */ /* 0x040fe200078208ff */
[----:B------:R1:W-:Y:S03]  /*2ec0*/  @P0 LDGSTS.E.BYPASS.LTC128B.128 [R218+0xa100], [R4.64+0x80], !P4 ;  /* 0x0a10008004da0fae */ /* 0x0003e6000e101d46 */
[----:B------:R-:W-:Y:S01]  /*2ed0*/  @P2 LEA.HI.X R3, R0, c[0x0][0x1cc], R3, 0x1, P1 ;  /* 0x0000730000032a11 */ /* 0x000fe200008f0c03 */
[----:B------:R1:W-:Y:S01]  /*2ee0*/  @P0 LDGSTS.E.BYPASS.LTC128B.128 [R218+0xc100], [R4.64+0x100], !P5 ;  /* 0x0c10010004da0fae */ /* 0x0003e2000e901d46 */
[----:B------:R-:W-:-:S03]  /*2ef0*/  IMAD R0, R6, c[0x0][0x208], RZ ;  /* 0x0000820006007a24 */ /* 0x000fc600078e02ff */
[----:B------:R1:W-:Y:S01]  /*2f00*/  @P0 LDGSTS.E.BYPASS.LTC128B.128 [R218+0xe100], [R4.64+0x180], !P6 ;  /* 0x0e10018004da0fae */ /* 0x0003e2000f101d46 */
[----:B------:R-:W-:-:S03]  /*2f10*/  IMAD R6, R88, c[0x0][0x20c], R0 ;  /* 0x0000830058067a24 */ /* 0x000fc600078e0200 */
[----:B------:R2:W-:Y:S04]  /*2f20*/  @P2 LDGSTS.E.BYPASS.LTC128B.128 [R218+0x9100], [R2.64], !P3 ;  /* 0x0910000002da2fae */ /* 0x0005e8000d901d46 */
[----:B------:R2:W-:Y:S04]  /*2f30*/  @P2 LDGSTS.E.BYPASS.LTC128B.128 [R218+0xb100], [R2.64+0x80], !P4 ;  /* 0x0b10008002da2fae */ /* 0x0005e8000e101d46 */
[----:B------:R2:W-:Y:S04]  /*2f40*/  @P2 LDGSTS.E.BYPASS.LTC128B.128 [R218+0xd100], [R2.64+0x100], !P5 ;  /* 0x0d10010002da2fae */ /* 0x0005e8000e901d46 */
[----:B------:R2:W-:Y:S01]  /*2f50*/  @P2 LDGSTS.E.BYPASS.LTC128B.128 [R218+0xf100], [R2.64+0x180], !P6 ;  /* 0x0f10018002da2fae */ /* 0x0005e2000f101d46 */
[----:B------:R-:W-:-:S03]  /*2f60*/  LOP3.LUT P2, RZ, R32, 0x2, RZ, 0xc0, !PT ;  /* 0x0000000220ff7812 */ /* 0x000fc6000784c0ff */
[----:B------:R-:W0:Y:S01]  /*2f70*/  LDGDEPBAR ;  /* 0x00000000000079af */ /* 0x000e220000000000 */
[----:B-1----:R-:W-:-:S05]  /*2f80*/  IMAD.WIDE.U32 R4, R88, c[0x0][0x208], RZ ;  /* 0x0000820058047a25 */ /* 0x002fca00078e00ff */
[----:B------:R-:W-:Y:S01]  /*2f90*/  LEA R0, P1, R4, R222, 0x6 ;  /* 0x000000de04007211 */ /* 0x000fe200078230ff */
[----:B--2---:R-:W-:Y:S01]  /*2fa0*/  IMAD.IADD R3, R5, 0x1, R6 ;  /* 0x0000000105037824 */ /* 0x004fe200078e0206 */
[----:B------:R-:W-:-:S04]  /*2fb0*/  DEPBAR.LE SB0, 0x1 ;  /* 0x000080400000791a */ /* 0x000fc80000000000 */
[----:B------:R-:W-:-:S04]  /*2fc0*/  DEPBAR.LE SB0, 0x0 ;  /* 0x000080000000791a */ /* 0x000fc80000000000 */
[----:B------:R-:W-:Y:S01]  /*2fd0*/  BAR.SYNC.DEFER_BLOCKING 0x0 ;  /* 0x0000000000007b1d */ /* 0x000fe20000010000 */
[----:B------:R-:W-:Y:S01]  /*2fe0*/  LEA R2, P0, R0, c[0x0][0x1f8], 0x1 ;  /* 0x00007e0000027a11 */ /* 0x000fe200078008ff */
[----:B------:R-:W-:Y:S01]  /*2ff0*/  IMAD.MOV.U32 R5, RZ, RZ, c[0x0][0x208] ;  /* 0x00008200ff057624 */ /* 0x000fe200078e00ff */
[----:B------:R-:W-:Y:S01]  /*3000*/  LEA.HI.X R3, R4, R226, R3, 0x6, P1 ;  /* 0x000000e204037211 */ /* 0x000fe200008f3403 */
[----:B------:R-:W-:Y:S01]  /*3010*/  IMAD.MOV.U32 R6, RZ, RZ, c[0x0][0x20c] ;  /* 0x00008300ff067624 */ /* 0x000fe200078e00ff */
[----:B------:R-:W-:Y:S02]  /*3020*/  LOP3.LUT R4, R32, 0x1, RZ, 0xc0, !PT ;  /* 0x0000000120047812 */ /* 0x000fe400078ec0ff */
[----:B------:R-:W-:Y:S01]  /*3030*/  LEA.HI.X R3, R0, c[0x0][0x1fc], R3, 0x1, P0 ;  /* 0x00007f0000037a11 */ /* 0x000fe200000f0c03 */
[----:B------:R-:W-:Y:S01]  /*3040*/  IMAD.IADD R0, R89, 0x1, -R10 ;  /* 0x0000000159007824 */ /* 0x000fe200078e0a0a */
[----:B------:R-:W-:Y:S02]  /*3050*/  LEA R12, P0, R5, R2, 0x6 ;  /* 0x00000002050c7211 */ /* 0x000fe400078030ff */
[----:B------:R-:W-:-:S02]  /*3060*/  ISETP.NE.U32.AND P3, PT, R4, 0x1, PT ;  /* 0x000000010400780c */ /* 0x000fc40003f65070 */
[----:B------:R-:W-:Y:S02]  /*3070*/  LEA.HI.X R13, R5, R3, R6, 0x6, P0 ;  /* 0x00000003050d7211 */ /* 0x000fe400000f3406 */
[----:B------:R-:W-:Y:S02]  /*3080*/  ISETP.LT.OR P0, PT, R0, 0x1, P3 ;  /* 0x000000010000780c */ /* 0x000fe40001f01670 */
[----:B------:R-:W-:Y:S02]  /*3090*/  LOP3.LUT P1, RZ, R32, 0x4, RZ, 0xc0, !PT ;  /* 0x0000000420ff7812 */ /* 0x000fe4000782c0ff */
[C---:B------:R-:W-:Y:S01]  /*30a0*/  ISETP.LT.OR P3, PT, R0.reuse, 0x21, P3 ;  /* 0x000000210000780c */ /* 0x040fe20001f61670 */
[----:B------:R-:W-:Y:S04]  /*30b0*/  LDSM.16.M88.4 R4, [R198] ;  /* 0x00000000c604783b */ /* 0x000fe80000000200 */
[----:B------:R-:W-:Y:S04]  /*30c0*/  LDSM.16.M88.4 R28, [R151] ;  /* 0x00000000971c783b */ /* 0x000fe80000000200 */
[----:B------:R-:W1:Y:S04]  /*30d0*/  LDSM.16.M88.4 R24, [R151+0x800] ;  /* 0x000800009718783b */ /* 0x000e680000000200 */
[----:B------:R-:W2:Y:S04]  /*30e0*/  LDSM.16.M88.4 R20, [R151+0x1000] ;  /* 0x001000009714783b */ /* 0x000ea80000000200 */
[----:B------:R-:W3:Y:S04]  /*30f0*/  LDSM.16.M88.4 R16, [R151+0x1800] ;  /* 0x001800009710783b */ /* 0x000ee80000000200 */
[----:B------:R-:W-:Y:S04]  /*3100*/  LDSM.16.M88.4 R8, [R199] ;  /* 0x00000000c708783b */ /* 0x000fe80000000200 */
[----:B------:R-:W5:Y:S04]  /*3110*/  LDSM.16.M88.4 R48, [R202] ;  /* 0x00000000ca30783b */ /* 0x000f680000000200 */
[----:B------:R-:W4:Y:S04]  /*3120*/  LDSM.16.M88.4 R60, [R217] ;  /* 0x00000000d93c783b */ /* 0x000f280000000200 */
[----:B------:R-:W3:Y:S04]  /*3130*/  LDSM.16.M88.4 R64, [R216] ;  /* 0x00000000d840783b */ /* 0x000ee80000000200 */
[----:B------:R-:W3:Y:S04]  /*3140*/  LDSM.16.M88.4 R72, [R215] ;  /* 0x00000000d748783b */ /* 0x000ee80000000200 */
[----:B------:R-:W-:Y:S01]  /*3150*/  @!PT LDS RZ, [RZ] ;  /* 0x00000000fffff984 */ /* 0x000fe20000000800 */
[----:B------:R-:W-:Y:S01]  /*3160*/  @!PT LDS RZ, [RZ] ;  /* 0x00000000fffff984 */ /* 0x000fe20000000800 */
[----:B------:R-:W-:Y:S01]  /*3170*/  @!PT LDS RZ, [RZ] ;  /* 0x00000000fffff984 */ /* 0x000fe20000000800 */
[----:B------:R3:W-:Y:S01]  /*3180*/  LDGSTS.E.BYPASS.LTC128B.128 [R218+0x100], [R2.64], !P0 ;  /* 0x0010000002da7fae */ /* 0x0007e2000c101d46 */
[----:B------:R-:W-:-:S02]  /*3190*/  ISETP.LT.OR P0, PT, R0, 0x1, !P2 ;  /* 0x000000010000780c */ /* 0x000fc40005701670 */
[C---:B------:R-:W-:Y:S01]  /*31a0*/  ISETP.LT.OR P2, PT, R0.reuse, 0x21, !P2 ;  /* 0x000000210000780c */ /* 0x040fe20005741670 */
[C---:B-1----:R-:W-:Y:S10]  /*31b0*/  HMMA.16816.F32 R36, R4.reuse, R24, RZ ;  /* 0x000000180424723c */ /* 0x042ff400000018ff */
[----:B------:R1:W-:Y:S01]  /*31c0*/  LDGSTS.E.BYPASS.LTC128B.128 [R218+0x2100], [R2.64+0x80], !P0 ;  /* 0x0210008002da7fae */ /* 0x0003e2000c101d46 */
[C---:B------:R-:W-:Y:S01]  /*31d0*/  ISETP.LT.OR P0, PT, R0.reuse, 0x1, !P1 ;  /* 0x000000010000780c */ /* 0x040fe20004f01670 */
[----:B------:R-:W-:Y:S01]  /*31e0*/  HMMA.16816.F32 R40, R4, R26, RZ ;  /* 0x0000001a0428723c */ /* 0x000fe200000018ff */
[----:B------:R-:W-:-:S07]  /*31f0*/  ISETP.LT.OR P1, PT, R0, 0x21, !P1 ;  /* 0x000000210000780c */ /* 0x000fce0004f21670 */
[----:B--2---:R-:W-:Y:S04]  /*3200*/  HMMA.16816.F32 R52, R4, R22, RZ ;  /* 0x000000160434723c */ /* 0x004fe800000018ff */
[----:B------:R1:W-:Y:S01]  /*3210*/  LDGSTS.E.BYPASS.LTC128B.128 [R218+0x4100], [R2.64+0x100], !P0 ;  /* 0x0410010002da7fae */ /* 0x0003e2000c101d46 */
[----:B------:R-:W-:-:S03]  /*3220*/  LOP3.LUT P0, RZ, R32, 0x8, RZ, 0xc0, !PT ;  /* 0x0000000820ff7812 */ /* 0x000fc6000780c0ff */
[----:B------:R-:W-:Y:S01]  /*3230*/  HMMA.16816.F32 R32, R4, R28, RZ ;  /* 0x0000001c0420723c */ /* 0x000fe200000018ff */
[C---:B------:R-:W-:Y:S02]  /*3240*/  ISETP.LT.OR P4, PT, R0.reuse, 0x1, !P0 ;  /* 0x000000010000780c */ /* 0x040fe40004781670 */
[----:B------:R-:W-:-:S05]  /*3250*/  ISETP.LT.OR P0, PT, R0, 0x21, !P0 ;  /* 0x000000210000780c */ /* 0x000fca0004701670 */
[C---:B------:R-:W-:Y:S06]  /*3260*/  HMMA.16816.F32 R28, R4.reuse, R30, RZ ;  /* 0x0000001e041c723c */ /* 0x040fec00000018ff */
[----:B------:R1:W-:Y:S02]  /*3270*/  LDGSTS.E.BYPASS.LTC128B.128 [R218+0x6100], [R2.64+0x180], !P4 ;  /* 0x0610018002da7fae */ /* 0x0003e4000e101d46 */
[C---:B------:R-:W-:Y:S02]  /*3280*/  HMMA.16816.F32 R44, R4.reuse, R20, RZ ;  /* 0x00000014042c723c */ /* 0x040fe400000018ff */
[----:B------:R2:W-:Y:S04]  /*3290*/  LDGSTS.E.BYPASS.LTC128B.128 [R218+0x1100], [R12.64], !P3 ;  /* 0x011000000cda7fae */ /* 0x0005e8000d901d46 */
[----:B------:R2:W-:Y:S02]  /*32a0*/  LDGSTS.E.BYPASS.LTC128B.128 [R218+0x3100], [R12.64+0x80], !P2 ;  /* 0x031000800cda7fae */ /* 0x0005e4000d101d46 */
[C---:B---3--:R-:W-:Y:S02]  /*32b0*/  HMMA.16816.F32 R56, R4.reuse, R16, RZ ;  /* 0x000000100438723c */ /* 0x048fe400000018ff */
[----:B------:R2:W-:Y:S04]  /*32c0*/  LDGSTS.E.BYPASS.LTC128B.128 [R218+0x5100], [R12.64+0x100], !P1 ;  /* 0x051001000cda7fae */ /* 0x0005e8000c901d46 */
[----:B------:R2:W-:Y:S01]  /*32d0*/  LDGSTS.E.BYPASS.LTC128B.128 [R218+0x7100], [R12.64+0x180], !P0 ;  /* 0x071001800cda7fae */ /* 0x0005e2000c101d46 */
[----:B------:R-:W-:Y:S01]  /*32e0*/  ISETP.GT.AND P0, PT, R88, R242, PT ;  /* 0x000000f25800720c */ /* 0x000fe20003f04270 */
[----:B------:R-:W-:Y:S02]  /*32f0*/  HMMA.16816.F32 R16, R4, R18, RZ ;  /* 0x000000120410723c */ /* 0x000fe400000018ff */
[----:B------:R-:W-:Y:S04]  /*3300*/  LDSM.16.M88.4 R4, [R201] ;  /* 0x00000000c904783b */ /* 0x000fe80000000200 */
[----:B------:R-:W3:Y:S02]  /*3310*/  LDSM.16.M88.4 R68, [R197] ;  /* 0x00000000c544783b */ /* 0x000ee40000000200 */
[C---:B-----5:R-:W-:Y:S02]  /*3320*/  HMMA.16816.F32 R20, R8.reuse, R48, R32 ;  /* 0x000000300814723c */ /* 0x060fe40000001820 */
[----:B------:R-:W5:Y:S04]  /*3330*/  LDSM.16.M88.4 R76, [R197+0x800] ;  /* 0x00080000c54c783b */ /* 0x000f680000000200 */
[----:B------:R-:W1:Y:S02]  /*3340*/  LDSM.16.M88.4 R80, [R197+0x1000] ;  /* 0x00100000c550783b */ /* 0x000e640000000200 */
[C---:B------:R-:W-:Y:S02]  /*3350*/  HMMA.16816.F32 R24, R8.reuse, R50, R28 ;  /* 0x000000320818723c */ /* 0x040fe4000000181c */
[----:B------:R-:W1:Y:S04]  /*3360*/  LDSM.16.M88.4 R84, [R197+0x1800] ;  /* 0x00180000c554783b */ /* 0x000e680000000200 */
[----:B------:R-:W-:Y:S02]  /*3370*/  LDSM.16.M88.4 R32, [R194] ;  /* 0x00000000c220783b */ /* 0x000fe40000000200 */
[C---:B----4-:R-:W-:Y:S02]  /*3380*/  HMMA.16816.F32 R28, R8.reuse, R60, R36 ;  /* 0x0000003c081c723c */ /* 0x050fe40000001824 */
[----:B------:R-:W0:Y:S06]  /*3390*/  LDGDEPBAR ;  /* 0x00000000000079af */ /* 0x000e2c0000000000 */
[C---:B------:R-:W-:Y:S01]  /*33a0*/  HMMA.16816.F32 R36, R8.reuse, R62, R40 ;  /* 0x0000003e0824723c */ /* 0x040fe20000001828 */
[----:B------:R-:W-:Y:S07]  /*33b0*/  LDSM.16.M88.4 R60, [R151+0x2800] ;  /* 0x00280000973c783b */ /* 0x000fee0000000200 */
[C---:B------:R-:W-:Y:S08]  /*33c0*/  HMMA.16816.F32 R48, R8.reuse, R66, R52 ;  /* 0x000000420830723c */ /* 0x040ff00000001834 */
[C---:B------:R-:W-:Y:S01]  /*33d0*/  HMMA.16816.F32 R40, R8.reuse, R64, R44 ;  /* 0x000000400828723c */ /* 0x040fe2000000182c */
[----:B------:R-:W-:Y:S04]  /*33e0*/  LDSM.16.M88.4 R64, [R194+0x1000] ;  /* 0x00100000c240783b */ /* 0x000fe80000000200 */
[----:B------:R-:W-:Y:S03]  /*33f0*/  LDSM.16.M88.4 R44, [R151+0x2000] ;  /* 0x00200000972c783b */ /* 0x000fe60000000200 */
[C---:B------:R-:W-:Y:S01]  /*3400*/  HMMA.16816.F32 R52, R8.reuse, R72, R56 ;  /* 0x000000480834723c */ /* 0x040fe20000001838 */
[----:B------:R-:W-:Y:S07]  /*3410*/  LDSM.16.M88.4 R56, [R194+0x800] ;  /* 0x00080000c238783b */ /* 0x000fee0000000200 */
[----:B--2---:R-:W-:Y:S01]  /*3420*/  HMMA.16816.F32 R12, R8, R74, R16 ;  /* 0x0000004a080c723c */ /* 0x004fe20000001810 */
[----:B------:R-:W2:Y:S04]  /*3430*/  LDSM.16.M88.4 R8, [R200] ;  /* 0x00000000c808783b */ /* 0x000ea80000000200 */
[----:B------:R-:W4:Y:S03]  /*3440*/  LDSM.16.M88.4 R72, [R194+0x1800] ;  /* 0x00180000c248783b */ /* 0x000f260000000200 */
[C---:B---3--:R-:W-:Y:S08]  /*3450*/  HMMA.16816.F32 R20, R4.reuse, R68, R20 ;  /* 0x000000440414723c */ /* 0x048ff00000001814 */
[C---:B------:R-:W-:Y:S01]  /*3460*/  HMMA.16816.F32 R16, R4.reuse, R70, R24 ;  /* 0x000000460410723c */ /* 0x040fe20000001818 */
[----:B------:R-:W-:Y:S04]  /*3470*/  LDSM.16.M88.4 R68, [R151+0x3000] ;  /* 0x003000009744783b */ /* 0x000fe80000000200 */
[----:B------:R-:W-:Y:S03]  /*3480*/  LDSM.16.M88.4 R24, [R214] ;  /* 0x00000000d618783b */ /* 0x000fe60000000200 */
        /* <DEDUP_REMOVED lines=11> */
[C---:B------:R-:W-:Y:S01]  /*3540*/  HMMA.16816.F32 R16, R8.reuse, R34, R16 ;  /* 0x000000220810723c */ /* 0x040fe20000001810 */
[----:B------:R-:W-:Y:S07]  /*3550*/  LDSM.16.M88.4 R32, [R197+0x2000] ;  /* 0x00200000c520783b */ /* 0x000fee0000000200 */
[C---:B------:R-:W-:Y:S08]  /*3560*/  HMMA.16816.F32 R28, R8.reuse, R56, R28 ;  /* 0x00000038081c723c */ /* 0x040ff0000000181c */
[C---:B------:R-:W-:Y:S01]  /*3570*/  HMMA.16816.F32 R36, R8.reuse, R58, R36 ;  /* 0x0000003a0824723c */ /* 0x040fe20000001824 */
[----:B------:R-:W-:Y:S07]  /*3580*/  LDSM.16.M88.4 R56, [R213] ;  /* 0x00000000d538783b */ /* 0x000fee0000000200 */
[C---:B------:R-:W-:Y:S08]  /*3590*/  HMMA.16816.F32 R40, R8.reuse, R64, R40 ;  /* 0x000000400828723c */ /* 0x040ff00000001828 */
[C---:B------:R-:W-:Y:S01]  /*35a0*/  HMMA.16816.F32 R48, R8.reuse, R66, R48 ;  /* 0x000000420830723c */ /* 0x040fe20000001830 */
[----:B------:R-:W-:Y:S07]  /*35b0*/  LDSM.16.M88.4 R64, [R212] ;  /* 0x00000000d440783b */ /* 0x000fee0000000200 */
[C---:B----4-:R-:W-:Y:S08]  /*35c0*/  HMMA.16816.F32 R52, R8.reuse, R72, R52 ;  /* 0x000000480834723c */ /* 0x050ff00000001834 */
[----:B------:R-:W-:Y:S01]  /*35d0*/  HMMA.16816.F32 R12, R8, R74, R12 ;  /* 0x0000004a080c723c */ /* 0x000fe2000000180c */
[----:B------:R-:W2:Y:S04]  /*35e0*/  LDSM.16.M88.4 R8, [R199+0x4000] ;  /* 0x00400000c708783b */ /* 0x000ea80000000200 */
[----:B------:R-:W3:Y:S03]  /*35f0*/  LDSM.16.M88.4 R72, [R211] ;  /* 0x00000000d348783b */ /* 0x000ee60000000200 */
[C---:B-1----:R-:W-:Y:S08]  /*3600*/  HMMA.16816.F32 R20, R4.reuse, R44, R20 ;  /* 0x0000002c0414723c */ /* 0x042ff00000001814 */
        /* <DEDUP_REMOVED lines=9> */
[----:B------:R-:W-:Y:S01]  /*36a0*/  HMMA.16816.F32 R12, R4, R78, R12 ;  /* 0x0000004e040c723c */ /* 0x000fe2000000180c */
[----:B------:R-:W1:Y:S04]  /*36b0*/  LDSM.16.M88.4 R4, [R201+0x4000] ;  /* 0x00400000c904783b */ /* 0x000e680000000200 */
[----:B------:R-:W4:Y:S03]  /*36c0*/  LDSM.16.M88.4 R76, [R197+0x3800] ;  /* 0x00380000c54c783b */ /* 0x000f260000000200 */
        /* <DEDUP_REMOVED lines=10> */
[----:B------:R-:W-:Y:S01]  /*3770*/  HMMA.16816.F32 R12, R8, R74, R12 ;  /* 0x0000004a080c723c */ /* 0x000fe2000000180c */
[----:B------:R-:W2:Y:S04]  /*3780*/  LDSM.16.M88.4 R8, [R200+0x4000] ;  /* 0x00400000c808783b */ /* 0x000ea80000000200 */
[----:B------:R-:W3:Y:S03]  /*3790*/  LDSM.16.M88.4 R72, [R194+0x3800] ;  /* 0x00380000c248783b */ /* 0x000ee60000000200 */
[C---:B-1----:R-:W-:Y:S08]  /*37a0*/  HMMA.16816.F32 R20, R4.reuse, R32, R20 ;  /* 0x000000200414723c */ /* 0x042ff00000001814 */
[C---:B------:R-:W-:Y:S01]  /*37b0*/  HMMA.16816.F32 R16, R4.reuse, R34, R16 ;  /* 0x000000220410723c */ /* 0x040fe20000001810 */
[----:B------:R-:W-:Y:S07]  /*37c0*/  LDSM.16.M88.4 R32, [R151+0x4000] ;  /* 0x004000009720783b */ /* 0x000fee0000000200 */
[C---:B------:R-:W-:Y:S08]  /*37d0*/  HMMA.16816.F32 R28, R4.reuse, R60, R28 ;  /* 0x0000003c041c723c */ /* 0x040ff0000000181c */
[C---:B------:R-:W-:Y:S01]  /*37e0*/  HMMA.16816.F32 R36, R4.reuse, R62, R36 ;  /* 0x0000003e0424723c */ /* 0x040fe20000001824 */
[----:B------:R-:W-:Y:S07]  /*37f0*/  LDSM.16.M88.4 R60, [R208] ;  /* 0x00000000d03c783b */ /* 0x000fee0000000200 */
[C---:B------:R-:W-:Y:S08]  /*3800*/  HMMA.16816.F32 R40, R4.reuse, R68, R40 ;  /* 0x000000440428723c */ /* 0x040ff00000001828 */
[C---:B------:R-:W-:Y:S01]  /*3810*/  HMMA.16816.F32 R48, R4.reuse, R70, R48 ;  /* 0x000000460430723c */ /* 0x040fe20000001830 */
[----:B------:R-:W-:Y:S07]  /*3820*/  LDSM.16.M88.4 R68, [R151+0x5000] ;  /* 0x005000009744783b */ /* 0x000fee0000000200 */
[C---:B----4-:R-:W-:Y:S08]  /*3830*/  HMMA.16816.F32 R52, R4.reuse, R76, R52 ;  /* 0x0000004c0434723c */ /* 0x050ff00000001834 */
[----:B------:R-:W-:Y:S01]  /*3840*/  HMMA.16816.F32 R12, R4, R78, R12 ;  /* 0x0000004e040c723c */ /* 0x000fe2000000180c */
[----:B------:R-:W1:Y:S04]  /*3850*/  LDSM.16.M88.4 R4, [R198+0x8000] ;  /* 0x00800000c604783b */ /* 0x000e680000000200 */
[----:B------:R-:W4:Y:S03]  /*3860*/  LDSM.16.M88.4 R76, [R151+0x5800] ;  /* 0x00580000974c783b */ /* 0x000f260000000200 */
[C---:B--2---:R-:W-:Y:S08]  /*3870*/  HMMA.16816.F32 R20, R8.reuse, R24, R20 ;  /* 0x000000180814723c */ /* 0x044ff00000001814 */
[C---:B------:R-:W-:Y:S01]  /*3880*/  HMMA.16816.F32 R16, R8.reuse, R26, R16 ;  /* 0x0000001a0810723c */ /* 0x040fe20000001810 */
[----:B------:R-:W-:Y:S07]  /*3890*/  LDSM.16.M88.4 R24, [R210] ;  /* 0x00000000d218783b */ /* 0x000fee0000000200 */
[C---:B------:R-:W-:Y:S08]  /*38a0*/  HMMA.16816.F32 R28, R8.reuse, R44, R28 ;  /* 0x0000002c081c723c */ /* 0x040ff0000000181c */
[C---:B------:R-:W-:Y:S01]  /*38b0*/  HMMA.16816.F32 R36, R8.reuse, R46, R36 ;  /* 0x0000002e0824723c */ /* 0x040fe20000001824 */
[----:B------:R-:W-:Y:S07]  /*38c0*/  LDSM.16.M88.4 R44, [R209] ;  /* 0x00000000d12c783b */ /* 0x000fee0000000200 */
[C---:B------:R-:W-:Y:S08]  /*38d0*/  HMMA.16816.F32 R40, R8.reuse, R64, R40 ;  /* 0x000000400828723c */ /* 0x040ff00000001828 */
[C---:B------:R-:W-:Y:S01]  /*38e0*/  HMMA.16816.F32 R48, R8.reuse, R66, R48 ;  /* 0x000000420830723c */ /* 0x040fe20000001830 */
[----:B------:R-:W-:Y:S07]  /*38f0*/  LDSM.16.M88.4 R64, [R197+0x5000] ;  /* 0x00500000c540783b */ /* 0x000fee0000000200 */
[C---:B---3--:R-:W-:Y:S08]  /*3900*/  HMMA.16816.F32 R52, R8.reuse, R72, R52 ;  /* 0x000000480834723c */ /* 0x048ff00000001834 */
        /* <DEDUP_REMOVED lines=28> */
[----:B------:R-:W-:Y:S03]  /*3ad0*/  LDSM.16.M88.4 R72, [R151+0x7800] ;  /* 0x007800009748783b */ /* 0x000fe60000000200 */
        /* <DEDUP_REMOVED lines=12> */
[----:B------:R-:W-:Y:S03]  /*3ba0*/  LDSM.16.M88.4 R76, [R194+0x7800] ;  /* 0x00780000c24c783b */ /* 0x000fe60000000200 */
        /* <DEDUP_REMOVED lines=10> */
[----:B------:R-:W-:Y:S01]  /*3c50*/  HMMA.16816.F32 R8, R8, R70, R12 ;  /* 0x000000460808723c */ /* 0x000fe2000000180c */
[----:B------:R-:W2:Y:S04]  /*3c60*/  LDSM.16.M88.4 R12, [R199+0xc000] ;  /* 0x00c00000c70c783b */ /* 0x000ea80000000200 */
[----:B------:R-:W3:Y:S03]  /*3c70*/  LDSM.16.M88.4 R68, [R203] ;  /* 0x00000000cb44783b */ /* 0x000ee60000000200 */
[C---:B-1----:R-:W-:Y:S08]  /*3c80*/  HMMA.16816.F32 R20, R4.reuse, R32, R20 ;  /* 0x000000200414723c */ /* 0x042ff00000001814 */
[C---:B------:R-:W-:Y:S08]  /*3c90*/  HMMA.16816.F32 R16, R4.reuse, R34, R16 ;  /* 0x000000220410723c */ /* 0x040ff00000001810 */
        /* <DEDUP_REMOVED lines=11> */
[C---:B------:R-:W-:Y:S08]  /*3d50*/  HMMA.16816.F32 R24, R12.reuse, R26, R16 ;  /* 0x0000001a0c18723c */ /* 0x040ff00000001810 */
[C---:B------:R-:W-:Y:S08]  /*3d60*/  HMMA.16816.F32 R20, R12.reuse, R44, R28 ;  /* 0x0000002c0c14723c */ /* 0x040ff0000000181c */
[C---:B------:R-:W-:Y:S08]  /*3d70*/  HMMA.16816.F32 R16, R12.reuse, R46, R36 ;  /* 0x0000002e0c10723c */ /* 0x040ff00000001824 */
[C---:B------:R-:W-:Y:S08]  /*3d80*/  HMMA.16816.F32 R28, R12.reuse, R60, R40 ;  /* 0x0000003c0c1c723c */ /* 0x040ff00000001828 */
[C---:B------:R-:W-:Y:S01]  /*3d90*/  HMMA.16816.F32 R48, R12.reuse, R62, R48 ;  /* 0x0000003e0c30723c */ /* 0x040fe20000001830 */
[----:B------:R-:W-:Y:S07]  /*3da0*/  LDSM.16.M88.4 R60, [R194+0x6800] ;  /* 0x00680000c23c783b */ /* 0x000fee0000000200 */
[C---:B---3--:R-:W-:Y:S08]  /*3db0*/  HMMA.16816.F32 R52, R12.reuse, R68, R52 ;  /* 0x000000440c34723c */ /* 0x048ff00000001834 */
[----:B------:R-:W-:Y:S01]  /*3dc0*/  HMMA.16816.F32 R44, R12, R70, R4 ;  /* 0x000000460c2c723c */ /* 0x000fe20000001804 */
[----:B------:R-:W2:Y:S04]  /*3dd0*/  LDSM.16.M88.4 R4, [R200+0xc000] ;  /* 0x00c00000c804783b */ /* 0x000ea80000000200 */
[----:B------:R-:W3:Y:S01]  /*3de0*/  LDSM.16.M88.4 R68, [R194+0x7000] ;  /* 0x00700000c244783b */ /* 0x000ee20000000200 */
[----:B------:R-:W-:-:S04]  /*3df0*/  DEPBAR.LE SB0, 0x0 ;  /* 0x000080000000791a */ /* 0x000fc80000000000 */
[C---:B-1----:R-:W-:Y:S08]  /*3e00*/  HMMA.16816.F32 R40, R8.reuse, R64, R32 ;  /* 0x000000400828723c */ /* 0x042ff00000001820 */
[C---:B------:R-:W-:Y:S08]  /*3e10*/  HMMA.16816.F32 R36, R8.reuse, R66, R24 ;  /* 0x000000420824723c */ /* 0x040ff00000001818 */
[C---:B----4-:R-:W-:Y:S08]  /*3e20*/  HMMA.16816.F32 R32, R8.reuse, R72, R20 ;  /* 0x000000480820723c */ /* 0x050ff00000001814 */
[C---:B------:R-:W-:Y:S08]  /*3e30*/  HMMA.16816.F32 R24, R8.reuse, R74, R16 ;  /* 0x0000004a0818723c */ /* 0x040ff00000001810 */
[C---:B------:R-:W-:Y:S08]  /*3e40*/  HMMA.16816.F32 R20, R8.reuse, R80, R28 ;  /* 0x000000500814723c */ /* 0x040ff0000000181c */
[C---:B------:R-:W-:Y:S08]  /*3e50*/  HMMA.16816.F32 R16, R8.reuse, R82, R48 ;  /* 0x000000520810723c */ /* 0x040ff00000001830 */
[C---:B------:R-:W-:Y:S08]  /*3e60*/  HMMA.16816.F32 R12, R8.reuse, R84, R52 ;  /* 0x00000054080c723c */ /* 0x040ff00000001834 */
[----:B------:R-:W-:Y:S08]  /*3e70*/  HMMA.16816.F32 R8, R8, R86, R44 ;  /* 0x000000560808723c */ /* 0x000ff0000000182c */
[C---:B--2---:R-:W-:Y:S08]  /*3e80*/  HMMA.16816.F32 R28, R4.reuse, R56, R40 ;  /* 0x00000038041c723c */ /* 0x044ff00000001828 */
[C---:B------:R-:W-:Y:S08]  /*3e90*/  HMMA.16816.F32 R36, R4.reuse, R58, R36 ;  /* 0x0000003a0424723c */ /* 0x040ff00000001824 */
[C---:B------:R-:W-:Y:S08]  /*3ea0*/  HMMA.16816.F32 R32, R4.reuse, R60, R32 ;  /* 0x0000003c0420723c */ /* 0x040ff00000001820 */
[C---:B------:R-:W-:Y:S08]  /*3eb0*/  HMMA.16816.F32 R24, R4.reuse, R62, R24 ;  /* 0x0000003e0418723c */ /* 0x040ff00000001818 */
[C---:B---3--:R-:W-:Y:S08]  /*3ec0*/  HMMA.16816.F32 R48, R4.reuse, R68, R20 ;  /* 0x000000440430723c */ /* 0x048ff00000001814 */
[C---:B------:R-:W-:Y:S08]  /*3ed0*/  HMMA.16816.F32 R52, R4.reuse, R70, R16 ;  /* 0x000000460434723c */ /* 0x040ff00000001810 */
[C---:B------:R-:W-:Y:S08]  /*3ee0*/  HMMA.16816.F32 R44, R4.reuse, R76, R12 ;  /* 0x0000004c042c723c */ /* 0x040ff0000000180c */
[----:B------:R-:W-:Y:S01]  /*3ef0*/  HMMA.16816.F32 R40, R4, R78, R8 ;  /* 0x0000004e0428723c */ /* 0x000fe20000001808 */
[----:B------:R-:W-:Y:S06]  /*3f00*/  BAR.SYNC.DEFER_BLOCKING 0x0 ;  /* 0x0000000000007b1d */ /* 0x000fec0000010000 */
[----:B------:R-:W-:Y:S01]  /*3f10*/  @!UPT UIADD3 URZ, URZ, URZ, URZ ;  /* 0x0000003f3f3ff290 */ /* 0x000fe2000fffe03f */
[----:B------:R-:W-:Y:S11]  /*3f20*/  @!P0 BRA `(.L_x_1254) ;  /* 0x000001b000008947 */ /* 0x000ff60003800000 */
[----:B------:R-:W-:Y:S01]  /*3f30*/  IADD3 R0, R150, -0x2, RZ ;  /* 0xfffffffe96007810 */ /* 0x000fe20007ffe0ff */
[----:B------:R-:W-:Y:S01]  /*3f40*/  IMAD.MOV.U32 R6, RZ, RZ, c[0x0][0x1e4] ;  /* 0x00007900ff067624 */ /* 0x000fe200078e00ff */
[----:B------:R-:W-:-:S02]  /*3f50*/  ISETP.NE.AND P3, PT, R91, RZ, PT ;  /* 0x000000ff5b00720c */ /* 0x000fc40003f65270 */
[----:B------:R-:W-:Y:S01]  /*3f60*/  SHF.R.S32.HI R2, RZ, 0x1f, R0 ;  /* 0x0000001fff027819 */ /* 0x000fe20000011400 */
[----:B------:R-:W-:Y:S01]  /*3f70*/  IMAD.WIDE.U32 R4, R0, c[0x0][0x1e0], RZ ;  /* 0x0000780000047a25 */ /* 0x000fe200078e00ff */
[----:B------:R-:W-:-:S03]  /*3f80*/  ISETP.NE.AND P4, PT, R90, RZ, PT ;  /* 0x000000ff5a00720c */ /* 0x000fc60003f85270 */
        /* <DEDUP_REMOVED lines=21> */
.L_x_1254:
[----:B------:R-:W-:Y:S05]  /*40e0*/  BSYNC B0 ;  /* 0x0000000000007941 */ /* 0x000fea0003800000 */
.L_x_1253:
[----:B------:R-:W-:Y:S01]  /*40f0*/  IMAD.IADD R0, R89, 0x1, -R239 ;  /* 0x0000000159007824 */ /* 0x000fe200078e0aef */
[----:B------:R-:W-:Y:S04]  /*4100*/  LDSM.16.MT88.4 R64, [R193+0x2800] ;  /* 0x00280000c140783b */ /* 0x000fe80000004200 */
[C---:B------:R-:W-:Y:S01]  /*4110*/  ISETP.GT.AND P1, PT, R0.reuse, RZ, PT ;  /* 0x000000ff0000720c */ /* 0x040fe20003f24270 */
[----:B------:R-:W-:Y:S01]  /*4120*/  LDSM.16.MT88.4 R72, [R192+0x4000] ;  /* 0x00400000c048783b */ /* 0x000fe20000004200 */
[----:B------:R-:W-:-:S02]  /*4130*/  ISETP.GT.AND P0, PT, R0, 0x1, PT ;  /* 0x000000010000780c */ /* 0x000fc40003f04270 */
[----:B------:R-:W-:Y:S01]  /*4140*/  ISETP.GT.AND P2, PT, R0, 0x8, PT ;  /* 0x000000080000780c */ /* 0x000fe20003f44270 */
[----:B------:R-:W-:Y:S01]  /*4150*/  LDSM.16.MT88.4 R60, [R196+0x2800] ;  /* 0x00280000c43c783b */ /* 0x000fe20000004200 */
[----:B-1----:R-:W-:Y:S02]  /*4160*/  FSEL R5, R28, -INF , P1 ;  /* 0xff8000001c057808 */ /* 0x002fe40000800000 */
[----:B------:R-:W-:Y:S01]  /*4170*/  FSEL R6, R29, -INF , P0 ;  /* 0xff8000001d067808 */ /* 0x000fe20000000000 */
[----:B------:R-:W-:Y:S01]  /*4180*/  LDSM.16.MT88.4 R68, [R192+0x4800] ;  /* 0x00480000c044783b */ /* 0x000fe20000004200 */
[----:B------:R-:W-:Y:S02]  /*4190*/  FSEL R13, R31, -INF , P0 ;  /* 0xff8000001f0d7808 */ /* 0x000fe40000000000 */
[----:B------:R-:W-:Y:S01]  /*41a0*/  ISETP.GT.AND P0, PT, R0, 0x9, PT ;  /* 0x000000090000780c */ /* 0x000fe20003f04270 */
[----:B------:R-:W0:Y:S01]  /*41b0*/  LDGDEPBAR ;  /* 0x00000000000079af */ /* 0x000e220000000000 */
        /* <DEDUP_REMOVED lines=11> */
[----:B------:R-:W-:Y:S01]  /*4270*/  ISETP.GT.AND P2, PT, R0, 0x18, PT ;  /* 0x000000180000780c */ /* 0x000fe20003f44270 */
[----:B------:R-:W-:Y:S01]  /*4280*/  LDSM.16.MT88.4 R36, [R196] ;  /* 0x00000000c424783b */ /* 0x000fe20000004200 */
[----:B------:R-:W-:-:S02]  /*4290*/  FSEL R10, R33, -INF , P0 ;  /* 0xff800000210a7808 */ /* 0x000fc40000000000 */
[----:B------:R-:W-:Y:S02]  /*42a0*/  FMNMX.FTZ R2, R9, R2, !PT ;  /* 0x0000000209027209 */ /* 0x000fe40007810000 */
[----:B------:R-:W-:Y:S02]  /*42b0*/  FSEL R19, R34, -INF , P1 ;  /* 0xff80000022137808 */ /* 0x000fe40000800000 */
[----:B------:R-:W-:Y:S02]  /*42c0*/  ISETP.GT.AND P1, PT, R0, 0x19, PT ;  /* 0x000000190000780c */ /* 0x000fe40003f24270 */
[----:B------:R-:W-:Y:S02]  /*42d0*/  FSEL R11, R24, -INF , P2 ;  /* 0xff800000180b7808 */ /* 0x000fe40001000000 */
[----:B------:R-:W-:Y:S02]  /*42e0*/  FMNMX.FTZ R2, R10, R2, !PT ;  /* 0x000000020a027209 */ /* 0x000fe40007810000 */
[----:B------:R-:W-:-:S02]  /*42f0*/  FSEL R20, R35, -INF , P0 ;  /* 0xff80000023147808 */ /* 0x000fc40000000000 */
[C---:B------:R-:W-:Y:S01]  /*4300*/  ISETP.GT.AND P0, PT, R0.reuse, 0x20, PT ;  /* 0x000000200000780c */ /* 0x040fe20003f04270 */
[----:B------:R-:W-:Y:S01]  /*4310*/  LDSM.16.MT88.4 R32, [R192+0x800] ;  /* 0x00080000c020783b */ /* 0x000fe20000004200 */
        /* <DEDUP_REMOVED lines=8> */
[----:B------:R-:W-:Y:S02]  /*43a0*/  FMNMX.FTZ R3, R12, R13, !PT ;  /* 0x0000000d0c037209 */ /* 0x000fe40007810000 */
[----:B------:R-:W-:Y:S02]  /*43b0*/  ISETP.GT.AND P4, PT, R0, 0x29, PT ;  /* 0x000000290000780c */ /* 0x000fe40003f84270 */
[----:B------:R-:W-:-:S02]  /*43c0*/  FSEL R102, R52, -INF , P5 ;  /* 0xff80000034667808 */ /* 0x000fc40002800000 */
[----:B------:R-:W-:Y:S02]  /*43d0*/  FMNMX.FTZ R2, R103, R2, !PT ;  /* 0x0000000267027209 */ /* 0x000fe40007810000 */
[----:B------:R-:W-:Y:S02]  /*43e0*/  FMNMX.FTZ R3, R14, R3, !PT ;  /* 0x000000030e037209 */ /* 0x000fe40007810000 */
[----:B------:R-:W-:Y:S02]  /*43f0*/  ISETP.GT.AND P3, PT, R0, 0x30, PT ;  /* 0x000000300000780c */ /* 0x000fe40003f64270 */
[----:B------:R-:W-:Y:S02]  /*4400*/  FSEL R101, R53, -INF , P4 ;  /* 0xff80000035657808 */ /* 0x000fe40002000000 */
[----:B------:R-:W-:Y:S02]  /*4410*/  FMNMX.FTZ R2, R102, R2, !PT ;  /* 0x0000000266027209 */ /* 0x000fe40007810000 */
        /* <DEDUP_REMOVED lines=15> */
[----:B------:R-:W-:Y:S02]  /*4510*/  FMNMX.FTZ R2, R21, R3, !PT ;  /* 0x0000000315027209 */ /* 0x000fe40007810000 */
[----:B------:R-:W-:Y:S02]  /*4520*/  FSEL R92, R41, -INF , P0 ;  /* 0xff800000295c7808 */ /* 0x000fe40000000000 */
[----:B------:R-:W-:Y:S02]  /*4530*/  FMNMX.FTZ R0, R95, R0, !PT ;  /* 0x000000005f007209 */ /* 0x000fe40007810000 */
[----:B------:R-:W-:-:S02]  /*4540*/  FMNMX.FTZ R2, R28, R2, !PT ;  /* 0x000000021c027209 */ /* 0x000fc40007810000 */
[----:B------:R-:W-:Y:S02]  /*4550*/  FMNMX.FTZ R0, R92, R0, !PT ;  /* 0x000000005c007209 */ /* 0x000fe40007810000 */
[----:B------:R-:W-:Y:S02]  /*4560*/  FSEL R98, R51, -INF , P6 ;  /* 0xff80000033627808 */ /* 0x000fe40003000000 */
[----:B------:R-:W-:Y:S01]  /*4570*/  FMNMX.FTZ R2, R105, R2, !PT ;  /* 0x0000000269027209 */ /* 0x000fe20007810000 */
[----:B------:R-:W1:Y:S01]  /*4580*/  SHFL.BFLY PT, R3, R0, 0x2, 0x1f ;  /* 0x0c401f0000037f89 */ /* 0x000e6200000e0000 */
[----:B------:R-:W-:Y:S02]  /*4590*/  FSEL R97, R54, -INF , P5 ;  /* 0xff80000036617808 */ /* 0x000fe40002800000 */
[----:B------:R-:W-:Y:S01]  /*45a0*/  FMNMX.FTZ R2, R98, R2, !PT ;  /* 0x0000000262027209 */ /* 0x000fe20007810000 */
[----:B------:R-:W-:Y:S01]  /*45b0*/  LDSM.16.MT88.4 R48, [R196+0x800] ;  /* 0x00080000c430783b */ /* 0x000fe20000004200 */
[----:B------:R-:W-:-:S02]  /*45c0*/  FSEL R96, R55, -INF , P4 ;  /* 0xff80000037607808 */ /* 0x000fc40002000000 */
[----:B------:R-:W-:Y:S01]  /*45d0*/  FMNMX.FTZ R2, R97, R2, !PT ;  /* 0x0000000261027209 */ /* 0x000fe20007810000 */
[----:B------:R-:W-:Y:S01]  /*45e0*/  LDSM.16.MT88.4 R52, [R195] ;  /* 0x00000000c334783b */ /* 0x000fe20000004200 */
[----:B------:R-:W-:Y:S02]  /*45f0*/  FSEL R94, R46, -INF , P3 ;  /* 0xff8000002e5e7808 */ /* 0x000fe40001800000 */
[----:B------:R-:W-:Y:S02]  /*4600*/  FMNMX.FTZ R2, R96, R2, !PT ;  /* 0x0000000260027209 */ /* 0x000fe40007810000 */
[----:B------:R-:W-:Y:S02]  /*4610*/  FSEL R93, R47, -INF , P2 ;  /* 0xff8000002f5d7808 */ /* 0x000fe40001000000 */
[----:B------:R-:W-:Y:S01]  /*4620*/  FMNMX.FTZ R2, R94, R2, !PT ;  /* 0x000000025e027209 */ /* 0x000fe20007810000 */
[----:B------:R-:W-:Y:S01]  /*4630*/  LDSM.16.MT88.4 R44, [R193+0x800] ;  /* 0x00080000c12c783b */ /* 0x000fe20000004200 */
[----:B------:R-:W-:-:S02]  /*4640*/  FSEL R91, R42, -INF , P1 ;  /* 0xff8000002a5b7808 */ /* 0x000fc40000800000 */
[----:B------:R-:W-:Y:S02]  /*4650*/  FMNMX.FTZ R2, R93, R2, !PT ;  /* 0x000000025d027209 */ /* 0x000fe40007810000 */
[----:B------:R-:W-:Y:S02]  /*4660*/  FSEL R90, R43, -INF , P0 ;  /* 0xff8000002b5a7808 */ /* 0x000fe40000000000 */
[----:B------:R-:W-:Y:S01]  /*4670*/  FMNMX.FTZ R2, R91, R2, !PT ;  /* 0x000000025b027209 */ /* 0x000fe20007810000 */
[----:B------:R-:W-:Y:S01]  /*4680*/  LDSM.16.MT88.4 R40, [R195+0x800] ;  /* 0x00080000c328783b */ /* 0x000fe20000004200 */
        /* <DEDUP_REMOVED lines=8> */
[----:B------:R-:W1:Y:S03]  /*4710*/  SHFL.BFLY PT, R4, R0, 0x1, 0x1f ;  /* 0x0c201f0000047f89 */ /* 0x000e6600000e0000 */
[----:B------:R-:W-:-:S05]  /*4720*/  FSEL R2, R2, RZ, P0 ;  /* 0x000000ff02027208 */ /* 0x000fca0000000000 */
[----:B------:R-:W-:-:S04]  /*4730*/  FFMA.FTZ R3, R5, c[0x0][0x2d0], -R2 ;  /* 0x0000b40005037a23 */ /* 0x000fc80000010802 */
[----:B------:R2:W-:Y:S01]  /*4740*/  MUFU.EX2 R80, R3 ;  /* 0x0000000300507308 */ /* 0x0005e20000000800 */
[----:B-1----:R-:W-:Y:S01]  /*4750*/  FMNMX.FTZ R16, R0, R4, !PT ;  /* 0x0000000400107209 */ /* 0x002fe20007810000 */
[--C-:B------:R-:W-:Y:S02]  /*4760*/  FFMA.FTZ R0, R9, c[0x0][0x2d0], -R2.reuse ;  /* 0x0000b40009007a23 */ /* 0x100fe40000010802 */
[----:B--2---:R-:W-:Y:S01]  /*4770*/  FFMA.FTZ R3, R6, c[0x0][0x2d0], -R2 ;  /* 0x0000b40006037a23 */ /* 0x004fe20000010802 */
[----:B------:R-:W-:-:S03]  /*4780*/  FSETP.NEU.FTZ.AND P0, PT, R16, -INF , PT ;  /* 0xff8000001000780b */ /* 0x000fc60003f1d000 */
[----:B------:R1:W-:Y:S08]  /*4790*/  MUFU.EX2 R82, R0 ;  /* 0x0000000000527308 */ /* 0x0003f00000000800 */
[----:B------:R2:W3:Y:S01]  /*47a0*/  MUFU.EX2 R79, R3 ;  /* 0x00000003004f7308 */ /* 0x0004e20000000800 */
[----:B-1----:R-:W-:-:S05]  /*47b0*/  FMUL.FTZ R0, R16, c[0x0][0x2d0] ;  /* 0x0000b40010007a20 */ /* 0x002fca0000410000 */
[----:B------:R-:W-:Y:S01]  /*47c0*/  FSEL R0, R0, RZ, P0 ;  /* 0x000000ff00007208 */ /* 0x000fe20000000000 */
[--C-:B--2---:R-:W-:Y:S02]  /*47d0*/  FFMA.FTZ R3, R7, c[0x0][0x2d0], -R2.reuse ;  /* 0x0000b40007037a23 */ /* 0x104fe40000010802 */
[----:B------:R-:W1:Y:S02]  /*47e0*/  LDSM.16.MT88.4 R4, [R192] ;  /* 0x00000000c004783b */ /* 0x000e640000004200 */
[----:B------:R2:W-:Y:S02]  /*47f0*/  MUFU.EX2 R81, R3 ;  /* 0x0000000300517308 */ /* 0x0005e40000000800 */
[----:B--2---:R-:W-:Y:S01]  /*4800*/  FFMA.FTZ R3, R8, c[0x0][0x2d0], -R2 ;  /* 0x0000b40008037a23 */ /* 0x004fe20000010802 */
[----:B---3--:R-:W-:-:S05]  /*4810*/  F2FP.PACK_AB R8, R79, R80 ;  /* 0x000000504f08723e */ /* 0x008fca00000000ff */
[----:B------:R2:W3:Y:S02]  /*4820*/  MUFU.EX2 R83, R3 ;  /* 0x0000000300537308 */ /* 0x0004e40000000800 */
[----:B--2---:R-:W-:Y:S01]  /*4830*/  FFMA.FTZ R3, R10, c[0x0][0x2d0], -R2 ;  /* 0x0000b4000a037a23 */ /* 0x004fe20000010802 */
[----:B---3--:R-:W-:-:S05]  /*4840*/  F2FP.PACK_AB R10, R83, R81 ;  /* 0x00000051530a723e */ /* 0x008fca00000000ff */
[----:B------:R2:W-:Y:S02]  /*4850*/  MUFU.EX2 R84, R3 ;  /* 0x0000000300547308 */ /* 0x0005e40000000800 */
[----:B--2---:R-:W-:-:S06]  /*4860*/  FFMA.FTZ R3, R11, c[0x0][0x2d0], -R2 ;  /* 0x0000b4000b037a23 */ /* 0x004fcc0000010802 */
[----:B------:R2:W-:Y:S02]  /*4870*/  MUFU.EX2 R86, R3 ;  /* 0x0000000300567308 */ /* 0x0005e40000000800 */
[----:B--2---:R-:W-:-:S06]  /*4880*/  FFMA.FTZ R3, R12, c[0x0][0x2d0], -R0 ;  /* 0x0000b4000c037a23 */ /* 0x004fcc0000010800 */
[----:B------:R2:W-:Y:S02]  /*4890*/  MUFU.EX2 R77, R3 ;  /* 0x00000003004d7308 */ /* 0x0005e40000000800 */
[----:B--2---:R-:W-:-:S06]  /*48a0*/  FFMA.FTZ R3, R13, c[0x0][0x2d0], -R0 ;  /* 0x0000b4000d037a23 */ /* 0x004fcc0000010800 */
[----:B------:R2:W3:Y:S02]  /*48b0*/  MUFU.EX2 R76, R3 ;  /* 0x00000003004c7308 */ /* 0x0004e40000000800 */
[--C-:B--2---:R-:W-:Y:S01]  /*48c0*/  FFMA.FTZ R3, R14, c[0x0][0x2d0], -R0.reuse ;  /* 0x0000b4000e037a23 */ /* 0x104fe20000010800 */
[----:B---3--:R-:W-:Y:S01]  /*48d0*/  F2FP.PACK_AB R9, R76, R77 ;  /* 0x0000004d4c09723e */ /* 0x008fe200000000ff */
[----:B------:R-:W2:Y:S04]  /*48e0*/  LDSM.16.MT88.4 R12, [R193] ;  /* 0x00000000c10c783b */ /* 0x000ea80000004200 */
[----:B------:R3:W-:Y:S02]  /*48f0*/  MUFU.EX2 R78, R3 ;  /* 0x00000003004e7308 */ /* 0x0007e40000000800 */
[----:B---3--:R-:W-:-:S06]  /*4900*/  FFMA.FTZ R3, R18, c[0x0][0x2d0], -R0 ;  /* 0x0000b40012037a23 */ /* 0x008fcc0000010800 */
[----:B------:R3:W4:Y:S02]  /*4910*/  MUFU.EX2 R18, R3 ;  /* 0x0000000300127308 */ /* 0x0007240000000800 */
[----:B---3--:R-:W-:Y:S01]  /*4920*/  FFMA.FTZ R3, R17, c[0x0][0x2d0], -R2 ;  /* 0x0000b40011037a23 */ /* 0x008fe20000010802 */
[----:B----4-:R-:W-:-:S05]  /*4930*/  F2FP.PACK_AB R11, R18, R78 ;  /* 0x0000004e120b723e */ /* 0x010fca00000000ff */
[----:B------:R3:W-:Y:S02]  /*4940*/  MUFU.EX2 R87, R3 ;  /* 0x0000000300577308 */ /* 0x0007e40000000800 */
[----:B-1----:R-:W-:Y:S01]  /*4950*/  HMMA.16816.F32 R24, R8, R4, RZ ;  /* 0x000000040818723c */ /* 0x002fe200000018ff */
[----:B---3--:R-:W-:-:S05]  /*4960*/  FFMA.FTZ R3, R19, c[0x0][0x2d0], -R0 ;  /* 0x0000b40013037a23 */ /* 0x008fca0000010800 */
[----:B------:R1:W-:Y:S02]  /*4970*/  MUFU.EX2 R19, R3 ;  /* 0x0000000300137308 */ /* 0x0003e40000000800 */
[----:B-1----:R-:W-:-:S06]  /*4980*/  FFMA.FTZ R3, R20, c[0x0][0x2d0], -R0 ;  /* 0x0000b40014037a23 */ /* 0x002fcc0000010800 */
[----:B------:R1:W3:Y:S02]  /*4990*/  MUFU.EX2 R85, R3 ;  /* 0x0000000300557308 */ /* 0x0002e40000000800 */
[----:B-1----:R-:W-:Y:S02]  /*49a0*/  FFMA.FTZ R3, R21, c[0x0][0x2d0], -R0 ;  /* 0x0000b40015037a23 */ /* 0x002fe40000010800 */
[C---:B------:R-:W-:Y:S04]  /*49b0*/  HMMA.16816.F32 R20, R8.reuse, R6, RZ ;  /* 0x000000060814723c */ /* 0x040fe800000018ff */
[----:B------:R1:W-:Y:S04]  /*49c0*/  MUFU.EX2 R89, R3 ;  /* 0x0000000300597308 */ /* 0x0003e80000000800 */
[----:B--2---:R-:W-:Y:S07]  /*49d0*/  HMMA.16816.F32 R4, R8, R12, RZ ;  /* 0x0000000c0804723c */ /* 0x004fee00000018ff */
[----:B------:R-:W-:-:S02]  /*49e0*/  F2FP.PACK_AB R12, R84, R82 ;  /* 0x00000052540c723e */ /* 0x000fc400000000ff */
[----:B---3--:R-:W-:Y:S01]  /*49f0*/  F2FP.PACK_AB R13, R85, R19 ;  /* 0x00000013550d723e */ /* 0x008fe200000000ff */
[----:B-1----:R-:W-:Y:S02]  /*4a00*/  FFMA.FTZ R3, R28, c[0x0][0x2d0], -R0 ;  /* 0x0000b4001c037a23 */ /* 0x002fe40000010800 */
[----:B------:R-:W-:Y:S02]  /*4a10*/  HMMA.16816.F32 R28, R8, R14, RZ ;  /* 0x0000000e081c723c */ /* 0x000fe400000018ff */
[----:B------:R-:W1:Y:S05]  /*4a20*/  MUFU.EX2 R88, R3 ;  /* 0x0000000300587308 */ /* 0x000e6a0000000800 */
[----:B------:R-:W-:-:S02]  /*4a30*/  F2FP.PACK_AB R14, R87, R86 ;  /* 0x00000056570e723e */ /* 0x000fc400000000ff */
[----:B-1----:R-:W-:-:S07]  /*4a40*/  F2FP.PACK_AB R15, R88, R89 ;  /* 0x00000059580f723e */ /* 0x002fce00000000ff */
[C---:B------:R-:W-:Y:S08]  /*4a50*/  HMMA.16816.F32 R4, R12.reuse, R44, R4 ;  /* 0x0000002c0c04723c */ /* 0x040ff00000001804 */
[----:B------:R-:W-:Y:S08]  /*4a60*/  HMMA.16816.F32 R56, R12, R34, R20 ;  /* 0x000000220c38723c */ /* 0x000ff00000001814 */
[----:B------:R-:W-:Y:S08]  /*4a70*/  HMMA.16816.F32 R20, R8, R38, RZ ;  /* 0x000000260814723c */ /* 0x000ff000000018ff */
[----:B------:R-:W-:Y:S01]  /*4a80*/  IMAD.MOV.U32 R121, RZ, RZ, R4 ;  /* 0x000000ffff797224 */ /* 0x000fe200078e0004 */
[----:B------:R-:W-:Y:S01]  /*4a90*/  MOV R3, R7 ;  /* 0x0000000700037202 */ /* 0x000fe20000000f00 */
[----:B------:R-:W-:Y:S01]  /*4aa0*/  IMAD.MOV.U32 R120, RZ, RZ, R5 ;  /* 0x000000ffff787224 */ /* 0x000fe200078e0005 */
[----:B------:R-:W-:Y:S01]  /*4ab0*/  HMMA.16816.F32 R152, R12, R32, R24 ;  /* 0x000000200c98723c */ /* 0x000fe20000001818 */
[----:B------:R-:W-:-:S04]  /*4ac0*/  IMAD.MOV.U32 R17, RZ, RZ, R6 ;  /* 0x000000ffff117224 */ /* 0x000fc800078e0006 */
[----:B------:R-:W-:Y:S02]  /*4ad0*/  IMAD.MOV.U32 R160, RZ, RZ, R56 ;  /* 0x000000ffffa07224 */ /* 0x000fe400078e0038 */
[----:B------:R-:W-:Y:S01]  /*4ae0*/  IMAD.MOV.U32 R149, RZ, RZ, R57 ;  /* 0x000000ffff957224 */ /* 0x000fe200078e0039 */
[----:B------:R-:W-:Y:S01]  /*4af0*/  HMMA.16816.F32 R4, R12, R46, R28 ;  /* 0x0000002e0c04723c */ /* 0x000fe2000000181c */
[----:B------:R-:W1:Y:S01]  /*4b00*/  LDSM.16.MT88.4 R28, [R192+0x2000] ;  /* 0x00200000c01c783b */ /* 0x000e620000004200 */
[----:B------:R-:W-:Y:S02]  /*4b10*/  IMAD.MOV.U32 R107, RZ, RZ, R58 ;  /* 0x000000ffff6b7224 */ /* 0x000fe400078e003a */
[----:B------:R-:W-:Y:S01]  /*4b20*/  IMAD.MOV.U32 R106, RZ, RZ, R59 ;  /* 0x000000ffff6a7224 */ /* 0x000fe200078e003b */
[----:B------:R-:W2:Y:S03]  /*4b30*/  LDSM.16.MT88.4 R44, [R193+0x2000] ;  /* 0x00200000c12c783b */ /* 0x000ea60000004200 */
[----:B------:R-:W-:Y:S01]  /*4b40*/  HMMA.16816.F32 R24, R8, R36, RZ ;  /* 0x000000240818723c */ /* 0x000fe200000018ff */
[----:B------:R-:W3:Y:S04]  /*4b50*/  LDSM.16.MT88.4 R36, [R196+0x2000] ;  /* 0x00200000c424783b */ /* 0x000ee80000004200 */
[----:B------:R-:W-:Y:S03]  /*4b60*/  LDSM.16.MT88.4 R56, [R195+0x2000] ;  /* 0x00200000c338783b */ /* 0x000fe60000004200 */
[----:B------:R-:W-:Y:S08]  /*4b70*/  HMMA.16816.F32 R20, R12, R50, R20 ;  /* 0x000000320c14723c */ /* 0x000ff00000001814 */
[----:B------:R-:W-:Y:S01]  /*4b80*/  IMAD.MOV.U32 R119, RZ, RZ, R4 ;  /* 0x000000ffff777224 */ /* 0x000fe200078e0004 */
[----:B------:R-:W-:Y:S01]  /*4b90*/  HMMA.16816.F32 R32, R8, R54, RZ ;  /* 0x000000360820723c */ /* 0x000fe200000018ff */
[----:B------:R-:W-:-:S02]  /*4ba0*/  IMAD.MOV.U32 R118, RZ, RZ, R5 ;  /* 0x000000ffff767224 */ /* 0x000fc400078e0005 */
[----:B------:R-:W-:Y:S02]  /*4bb0*/  IMAD.MOV.U32 R117, RZ, RZ, R6 ;  /* 0x000000ffff757224 */ /* 0x000fe400078e0006 */
[----:B------:R-:W-:-:S03]  /*4bc0*/  IMAD.MOV.U32 R116, RZ, RZ, R7 ;  /* 0x000000ffff747224 */ /* 0x000fc600078e0007 */
[----:B------:R-:W-:Y:S01]  /*4bd0*/  HMMA.16816.F32 R4, R8, R52, RZ ;  /* 0x000000340804723c */ /* 0x000fe200000018ff */
[----:B------:R-:W-:Y:S06]  /*4be0*/  LDSM.16.MT88.4 R52, [R193+0x4000] ;  /* 0x00400000c134783b */ /* 0x000fec0000004200 */
[----:B------:R-:W-:Y:S01]  /*4bf0*/  IMAD.MOV.U32 R111, RZ, RZ, R20 ;  /* 0x000000ffff6f7224 */ /* 0x000fe200078e0014 */
[----:B------:R-:W-:Y:S01]  /*4c00*/  HMMA.16816.F32 R24, R12, R48, R24 ;  /* 0x000000300c18723c */ /* 0x000fe20000001818 */
[----:B------:R-:W4:Y:S01]  /*4c10*/  LDSM.16.MT88.4 R48, [R192+0x2800] ;  /* 0x00280000c030783b */ /* 0x000f220000004200 */
[----:B------:R-:W-:-:S02]  /*4c20*/  IMAD.MOV.U32 R110, RZ, RZ, R21 ;  /* 0x000000ffff6e7224 */ /* 0x000fc400078e0015 */
[----:B------:R-:W-:Y:S02]  /*4c30*/  IMAD.MOV.U32 R109, RZ, RZ, R22 ;  /* 0x000000ffff6d7224 */ /* 0x000fe400078e0016 */
[----:B------:R-:W-:Y:S02]  /*4c40*/  IMAD.MOV.U32 R108, RZ, RZ, R23 ;  /* 0x000000ffff6c7224 */ /* 0x000fe400078e0017 */
[----:B-1----:R-:W-:Y:S08]  /*4c50*/  HMMA.16816.F32 R20, R8, R30, RZ ;  /* 0x0000001e0814723c */ /* 0x002ff000000018ff */
[C---:B------:R-:W-:Y:S08]  /*4c60*/  HMMA.16816.F32 R4, R12.reuse, R40, R4 ;  /* 0x000000280c04723c */ /* 0x040ff00000001804 */
[----:B------:R-:W-:Y:S01]  /*4c70*/  HMMA.16816.F32 R248, R12, R42, R32 ;  /* 0x0000002a0cf8723c */ /* 0x000fe20000001820 */
[----:B------:R-:W-:Y:S01]  /*4c80*/  IMAD.MOV.U32 R125, RZ, RZ, R24 ;  /* 0x000000ffff7d7224 */ /* 0x000fe200078e0018 */
[----:B------:R-:W-:Y:S01]  /*4c90*/  MOV R123, R26 ;  /* 0x0000001a007b7202 */ /* 0x000fe20000000f00 */
[----:B------:R-:W-:-:S02]  /*4ca0*/  IMAD.MOV.U32 R124, RZ, RZ, R25 ;  /* 0x000000ffff7c7224 */ /* 0x000fc400078e0019 */
[----:B------:R-:W-:-:S03]  /*4cb0*/  IMAD.MOV.U32 R122, RZ, RZ, R27 ;  /* 0x000000ffff7a7224 */ /* 0x000fc600078e001b */
[C---:B--2---:R-:W-:Y:S08]  /*4cc0*/  HMMA.16816.F32 R40, R8.reuse, R46, RZ ;  /* 0x0000002e0828723c */ /* 0x044ff000000018ff */
[----:B------:R-:W-:Y:S01]  /*4cd0*/  IMAD.MOV.U32 R115, RZ, RZ, R4 ;  /* 0x000000ffff737224 */ /* 0x000fe200078e0004 */
[----:B------:R-:W-:Y:S01]  /*4ce0*/  MOV R114, R5 ;  /* 0x0000000500727202 */ /* 0x000fe20000000f00 */
[----:B------:R-:W-:Y:S01]  /*4cf0*/  IMAD.MOV.U32 R113, RZ, RZ, R6 ;  /* 0x000000ffff717224 */ /* 0x000fe200078e0006 */
[----:B---3--:R-:W-:Y:S01]  /*4d00*/  HMMA.16816.F32 R32, R8, R36, RZ ;  /* 0x000000240820723c */ /* 0x008fe200000018ff */
[----:B------:R-:W-:-:S07]  /*4d10*/  IMAD.MOV.U32 R112, RZ, RZ, R7 ;  /* 0x000000ffff707224 */ /* 0x000fce00078e0007 */
[----:B------:R-:W-:Y:S01]  /*4d20*/  HMMA.16816.F32 R4, R8, R44, RZ ;  /* 0x0000002c0804723c */ /* 0x000fe200000018ff */
[----:B------:R-:W1:Y:S07]  /*4d30*/  LDSM.16.MT88.4 R44, [R195+0x2800] ;  /* 0x00280000c32c783b */ /* 0x000e6e0000004200 */
[----:B----4-:R-:W-:Y:S08]  /*4d40*/  HMMA.16816.F32 R228, R12, R50, R20 ;  /* 0x000000320ce4723c */ /* 0x010ff00000001814 */
[----:B------:R-:W-:Y:S08]  /*4d50*/  HMMA.16816.F32 R24, R8, R28, RZ ;  /* 0x0000001c0818723c */ /* 0x000ff000000018ff */
[----:B------:R-:W-:Y:S07]  /*4d60*/  HMMA.16816.F32 R184, R12, R64, R4 ;  /* 0x000000400cb8723c */ /* 0x000fee0000001804 */
[----:B------:R-:W-:Y:S01]  /*4d70*/  IMAD.MOV.U32 R64, RZ, RZ, R115 ;  /* 0x000000ffff407224 */ /* 0x000fe200078e0073 */
[----:B------:R-:W-:Y:S01]  /*4d80*/  HMMA.16816.F32 R20, R8, R58, RZ ;  /* 0x0000003a0814723c */ /* 0x000fe200000018ff */
[----:B------:R-:W-:-:S07]  /*4d90*/  IMAD.MOV.U32 R65, RZ, RZ, R114 ;  /* 0x000000ffff417224 */ /* 0x000fce00078e0072 */
[C---:B------:R-:W-:Y:S08]  /*4da0*/  HMMA.16816.F32 R4, R8.reuse, R72, RZ ;  /* 0x000000480804723c */ /* 0x040ff000000018ff */
[----:B------:R-:W-:Y:S01]  /*4db0*/  HMMA.16816.F32 R28, R8, R38, RZ ;  /* 0x00000026081c723c */ /* 0x000fe200000018ff */
[----:B------:R-:W2:Y:S07]  /*4dc0*/  LDSM.16.MT88.4 R36, [R193+0x4800] ;  /* 0x00480000c124783b */ /* 0x000eae0000004200 */
[C---:B------:R-:W-:Y:S01]  /*4dd0*/  HMMA.16816.F32 R156, R12.reuse, R60, R32 ;  /* 0x0000003c0c9c723c */ /* 0x040fe20000001820 */
[----:B------:R-:W3:Y:S06]  /*4de0*/  LDSM.16.MT88.4 R32, [R196+0x4000] ;  /* 0x00400000c420783b */ /* 0x000eec0000004200 */
[----:B------:R-:W-:Y:S01]  /*4df0*/  MOV R60, R111 ;  /* 0x0000006f003c7202 */ /* 0x000fe20000000f00 */
[----:B------:R-:W-:Y:S01]  /*4e00*/  HMMA.16816.F32 R180, R12, R66, R40 ;  /* 0x000000420cb4723c */ /* 0x000fe20000001828 */
[----:B------:R-:W4:Y:S01]  /*4e10*/  LDSM.16.MT88.4 R40, [R195+0x4000] ;  /* 0x00400000c328783b */ /* 0x000f220000004200 */
[----:B------:R-:W-:-:S05]  /*4e20*/  IMAD.MOV.U32 R61, RZ, RZ, R110 ;  /* 0x000000ffff3d7224 */ /* 0x000fca00078e006e */
[----:B------:R-:W-:Y:S01]  /*4e30*/  IMAD.MOV.U32 R66, RZ, RZ, R113 ;  /* 0x000000ffff427224 */ /* 0x000fe200078e0071 */
[----:B------:R-:W-:Y:S01]  /*4e40*/  HMMA.16816.F32 R188, R12, R48, R24 ;  /* 0x000000300cbc723c */ /* 0x000fe20000001818 */
[----:B------:R-:W-:-:S07]  /*4e50*/  IMAD.MOV.U32 R67, RZ, RZ, R112 ;  /* 0x000000ffff437224 */ /* 0x000fce00078e0070 */
[C---:B-1----:R-:W-:Y:S07]  /*4e60*/  HMMA.16816.F32 R172, R12.reuse, R46, R20 ;  /* 0x0000002e0cac723c */ /* 0x042fee0000001814 */
[----:B------:R-:W-:Y:S01]  /*4e70*/  IMAD.MOV.U32 R46, RZ, RZ, R117 ;  /* 0x000000ffff2e7224 */ /* 0x000fe200078e0075 */
[----:B------:R-:W-:Y:S01]  /*4e80*/  HMMA.16816.F32 R112, R12, R68, R4 ;  /* 0x000000440c70723c */ /* 0x000fe20000001804 */
[----:B------:R-:W-:-:S06]  /*4e90*/  IMAD.MOV.U32 R47, RZ, RZ, R116 ;  /* 0x000000ffff2f7224 */ /* 0x000fcc00078e0074 */
[----:B------:R-:W-:Y:S01]  /*4ea0*/  IMAD.MOV.U32 R68, RZ, RZ, R121 ;  /* 0x000000ffff447224 */ /* 0x000fe200078e0079 */
[----:B------:R-:W-:Y:S01]  /*4eb0*/  HMMA.16816.F32 R24, R8, R56, RZ ;  /* 0x000000380818723c */ /* 0x000fe200000018ff */
[----:B------:R-:W-:-:S07]  /*4ec0*/  IMAD.MOV.U32 R69, RZ, RZ, R120 ;  /* 0x000000ffff457224 */ /* 0x000fce00078e0078 */
[C---:B------:R-:W-:Y:S07]  /*4ed0*/  HMMA.16816.F32 R20, R8.reuse, R52, RZ ;  /* 0x000000340814723c */ /* 0x040fee00000018ff */
[----:B------:R-:W-:Y:S01]  /*4ee0*/  IMAD.MOV.U32 R52, RZ, RZ, R125 ;  /* 0x000000ffff347224 */ /* 0x000fe200078e007d */
[----:B------:R-:W-:Y:S01]  /*4ef0*/  HMMA.16816.F32 R4, R8, R54, RZ ;  /* 0x000000360804723c */ /* 0x000fe200000018ff */
[----:B------:R-:W-:-:S06]  /*4f00*/  IMAD.MOV.U32 R53, RZ, RZ, R124 ;  /* 0x000000ffff357224 */ /* 0x000fcc00078e007c */
[----:B------:R-:W-:Y:S01]  /*4f10*/  IMAD.MOV.U32 R54, RZ, RZ, R123 ;  /* 0x000000ffff367224 */ /* 0x000fe200078e007b */
[----:B------:R-:W-:Y:S01]  /*4f20*/  HMMA.16816.F32 R176, R12, R62, R28 ;  /* 0x0000003e0cb0723c */ /* 0x000fe2000000181c */
[----:B------:R-:W1:Y:S01]  /*4f30*/  LDSM.16.MT88.4 R28, [R196+0x4800] ;  /* 0x00480000c41c783b */ /* 0x000e620000004200 */
[----:B------:R-:W-:-:S05]  /*4f40*/  MOV R55, R122 ;  /* 0x0000007a00377202 */ /* 0x000fca0000000f00 */
[----:B------:R-:W-:Y:S01]  /*4f50*/  IMAD.MOV.U32 R62, RZ, RZ, R109 ;  /* 0x000000ffff3e7224 */ /* 0x000fe200078e006d */
[----:B--2---:R-:W-:Y:S01]  /*4f60*/  HMMA.16816.F32 R120, R12, R36, R20 ;  /* 0x000000240c78723c */ /* 0x004fe20000001814 */
[----:B------:R-:W-:-:S07]  /*4f70*/  IMAD.MOV.U32 R63, RZ, RZ, R108 ;  /* 0x000000ffff3f7224 */ /* 0x000fce00078e006c */
[C---:B------:R-:W-:Y:S07]  /*4f80*/  HMMA.16816.F32 R108, R12.reuse, R44, R24 ;  /* 0x0000002c0c6c723c */ /* 0x040fee0000001818 */
[----:B------:R-:W-:Y:S01]  /*4f90*/  IMAD.MOV.U32 R44, RZ, RZ, R119 ;  /* 0x000000ffff2c7224 */ /* 0x000fe200078e0077 */
[----:B------:R-:W-:Y:S01]  /*4fa0*/  HMMA.16816.F32 R124, R12, R38, R4 ;  /* 0x000000260c7c723c */ /* 0x000fe20000001804 */
[----:B------:R-:W2:Y:S01]  /*4fb0*/  LDSM.16.MT88.4 R36, [R195+0x4800] ;  /* 0x00480000c324783b */ /* 0x000ea20000004200 */
[----:B------:R-:W-:-:S06]  /*4fc0*/  IMAD.MOV.U32 R45, RZ, RZ, R118 ;  /* 0x000000ffff2d7224 */ /* 0x000fcc00078e0076 */
[C---:B------:R-:W-:Y:S08]  /*4fd0*/  HMMA.16816.F32 R24, R8.reuse, R74, RZ ;  /* 0x0000004a0818723c */ /* 0x040ff000000018ff */
[C---:B---3--:R-:W-:Y:S07]  /*4fe0*/  HMMA.16816.F32 R20, R8.reuse, R34, RZ ;  /* 0x000000220814723c */ /* 0x048fee00000018ff */
[--C-:B------:R-:W-:Y:S01]  /*4ff0*/  FFMA.FTZ R35, R95, c[0x0][0x2d0], -R2.reuse ;  /* 0x0000b4005f237a23 */ /* 0x100fe20000010802 */
[----:B----4-:R-:W-:Y:S01]  /*5000*/  HMMA.16816.F32 R4, R8, R40, RZ ;  /* 0x000000280804723c */ /* 0x010fe200000018ff */
[----:B------:R-:W-:-:S06]  /*5010*/  FFMA.FTZ R34, R92, c[0x0][0x2d0], -R2 ;  /* 0x0000b4005c227a23 */ /* 0x000fcc0000010802 */
[--C-:B------:R-:W-:Y:S01]  /*5020*/  FFMA.FTZ R40, R94, c[0x0][0x2d0], -R0.reuse ;  /* 0x0000b4005e287a23 */ /* 0x100fe20000010800 */
[----:B------:R-:W-:Y:S01]  /*5030*/  HMMA.16816.F32 R116, R12, R70, R24 ;  /* 0x000000460c74723c */ /* 0x000fe20000001818 */
[----:B------:R-:W-:-:S06]  /*5040*/  FFMA.FTZ R41, R93, c[0x0][0x2d0], -R0 ;  /* 0x0000b4005d297a23 */ /* 0x000fcc0000010800 */
[----:B------:R-:W-:Y:S01]  /*5050*/  MOV R70, R17 ;  /* 0x0000001100467202 */ /* 0x000fe20000000f00 */
[----:B------:R-:W-:Y:S01]  /*5060*/  HMMA.16816.F32 R24, R8, R32, RZ ;  /* 0x000000200818723c */ /* 0x000fe200000018ff */
[----:B------:R-:W-:Y:S02]  /*5070*/  FADD.FTZ R17, R77, R76 ;  /* 0x0000004c4d117221 */ /* 0x000fe40000010000 */
[----:B------:R-:W-:Y:S02]  /*5080*/  IMAD.MOV.U32 R76, RZ, RZ, R160 ;  /* 0x000000ffff4c7224 */ /* 0x000fe400078e00a0 */
[----:B------:R-:W-:Y:S02]  /*5090*/  IMAD.MOV.U32 R71, RZ, RZ, R3 ;  /* 0x000000ffff477224 */ /* 0x000fe400078e0003 */
[----:B------:R-:W-:Y:S01]  /*50a0*/  FADD.FTZ R3, R80, R79 ;  /* 0x0000004f50037221 */ /* 0x000fe20000010000 */
[----:B-1----:R-:W-:Y:S01]  /*50b0*/  HMMA.16816.F32 R132, R12, R30, R20 ;  /* 0x0000001e0c84723c */ /* 0x002fe20000001814 */
[----:B------:R-:W1:Y:S01]  /*50c0*/  LDSM.16.MT88.4 R20, [R192+0x6000] ;  /* 0x00600000c014783b */ /* 0x000e620000004200 */
[----:B------:R-:W-:-:S02]  /*50d0*/  FFMA.FTZ R32, R100, c[0x0][0x2d0], -R2 ;  /* 0x0000b40064207a23 */ /* 0x000fc40000010802 */
[----:B------:R-:W-:Y:S02]  /*50e0*/  FADD.FTZ R3, R81, R3 ;  /* 0x0000000351037221 */ /* 0x000fe40000010000 */
[----:B------:R-:W-:Y:S02]  /*50f0*/  FFMA.FTZ R33, R99, c[0x0][0x2d0], -R2 ;  /* 0x0000b40063217a23 */ /* 0x000fe40000010802 */
[----:B--2---:R-:W-:Y:S01]  /*5100*/  HMMA.16816.F32 R136, R12, R36, R4 ;  /* 0x000000240c88723c */ /* 0x004fe20000001804 */
[----:B------:R-:W-:Y:S02]  /*5110*/  FADD.FTZ R3, R83, R3 ;  /* 0x0000000353037221 */ /* 0x000fe40000010000 */
[----:B------:R-:W-:Y:S02]  /*5120*/  IMAD.MOV.U32 R79, RZ, RZ, R106 ;  /* 0x000000ffff4f7224 */ /* 0x000fe400078e006a */
[----:B------:R-:W-:Y:S02]  /*5130*/  FADD.FTZ R3, R82, R3 ;  /* 0x0000000352037221 */ /* 0x000fe40000010000 */
[----:B------:R-:W-:Y:S01]  /*5140*/  FFMA.FTZ R36, R98, c[0x0][0x2d0], -R0 ;  /* 0x0000b40062247a23 */ /* 0x000fe20000010800 */
[----:B------:R-:W-:Y:S01]  /*5150*/  HMMA.16816.F32 R4, R8, R42, RZ ;  /* 0x0000002a0804723c */ /* 0x000fe200000018ff */
[----:B------:R-:W-:-:S02]  /*5160*/  FADD.FTZ R3, R84, R3 ;  /* 0x0000000354037221 */ /* 0x000fc40000010000 */
[----:B------:R-:W-:-:S04]  /*5170*/  IMAD.MOV.U32 R77, RZ, RZ, R149 ;  /* 0x000000ffff4d7224 */ /* 0x000fc800078e0095 */
[--C-:B------:R-:W-:Y:S01]  /*5180*/  FFMA.FTZ R42, R91, c[0x0][0x2d0], -R0.reuse ;  /* 0x0000b4005b2a7a23 */ /* 0x100fe20000010800 */
[----:B------:R-:W-:Y:S01]  /*5190*/  HMMA.16816.F32 R128, R12, R28, R24 ;  /* 0x0000001c0c80723c */ /* 0x000fe20000001818 */
[----:B------:R-:W2:Y:S01]  /*51a0*/  LDSM.16.MT88.4 R28, [R192+0x6800] ;  /* 0x00680000c01c783b */ /* 0x000ea20000004200 */
[----:B------:R-:W-:-:S03]  /*51b0*/  FFMA.FTZ R43, R90, c[0x0][0x2d0], -R0 ;  /* 0x0000b4005a2b7a23 */ /* 0x000fc60000010800 */
[----:B------:R-:W3:Y:S11]  /*51c0*/  LDSM.16.MT88.4 R24, [R193+0x6000] ;  /* 0x00600000c118783b */ /* 0x000ef60000004200 */
[----:B------:R-:W-:Y:S07]  /*51d0*/  HMMA.16816.F32 R140, R12, R38, R4 ;  /* 0x000000260c8c723c */ /* 0x000fee0000001804 */
[--C-:B------:R-:W-:Y:S01]  /*51e0*/  FFMA.FTZ R38, R97, c[0x0][0x2d0], -R0.reuse ;  /* 0x0000b40061267a23 */ /* 0x100fe20000010800 */
[----:B-1----:R-:W-:Y:S01]  /*51f0*/  HMMA.16816.F32 R4, R8, R20, RZ ;  /* 0x000000140804723c */ /* 0x002fe200000018ff */
[----:B------:R-:W-:Y:S11]  /*5200*/  FFMA.FTZ R39, R96, c[0x0][0x2d0], -R0 ;  /* 0x0000b40060277a23 */ /* 0x000ff60000010800 */
[----:B------:R-:W-:Y:S11]  /*5210*/  @!UPT UIADD3 URZ, URZ, URZ, URZ ;  /* 0x0000003f3f3ff290 */ /* 0x000ff6000fffe03f */
[----:B------:R-:W-:Y:S01]  /*5220*/  @!UPT UIADD3 URZ, URZ, URZ, URZ ;  /* 0x0000003f3f3ff290 */ /* 0x000fe2000fffe03f */
[----:B--2---:R-:W-:Y:S07]  /*5230*/  HMMA.16816.F32 R144, R12, R28, R4 ;  /* 0x0000001c0c90723c */ /* 0x004fee0000001804 */
[----:B------:R-:W-:Y:S02]  /*5240*/  FADD.FTZ R4, R78, R17 ;  /* 0x000000114e047221 */ /* 0x000fe40000010000 */
[----:B------:R-:W-:Y:S02]  /*5250*/  IMAD.MOV.U32 R78, RZ, RZ, R107 ;  /* 0x000000ffff4e7224 */ /* 0x000fe400078e006b */
[----:B------:R-:W-:-:S02]  /*5260*/  FADD.FTZ R17, R18, R4 ;  /* 0x0000000412117221 */ /* 0x000fc40000010000 */
[----:B------:R-:W-:Y:S01]  /*5270*/  HMMA.16816.F32 R4, R8, R22, RZ ;  /* 0x000000160804723c */ /* 0x000fe200000018ff */
[----:B------:R-:W1:Y:S01]  /*5280*/  LDSM.16.MT88.4 R20, [R193+0x6800] ;  /* 0x00680000c114783b */ /* 0x000e620000004200 */
[----:B------:R-:W-:Y:S02]  /*5290*/  FFMA.FTZ R18, R102, c[0x0][0x2d0], -R2 ;  /* 0x0000b40066127a23 */ /* 0x000fe40000010802 */
[----:B------:R-:W-:Y:S02]  /*52a0*/  FADD.FTZ R17, R19, R17 ;  /* 0x0000001113117221 */ /* 0x000fe40000010000 */
[----:B------:R-:W-:-:S06]  /*52b0*/  FFMA.FTZ R19, R105, c[0x0][0x2d0], -R0 ;  /* 0x0000b40069137a23 */ /* 0x000fcc0000010800 */
[----:B------:R-:W-:Y:S11]  /*52c0*/  MUFU.EX2 R19, R19 ;  /* 0x0000001300137308 */ /* 0x000ff60000000800 */
[----:B------:R-:W-:Y:S01]  /*52d0*/  @!UPT UIADD3 URZ, URZ, URZ, URZ ;  /* 0x0000003f3f3ff290 */ /* 0x000fe2000fffe03f */
[----:B------:R-:W-:Y:S01]  /*52e0*/  HMMA.16816.F32 R168, R12, R30, R4 ;  /* 0x0000001e0ca8723c */ /* 0x000fe20000001804 */
[----:B------:R-:W2:Y:S07]  /*52f0*/  LDSM.16.MT88.4 R28, [R196+0x6000] ;  /* 0x00600000c41c783b */ /* 0x000eae0000004200 */
[----:B---3--:R-:W-:Y:S11]  /*5300*/  HMMA.16816.F32 R4, R8, R24, RZ ;  /* 0x000000180804723c */ /* 0x008ff600000018ff */
[----:B------:R-:W-:Y:S11]  /*5310*/  @!UPT UIADD3 URZ, URZ, URZ, URZ ;  /* 0x0000003f3f3ff290 */ /* 0x000ff6000fffe03f */
[----:B------:R-:W-:Y:S02]  /*5320*/  @!UPT UIADD3 URZ, URZ, URZ, URZ ;  /* 0x0000003f3f3ff290 */ /* 0x000fe4000fffe03f */
[----:B-1----:R-:W-:Y:S08]  /*5330*/  HMMA.16816.F32 R160, R12, R20, R4 ;  /* 0x000000140ca0723c */ /* 0x002ff00000001804 */
[----:B------:R-:W-:Y:S01]  /*5340*/  HMMA.16816.F32 R4, R8, R26, RZ ;  /* 0x0000001a0804723c */ /* 0x000fe200000018ff */
[----:B------:R-:W1:Y:S11]  /*5350*/  LDSM.16.MT88.4 R24, [R196+0x6800] ;  /* 0x00680000c418783b */ /* 0x000e760000004200 */
[----:B------:R-:W-:Y:S11]  /*5360*/  @!UPT UIADD3 URZ, URZ, URZ, URZ ;  /* 0x0000003f3f3ff290 */ /* 0x000ff6000fffe03f */
[----:B------:R-:W-:Y:S01]  /*5370*/  @!UPT UIADD3 URZ, URZ, URZ, URZ ;  /* 0x0000003f3f3ff290 */ /* 0x000fe2000fffe03f */
[----:B------:R-:W-:Y:S07]  /*5380*/  HMMA.16816.F32 R72, R12, R22, R4 ;  /* 0x000000160c48723c */ /* 0x000fee0000001804 */
[----:B------:R-:W-:Y:S01]  /*5390*/  FADD.FTZ R4, R86, R3 ;  /* 0x0000000356047221 */ /* 0x000fe20000010000 */
[----:B--2---:R-:W-:Y:S01]  /*53a0*/  HMMA.16816.F32 R20, R8, R28, RZ ;  /* 0x0000001c0814723c */ /* 0x004fe200000018ff */
[--C-:B------:R-:W-:Y:S02]  /*53b0*/  FFMA.FTZ R3, R104, c[0x0][0x2d0], -R2.reuse ;  /* 0x0000b40068037a23 */ /* 0x100fe40000010802 */
[----:B------:R-:W-:-:S02]  /*53c0*/  FFMA.FTZ R6, R103, c[0x0][0x2d0], -R2 ;  /* 0x0000b40067067a23 */ /* 0x000fc40000010802 */
[----:B------:R-:W-:Y:S02]  /*53d0*/  FFMA.FTZ R7, R101, c[0x0][0x2d0], -R2 ;  /* 0x0000b40065077a23 */ /* 0x000fe40000010802 */
[----:B------:R-:W2:Y:S01]  /*53e0*/  MUFU.EX2 R3, R3 ;  /* 0x0000000300037308 */ /* 0x000ea20000000800 */
[----:B------:R-:W-:Y:S02]  /*53f0*/  FADD.FTZ R4, R87, R4 ;  /* 0x0000000457047221 */ /* 0x000fe40000010000 */
[----:B------:R-:W-:-:S04]  /*5400*/  FADD.FTZ R5, R85, R17 ;  /* 0x0000001155057221 */ /* 0x000fc80000010000 */
[----:B------:R-:W-:Y:S01]  /*5410*/  FADD.FTZ R5, R89, R5 ;  /* 0x0000000559057221 */ /* 0x000fe20000010000 */
[----:B------:R-:W3:Y:S03]  /*5420*/  MUFU.EX2 R2, R6 ;  /* 0x0000000600027308 */ /* 0x000ee60000000800 */
[----:B------:R-:W-:Y:S02]  /*5430*/  FADD.FTZ R37, R88, R5 ;  /* 0x0000000558257221 */ /* 0x000fe40000010000 */
[----:B------:R-:W-:Y:S01]  /*5440*/  LDSM.16.MT88.4 R88, [R195+0x3800] ;  /* 0x00380000c358783b */ /* 0x000fe20000004200 */
[----:B--2---:R-:W-:-:S03]  /*5450*/  FADD.FTZ R0, R3, R4 ;  /* 0x0000000403007221 */ /* 0x004fc60000010000 */
[----:B-1----:R-:W-:Y:S01]  /*5460*/  HMMA.16816.F32 R56, R12, R24, R20 ;  /* 0x000000180c38723c */ /* 0x002fe20000001814 */
[----:B------:R-:W-:Y:S01]  /*5470*/  MUFU.EX2 R5, R32 ;  /* 0x0000002000057308 */ /* 0x000fe20000000800 */
[C---:B---3--:R-:W-:Y:S01]  /*5480*/  FADD.FTZ R6, R2.reuse, R0 ;  /* 0x0000000002067221 */ /* 0x048fe20000010000 */
[----:B------:R-:W-:-:S05]  /*5490*/  F2FP.PACK_AB R4, R2, R3 ;  /* 0x000000030204723e */ /* 0x000fca00000000ff */
[----:B------:R-:W-:Y:S01]  /*54a0*/  HMMA.16816.F32 R20, R8, R30, RZ ;  /* 0x0000001e0814723c */ /* 0x000fe200000018ff */
[----:B------:R-:W1:Y:S08]  /*54b0*/  MUFU.EX2 R2, R18 ;  /* 0x0000001200027308 */ /* 0x000e700000000800 */
[----:B------:R-:W2:Y:S08]  /*54c0*/  MUFU.EX2 R0, R7 ;  /* 0x0000000700007308 */ /* 0x000eb00000000800 */
[----:B------:R-:W3:Y:S01]  /*54d0*/  MUFU.EX2 R3, R33 ;  /* 0x0000002100037308 */ /* 0x000ee20000000800 */
[----:B-1----:R-:W-:-:S06]  /*54e0*/  FADD.FTZ R6, R2, R6 ;  /* 0x0000000602067221 */ /* 0x002fcc0000010000 */
[----:B------:R-:W-:Y:S01]  /*54f0*/  HMMA.16816.F32 R48, R12, R26, R20 ;  /* 0x0000001a0c30723c */ /* 0x000fe20000001814 */
[C---:B--2---:R-:W-:Y:S01]  /*5500*/  FADD.FTZ R6, R0.reuse, R6 ;  /* 0x0000000600067221 */ /* 0x044fe20000010000 */
[----:B------:R-:W1:Y:S05]  /*5510*/  MUFU.EX2 R17, R35 ;  /* 0x0000002300117308 */ /* 0x000e6a0000000800 */
[----:B------:R-:W-:Y:S01]  /*5520*/  FADD.FTZ R20, R5, R6 ;  /* 0x0000000605147221 */ /* 0x000fe20000010000 */
[----:B------:R-:W-:Y:S01]  /*5530*/  F2FP.PACK_AB R6, R0, R2 ;  /* 0x000000020006723e */ /* 0x000fe200000000ff */
[----:B------:R-:W-:Y:S01]  /*5540*/  FADD.FTZ R2, R19, R37 ;  /* 0x0000002513027221 */ /* 0x000fe20000010000 */
[----:B------:R-:W2:Y:S01]  /*5550*/  MUFU.EX2 R7, R34 ;  /* 0x0000002200077308 */ /* 0x000ea20000000800 */
[C---:B---3--:R-:W-:Y:S01]  /*5560*/  FADD.FTZ R0, R3.reuse, R20 ;  /* 0x0000001403007221 */ /* 0x048fe20000010000 */
[----:B------:R-:W-:Y:S01]  /*5570*/  F2FP.PACK_AB R164, R3, R5 ;  /* 0x0000000503a4723e */ /* 0x000fe200000000ff */
[----:B------:R-:W3:Y:S05]  /*5580*/  LDSM.16.MT88.4 R20, [R195+0x6000] ;  /* 0x00600000c314783b */ /* 0x000eea0000004200 */
[----:B------:R-:W4:Y:S01]  /*5590*/  MUFU.EX2 R18, R36 ;  /* 0x0000002400127308 */ /* 0x000f220000000800 */
[----:B-1----:R-:W-:-:S04]  /*55a0*/  FADD.FTZ R0, R17, R0 ;  /* 0x0000000011007221 */ /* 0x002fc80000010000 */
[C---:B--2---:R-:W-:Y:S01]  /*55b0*/  FADD.FTZ R233, R7.reuse, R0 ;  /* 0x0000000007e97221 */ /* 0x044fe20000010000 */
[----:B------:R-:W-:Y:S02]  /*55c0*/  F2FP.PACK_AB R166, R7, R17 ;  /* 0x0000001107a6723e */ /* 0x000fe400000000ff */
[----:B------:R-:W-:Y:S01]  /*55d0*/  MUFU.EX2 R3, R39 ;  /* 0x0000002700037308 */ /* 0x000fe20000000800 */
[C---:B----4-:R-:W-:Y:S01]  /*55e0*/  FADD.FTZ R0, R18.reuse, R2 ;  /* 0x0000000212007221 */ /* 0x050fe20000010000 */
[----:B------:R-:W-:-:S06]  /*55f0*/  F2FP.PACK_AB R5, R18, R19 ;  /* 0x000000131205723e */ /* 0x000fcc00000000ff */
[----:B------:R-:W1:Y:S08]  /*5600*/  MUFU.EX2 R7, R38 ;  /* 0x0000002600077308 */ /* 0x000e700000000800 */
[----:B------:R-:W-:Y:S08]  /*5610*/  MUFU.EX2 R18, R40 ;  /* 0x0000002800127308 */ /* 0x000ff00000000800 */
[----:B------:R-:W2:Y:S01]  /*5620*/  MUFU.EX2 R17, R41 ;  /* 0x0000002900117308 */ /* 0x000ea20000000800 */
[C---:B---3--:R-:W-:Y:S07]  /*5630*/  HMMA.16816.F32 R24, R8.reuse, R20, RZ ;  /* 0x000000140818723c */ /* 0x048fee00000018ff */
[----:B------:R-:W3:Y:S01]  /*5640*/  MUFU.EX2 R2, R42 ;  /* 0x0000002a00027308 */ /* 0x000ee20000000800 */
[----:B------:R-:W-:Y:S07]  /*5650*/  HMMA.16816.F32 R20, R8, R22, RZ ;  /* 0x000000160814723c */ /* 0x000fee00000018ff */
[----:B-1----:R-:W-:Y:S01]  /*5660*/  FADD.FTZ R8, R7, R0 ;  /* 0x0000000007087221 */ /* 0x002fe20000010000 */
[----:B------:R-:W-:Y:S01]  /*5670*/  F2FP.PACK_AB R7, R3, R7 ;  /* 0x000000070307723e */ /* 0x000fe200000000ff */
[----:B------:R-:W1:Y:S01]  /*5680*/  MUFU.EX2 R0, R43 ;  /* 0x0000002b00007308 */ /* 0x000e620000000800 */
[----:B--2---:R-:W-:Y:S01]  /*5690*/  F2FP.PACK_AB R165, R17, R18 ;  /* 0x0000001211a5723e */ /* 0x004fe200000000ff */
[----:B------:R-:W-:-:S04]  /*56a0*/  FADD.FTZ R8, R3, R8 ;  /* 0x0000000803087221 */ /* 0x000fc80000010000 */
[----:B------:R-:W-:-:S04]  /*56b0*/  FADD.FTZ R8, R18, R8 ;  /* 0x0000000812087221 */ /* 0x000fc80000010000 */
[----:B------:R-:W-:-:S04]  /*56c0*/  FADD.FTZ R8, R17, R8 ;  /* 0x0000000811087221 */ /* 0x000fc80000010000 */
[----:B---3--:R-:W-:Y:S02]  /*56d0*/  FADD.FTZ R3, R2, R8 ;  /* 0x0000000802037221 */ /* 0x008fe40000010000 */
[----:B------:R-:W2:Y:S01]  /*56e0*/  LDSM.16.MT88.4 R8, [R195+0x6800] ;  /* 0x00680000c308783b */ /* 0x000ea20000004200 */
[C---:B-1----:R-:W-:Y:S01]  /*56f0*/  F2FP.PACK_AB R167, R0.reuse, R2 ;  /* 0x0000000200a7723e */ /* 0x042fe200000000ff */
[----:B------:R-:W-:Y:S01]  /*5700*/  FADD.FTZ R232, R0, R3 ;  /* 0x0000000300e87221 */ /* 0x000fe20000010000 */
[----:B------:R-:W-:Y:S01]  /*5710*/  IADD3 R0, R150, -0x2, RZ ;  /* 0xfffffffe96007810 */ /* 0x000fe20007ffe0ff */
[----:B------:R-:W-:Y:S03]  /*5720*/  LDSM.16.MT88.4 R40, [R193+0x1800] ;  /* 0x00180000c128783b */ /* 0x000fe60000004200 */
[----:B------:R-:W-:Y:S01]  /*5730*/  ISETP.GE.AND P0, PT, R0, R242, PT ;  /* 0x000000f20000720c */ /* 0x000fe20003f06270 */
[C---:B--2---:R-:W-:Y:S08]  /*5740*/  HMMA.16816.F32 R32, R12.reuse, R8, R24 ;  /* 0x000000080c20723c */ /* 0x044ff00000001818 */
[----:B------:R-:W-:Y:S01]  /*5750*/  HMMA.16816.F32 R24, R12, R10, R20 ;  /* 0x0000000a0c18723c */ /* 0x000fe20000001814 */
[----:B------:R-:W1:Y:S04]  /*5760*/  LDSM.16.MT88.4 R12, [R193+0x1000] ;  /* 0x00100000c10c783b */ /* 0x000e680000004200 */
[----:B------:R-:W2:Y:S04]  /*5770*/  LDSM.16.MT88.4 R8, [R192+0x1000] ;  /* 0x00100000c008783b */ /* 0x000ea80000004200 */
[----:B------:R-:W3:Y:S01]  /*5780*/  LDSM.16.MT88.4 R20, [R193+0x7000] ;  /* 0x00700000c114783b */ /* 0x000ee20000004200 */
[C---:B-1----:R-:W-:Y:S08]  /*5790*/  HMMA.16816.F32 R36, R4.reuse, R12, R68 ;  /* 0x0000000c0424723c */ /* 0x042ff00000001844 */
[C---:B------:R-:W-:Y:S01]  /*57a0*/  HMMA.16816.F32 R44, R4.reuse, R14, R44 ;  /* 0x0000000e042c723c */ /* 0x040fe2000000182c */
[----:B------:R-:W1:Y:S07]  /*57b0*/  LDSM.16.MT88.4 R12, [R195+0x1000] ;  /* 0x00100000c30c783b */ /* 0x000e6e0000004200 */
[C---:B--2---:R-:W-:Y:S08]  /*57c0*/  HMMA.16816.F32 R152, R4.reuse, R8, R152 ;  /* 0x000000080498723c */ /* 0x044ff00000001898 */
[C---:B------:R-:W-:Y:S01]  /*57d0*/  HMMA.16816.F32 R28, R4.reuse, R10, R76 ;  /* 0x0000000a041c723c */ /* 0x040fe2000000184c */
[----:B------:R-:W2:Y:S07]  /*57e0*/  LDSM.16.MT88.4 R8, [R196+0x1000] ;  /* 0x00100000c408783b */ /* 0x000eae0000004200 */
[----:B---3--:R-:W-:Y:S08]  /*57f0*/  HMMA.16816.F32 R160, R4, R20, R160 ;  /* 0x0000001404a0723c */ /* 0x008ff000000018a0 */
[C---:B------:R-:W-:Y:S08]  /*5800*/  HMMA.16816.F32 R36, R164.reuse, R40, R36 ;  /* 0x00000028a424723c */ /* 0x040ff00000001824 */
[----:B------:R-:W-:Y:S08]  /*5810*/  HMMA.16816.F32 R40, R164, R42, R44 ;  /* 0x0000002aa428723c */ /* 0x000ff0000000182c */
        /* <DEDUP_REMOVED lines=15> */
[C---:B------:R-:W-:Y:S01]  /*5910*/  HMMA.16816.F32 R172, R4.reuse, R22, R72 ;  /* 0x0000001604ac723c */ /* 0x040fe20000001848 */
[----:B------:R-:W-:Y:S07]  /*5920*/  LDSM.16.MT88.4 R72, [R193+0x3800] ;  /* 0x00380000c148783b */ /* 0x000fee0000004200 */
[C---:B--2---:R-:W-:Y:S01]  /*5930*/  HMMA.16816.F32 R96, R4.reuse, R8, R156 ;  /* 0x000000080460723c */ /* 0x044fe2000000189c */
[----:B------:R-:W2:Y:S07]  /*5940*/  LDSM.16.MT88.4 R156, [R192+0x1800] ;  /* 0x00180000c09c783b */ /* 0x000eae0000004200 */
[C---:B------:R-:W-:Y:S01]  /*5950*/  HMMA.16816.F32 R100, R4.reuse, R10, R176 ;  /* 0x0000000a0464723c */ /* 0x040fe200000018b0 */
[----:B------:R-:W3:Y:S07]  /*5960*/  LDSM.16.MT88.4 R8, [R192+0x5000] ;  /* 0x00500000c008783b */ /* 0x000eee0000004200 */
[C---:B-1----:R-:W-:Y:S08]  /*5970*/  HMMA.16816.F32 R120, R4.reuse, R12, R120 ;  /* 0x0000000c0478723c */ /* 0x042ff00000001878 */
[----:B------:R-:W-:Y:S01]  /*5980*/  HMMA.16816.F32 R124, R4, R14, R124 ;  /* 0x0000000e047c723c */ /* 0x000fe2000000187c */
[----:B------:R-:W1:Y:S07]  /*5990*/  LDSM.16.MT88.4 R12, [R195+0x5000] ;  /* 0x00500000c30c783b */ /* 0x000e6e0000004200 */
[----:B--2---:R-:W-:Y:S08]  /*59a0*/  HMMA.16816.F32 R152, R164, R156, R152 ;  /* 0x0000009ca498723c */ /* 0x004ff00000001898 */
[C---:B---3--:R-:W-:Y:S08]  /*59b0*/  HMMA.16816.F32 R112, R4.reuse, R8, R112 ;  /* 0x000000080470723c */ /* 0x048ff00000001870 */
[----:B------:R-:W-:Y:S01]  /*59c0*/  HMMA.16816.F32 R116, R4, R10, R116 ;  /* 0x0000000a0474723c */ /* 0x000fe20000001874 */
[----:B------:R-:W2:Y:S07]  /*59d0*/  LDSM.16.MT88.4 R8, [R196+0x5000] ;  /* 0x00500000c408783b */ /* 0x000eae0000004200 */
[----:B------:R-:W-:Y:S08]  /*59e0*/  HMMA.16816.F32 R156, R164, R158, R28 ;  /* 0x0000009ea49c723c */ /* 0x000ff0000000181c */
[C---:B-1----:R-:W-:Y:S08]  /*59f0*/  HMMA.16816.F32 R136, R4.reuse, R12, R136 ;  /* 0x0000000c0488723c */ /* 0x042ff00000001888 */
[C---:B------:R-:W-:Y:S01]  /*5a00*/  HMMA.16816.F32 R140, R4.reuse, R14, R140 ;  /* 0x0000000e048c723c */ /* 0x040fe2000000188c */
[----:B------:R-:W1:Y:S07]  /*5a10*/  LDSM.16.MT88.4 R12, [R196+0x7000] ;  /* 0x00700000c40c783b */ /* 0x000e6e0000004200 */
[C---:B--2---:R-:W-:Y:S08]  /*5a20*/  HMMA.16816.F32 R128, R4.reuse, R8, R128 ;  /* 0x000000080480723c */ /* 0x044ff00000001880 */
[C---:B------:R-:W-:Y:S01]  /*5a30*/  HMMA.16816.F32 R132, R4.reuse, R10, R132 ;  /* 0x0000000a0484723c */ /* 0x040fe20000001884 */
[----:B------:R-:W2:Y:S07]  /*5a40*/  LDSM.16.MT88.4 R8, [R192+0x7000] ;  /* 0x00700000c008783b */ /* 0x000eae0000004200 */
[C---:B-1----:R-:W-:Y:S01]  /*5a50*/  HMMA.16816.F32 R20, R4.reuse, R12, R56 ;  /* 0x0000000c0414723c */ /* 0x042fe20000001838 */
[----:B------:R-:W-:Y:S07]  /*5a60*/  LDSM.16.MT88.4 R56, [R195+0x1800] ;  /* 0x00180000c338783b */ /* 0x000fee0000004200 */
[C---:B------:R-:W-:Y:S01]  /*5a70*/  HMMA.16816.F32 R12, R4.reuse, R14, R48 ;  /* 0x0000000e040c723c */ /* 0x040fe20000001830 */
[----:B------:R-:W1:Y:S07]  /*5a80*/  LDSM.16.MT88.4 R48, [R196+0x1800] ;  /* 0x00180000c430783b */ /* 0x000e6e0000004200 */
[C---:B--2---:R-:W-:Y:S08]  /*5a90*/  HMMA.16816.F32 R144, R4.reuse, R8, R144 ;  /* 0x000000080490723c */ /* 0x044ff00000001890 */
[----:B------:R-:W-:Y:S01]  /*5aa0*/  HMMA.16816.F32 R168, R4, R10, R168 ;  /* 0x0000000a04a8723c */ /* 0x000fe200000018a8 */
[----:B------:R-:W-:Y:S07]  /*5ab0*/  LDSM.16.MT88.4 R8, [R195+0x7000] ;  /* 0x00700000c308783b */ /* 0x000fee0000004200 */
[C---:B-1----:R-:W-:Y:S08]  /*5ac0*/  HMMA.16816.F32 R44, R164.reuse, R48, R52 ;  /* 0x00000030a42c723c */ /* 0x042ff00000001834 */
[C---:B------:R-:W-:Y:S01]  /*5ad0*/  HMMA.16816.F32 R52, R164.reuse, R56, R64 ;  /* 0x00000038a434723c */ /* 0x040fe20000001840 */
[----:B------:R-:W1:Y:S07]  /*5ae0*/  LDSM.16.MT88.4 R64, [R192+0x3800] ;  /* 0x00380000c040783b */ /* 0x000e6e0000004200 */
[C---:B------:R-:W-:Y:S08]  /*5af0*/  HMMA.16816.F32 R48, R164.reuse, R50, R60 ;  /* 0x00000032a430723c */ /* 0x040ff0000000183c */
[C---:B------:R-:W-:Y:S08]  /*5b00*/  HMMA.16816.F32 R56, R164.reuse, R58, R68 ;  /* 0x0000003aa438723c */ /* 0x040ff00000001844 */
[C---:B------:R-:W-:Y:S08]  /*5b10*/  HMMA.16816.F32 R68, R164.reuse, R72, R84 ;  /* 0x00000048a444723c */ /* 0x040ff00000001854 */
[C---:B------:R-:W-:Y:S01]  /*5b20*/  HMMA.16816.F32 R84, R164.reuse, R88, R104 ;  /* 0x00000058a454723c */ /* 0x040fe20000001868 */
[----:B------:R-:W-:Y:S07]  /*5b30*/  LDSM.16.MT88.4 R104, [R193+0x5800] ;  /* 0x00580000c168783b */ /* 0x000fee0000004200 */
[C---:B------:R-:W-:Y:S08]  /*5b40*/  HMMA.16816.F32 R72, R164.reuse, R74, R92 ;  /* 0x0000004aa448723c */ /* 0x040ff0000000185c */
[C---:B-1----:R-:W-:Y:S08]  /*5b50*/  HMMA.16816.F32 R60, R164.reuse, R64, R76 ;  /* 0x00000040a43c723c */ /* 0x042ff0000000184c */
[C---:B------:R-:W-:Y:S01]  /*5b60*/  HMMA.16816.F32 R64, R164.reuse, R66, R80 ;  /* 0x00000042a440723c */ /* 0x040fe20000001850 */
[----:B------:R-:W1:Y:S07]  /*5b70*/  LDSM.16.MT88.4 R80, [R196+0x3800] ;  /* 0x00380000c450783b */ /* 0x000e6e0000004200 */
[----:B------:R-:W-:Y:S08]  /*5b80*/  HMMA.16816.F32 R88, R164, R90, R108 ;  /* 0x0000005aa458723c */ /* 0x000ff0000000186c */
[C---:B------:R-:W-:Y:S08]  /*5b90*/  HMMA.16816.F32 R32, R4.reuse, R8, R32 ;  /* 0x000000080420723c */ /* 0x040ff00000001820 */
[----:B------:R-:W-:Y:S01]  /*5ba0*/  HMMA.16816.F32 R24, R4, R10, R24 ;  /* 0x0000000a0418723c */ /* 0x000fe20000001818 */
[----:B------:R-:W-:Y:S07]  /*5bb0*/  LDSM.16.MT88.4 R4, [R195+0x7800] ;  /* 0x00780000c304783b */ /* 0x000fee0000004200 */
[C---:B-1----:R-:W-:Y:S01]  /*5bc0*/  HMMA.16816.F32 R76, R164.reuse, R80, R96 ;  /* 0x00000050a44c723c */ /* 0x042fe20000001860 */
[----:B------:R-:W1:Y:S07]  /*5bd0*/  LDSM.16.MT88.4 R96, [R192+0x5800] ;  /* 0x00580000c060783b */ /* 0x000e6e0000004200 */
[C---:B------:R-:W-:Y:S08]  /*5be0*/  HMMA.16816.F32 R80, R164.reuse, R82, R100 ;  /* 0x00000052a450723c */ /* 0x040ff00000001864 */
[C---:B------:R-:W-:Y:S01]  /*5bf0*/  HMMA.16816.F32 R100, R164.reuse, R104, R120 ;  /* 0x00000068a464723c */ /* 0x040fe20000001878 */
[----:B------:R-:W2:Y:S07]  /*5c00*/  LDSM.16.MT88.4 R120, [R195+0x5800] ;  /* 0x00580000c378783b */ /* 0x000eae0000004200 */
[C---:B------:R-:W-:Y:S08]  /*5c10*/  HMMA.16816.F32 R104, R164.reuse, R106, R124 ;  /* 0x0000006aa468723c */ /* 0x040ff0000000187c */
[C---:B-1----:R-:W-:Y:S01]  /*5c20*/  HMMA.16816.F32 R92, R164.reuse, R96, R112 ;  /* 0x00000060a45c723c */ /* 0x042fe20000001870 */
[----:B------:R-:W1:Y:S07]  /*5c30*/  LDSM.16.MT88.4 R112, [R196+0x5800] ;  /* 0x00580000c470783b */ /* 0x000e6e0000004200 */
[C---:B------:R-:W-:Y:S08]  /*5c40*/  HMMA.16816.F32 R96, R164.reuse, R98, R116 ;  /* 0x00000062a460723c */ /* 0x040ff00000001874 */
[C---:B--2---:R-:W-:Y:S01]  /*5c50*/  HMMA.16816.F32 R116, R164.reuse, R120, R136 ;  /* 0x00000078a474723c */ /* 0x044fe20000001888 */
[----:B------:R-:W2:Y:S07]  /*5c60*/  LDSM.16.MT88.4 R136, [R193+0x7800] ;  /* 0x00780000c188783b */ /* 0x000eae0000004200 */
[C---:B------:R-:W-:Y:S01]  /*5c70*/  HMMA.16816.F32 R120, R164.reuse, R122, R140 ;  /* 0x0000007aa478723c */ /* 0x040fe2000000188c */
[----:B------:R-:W3:Y:S07]  /*5c80*/  LDSM.16.MT88.4 R140, [R196+0x7800] ;  /* 0x00780000c48c783b */ /* 0x000eee0000004200 */
[C---:B-1----:R-:W-:Y:S01]  /*5c90*/  HMMA.16816.F32 R108, R164.reuse, R112, R128 ;  /* 0x00000070a46c723c */ /* 0x042fe20000001880 */
[----:B------:R-:W1:Y:S07]  /*5ca0*/  LDSM.16.MT88.4 R128, [R192+0x7800] ;  /* 0x00780000c080783b */ /* 0x000e6e0000004200 */
[C---:B------:R-:W-:Y:S08]  /*5cb0*/  HMMA.16816.F32 R112, R164.reuse, R114, R132 ;  /* 0x00000072a470723c */ /* 0x040ff00000001884 */
[C---:B--2---:R-:W-:Y:S08]  /*5cc0*/  HMMA.16816.F32 R132, R164.reuse, R136, R160 ;  /* 0x00000088a484723c */ /* 0x044ff000000018a0 */
[C---:B---3--:R-:W-:Y:S08]  /*5cd0*/  HMMA.16816.F32 R160, R164.reuse, R140, R20 ;  /* 0x0000008ca4a0723c */ /* 0x048ff00000001814 */
[C---:B------:R-:W-:Y:S08]  /*5ce0*/  HMMA.16816.F32 R136, R164.reuse, R138, R172 ;  /* 0x0000008aa488723c */ /* 0x040ff000000018ac */
[C---:B------:R-:W-:Y:S08]  /*5cf0*/  HMMA.16816.F32 R140, R164.reuse, R142, R12 ;  /* 0x0000008ea48c723c */ /* 0x040ff0000000180c */
[C---:B-1----:R-:W-:Y:S08]  /*5d00*/  HMMA.16816.F32 R124, R164.reuse, R128, R144 ;  /* 0x00000080a47c723c */ /* 0x042ff00000001890 */
[C---:B------:R-:W-:Y:S08]  /*5d10*/  HMMA.16816.F32 R128, R164.reuse, R130, R168 ;  /* 0x00000082a480723c */ /* 0x040ff000000018a8 */
[C---:B------:R-:W-:Y:S08]  /*5d20*/  HMMA.16816.F32 R144, R164.reuse, R4, R32 ;  /* 0x00000004a490723c */ /* 0x040ff00000001820 */
[----:B------:R-:W-:Y:S01]  /*5d30*/  HMMA.16816.F32 R164, R164, R6, R24 ;  /* 0x00000006a4a4723c */ /* 0x000fe20000001818 */
[----:B------:R-:W-:Y:S07]  /*5d40*/  @!UPT UIADD3 URZ, URZ, URZ, URZ ;  /* 0x0000003f3f3ff290 */ /* 0x000fee000fffe03f */
[----:B------:R-:W-:Y:S11]  /*5d50*/  @!P0 BRA `(.L_x_1255) ;  /* 0x000033c000008947 */ /* 0x000ff60003800000 */
[----:B------:R-:W-:Y:S02]  /*5d60*/  MOV R219, R0 ;  /* 0x0000000000db7202 */ /* 0x000fe40000000f00 */
[----:B------:R-:W-:-:S02]  /*5d70*/  MOV R150, R16 ;  /* 0x0000001000967202 */ /* 0x000fc40000000f00 */
[----:B------:R-:W-:Y:S02]  /*5d80*/  MOV R149, R148 ;  /* 0x0000009400957202 */ /* 0x000fe40000000f00 */
.L_x_1256:
[----:B------:R-:W-:Y:S01]  /*5d90*/  SHF.R.S32.HI R0, RZ, 0x1f, R219 ;  /* 0x0000001fff007819 */ /* 0x000fe200000114db */
[----:B------:R-:W-:Y:S04]  /*5da0*/  DEPBAR.LE SB0, 0x0 ;  /* 0x000080000000791a */ /* 0x000fe80000000000 */
[----:B------:R-:W-:Y:S01]  /*5db0*/  WARPSYNC 0xffffffff ;  /* 0xffffffff00007948 */ /* 0x000fe20003800000 */
[----:B------:R-:W-:Y:S01]  /*5dc0*/  BAR.SYNC.DEFER_BLOCKING 0x0 ;  /* 0x0000000000007b1d */ /* 0x000fe20000010000 */
[----:B------:R-:W-:Y:S01]  /*5dd0*/  IMAD R0, R0, c[0x0][0x208], RZ ;  /* 0x0000820000007a24 */ /* 0x000fe200078e02ff */
[C---:B------:R-:W-:Y:S01]  /*5de0*/  IADD3 R14, P2, R222.reuse, 0x40, RZ ;  /* 0x00000040de0e7810 */ /* 0x040fe20007f5e0ff */
[C---:B------:R-:W-:Y:S01]  /*5df0*/  IMAD.WIDE.U32 R4, R219.reuse, c[0x0][0x208], RZ ;  /* 0x00008200db047a25 */ /* 0x040fe200078e00ff */
[----:B------:R-:W-:Y:S02]  /*5e00*/  IADD3 R15, P3, R222, 0x80, RZ ;  /* 0x00000080de0f7810 */ /* 0x000fe40007f7e0ff */
[-C--:B------:R-:W-:Y:S01]  /*5e10*/  IADD3.X R20, RZ, R226.reuse, RZ, P2, !PT ;  /* 0x000000e2ff147210 */ /* 0x080fe200017fe4ff */
[----:B------:R-:W-:Y:S01]  /*5e20*/  IMAD R0, R219, c[0x0][0x20c], R0 ;  /* 0x00008300db007a24 */ /* 0x000fe200078e0200 */
[C---:B------:R-:W-:Y:S02]  /*5e30*/  SHF.L.U32 R3, R4.reuse, 0x6, RZ ;  /* 0x0000000604037819 */ /* 0x040fe400000006ff */
[----:B------:R-:W-:Y:S02]  /*5e40*/  IADD3.X R21, RZ, R226, RZ, P3, !PT ;  /* 0x000000e2ff157210 */ /* 0x000fe40001ffe4ff */
[----:B------:R-:W-:Y:S02]  /*5e50*/  IADD3 R0, R5, R0, RZ ;  /* 0x0000000005007210 */ /* 0x000fe40007ffe0ff */
[C---:B------:R-:W-:Y:S02]  /*5e60*/  IADD3 R2, P1, R3.reuse, R222, RZ ;  /* 0x000000de03027210 */ /* 0x040fe40007f3e0ff */
[----:B------:R-:W-:Y:S02]  /*5e70*/  SHF.L.U64.HI R0, R4, 0x6, R0 ;  /* 0x0000000604007819 */ /* 0x000fe40000010200 */
[----:B------:R-:W-:Y:S02]  /*5e80*/  IADD3 R4, P0, R3, R14, RZ ;  /* 0x0000000e03047210 */ /* 0x000fe40007f1e0ff */
[C---:B------:R-:W-:Y:S02]  /*5e90*/  IADD3.X R5, R0.reuse, R226, RZ, P1, !PT ;  /* 0x000000e200057210 */ /* 0x040fe40000ffe4ff */
[----:B------:R-:W-:Y:S02]  /*5ea0*/  IADD3.X R8, R0, R20, RZ, P0, !PT ;  /* 0x0000001400087210 */ /* 0x000fe400007fe4ff */
[----:B------:R-:W-:Y:S01]  /*5eb0*/  LEA R12, P1, R4, c[0x0][0x1f8], 0x1 ;  /* 0x00007e00040c7a11 */ /* 0x000fe200078208ff */
[----:B------:R-:W-:Y:S01]  /*5ec0*/  LDSM.16.M88.4 R32, [R198] ;  /* 0x00000000c620783b */ /* 0x000fe20000000200 */
[----:B------:R-:W-:Y:S02]  /*5ed0*/  ISETP.GE.AND P0, PT, R234, c[0x0][0x1d4], PT ;  /* 0x00007500ea007a0c */ /* 0x000fe40003f06270 */
[----:B------:R-:W-:Y:S02]  /*5ee0*/  LEA R6, P2, R2, c[0x0][0x1f8], 0x1 ;  /* 0x00007e0002067a11 */ /* 0x000fe400078408ff */
[----:B------:R-:W-:Y:S02]  /*5ef0*/  LEA.HI.X R13, R4, c[0x0][0x1fc], R8, 0x1, P1 ;  /* 0x00007f00040d7a11 */ /* 0x000fe400008f0c08 */
[----:B------:R-:W1:Y:S01]  /*5f00*/  LDSM.16.M88.4 R8, [R151] ;  /* 0x000000009708783b */ /* 0x000e620000000200 */
[----:B------:R-:W-:Y:S02]  /*5f10*/  ISETP.GE.AND P1, PT, R237, c[0x0][0x1d4], PT ;  /* 0x00007500ed007a0c */ /* 0x000fe40003f26270 */
[----:B------:R-:W-:Y:S02]  /*5f20*/  LEA.HI.X R7, R2, c[0x0][0x1fc], R5, 0x1, P2 ;  /* 0x00007f0002077a11 */ /* 0x000fe400010f0c05 */
[----:B------:R-:W-:Y:S02]  /*5f30*/  ISETP.GE.AND P2, PT, R236, c[0x0][0x1d4], PT ;  /* 0x00007500ec007a0c */ /* 0x000fe40003f46270 */
[----:B------:R-:W2:Y:S01]  /*5f40*/  LDSM.16.M88.4 R16, [R151+0x800] ;  /* 0x000800009710783b */ /* 0x000ea20000000200 */
[C---:B------:R-:W-:Y:S04]  /*5f50*/  IADD3 R2, P4, R3.reuse, R15, RZ ;  /* 0x0000000f03027210 */ /* 0x040fe80007f9e0ff */
[----:B------:R-:W-:Y:S02]  /*5f60*/  LEA R4, P3, R2, c[0x0][0x1f8], 0x1 ;  /* 0x00007e0002047a11 */ /* 0x000fe400078608ff */
[----:B------:R-:W3:Y:S01]  /*5f70*/  LDSM.16.M88.4 R24, [R151+0x1000] ;  /* 0x001000009718783b */ /* 0x000ee20000000200 */
[----:B------:R-:W-:Y:S04]  /*5f80*/  IADD3.X R5, R0, R21, RZ, P4, !PT ;  /* 0x0000001500057210 */ /* 0x000fe800027fe4ff */
[----:B------:R-:W-:Y:S02]  /*5f90*/  LEA.HI.X R5, R2, c[0x0][0x1fc], R5, 0x1, P3 ;  /* 0x00007f0002057a11 */ /* 0x000fe400018f0c05 */
[----:B------:R-:W4:Y:S07]  /*5fa0*/  LDSM.16.M88.4 R168, [R151+0x1800] ;  /* 0x0018000097a8783b */ /* 0x000f2e0000000200 */
[----:B------:R-:W-:Y:S07]  /*5fb0*/  LDSM.16.M88.4 R172, [R199] ;  /* 0x00000000c7ac783b */ /* 0x000fee0000000200 */
[----:B------:R-:W5:Y:S07]  /*5fc0*/  LDSM.16.M88.4 R176, [R202] ;  /* 0x00000000cab0783b */ /* 0x000f6e0000000200 */
[----:B------:R-:W1:Y:S07]  /*5fd0*/  LDSM.16.M88.4 R180, [R217] ;  /* 0x00000000d9b4783b */ /* 0x000e6e0000000200 */
[----:B------:R-:W1:Y:S07]  /*5fe0*/  LDSM.16.M88.4 R184, [R216] ;  /* 0x00000000d8b8783b */ /* 0x000e6e0000000200 */
[----:B------:R-:W1:Y:S07]  /*5ff0*/  LDSM.16.M88.4 R188, [R215] ;  /* 0x00000000d7bc783b */ /* 0x000e6e0000000200 */
[----:B------:R-:W-:Y:S01]  /*6000*/  @!PT LDS RZ, [RZ] ;  /* 0x00000000fffff984 */ /* 0x000fe20000000800 */
[----:B------:R-:W-:Y:S01]  /*6010*/  @!PT LDS RZ, [RZ] ;  /* 0x00000000fffff984 */ /* 0x000fe20000000800 */
[----:B------:R-:W-:Y:S01]  /*6020*/  @!PT LDS RZ, [RZ] ;  /* 0x00000000fffff984 */ /* 0x000fe20000000800 */
[----:B------:R2:W-:Y:S07]  /*6030*/  LDGSTS.E.BYPASS.LTC128B.128 [R218+0x100], [R6.64], !P0 ;  /* 0x0010000006da7fae */ /* 0x0005ee000c101d46 */
[----:B------:R1:W-:Y:S07]  /*6040*/  LDGSTS.E.BYPASS.LTC128B.128 [R218+0x2100], [R12.64], !P1 ;  /* 0x021000000cda7fae */ /* 0x0003ee000c901d46 */
[----:B------:R1:W-:Y:S01]  /*6050*/  LDGSTS.E.BYPASS.LTC128B.128 [R218+0x4100], [R4.64], !P2 ;  /* 0x0410000004da7fae */ /* 0x0003e2000d101d46 */
[----:B--2---:R-:W-:Y:S02]  /*6060*/  IADD3 R7, P3, R222, 0xc0, RZ ;  /* 0x000000c0de077810 */ /* 0x004fe40007f7e0ff */
[----:B------:R-:W-:Y:S02]  /*6070*/  MOV R6, c[0x0][0x208] ;  /* 0x0000820000067a02 */ /* 0x000fe40000000f00 */
[----:B------:R-:W-:Y:S02]  /*6080*/  IADD3.X R22, RZ, R226, RZ, P3, !PT ;  /* 0x000000e2ff167210 */ /* 0x000fe40001ffe4ff */
[----:B------:R-:W-:Y:S02]  /*6090*/  ISETP.GE.AND P3, PT, R238, c[0x0][0x1d4], PT ;  /* 0x00007500ee007a0c */ /* 0x000fe40003f66270 */
[C---:B------:R-:W-:Y:S02]  /*60a0*/  LEA R2, P4, R6.reuse, R3, 0x5 ;  /* 0x0000000306027211 */ /* 0x040fe400078828ff */
[----:B-1----:R-:W-:Y:S02]  /*60b0*/  MOV R4, c[0x0][0x20c] ;  /* 0x0000830000047a02 */ /* 0x002fe40000000f00 */
[----:B------:R-:W-:Y:S02]  /*60c0*/  IADD3 R5, P5, R3, R7, RZ ;  /* 0x0000000703057210 */ /* 0x000fe40007fbe0ff */
[----:B------:R-:W-:Y:S02]  /*60d0*/  LEA.HI.X R3, R6, R0, R4, 0x5, P4 ;  /* 0x0000000006037211 */ /* 0x000fe400020f2c04 */
[C---:B------:R-:W-:Y:S02]  /*60e0*/  LEA R4, P4, R5.reuse, c[0x0][0x1f8], 0x1 ;  /* 0x00007e0005047a11 */ /* 0x040fe400078808ff */
[----:B------:R-:W-:Y:S04]  /*60f0*/  IADD3.X R0, R0, R22, RZ, P5, !PT ;  /* 0x0000001600007210 */ /* 0x000fe80002ffe4ff */
[----:B------:R-:W-:Y:S02]  /*6100*/  LEA.HI.X R5, R5, c[0x0][0x1fc], R0, 0x1, P4 ;  /* 0x00007f0005057a11 */ /* 0x000fe400020f0c00 */
[----:B------:R-:W-:Y:S03]  /*6110*/  IADD3 R6, P4, R2, R222, RZ ;  /* 0x000000de02067210 */ /* 0x000fe60007f9e0ff */
[----:B------:R1:W-:Y:S01]  /*6120*/  LDGSTS.E.BYPASS.LTC128B.128 [R218+0x6100], [R4.64], !P3 ;  /* 0x0610000004da7fae */ /* 0x0003e2000d901d46 */
[----:B------:R-:W-:Y:S02]  /*6130*/  LEA R12, P5, R6, c[0x0][0x1f8], 0x1 ;  /* 0x00007e00060c7a11 */ /* 0x000fe400078a08ff */
[C---:B-1----:R-:W-:Y:S02]  /*6140*/  IADD3.X R4, R3.reuse, R226, RZ, P4, !PT ;  /* 0x000000e203047210 */ /* 0x042fe400027fe4ff */
[----:B------:R-:W-:Y:S02]  /*6150*/  IADD3 R0, P4, R2, R14, RZ ;  /* 0x0000000e02007210 */ /* 0x000fe40007f9e0ff */
[----:B------:R-:W-:Y:S02]  /*6160*/  LEA.HI.X R13, R6, c[0x0][0x1fc], R4, 0x1, P5 ;  /* 0x00007f00060d7a11 */ /* 0x000fe400028f0c04 */
[----:B------:R-:W-:Y:S02]  /*6170*/  LEA R14, P5, R0, c[0x0][0x1f8], 0x1 ;  /* 0x00007e00000e7a11 */ /* 0x000fe400078a08ff */
[C---:B------:R-:W-:Y:S01]  /*6180*/  IADD3.X R5, R3.reuse, R20, RZ, P4, !PT ;  /* 0x0000001403057210 */ /* 0x040fe200027fe4ff */
[----:B------:R1:W-:Y:S01]  /*6190*/  LDGSTS.E.BYPASS.LTC128B.128 [R218+0x1100], [R12.64], !P0 ;  /* 0x011000000cda7fae */ /* 0x0003e2000c101d46 */
[----:B------:R-:W-:Y:S02]  /*61a0*/  IADD3 R4, P4, R2, R15, RZ ;  /* 0x0000000f02047210 */ /* 0x000fe40007f9e0ff */
[----:B------:R-:W-:Y:S02]  /*61b0*/  LEA.HI.X R15, R0, c[0x0][0x1fc], R5, 0x1, P5 ;  /* 0x00007f00000f7a11 */ /* 0x000fe400028f0c05 */
[----:B------:R-:W-:Y:S02]  /*61c0*/  LEA R20, P5, R4, c[0x0][0x1f8], 0x1 ;  /* 0x00007e0004147a11 */ /* 0x000fe400078a08ff */
[C---:B------:R-:W-:Y:S01]  /*61d0*/  IADD3.X R5, R3.reuse, R21, RZ, P4, !PT ;  /* 0x0000001503057210 */ /* 0x040fe200027fe4ff */
[----:B------:R1:W-:Y:S01]  /*61e0*/  LDGSTS.E.BYPASS.LTC128B.128 [R218+0x3100], [R14.64], !P1 ;  /* 0x031000000eda7fae */ /* 0x0003e2000c901d46 */
[----:B------:R-:W-:Y:S02]  /*61f0*/  IADD3 R0, P4, R2, R7, RZ ;  /* 0x0000000702007210 */ /* 0x000fe40007f9e0ff */
[----:B------:R-:W-:Y:S02]  /*6200*/  LEA.HI.X R21, R4, c[0x0][0x1fc], R5, 0x1, P5 ;  /* 0x00007f0004157a11 */ /* 0x000fe400028f0c05 */
[C---:B------:R-:W-:Y:S03]  /*6210*/  HMMA.16816.F32 R4, R32.reuse, R8, RZ ;  /* 0x000000082004723c */ /* 0x040fe600000018ff */
[----:B------:R3:W-:Y:S01]  /*6220*/  LDGSTS.E.BYPASS.LTC128B.128 [R218+0x5100], [R20.64], !P2 ;  /* 0x0510000014da7fae */ /* 0x0007e2000d101d46 */
[----:B------:R-:W-:Y:S02]  /*6230*/  IADD3.X R3, R3, R22, RZ, P4, !PT ;  /* 0x0000001603037210 */ /* 0x000fe400027fe4ff */
[C---:B------:R-:W-:Y:S02]  /*6240*/  LEA R2, P4, R0.reuse, c[0x0][0x1f8], 0x1 ;  /* 0x00007e0000027a11 */ /* 0x040fe400078808ff */
[C---:B------:R-:W-:Y:S04]  /*6250*/  HMMA.16816.F32 R8, R32.reuse, R10, RZ ;  /* 0x0000000a2008723c */ /* 0x040fe800000018ff */
[----:B------:R-:W-:Y:S02]  /*6260*/  LEA.HI.X R3, R0, c[0x0][0x1fc], R3, 0x1, P4 ;  /* 0x00007f0000037a11 */ /* 0x000fe400020f0c03 */
[C---:B------:R-:W-:Y:S02]  /*6270*/  ISETP.GT.AND P4, PT, R219.reuse, R242, PT ;  /* 0x000000f2db00720c */ /* 0x040fe40003f84270 */
[----:B------:R-:W-:Y:S01]  /*6280*/  IADD3 R219, R219, -0x1, RZ ;  /* 0xffffffffdbdb7810 */ /* 0x000fe20007ffe0ff */
[----:B------:R2:W-:Y:S01]  /*6290*/  LDGSTS.E.BYPASS.LTC128B.128 [R218+0x7100], [R2.64], !P3 ;  /* 0x0710000002da7fae */ /* 0x0005e2000d901d46 */
[C---:B-1----:R-:W-:Y:S06]  /*62a0*/  HMMA.16816.F32 R12, R32.reuse, R16, RZ ;  /* 0x00000010200c723c */ /* 0x042fec00000018ff */
[----:B------:R-:W0:Y:S03]  /*62b0*/  LDGDEPBAR ;  /* 0x00000000000079af */ /* 0x000e260000000000 */
[----:B------:R-:W-:Y:S01]  /*62c0*/  @P4 SHF.R.S32.HI R0, RZ, 0x1f, R219 ;  /* 0x0000001fff004819 */ /* 0x000fe200000114db */
[C---:B------:R-:W-:Y:S04]  /*62d0*/  HMMA.16816.F32 R16, R32.reuse, R18, RZ ;  /* 0x000000122010723c */ /* 0x040fe800000018ff */
[----:B------:R-:W-:Y:S04]  /*62e0*/  @P4 IMAD R0, R0, c[0x0][0x1e0], RZ ;  /* 0x0000780000004a24 */ /* 0x000fe800078e02ff */
[C---:B---3--:R-:W-:Y:S01]  /*62f0*/  HMMA.16816.F32 R20, R32.reuse, R24, RZ ;  /* 0x000000182014723c */ /* 0x048fe200000018ff */
[----:B------:R-:W-:Y:S07]  /*6300*/  @P4 IMAD R0, R219, c[0x0][0x1e4], R0 ;  /* 0x00007900db004a24 */ /* 0x000fee00078e0200 */
[C---:B------:R-:W-:Y:S08]  /*6310*/  HMMA.16816.F32 R24, R32.reuse, R26, RZ ;  /* 0x0000001a2018723c */ /* 0x040ff000000018ff */
[C---:B----4-:R-:W-:Y:S08]  /*6320*/  HMMA.16816.F32 R28, R32.reuse, R168, RZ ;  /* 0x000000a8201c723c */ /* 0x050ff000000018ff */
[----:B------:R-:W-:Y:S01]  /*6330*/  HMMA.16816.F32 R32, R32, R170, RZ ;  /* 0x000000aa2020723c */ /* 0x000fe200000018ff */
[----:B------:R-:W-:Y:S07]  /*6340*/  LDSM.16.M88.4 R168, [R201] ;  /* 0x00000000c9a8783b */ /* 0x000fee0000000200 */
[C---:B-----5:R-:W-:Y:S08]  /*6350*/  HMMA.16816.F32 R4, R172.reuse, R176, R4 ;  /* 0x000000b0ac04723c */ /* 0x060ff00000001804 */
[C---:B------:R-:W-:Y:S01]  /*6360*/  HMMA.16816.F32 R8, R172.reuse, R178, R8 ;  /* 0x000000b2ac08723c */ /* 0x040fe20000001808 */
[----:B------:R-:W1:Y:S07]  /*6370*/  LDSM.16.M88.4 R176, [R197] ;  /* 0x00000000c5b0783b */ /* 0x000e6e0000000200 */
[C---:B------:R-:W-:Y:S08]  /*6380*/  HMMA.16816.F32 R12, R172.reuse, R180, R12 ;  /* 0x000000b4ac0c723c */ /* 0x040ff0000000180c */
[C---:B------:R-:W-:Y:S01]  /*6390*/  HMMA.16816.F32 R16, R172.reuse, R182, R16 ;  /* 0x000000b6ac10723c */ /* 0x040fe20000001810 */
[----:B------:R-:W3:Y:S07]  /*63a0*/  LDSM.16.M88.4 R180, [R197+0x800] ;  /* 0x00080000c5b4783b */ /* 0x000eee0000000200 */
[C---:B------:R-:W-:Y:S08]  /*63b0*/  HMMA.16816.F32 R20, R172.reuse, R184, R20 ;  /* 0x000000b8ac14723c */ /* 0x040ff00000001814 */
[C---:B------:R-:W-:Y:S01]  /*63c0*/  HMMA.16816.F32 R24, R172.reuse, R186, R24 ;  /* 0x000000baac18723c */ /* 0x040fe20000001818 */
[----:B------:R-:W-:Y:S07]  /*63d0*/  LDSM.16.M88.4 R184, [R197+0x1800] ;  /* 0x00180000c5b8783b */ /* 0x000fee0000000200 */
[C---:B------:R-:W-:Y:S08]  /*63e0*/  HMMA.16816.F32 R28, R172.reuse, R188, R28 ;  /* 0x000000bcac1c723c */ /* 0x040ff0000000181c */
[----:B------:R-:W-:Y:S01]  /*63f0*/  HMMA.16816.F32 R32, R172, R190, R32 ;  /* 0x000000beac20723c */ /* 0x000fe20000001820 */
[----:B------:R-:W4:Y:S07]  /*6400*/  LDSM.16.M88.4 R172, [R197+0x1000] ;  /* 0x00100000c5ac783b */ /* 0x000f2e0000000200 */
[C---:B-1----:R-:W-:Y:S08]  /*6410*/  HMMA.16816.F32 R4, R168.reuse, R176, R4 ;  /* 0x000000b0a804723c */ /* 0x042ff00000001804 */
[C---:B------:R-:W-:Y:S01]  /*6420*/  HMMA.16816.F32 R8, R168.reuse, R178, R8 ;  /* 0x000000b2a808723c */ /* 0x040fe20000001808 */
[----:B------:R-:W-:Y:S07]  /*6430*/  LDSM.16.M88.4 R176, [R194] ;  /* 0x00000000c2b0783b */ /* 0x000fee0000000200 */
[C---:B---3--:R-:W-:Y:S08]  /*6440*/  HMMA.16816.F32 R12, R168.reuse, R180, R12 ;  /* 0x000000b4a80c723c */ /* 0x048ff0000000180c */
[C---:B------:R-:W-:Y:S01]  /*6450*/  HMMA.16816.F32 R16, R168.reuse, R182, R16 ;  /* 0x000000b6a810723c */ /* 0x040fe20000001810 */
[----:B------:R-:W-:Y:S07]  /*6460*/  LDSM.16.M88.4 R180, [R194+0x800] ;  /* 0x00080000c2b4783b */ /* 0x000fee0000000200 */
[C---:B----4-:R-:W-:Y:S08]  /*6470*/  HMMA.16816.F32 R20, R168.reuse, R172, R20 ;  /* 0x000000aca814723c */ /* 0x050ff00000001814 */
[C---:B------:R-:W-:Y:S01]  /*6480*/  HMMA.16816.F32 R24, R168.reuse, R174, R24 ;  /* 0x000000aea818723c */ /* 0x040fe20000001818 */
[----:B------:R-:W1:Y:S07]  /*6490*/  LDSM.16.M88.4 R172, [R200] ;  /* 0x00000000c8ac783b */ /* 0x000e6e0000000200 */
[C---:B------:R-:W-:Y:S08]  /*64a0*/  HMMA.16816.F32 R28, R168.reuse, R184, R28 ;  /* 0x000000b8a81c723c */ /* 0x040ff0000000181c */
[----:B------:R-:W-:Y:S01]  /*64b0*/  HMMA.16816.F32 R32, R168, R186, R32 ;  /* 0x000000baa820723c */ /* 0x000fe20000001820 */
[----:B------:R-:W3:Y:S07]  /*64c0*/  LDSM.16.M88.4 R168, [R194+0x1000] ;  /* 0x00100000c2a8783b */ /* 0x000eee0000000200 */
[----:B------:R-:W4:Y:S01]  /*64d0*/  LDSM.16.M88.4 R184, [R194+0x1800] ;  /* 0x00180000c2b8783b */ /* 0x000f220000000200 */
[C---:B-1----:R-:W-:Y:S08]  /*64e0*/  HMMA.16816.F32 R4, R172.reuse, R176, R4 ;  /* 0x000000b0ac04723c */ /* 0x042ff00000001804 */
[C---:B------:R-:W-:Y:S01]  /*64f0*/  HMMA.16816.F32 R8, R172.reuse, R178, R8 ;  /* 0x000000b2ac08723c */ /* 0x040fe20000001808 */
[----:B------:R-:W-:Y:S07]  /*6500*/  LDSM.16.M88.4 R176, [R151+0x2000] ;  /* 0x0020000097b0783b */ /* 0x000fee0000000200 */
[C---:B------:R-:W-:Y:S08]  /*6510*/  HMMA.16816.F32 R12, R172.reuse, R180, R12 ;  /* 0x000000b4ac0c723c */ /* 0x040ff0000000180c */
[C---:B------:R-:W-:Y:S01]  /*6520*/  HMMA.16816.F32 R16, R172.reuse, R182, R16 ;  /* 0x000000b6ac10723c */ /* 0x040fe20000001810 */
[----:B------:R-:W-:Y:S07]  /*6530*/  LDSM.16.M88.4 R180, [R151+0x2800] ;  /* 0x0028000097b4783b */ /* 0x000fee0000000200 */
[C---:B---3--:R-:W-:Y:S08]  /*6540*/  HMMA.16816.F32 R20, R172.reuse, R168, R20 ;  /* 0x000000a8ac14723c */ /* 0x048ff00000001814 */
[C---:B------:R-:W-:Y:S01]  /*6550*/  HMMA.16816.F32 R24, R172.reuse, R170, R24 ;  /* 0x000000aaac18723c */ /* 0x040fe20000001818 */
[----:B------:R-:W1:Y:S07]  /*6560*/  LDSM.16.M88.4 R168, [R198+0x4000] ;  /* 0x00400000c6a8783b */ /* 0x000e6e0000000200 */
[C---:B----4-:R-:W-:Y:S08]  /*6570*/  HMMA.16816.F32 R28, R172.reuse, R184, R28 ;  /* 0x000000b8ac1c723c */ /* 0x050ff0000000181c */
[----:B------:R-:W-:Y:S01]  /*6580*/  HMMA.16816.F32 R32, R172, R186, R32 ;  /* 0x000000baac20723c */ /* 0x000fe20000001820 */
[----:B------:R-:W3:Y:S07]  /*6590*/  LDSM.16.M88.4 R172, [R151+0x3000] ;  /* 0x0030000097ac783b */ /* 0x000eee0000000200 */
[----:B------:R-:W4:Y:S01]  /*65a0*/  LDSM.16.M88.4 R184, [R151+0x3800] ;  /* 0x0038000097b8783b */ /* 0x000f220000000200 */
[C---:B-1----:R-:W-:Y:S08]  /*65b0*/  HMMA.16816.F32 R4, R168.reuse, R176, R4 ;  /* 0x000000b0a804723c */ /* 0x042ff00000001804 */
[C---:B------:R-:W-:Y:S01]  /*65c0*/  HMMA.16816.F32 R8, R168.reuse, R178, R8 ;  /* 0x000000b2a808723c */ /* 0x040fe20000001808 */
[----:B------:R-:W-:Y:S07]  /*65d0*/  LDSM.16.M88.4 R176, [R214] ;  /* 0x00000000d6b0783b */ /* 0x000fee0000000200 */
[C---:B------:R-:W-:Y:S08]  /*65e0*/  HMMA.16816.F32 R12, R168.reuse, R180, R12 ;  /* 0x000000b4a80c723c */ /* 0x040ff0000000180c */
[C---:B------:R-:W-:Y:S01]  /*65f0*/  HMMA.16816.F32 R16, R168.reuse, R182, R16 ;  /* 0x000000b6a810723c */ /* 0x040fe20000001810 */
[----:B------:R-:W-:Y:S07]  /*6600*/  LDSM.16.M88.4 R180, [R213] ;  /* 0x00000000d5b4783b */ /* 0x000fee0000000200 */
[C---:B---3--:R-:W-:Y:S08]  /*6610*/  HMMA.16816.F32 R20, R168.reuse, R172, R20 ;  /* 0x000000aca814723c */ /* 0x048ff00000001814 */
[C---:B------:R-:W-:Y:S01]  /*6620*/  HMMA.16816.F32 R24, R168.reuse, R174, R24 ;  /* 0x000000aea818723c */ /* 0x040fe20000001818 */
[----:B------:R-:W1:Y:S07]  /*6630*/  LDSM.16.M88.4 R172, [R199+0x4000] ;  /* 0x00400000c7ac783b */ /* 0x000e6e0000000200 */
[C---:B----4-:R-:W-:Y:S08]  /*6640*/  HMMA.16816.F32 R28, R168.reuse, R184, R28 ;  /* 0x000000b8a81c723c */ /* 0x050ff0000000181c */
[----:B------:R-:W-:Y:S01]  /*6650*/  HMMA.16816.F32 R32, R168, R186, R32 ;  /* 0x000000baa820723c */ /* 0x000fe20000001820 */
[----:B------:R-:W3:Y:S07]  /*6660*/  LDSM.16.M88.4 R168, [R212] ;  /* 0x00000000d4a8783b */ /* 0x000eee0000000200 */
[----:B------:R-:W4:Y:S01]  /*6670*/  LDSM.16.M88.4 R184, [R211] ;  /* 0x00000000d3b8783b */ /* 0x000f220000000200 */
        /* <DEDUP_REMOVED lines=122> */
[----:B------:R-:W1:Y:S07]  /*6e20*/  LDSM.16.M88.4 R180, [R194+0x6000] ;  /* 0x00600000c2b4783b */ /* 0x000e6e0000000200 */
[C---:B---3--:R-:W-:Y:S08]  /*6e30*/  HMMA.16816.F32 R20, R168.reuse, R172, R20 ;  /* 0x000000aca814723c */ /* 0x048ff00000001814 */
[C---:B------:R-:W-:Y:S01]  /*6e40*/  HMMA.16816.F32 R24, R168.reuse, R174, R24 ;  /* 0x000000aea818723c */ /* 0x040fe20000001818 */
[----:B------:R-:W3:Y:S07]  /*6e50*/  LDSM.16.M88.4 R172, [R194+0x6800] ;  /* 0x00680000c2ac783b */ /* 0x000eee0000000200 */
[C---:B----4-:R-:W-:Y:S08]  /*6e60*/  HMMA.16816.F32 R28, R168.reuse, R184, R28 ;  /* 0x000000b8a81c723c */ /* 0x050ff0000000181c */
[----:B------:R-:W-:Y:S01]  /*6e70*/  HMMA.16816.F32 R32, R168, R186, R32 ;  /* 0x000000baa820723c */ /* 0x000fe20000001820 */
[----:B------:R-:W4:Y:S07]  /*6e80*/  LDSM.16.M88.4 R168, [R194+0x7000] ;  /* 0x00700000c2a8783b */ /* 0x000f2e0000000200 */
[----:B------:R-:W5:Y:S01]  /*6e90*/  LDSM.16.M88.4 R184, [R194+0x7800] ;  /* 0x00780000c2b8783b */ /* 0x000f620000000200 */
[C---:B-1----:R-:W-:Y:S01]  /*6ea0*/  HMMA.16816.F32 R4, R176.reuse, R180, R4 ;  /* 0x000000b4b004723c */ /* 0x042fe20000001804 */
[----:B------:R-:W-:Y:S05]  /*6eb0*/  DEPBAR.LE SB0, 0x0 ;  /* 0x000080000000791a */ /* 0x000fea0000000000 */
[----:B------:R-:W-:Y:S02]  /*6ec0*/  BAR.SYNC.DEFER_BLOCKING 0x0 ;  /* 0x0000000000007b1d */ /* 0x000fe40000010000 */
[C---:B------:R-:W-:Y:S08]  /*6ed0*/  HMMA.16816.F32 R8, R176.reuse, R182, R8 ;  /* 0x000000b6b008723c */ /* 0x040ff00000001808 */
[C---:B---3--:R-:W-:Y:S08]  /*6ee0*/  HMMA.16816.F32 R12, R176.reuse, R172, R12 ;  /* 0x000000acb00c723c */ /* 0x048ff0000000180c */
[C---:B------:R-:W-:Y:S04]  /*6ef0*/  HMMA.16816.F32 R16, R176.reuse, R174, R16 ;  /* 0x000000aeb010723c */ /* 0x040fe80000001810 */
[----:B--2---:R-:W-:Y:S04]  /*6f00*/  FMNMX.FTZ R3, R4, R149, !PT ;  /* 0x0000009504037209 */ /* 0x004fe80007810000 */
[C---:B----4-:R-:W-:Y:S04]  /*6f10*/  HMMA.16816.F32 R20, R176.reuse, R168, R20 ;  /* 0x000000a8b014723c */ /* 0x050fe80000001814 */
[----:B------:R-:W-:Y:S03]  /*6f20*/  FMNMX.FTZ R3, R5, R3, !PT ;  /* 0x0000000305037209 */ /* 0x000fe60007810000 */
[----:B------:R-:W-:Y:S01]  /*6f30*/  @P4 IMAD.WIDE.U32 R168, R219, c[0x0][0x1e0], RZ ;  /* 0x00007800dba84a25 */ /* 0x000fe200078e00ff */
[C---:B------:R-:W-:Y:S04]  /*6f40*/  HMMA.16816.F32 R24, R176.reuse, R170, R24 ;  /* 0x000000aab018723c */ /* 0x040fe80000001818 */
[----:B------:R-:W-:Y:S02]  /*6f50*/  FMNMX.FTZ R148, R8, R3, !PT ;  /* 0x0000000308947209 */ /* 0x000fe40007810000 */
[----:B------:R-:W-:Y:S02]  /*6f60*/  @P4 IADD3 R0, R169, R0, RZ ;  /* 0x00000000a9004210 */ /* 0x000fe40007ffe0ff */
[C---:B-----5:R-:W-:Y:S01]  /*6f70*/  HMMA.16816.F32 R28, R176.reuse, R184, R28 ;  /* 0x000000b8b01c723c */ /* 0x060fe2000000181c */
[----:B------:R-:W-:Y:S03]  /*6f80*/  @P4 MOV R3, c[0x0][0x1e0] ;  /* 0x0000780000034a02 */ /* 0x000fe60000000f00 */
[----:B------:R-:W-:Y:S02]  /*6f90*/  FMNMX.FTZ R169, R9, R148, !PT ;  /* 0x0000009409a97209 */ /* 0x000fe40007810000 */
[----:B------:R-:W-:Y:S02]  /*6fa0*/  @P4 SHF.L.U32 R2, R168, 0x6, RZ ;  /* 0x00000006a8024819 */ /* 0x000fe400000006ff */
[----:B------:R-:W-:Y:S01]  /*6fb0*/  HMMA.16816.F32 R32, R176, R186, R32 ;  /* 0x000000bab020723c */ /* 0x000fe20000001820 */
[----:B------:R-:W-:Y:S03]  /*6fc0*/  @P4 MOV R171, c[0x0][0x1e4] ;  /* 0x0000790000ab4a02 */ /* 0x000fe60000000f00 */
[----:B------:R-:W-:Y:S02]  /*6fd0*/  @P4 IADD3 R148, P6, R2, R220, RZ ;  /* 0x000000dc02944210 */ /* 0x000fe40007fde0ff */
[----:B------:R-:W-:Y:S02]  /*6fe0*/  FMNMX.FTZ R169, R12, R169, !PT ;  /* 0x000000a90ca97209 */ /* 0x000fe40007810000 */
[----:B------:R-:W-:Y:S04]  /*6ff0*/  @P4 SHF.L.U64.HI R0, R168, 0x6, R0 ;  /* 0x00000006a8004819 */ /* 0x000fe80000010200 */
[----:B------:R-:W-:Y:S02]  /*7000*/  @P4 LEA R168, P5, R3, R2, 0x5 ;  /* 0x0000000203a84211 */ /* 0x000fe400078a28ff */
[----:B------:R-:W-:Y:S02]  /*7010*/  @P4 IADD3.X R172, R0, R224, RZ, P6, !PT ;  /* 0x000000e000ac4210 */ /* 0x000fe400037fe4ff */
[C---:B------:R-:W-:Y:S02]  /*7020*/  @P4 LEA R182, P6, R148.reuse, c[0x0][0x1c8], 0x1 ;  /* 0x0000720094b64a11 */ /* 0x040fe400078c08ff */
[----:B------:R-:W-:Y:S02]  /*7030*/  FMNMX.FTZ R170, R13, R169, !PT ;  /* 0x000000a90daa7209 */ /* 0x000fe40007810000 */
[----:B------:R-:W-:Y:S02]  /*7040*/  @P4 LEA.HI.X R183, R148, c[0x0][0x1cc], R172, 0x1, P6 ;  /* 0x0000730094b74a11 */ /* 0x000fe400030f0cac */
[----:B------:R-:W-:Y:S02]  /*7050*/  @P4 LEA.HI.X R169, R3, R0, R171, 0x5, P5 ;  /* 0x0000000003a94211 */ /* 0x000fe400028f2cab */
[----:B------:R-:W-:Y:S01]  /*7060*/  FMNMX.FTZ R3, R16, R170, !PT ;  /* 0x000000aa10037209 */ /* 0x000fe20007810000 */
[----:B------:R-:W-:Y:S01]  /*7070*/  @!PT LDS RZ, [RZ] ;  /* 0x00000000fffff984 */ /* 0x000fe20000000800 */
[----:B------:R-:W-:Y:S01]  /*7080*/  @!PT LDS RZ, [RZ] ;  /* 0x00000000fffff984 */ /* 0x000fe20000000800 */
[----:B------:R-:W-:Y:S01]  /*7090*/  @!PT LDS RZ, [RZ] ;  /* 0x00000000fffff984 */ /* 0x000fe20000000800 */
[----:B------:R1:W-:Y:S01]  /*70a0*/  @P4 LDGSTS.E.BYPASS.LTC128B.128 [R218+0x8100], [R182.64], !P0 ;  /* 0x08100000b6da4fae */ /* 0x0003e2000c101d46 */
[----:B------:R-:W-:Y:S02]  /*70b0*/  FMNMX.FTZ R148, R6, R150, !PT ;  /* 0x0000009606947209 */ /* 0x000fe40007810000 */
[----:B------:R-:W-:Y:S02]  /*70c0*/  @P4 IADD3 R174, P5, R220, 0x40, RZ ;  /* 0x00000040dcae4810 */ /* 0x000fe40007fbe0ff */
[----:B------:R-:W-:Y:S02]  /*70d0*/  FMNMX.FTZ R170, R7, R148, !PT ;  /* 0x0000009407aa7209 */ /* 0x000fe40007810000 */
[----:B------:R-:W-:Y:S02]  /*70e0*/  FMNMX.FTZ R148, R17, R3, !PT ;  /* 0x0000000311947209 */ /* 0x000fe40007810000 */
[----:B------:R-:W-:Y:S02]  /*70f0*/  FMNMX.FTZ R170, R10, R170, !PT ;  /* 0x000000aa0aaa7209 */ /* 0x000fe40007810000 */
[----:B------:R-:W-:Y:S02]  /*7100*/  FMNMX.FTZ R148, R20, R148, !PT ;  /* 0x0000009414947209 */ /* 0x000fe40007810000 */
[----:B------:R-:W-:Y:S02]  /*7110*/  @P4 IADD3 R3, P6, R2, R174, RZ ;  /* 0x000000ae02034210 */ /* 0x000fe40007fde0ff */
[----:B------:R-:W-:Y:S02]  /*7120*/  FMNMX.FTZ R148, R21, R148, !PT ;  /* 0x0000009415947209 */ /* 0x000fe40007810000 */
[----:B------:R-:W-:Y:S02]  /*7130*/  @P4 IADD3.X R173, RZ, R224, RZ, P5, !PT ;  /* 0x000000e0ffad4210 */ /* 0x000fe40002ffe4ff */
[----:B------:R-:W-:Y:S02]  /*7140*/  FMNMX.FTZ R170, R11, R170, !PT ;  /* 0x000000aa0baa7209 */ /* 0x000fe40007810000 */
[C---:B------:R-:W-:Y:S02]  /*7150*/  @P4 LEA R180, P5, R3.reuse, c[0x0][0x1c8], 0x1 ;  /* 0x0000720003b44a11 */ /* 0x040fe400078a08ff */
[----:B------:R-:W-:Y:S02]  /*7160*/  FMNMX.FTZ R148, R24, R148, !PT ;  /* 0x0000009418947209 */ /* 0x000fe40007810000 */
[----:B------:R-:W-:Y:S02]  /*7170*/  @P4 IADD3.X R171, R0, R173, RZ, P6, !PT ;  /* 0x000000ad00ab4210 */ /* 0x000fe400037fe4ff */
[----:B------:R-:W-:Y:S02]  /*7180*/  @P4 IADD3 R172, P6, R220, 0x80, RZ ;  /* 0x00000080dcac4810 */ /* 0x000fe40007fde0ff */
[----:B------:R-:W-:Y:S02]  /*7190*/  FMNMX.FTZ R170, R14, R170, !PT ;  /* 0x000000aa0eaa7209 */ /* 0x000fe40007810000 */
[----:B------:R-:W-:Y:S02]  /*71a0*/  @P4 LEA.HI.X R181, R3, c[0x0][0x1cc], R171, 0x1, P5 ;  /* 0x0000730003b54a11 */ /* 0x000fe400028f0cab */
[----:B------:R-:W-:Y:S02]  /*71b0*/  FMNMX.FTZ R148, R25, R148, !PT ;  /* 0x0000009419947209 */ /* 0x000fe40007810000 */
[----:B------:R-:W-:Y:S01]  /*71c0*/  @P4 IADD3 R3, P5, R2, R172, RZ ;  /* 0x000000ac02034210 */ /* 0x000fe20007fbe0ff */
[----:B------:R2:W-:Y:S01]  /*71d0*/  @P4 LDGSTS.E.BYPASS.LTC128B.128 [R218+0xa100], [R180.64], !P1 ;  /* 0x0a100000b4da4fae */ /* 0x0005e2000c901d46 */
[----:B------:R-:W-:Y:S02]  /*71e0*/  @P4 IADD3.X R171, RZ, R224, RZ, P6, !PT ;  /* 0x000000e0ffab4210 */ /* 0x000fe400037fe4ff */
[----:B------:R-:W-:Y:S02]  /*71f0*/  FMNMX.FTZ R170, R15, R170, !PT ;  /* 0x000000aa0faa7209 */ /* 0x000fe40007810000 */
[C---:B------:R-:W-:Y:S02]  /*7200*/  @P4 LEA R178, P6, R3.reuse, c[0x0][0x1c8], 0x1 ;  /* 0x0000720003b24a11 */ /* 0x040fe400078c08ff */
[----:B------:R-:W-:Y:S02]  /*7210*/  FMNMX.FTZ R148, R28, R148, !PT ;  /* 0x000000941c947209 */ /* 0x000fe40007810000 */
[----:B------:R-:W-:Y:S02]  /*7220*/  @P4 IADD3.X R176, R0, R171, RZ, P5, !PT ;  /* 0x000000ab00b04210 */ /* 0x000fe40002ffe4ff */
[----:B------:R-:W-:Y:S02]  /*7230*/  FMNMX.FTZ R175, R18, R170, !PT ;  /* 0x000000aa12af7209 */ /* 0x000fe40007810000 */
[----:B------:R-:W-:Y:S02]  /*7240*/  @P4 IADD3 R170, P5, R220, 0xc0, RZ ;  /* 0x000000c0dcaa4810 */ /* 0x000fe40007fbe0ff */
[----:B------:R-:W-:Y:S02]  /*7250*/  @P4 LEA.HI.X R179, R3, c[0x0][0x1cc], R176, 0x1, P6 ;  /* 0x0000730003b34a11 */ /* 0x000fe400030f0cb0 */
[----:B------:R-:W-:Y:S02]  /*7260*/  FMNMX.FTZ R3, R29, R148, !PT ;  /* 0x000000941d037209 */ /* 0x000fe40007810000 */
[----:B------:R-:W-:Y:S01]  /*7270*/  FMNMX.FTZ R176, R19, R175, !PT ;  /* 0x000000af13b07209 */ /* 0x000fe20007810000 */
[----:B------:R3:W-:Y:S01]  /*7280*/  @P4 LDGSTS.E.BYPASS.LTC128B.128 [R218+0xc100], [R178.64], !P2 ;  /* 0x0c100000b2da4fae */ /* 0x0007e2000d101d46 */
[----:B------:R-:W-:Y:S02]  /*7290*/  @P4 IADD3 R2, P6, R2, R170, RZ ;  /* 0x000000aa02024210 */ /* 0x000fe40007fde0ff */
[----:B------:R-:W-:Y:S02]  /*72a0*/  @P4 IADD3.X R175, RZ, R224, RZ, P5, !PT ;  /* 0x000000e0ffaf4210 */ /* 0x000fe40002ffe4ff */
[----:B------:R-:W-:Y:S02]  /*72b0*/  FMNMX.FTZ R3, R32, R3, !PT ;  /* 0x0000000320037209 */ /* 0x000fe40007810000 */
[----:B------:R-:W-:Y:S02]  /*72c0*/  FMNMX.FTZ R148, R22, R176, !PT ;  /* 0x000000b016947209 */ /* 0x000fe40007810000 */
[----:B------:R-:W-:Y:S02]  /*72d0*/  @P4 LEA R176, P5, R2, c[0x0][0x1c8], 0x1 ;  /* 0x0000720002b04a11 */ /* 0x000fe400078a08ff */
[----:B------:R-:W-:Y:S02]  /*72e0*/  @P4 IADD3.X R0, R0, R175, RZ, P6, !PT ;  /* 0x000000af00004210 */ /* 0x000fe400037fe4ff */
[----:B------:R-:W-:Y:S02]  /*72f0*/  FMNMX.FTZ R3, R33, R3, !PT ;  /* 0x0000000321037209 */ /* 0x000fe40007810000 */
[----:B------:R-:W-:Y:S02]  /*7300*/  FMNMX.FTZ R148, R23, R148, !PT ;  /* 0x0000009417947209 */ /* 0x000fe40007810000 */
[----:B------:R-:W-:Y:S02]  /*7310*/  @P4 LEA.HI.X R177, R2, c[0x0][0x1cc], R0, 0x1, P5 ;  /* 0x0000730002b14a11 */ /* 0x000fe400028f0c00 */
[----:B------:R-:W4:Y:S01]  /*7320*/  SHFL.BFLY PT, R2, R3, 0x2, 0x1f ;  /* 0x0c401f0003027f89 */ /* 0x000f2200000e0000 */
[----:B------:R-:W-:Y:S02]  /*7330*/  FMNMX.FTZ R0, R26, R148, !PT ;  /* 0x000000941a007209 */ /* 0x000fe40007810000 */
[C---:B------:R-:W-:Y:S02]  /*7340*/  @P4 IADD3 R174, P5, R168.reuse, R174, RZ ;  /* 0x000000aea8ae4210 */ /* 0x040fe40007fbe0ff */
[----:B------:R-:W-:Y:S02]  /*7350*/  FMNMX.FTZ R0, R27, R0, !PT ;  /* 0x000000001b007209 */ /* 0x000fe40007810000 */
[----:B------:R-:W-:Y:S01]  /*7360*/  @P4 IADD3 R172, P6, R168, R172, RZ ;  /* 0x000000aca8ac4210 */ /* 0x000fe20007fde0ff */
[----:B------:R3:W-:Y:S01]  /*7370*/  @P4 LDGSTS.E.BYPASS.LTC128B.128 [R218+0xe100], [R176.64], !P3 ;  /* 0x0e100000b0da4fae */ /* 0x0007e2000d901d46 */
[----:B------:R-:W-:Y:S02]  /*7380*/  FMNMX.FTZ R0, R30, R0, !PT ;  /* 0x000000001e007209 */ /* 0x000fe40007810000 */
[----:B------:R-:W-:Y:S02]  /*7390*/  @P4 IADD3.X R184, R169, R173, RZ, P5, !PT ;  /* 0x000000ada9b84210 */ /* 0x000fe40002ffe4ff */
[----:B------:R-:W-:Y:S02]  /*73a0*/  FMNMX.FTZ R0, R31, R0, !PT ;  /* 0x000000001f007209 */ /* 0x000fe40007810000 */
[----:B------:R-:W-:Y:S02]  /*73b0*/  @P4 IADD3 R173, P5, R168, R170, RZ ;  /* 0x000000aaa8ad4210 */ /* 0x000fe40007fbe0ff */
[----:B------:R-:W-:Y:S02]  /*73c0*/  FMNMX.FTZ R0, R34, R0, !PT ;  /* 0x0000000022007209 */ /* 0x000fe40007810000 */
[----:B------:R-:W-:Y:S02]  /*73d0*/  @P4 IADD3.X R185, R169, R171, RZ, P6, !PT ;  /* 0x000000aba9b94210 */ /* 0x000fe400037fe4ff */
[----:B------:R-:W-:Y:S02]  /*73e0*/  FMNMX.FTZ R0, R35, R0, !PT ;  /* 0x0000000023007209 */ /* 0x000fe40007810000 */
[----:B------:R-:W-:Y:S02]  /*73f0*/  @P4 IADD3.X R175, R169, R175, RZ, P5, !PT ;  /* 0x000000afa9af4210 */ /* 0x000fe40002ffe4ff */
[----:B----4-:R-:W-:Y:S02]  /*7400*/  FMNMX.FTZ R3, R3, R2, !PT ;  /* 0x0000000203037209 */ /* 0x010fe40007810000 */
[----:B------:R-:W4:Y:S07]  /*7410*/  SHFL.BFLY PT, R2, R0, 0x2, 0x1f ;  /* 0x0c401f0000027f89 */ /* 0x000f2e00000e0000 */
[----:B------:R-:W5:Y:S01]  /*7420*/  SHFL.BFLY PT, R148, R3, 0x1, 0x1f ;  /* 0x0c201f0003947f89 */ /* 0x000f6200000e0000 */
[----:B----4-:R-:W-:Y:S02]  /*7430*/  FMNMX.FTZ R0, R0, R2, !PT ;  /* 0x0000000200007209 */ /* 0x010fe40007810000 */
[----:B-----5:R-:W-:Y:S04]  /*7440*/  FMNMX.FTZ R148, R3, R148, !PT ;  /* 0x0000009403947209 */ /* 0x020fe80007810000 */
[----:B------:R-:W4:Y:S01]  /*7450*/  SHFL.BFLY PT, R3, R0, 0x1, 0x1f ;  /* 0x0c201f0000037f89 */ /* 0x000f2200000e0000 */
[----:B------:R-:W-:Y:S01]  /*7460*/  FADD.FTZ R2, -R148, R149 ;  /* 0x0000009594027221 */ /* 0x000fe20000010100 */
[----:B------:R-:W-:Y:S04]  /*7470*/  @P4 IADD3 R149, P6, R168, R220, RZ ;  /* 0x000000dca8954210 */ /* 0x000fe80007fde0ff */
[----:B------:R-:W-:Y:S02]  /*7480*/  @P4 LEA R170, P5, R149, c[0x0][0x1c8], 0x1 ;  /* 0x0000720095aa4a11 */ /* 0x000fe400078a08ff */
[----:B------:R-:W-:Y:S04]  /*7490*/  @P4 IADD3.X R169, R169, R224, RZ, P6, !PT ;  /* 0x000000e0a9a94210 */ /* 0x000fe800037fe4ff */
[----:B------:R-:W-:Y:S02]  /*74a0*/  @P4 LEA.HI.X R171, R149, c[0x0][0x1cc], R169, 0x1, P5 ;  /* 0x0000730095ab4a11 */ /* 0x000fe400028f0ca9 */
[C---:B------:R-:W-:Y:S03]  /*74b0*/  @P4 LEA R168, P5, R174.reuse, c[0x0][0x1c8], 0x1 ;  /* 0x00007200aea84a11 */ /* 0x040fe600078a08ff */
[----:B------:R5:W-:Y:S01]  /*74c0*/  @P4 LDGSTS.E.BYPASS.LTC128B.128 [R218+0x9100], [R170.64], !P0 ;  /* 0x09100000aada4fae */ /* 0x000be2000c101d46 */
[----:B------:R-:W-:Y:S02]  /*74d0*/  @P4 LEA.HI.X R169, R174, c[0x0][0x1cc], R184, 0x1, P5 ;  /* 0x00007300aea94a11 */ /* 0x000fe400028f0cb8 */
[----:B----4-:R-:W-:Y:S01]  /*74e0*/  FMNMX.FTZ R3, R0, R3, !PT ;  /* 0x0000000300037209 */ /* 0x010fe20007810000 */
[----:B------:R-:W-:Y:S03]  /*74f0*/  FMUL.FTZ R0, R2, c[0x0][0x2d0] ;  /* 0x0000b40002007a20 */ /* 0x000fe60000410000 */
[----:B------:R5:W-:Y:S01]  /*7500*/  @P4 LDGSTS.E.BYPASS.LTC128B.128 [R218+0xb100], [R168.64], !P1 ;  /* 0x0b100000a8da4fae */ /* 0x000be2000c901d46 */
[----:B------:R4:W3:Y:S01]  /*7510*/  MUFU.EX2 R2, R0 ;  /* 0x0000000000027308 */ /* 0x0008e20000000800 */
[----:B------:R-:W-:Y:S04]  /*7520*/  FMUL.FTZ R149, R3, c[0x0][0x2d0] ;  /* 0x0000b40003957a20 */ /* 0x000fe80000410000 */
[--C-:B------:R-:W-:Y:S02]  /*7530*/  FFMA.FTZ R6, R6, c[0x0][0x2d0], -R149.reuse ;  /* 0x0000b40006067a23 */ /* 0x100fe40000010895 */
[--C-:B------:R-:W-:Y:S02]  /*7540*/  FFMA.FTZ R7, R7, c[0x0][0x2d0], -R149.reuse ;  /* 0x0000b40007077a23 */ /* 0x100fe40000010895 */
[--C-:B------:R-:W-:Y:S01]  /*7550*/  FFMA.FTZ R30, R30, c[0x0][0x2d0], -R149.reuse ;  /* 0x0000b4001e1e7a23 */ /* 0x100fe20000010895 */
[----:B-1----:R1:W-:Y:S01]  /*7560*/  MUFU.EX2 R182, R6 ;  /* 0x0000000600b67308 */ /* 0x0023e20000000800 */
[--C-:B------:R-:W-:Y:S02]  /*7570*/  FFMA.FTZ R31, R31, c[0x0][0x2d0], -R149.reuse ;  /* 0x0000b4001f1f7a23 */ /* 0x100fe40000010895 */
[--C-:B------:R-:W-:Y:S02]  /*7580*/  FFMA.FTZ R14, R14, c[0x0][0x2d0], -R149.reuse ;  /* 0x0000b4000e0e7a23 */ /* 0x100fe40000010895 */
[--C-:B------:R-:W-:Y:S02]  /*7590*/  FFMA.FTZ R15, R15, c[0x0][0x2d0], -R149.reuse ;  /* 0x0000b4000f0f7a23 */ /* 0x100fe40000010895 */
[--C-:B------:R-:W-:Y:S02]  /*75a0*/  FFMA.FTZ R18, R18, c[0x0][0x2d0], -R149.reuse ;  /* 0x0000b40012127a23 */ /* 0x100fe40000010895 */
[--C-:B------:R-:W-:Y:S01]  /*75b0*/  FFMA.FTZ R19, R19, c[0x0][0x2d0], -R149.reuse ;  /* 0x0000b40013137a23 */ /* 0x100fe20000010895 */
[----:B--2---:R-:W-:Y:S01]  /*75c0*/  MUFU.EX2 R181, R14 ;  /* 0x0000000e00b57308 */ /* 0x004fe20000000800 */
[--C-:B------:R-:W-:Y:S02]  /*75d0*/  FFMA.FTZ R22, R22, c[0x0][0x2d0], -R149.reuse ;  /* 0x0000b40016167a23 */ /* 0x100fe40000010895 */
[--C-:B------:R-:W-:Y:S02]  /*75e0*/  FFMA.FTZ R23, R23, c[0x0][0x2d0], -R149.reuse ;  /* 0x0000b40017177a23 */ /* 0x100fe40000010895 */
[----:B----4-:R-:W-:Y:S02]  /*75f0*/  FADD.FTZ R0, -R3, R150 ;  /* 0x0000009603007221 */ /* 0x010fe40000010100 */
[----:B------:R-:W-:Y:S02]  /*7600*/  FMUL.FTZ R150, R148, c[0x0][0x2d0] ;  /* 0x0000b40094967a20 */ /* 0x000fe40000410000 */
[----:B------:R-:W-:Y:S02]  /*7610*/  FMUL.FTZ R0, R0, c[0x0][0x2d0] ;  /* 0x0000b40000007a20 */ /* 0x000fe40000410000 */
[--C-:B------:R-:W-:Y:S02]  /*7620*/  FFMA.FTZ R4, R4, c[0x0][0x2d0], -R150.reuse ;  /* 0x0000b40004047a23 */ /* 0x100fe40000010896 */
[--C-:B------:R-:W-:Y:S02]  /*7630*/  FFMA.FTZ R5, R5, c[0x0][0x2d0], -R150.reuse ;  /* 0x0000b40005057a23 */ /* 0x100fe40000010896 */
[----:B------:R2:W-:Y:S01]  /*7640*/  MUFU.EX2 R228, R4 ;  /* 0x0000000400e47308 */ /* 0x0005e20000000800 */
[----:B-1----:R-:W-:Y:S02]  /*7650*/  FFMA.FTZ R6, R10, c[0x0][0x2d0], -R149 ;  /* 0x0000b4000a067a23 */ /* 0x002fe40000010895 */
[C---:B---3--:R-:W-:Y:S02]  /*7660*/  FMUL.FTZ R36, R2.reuse, R36 ;  /* 0x0000002402247220 */ /* 0x048fe40000410000 */
        /* <DEDUP_REMOVED lines=11> */
[----:B------:R-:W-:Y:S02]  /*7720*/  FMUL.FTZ R56, R2, R56 ;  /* 0x0000003802387220 */ /* 0x000fe40000410000 */
[--C-:B--2---:R-:W-:Y:S01]  /*7730*/  FFMA.FTZ R4, R8, c[0x0][0x2d0], -R150.reuse ;  /* 0x0000b40008047a23 */ /* 0x104fe20000010896 */
[----:B------:R-:W-:Y:S01]  /*7740*/  @P4 LEA R8, P5, R172, c[0x0][0x1c8], 0x1 ;  /* 0x00007200ac084a11 */ /* 0x000fe200078a08ff */
        /* <DEDUP_REMOVED lines=11> */
[C---:B-1----:R-:W-:Y:S02]  /*7800*/  FMUL.FTZ R10, R0.reuse, R158 ;  /* 0x0000009e000a7220 */ /* 0x042fe40000410000 */
[C---:B------:R-:W-:Y:S02]  /*7810*/  FMUL.FTZ R38, R0.reuse, R38 ;  /* 0x0000002600267220 */ /* 0x040fe40000410000 */
[C---:B------:R-:W-:Y:S02]  /*7820*/  FMUL.FTZ R39, R0.reuse, R39 ;  /* 0x0000002700277220 */ /* 0x040fe40000410000 */
[C---:B------:R-:W-:Y:S02]  /*7830*/  FMUL.FTZ R42, R0.reuse, R42 ;  /* 0x0000002a002a7220 */ /* 0x040fe40000410000 */
[----:B------:R-:W-:Y:S02]  /*7840*/  FMUL.FTZ R43, R0, R43 ;  /* 0x0000002b002b7220 */ /* 0x000fe40000410000 */
[--C-:B--2---:R-:W-:Y:S01]  /*7850*/  FFMA.FTZ R4, R9, c[0x0][0x2d0], -R150.reuse ;  /* 0x0000b40009047a23 */ /* 0x104fe20000010896 */
[----:B------:R-:W-:Y:S01]  /*7860*/  @P4 LEA.HI.X R9, R172, c[0x0][0x1cc], R185, 0x1, P5 ;  /* 0x00007300ac094a11 */ /* 0x000fe200028f0cb9 */
[C---:B------:R-:W-:Y:S01]  /*7870*/  FMUL.FTZ R46, R0.reuse, R46 ;  /* 0x0000002e002e7220 */ /* 0x040fe20000410000 */
[----:B------:R1:W-:Y:S01]  /*7880*/  MUFU.EX2 R185, R7 ;  /* 0x0000000700b97308 */ /* 0x0003e20000000800 */
[C---:B------:R-:W-:Y:S02]  /*7890*/  FMUL.FTZ R47, R0.reuse, R47 ;  /* 0x0000002f002f7220 */ /* 0x040fe40000410000 */
[----:B------:R2:W-:Y:S01]  /*78a0*/  @P4 LDGSTS.E.BYPASS.LTC128B.128 [R218+0xd100], [R8.64], !P2 ;  /* 0x0d10000008da4fae */ /* 0x0005e2000d101d46 */
[C---:B------:R-:W-:Y:S02]  /*78b0*/  FMUL.FTZ R50, R0.reuse, R50 ;  /* 0x0000003200327220 */ /* 0x040fe40000410000 */
[C---:B---3--:R-:W-:Y:S02]  /*78c0*/  FMUL.FTZ R6, R0.reuse, R154 ;  /* 0x0000009a00067220 */ /* 0x048fe40000410000 */
[C---:B------:R-:W-:Y:S02]  /*78d0*/  FMUL.FTZ R51, R0.reuse, R51 ;  /* 0x0000003300337220 */ /* 0x040fe40000410000 */
[----:B------:R3:W4:Y:S01]  /*78e0*/  MUFU.EX2 R229, R4 ;  /* 0x0000000400e57308 */ /* 0x0007220000000800 */
        /* <DEDUP_REMOVED lines=9> */
[----:B------:R-:W-:Y:S02]  /*7980*/  FMUL.FTZ R70, R0, R70 ;  /* 0x0000004600467220 */ /* 0x000fe40000410000 */
[C---:B--2---:R-:W-:Y:S02]  /*7990*/  FMUL.FTZ R8, R2.reuse, R156 ;  /* 0x0000009c02087220 */ /* 0x044fe40000410000 */
[----:B------:R-:W-:Y:S01]  /*79a0*/  FMUL.FTZ R9, R2, R157 ;  /* 0x0000009d02097220 */ /* 0x000fe20000410000 */
[----:B---3--:R-:W-:Y:S01]  /*79b0*/  @P4 LEA R4, P5, R173, c[0x0][0x1c8], 0x1 ;  /* 0x00007200ad044a11 */ /* 0x008fe200078a08ff */
[C---:B------:R-:W-:Y:S01]  /*79c0*/  FMUL.FTZ R71, R0.reuse, R71 ;  /* 0x0000004700477220 */ /* 0x040fe20000410000 */
[----:B----4-:R-:W-:Y:S01]  /*79d0*/  F2FP.PACK_AB R154, R229, R230 ;  /* 0x000000e6e59a723e */ /* 0x010fe200000000ff */
[C---:B------:R-:W-:Y:S01]  /*79e0*/  FMUL.FTZ R74, R0.reuse, R74 ;  /* 0x0000004a004a7220 */ /* 0x040fe20000410000 */
[----:B------:R-:W-:Y:S01]  /*79f0*/  @P4 LEA.HI.X R5, R173, c[0x0][0x1cc], R175, 0x1, P5 ;  /* 0x00007300ad054a11 */ /* 0x000fe200028f0caf */
[----:B------:R-:W-:Y:S02]  /*7a00*/  FMUL.FTZ R75, R0, R75 ;  /* 0x0000004b004b7220 */ /* 0x000fe40000410000 */
[C---:B------:R-:W-:Y:S02]  /*7a10*/  FMUL.FTZ R76, R2.reuse, R76 ;  /* 0x0000004c024c7220 */ /* 0x040fe40000410000 */
[----:B------:R1:W-:Y:S01]  /*7a20*/  @P4 LDGSTS.E.BYPASS.LTC128B.128 [R218+0xf100], [R4.64], !P3 ;  /* 0x0f10000004da4fae */ /* 0x0003e2000d901d46 */
[----:B------:R-:W-:Y:S02]  /*7a30*/  FMUL.FTZ R77, R2, R77 ;  /* 0x0000004d024d7220 */ /* 0x000fe40000410000 */
[C---:B------:R-:W-:Y:S02]  /*7a40*/  FMUL.FTZ R78, R0.reuse, R78 ;  /* 0x0000004e004e7220 */ /* 0x040fe40000410000 */
[----:B------:R-:W-:Y:S02]  /*7a50*/  FMUL.FTZ R79, R0, R79 ;  /* 0x0000004f004f7220 */ /* 0x000fe40000410000 */
[----:B-----5:R-:W2:Y:S01]  /*7a60*/  LDSM.16.MT88.4 R168, [R192] ;  /* 0x00000000c0a8783b */ /* 0x020ea20000004200 */
[C---:B------:R-:W-:Y:S02]  /*7a70*/  FMUL.FTZ R80, R2.reuse, R80 ;  /* 0x0000005002507220 */ /* 0x040fe40000410000 */
[----:B------:R-:W-:Y:S02]  /*7a80*/  FMUL.FTZ R81, R2, R81 ;  /* 0x0000005102517220 */ /* 0x000fe40000410000 */
[C---:B------:R-:W-:Y:S02]  /*7a90*/  FMUL.FTZ R82, R0.reuse, R82 ;  /* 0x0000005200527220 */ /* 0x040fe40000410000 */
[----:B------:R-:W3:Y:S01]  /*7aa0*/  LDSM.16.MT88.4 R172, [R193] ;  /* 0x00000000c1ac783b */ /* 0x000ee20000004200 */
[----:B------:R-:W-:Y:S02]  /*7ab0*/  FMUL.FTZ R83, R0, R83 ;  /* 0x0000005300537220 */ /* 0x000fe40000410000 */
[C---:B------:R-:W-:Y:S02]  /*7ac0*/  FMUL.FTZ R84, R2.reuse, R84 ;  /* 0x0000005402547220 */ /* 0x040fe40000410000 */
[----:B------:R-:W-:Y:S02]  /*7ad0*/  FMUL.FTZ R85, R2, R85 ;  /* 0x0000005502557220 */ /* 0x000fe40000410000 */
[----:B------:R-:W4:Y:S01]  /*7ae0*/  LDSM.16.MT88.4 R176, [R196] ;  /* 0x00000000c4b0783b */ /* 0x000f220000004200 */
[C---:B------:R-:W-:Y:S02]  /*7af0*/  FMUL.FTZ R86, R0.reuse, R86 ;  /* 0x0000005600567220 */ /* 0x040fe40000410000 */
[C---:B------:R-:W-:Y:S02]  /*7b00*/  FMUL.FTZ R87, R0.reuse, R87 ;  /* 0x0000005700577220 */ /* 0x040fe40000410000 */
[----:B------:R-:W-:Y:S02]  /*7b10*/  FMUL.FTZ R14, R0, R162 ;  /* 0x000000a2000e7220 */ /* 0x000fe40000410000 */
[--C-:B-1----:R-:W-:Y:S01]  /*7b20*/  FFMA.FTZ R4, R11, c[0x0][0x2d0], -R149.reuse ;  /* 0x0000b4000b047a23 */ /* 0x102fe20000010895 */
[----:B------:R-:W0:Y:S01]  /*7b30*/  LDGDEPBAR ;  /* 0x00000000000079af */ /* 0x000e220000000000 */
[----:B------:R-:W-:Y:S01]  /*7b40*/  FMUL.FTZ R5, R2, R153 ;  /* 0x0000009902057220 */ /* 0x000fe20000410000 */
[----:B------:R-:W-:Y:S01]  /*7b50*/  F2FP.PACK_AB R153, R185, R182 ;  /* 0x000000b6b999723e */ /* 0x000fe200000000ff */
[----:B------:R-:W1:Y:S01]  /*7b60*/  MUFU.EX2 R183, R4 ;  /* 0x0000000400b77308 */ /* 0x000e620000000800 */
[----:B------:R-:W-:Y:S02]  /*7b70*/  FMUL.FTZ R11, R0, R159 ;  /* 0x0000009f000b7220 */ /* 0x000fe40000410000 */
[--C-:B------:R-:W-:Y:S01]  /*7b80*/  FFMA.FTZ R29, R29, c[0x0][0x2d0], -R150.reuse ;  /* 0x0000b4001d1d7a23 */ /* 0x100fe20000010896 */
[----:B------:R-:W5:Y:S01]  /*7b90*/  LDSM.16.MT88.4 R156, [R195] ;  /* 0x00000000c39c783b */ /* 0x000f620000004200 */
[--C-:B------:R-:W-:Y:S02]  /*7ba0*/  FFMA.FTZ R33, R33, c[0x0][0x2d0], -R150.reuse ;  /* 0x0000b40021217a23 */ /* 0x100fe40000010896 */
        /* <DEDUP_REMOVED lines=8> */
[C---:B------:R-:W-:Y:S01]  /*7c30*/  FMUL.FTZ R96, R2.reuse, R96 ;  /* 0x0000006002607220 */ /* 0x040fe20000410000 */
[----:B-1----:R-:W-:Y:S01]  /*7c40*/  F2FP.PACK_AB R155, R183, R184 ;  /* 0x000000b8b79b723e */ /* 0x002fe200000000ff */
[C---:B------:R-:W-:Y:S01]  /*7c50*/  FMUL.FTZ R4, R2.reuse, R152 ;  /* 0x0000009802047220 */ /* 0x040fe20000410000 */
[----:B------:R-:W-:Y:S01]  /*7c60*/  F2FP.PACK_AB R152, R231, R228 ;  /* 0x000000e4e798723e */ /* 0x000fe200000000ff */
[----:B------:R-:W-:Y:S02]  /*7c70*/  FMUL.FTZ R97, R2, R97 ;  /* 0x0000006102617220 */ /* 0x000fe40000410000 */
[C---:B------:R-:W-:Y:S02]  /*7c80*/  FMUL.FTZ R98, R0.reuse, R98 ;  /* 0x0000006200627220 */ /* 0x040fe40000410000 */
[----:B------:R-:W-:Y:S02]  /*7c90*/  FMUL.FTZ R99, R0, R99 ;  /* 0x0000006300637220 */ /* 0x000fe40000410000 */
[C---:B--2---:R-:W-:Y:S05]  /*7ca0*/  HMMA.16816.F32 R4, R152.reuse, R168, R4 ;  /* 0x000000a89804723c */ /* 0x044fea0000001804 */
[C---:B------:R-:W-:Y:S02]  /*7cb0*/  FMUL.FTZ R100, R2.reuse, R100 ;  /* 0x0000006402647220 */ /* 0x040fe40000410000 */
[----:B------:R-:W-:Y:S01]  /*7cc0*/  FMUL.FTZ R101, R2, R101 ;  /* 0x0000006502657220 */ /* 0x000fe20000410000 */
        /* <DEDUP_REMOVED lines=8> */
[----:B------:R-:W2:Y:S03]  /*7d50*/  LDSM.16.MT88.4 R172, [R193+0x2000] ;  /* 0x00200000c1ac783b */ /* 0x000ea60000004200 */
[C---:B------:R-:W-:Y:S02]  /*7d60*/  FMUL.FTZ R106, R0.reuse, R106 ;  /* 0x0000006a006a7220 */ /* 0x040fe40000410000 */
[----:B------:R-:W-:Y:S02]  /*7d70*/  FMUL.FTZ R107, R0, R107 ;  /* 0x0000006b006b7220 */ /* 0x000fe40000410000 */
[C---:B----4-:R-:W-:Y:S01]  /*7d80*/  HMMA.16816.F32 R44, R152.reuse, R176, R44 ;  /* 0x000000b0982c723c */ /* 0x050fe2000000182c */
[----:B------:R3:W-:Y:S03]  /*7d90*/  MUFU.EX2 R177, R18 ;  /* 0x0000001200b17308 */ /* 0x0007e60000000800 */
[C---:B------:R-:W-:Y:S02]  /*7da0*/  FMUL.FTZ R108, R2.reuse, R108 ;  /* 0x0000006c026c7220 */ /* 0x040fe40000410000 */
[----:B------:R-:W-:Y:S02]  /*7db0*/  FMUL.FTZ R109, R2, R109 ;  /* 0x0000006d026d7220 */ /* 0x000fe40000410000 */
[C---:B------:R-:W-:Y:S03]  /*7dc0*/  HMMA.16816.F32 R48, R152.reuse, R178, R48 ;  /* 0x000000b29830723c */ /* 0x040fe60000001830 */
[----:B------:R-:W-:Y:S01]  /*7dd0*/  MUFU.EX2 R178, R29 ;  /* 0x0000001d00b27308 */ /* 0x000fe20000000800 */
[C---:B------:R-:W-:Y:S02]  /*7de0*/  FMUL.FTZ R110, R0.reuse, R110 ;  /* 0x0000006e006e7220 */ /* 0x040fe40000410000 */
[----:B------:R-:W-:Y:S02]  /*7df0*/  FMUL.FTZ R111, R0, R111 ;  /* 0x0000006f006f7220 */ /* 0x000fe40000410000 */
[C---:B-----5:R-:W-:Y:S04]  /*7e00*/  HMMA.16816.F32 R52, R152.reuse, R156, R52 ;  /* 0x0000009c9834723c */ /* 0x060fe80000001834 */
[C---:B------:R-:W-:Y:S01]  /*7e10*/  FMUL.FTZ R112, R2.reuse, R112 ;  /* 0x0000007002707220 */ /* 0x040fe20000410000 */
[----:B------:R4:W-:Y:S01]  /*7e20*/  MUFU.EX2 R179, R15 ;  /* 0x0000000f00b37308 */ /* 0x0009e20000000800 */
[----:B------:R-:W-:Y:S02]  /*7e30*/  FMUL.FTZ R113, R2, R113 ;  /* 0x0000007102717220 */ /* 0x000fe40000410000 */
[C---:B------:R-:W-:Y:S01]  /*7e40*/  HMMA.16816.F32 R56, R152.reuse, R158, R56 ;  /* 0x0000009e9838723c */ /* 0x040fe20000001838 */
[----:B------:R-:W5:Y:S03]  /*7e50*/  LDSM.16.MT88.4 R156, [R196+0x2000] ;  /* 0x00200000c49c783b */ /* 0x000f660000004200 */
[C---:B---3--:R-:W-:Y:S02]  /*7e60*/  FMUL.FTZ R18, R0.reuse, R166 ;  /* 0x000000a600127220 */ /* 0x048fe40000410000 */
[C---:B------:R-:W-:Y:S01]  /*7e70*/  FMUL.FTZ R114, R0.reuse, R114 ;  /* 0x0000007200727220 */ /* 0x040fe20000410000 */
[----:B------:R3:W-:Y:S01]  /*7e80*/  MUFU.EX2 R176, R19 ;  /* 0x0000001300b07308 */ /* 0x0007e20000000800 */
[C---:B-1----:R-:W-:Y:S04]  /*7e90*/  HMMA.16816.F32 R60, R152.reuse, R168, R60 ;  /* 0x000000a8983c723c */ /* 0x042fe8000000183c */
[----:B------:R-:W-:Y:S02]  /*7ea0*/  FMUL.FTZ R115, R0, R115 ;  /* 0x0000007300737220 */ /* 0x000fe40000410000 */
[C---:B------:R-:W-:Y:S02]  /*7eb0*/  FMUL.FTZ R116, R2.reuse, R116 ;  /* 0x0000007402747220 */ /* 0x040fe40000410000 */
[C---:B------:R-:W-:Y:S01]  /*7ec0*/  HMMA.16816.F32 R64, R152.reuse, R170, R64 ;  /* 0x000000aa9840723c */ /* 0x040fe20000001840 */
[----:B------:R-:W1:Y:S03]  /*7ed0*/  LDSM.16.MT88.4 R168, [R195+0x2000] ;  /* 0x00200000c3a8783b */ /* 0x000e660000004200 */
[----:B------:R-:W-:Y:S02]  /*7ee0*/  FMUL.FTZ R117, R2, R117 ;  /* 0x0000007502757220 */ /* 0x000fe40000410000 */
[C---:B----4-:R-:W-:Y:S02]  /*7ef0*/  FMUL.FTZ R15, R0.reuse, R163 ;  /* 0x000000a3000f7220 */ /* 0x050fe40000410000 */
[C---:B--2---:R-:W-:Y:S04]  /*7f00*/  HMMA.16816.F32 R68, R152.reuse, R172, R68 ;  /* 0x000000ac9844723c */ /* 0x044fe80000001844 */
[C---:B------:R-:W-:Y:S02]  /*7f10*/  FMUL.FTZ R118, R0.reuse, R118 ;  /* 0x0000007600767220 */ /* 0x040fe40000410000 */
[C---:B------:R-:W-:Y:S02]  /*7f20*/  FMUL.FTZ R119, R0.reuse, R119 ;  /* 0x0000007700777220 */ /* 0x040fe40000410000 */
[C---:B------:R-:W-:Y:S01]  /*7f30*/  HMMA.16816.F32 R72, R152.reuse, R174, R72 ;  /* 0x000000ae9848723c */ /* 0x040fe20000001848 */
[----:B------:R-:W2:Y:S03]  /*7f40*/  LDSM.16.MT88.4 R172, [R192+0x4000] ;  /* 0x00400000c0ac783b */ /* 0x000ea60000004200 */
[----:B---3--:R-:W-:Y:S02]  /*7f50*/  FMUL.FTZ R19, R0, R167 ;  /* 0x000000a700137220 */ /* 0x008fe40000410000 */
[C---:B------:R-:W-:Y:S02]  /*7f60*/  FMUL.FTZ R120, R2.reuse, R120 ;  /* 0x0000007802787220 */ /* 0x040fe40000410000 */
[----:B------:R-:W-:Y:S01]  /*7f70*/  FMUL.FTZ R121, R2, R121 ;  /* 0x0000007902797220 */ /* 0x000fe20000410000 */
[C---:B-----5:R-:W-:Y:S03]  /*7f80*/  HMMA.16816.F32 R76, R152.reuse, R156, R76 ;  /* 0x0000009c984c723c */ /* 0x060fe6000000184c */
        /* <DEDUP_REMOVED lines=9> */
[--C-:B------:R-:W-:Y:S02]  /*8020*/  FFMA.FTZ R12, R12, c[0x0][0x2d0], -R150.reuse ;  /* 0x0000b4000c0c7a23 */ /* 0x100fe40000010896 */
[C---:B------:R-:W-:Y:S01]  /*8030*/  HMMA.16816.F32 R88, R152.reuse, R170, R88 ;  /* 0x000000aa9858723c */ /* 0x040fe20000001858 */
[----:B------:R-:W1:Y:S01]  /*8040*/  LDSM.16.MT88.4 R168, [R196+0x4000] ;  /* 0x00400000c4a8783b */ /* 0x000e620000004200 */
[----:B------:R4:W-:Y:S02]  /*8050*/  MUFU.EX2 R227, R12 ;  /* 0x0000000c00e37308 */ /* 0x0009e40000000800 */
[--C-:B------:R-:W-:Y:S02]  /*8060*/  FFMA.FTZ R13, R13, c[0x0][0x2d0], -R150.reuse ;  /* 0x0000b4000d0d7a23 */ /* 0x100fe40000010896 */
[C---:B------:R-:W-:Y:S02]  /*8070*/  FMUL.FTZ R128, R2.reuse, R128 ;  /* 0x0000008002807220 */ /* 0x040fe40000410000 */
[C---:B--2---:R-:W-:Y:S04]  /*8080*/  HMMA.16816.F32 R92, R152.reuse, R172, R92 ;  /* 0x000000ac985c723c */ /* 0x044fe8000000185c */
[----:B------:R-:W-:Y:S01]  /*8090*/  FMUL.FTZ R129, R2, R129 ;  /* 0x0000008102817220 */ /* 0x000fe20000410000 */
[----:B------:R2:W5:Y:S01]  /*80a0*/  MUFU.EX2 R225, R13 ;  /* 0x0000000d00e17308 */ /* 0x0005620000000800 */
[C---:B------:R-:W-:Y:S02]  /*80b0*/  FMUL.FTZ R130, R0.reuse, R130 ;  /* 0x0000008200827220 */ /* 0x040fe40000410000 */
[C---:B------:R-:W-:Y:S01]  /*80c0*/  HMMA.16816.F32 R96, R152.reuse, R174, R96 ;  /* 0x000000ae9860723c */ /* 0x040fe20000001860 */
[----:B------:R-:W5:Y:S03]  /*80d0*/  LDSM.16.MT88.4 R172, [R195+0x4000] ;  /* 0x00400000c3ac783b */ /* 0x000f660000004200 */
[----:B------:R-:W-:Y:S02]  /*80e0*/  FMUL.FTZ R131, R0, R131 ;  /* 0x0000008300837220 */ /* 0x000fe40000410000 */
[C---:B------:R-:W-:Y:S02]  /*80f0*/  FMUL.FTZ R132, R2.reuse, R132 ;  /* 0x0000008402847220 */ /* 0x040fe40000410000 */
[C---:B------:R-:W-:Y:S01]  /*8100*/  FMUL.FTZ R133, R2.reuse, R133 ;  /* 0x0000008502857220 */ /* 0x040fe20000410000 */
[C---:B---3--:R-:W-:Y:S03]  /*8110*/  HMMA.16816.F32 R100, R152.reuse, R156, R100 ;  /* 0x0000009c9864723c */ /* 0x048fe60000001864 */
[----:B----4-:R-:W-:Y:S02]  /*8120*/  FMUL.FTZ R12, R2, R160 ;  /* 0x000000a0020c7220 */ /* 0x010fe40000410000 */
[C---:B------:R-:W-:Y:S02]  /*8130*/  FMUL.FTZ R134, R0.reuse, R134 ;  /* 0x0000008600867220 */ /* 0x040fe40000410000 */
[----:B------:R-:W-:Y:S01]  /*8140*/  FMUL.FTZ R135, R0, R135 ;  /* 0x0000008700877220 */ /* 0x000fe20000410000 */
[C---:B------:R-:W-:Y:S01]  /*8150*/  HMMA.16816.F32 R104, R152.reuse, R158, R104 ;  /* 0x0000009e9868723c */ /* 0x040fe20000001868 */
[----:B------:R-:W3:Y:S03]  /*8160*/  LDSM.16.MT88.4 R156, [R192+0x6000] ;  /* 0x00600000c09c783b */ /* 0x000ee60000004200 */
[C---:B--2---:R-:W-:Y:S02]  /*8170*/  FMUL.FTZ R13, R2.reuse, R161 ;  /* 0x000000a1020d7220 */ /* 0x044fe40000410000 */
[C---:B------:R-:W-:Y:S02]  /*8180*/  FMUL.FTZ R136, R2.reuse, R136 ;  /* 0x0000008802887220 */ /* 0x040fe40000410000 */
[C---:B-1----:R-:W-:Y:S01]  /*8190*/  HMMA.16816.F32 R108, R152.reuse, R168, R108 ;  /* 0x000000a8986c723c */ /* 0x042fe2000000186c */
[----:B------:R-:W-:Y:S03]  /*81a0*/  LDSM.16.MT88.4 R160, [R192+0x800] ;  /* 0x00080000c0a0783b */ /* 0x000fe60000004200 */
[----:B------:R-:W-:Y:S02]  /*81b0*/  FMUL.FTZ R137, R2, R137 ;  /* 0x0000008902897220 */ /* 0x000fe40000410000 */
[C---:B------:R-:W-:Y:S02]  /*81c0*/  FMUL.FTZ R138, R0.reuse, R138 ;  /* 0x0000008a008a7220 */ /* 0x040fe40000410000 */
[C---:B------:R-:W-:Y:S01]  /*81d0*/  HMMA.16816.F32 R112, R152.reuse, R170, R112 ;  /* 0x000000aa9870723c */ /* 0x040fe20000001870 */
[----:B------:R-:W1:Y:S03]  /*81e0*/  LDSM.16.MT88.4 R168, [R193+0x6000] ;  /* 0x00600000c1a8783b */ /* 0x000e660000004200 */
[----:B------:R-:W-:Y:S02]  /*81f0*/  FMUL.FTZ R139, R0, R139 ;  /* 0x0000008b008b7220 */ /* 0x000fe40000410000 */
[--C-:B------:R-:W-:Y:S02]  /*8200*/  FFMA.FTZ R16, R16, c[0x0][0x2d0], -R150.reuse ;  /* 0x0000b40010107a23 */ /* 0x100fe40000010896 */
[C---:B-----5:R-:W-:Y:S02]  /*8210*/  HMMA.16816.F32 R116, R152.reuse, R172, R116 ;  /* 0x000000ac9874723c */ /* 0x060fe40000001874 */
[----:B------:R2:W-:Y:S02]  /*8220*/  MUFU.EX2 R191, R16 ;  /* 0x0000001000bf7308 */ /* 0x0005e40000000800 */
[--C-:B------:R-:W-:Y:S02]  /*8230*/  FFMA.FTZ R17, R17, c[0x0][0x2d0], -R150.reuse ;  /* 0x0000b40011117a23 */ /* 0x100fe40000010896 */
[C---:B------:R-:W-:Y:S02]  /*8240*/  FMUL.FTZ R144, R2.reuse, R144 ;  /* 0x0000009002907220 */ /* 0x040fe40000410000 */
[C---:B------:R-:W-:Y:S01]  /*8250*/  HMMA.16816.F32 R120, R152.reuse, R174, R120 ;  /* 0x000000ae9878723c */ /* 0x040fe20000001878 */
[----:B------:R-:W4:Y:S03]  /*8260*/  LDSM.16.MT88.4 R172, [R196+0x6000] ;  /* 0x00600000c4ac783b */ /* 0x000f260000004200 */
[----:B------:R5:W4:Y:S01]  /*8270*/  MUFU.EX2 R190, R17 ;  /* 0x0000001100be7308 */ /* 0x000b220000000800 */
[----:B------:R-:W-:Y:S02]  /*8280*/  FMUL.FTZ R145, R2, R145 ;  /* 0x0000009102917220 */ /* 0x000fe40000410000 */
[C---:B------:R-:W-:Y:S01]  /*8290*/  FMUL.FTZ R146, R0.reuse, R146 ;  /* 0x0000009200927220 */ /* 0x040fe20000410000 */
[C---:B---3--:R-:W-:Y:S04]  /*82a0*/  HMMA.16816.F32 R124, R152.reuse, R156, R124 ;  /* 0x0000009c987c723c */ /* 0x048fe8000000187c */
[----:B------:R-:W-:Y:S02]  /*82b0*/  FMUL.FTZ R147, R0, R147 ;  /* 0x0000009300937220 */ /* 0x000fe40000410000 */
[--C-:B------:R-:W-:Y:S02]  /*82c0*/  FFMA.FTZ R20, R20, c[0x0][0x2d0], -R150.reuse ;  /* 0x0000b40014147a23 */ /* 0x100fe40000010896 */
[--C-:B------:R-:W-:Y:S01]  /*82d0*/  FFMA.FTZ R21, R21, c[0x0][0x2d0], -R150.reuse ;  /* 0x0000b40015157a23 */ /* 0x100fe20000010896 */
[C---:B------:R-:W-:Y:S01]  /*82e0*/  HMMA.16816.F32 R128, R152.reuse, R158, R128 ;  /* 0x0000009e9880723c */ /* 0x040fe20000001880 */
[----:B------:R-:W3:Y:S01]  /*82f0*/  LDSM.16.MT88.4 R156, [R195+0x6000] ;  /* 0x00600000c39c783b */ /* 0x000ee20000004200 */
[----:B------:R4:W-:Y:S01]  /*8300*/  MUFU.EX2 R189, R20 ;  /* 0x0000001400bd7308 */ /* 0x0009e20000000800 */
[C---:B--2---:R-:W-:Y:S02]  /*8310*/  FMUL.FTZ R16, R2.reuse, R164 ;  /* 0x000000a402107220 */ /* 0x044fe40000410000 */
[C---:B------:R-:W-:Y:S03]  /*8320*/  FMUL.FTZ R140, R2.reuse, R140 ;  /* 0x0000008c028c7220 */ /* 0x040fe60000410000 */
[C---:B-1----:R-:W-:Y:S04]  /*8330*/  HMMA.16816.F32 R132, R152.reuse, R168, R132 ;  /* 0x000000a89884723c */ /* 0x042fe80000001884 */
[C---:B-----5:R-:W-:Y:S01]  /*8340*/  FMUL.FTZ R17, R2.reuse, R165 ;  /* 0x000000a502117220 */ /* 0x060fe20000410000 */
[----:B------:R-:W-:Y:S01]  /*8350*/  MUFU.EX2 R188, R21 ;  /* 0x0000001500bc7308 */ /* 0x000fe20000000800 */
[----:B------:R-:W-:Y:S01]  /*8360*/  LDSM.16.MT88.4 R164, [R192+0x2800] ;  /* 0x00280000c0a4783b */ /* 0x000fe20000004200 */
[----:B------:R-:W-:Y:S01]  /*8370*/  FMUL.FTZ R141, R2, R141 ;  /* 0x0000008d028d7220 */ /* 0x000fe20000410000 */
[C---:B------:R-:W-:Y:S04]  /*8380*/  HMMA.16816.F32 R136, R152.reuse, R170, R136 ;  /* 0x000000aa9888723c */ /* 0x040fe80000001888 */
[C---:B------:R-:W-:Y:S01]  /*8390*/  FMUL.FTZ R142, R0.reuse, R142 ;  /* 0x0000008e008e7220 */ /* 0x040fe20000410000 */
[----:B------:R-:W1:Y:S01]  /*83a0*/  LDSM.16.MT88.4 R168, [R193+0x800] ;  /* 0x00080000c1a8783b */ /* 0x000e620000004200 */
[----:B------:R-:W-:Y:S02]  /*83b0*/  FMUL.FTZ R143, R0, R143 ;  /* 0x0000008f008f7220 */ /* 0x000fe40000410000 */
[C---:B----4-:R-:W-:Y:S01]  /*83c0*/  HMMA.16816.F32 R12, R152.reuse, R172, R12 ;  /* 0x000000ac980c723c */ /* 0x050fe2000000180c */
[----:B------:R-:W-:Y:S03]  /*83d0*/  MUFU.EX2 R173, R22 ;  /* 0x0000001600ad7308 */ /* 0x000fe60000000800 */
[----:B------:R-:W-:Y:S02]  /*83e0*/  FFMA.FTZ R20, R24, c[0x0][0x2d0], -R150 ;  /* 0x0000b40018147a23 */ /* 0x000fe40000010896 */
[----:B------:R-:W-:Y:S02]  /*83f0*/  FFMA.FTZ R2, R2, R233, R228 ;  /* 0x000000e902027223 */ /* 0x000fe400000100e4 */
[C---:B------:R-:W-:Y:S03]  /*8400*/  HMMA.16816.F32 R140, R152.reuse, R174, R140 ;  /* 0x000000ae988c723c */ /* 0x040fe6000000188c */
[----:B------:R-:W-:Y:S01]  /*8410*/  MUFU.EX2 R174, R33 ;  /* 0x0000002100ae7308 */ /* 0x000fe20000000800 */
[----:B------:R-:W-:Y:S02]  /*8420*/  FFMA.FTZ R0, R0, R232, R182 ;  /* 0x000000e800007223 */ /* 0x000fe400000100b6 */
[----:B------:R-:W-:Y:S02]  /*8430*/  FADD.FTZ R2, R231, R2 ;  /* 0x00000002e7027221 */ /* 0x000fe40000010000 */
[----:B------:R-:W-:Y:S01]  /*8440*/  FADD.FTZ R0, R185, R0 ;  /* 0x00000000b9007221 */ /* 0x000fe20000010000 */
[C---:B---3--:R-:W-:Y:S03]  /*8450*/  HMMA.16816.F32 R144, R152.reuse, R156, R144 ;  /* 0x0000009c9890723c */ /* 0x048fe60000001890 */
[----:B------:R-:W-:Y:S01]  /*8460*/  FADD.FTZ R2, R230, R2 ;  /* 0x00000002e6027221 */ /* 0x000fe20000010000 */
[----:B------:R2:W-:Y:S01]  /*8470*/  MUFU.EX2 R187, R20 ;  /* 0x0000001400bb7308 */ /* 0x0005e20000000800 */
[----:B------:R-:W-:Y:S02]  /*8480*/  FADD.FTZ R0, R184, R0 ;  /* 0x00000000b8007221 */ /* 0x000fe40000010000 */
[----:B------:R-:W-:Y:S01]  /*8490*/  FADD.FTZ R2, R229, R2 ;  /* 0x00000002e5027221 */ /* 0x000fe20000010000 */
[----:B------:R-:W-:Y:S01]  /*84a0*/  HMMA.16816.F32 R16, R152, R158, R16 ;  /* 0x0000009e9810723c */ /* 0x000fe20000001810 */
[----:B------:R-:W3:Y:S03]  /*84b0*/  LDSM.16.MT88.4 R156, [R196+0x800] ;  /* 0x00080000c49c783b */ /* 0x000ee60000004200 */
[----:B------:R-:W-:Y:S02]  /*84c0*/  FADD.FTZ R0, R183, R0 ;  /* 0x00000000b7007221 */ /* 0x000fe40000010000 */
[----:B------:R-:W4:Y:S01]  /*84d0*/  MUFU.EX2 R172, R23 ;  /* 0x0000001700ac7308 */ /* 0x000f220000000800 */
[----:B------:R-:W-:Y:S01]  /*84e0*/  F2FP.PACK_AB R152, R225, R227 ;  /* 0x000000e3e198723e */ /* 0x000fe200000000ff */
[----:B------:R-:W-:Y:S01]  /*84f0*/  FADD.FTZ R2, R227, R2 ;  /* 0x00000002e3027221 */ /* 0x000fe20000010000 */
[----:B------:R-:W-:Y:S03]  /*8500*/  F2FP.PACK_AB R153, R179, R181 ;  /* 0x000000b5b399723e */ /* 0x000fe600000000ff */
[----:B------:R-:W-:Y:S01]  /*8510*/  F2FP.PACK_AB R154, R190, R191 ;  /* 0x000000bfbe9a723e */ /* 0x000fe200000000ff */
[----:B------:R-:W-:Y:S01]  /*8520*/  FADD.FTZ R0, R181, R0 ;  /* 0x00000000b5007221 */ /* 0x000fe20000010000 */
[----:B------:R-:W-:Y:S01]  /*8530*/  F2FP.PACK_AB R155, R176, R177 ;  /* 0x000000b1b09b723e */ /* 0x000fe200000000ff */
[----:B------:R-:W-:Y:S02]  /*8540*/  FADD.FTZ R2, R225, R2 ;  /* 0x00000002e1027221 */ /* 0x000fe40000010000 */
[----:B------:R-:W-:Y:S02]  /*8550*/  FADD.FTZ R0, R179, R0 ;  /* 0x00000000b3007221 */ /* 0x000fe40000010000 */
[----:B------:R-:W-:Y:S02]  /*8560*/  FADD.FTZ R2, R191, R2 ;  /* 0x00000002bf027221 */ /* 0x000fe40000010000 */
[C---:B------:R-:W-:Y:S03]  /*8570*/  HMMA.16816.F32 R4, R152.reuse, R160, R4 ;  /* 0x000000a09804723c */ /* 0x040fe60000001804 */
[----:B--2---:R-:W-:Y:S02]  /*8580*/  FFMA.FTZ R20, R25, c[0x0][0x2d0], -R150 ;  /* 0x0000b40019147a23 */ /* 0x004fe40000010896 */
[----:B------:R-:W-:Y:S02]  /*8590*/  FADD.FTZ R0, R177, R0 ;  /* 0x00000000b1007221 */ /* 0x000fe40000010000 */
[----:B------:R-:W2:Y:S01]  /*85a0*/  MUFU.EX2 R186, R20 ;  /* 0x0000001400ba7308 */ /* 0x000ea20000000800 */
[C---:B------:R-:W-:Y:S01]  /*85b0*/  HMMA.16816.F32 R8, R152.reuse, R162, R8 ;  /* 0x000000a29808723c */ /* 0x040fe20000001808 */
[----:B------:R-:W5:Y:S03]  /*85c0*/  LDSM.16.MT88.4 R160, [R195+0x800] ;  /* 0x00080000c3a0783b */ /* 0x000f660000004200 */
[----:B----4-:R-:W-:Y:S01]  /*85d0*/  F2FP.PACK_AB R21, R172, R173 ;  /* 0x000000adac15723e */ /* 0x010fe200000000ff */
[----:B------:R-:W-:Y:S02]  /*85e0*/  FADD.FTZ R2, R190, R2 ;  /* 0x00000002be027221 */ /* 0x000fe40000010000 */
[----:B------:R-:W-:Y:S01]  /*85f0*/  FADD.FTZ R0, R176, R0 ;  /* 0x00000000b0007221 */ /* 0x000fe20000010000 */
[C---:B-1----:R-:W-:Y:S01]  /*8600*/  HMMA.16816.F32 R36, R152.reuse, R168, R36 ;  /* 0x000000a89824723c */ /* 0x042fe20000001824 */
[----:B------:R-:W-:Y:S03]  /*8610*/  MUFU.EX2 R169, R30 ;  /* 0x0000001e00a97308 */ /* 0x000fe60000000800 */
[----:B------:R-:W-:Y:S02]  /*8620*/  FADD.FTZ R2, R189, R2 ;  /* 0x00000002bd027221 */ /* 0x000fe40000010000 */
[----:B------:R-:W-:Y:S02]  /*8630*/  FADD.FTZ R0, R173, R0 ;  /* 0x00000000ad007221 */ /* 0x000fe40000010000 */
[C---:B------:R-:W-:Y:S03]  /*8640*/  HMMA.16816.F32 R40, R152.reuse, R170, R40 ;  /* 0x000000aa9828723c */ /* 0x040fe60000001828 */
[----:B------:R-:W-:Y:S01]  /*8650*/  MUFU.EX2 R168, R31 ;  /* 0x0000001f00a87308 */ /* 0x000fe20000000800 */
[----:B------:R-:W-:Y:S02]  /*8660*/  FADD.FTZ R2, R188, R2 ;  /* 0x00000002bc027221 */ /* 0x000fe40000010000 */
[----:B------:R-:W-:Y:S01]  /*8670*/  FADD.FTZ R0, R172, R0 ;  /* 0x00000000ac007221 */ /* 0x000fe20000010000 */
[----:B--2---:R-:W-:Y:S01]  /*8680*/  F2FP.PACK_AB R22, R186, R187 ;  /* 0x000000bbba16723e */ /* 0x004fe200000000ff */
[C---:B---3--:R-:W-:Y:S04]  /*8690*/  HMMA.16816.F32 R44, R152.reuse, R156, R44 ;  /* 0x0000009c982c723c */ /* 0x048fe8000000182c */
[--C-:B------:R-:W-:Y:S02]  /*86a0*/  FFMA.FTZ R20, R26, c[0x0][0x2d0], -R149.reuse ;  /* 0x0000b4001a147a23 */ /* 0x100fe40000010895 */
[----:B------:R-:W-:Y:S02]  /*86b0*/  FADD.FTZ R2, R187, R2 ;  /* 0x00000002bb027221 */ /* 0x000fe40000010000 */
[C---:B------:R-:W-:Y:S01]  /*86c0*/  HMMA.16816.F32 R48, R152.reuse, R158, R48 ;  /* 0x0000009e9830723c */ /* 0x040fe20000001830 */
[----:B------:R-:W1:Y:S01]  /*86d0*/  LDSM.16.MT88.4 R156, [R193+0x2800] ;  /* 0x00280000c19c783b */ /* 0x000e620000004200 */
[----:B------:R2:W3:Y:S06]  /*86e0*/  MUFU.EX2 R171, R20 ;  /* 0x0000001400ab7308 */ /* 0x0004ec0000000800 */
[C---:B-----5:R-:W-:Y:S08]  /*86f0*/  HMMA.16816.F32 R52, R152.reuse, R160, R52 ;  /* 0x000000a09834723c */ /* 0x060ff00000001834 */
[C---:B------:R-:W-:Y:S01]  /*8700*/  HMMA.16816.F32 R56, R152.reuse, R162, R56 ;  /* 0x000000a29838723c */ /* 0x040fe20000001838 */
[----:B------:R-:W4:Y:S07]  /*8710*/  LDSM.16.MT88.4 R160, [R196+0x2800] ;  /* 0x00280000c4a0783b */ /* 0x000f2e0000004200 */
[C---:B------:R-:W-:Y:S04]  /*8720*/  HMMA.16816.F32 R60, R152.reuse, R164, R60 ;  /* 0x000000a4983c723c */ /* 0x040fe8000000183c */
[--C-:B--2---:R-:W-:Y:S02]  /*8730*/  FFMA.FTZ R20, R27, c[0x0][0x2d0], -R149.reuse ;  /* 0x0000b4001b147a23 */ /* 0x104fe40000010895 */
[----:B------:R-:W-:Y:S01]  /*8740*/  LDSM.16.MT88.4 R24, [R196+0x1000] ;  /* 0x00100000c418783b */ /* 0x000fe20000004200 */
[----:B---3--:R-:W-:Y:S01]  /*8750*/  FADD.FTZ R0, R171, R0 ;  /* 0x00000000ab007221 */ /* 0x008fe20000010000 */
[C---:B------:R-:W-:Y:S01]  /*8760*/  HMMA.16816.F32 R64, R152.reuse, R166, R64 ;  /* 0x000000a69840723c */ /* 0x040fe20000001840 */
[----:B------:R2:W3:Y:S04]  /*8770*/  MUFU.EX2 R170, R20 ;  /* 0x0000001400aa7308 */ /* 0x0004e80000000800 */
[----:B------:R-:W5:Y:S03]  /*8780*/  LDSM.16.MT88.4 R164, [R195+0x2800] ;  /* 0x00280000c3a4783b */ /* 0x000f660000004200 */
[C---:B-1----:R-:W-:Y:S08]  /*8790*/  HMMA.16816.F32 R68, R152.reuse, R156, R68 ;  /* 0x0000009c9844723c */ /* 0x042ff00000001844 */
[C---:B------:R-:W-:Y:S01]  /*87a0*/  HMMA.16816.F32 R72, R152.reuse, R158, R72 ;  /* 0x0000009e9848723c */ /* 0x040fe20000001848 */
[----:B------:R-:W1:Y:S07]  /*87b0*/  LDSM.16.MT88.4 R156, [R192+0x4800] ;  /* 0x00480000c09c783b */ /* 0x000e6e0000004200 */
[C---:B----4-:R-:W-:Y:S04]  /*87c0*/  HMMA.16816.F32 R76, R152.reuse, R160, R76 ;  /* 0x000000a0984c723c */ /* 0x050fe8000000184c */
[----:B--2---:R-:W-:Y:S02]  /*87d0*/  F2FP.PACK_AB R20, R188, R189 ;  /* 0x000000bdbc14723e */ /* 0x004fe400000000ff */
[----:B---3--:R-:W-:Y:S02]  /*87e0*/  F2FP.PACK_AB R23, R170, R171 ;  /* 0x000000abaa17723e */ /* 0x008fe400000000ff */
[C---:B------:R-:W-:Y:S01]  /*87f0*/  HMMA.16816.F32 R80, R152.reuse, R162, R80 ;  /* 0x000000a29850723c */ /* 0x040fe20000001850 */
[----:B------:R-:W2:Y:S07]  /*8800*/  LDSM.16.MT88.4 R160, [R193+0x4800] ;  /* 0x00480000c1a0783b */ /* 0x000eae0000004200 */
[C---:B-----5:R-:W-:Y:S08]  /*8810*/  HMMA.16816.F32 R84, R152.reuse, R164, R84 ;  /* 0x000000a49854723c */ /* 0x060ff00000001854 */
        /* <DEDUP_REMOVED lines=23> */
[C---:B--2---:R-:W-:Y:S08]  /*8990*/  HMMA.16816.F32 R144, R152.reuse, R160, R144 ;  /* 0x000000a09890723c */ /* 0x044ff00000001890 */
[----:B------:R-:W-:Y:S01]  /*89a0*/  HMMA.16816.F32 R16, R152, R162, R16 ;  /* 0x000000a29810723c */ /* 0x000fe20000001810 */
[----:B------:R-:W2:Y:S07]  /*89b0*/  LDSM.16.MT88.4 R152, [R195+0x1000] ;  /* 0x00100000c398783b */ /* 0x000eae0000004200 */
[C---:B-1----:R-:W-:Y:S08]  /*89c0*/  HMMA.16816.F32 R4, R20.reuse, R156, R4 ;  /* 0x0000009c1404723c */ /* 0x042ff00000001804 */
[C---:B------:R-:W-:Y:S01]  /*89d0*/  HMMA.16816.F32 R8, R20.reuse, R158, R8 ;  /* 0x0000009e1408723c */ /* 0x040fe20000001808 */
[----:B------:R-:W1:Y:S07]  /*89e0*/  LDSM.16.MT88.4 R156, [R192+0x3000] ;  /* 0x00300000c09c783b */ /* 0x000e6e0000004200 */
[C---:B------:R-:W-:Y:S07]  /*89f0*/  HMMA.16816.F32 R36, R20.reuse, R164, R36 ;  /* 0x000000a41424723c */ /* 0x040fee0000001824 */
[----:B------:R-:W-:Y:S01]  /*8a00*/  F2FP.PACK_AB R165, R168, R169 ;  /* 0x000000a9a8a5723e */ /* 0x000fe200000000ff */
[C---:B------:R-:W-:Y:S08]  /*8a10*/  HMMA.16816.F32 R40, R20.reuse, R166, R40 ;  /* 0x000000a61428723c */ /* 0x040ff00000001828 */
[C---:B------:R-:W-:Y:S08]  /*8a20*/  HMMA.16816.F32 R44, R20.reuse, R24, R44 ;  /* 0x00000018142c723c */ /* 0x040ff0000000182c */
        /* <DEDUP_REMOVED lines=25> */
[----:B------:R-:W-:Y:S07]  /*8bc0*/  LDSM.16.MT88.4 R156, [R196+0x7000] ;  /* 0x00700000c49c783b */ /* 0x000fee0000004200 */
[C---:B---3--:R-:W-:Y:S07]  /*8bd0*/  HMMA.16816.F32 R116, R20.reuse, R24, R116 ;  /* 0x000000181474723c */ /* 0x048fee0000001874 */
[--C-:B------:R-:W-:Y:S01]  /*8be0*/  FFMA.FTZ R24, R28, c[0x0][0x2d0], -R150.reuse ;  /* 0x0000b4001c187a23 */ /* 0x100fe20000010896 */
[C---:B------:R-:W-:Y:S03]  /*8bf0*/  HMMA.16816.F32 R120, R20.reuse, R26, R120 ;  /* 0x0000001a1478723c */ /* 0x040fe60000001878 */
[----:B------:R1:W3:Y:S01]  /*8c00*/  MUFU.EX2 R180, R24 ;  /* 0x0000001800b47308 */ /* 0x0002e20000000800 */
[----:B------:R-:W-:Y:S04]  /*8c10*/  FFMA.FTZ R28, R32, c[0x0][0x2d0], -R150 ;  /* 0x0000b400201c7a23 */ /* 0x000fe80000010896 */
[C---:B--2---:R-:W-:Y:S05]  /*8c20*/  HMMA.16816.F32 R124, R20.reuse, R152, R124 ;  /* 0x00000098147c723c */ /* 0x044fea000000187c */
[----:B------:R2:W4:Y:S03]  /*8c30*/  MUFU.EX2 R175, R28 ;  /* 0x0000001c00af7308 */ /* 0x0005260000000800 */
[C---:B------:R-:W-:Y:S01]  /*8c40*/  HMMA.16816.F32 R128, R20.reuse, R154, R128 ;  /* 0x0000009a1480723c */ /* 0x040fe20000001880 */
[----:B-1----:R-:W1:Y:S03]  /*8c50*/  LDSM.16.MT88.4 R24, [R193+0x7000] ;  /* 0x00700000c118783b */ /* 0x002e660000004200 */
[----:B---3--:R-:W-:Y:S04]  /*8c60*/  F2FP.PACK_AB R164, R178, R180 ;  /* 0x000000b4b2a4723e */ /* 0x008fe800000000ff */
[----:B--2---:R-:W2:Y:S01]  /*8c70*/  LDSM.16.MT88.4 R28, [R195+0x7000] ;  /* 0x00700000c31c783b */ /* 0x004ea20000004200 */
[----:B----4-:R-:W-:Y:S01]  /*8c80*/  F2FP.PACK_AB R166, R174, R175 ;  /* 0x000000afaea6723e */ /* 0x010fe200000000ff */
[C---:B-1----:R-:W-:Y:S07]  /*8c90*/  HMMA.16816.F32 R132, R20.reuse, R24, R132 ;  /* 0x000000181484723c */ /* 0x042fee0000001884 */
[--C-:B------:R-:W-:Y:S01]  /*8ca0*/  FFMA.FTZ R24, R34, c[0x0][0x2d0], -R149.reuse ;  /* 0x0000b40022187a23 */ /* 0x100fe20000010895 */
[C---:B------:R-:W-:Y:S03]  /*8cb0*/  HMMA.16816.F32 R136, R20.reuse, R26, R136 ;  /* 0x0000001a1488723c */ /* 0x040fe60000001888 */
[----:B------:R1:W-:Y:S01]  /*8cc0*/  MUFU.EX2 R150, R24 ;  /* 0x0000001800967308 */ /* 0x0003e20000000800 */
[----:B------:R-:W-:Y:S02]  /*8cd0*/  FFMA.FTZ R149, R35, c[0x0][0x2d0], -R149 ;  /* 0x0000b40023957a23 */ /* 0x000fe40000010895 */
[----:B------:R-:W-:Y:S02]  /*8ce0*/  LDSM.16.MT88.4 R32, [R193+0x1800] ;  /* 0x00180000c120783b */ /* 0x000fe40000004200 */
[C---:B------:R-:W-:Y:S05]  /*8cf0*/  HMMA.16816.F32 R12, R20.reuse, R156, R12 ;  /* 0x0000009c140c723c */ /* 0x040fea000000180c */
[----:B------:R-:W3:Y:S03]  /*8d00*/  MUFU.EX2 R149, R149 ;  /* 0x0000009500957308 */ /* 0x000ee60000000800 */
[C---:B------:R-:W-:Y:S08]  /*8d10*/  HMMA.16816.F32 R140, R20.reuse, R158, R140 ;  /* 0x0000009e148c723c */ /* 0x040ff0000000188c */
[C---:B--2---:R-:W-:Y:S01]  /*8d20*/  HMMA.16816.F32 R144, R20.reuse, R28, R144 ;  /* 0x0000001c1490723c */ /* 0x044fe20000001890 */
[----:B-1----:R-:W1:Y:S07]  /*8d30*/  LDSM.16.MT88.4 R24, [R192+0x1800] ;  /* 0x00180000c018783b */ /* 0x002e6e0000004200 */
[----:B------:R-:W-:Y:S01]  /*8d40*/  HMMA.16816.F32 R16, R20, R30, R16 ;  /* 0x0000001e1410723c */ /* 0x000fe20000001810 */
[----:B------:R-:W2:Y:S03]  /*8d50*/  LDSM.16.MT88.4 R20, [R196+0x1800] ;  /* 0x00180000c414783b */ /* 0x000ea60000004200 */
[----:B---3--:R-:W-:Y:S07]  /*8d60*/  F2FP.PACK_AB R167, R149, R150 ;  /* 0x0000009695a7723e */ /* 0x008fee00000000ff */
[C---:B-1----:R-:W-:Y:S01]  /*8d70*/  HMMA.16816.F32 R152, R164.reuse, R24, R4 ;  /* 0x00000018a498723c */ /* 0x042fe20000001804 */
[----:B------:R-:W1:Y:S07]  /*8d80*/  LDSM.16.MT88.4 R4, [R195+0x1800] ;  /* 0x00180000c304783b */ /* 0x000e6e0000004200 */
[C---:B------:R-:W-:Y:S01]  /*8d90*/  HMMA.16816.F32 R156, R164.reuse, R26, R8 ;  /* 0x0000001aa49c723c */ /* 0x040fe20000001808 */
[----:B------:R-:W3:Y:S07]  /*8da0*/  LDSM.16.MT88.4 R8, [R192+0x3800] ;  /* 0x00380000c008783b */ /* 0x000eee0000004200 */
[C---:B------:R-:W-:Y:S01]  /*8db0*/  HMMA.16816.F32 R36, R164.reuse, R32, R36 ;  /* 0x00000020a424723c */ /* 0x040fe20000001824 */
[----:B------:R-:W4:Y:S07]  /*8dc0*/  LDSM.16.MT88.4 R24, [R193+0x3800] ;  /* 0x00380000c118783b */ /* 0x000f2e0000004200 */
[C---:B------:R-:W-:Y:S08]  /*8dd0*/  HMMA.16816.F32 R40, R164.reuse, R34, R40 ;  /* 0x00000022a428723c */ /* 0x040ff00000001828 */
        /* <DEDUP_REMOVED lines=32> */
[C---:B----4-:R-:W-:Y:S08]  /*8fe0*/  HMMA.16816.F32 R132, R164.reuse, R24, R132 ;  /* 0x00000018a484723c */ /* 0x050ff00000001884 */
[C---:B------:R-:W-:Y:S08]  /*8ff0*/  HMMA.16816.F32 R136, R164.reuse, R26, R136 ;  /* 0x0000001aa488723c */ /* 0x040ff00000001888 */
[C---:B--2---:R-:W-:Y:S08]  /*9000*/  HMMA.16816.F32 R160, R164.reuse, R20, R12 ;  /* 0x00000014a4a0723c */ /* 0x044ff0000000180c */
[C---:B------:R-:W-:Y:S08]  /*9010*/  HMMA.16816.F32 R140, R164.reuse, R22, R140 ;  /* 0x00000016a48c723c */ /* 0x040ff0000000188c */
[C---:B-1----:R-:W-:Y:S07]  /*9020*/  HMMA.16816.F32 R144, R164.reuse, R4, R144 ;  /* 0x00000004a490723c */ /* 0x042fee0000001890 */
[----:B------:R-:W-:Y:S01]  /*9030*/  FADD.FTZ R4, R186, R2 ;  /* 0x00000002ba047221 */ /* 0x000fe20000010000 */
[----:B------:R-:W-:Y:S04]  /*9040*/  HMMA.16816.F32 R164, R164, R6, R16 ;  /* 0x00000006a4a4723c */ /* 0x000fe80000001810 */
[----:B------:R-:W-:Y:S02]  /*9050*/  FADD.FTZ R2, R170, R0 ;  /* 0x00000000aa027221 */ /* 0x000fe40000010000 */
[----:B------:R-:W-:Y:S01]  /*9060*/  FADD.FTZ R0, R180, R4 ;  /* 0x00000004b4007221 */ /* 0x000fe20000010000 */
[-C--:B------:R-:W-:Y:S01]  /*9070*/  MOV R16, R3.reuse ;  /* 0x0000000300107202 */ /* 0x080fe20000000f00 */
[----:B------:R-:W-:Y:S04]  /*9080*/  FADD.FTZ R2, R169, R2 ;  /* 0x00000002a9027221 */ /* 0x000fe80000010000 */
[----:B------:R-:W-:Y:S02]  /*9090*/  FADD.FTZ R0, R178, R0 ;  /* 0x00000000b2007221 */ /* 0x000fe40000010000 */
        /* <DEDUP_REMOVED lines=8> */
.L_x_1255:
        /* <DEDUP_REMOVED lines=8> */
.L_x_1326:
[----:B------:R-:W-:Y:S01]  /*91a0*/  FSETP.NE.FTZ.AND P1, PT, R0, RZ, PT ;  /* 0x000000ff0000720b */ /* 0x000fe20003f35000 */
[----:B---3--:R-:W-:Y:S01]  /*91b0*/  FADD.FTZ R3, R3, R4 ;  /* 0x0000000403037221 */ /* 0x008fe20000010000 */
[----:B------:R-:W-:Y:S02]  /*91c0*/  MOV R2, RZ ;  /* 0x000000ff00027202 */ /* 0x000fe40000000f00 */
[----:B------:R-:W-:Y:S02]  /*91d0*/  MOV R21, 0xff800000 ;  /* 0xff80000000157802 */ /* 0x000fe40000000f00 */
[----:B------:R-:W-:-:S02]  /*91e0*/  FSETP.NE.FTZ.AND P0, PT, R3, RZ, PT ;  /* 0x000000ff0300720b */ /* 0x000fc40003f15000 */
[----:B------:R-:W-:-:S05]  /*91f0*/  MOV R20, 0xff800000 ;  /* 0xff80000000147802 */ /* 0x000fca0000000f00 */
[----:B------:R-:W1:Y:S01]  /*9200*/  @P1 MUFU.LG2 R5, R0 ;  /* 0x0000000000051308 */ /* 0x000e620000000c00 */
[----:B--2---:R-:W-:-:S05]  /*9210*/  @P1 MOV R4, 0x3f317218 ;  /* 0x3f31721800041802 */ /* 0x004fca0000000f00 */
[----:B------:R-:W-:Y:S02]  /*9220*/  @P1 FMUL.FTZ R4, R4, c[0x0][0x2d0] ;  /* 0x0000b40004041a20 */ /* 0x000fe40000410000 */
[----:B------:R2:W3:Y:S01]  /*9230*/  @P1 MUFU.RCP R2, R0 ;  /* 0x0000000000021308 */ /* 0x0004e20000001000 */
[----:B-1----:R-:W-:-:S04]  /*9240*/  @P1 FMUL.FTZ R5, R5, 0.69314718246459960938 ;  /* 0x3f31721805051820 */ /* 0x002fc80000410000 */
[----:B------:R-:W-:Y:S01]  /*9250*/  @P1 FFMA.FTZ R21, R4, R148, R5 ;  /* 0x0000009404151223 */ /* 0x000fe20000010005 */
[----:B------:R-:W-:Y:S02]  /*9260*/  MOV R4, 0x1 ;  /* 0x0000000100047802 */ /* 0x000fe40000000f00 */
[----:B--2---:R-:W-:Y:S01]  /*9270*/  MOV R0, RZ ;  /* 0x000000ff00007202 */ /* 0x004fe20000000f00 */
[C---:B---3--:R-:W-:Y:S02]  /*9280*/  FMUL.FTZ R24, R2.reuse, R152 ;  /* 0x0000009802187220 */ /* 0x048fe40000410000 */
[C---:B------:R-:W-:Y:S02]  /*9290*/  FMUL.FTZ R25, R2.reuse, R153 ;  /* 0x0000009902197220 */ /* 0x040fe40000410000 */
[C---:B------:R-:W-:Y:S01]  /*92a0*/  FMUL.FTZ R30, R2.reuse, R40 ;  /* 0x00000028021e7220 */ /* 0x040fe20000410000 */
[----:B------:R-:W1:Y:S01]  /*92b0*/  @P0 MUFU.RCP R0, R3 ;  /* 0x0000000300000308 */ /* 0x000e620000001000 */
        /* <DEDUP_REMOVED lines=61> */
[----:B------:R2:W3:Y:S01]  /*9690*/  @P0 MUFU.LG2 R2, R3 ;  /* 0x0000000300020308 */ /* 0x0004e20000000c00 */
[C---:B-1----:R-:W-:Y:S02]  /*96a0*/  FMUL.FTZ R128, R0.reuse, R46 ;  /* 0x0000002e00807220 */ /* 0x042fe40000410000 */
[C---:B------:R-:W-:Y:S02]  /*96b0*/  FMUL.FTZ R129, R0.reuse, R47 ;  /* 0x0000002f00817220 */ /* 0x040fe40000410000 */
[C---:B------:R-:W-:Y:S02]  /*96c0*/  FMUL.FTZ R144, R0.reuse, R74 ;  /* 0x0000004a00907220 */ /* 0x040fe40000410000 */
[C---:B------:R-:W-:Y:S02]  /*96d0*/  FMUL.FTZ R145, R0.reuse, R75 ;  /* 0x0000004b00917220 */ /* 0x040fe40000410000 */
[C---:B------:R-:W-:Y:S02]  /*96e0*/  FMUL.FTZ R140, R0.reuse, R78 ;  /* 0x0000004e008c7220 */ /* 0x040fe40000410000 */
[----:B------:R-:W-:-:S02]  /*96f0*/  FMUL.FTZ R141, R0, R79 ;  /* 0x0000004f008d7220 */ /* 0x000fc40000410000 */
[C---:B------:R-:W-:Y:S02]  /*9700*/  FMUL.FTZ R120, R0.reuse, R154 ;  /* 0x0000009a00787220 */ /* 0x040fe40000410000 */
[----:B------:R-:W-:Y:S01]  /*9710*/  FMUL.FTZ R121, R0, R155 ;  /* 0x0000009b00797220 */ /* 0x000fe20000410000 */
[----:B--2---:R-:W-:Y:S01]  /*9720*/  @P0 MOV R3, 0x3f317218 ;  /* 0x3f31721800030802 */ /* 0x004fe20000000f00 */
[----:B---3--:R-:W-:Y:S02]  /*9730*/  @P0 FMUL.FTZ R2, R2, 0.69314718246459960938 ;  /* 0x3f31721802020820 */ /* 0x008fe40000410000 */
[C---:B------:R-:W-:Y:S02]  /*9740*/  FMUL.FTZ R124, R0.reuse, R158 ;  /* 0x0000009e007c7220 */ /* 0x040fe40000410000 */
        /* <DEDUP_REMOVED lines=55> */
[----:B------:R-:W-:Y:S01]  /*9ac0*/  FMUL.FTZ R59, R0, R167 ;  /* 0x000000a7003b7220 */ /* 0x000fe20000410000 */
[----:B------:R-:W-:Y:S01]  /*9ad0*/  PRMT R0, R4, 0x7610, R0 ;  /* 0x0000761004007816 */ /* 0x000fe20000000000 */
[----:B------:R-:W-:-:S02]  /*9ae0*/  @P0 FFMA.FTZ R20, R3, R16, R2 ;  /* 0x0000001003140223 */ /* 0x000fc40000010002 */
.L_x_1240:
[----:B------:R-:W2:Y:S01]  /*9af0*/  S2R R2, SR_TID.X ;  /* 0x0000000000027919 */ /* 0x000ea20000002100 */
[----:B------:R-:W-:Y:S01]  /*9b00*/  BSSY B0, `(.L_x_1258) ;  /* 0x0000010000007945 */ /* 0x000fe20003800000 */
[----:B--2---:R-:W-:-:S13]  /*9b10*/  LOP3.LUT P0, RZ, R2, 0xff, RZ, 0xc0, !PT ;  /* 0x000000ff02ff7812 */ /* 0x004fda000780c0ff */
[----:B------:R-:W-:Y:S05]  /*9b20*/  @P0 BRA `(.L_x_1259) ;  /* 0x000000d000000947 */ /* 0x000fea0003800000 */
[----:B------:R-:W2:Y:S01]  /*9b30*/  S2R R4, SR_LANEID ;  /* 0x0000000000047919 */ /* 0x000ea20000000000 */
        /* <DEDUP_REMOVED lines=11> */
[----:B--2---:R-:W-:-:S06]  /*9bf0*/  IADD3 R240, R3, c[0x0][0xc], R2 ;  /* 0x0000030003f07a10 */ /* 0x004fcc0007ffe002 */
.L_x_1259:
[----:B------:R-:W-:Y:S05]  /*9c00*/  BSYNC B0 ;  /* 0x0000000000007941 */ /* 0x000fea0003800000 */
.L_x_1258:
[----:B------:R-:W-:Y:S01]  /*9c10*/  PRMT R0, R0, 0x9910, RZ ;  /* 0x0000991000007816 */ /* 0x000fe200000000ff */
[----:B------:R-:W-:Y:S01]  /*9c20*/  BSSY B1, `(.L_x_1260) ;  /* 0x000041f000017945 */ /* 0x000fe20003800000 */
[----:B------:R-:W-:Y:S02]  /*9c30*/  IMAD.MOV.U32 R122, RZ, RZ, R240 ;  /* 0x000000ffff7a7224 */ /* 0x000fe400078e00f0 */
[----:B------:R-:W-:-:S13]  /*9c40*/  ISETP.NE.AND P0, PT, R0, RZ, PT ;  /* 0x000000ff0000720c */ /* 0x000fda0003f05270 */
[----:B------:R-:W-:Y:S05]  /*9c50*/  @!P0 BRA `(.L_x_1261) ;  /* 0x0000344000008947 */ /* 0x000fea0003800000 */
[----:B------:R-:W2:Y:S04]  /*9c60*/  LDL R12, [R1+0x8] ;  /* 0x00000800010c7983 */ /* 0x000ea80000100800 */
[----:B------:R-:W3:Y:S04]  /*9c70*/  LDL R11, [R1+0xc] ;  /* 0x00000c00010b7983 */ /* 0x000ee80000100800 */
[----:B------:R-:W4:Y:S04]  /*9c80*/  LDL R8, [R1+0x14] ;  /* 0x0000140001087983 */ /* 0x000f280000100800 */
[----:B------:R-:W4:Y:S04]  /*9c90*/  LDL R10, [R1+0x10] ;  /* 0x00001000010a7983 */ /* 0x000f280000100800 */
[----:B------:R-:W4:Y:S04]  /*9ca0*/  LDL R7, [R1+0x24] ;  /* 0x0000240001077983 */ /* 0x000f280000100800 */
[----:B------:R-:W4:Y:S04]  /*9cb0*/  LDL R6, [R1+0x1c] ;  /* 0x00001c0001067983 */ /* 0x000f280000100800 */
[----:B-1----:R-:W4:Y:S04]  /*9cc0*/  LDL R5, [R1+0x20] ;  /* 0x0000200001057983 */ /* 0x002f280000100800 */
        /* <DEDUP_REMOVED lines=8> */
[----:B------:R-:W-:Y:S02]  /*9d50*/  ISETP.NE.AND.EX P2, PT, RZ, c[0x0][0x50c], PT, P2 ;  /* 0x00014300ff007a0c */ /* 0x000fe40003f45320 */
        /* <DEDUP_REMOVED lines=112> */
[----:B------:R-:W2:Y:S01]  /*a460*/  LDL.LU R8, [R1+0x4] ;  /* 0x0000040001087983 */ /* 0x000ea20000300800 */
[----:B------:R-:W-:Y:S01]  /*a470*/  IMAD.MOV.U32 R12, RZ, RZ, c[0x0][0x388] ;  /* 0x0000e200ff0c7624 */ /* 0x000fe200078e00ff */
[----:B----4-:R-:W-:Y:S02]  /*a480*/  F2FP.PACK_AB R2, R111, R110 ;  /* 0x0000006e6f02723e */ /* 0x010fe400000000ff */
[----:B------:R3:W-:Y:S04]  /*a490*/  STS [R7+0xc000], R3 ;  /* 0x00c0000307007388 */ /* 0x0007e80000000800 */
[----:B------:R4:W-:Y:S01]  /*a4a0*/  STS [R7+0xc400], R2 ;  /* 0x00c4000207007388 */ /* 0x0009e20000000800 */
[----:B-1----:R-:W-:-:S05]  /*a4b0*/  F2FP.PACK_AB R0, R113, R112 ;  /* 0x000000707100723e */ /* 0x002fca00000000ff */
[----:B------:R1:W-:Y:S01]  /*a4c0*/  STS [R6+0xc000], R0 ;  /* 0x00c0000006007388 */ /* 0x0003e20000000800 */
[----:B---3--:R-:W-:Y:S02]  /*a4d0*/  F2FP.PACK_AB R3, R95, R94 ;  /* 0x0000005e5f03723e */ /* 0x008fe400000000ff */
[----:B----4-:R-:W-:-:S03]  /*a4e0*/  F2FP.PACK_AB R2, R105, R104 ;  /* 0x000000686902723e */ /* 0x010fc600000000ff */
[----:B------:R3:W-:Y:S04]  /*a4f0*/  STS [R6+0xc400], R3 ;  /* 0x00c4000306007388 */ /* 0x0007e80000000800 */
[----:B------:R4:W-:Y:S01]  /*a500*/  STS [R5+0xc000], R2 ;  /* 0x00c0000205007388 */ /* 0x0009e20000000800 */
[----:B-1----:R-:W-:-:S05]  /*a510*/  F2FP.PACK_AB R0, R67, R66 ;  /* 0x000000424300723e */ /* 0x002fca00000000ff */
[----:B------:R1:W-:Y:S01]  /*a520*/  STS [R5+0xc400], R0 ;  /* 0x00c4000005007388 */ /* 0x0003e20000000800 */
[----:B---3--:R-:W-:Y:S01]  /*a530*/  F2FP.PACK_AB R3, R57, R56 ;  /* 0x000000383903723e */ /* 0x008fe200000000ff */
[----:B------:R-:W-:Y:S02]  /*a540*/  IMAD.MOV.U32 R6, RZ, RZ, 0x4 ;  /* 0x00000004ff067424 */ /* 0x000fe400078e00ff */
[----:B----4-:R-:W-:Y:S02]  /*a550*/  IMAD.MOV.U32 R2, RZ, RZ, RZ ;  /* 0x000000ffff027224 */ /* 0x010fe400078e00ff */
[----:B------:R-:W-:Y:S01]  /*a560*/  STS [R9+0xc000], R3 ;  /* 0x00c0000309007388 */ /* 0x000fe20000000800 */
[C---:B------:R-:W-:Y:S01]  /*a570*/  IMAD.WIDE R6, R244.reuse, R6, c[0x0][0x500] ;  /* 0x00014000f4067625 */ /* 0x040fe200078e0206 */
[----:B-1----:R-:W-:Y:S02]  /*a580*/  F2FP.PACK_AB R0, R59, R58 ;  /* 0x0000003a3b00723e */ /* 0x002fe400000000ff */
[----:B------:R-:W-:-:S03]  /*a590*/  @P2 LEA.HI.X R5, R244, c[0x0][0x50c], R246, 0x2, P0 ;  /* 0x00014300f4052a11 */ /* 0x000fc600000f14f6 */
[----:B------:R1:W-:Y:S04]  /*a5a0*/  STS [R9+0xc400], R0 ;  /* 0x00c4000009007388 */ /* 0x0003e80000000800 */
[----:B------:R-:W-:Y:S06]  /*a5b0*/  BAR.SYNC.DEFER_BLOCKING 0x1, 0x100 ;  /* 0x0044000000007b1d */ /* 0x000fec0000010000 */
[----:B------:R3:W5:Y:S04]  /*a5c0*/  @P2 LDG.E R12, [R4.64] ;  /* 0x00000006040c2981 */ /* 0x000768000c1e1900 */
[----:B------:R3:W5:Y:S01]  /*a5d0*/  @P1 LDG.E R2, [R6.64] ;  /* 0x0000000606021981 */ /* 0x000762000c1e1900 */
[----:B--2---:R-:W-:-:S04]  /*a5e0*/  ISETP.NE.AND P0, PT, R8, RZ, PT ;  /* 0x000000ff0800720c */ /* 0x004fc80003f05270 */
[----:B-1----:R-:W-:Y:S01]  /*a5f0*/  SEL R0, R8, c[0x0][0x3d4], P0 ;  /* 0x0000f50008007a07 */ /* 0x002fe20000000000 */
[----:B------:R-:W-:Y:S05]  /*a600*/  @P2 BRA `(.L_x_1262) ;  /* 0x0000004000002947 */ /* 0x000fea0003800000 */
[----:B---3--:R-:W-:Y:S05]  /*a610*/  @!P1 BRA `(.L_x_1262) ;  /* 0x0000003000009947 */ /* 0x008fea0003800000 */
[----:B-----5:R1:W2:Y:S04]  /*a620*/  LDG.E R12, [R6.64] ;  /* 0x00000006060c7981 */ /* 0x0202a8000c1e1900 */
[----:B-1----:R-:W2:Y:S02]  /*a630*/  LDG.E R6, [R6.64+0x4] ;  /* 0x0000040606067981 */ /* 0x002ea4000c1e1900 */
[----:B--2---:R-:W-:Y:S02]  /*a640*/  IADD3 R12, -R12, R6, RZ ;  /* 0x000000060c0c7210 */ /* 0x004fe40007ffe1ff */
.L_x_1262:
[----:B---3--:R-:W-:Y:S01]  /*a650*/  IMAD.MOV.U32 R10, RZ, RZ, 0x368 ;  /* 0x00000368ff0a7424 */ /* 0x008fe200078e00ff */
[----:B------:R-:W-:Y:S01]  /*a660*/  ISETP.GT.AND P2, PT, R0, 0x1, PT ;  /* 0x000000010000780c */ /* 0x000fe20003f44270 */
[----:B------:R-:W2:Y:S03]  /*a670*/  LDL R123, [R1+0x38] ;  /* 0x00003800017b7983 */ /* 0x000ea60000100800 */
[----:B------:R-:W-:Y:S01]  /*a680*/  SEL R10, R10, 0x328, P2 ;  /* 0x000003280a0a7807 */ /* 0x000fe20001000000 */
[----:B------:R-:W3:Y:S03]  /*a690*/  LDL R126, [R1+0x28] ;  /* 0x00002800017e7983 */ /* 0x000ee60000100800 */
[----:B------:R-:W1:Y:S02]  /*a6a0*/  LDC.64 R14, c[0x0][R10+0x168] ;  /* 0x00005a000a0e7b82 */ /* 0x000e640000000a00 */
[----:B-1----:R-:W-:-:S02]  /*a6b0*/  IMAD R8, R15, R245, RZ ;  /* 0x000000f50f087224 */ /* 0x002fc400078e02ff */
[----:B------:R-:W4:Y:S04]  /*a6c0*/  LDL R15, [R1+0x34] ;  /* 0x00003400010f7983 */ /* 0x000f280000100800 */
[----:B------:R-:W1:Y:S08]  /*a6d0*/  LDC.64 R6, c[0x0][R10+0x170] ;  /* 0x00005c000a067b82 */ /* 0x000e700000000a00 */
[----:B------:R-:W2:Y:S01]  /*a6e0*/  LDC.64 R16, c[0x0][R10+0x178] ;  /* 0x00005e000a107b82 */ /* 0x000ea20000000a00 */
[----:B------:R-:W-:-:S07]  /*a6f0*/  ISETP.NE.U32.AND P0, PT, RZ, c[0x0][0x500], PT ;  /* 0x00014000ff007a0c */ /* 0x000fce0003f05070 */
[----:B------:R1:W2:Y:S01]  /*a700*/  LDC.64 R18, c[0x0][R10+0x160] ;  /* 0x000058000a127b82 */ /* 0x0002a20000000a00 */
[----:B------:R-:W-:Y:S01]  /*a710*/  ISETP.NE.AND.EX P0, PT, RZ, c[0x0][0x504], PT, P0 ;  /* 0x00014100ff007a0c */ /* 0x000fe20003f05300 */
[----:B------:R-:W-:-:S03]  /*a720*/  IMAD.MOV.U32 R5, RZ, RZ, c[0x0][0x4e8] ;  /* 0x00013a00ff057624 */ /* 0x000fc600078e00ff */
[----:B------:R-:W-:Y:S02]  /*a730*/  SEL R0, R244, RZ, !P0 ;  /* 0x000000fff4007207 */ /* 0x000fe40004000000 */
[----:B------:R-:W-:Y:S02]  /*a740*/  SEL R4, R246, RZ, !P0 ;  /* 0x000000fff6047207 */ /* 0x000fe40004000000 */
[----:B------:R-:W-:Y:S01]  /*a750*/  ISETP.NE.AND P1, PT, R5, 0x1, PT ;  /* 0x000000010500780c */ /* 0x000fe20003f25270 */
[----:B-1----:R-:W-:-:S04]  /*a760*/  IMAD R3, R7, R0, RZ ;  /* 0x0000000007037224 */ /* 0x002fc800078e02ff */
[C---:B------:R-:W-:Y:S02]  /*a770*/  IMAD R3, R6.reuse, R4, R3 ;  /* 0x0000000406037224 */ /* 0x040fe400078e0203 */
[----:B------:R-:W-:-:S04]  /*a780*/  IMAD.WIDE.U32 R4, R6, R0, RZ ;  /* 0x0000000006047225 */ /* 0x000fc800078e00ff */
[----:B------:R-:W-:-:S04]  /*a790*/  IMAD.WIDE.U32 R6, R14, R245, RZ ;  /* 0x000000f50e067225 */ /* 0x000fc800078e00ff */
[----:B------:R-:W-:Y:S01]  /*a7a0*/  IMAD.IADD R13, R5, 0x1, R3 ;  /* 0x00000001050d7824 */ /* 0x000fe200078e0203 */
[----:B-----5:R-:W-:Y:S01]  /*a7b0*/  IADD3 R9, P5, P4, R4, R6, R2 ;  /* 0x0000000604097210 */ /* 0x020fe20007cbe002 */
[----:B------:R-:W-:Y:S02]  /*a7c0*/  IMAD.IADD R11, R7, 0x1, R8 ;  /* 0x00000001070b7824 */ /* 0x000fe400078e0208 */
[----:B--2---:R-:W-:Y:S01]  /*a7d0*/  IMAD R3, R241, 0x80, R123 ;  /* 0x00000080f1037824 */ /* 0x004fe200078e027b */
[----:B---3--:R-:W-:-:S03]  /*a7e0*/  SEL R4, R126, RZ, P2 ;  /* 0x000000ff7e047207 */ /* 0x008fc60001000000 */
[----:B------:R-:W-:Y:S01]  /*a7f0*/  @P1 IMAD.HI.U32 R5, R3, c[0x0][0x4ec], RZ ;  /* 0x00013b0003051a27 */ /* 0x000fe200078e00ff */
[----:B------:R-:W1:Y:S03]  /*a800*/  S2R R123, SR_TID.X ;  /* 0x00000000007b7919 */ /* 0x000e660000002100 */
[-C--:B------:R-:W-:Y:S02]  /*a810*/  IMAD R8, R17, R4.reuse, RZ ;  /* 0x0000000411087224 */ /* 0x080fe400078e02ff */
[----:B------:R-:W-:-:S04]  /*a820*/  IMAD.WIDE.U32 R6, R16, R4, RZ ;  /* 0x0000000410067225 */ /* 0x000fc800078e00ff */
[----:B------:R-:W-:Y:S01]  /*a830*/  IMAD.MOV.U32 R4, RZ, RZ, R3 ;  /* 0x000000ffff047224 */ /* 0x000fe200078e0003 */
[----:B------:R-:W-:Y:S01]  /*a840*/  @P1 SHF.R.U32.HI R4, RZ, c[0x0][0x4f0], R5 ;  /* 0x00013c00ff041a19 */ /* 0x000fe20000011605 */
[----:B------:R-:W-:-:S03]  /*a850*/  IMAD.IADD R10, R7, 0x1, R8 ;  /* 0x00000001070a7824 */ /* 0x000fc600078e0208 */
[----:B------:R-:W-:Y:S01]  /*a860*/  IADD3 R8, P3, P0, R4, R9, R6 ;  /* 0x0000000904087210 */ /* 0x000fe2000787e006 */
[----:B------:R-:W-:Y:S01]  /*a870*/  IMAD.MOV R5, RZ, RZ, -R4 ;  /* 0x000000ffff057224 */ /* 0x000fe200078e0a04 */
[----:B------:R-:W-:Y:S02]  /*a880*/  SHF.R.S32.HI R6, RZ, 0x1f, R2 ;  /* 0x0000001fff067819 */ /* 0x000fe40000011402 */
[----:B------:R-:W-:Y:S01]  /*a890*/  SHF.R.S32.HI R7, RZ, 0x1f, R4 ;  /* 0x0000001fff077819 */ /* 0x000fe20000011404 */
[----:B------:R-:W-:Y:S01]  /*a8a0*/  IMAD R4, R5, c[0x0][0x4e8], R3 ;  /* 0x00013a0005047a24 */ /* 0x000fe200078e0203 */
[----:B------:R-:W-:-:S04]  /*a8b0*/  IADD3.X R9, R13, R11, R6, P5, P4 ;  /* 0x0000000b0d097210 */ /* 0x000fc80002fe8406 */
[----:B------:R-:W-:Y:S01]  /*a8c0*/  IADD3.X R9, R7, R9, R10, P3, P0 ;  /* 0x0000000907097210 */ /* 0x000fe20001fe040a */
[----:B------:R-:W-:Y:S01]  /*a8d0*/  IMAD R5, R19, R4, RZ ;  /* 0x0000000413057224 */ /* 0x000fe200078e02ff */
[----:B------:R-:W-:Y:S01]  /*a8e0*/  SHF.R.S32.HI R7, RZ, 0x1f, R4 ;  /* 0x0000001fff077819 */ /* 0x000fe20000011404 */
[----:B------:R-:W-:-:S04]  /*a8f0*/  IMAD.MOV.U32 R10, RZ, RZ, c[0x0][0x4a8] ;  /* 0x00012a00ff0a7624 */ /* 0x000fc800078e00ff */
[C---:B------:R-:W-:Y:S02]  /*a900*/  IMAD R7, R18.reuse, R7, R5 ;  /* 0x0000000712077224 */ /* 0x040fe400078e0205 */
        /* <DEDUP_REMOVED lines=14> */
[----:B----4-:R-:W-:-:S03]  /*a9f0*/  IMAD R5, R241, 0x80, R15 ;  /* 0x00000080f1057824 */ /* 0x010fc600078e020f */
[----:B------:R2:W3:Y:S01]  /*aa00*/  SHFL.IDX PT, R9, R4, 0x1, 0x1c1f ;  /* 0x003c1f0004097f89 */ /* 0x0004e200000e0000 */
[----:B------:R-:W-:Y:S02]  /*aa10*/  LOP3.LUT P0, RZ, R14, 0x3, RZ, 0xc0, !PT ;  /* 0x000000030eff7812 */ /* 0x000fe4000780c0ff */
[----:B------:R-:W-:Y:S01]  /*aa20*/  IADD3 R7, R5, 0x8, RZ ;  /* 0x0000000805077810 */ /* 0x000fe20007ffe0ff */
[----:B--2---:R-:W-:-:S05]  /*aa30*/  IMAD R4, R12, c[0x0][0x4e8], RZ ;  /* 0x00013a000c047a24 */ /* 0x004fca00078e02ff */
[-C--:B------:R-:W-:Y:S02]  /*aa40*/  ISETP.GE.OR P3, PT, R5, R4.reuse, P0 ;  /* 0x000000040500720c */ /* 0x080fe40000766670 */
[----:B------:R-:W-:-:S11]  /*aa50*/  ISETP.GE.OR P0, PT, R7, R4, P0 ;  /* 0x000000040700720c */ /* 0x000fd60000706670 */
[----:B-1----:R1:W-:Y:S01]  /*aa60*/  @!P3 ST.E [R10.64], R21 ;  /* 0x000000150a00b985 */ /* 0x0023e2000c101906 */
[----:B------:R-:W-:-:S03]  /*aa70*/  ISETP.GE.AND P3, PT, R5, R4, PT ;  /* 0x000000040500720c */ /* 0x000fc60003f66270 */
[----:B---3--:R1:W-:Y:S01]  /*aa80*/  @!P0 ST.E [R8.64], R20 ;  /* 0x0000001408008985 */ /* 0x0083e2000c101906 */
[----:B------:R-:W-:Y:S01]  /*aa90*/  ISETP.GE.AND P0, PT, R7, R4, PT ;  /* 0x000000040700720c */ /* 0x000fe20003f06270 */
[----:B------:R-:W-:Y:S05]  /*aaa0*/  @P2 BRA `(.L_x_1263) ;  /* 0x0000099000002947 */ /* 0x000fea0003800000 */
[----:B------:R-:W2:Y:S01]  /*aab0*/  LDL R14, [R1+0x2c] ;  /* 0x00002c00010e7983 */ /* 0x000ea20000100800 */
[----:B------:R-:W-:Y:S01]  /*aac0*/  IMAD R3, R6, c[0x0][0x3a0], RZ ;  /* 0x0000e80006037a24 */ /* 0x000fe200078e02ff */
[----:B-1----:R-:W-:Y:S01]  /*aad0*/  SHF.R.S32.HI R8, RZ, 0x1f, R0 ;  /* 0x0000001fff087819 */ /* 0x002fe20000011400 */
[C---:B------:R-:W-:Y:S01]  /*aae0*/  IMAD.WIDE.U32 R6, R2.reuse, c[0x0][0x3a0], RZ ;  /* 0x0000e80002067a25 */ /* 0x040fe200078e00ff */
[----:B------:R1:W3:Y:S03]  /*aaf0*/  LDS.128 R28, [R218+0x80] ;  /* 0x00008000da1c7984 */ /* 0x0002e60000000c00 */
[----:B------:R-:W-:Y:S01]  /*ab00*/  IMAD R2, R2, c[0x0][0x3a4], R3 ;  /* 0x0000e90002027a24 */ /* 0x000fe200078e0203 */
[----:B------:R1:W4:Y:S04]  /*ab10*/  LDS.128 R44, [R218+0x1080] ;  /* 0x00108000da2c7984 */ /* 0x0003280000000c00 */
[----:B------:R-:W-:Y:S01]  /*ab20*/  IADD3 R3, R7, R2, RZ ;  /* 0x0000000207037210 */ /* 0x000fe20007ffe0ff */
[----:B------:R1:W1:Y:S01]  /*ab30*/  LDS.128 R60, [R218+0x2080] ;  /* 0x00208000da3c7984 */ /* 0x0002620000000c00 */
[----:B------:R-:W-:-:S03]  /*ab40*/  MOV R2, R6 ;  /* 0x0000000600027202 */ /* 0x000fc60000000f00 */
[----:B------:R1:W1:Y:S02]  /*ab50*/  LDS.128 R72, [R218+0x3080] ;  /* 0x00308000da487984 */ /* 0x0002640000000c00 */
[C---:B------:R-:W-:Y:S02]  /*ab60*/  IMAD.WIDE.U32 R6, R245.reuse, c[0x0][0x3e8], R2 ;  /* 0x0000fa00f5067a25 */ /* 0x040fe400078e0002 */
[----:B------:R1:W1:Y:S02]  /*ab70*/  LDS.128 R24, [R218+0x4080] ;  /* 0x00408000da187984 */ /* 0x0002640000000c00 */
[----:B------:R-:W-:Y:S02]  /*ab80*/  IMAD R3, R8, c[0x0][0x3f0], RZ ;  /* 0x0000fc0008037a24 */ /* 0x000fe400078e02ff */
[----:B------:R1:W1:Y:S01]  /*ab90*/  LDS.128 R40, [R218+0x5080] ;  /* 0x00508000da287984 */ /* 0x0002620000000c00 */
[----:B------:R-:W-:-:S03]  /*aba0*/  IMAD R7, R245, c[0x0][0x3ec], R7 ;  /* 0x0000fb00f5077a24 */ /* 0x000fc600078e0207 */
[----:B------:R1:W1:Y:S01]  /*abb0*/  LDS.128 R56, [R218+0x6080] ;  /* 0x00608000da387984 */ /* 0x0002620000000c00 */
[----:B------:R-:W-:-:S03]  /*abc0*/  IMAD.WIDE.U32 R6, R0, c[0x0][0x3f0], R6 ;  /* 0x0000fc0000067a25 */ /* 0x000fc600078e0006 */
[----:B------:R1:W1:Y:S04]  /*abd0*/  LDS.128 R68, [R218+0x7080] ;  /* 0x00708000da447984 */ /* 0x0002680000000c00 */
        /* <DEDUP_REMOVED lines=8> */
[----:B------:R-:W5:Y:S02]  /*ac60*/  S2R R10, SR_TID.X ;  /* 0x00000000000a7919 */ /* 0x000f640000002100 */
[----:B-----5:R-:W-:-:S04]  /*ac70*/  SHF.R.S32.HI R9, RZ, 0x1f, R10 ;  /* 0x0000001fff097819 */ /* 0x020fc8000001140a */
[----:B------:R-:W-:-:S04]  /*ac80*/  LEA.HI R9, R9, R10, RZ, 0x3 ;  /* 0x0000000a09097211 */ /* 0x000fc800078f18ff */
[----:B------:R-:W-:Y:S02]  /*ac90*/  SHF.R.S32.HI R9, RZ, 0x3, R9 ;  /* 0x00000003ff097819 */ /* 0x000fe40000011409 */
[----:B--2---:R-:W-:-:S04]  /*aca0*/  LEA R5, R241, R14, 0x7 ;  /* 0x0000000ef1057211 */ /* 0x004fc800078e38ff */
[----:B------:R-:W-:Y:S01]  /*acb0*/  MOV R2, R5 ;  /* 0x0000000500027202 */ /* 0x000fe20000000f00 */
[----:B------:R-:W-:-:S05]  /*acc0*/  @P1 IMAD.HI.U32 R8, R5, c[0x0][0x4ec], RZ ;  /* 0x00013b0005081a27 */ /* 0x000fca00078e00ff */
[----:B------:R-:W-:Y:S01]  /*acd0*/  @P1 SHF.R.U32.HI R2, RZ, c[0x0][0x4f0], R8 ;  /* 0x00013c00ff021a19 */ /* 0x000fe20000011608 */
[----:B------:R-:W-:-:S03]  /*ace0*/  IMAD R8, R0, c[0x0][0x3f4], R3 ;  /* 0x0000fd0000087a24 */ /* 0x000fc600078e0203 */
[----:B------:R-:W-:Y:S02]  /*acf0*/  SHF.R.S32.HI R3, RZ, 0x1f, R2 ;  /* 0x0000001fff037819 */ /* 0x000fe40000011402 */
[----:B------:R-:W-:Y:S02]  /*ad00*/  IADD3 R0, -R2, RZ, RZ ;  /* 0x000000ff02007210 */ /* 0x000fe40007ffe1ff */
[----:B------:R-:W-:Y:S01]  /*ad10*/  IADD3 R7, R7, R8, RZ ;  /* 0x0000000807077210 */ /* 0x000fe20007ffe0ff */
[----:B------:R-:W-:Y:S02]  /*ad20*/  IMAD R3, R3, c[0x0][0x3e0], RZ ;  /* 0x0000f80003037a24 */ /* 0x000fe400078e02ff */
[----:B------:R-:W-:Y:S02]  /*ad30*/  IMAD R0, R0, c[0x0][0x4e8], R5 ;  /* 0x00013a0000007a24 */ /* 0x000fe400078e0205 */
[C---:B------:R-:W-:Y:S02]  /*ad40*/  IMAD R8, R2.reuse, c[0x0][0x3e4], R3 ;  /* 0x0000f90002087a24 */ /* 0x040fe400078e0203 */
[----:B------:R-:W-:Y:S01]  /*ad50*/  IMAD.WIDE.U32 R2, R2, c[0x0][0x3e0], R6 ;  /* 0x0000f80002027a25 */ /* 0x000fe200078e0006 */
[----:B------:R-:W-:-:S02]  /*ad60*/  SHF.R.S32.HI R5, RZ, 0x1f, R0 ;  /* 0x0000001fff057819 */ /* 0x000fc40000011400 */
[----:B------:R-:W-:Y:S02]  /*ad70*/  LEA R7, R241, R9, 0x7 ;  /* 0x00000009f1077211 */ /* 0x000fe400078e38ff */
        /* <DEDUP_REMOVED lines=8> */
[----:B-1-34-:R1:W2:Y:S02]  /*ae00*/  SHFL.IDX PT, R6, R14, RZ, 0x181f ;  /* 0x00181fff0e067589 */ /* 0x01a2a400000e0000 */
.L_x_1327:
[----:B------:R-:W-:Y:S05]  /*ae10*/  BRA.DIV ~URZ, `(.L_x_1265) ;  /* 0x000044327f007947 */ /* 0x000fea000b800000 */
[----:B------:R3:W4:Y:S02]  /*ae20*/  SHFL.IDX PT, R0, R15, RZ, 0x181f ;  /* 0x00181fff0f007589 */ /* 0x00072400000e0000 */
.L_x_1328:
[----:B------:R-:W-:Y:S01]  /*ae30*/  ISETP.GE.AND P0, PT, R7, R4, PT ;  /* 0x000000040700720c */ /* 0x000fe20003f06270 */
[----:B------:R-:W-:-:S12]  /*ae40*/  BSSY B0, `(.L_x_1266) ;  /* 0x0000013000007945 */ /* 0x000fd80003800000 */
[----:B------:R-:W-:Y:S05]  /*ae50*/  @P0 BRA `(.L_x_1267) ;  /* 0x0000011000000947 */ /* 0x000fea0003800000 */
[----:B------:R-:W5:Y:S01]  /*ae60*/  LDL R5, [R1] ;  /* 0x0000000001057983 */ /* 0x000f620000100800 */
        /* <DEDUP_REMOVED lines=10> */
[----:B------:R2:W-:Y:S01]  /*af10*/  @!P6 ST.E.128 [R12.64], R28 ;  /* 0x0000001c0c00e985 */ /* 0x0005e2000c101d06 */
[----:B------:R-:W-:-:S02]  /*af20*/  @!P3 LEA.HI.X R3, R238, R6, R247, 0x1, P0 ;  /* 0x00000006ee03b211 */ /* 0x000fc400000f0cf7 */
[----:B-----5:R-:W-:-:S05]  /*af30*/  @!P5 LEA.HI.X R11, R237, R6, R5, 0x1, P2 ;  /* 0x00000006ed0bd211 */ /* 0x020fca00010f0c05 */
[----:B------:R2:W-:Y:S04]  /*af40*/  @!P5 ST.E.128 [R10.64], R24 ;  /* 0x000000180a00d985 */ /* 0x0005e8000c101d06 */
[----:B------:R2:W-:Y:S04]  /*af50*/  @!P4 ST.E.128 [R8.64], R20 ;  /* 0x000000140800c985 */ /* 0x0005e8000c101d06 */
[----:B------:R2:W-:Y:S02]  /*af60*/  @!P3 ST.E.128 [R2.64], R16 ;  /* 0x000000100200b985 */ /* 0x0005e4000c101d06 */
.L_x_1267:
[----:B------:R-:W-:Y:S05]  /*af70*/  BSYNC B0 ;  /* 0x0000000000007941 */ /* 0x000fea0003800000 */
.L_x_1266:
[----:B------:R-:W-:Y:S05]  /*af80*/  BRA.DIV ~URZ, `(.L_x_1268) ;  /* 0x000043227f007947 */ /* 0x000fea000b800000 */
[----:B--2---:R2:W1:Y:S04]  /*af90*/  SHFL.IDX PT, R6, R14, 0x1, 0x181f ;  /* 0x00381f000e067f89 */ /* 0x00446800000e0000 */
[----:B----4-:R2:W4:Y:S02]  /*afa0*/  SHFL.IDX PT, R0, R15, 0x1, 0x181f ;  /* 0x00381f000f007f89 */ /* 0x01052400000e0000 */
.L_x_1329:
[----:B------:R-:W-:Y:S01]  /*afb0*/  IADD3 R2, R7, 0x20, RZ ;  /* 0x0000002007027810 */ /* 0x000fe20007ffe0ff */
[----:B------:R-:W-:Y:S03]  /*afc0*/  BSSY B0, `(.L_x_1269) ;  /* 0x0000014000007945 */ /* 0x000fe60003800000 */
[----:B------:R-:W-:-:S13]  /*afd0*/  ISETP.GE.AND P0, PT, R2, R4, PT ;  /* 0x000000040200720c */ /* 0x000fda0003f06270 */
        /* <DEDUP_REMOVED lines=18> */
.L_x_1270:
[----:B------:R-:W-:Y:S05]  /*b100*/  BSYNC B0 ;  /* 0x0000000000007941 */ /* 0x000fea0003800000 */
.L_x_1269:
[----:B------:R-:W-:Y:S05]  /*b110*/  BRA.DIV ~URZ, `(.L_x_1271) ;  /* 0x000042527f007947 */ /* 0x000fea000b800000 */
[----:B-1----:R1:W2:Y:S02]  /*b120*/  SHFL.IDX PT, R6, R14, 0x2, 0x181f ;  /* 0x00581f000e067f89 */ /* 0x0022a400000e0000 */
.L_x_1330:
[----:B------:R-:W-:Y:S05]  /*b130*/  BRA.DIV ~URZ, `(.L_x_1272) ;  /* 0x000042a27f007947 */ /* 0x000fea000b800000 */
[----:B----4-:R4:W1:Y:S02]  /*b140*/  SHFL.IDX PT, R0, R15, 0x2, 0x181f ;  /* 0x00581f000f007f89 */ /* 0x01086400000e0000 */
.L_x_1331:
        /* <DEDUP_REMOVED lines=21> */
.L_x_1274:
[----:B------:R-:W-:Y:S05]  /*b2a0*/  BSYNC B0 ;  /* 0x0000000000007941 */ /* 0x000fea0003800000 */
.L_x_1273:
[----:B------:R-:W-:Y:S05]  /*b2b0*/  BRA.DIV ~URZ, `(.L_x_1275) ;  /* 0x000041827f007947 */ /* 0x000fea000b800000 */
[----:B--2---:R2:W3:Y:S04]  /*b2c0*/  SHFL.IDX PT, R6, R14, 0x3, 0x181f ;  /* 0x00781f000e067f89 */ /* 0x0044e800000e0000 */
[----:B-1----:R2:W1:Y:S02]  /*b2d0*/  SHFL.IDX PT, R0, R15, 0x3, 0x181f ;  /* 0x00781f000f007f89 */ /* 0x00246400000e0000 */
.L_x_1332:
[----:B------:R-:W-:-:S04]  /*b2e0*/  IADD3 R2, R7, 0x60, RZ ;  /* 0x0000006007027810 */ /* 0x000fc80007ffe0ff */
[----:B------:R-:W-:-:S13]  /*b2f0*/  ISETP.GE.AND P0, PT, R2, R4, PT ;  /* 0x000000040200720c */ /* 0x000fda0003f06270 */
[----:B------:R-:W-:Y:S05]  /*b300*/  @P0 BRA `(.L_x_1276) ;  /* 0x00002b0000000947 */ /* 0x000fea0003800000 */
[----:B------:R-:W5:Y:S01]  /*b310*/  LDL R10, [R1] ;  /* 0x00000000010a7983 */ /* 0x000f620000100800 */
[----:B------:R-:W-:Y:S02]  /*b320*/  ISETP.GE.AND P2, PT, R234, c[0x0][0x3c8], PT ;  /* 0x0000f200ea007a0c */ /* 0x000fe40003f46270 */
[----:B------:R-:W-:Y:S02]  /*b330*/  ISETP.GE.AND P1, PT, R237, c[0x0][0x3c8], PT ;  /* 0x0000f200ed007a0c */ /* 0x000fe40003f26270 */
[----:B------:R-:W-:-:S09]  /*b340*/  ISETP.GE.AND P0, PT, R236, c[0x0][0x3c8], PT ;  /* 0x0000f200ec007a0c */ /* 0x000fd20003f06270 */
[-C--:B-1----:R-:W-:Y:S02]  /*b350*/  @!P2 LEA R8, P5, R234, R0.reuse, 0x1 ;  /* 0x00000000ea08a211 */ /* 0x082fe400078a08ff */
[-C--:B------:R-:W-:Y:S02]  /*b360*/  @!P1 LEA R4, P4, R237, R0.reuse, 0x1 ;  /* 0x00000000ed049211 */ /* 0x080fe400078808ff */
[----:B------:R-:W-:Y:S02]  /*b370*/  @!P0 LEA R2, P3, R236, R0, 0x1 ;  /* 0x00000000ec028211 */ /* 0x000fe400078608ff */
[-C--:B---3--:R-:W-:Y:S02]  /*b380*/  @!P2 LEA.HI.X R9, R234, R6.reuse, R235, 0x1, P5 ;  /* 0x00000006ea09a211 */ /* 0x088fe400028f0ceb */
[----:B------:R-:W-:-:S03]  /*b390*/  @!P0 LEA.HI.X R3, R236, R6, R252, 0x1, P3 ;  /* 0x00000006ec038211 */ /* 0x000fc600018f0cfc */
[----:B------:R1:W-:Y:S01]  /*b3a0*/  @!P2 ST.E.128 [R8.64], R72 ;  /* 0x000000480800a985 */ /* 0x0003e2000c101d06 */
[----:B-----5:R-:W-:-:S05]  /*b3b0*/  @!P1 LEA.HI.X R5, R237, R6, R10, 0x1, P4 ;  /* 0x00000006ed059211 */ /* 0x020fca00020f0c0a */
        /* <DEDUP_REMOVED lines=8> */
.L_x_1263:
[----:B------:R-:W2:Y:S01]  /*b440*/  LDL.LU R7, [R1+0x28] ;  /* 0x0000280001077983 */ /* 0x000ea20000300800 */
[----:B------:R-:W-:Y:S02]  /*b450*/  IMAD R6, R6, c[0x0][0x408], RZ ;  /* 0x0001020006067a24 */ /* 0x000fe400078e02ff */
[----:B------:R-:W-:-:S04]  /*b460*/  IMAD.WIDE.U32 R4, R2, c[0x0][0x408], RZ ;  /* 0x0001020002047a25 */ /* 0x000fc800078e00ff */
[----:B------:R-:W-:Y:S02]  /*b470*/  IMAD R2, R2, c[0x0][0x40c], R6 ;  /* 0x0001030002027a24 */ /* 0x000fe400078e0206 */
[----:B------:R-:W-:-:S03]  /*b480*/  @P1 IMAD.HI.U32 R6, R3, c[0x0][0x4ec], RZ ;  /* 0x00013b0003061a27 */ /* 0x000fc600078e00ff */
[----:B------:R-:W-:Y:S02]  /*b490*/  IADD3 R5, R5, R2, RZ ;  /* 0x0000000205057210 */ /* 0x000fe40007ffe0ff */
[----:B------:R-:W-:-:S03]  /*b4a0*/  SHF.R.S32.HI R2, RZ, 0x1f, R0 ;  /* 0x0000001fff027819 */ /* 0x000fc60000011400 */
[----:B------:R-:W-:-:S04]  /*b4b0*/  IMAD.WIDE.U32 R4, R245, c[0x0][0x438], R4 ;  /* 0x00010e00f5047a25 */ /* 0x000fc800078e0004 */
[----:B------:R-:W-:Y:S02]  /*b4c0*/  IMAD R2, R2, c[0x0][0x440], RZ ;  /* 0x0001100002027a24 */ /* 0x000fe400078e02ff */
[----:B------:R-:W-:Y:S02]  /*b4d0*/  IMAD R5, R245, c[0x0][0x43c], R5 ;  /* 0x00010f00f5057a24 */ /* 0x000fe400078e0205 */
[C---:B------:R-:W-:Y:S02]  /*b4e0*/  IMAD R2, R0.reuse, c[0x0][0x444], R2 ;  /* 0x0001110000027a24 */ /* 0x040fe400078e0202 */
[----:B------:R-:W-:Y:S01]  /*b4f0*/  IMAD.WIDE.U32 R4, R0, c[0x0][0x440], R4 ;  /* 0x0001100000047a25 */ /* 0x000fe200078e0004 */
[----:B------:R-:W-:Y:S02]  /*b500*/  MOV R0, R3 ;  /* 0x0000000300007202 */ /* 0x000fe40000000f00 */
[----:B------:R-:W-:Y:S02]  /*b510*/  @P1 SHF.R.U32.HI R0, RZ, c[0x0][0x4f0], R6 ;  /* 0x00013c00ff001a19 */ /* 0x000fe40000011606 */
[----:B------:R-:W-:-:S02]  /*b520*/  IADD3 R5, R5, R2, RZ ;  /* 0x0000000205057210 */ /* 0x000fc40007ffe0ff */
[----:B------:R-:W-:Y:S02]  /*b530*/  SHF.R.S32.HI R2, RZ, 0x1f, R0 ;  /* 0x0000001fff027819 */ /* 0x000fe40000011400 */
[----:B------:R-:W-:-:S03]  /*b540*/  IADD3 R6, -R0, RZ, RZ ;  /* 0x000000ff00067210 */ /* 0x000fc60007ffe1ff */
[----:B------:R-:W-:Y:S02]  /*b550*/  IMAD R2, R2, c[0x0][0x430], RZ ;  /* 0x00010c0002027a24 */ /* 0x000fe400078e02ff */
[----:B------:R-:W-:Y:S02]  /*b560*/  IMAD R6, R6, c[0x0][0x4e8], R3 ;  /* 0x00013a0006067a24 */ /* 0x000fe400078e0203 */
[----:B--2---:R-:W-:-:S04]  /*b570*/  IMAD.WIDE.U32 R4, R7, c[0x0][0x448], R4 ;  /* 0x0001120007047a25 */ /* 0x004fc800078e0004 */
        /* <DEDUP_REMOVED lines=8> */
[----:B-1----:R-:W-:-:S04]  /*b600*/  LEA R21, P1, R2, c[0x0][0x400], 0x2 ;  /* 0x0001000002157a11 */ /* 0x002fc800078210ff */
[----:B------:R-:W-:-:S04]  /*b610*/  IADD3 R6, R3, R6, RZ ;  /* 0x0000000603067210 */ /* 0x000fc80007ffe0ff */
[----:B------:R-:W-:Y:S01]  /*b620*/  LEA.HI.X R20, R2, c[0x0][0x404], R6, 0x2, P1 ;  /* 0x0001010002147a11 */ /* 0x000fe200008f1406 */
[----:B------:R-:W-:Y:S05]  /*b630*/  BRA.DIV ~URZ, `(.L_x_1277) ;  /* 0x00003ec27f007947 */ /* 0x000fea000b800000 */
[----:B------:R1:W2:Y:S02]  /*b640*/  SHFL.IDX PT, R4, R20, RZ, 0x1c1f ;  /* 0x001c1fff14047589 */ /* 0x0002a400000e0000 */
.L_x_1333:
[----:B------:R-:W-:Y:S05]  /*b650*/  BRA.DIV ~URZ, `(.L_x_1278) ;  /* 0x00003f127f007947 */ /* 0x000fea000b800000 */
[----:B------:R3:W4:Y:S02]  /*b660*/  SHFL.IDX PT, R0, R21, RZ, 0x1c1f ;  /* 0x001c1fff15007589 */ /* 0x00072400000e0000 */
.L_x_1334:
[----:B------:R-:W-:Y:S01]  /*b670*/  BSSY B0, `(.L_x_1279) ;  /* 0x00000cf000007945 */ /* 0x000fe20003800000 */
[----:B------:R-:W-:Y:S05]  /*b680*/  @P3 BRA `(.L_x_1280) ;  /* 0x00000cd000003947 */ /* 0x000fea0003800000 */
[C---:B------:R-:W-:Y:S02]  /*b690*/  IADD3 R10, R239.reuse, 0x8, RZ ;  /* 0x00000008ef0a7810 */ /* 0x040fe40007ffe0ff */
[C---:B------:R-:W-:Y:S02]  /*b6a0*/  ISETP.GE.AND P2, PT, R239.reuse, c[0x0][0x3c8], PT ;  /* 0x0000f200ef007a0c */ /* 0x040fe40003f46270 */
[----:B------:R-:W-:Y:S02]  /*b6b0*/  ISETP.GE.AND P1, PT, R10, c[0x0][0x3c8], PT ;  /* 0x0000f2000a007a0c */ /* 0x000fe40003f26270 */
[C---:B------:R-:W-:Y:S02]  /*b6c0*/  IADD3 R12, R239.reuse, 0x10, RZ ;  /* 0x00000010ef0c7810 */ /* 0x040fe40007ffe0ff */
[----:B------:R-:W-:-:S02]  /*b6d0*/  IADD3 R6, R239, 0x18, RZ ;  /* 0x00000018ef067810 */ /* 0x000fc40007ffe0ff */
[----:B------:R-:W-:Y:S02]  /*b6e0*/  ISETP.GE.AND P3, PT, R12, c[0x0][0x3c8], PT ;  /* 0x0000f2000c007a0c */ /* 0x000fe40003f66270 */
[----:B------:R-:W-:Y:S02]  /*b6f0*/  ISETP.GE.AND P5, PT, R6, c[0x0][0x3c8], PT ;  /* 0x0000f20006007a0c */ /* 0x000fe40003fa6270 */
[----:B------:R-:W-:Y:S01]  /*b700*/  SHF.R.S32.HI R7, RZ, 0x1f, R10 ;  /* 0x0000001fff077819 */ /* 0x000fe2000001140a */
[----:B----4-:R-:W-:Y:S01]  /*b710*/  @!P2 IMAD.MOV.U32 R2, RZ, RZ, R0 ;  /* 0x000000ffff02a224 */ /* 0x010fe200078e0000 */
[C---:B------:R-:W-:Y:S01]  /*b720*/  IADD3 R5, R239.reuse, 0x20, RZ ;  /* 0x00000020ef057810 */ /* 0x040fe20007ffe0ff */
[----:B--2---:R-:W-:Y:S01]  /*b730*/  @!P2 IMAD.MOV.U32 R3, RZ, RZ, R4 ;  /* 0x000000ffff03a224 */ /* 0x004fe200078e0004 */
[C---:B------:R-:W-:Y:S02]  /*b740*/  @!P1 LEA R8, P4, R10.reuse, R0, 0x2 ;  /* 0x000000000a089211 */ /* 0x040fe400078810ff */
[----:B------:R-:W-:Y:S01]  /*b750*/  SHF.R.S32.HI R11, RZ, 0x1f, R6 ;  /* 0x0000001fff0b7819 */ /* 0x000fe20000011406 */
[----:B------:R-:W-:Y:S01]  /*b760*/  @!P2 IMAD.WIDE R2, R239, 0x4, R2 ;  /* 0x00000004ef02a825 */ /* 0x000fe200078e0202 */
[----:B------:R-:W-:-:S02]  /*b770*/  @!P1 LEA.HI.X R9, R10, R4, R7, 0x2, P4 ;  /* 0x000000040a099211 */ /* 0x000fc400020f1407 */
[----:B------:R-:W-:Y:S02]  /*b780*/  ISETP.GE.AND P4, PT, R5, c[0x0][0x3c8], PT ;  /* 0x0000f20005007a0c */ /* 0x000fe40003f86270 */
[----:B------:R2:W-:Y:S01]  /*b790*/  @!P2 ST.E.64 [R2.64], R24 ;  /* 0x000000180200a985 */ /* 0x0005e2000c101b06 */
[----:B------:R-:W-:Y:S02]  /*b7a0*/  SHF.R.S32.HI R7, RZ, 0x1f, R12 ;  /* 0x0000001fff077819 */ /* 0x000fe4000001140c */
[----:B------:R-:W-:Y:S01]  /*b7b0*/  SHF.R.S32.HI R13, RZ, 0x1f, R5 ;  /* 0x0000001fff0d7819 */ /* 0x000fe20000011405 */
[----:B------:R4:W-:Y:S01]  /*b7c0*/  @!P1 ST.E.64 [R8.64], R22 ;  /* 0x0000001608009985 */ /* 0x0009e2000c101b06 */
[C---:B------:R-:W-:Y:S02]  /*b7d0*/  @!P5 LEA R10, P1, R6.reuse, R0, 0x2 ;  /* 0x00000000060ad211 */ /* 0x040fe400078210ff */
[----:B------:R-:W-:Y:S02]  /*b7e0*/  IADD3 R123, R239, 0xa0, RZ ;  /* 0x000000a0ef7b7810 */ /* 0x000fe40007ffe0ff */
[----:B------:R-:W-:-:S02]  /*b7f0*/  @!P5 LEA.HI.X R11, R6, R4, R11, 0x2, P1 ;  /* 0x00000004060bd211 */ /* 0x000fc400008f140b */
[C---:B------:R-:W-:Y:S02]  /*b800*/  IADD3 R6, R239.reuse, 0x40, RZ ;  /* 0x00000040ef067810 */ /* 0x040fe40007ffe0ff */
[C---:B------:R-:W-:Y:S02]  /*b810*/  IADD3 R126, R239.reuse, 0x90, RZ ;  /* 0x00000090ef7e7810 */ /* 0x040fe40007ffe0ff */
[C---:B------:R-:W-:Y:S02]  /*b820*/  IADD3 R127, R239.reuse, 0xa0, RZ ;  /* 0x000000a0ef7f7810 */ /* 0x040fe40007ffe0ff */
[----:B------:R-:W-:Y:S02]  /*b830*/  SHF.R.S32.HI R126, RZ, 0x1f, R126 ;  /* 0x0000001fff7e7819 */ /* 0x000fe4000001147e */
[----:B------:R-:W-:Y:S02]  /*b840*/  SHF.R.S32.HI R127, RZ, 0x1f, R127 ;  /* 0x0000001fff7f7819 */ /* 0x000fe4000001147f */
[----:B--2---:R-:W-:-:S02]  /*b850*/  IADD3 R3, R239, 0x28, RZ ;  /* 0x00000028ef037810 */ /* 0x004fc40007ffe0ff */
[----:B------:R-:W-:Y:S02]  /*b860*/  IADD3 R2, R239, 0x30, RZ ;  /* 0x00000030ef027810 */ /* 0x000fe40007ffe0ff */
[----:B------:R-:W-:Y:S02]  /*b870*/  ISETP.GE.AND P6, PT, R3, c[0x0][0x3c8], PT ;  /* 0x0000f20003007a0c */ /* 0x000fe40003fc6270 */
[----:B----4-:R-:W-:Y:S02]  /*b880*/  @!P3 LEA R8, P2, R12, R0, 0x2 ;  /* 0x000000000c08b211 */ /* 0x010fe400078410ff */
[----:B------:R-:W-:Y:S02]  /*b890*/  ISETP.GE.AND P1, PT, R2, c[0x0][0x3c8], PT ;  /* 0x0000f20002007a0c */ /* 0x000fe40003f26270 */
[----:B------:R-:W-:Y:S02]  /*b8a0*/  @!P3 LEA.HI.X R9, R12, R4, R7, 0x2, P2 ;  /* 0x000000040c09b211 */ /* 0x000fe400010f1407 */
[----:B------:R-:W-:-:S02]  /*b8b0*/  IADD3 R7, R239, 0x38, RZ ;  /* 0x00000038ef077810 */ /* 0x000fc40007ffe0ff */
[----:B------:R-:W-:Y:S01]  /*b8c0*/  @!P4 LEA R12, P2, R5, R0, 0x2 ;  /* 0x00000000050cc211 */ /* 0x000fe200078410ff */
[----:B------:R2:W-:Y:S01]  /*b8d0*/  @!P3 ST.E.64 [R8.64], R26 ;  /* 0x0000001a0800b985 */ /* 0x0005e2000c101b06 */
[----:B------:R-:W-:Y:S02]  /*b8e0*/  ISETP.GE.AND P3, PT, R7, c[0x0][0x3c8], PT ;  /* 0x0000f20007007a0c */ /* 0x000fe40003f66270 */
[----:B------:R-:W-:Y:S01]  /*b8f0*/  @!P4 LEA.HI.X R13, R5, R4, R13, 0x2, P2 ;  /* 0x00000004050dc211 */ /* 0x000fe200010f140d */
[----:B------:R4:W-:Y:S01]  /*b900*/  @!P5 ST.E.64 [R10.64], R30 ;  /* 0x0000001e0a00d985 */ /* 0x0009e2000c101b06 */
[----:B------:R-:W-:Y:S02]  /*b910*/  SHF.R.S32.HI R5, RZ, 0x1f, R3 ;  /* 0x0000001fff057819 */ /* 0x000fe40000011403 */
[----:B------:R-:W-:Y:S01]  /*b920*/  @!P6 LEA R16, P2, R3, R0, 0x2 ;  /* 0x000000000310e211 */ /* 0x000fe200078410ff */
[----:B------:R5:W-:Y:S01]  /*b930*/  @!P4 ST.E.64 [R12.64], R28 ;  /* 0x0000001c0c00c985 */ /* 0x000be2000c101b06 */
[----:B------:R-:W-:-:S02]  /*b940*/  ISETP.GE.AND P5, PT, R6, c[0x0][0x3c8], PT ;  /* 0x0000f20006007a0c */ /* 0x000fc40003fa6270 */
[----:B------:R-:W-:Y:S02]  /*b950*/  @!P6 LEA.HI.X R17, R3, R4, R5, 0x2, P2 ;  /* 0x000000040311e211 */ /* 0x000fe400010f1405 */
[----:B------:R-:W-:Y:S02]  /*b960*/  SHF.R.S32.HI R3, RZ, 0x1f, R2 ;  /* 0x0000001fff037819 */ /* 0x000fe40000011402 */
[C---:B------:R-:W-:Y:S01]  /*b970*/  IADD3 R5, R239.reuse, 0x48, RZ ;  /* 0x00000048ef057810 */ /* 0x040fe20007ffe0ff */
[----:B------:R-:W-:Y:S01]  /*b980*/  @!P6 ST.E.64 [R16.64], R34 ;  /* 0x000000221000e985 */ /* 0x000fe2000c101b06 */
[----:B------:R-:W-:Y:S02]  /*b990*/  IADD3 R25, R239, 0x90, RZ ;  /* 0x00000090ef197810 */ /* 0x000fe40007ffe0ff */
[----:B------:R-:W-:Y:S02]  /*b9a0*/  ISETP.GE.AND P4, PT, R5, c[0x0][0x3c8], PT ;  /* 0x0000f20005007a0c */ /* 0x000fe40003f86270 */
[----:B------:R-:W-:-:S02]  /*b9b0*/  IADD3 R22, R239, 0x98, RZ ;  /* 0x00000098ef167810 */ /* 0x000fc40007ffe0ff */
[C---:B------:R-:W-:Y:S02]  /*b9c0*/  IADD3 R24, R239.reuse, 0xa8, RZ ;  /* 0x000000a8ef187810 */ /* 0x040fe40007ffe0ff */
[----:B------:R-:W-:Y:S02]  /*b9d0*/  IADD3 R23, R239, 0x98, RZ ;  /* 0x00000098ef177810 */ /* 0x000fe40007ffe0ff */
[C---:B--2---:R-:W-:Y:S02]  /*b9e0*/  @!P1 LEA R8, P2, R2.reuse, R0, 0x2 ;  /* 0x0000000002089211 */ /* 0x044fe400078410ff */
[----:B------:R-:W-:Y:S02]  /*b9f0*/  SHF.R.S32.HI R23, RZ, 0x1f, R23 ;  /* 0x0000001fff177819 */ /* 0x000fe40000011417 */
[----:B------:R-:W-:Y:S02]  /*ba00*/  @!P1 LEA.HI.X R9, R2, R4, R3, 0x2, P2 ;  /* 0x0000000402099211 */ /* 0x000fe400010f1403 */
[----:B------:R-:W-:-:S02]  /*ba10*/  SHF.R.S32.HI R2, RZ, 0x1f, R7 ;  /* 0x0000001fff027819 */ /* 0x000fc40000011407 */
[----:B------:R-:W-:Y:S01]  /*ba20*/  @!P3 LEA R14, P2, R7, R0, 0x2 ;  /* 0x00000000070eb211 */ /* 0x000fe200078410ff */
[----:B------:R2:W-:Y:S01]  /*ba30*/  @!P1 ST.E.64 [R8.64], R32 ;  /* 0x0000002008009985 */ /* 0x0005e2000c101b06 */
[----:B------:R-:W-:Y:S02]  /*ba40*/  IADD3 R3, R239, 0x50, RZ ;  /* 0x00000050ef037810 */ /* 0x000fe40007ffe0ff */
[----:B------:R-:W-:Y:S02]  /*ba50*/  @!P3 LEA.HI.X R15, R7, R4, R2, 0x2, P2 ;  /* 0x00000004070fb211 */ /* 0x000fe400010f1402 */
[----:B------:R-:W-:Y:S02]  /*ba60*/  ISETP.GE.AND P6, PT, R3, c[0x0][0x3c8], PT ;  /* 0x0000f20003007a0c */ /* 0x000fe40003fc6270 */
[----:B----4-:R-:W-:Y:S01]  /*ba70*/  @!P5 LEA R10, P2, R6, R0, 0x2 ;  /* 0x00000000060ad211 */ /* 0x010fe200078410ff */
[----:B------:R4:W-:Y:S01]  /*ba80*/  @!P3 ST.E.64 [R14.64], R36 ;  /* 0x000000240e00b985 */ /* 0x0009e2000c101b06 */
[----:B------:R-:W-:-:S02]  /*ba90*/  IADD3 R2, R239, 0x58, RZ ;  /* 0x00000058ef027810 */ /* 0x000fc40007ffe0ff */
[----:B------:R-:W-:Y:S02]  /*baa0*/  SHF.R.S32.HI R7, RZ, 0x1f, R5 ;  /* 0x0000001fff077819 */ /* 0x000fe40000011405 */
[----:B-----5:R-:W-:-:S04]  /*bab0*/  @!P4 LEA R12, P1, R5, R0, 0x2 ;  /* 0x00000000050cc211 */ /* 0x020fc800078210ff */
[----:B------:R-:W-:Y:S02]  /*bac0*/  @!P4 LEA.HI.X R13, R5, R4, R7, 0x2, P1 ;  /* 0x00000004050dc211 */ /* 0x000fe400008f1407 */
[----:B------:R-:W-:Y:S02]  /*bad0*/  @!P6 LEA R18, P1, R3, R0, 0x2 ;  /* 0x000000000312e211 */ /* 0x000fe400078210ff */
[----:B------:R-:W-:-:S04]  /*bae0*/  IADD3 R5, R239, 0x60, RZ ;  /* 0x00000060ef057810 */ /* 0x000fc80007ffe0ff */
[----:B------:R-:W-:Y:S02]  /*baf0*/  ISETP.GE.AND P3, PT, R5, c[0x0][0x3c8], PT ;  /* 0x0000f20005007a0c */ /* 0x000fe40003f66270 */
[----:B------:R-:W-:Y:S02]  /*bb00*/  SHF.R.S32.HI R7, RZ, 0x1f, R5 ;  /* 0x0000001fff077819 */ /* 0x000fe40000011405 */
[----:B--2---:R-:W-:-:S04]  /*bb10*/  SHF.R.S32.HI R8, RZ, 0x1f, R6 ;  /* 0x0000001fff087819 */ /* 0x004fc80000011406 */
[-C--:B------:R-:W-:Y:S02]  /*bb20*/  @!P5 LEA.HI.X R11, R6, R4.reuse, R8, 0x2, P2 ;  /* 0x00000004060bd211 */ /* 0x080fe400010f1408 */
[----:B------:R-:W-:Y:S02]  /*bb30*/  ISETP.GE.AND P2, PT, R2, c[0x0][0x3c8], PT ;  /* 0x0000f20002007a0c */ /* 0x000fe40003f46270 */
[----:B------:R-:W-:Y:S01]  /*bb40*/  SHF.R.S32.HI R6, RZ, 0x1f, R3 ;  /* 0x0000001fff067819 */ /* 0x000fe20000011403 */
[----:B------:R-:W-:Y:S03]  /*bb50*/  @!P5 ST.E.64 [R10.64], R44 ;  /* 0x0000002c0a00d985 */ /* 0x000fe6000c101b06 */
[----:B------:R-:W-:Y:S01]  /*bb60*/  @!P6 LEA.HI.X R19, R3, R4, R6, 0x2, P1 ;  /* 0x000000040313e211 */ /* 0x000fe200008f1406 */
[----:B------:R2:W-:Y:S01]  /*bb70*/  @!P4 ST.E.64 [R12.64], R40 ;  /* 0x000000280c00c985 */ /* 0x0005e2000c101b06 */
[----:B------:R-:W-:-:S02]  /*bb80*/  SHF.R.S32.HI R3, RZ, 0x1f, R2 ;  /* 0x0000001fff037819 */ /* 0x000fc40000011402 */
[----:B------:R-:W-:Y:S01]  /*bb90*/  IADD3 R6, R239, 0x78, RZ ;  /* 0x00000078ef067810 */ /* 0x000fe20007ffe0ff */
[----:B------:R-:W-:Y:S01]  /*bba0*/  @!P6 ST.E.64 [R18.64], R52 ;  /* 0x000000341200e985 */ /* 0x000fe2000c101b06 */
[-C--:B------:R-:W-:Y:S02]  /*bbb0*/  @!P3 LEA R16, P4, R5, R0.reuse, 0x2 ;  /* 0x000000000510b211 */ /* 0x080fe400078810ff */
[----:B------:R-:W-:Y:S02]  /*bbc0*/  @!P2 LEA R8, P1, R2, R0, 0x2 ;  /* 0x000000000208a211 */ /* 0x000fe400078210ff */
[----:B------:R-:W-:Y:S02]  /*bbd0*/  ISETP.GE.AND P6, PT, R6, c[0x0][0x3c8], PT ;  /* 0x0000f20006007a0c */ /* 0x000fe40003fc6270 */
[----:B------:R-:W-:Y:S02]  /*bbe0*/  @!P2 LEA.HI.X R9, R2, R4, R3, 0x2, P1 ;  /* 0x000000040209a211 */ /* 0x000fe400008f1403 */
[----:B------:R-:W-:-:S02]  /*bbf0*/  IADD3 R3, R239, 0x68, RZ ;  /* 0x00000068ef037810 */ /* 0x000fc40007ffe0ff */
[----:B------:R-:W-:Y:S01]  /*bc00*/  IADD3 R2, R239, 0x70, RZ ;  /* 0x00000070ef027810 */ /* 0x000fe20007ffe0ff */
[----:B------:R5:W-:Y:S01]  /*bc10*/  @!P2 ST.E.64 [R8.64], R48 ;  /* 0x000000300800a985 */ /* 0x000be2000c101b06 */
[----:B------:R-:W-:Y:S02]  /*bc20*/  ISETP.GE.AND P5, PT, R3, c[0x0][0x3c8], PT ;  /* 0x0000f20003007a0c */ /* 0x000fe40003fa6270 */
[----:B------:R-:W-:Y:S02]  /*bc30*/  ISETP.GE.AND P1, PT, R2, c[0x0][0x3c8], PT ;  /* 0x0000f20002007a0c */ /* 0x000fe40003f26270 */
[----:B------:R-:W-:Y:S02]  /*bc40*/  @!P3 LEA.HI.X R17, R5, R4, R7, 0x2, P4 ;  /* 0x000000040511b211 */ /* 0x000fe400020f1407 */
[----:B------:R-:W-:Y:S02]  /*bc50*/  SHF.R.S32.HI R7, RZ, 0x1f, R2 ;  /* 0x0000001fff077819 */ /* 0x000fe40000011402 */
[----:B------:R-:W-:Y:S01]  /*bc60*/  IADD3 R5, R239, 0x80, RZ ;  /* 0x00000080ef057810 */ /* 0x000fe20007ffe0ff */
[----:B------:R-:W-:Y:S04]  /*bc70*/  @!P3 ST.E.64 [R16.64], R152 ;  /* 0x000000981000b985 */ /* 0x000fe8000c101b06 */
[----:B----4-:R-:W-:-:S02]  /*bc80*/  @!P5 LEA R14, P4, R3, R0, 0x2 ;  /* 0x00000000030ed211 */ /* 0x010fc400078810ff */
[----:B--2---:R-:W-:-:S04]  /*bc90*/  @!P1 LEA R12, P2, R2, R0, 0x2 ;  /* 0x00000000020c9211 */ /* 0x004fc800078410ff */
[----:B------:R-:W-:Y:S02]  /*bca0*/  @!P1 LEA.HI.X R13, R2, R4, R7, 0x2, P2 ;  /* 0x00000004020d9211 */ /* 0x000fe400010f1407 */
[----:B------:R-:W-:Y:S02]  /*bcb0*/  @!P6 LEA R10, P2, R6, R0, 0x2 ;  /* 0x00000000060ae211 */ /* 0x000fe400078410ff */
[----:B------:R-:W-:Y:S02]  /*bcc0*/  IADD3 R2, R239, 0x88, RZ ;  /* 0x00000088ef027810 */ /* 0x000fe40007ffe0ff */
[----:B-----5:R-:W-:-:S04]  /*bcd0*/  SHF.R.S32.HI R8, RZ, 0x1f, R3 ;  /* 0x0000001fff087819 */ /* 0x020fc80000011403 */
[-C--:B------:R-:W-:Y:S02]  /*bce0*/  @!P5 LEA.HI.X R15, R3, R4.reuse, R8, 0x2, P4 ;  /* 0x00000004030fd211 */ /* 0x080fe400020f1408 */
[----:B------:R-:W-:Y:S02]  /*bcf0*/  ISETP.GE.AND P4, PT, R5, c[0x0][0x3c8], PT ;  /* 0x0000f20005007a0c */ /* 0x000fe40003f86270 */
[----:B------:R-:W-:Y:S01]  /*bd00*/  SHF.R.S32.HI R3, RZ, 0x1f, R6 ;  /* 0x0000001fff037819 */ /* 0x000fe20000011406 */
[----:B------:R2:W-:Y:S01]  /*bd10*/  @!P5 ST.E.64 [R14.64], R168 ;  /* 0x000000a80e00d985 */ /* 0x0005e2000c101b06 */
[----:B------:R-:W-:Y:S02]  /*bd20*/  ISETP.GE.AND P5, PT, R25, c[0x0][0x3c8], PT ;  /* 0x0000f20019007a0c */ /* 0x000fe40003fa6270 */
[----:B------:R-:W-:Y:S01]  /*bd30*/  @!P6 LEA.HI.X R11, R6, R4, R3, 0x2, P2 ;  /* 0x00000004060be211 */ /* 0x000fe200010f1403 */
[----:B------:R-:W-:Y:S01]  /*bd40*/  @!P1 ST.E.64 [R12.64], R148 ;  /* 0x000000940c009985 */ /* 0x000fe2000c101b06 */
[----:B------:R-:W-:-:S02]  /*bd50*/  ISETP.GE.AND P2, PT, R2, c[0x0][0x3c8], PT ;  /* 0x0000f20002007a0c */ /* 0x000fc40003f46270 */
[----:B------:R-:W-:Y:S01]  /*bd60*/  SHF.R.S32.HI R3, RZ, 0x1f, R5 ;  /* 0x0000001fff037819 */ /* 0x000fe20000011405 */
[----:B------:R4:W-:Y:S01]  /*bd70*/  @!P6 ST.E.64 [R10.64], R156 ;  /* 0x0000009c0a00e985 */ /* 0x0009e2000c101b06 */
[----:B------:R-:W-:Y:S02]  /*bd80*/  ISETP.GE.AND P1, PT, R22, c[0x0][0x3c8], PT ;  /* 0x0000f20016007a0c */ /* 0x000fe40003f26270 */
[----:B------:R-:W-:Y:S02]  /*bd90*/  @!P4 LEA R8, P3, R5, R0, 0x2 ;  /* 0x000000000508c211 */ /* 0x000fe400078610ff */
[----:B------:R-:W-:Y:S02]  /*bda0*/  ISETP.GE.AND P6, PT, R123, c[0x0][0x3c8], PT ;  /* 0x0000f2007b007a0c */ /* 0x000fe40003fc6270 */
[----:B------:R-:W-:Y:S02]  /*bdb0*/  @!P4 LEA.HI.X R9, R5, R4, R3, 0x2, P3 ;  /* 0x000000040509c211 */ /* 0x000fe400018f1403 */
[----:B------:R-:W-:-:S02]  /*bdc0*/  SHF.R.S32.HI R3, RZ, 0x1f, R2 ;  /* 0x0000001fff037819 */ /* 0x000fc40000011402 */
[C---:B------:R-:W-:Y:S01]  /*bdd0*/  @!P2 LEA R6, P3, R2.reuse, R0, 0x2 ;  /* 0x000000000206a211 */ /* 0x040fe200078610ff */
[----:B------:R-:W-:Y:S01]  /*bde0*/  @!P4 ST.E.64 [R8.64], R60 ;  /* 0x0000003c0800c985 */ /* 0x000fe2000c101b06 */
[----:B------:R-:W-:Y:S02]  /*bdf0*/  IADD3 R5, R239, 0xd0, RZ ;  /* 0x000000d0ef057810 */ /* 0x000fe40007ffe0ff */
[----:B------:R-:W-:Y:S02]  /*be00*/  @!P2 LEA.HI.X R7, R2, R4, R3, 0x2, P3 ;  /* 0x000000040207a211 */ /* 0x000fe400018f1403 */
[----:B------:R-:W-:Y:S02]  /*be10*/  @!P5 LEA R2, P4, R25, R0, 0x2 ;  /* 0x000000001902d211 */ /* 0x000fe400078810ff */
[----:B------:R-:W-:Y:S01]  /*be20*/  SHF.R.S32.HI R5, RZ, 0x1f, R5 ;  /* 0x0000001fff057819 */ /* 0x000fe20000011405 */
[----:B------:R5:W-:Y:S01]  /*be30*/  @!P2 ST.E.64 [R6.64], R64 ;  /* 0x000000400600a985 */ /* 0x000be2000c101b06 */
[----:B------:R-:W-:-:S02]  /*be40*/  ISETP.GE.AND P2, PT, R24, c[0x0][0x3c8], PT ;  /* 0x0000f20018007a0c */ /* 0x000fc40003f46270 */
[----:B------:R-:W-:Y:S02]  /*be50*/  @!P5 LEA.HI.X R3, R25, R4, R126, 0x2, P4 ;  /* 0x000000041903d211 */ /* 0x000fe400020f147e */
[C---:B------:R-:W-:Y:S02]  /*be60*/  IADD3 R126, R239.reuse, 0xb0, RZ ;  /* 0x000000b0ef7e7810 */ /* 0x040fe40007ffe0ff */
[C---:B------:R-:W-:Y:S01]  /*be70*/  IADD3 R25, R239.reuse, 0xa8, RZ ;  /* 0x000000a8ef197810 */ /* 0x040fe20007ffe0ff */
[----:B------:R1:W-:Y:S01]  /*be80*/  @!P5 ST.E.64 [R2.64], R68 ;  /* 0x000000440200d985 */ /* 0x0003e2000c101b06 */
[----:B------:R-:W-:Y:S02]  /*be90*/  ISETP.GE.AND P5, PT, R126, c[0x0][0x3c8], PT ;  /* 0x0000f2007e007a0c */ /* 0x000fe40003fa6270 */
[----:B------:R-:W-:Y:S02]  /*bea0*/  SHF.R.S32.HI R25, RZ, 0x1f, R25 ;  /* 0x0000001fff197819 */ /* 0x000fe40000011419 */
[----:B--2---:R-:W-:-:S02]  /*beb0*/  IADD3 R15, R239, 0xe8, RZ ;  /* 0x000000e8ef0f7810 */ /* 0x004fc40007ffe0ff */
[C---:B----4-:R-:W-:Y:S02]  /*bec0*/  IADD3 R10, R239.reuse, 0xd8, RZ ;  /* 0x000000d8ef0a7810 */ /* 0x050fe40007ffe0ff */
[C---:B------:R-:W-:Y:S02]  /*bed0*/  IADD3 R13, R239.reuse, 0xf0, RZ ;  /* 0x000000f0ef0d7810 */ /* 0x040fe40007ffe0ff */
[----:B------:R-:W-:Y:S02]  /*bee0*/  SHF.R.S32.HI R10, RZ, 0x1f, R10 ;  /* 0x0000001fff0a7819 */ /* 0x000fe4000001140a */
[C---:B------:R-:W-:Y:S02]  /*bef0*/  IADD3 R12, R239.reuse, 0xe0, RZ ;  /* 0x000000e0ef0c7810 */ /* 0x040fe40007ffe0ff */
[----:B------:R-:W-:Y:S02]  /*bf00*/  IADD3 R16, R239, 0xe8, RZ ;  /* 0x000000e8ef107810 */ /* 0x000fe40007ffe0ff */
[----:B------:R-:W-:-:S02]  /*bf10*/  SHF.R.S32.HI R12, RZ, 0x1f, R12 ;  /* 0x0000001fff0c7819 */ /* 0x000fc4000001140c */
[----:B------:R-:W-:Y:S02]  /*bf20*/  SHF.R.S32.HI R16, RZ, 0x1f, R16 ;  /* 0x0000001fff107819 */ /* 0x000fe40000011410 */
[C---:B-----5:R-:W-:Y:S02]  /*bf30*/  @!P1 LEA R6, P3, R22.reuse, R0, 0x2 ;  /* 0x0000000016069211 */ /* 0x060fe400078610ff */
[C---:B------:R-:W-:Y:S02]  /*bf40*/  IADD3 R14, R239.reuse, 0xf0, RZ ;  /* 0x000000f0ef0e7810 */ /* 0x040fe40007ffe0ff */
[----:B------:R-:W-:Y:S02]  /*bf50*/  @!P1 LEA.HI.X R7, R22, R4, R23, 0x2, P3 ;  /* 0x0000000416079211 */ /* 0x000fe400018f1417 */
[----:B------:R-:W-:Y:S02]  /*bf60*/  IADD3 R23, R239, 0xb8, RZ ;  /* 0x000000b8ef177810 */ /* 0x000fe40007ffe0ff */
[----:B-1----:R-:W-:Y:S01]  /*bf70*/  @!P6 LEA R2, P4, R123, R0, 0x2 ;  /* 0x000000007b02e211 */ /* 0x002fe200078810ff */
[----:B------:R1:W-:Y:S01]  /*bf80*/  @!P1 ST.E.64 [R6.64], R72 ;  /* 0x0000004806009985 */ /* 0x0003e2000c101b06 */
[----:B------:R-:W-:-:S02]  /*bf90*/  ISETP.GE.AND P1, PT, R23, c[0x0][0x3c8], PT ;  /* 0x0000f20017007a0c */ /* 0x000fc40003f26270 */
[----:B------:R-:W-:Y:S02]  /*bfa0*/  @!P6 LEA.HI.X R3, R123, R4, R127, 0x2, P4 ;  /* 0x000000047b03e211 */ /* 0x000fe400020f147f */
[C---:B------:R-:W-:Y:S02]  /*bfb0*/  IADD3 R22, R239.reuse, 0xc0, RZ ;  /* 0x000000c0ef167810 */ /* 0x040fe40007ffe0ff */
[----:B------:R-:W-:Y:S01]  /*bfc0*/  @!P2 LEA R8, P3, R24, R0, 0x2 ;  /* 0x000000001808a211 */ /* 0x000fe200078610ff */
[----:B------:R2:W-:Y:S01]  /*bfd0*/  @!P6 ST.E.64 [R2.64], R76 ;  /* 0x0000004c0200e985 */ /* 0x0005e2000c101b06 */
[----:B------:R-:W-:Y:S02]  /*bfe0*/  ISETP.GE.AND P6, PT, R22, c[0x0][0x3c8], PT ;  /* 0x0000f20016007a0c */ /* 0x000fe40003fc6270 */
[----:B------:R-:W-:Y:S02]  /*bff0*/  IADD3 R127, R239, 0xb0, RZ ;  /* 0x000000b0ef7f7810 */ /* 0x000fe40007ffe0ff */
[----:B------:R-:W-:-:S02]  /*c000*/  @!P2 LEA.HI.X R9, R24, R4, R25, 0x2, P3 ;  /* 0x000000041809a211 */ /* 0x000fc400018f1419 */
[C---:B------:R-:W-:Y:S02]  /*c010*/  IADD3 R25, R239.reuse, 0xc8, RZ ;  /* 0x000000c8ef197810 */ /* 0x040fe40007ffe0ff */
[C---:B------:R-:W-:Y:S01]  /*c020*/  IADD3 R123, R239.reuse, 0xb8, RZ ;  /* 0x000000b8ef7b7810 */ /* 0x040fe20007ffe0ff */
[----:B------:R4:W-:Y:S01]  /*c030*/  @!P2 ST.E.64 [R8.64], R80 ;  /* 0x000000500800a985 */ /* 0x0009e2000c101b06 */
[----:B------:R-:W-:Y:S02]  /*c040*/  SHF.R.S32.HI R127, RZ, 0x1f, R127 ;  /* 0x0000001fff7f7819 */ /* 0x000fe4000001147f */
[----:B------:R-:W-:Y:S02]  /*c050*/  IADD3 R24, R239, 0xd0, RZ ;  /* 0x000000d0ef187810 */ /* 0x000fe40007ffe0ff */
[----:B------:R-:W-:Y:S02]  /*c060*/  ISETP.GE.AND P4, PT, R25, c[0x0][0x3c8], PT ;  /* 0x0000f20019007a0c */ /* 0x000fe40003f86270 */
[----:B------:R-:W-:-:S02]  /*c070*/  SHF.R.S32.HI R123, RZ, 0x1f, R123 ;  /* 0x0000001fff7b7819 */ /* 0x000fc4000001147b */
[----:B------:R-:W-:Y:S02]  /*c080*/  SHF.R.S32.HI R14, RZ, 0x1f, R14 ;  /* 0x0000001fff0e7819 */ /* 0x000fe4000001140e */
[----:B-1----:R-:W-:-:S04]  /*c090*/  @!P5 LEA R6, P3, R126, R0, 0x2 ;  /* 0x000000007e06d211 */ /* 0x002fc800078610ff */
[----:B------:R-:W-:Y:S02]  /*c0a0*/  @!P5 LEA.HI.X R7, R126, R4, R127, 0x2, P3 ;  /* 0x000000047e07d211 */ /* 0x000fe400018f147f */
[----:B------:R-:W-:Y:S02]  /*c0b0*/  ISETP.GE.AND P3, PT, R24, c[0x0][0x3c8], PT ;  /* 0x0000f20018007a0c */ /* 0x000fe40003f66270 */
[----:B--2---:R-:W-:Y:S01]  /*c0c0*/  @!P1 LEA R2, P2, R23, R0, 0x2 ;  /* 0x0000000017029211 */ /* 0x004fe200078410ff */
[----:B------:R1:W-:Y:S01]  /*c0d0*/  @!P5 ST.E.64 [R6.64], R84 ;  /* 0x000000540600d985 */ /* 0x0003e2000c101b06 */
[----:B------:R-:W-:Y:S02]  /*c0e0*/  IADD3 R126, R239, 0xc0, RZ ;  /* 0x000000c0ef7e7810 */ /* 0x000fe40007ffe0ff */
[----:B------:R-:W-:Y:S02]  /*c0f0*/  @!P1 LEA.HI.X R3, R23, R4, R123, 0x2, P2 ;  /* 0x0000000417039211 */ /* 0x000fe400010f147b */
[----:B------:R-:W-:-:S02]  /*c100*/  IADD3 R23, R239, 0xd8, RZ ;  /* 0x000000d8ef177810 */ /* 0x000fc40007ffe0ff */
[----:B------:R-:W-:Y:S01]  /*c110*/  SHF.R.S32.HI R126, RZ, 0x1f, R126 ;  /* 0x0000001fff7e7819 */ /* 0x000fe2000001147e */
[----:B------:R2:W-:Y:S01]  /*c120*/  @!P1 ST.E.64 [R2.64], R88 ;  /* 0x0000005802009985 */ /* 0x0005e2000c101b06 */
[C---:B----4-:R-:W-:Y:S02]  /*c130*/  @!P6 LEA R8, P2, R22.reuse, R0, 0x2 ;  /* 0x000000001608e211 */ /* 0x050fe400078410ff */
[----:B------:R-:W-:Y:S02]  /*c140*/  IADD3 R123, R239, 0xc8, RZ ;  /* 0x000000c8ef7b7810 */ /* 0x000fe40007ffe0ff */
[----:B------:R-:W-:Y:S02]  /*c150*/  ISETP.GE.AND P1, PT, R23, c[0x0][0x3c8], PT ;  /* 0x0000f20017007a0c */ /* 0x000fe40003f26270 */
[----:B------:R-:W-:Y:S02]  /*c160*/  @!P6 LEA.HI.X R9, R22, R4, R126, 0x2, P2 ;  /* 0x000000041609e211 */ /* 0x000fe400010f147e */
[----:B------:R-:W-:-:S02]  /*c170*/  IADD3 R22, R239, 0xe0, RZ ;  /* 0x000000e0ef167810 */ /* 0x000fc40007ffe0ff */
[----:B------:R-:W-:Y:S01]  /*c180*/  SHF.R.S32.HI R123, RZ, 0x1f, R123 ;  /* 0x0000001fff7b7819 */ /* 0x000fe2000001147b */
[----:B------:R-:W-:Y:S01]  /*c190*/  @!P6 ST.E.64 [R8.64], R108 ;  /* 0x0000006c0800e985 */ /* 0x000fe2000c101b06 */
[----:B------:R-:W-:Y:S02]  /*c1a0*/  ISETP.GE.AND P6, PT, R22, c[0x0][0x3c8], PT ;  /* 0x0000f20016007a0c */ /* 0x000fe40003fc6270 */
[----:B-1----:R-:W-:-:S04]  /*c1b0*/  @!P3 LEA R6, P2, R24, R0, 0x2 ;  /* 0x000000001806b211 */ /* 0x002fc800078410ff */
[----:B------:R-:W-:Y:S02]  /*c1c0*/  @!P3 LEA.HI.X R7, R24, R4, R5, 0x2, P2 ;  /* 0x000000041807b211 */ /* 0x000fe400010f1405 */
[----:B------:R-:W-:Y:S02]  /*c1d0*/  IADD3 R5, R239, 0xf8, RZ ;  /* 0x000000f8ef057810 */ /* 0x000fe40007ffe0ff */
[----:B--2---:R-:W-:-:S04]  /*c1e0*/  @!P4 LEA R2, P5, R25, R0, 0x2 ;  /* 0x000000001902c211 */ /* 0x004fc800078a10ff */
        /* <DEDUP_REMOVED lines=8> */
[----:B------:R-:W-:-:S03]  /*c270*/  @!P6 LEA R10, P2, R22, R0, 0x2 ;  /* 0x00000000160ae211 */ /* 0x000fc600078410ff */
[----:B------:R1:W-:Y:S01]  /*c280*/  @!P1 ST.E.64 [R2.64], R100 ;  /* 0x0000006402009985 */ /* 0x0003e2000c101b06 */
[----:B------:R-:W-:Y:S02]  /*c290*/  @!P5 LEA R8, P1, R15, R0, 0x2 ;  /* 0x000000000f08d211 */ /* 0x000fe400078210ff */
[----:B------:R-:W-:Y:S02]  /*c2a0*/  @!P6 LEA.HI.X R11, R22, R4, R12, 0x2, P2 ;  /* 0x00000004160be211 */ /* 0x000fe400010f140c */
[----:B------:R-:W-:Y:S02]  /*c2b0*/  IADD3 R12, R239, 0xf8, RZ ;  /* 0x000000f8ef0c7810 */ /* 0x000fe40007ffe0ff */
[----:B--2---:R-:W-:Y:S01]  /*c2c0*/  @!P4 LEA R6, P2, R13, R0, 0x2 ;  /* 0x000000000d06c211 */ /* 0x004fe200078410ff */
[----:B------:R2:W-:Y:S01]  /*c2d0*/  @!P6 ST.E.64 [R10.64], R116 ;  /* 0x000000740a00e985 */ /* 0x0005e2000c101b06 */
[----:B------:R-:W-:Y:S02]  /*c2e0*/  @!P5 LEA.HI.X R9, R15, R4, R16, 0x2, P1 ;  /* 0x000000040f09d211 */ /* 0x000fe400008f1410 */
[----:B------:R-:W-:-:S02]  /*c2f0*/  SHF.R.S32.HI R12, RZ, 0x1f, R12 ;  /* 0x0000001fff0c7819 */ /* 0x000fc4000001140c */
[----:B------:R-:W-:Y:S01]  /*c300*/  @!P4 LEA.HI.X R7, R13, R4, R14, 0x2, P2 ;  /* 0x000000040d07c211 */ /* 0x000fe200010f140e */
[----:B------:R2:W-:Y:S04]  /*c310*/  @!P5 ST.E.64 [R8.64], R112 ;  /* 0x000000700800d985 */ /* 0x0005e8000c101b06 */
[----:B------:R2:W-:Y:S01]  /*c320*/  @!P4 ST.E.64 [R6.64], R104 ;  /* 0x000000680600c985 */ /* 0x0005e2000c101b06 */
[----:B-1----:R-:W-:-:S04]  /*c330*/  @!P3 LEA R2, P1, R5, R0, 0x2 ;  /* 0x000000000502b211 */ /* 0x002fc800078210ff */
[----:B------:R-:W-:-:S05]  /*c340*/  @!P3 LEA.HI.X R3, R5, R4, R12, 0x2, P1 ;  /* 0x000000040503b211 */ /* 0x000fca00008f140c */
[----:B------:R2:W-:Y:S04]  /*c350*/  @!P3 ST.E.64 [R2.64], R56 ;  /* 0x000000380200b985 */ /* 0x0005e8000c101b06 */
.L_x_1280:
[----:B------:R-:W-:Y:S05]  /*c360*/  BSYNC B0 ;  /* 0x0000000000007941 */ /* 0x000fea0003800000 */
.L_x_1279:
[----:B------:R-:W-:Y:S05]  /*c370*/  BRA.DIV ~URZ, `(.L_x_1281) ;  /* 0x000032527f007947 */ /* 0x000fea000b800000 */
[----:B--2---:R2:W1:Y:S04]  /*c380*/  SHFL.IDX PT, R4, R20, 0x1, 0x1c1f ;  /* 0x003c1f0014047f89 */ /* 0x00446800000e0000 */
[----:B----4-:R2:W4:Y:S02]  /*c390*/  SHFL.IDX PT, R0, R21, 0x1, 0x1c1f ;  /* 0x003c1f0015007f89 */ /* 0x01052400000e0000 */
.L_x_1335:
[----:B------:R-:W-:Y:S05]  /*c3a0*/  @P0 BRA `(.L_x_1276) ;  /* 0x00001a6000000947 */ /* 0x000fea0003800000 */
[C---:B------:R-:W-:Y:S02]  /*c3b0*/  ISETP.GE.AND P0, PT, R239.reuse, c[0x0][0x3c8], PT ;  /* 0x0000f200ef007a0c */ /* 0x040fe40003f06270 */
[C---:B------:R-:W-:Y:S02]  /*c3c0*/  IADD3 R2, R239.reuse, 0x18, RZ ;  /* 0x00000018ef027810 */ /* 0x040fe40007ffe0ff */
[----:B------:R-:W-:Y:S02]  /*c3d0*/  IADD3 R13, R239, 0x8, RZ ;  /* 0x00000008ef0d7810 */ /* 0x000fe40007ffe0ff */
[----:B------:R-:W-:-:S02]  /*c3e0*/  ISETP.GE.AND P3, PT, R2, c[0x0][0x3c8], PT ;  /* 0x0000f20002007a0c */ /* 0x000fc40003f66270 */
[----:B------:R-:W-:Y:S02]  /*c3f0*/  ISETP.GE.AND P5, PT, R13, c[0x0][0x3c8], PT ;  /* 0x0000f2000d007a0c */ /* 0x000fe40003fa6270 */
[C---:B------:R-:W-:Y:S02]  /*c400*/  IADD3 R12, R239.reuse, 0x10, RZ ;  /* 0x00000010ef0c7810 */ /* 0x040fe40007ffe0ff */
[----:B------:R-:W-:Y:S01]  /*c410*/  SHF.R.S32.HI R5, RZ, 0x1f, R2 ;  /* 0x0000001fff057819 */ /* 0x000fe20000011402 */
[----:B----4-:R-:W-:Y:S01]  /*c420*/  @!P0 IMAD.MOV.U32 R6, RZ, RZ, R0 ;  /* 0x000000ffff068224 */ /* 0x010fe200078e0000 */
[----:B------:R-:W-:Y:S01]  /*c430*/  ISETP.GE.AND P4, PT, R12, c[0x0][0x3c8], PT ;  /* 0x0000f2000c007a0c */ /* 0x000fe20003f86270 */
[----:B-1----:R-:W-:Y:S01]  /*c440*/  @!P0 IMAD.MOV.U32 R7, RZ, RZ, R4 ;  /* 0x000000ffff078224 */ /* 0x002fe200078e0004 */
[C---:B------:R-:W-:Y:S02]  /*c450*/  IADD3 R3, R239.reuse, 0x20, RZ ;  /* 0x00000020ef037810 */ /* 0x040fe40007ffe0ff */
[C---:B--2---:R-:W-:Y:S01]  /*c460*/  IADD3 R20, R239.reuse, 0x90, RZ ;  /* 0x00000090ef147810 */ /* 0x044fe20007ffe0ff */
[----:B------:R-:W-:Y:S01]  /*c470*/  @!P0 IMAD.WIDE R6, R239, 0x4, R6 ;  /* 0x00000004ef068825 */ /* 0x000fe200078e0206 */
[----:B------:R-:W-:-:S02]  /*c480*/  @!P3 LEA R16, P1, R2, R0, 0x2 ;  /* 0x000000000210b211 */ /* 0x000fc400078210ff */
[----:B------:R-:W-:Y:S02]  /*c490*/  ISETP.GE.AND P2, PT, R3, c[0x0][0x3c8], PT ;  /* 0x0000f20003007a0c */ /* 0x000fe40003f46270 */
[----:B------:R1:W-:Y:S01]  /*c4a0*/  @!P0 ST.E.64 [R6.64], R120 ;  /* 0x0000007806008985 */ /* 0x0003e2000c101b06 */
[----:B------:R-:W-:Y:S02]  /*c4b0*/  @!P3 LEA.HI.X R17, R2, R4, R5, 0x2, P1 ;  /* 0x000000040211b211 */ /* 0x000fe400008f1405 */
[-C--:B------:R-:W-:Y:S02]  /*c4c0*/  @!P5 LEA R10, P1, R13, R0.reuse, 0x2 ;  /* 0x000000000d0ad211 */ /* 0x080fe400078210ff */
[C---:B------:R-:W-:Y:S02]  /*c4d0*/  IADD3 R2, R239.reuse, 0x28, RZ ;  /* 0x00000028ef027810 */ /* 0x040fe40007ffe0ff */
[----:B------:R-:W-:Y:S02]  /*c4e0*/  @!P4 LEA R8, P0, R12, R0, 0x2 ;  /* 0x000000000c08c211 */ /* 0x000fe400078010ff */
[----:B------:R-:W-:-:S02]  /*c4f0*/  IADD3 R5, R239, 0x30, RZ ;  /* 0x00000030ef057810 */ /* 0x000fc40007ffe0ff */
[C---:B------:R-:W-:Y:S02]  /*c500*/  IADD3 R22, R239.reuse, 0x98, RZ ;  /* 0x00000098ef167810 */ /* 0x040fe40007ffe0ff */
[C---:B------:R-:W-:Y:S02]  /*c510*/  IADD3 R24, R239.reuse, 0x90, RZ ;  /* 0x00000090ef187810 */ /* 0x040fe40007ffe0ff */
[C---:B------:R-:W-:Y:S02]  /*c520*/  IADD3 R23, R239.reuse, 0xa0, RZ ;  /* 0x000000a0ef177810 */ /* 0x040fe40007ffe0ff */
[----:B------:R-:W-:Y:S02]  /*c530*/  SHF.R.S32.HI R24, RZ, 0x1f, R24 ;  /* 0x0000001fff187819 */ /* 0x000fe40000011418 */
[C---:B------:R-:W-:Y:S02]  /*c540*/  IADD3 R25, R239.reuse, 0x98, RZ ;  /* 0x00000098ef197810 */ /* 0x040fe40007ffe0ff */
[----:B---3--:R-:W-:-:S02]  /*c550*/  IADD3 R21, R239, 0xa8, RZ ;  /* 0x000000a8ef157810 */ /* 0x008fc40007ffe0ff */
[----:B------:R-:W-:Y:S02]  /*c560*/  SHF.R.S32.HI R25, RZ, 0x1f, R25 ;  /* 0x0000001fff197819 */ /* 0x000fe40000011419 */
[C---:B------:R-:W-:Y:S02]  /*c570*/  IADD3 R26, R239.reuse, 0xb0, RZ ;  /* 0x000000b0ef1a7810 */ /* 0x040fe40007ffe0ff */
[----:B------:R-:W-:Y:S02]  /*c580*/  IADD3 R27, R239, 0xb0, RZ ;  /* 0x000000b0ef1b7810 */ /* 0x000fe40007ffe0ff */
[----:B-1----:R-:W-:Y:S02]  /*c590*/  SHF.R.S32.HI R6, RZ, 0x1f, R13 ;  /* 0x0000001fff067819 */ /* 0x002fe4000001140d */
[----:B------:R-:W-:Y:S02]  /*c5a0*/  SHF.R.S32.HI R7, RZ, 0x1f, R12 ;  /* 0x0000001fff077819 */ /* 0x000fe4000001140c */
[----:B------:R-:W-:-:S02]  /*c5b0*/  @!P5 LEA.HI.X R11, R13, R4, R6, 0x2, P1 ;  /* 0x000000040d0bd211 */ /* 0x000fc400008f1406 */
[----:B------:R-:W-:Y:S02]  /*c5c0*/  ISETP.GE.AND P1, PT, R2, c[0x0][0x3c8], PT ;  /* 0x0000f20002007a0c */ /* 0x000fe40003f26270 */
[----:B------:R-:W-:Y:S01]  /*c5d0*/  @!P4 LEA.HI.X R9, R12, R4, R7, 0x2, P0 ;  /* 0x000000040c09c211 */ /* 0x000fe200000f1407 */
[----:B------:R1:W-:Y:S01]  /*c5e0*/  @!P5 ST.E.64 [R10.64], R124 ;  /* 0x0000007c0a00d985 */ /* 0x0003e2000c101b06 */
[----:B------:R-:W-:Y:S02]  /*c5f0*/  ISETP.GE.AND P0, PT, R5, c[0x0][0x3c8], PT ;  /* 0x0000f20005007a0c */ /* 0x000fe40003f06270 */
[----:B------:R-:W-:Y:S01]  /*c600*/  SHF.R.S32.HI R13, RZ, 0x1f, R3 ;  /* 0x0000001fff0d7819 */ /* 0x000fe20000011403 */
[----:B------:R2:W-:Y:S01]  /*c610*/  @!P4 ST.E.64 [R8.64], R38 ;  /* 0x000000260800c985 */ /* 0x0005e2000c101b06 */
[----:B------:R-:W-:Y:S02]  /*c620*/  @!P2 LEA R12, P6, R3, R0, 0x2 ;  /* 0x00000000030ca211 */ /* 0x000fe400078c10ff */
[----:B------:R-:W-:Y:S01]  /*c630*/  IADD3 R6, R239, 0x38, RZ ;  /* 0x00000038ef067810 */ /* 0x000fe20007ffe0ff */
[----:B------:R-:W-:Y:S01]  /*c640*/  @!P3 ST.E.64 [R16.64], R42 ;  /* 0x0000002a1000b985 */ /* 0x000fe2000c101b06 */
[----:B------:R-:W-:-:S02]  /*c650*/  @!P2 LEA.HI.X R13, R3, R4, R13, 0x2, P6 ;  /* 0x00000004030da211 */ /* 0x000fc400030f140d */
[----:B------:R-:W-:Y:S02]  /*c660*/  ISETP.GE.AND P5, PT, R6, c[0x0][0x3c8], PT ;  /* 0x0000f20006007a0c */ /* 0x000fe40003fa6270 */
[----:B------:R-:W-:Y:S01]  /*c670*/  SHF.R.S32.HI R7, RZ, 0x1f, R2 ;  /* 0x0000001fff077819 */ /* 0x000fe20000011402 */
[----:B------:R3:W-:Y:S01]  /*c680*/  @!P2 ST.E.64 [R12.64], R128 ;  /* 0x000000800c00a985 */ /* 0x0007e2000c101b06 */
[----:B------:R-:W-:Y:S02]  /*c690*/  IADD3 R3, R239, 0x40, RZ ;  /* 0x00000040ef037810 */ /* 0x000fe40007ffe0ff */
[-C--:B------:R-:W-:Y:S02]  /*c6a0*/  @!P0 LEA R14, P6, R5, R0.reuse, 0x2 ;  /* 0x00000000050e8211 */ /* 0x080fe400078c10ff */
[----:B------:R-:W-:Y:S02]  /*c6b0*/  SHF.R.S32.HI R27, RZ, 0x1f, R27 ;  /* 0x0000001fff1b7819 */ /* 0x000fe4000001141b */
[----:B-1----:R-:W-:-:S04]  /*c6c0*/  @!P1 LEA R10, P4, R2, R0, 0x2 ;  /* 0x00000000020a9211 */ /* 0x002fc800078810ff */
[-C--:B------:R-:W-:Y:S02]  /*c6d0*/  @!P1 LEA.HI.X R11, R2, R4.reuse, R7, 0x2, P4 ;  /* 0x00000004020b9211 */ /* 0x080fe400020f1407 */
[----:B------:R-:W-:Y:S02]  /*c6e0*/  ISETP.GE.AND P4, PT, R3, c[0x0][0x3c8], PT ;  /* 0x0000f20003007a0c */ /* 0x000fe40003f86270 */
[----:B--2---:R-:W-:Y:S01]  /*c6f0*/  SHF.R.S32.HI R8, RZ, 0x1f, R5 ;  /* 0x0000001fff087819 */ /* 0x004fe20000011405 */
[----:B------:R-:W-:Y:S01]  /*c700*/  @!P1 ST.E.64 [R10.64], R46 ;  /* 0x0000002e0a009985 */ /* 0x000fe2000c101b06 */
[----:B------:R-:W-:Y:S02]  /*c710*/  IADD3 R2, R239, 0x48, RZ ;  /* 0x00000048ef027810 */ /* 0x000fe40007ffe0ff */
[----:B------:R-:W-:Y:S02]  /*c720*/  @!P0 LEA.HI.X R15, R5, R4, R8, 0x2, P6 ;  /* 0x00000004050f8211 */ /* 0x000fe400030f1408 */
[----:B------:R-:W-:-:S02]  /*c730*/  SHF.R.S32.HI R5, RZ, 0x1f, R6 ;  /* 0x0000001fff057819 */ /* 0x000fc40000011406 */
[----:B------:R-:W-:Y:S01]  /*c740*/  @!P5 LEA R8, P6, R6, R0, 0x2 ;  /* 0x000000000608d211 */ /* 0x000fe200078c10ff */
[----:B------:R-:W-:Y:S01]  /*c750*/  @!P0 ST.E.64 [R14.64], R54 ;  /* 0x000000360e008985 */ /* 0x000fe2000c101b06 */
[----:B------:R-:W-:Y:S02]  /*c760*/  ISETP.GE.AND P3, PT, R2, c[0x0][0x3c8], PT ;  /* 0x0000f20002007a0c */ /* 0x000fe40003f66270 */
[----:B------:R-:W-:Y:S02]  /*c770*/  @!P5 LEA.HI.X R9, R6, R4, R5, 0x2, P6 ;  /* 0x000000040609d211 */ /* 0x000fe400030f1405 */
[----:B------:R-:W-:Y:S02]  /*c780*/  SHF.R.S32.HI R5, RZ, 0x1f, R3 ;  /* 0x0000001fff057819 */ /* 0x000fe40000011403 */
[----:B------:R-:W-:Y:S01]  /*c790*/  @!P4 LEA R18, P6, R3, R0, 0x2 ;  /* 0x000000000312c211 */ /* 0x000fe200078c10ff */
[----:B------:R1:W-:Y:S01]  /*c7a0*/  @!P5 ST.E.64 [R8.64], R50 ;  /* 0x000000320800d985 */ /* 0x0003e2000c101b06 */
[----:B------:R-:W-:-:S02]  /*c7b0*/  SHF.R.S32.HI R6, RZ, 0x1f, R2 ;  /* 0x0000001fff067819 */ /* 0x000fc40000011402 */
[----:B------:R-:W-:Y:S02]  /*c7c0*/  @!P4 LEA.HI.X R19, R3, R4, R5, 0x2, P6 ;  /* 0x000000040313c211 */ /* 0x000fe400030f1405 */
[C---:B------:R-:W-:Y:S02]  /*c7d0*/  IADD3 R5, R239.reuse, 0x50, RZ ;  /* 0x00000050ef057810 */ /* 0x040fe40007ffe0ff */
[----:B------:R-:W-:Y:S01]  /*c7e0*/  IADD3 R3, R239, 0x58, RZ ;  /* 0x00000058ef037810 */ /* 0x000fe20007ffe0ff */
[----:B------:R-:W-:Y:S01]  /*c7f0*/  @!P4 ST.E.64 [R18.64], R132 ;  /* 0x000000841200c985 */ /* 0x000fe2000c101b06 */
[----:B------:R-:W-:Y:S02]  /*c800*/  ISETP.GE.AND P2, PT, R5, c[0x0][0x3c8], PT ;  /* 0x0000f20005007a0c */ /* 0x000fe40003f46270 */
[----:B------:R-:W-:Y:S02]  /*c810*/  ISETP.GE.AND P1, PT, R3, c[0x0][0x3c8], PT ;  /* 0x0000f20003007a0c */ /* 0x000fe40003f26270 */
[----:B---3--:R-:W-:-:S02]  /*c820*/  @!P3 LEA R12, P6, R2, R0, 0x2 ;  /* 0x00000000020cb211 */ /* 0x008fc400078c10ff */
[----:B------:R-:W-:Y:S02]  /*c830*/  IADD3 R7, R239, 0x60, RZ ;  /* 0x00000060ef077810 */ /* 0x000fe40007ffe0ff */
[----:B------:R-:W-:Y:S02]  /*c840*/  @!P3 LEA.HI.X R13, R2, R4, R6, 0x2, P6 ;  /* 0x00000004020db211 */ /* 0x000fe400030f1406 */
[----:B------:R-:W-:Y:S02]  /*c850*/  ISETP.GE.AND P0, PT, R7, c[0x0][0x3c8], PT ;  /* 0x0000f20007007a0c */ /* 0x000fe40003f06270 */
[----:B------:R-:W-:Y:S01]  /*c860*/  IADD3 R2, R239, 0x68, RZ ;  /* 0x00000068ef027810 */ /* 0x000fe20007ffe0ff */
[----:B------:R-:W-:Y:S01]  /*c870*/  @!P3 ST.E.64 [R12.64], R136 ;  /* 0x000000880c00b985 */ /* 0x000fe2000c101b06 */
[----:B------:R-:W-:Y:S02]  /*c880*/  SHF.R.S32.HI R6, RZ, 0x1f, R3 ;  /* 0x0000001fff067819 */ /* 0x000fe40000011403 */
[----:B------:R-:W-:-:S02]  /*c890*/  @!P1 LEA R16, P6, R3, R0, 0x2 ;  /* 0x0000000003109211 */ /* 0x000fc400078c10ff */
[----:B-1----:R-:W-:Y:S02]  /*c8a0*/  SHF.R.S32.HI R9, RZ, 0x1f, R5 ;  /* 0x0000001fff097819 */ /* 0x002fe40000011405 */
[----:B------:R-:W-:Y:S02]  /*c8b0*/  @!P2 LEA R8, P5, R5, R0, 0x2 ;  /* 0x000000000508a211 */ /* 0x000fe400078a10ff */
[-C--:B------:R-:W-:Y:S02]  /*c8c0*/  @!P1 LEA.HI.X R17, R3, R4.reuse, R6, 0x2, P6 ;  /* 0x0000000403119211 */ /* 0x080fe400030f1406 */
[----:B------:R-:W-:Y:S02]  /*c8d0*/  @!P2 LEA.HI.X R9, R5, R4, R9, 0x2, P5 ;  /* 0x000000040509a211 */ /* 0x000fe400028f1409 */
[----:B------:R-:W-:Y:S02]  /*c8e0*/  ISETP.GE.AND P5, PT, R2, c[0x0][0x3c8], PT ;  /* 0x0000f20002007a0c */ /* 0x000fe40003fa6270 */
[----:B------:R-:W-:Y:S01]  /*c8f0*/  IADD3 R6, R239, 0x70, RZ ;  /* 0x00000070ef067810 */ /* 0x000fe20007ffe0ff */
[----:B------:R1:W-:Y:S01]  /*c900*/  @!P2 ST.E.64 [R8.64], R70 ;  /* 0x000000460800a985 */ /* 0x0003e2000c101b06 */
[----:B------:R-:W-:-:S02]  /*c910*/  SHF.R.S32.HI R3, RZ, 0x1f, R7 ;  /* 0x0000001fff037819 */ /* 0x000fc40000011407 */
[----:B------:R-:W-:Y:S01]  /*c920*/  ISETP.GE.AND P4, PT, R6, c[0x0][0x3c8], PT ;  /* 0x0000f20006007a0c */ /* 0x000fe20003f86270 */
[----:B------:R-:W-:Y:S01]  /*c930*/  @!P1 ST.E.64 [R16.64], R144 ;  /* 0x0000009010009985 */ /* 0x000fe2000c101b06 */
[----:B------:R-:W-:Y:S02]  /*c940*/  @!P0 LEA R10, P6, R7, R0, 0x2 ;  /* 0x00000000070a8211 */ /* 0x000fe400078c10ff */
[----:B------:R-:W-:Y:S02]  /*c950*/  IADD3 R5, R239, 0x78, RZ ;  /* 0x00000078ef057810 */ /* 0x000fe40007ffe0ff */
[----:B------:R-:W-:Y:S02]  /*c960*/  @!P0 LEA.HI.X R11, R7, R4, R3, 0x2, P6 ;  /* 0x00000004070b8211 */ /* 0x000fe400030f1403 */
[----:B------:R-:W-:Y:S02]  /*c970*/  SHF.R.S32.HI R3, RZ, 0x1f, R2 ;  /* 0x0000001fff037819 */ /* 0x000fe40000011402 */
[----:B------:R-:W-:Y:S01]  /*c980*/  @!P5 LEA R14, P6, R2, R0, 0x2 ;  /* 0x00000000020ed211 */ /* 0x000fe200078c10ff */
[----:B------:R2:W-:Y:S01]  /*c990*/  @!P0 ST.E.64 [R10.64], R140 ;  /* 0x0000008c0a008985 */ /* 0x0005e2000c101b06 */
[----:B------:R-:W-:-:S02]  /*c9a0*/  ISETP.GE.AND P3, PT, R5, c[0x0][0x3c8], PT ;  /* 0x0000f20005007a0c */ /* 0x000fc40003f66270 */
[----:B------:R-:W-:Y:S02]  /*c9b0*/  @!P5 LEA.HI.X R15, R2, R4, R3, 0x2, P6 ;  /* 0x00000004020fd211 */ /* 0x000fe400030f1403 */
[----:B------:R-:W-:Y:S02]  /*c9c0*/  IADD3 R3, R239, 0x80, RZ ;  /* 0x00000080ef037810 */ /* 0x000fe40007ffe0ff */
[----:B------:R-:W-:Y:S01]  /*c9d0*/  SHF.R.S32.HI R2, RZ, 0x1f, R6 ;  /* 0x0000001fff027819 */ /* 0x000fe20000011406 */
[----:B------:R3:W-:Y:S01]  /*c9e0*/  @!P5 ST.E.64 [R14.64], R164 ;  /* 0x000000a40e00d985 */ /* 0x0007e2000c101b06 */
[----:B------:R-:W-:Y:S02]  /*c9f0*/  ISETP.GE.AND P2, PT, R3, c[0x0][0x3c8], PT ;  /* 0x0000f20003007a0c */ /* 0x000fe40003f46270 */
[----:B------:R-:W-:Y:S02]  /*ca00*/  SHF.R.S32.HI R7, RZ, 0x1f, R5 ;  /* 0x0000001fff077819 */ /* 0x000fe40000011405 */
[----:B------:R-:W-:-:S02]  /*ca10*/  ISETP.GE.AND P5, PT, R22, c[0x0][0x3c8], PT ;  /* 0x0000f20016007a0c */ /* 0x000fc40003fa6270 */
[C---:B-1----:R-:W-:Y:S02]  /*ca20*/  @!P4 LEA R8, P6, R6.reuse, R0, 0x2 ;  /* 0x000000000608c211 */ /* 0x042fe400078c10ff */
[C---:B------:R-:W-:Y:S02]  /*ca30*/  IADD3 R13, R239.reuse, 0xe8, RZ ;  /* 0x000000e8ef0d7810 */ /* 0x040fe40007ffe0ff */
[----:B------:R-:W-:Y:S02]  /*ca40*/  @!P4 LEA.HI.X R9, R6, R4, R2, 0x2, P6 ;  /* 0x000000040609c211 */ /* 0x000fe400030f1402 */
[----:B------:R-:W-:Y:S02]  /*ca50*/  IADD3 R2, R239, 0x88, RZ ;  /* 0x00000088ef027810 */ /* 0x000fe40007ffe0ff */
[----:B------:R-:W-:Y:S01]  /*ca60*/  @!P3 LEA R6, P0, R5, R0, 0x2 ;  /* 0x000000000506b211 */ /* 0x000fe200078010ff */
[----:B------:R1:W-:Y:S01]  /*ca70*/  @!P4 ST.E.64 [R8.64], R154 ;  /* 0x0000009a0800c985 */ /* 0x0003e2000c101b06 */
[----:B------:R-:W-:-:S02]  /*ca80*/  ISETP.GE.AND P1, PT, R2, c[0x0][0x3c8], PT ;  /* 0x0000f20002007a0c */ /* 0x000fc40003f26270 */
[----:B------:R-:W-:Y:S02]  /*ca90*/  @!P3 LEA.HI.X R7, R5, R4, R7, 0x2, P0 ;  /* 0x000000040507b211 */ /* 0x000fe400000f1407 */
[----:B------:R-:W-:Y:S02]  /*caa0*/  ISETP.GE.AND P0, PT, R20, c[0x0][0x3c8], PT ;  /* 0x0000f20014007a0c */ /* 0x000fe40003f06270 */
[----:B--2---:R-:W-:Y:S01]  /*cab0*/  SHF.R.S32.HI R11, RZ, 0x1f, R3 ;  /* 0x0000001fff0b7819 */ /* 0x004fe20000011403 */
[----:B------:R2:W-:Y:S01]  /*cac0*/  @!P3 ST.E.64 [R6.64], R82 ;  /* 0x000000520600b985 */ /* 0x0005e2000c101b06 */
[----:B------:R-:W-:Y:S02]  /*cad0*/  @!P2 LEA R10, P6, R3, R0, 0x2 ;  /* 0x00000000030aa211 */ /* 0x000fe400078c10ff */
[----:B------:R-:W-:Y:S02]  /*cae0*/  ISETP.GE.AND P4, PT, R23, c[0x0][0x3c8], PT ;  /* 0x0000f20017007a0c */ /* 0x000fe40003f86270 */
[----:B------:R-:W-:-:S02]  /*caf0*/  @!P2 LEA.HI.X R11, R3, R4, R11, 0x2, P6 ;  /* 0x00000004030ba211 */ /* 0x000fc400030f140b */
[----:B------:R-:W-:Y:S02]  /*cb00*/  SHF.R.S32.HI R3, RZ, 0x1f, R2 ;  /* 0x0000001fff037819 */ /* 0x000fe40000011402 */
[C---:B---3--:R-:W-:Y:S01]  /*cb10*/  IADD3 R15, R239.reuse, 0xe0, RZ ;  /* 0x000000e0ef0f7810 */ /* 0x048fe20007ffe0ff */
[----:B------:R3:W-:Y:S01]  /*cb20*/  @!P2 ST.E.64 [R10.64], R158 ;  /* 0x0000009e0a00a985 */ /* 0x0007e2000c101b06 */
[----:B------:R-:W-:Y:S02]  /*cb30*/  ISETP.GE.AND P2, PT, R26, c[0x0][0x3c8], PT ;  /* 0x0000f2001a007a0c */ /* 0x000fe40003f46270 */
[C---:B------:R-:W-:Y:S02]  /*cb40*/  IADD3 R5, R239.reuse, 0xf0, RZ ;  /* 0x000000f0ef057810 */ /* 0x040fe40007ffe0ff */
[C---:B------:R-:W-:Y:S02]  /*cb50*/  IADD3 R12, R239.reuse, 0xd8, RZ ;  /* 0x000000d8ef0c7810 */ /* 0x040fe40007ffe0ff */
[----:B------:R-:W-:-:S02]  /*cb60*/  IADD3 R16, R239, 0xe0, RZ ;  /* 0x000000e0ef107810 */ /* 0x000fc40007ffe0ff */
[----:B------:R-:W-:Y:S02]  /*cb70*/  SHF.R.S32.HI R12, RZ, 0x1f, R12 ;  /* 0x0000001fff0c7819 */ /* 0x000fe4000001140c */
[C---:B-1----:R-:W-:Y:S02]  /*cb80*/  @!P1 LEA R8, P3, R2.reuse, R0, 0x2 ;  /* 0x0000000002089211 */ /* 0x042fe400078610ff */
[----:B------:R-:W-:Y:S02]  /*cb90*/  IADD3 R14, R239, 0xe8, RZ ;  /* 0x000000e8ef0e7810 */ /* 0x000fe40007ffe0ff */
[----:B------:R-:W-:Y:S02]  /*cba0*/  @!P1 LEA.HI.X R9, R2, R4, R3, 0x2, P3 ;  /* 0x0000000402099211 */ /* 0x000fe400018f1403 */
[----:B------:R-:W-:Y:S02]  /*cbb0*/  ISETP.GE.AND P3, PT, R21, c[0x0][0x3c8], PT ;  /* 0x0000f20015007a0c */ /* 0x000fe40003f66270 */
[----:B--2---:R-:W-:Y:S01]  /*cbc0*/  @!P0 LEA R6, P6, R20, R0, 0x2 ;  /* 0x0000000014068211 */ /* 0x004fe200078c10ff */
[----:B------:R1:W-:Y:S01]  /*cbd0*/  @!P1 ST.E.64 [R8.64], R98 ;  /* 0x0000006208009985 */ /* 0x0003e2000c101b06 */
[----:B------:R-:W-:-:S02]  /*cbe0*/  SHF.R.S32.HI R16, RZ, 0x1f, R16 ;  /* 0x0000001fff107819 */ /* 0x000fc40000011410 */
[----:B------:R-:W-:Y:S02]  /*cbf0*/  @!P0 LEA.HI.X R7, R20, R4, R24, 0x2, P6 ;  /* 0x0000000414078211 */ /* 0x000fe400030f1418 */
[C---:B------:R-:W-:Y:S02]  /*cc00*/  IADD3 R20, R239.reuse, 0xc0, RZ ;  /* 0x000000c0ef147810 */ /* 0x040fe40007ffe0ff */
[C---:B------:R-:W-:Y:S01]  /*cc10*/  IADD3 R24, R239.reuse, 0xb8, RZ ;  /* 0x000000b8ef187810 */ /* 0x040fe20007ffe0ff */
[----:B------:R2:W-:Y:S01]  /*cc20*/  @!P0 ST.E.64 [R6.64], R74 ;  /* 0x0000004a06008985 */ /* 0x0005e2000c101b06 */
[----:B---3--:R-:W-:Y:S02]  /*cc30*/  IADD3 R11, R239, 0xc8, RZ ;  /* 0x000000c8ef0b7810 */ /* 0x008fe40007ffe0ff */
[----:B------:R-:W-:Y:S02]  /*cc40*/  ISETP.GE.AND P1, PT, R24, c[0x0][0x3c8], PT ;  /* 0x0000f20018007a0c */ /* 0x000fe40003f26270 */
[----:B------:R-:W-:-:S02]  /*cc50*/  SHF.R.S32.HI R11, RZ, 0x1f, R11 ;  /* 0x0000001fff0b7819 */ /* 0x000fc4000001140b */
[----:B------:R-:W-:Y:S02]  /*cc60*/  IADD3 R10, R239, 0xd0, RZ ;  /* 0x000000d0ef0a7810 */ /* 0x000fe40007ffe0ff */
[----:B------:R-:W-:Y:S02]  /*cc70*/  SHF.R.S32.HI R14, RZ, 0x1f, R14 ;  /* 0x0000001fff0e7819 */ /* 0x000fe4000001140e */
[----:B------:R-:W-:Y:S02]  /*cc80*/  SHF.R.S32.HI R10, RZ, 0x1f, R10 ;  /* 0x0000001fff0a7819 */ /* 0x000fe4000001140a */
[----:B-1----:R-:W-:-:S04]  /*cc90*/  @!P5 LEA R8, P6, R22, R0, 0x2 ;  /* 0x000000001608d211 */ /* 0x002fc800078c10ff */
[----:B------:R-:W-:Y:S02]  /*cca0*/  @!P5 LEA.HI.X R9, R22, R4, R25, 0x2, P6 ;  /* 0x000000041609d211 */ /* 0x000fe400030f1419 */
[----:B------:R-:W-:Y:S02]  /*ccb0*/  IADD3 R25, R239, 0xa0, RZ ;  /* 0x000000a0ef197810 */ /* 0x000fe40007ffe0ff */
[----:B--2---:R-:W-:Y:S01]  /*ccc0*/  @!P4 LEA R6, P0, R23, R0, 0x2 ;  /* 0x000000001706c211 */ /* 0x004fe200078010ff */
[----:B------:R1:W-:Y:S01]  /*ccd0*/  @!P5 ST.E.64 [R8.64], R160 ;  /* 0x000000a00800d985 */ /* 0x0003e2000c101b06 */
[----:B------:R-:W-:Y:S02]  /*cce0*/  SHF.R.S32.HI R25, RZ, 0x1f, R25 ;  /* 0x0000001fff197819 */ /* 0x000fe40000011419 */
[----:B------:R-:W-:Y:S02]  /*ccf0*/  IADD3 R22, R239, 0xa8, RZ ;  /* 0x000000a8ef167810 */ /* 0x000fe40007ffe0ff */
[----:B------:R-:W-:-:S02]  /*cd00*/  @!P4 LEA.HI.X R7, R23, R4, R25, 0x2, P0 ;  /* 0x000000041707c211 */ /* 0x000fc400000f1419 */
[----:B------:R-:W-:Y:S02]  /*cd10*/  ISETP.GE.AND P0, PT, R20, c[0x0][0x3c8], PT ;  /* 0x0000f20014007a0c */ /* 0x000fe40003f06270 */
[----:B------:R-:W-:Y:S01]  /*cd20*/  SHF.R.S32.HI R22, RZ, 0x1f, R22 ;  /* 0x0000001fff167819 */ /* 0x000fe20000011416 */
[----:B------:R2:W-:Y:S01]  /*cd30*/  @!P4 ST.E.64 [R6.64], R102 ;  /* 0x000000660600c985 */ /* 0x0005e2000c101b06 */
[----:B------:R-:W-:Y:S02]  /*cd40*/  @!P3 LEA R2, P6, R21, R0, 0x2 ;  /* 0x000000001502b211 */ /* 0x000fe400078c10ff */
[----:B------:R-:W-:Y:S02]  /*cd50*/  IADD3 R23, R239, 0xc0, RZ ;  /* 0x000000c0ef177810 */ /* 0x000fe40007ffe0ff */
[----:B------:R-:W-:Y:S02]  /*cd60*/  @!P3 LEA.HI.X R3, R21, R4, R22, 0x2, P6 ;  /* 0x000000041503b211 */ /* 0x000fe400030f1416 */
[----:B------:R-:W-:-:S02]  /*cd70*/  IADD3 R22, R239, 0xc8, RZ ;  /* 0x000000c8ef167810 */ /* 0x000fc40007ffe0ff */
[C---:B------:R-:W-:Y:S01]  /*cd80*/  IADD3 R25, R239.reuse, 0xb8, RZ ;  /* 0x000000b8ef197810 */ /* 0x040fe20007ffe0ff */
[----:B------:R3:W-:Y:S01]  /*cd90*/  @!P3 ST.E.64 [R2.64], R78 ;  /* 0x0000004e0200b985 */ /* 0x0007e2000c101b06 */
[----:B------:R-:W-:Y:S02]  /*cda0*/  ISETP.GE.AND P4, PT, R22, c[0x0][0x3c8], PT ;  /* 0x0000f20016007a0c */ /* 0x000fe40003f86270 */
[----:B------:R-:W-:Y:S02]  /*cdb0*/  IADD3 R21, R239, 0xd0, RZ ;  /* 0x000000d0ef157810 */ /* 0x000fe40007ffe0ff */
[----:B------:R-:W-:Y:S02]  /*cdc0*/  SHF.R.S32.HI R23, RZ, 0x1f, R23 ;  /* 0x0000001fff177819 */ /* 0x000fe40000011417 */
[----:B------:R-:W-:Y:S02]  /*cdd0*/  SHF.R.S32.HI R25, RZ, 0x1f, R25 ;  /* 0x0000001fff197819 */ /* 0x000fe40000011419 */
[----:B-1----:R-:W-:-:S04]  /*cde0*/  @!P2 LEA R8, P5, R26, R0, 0x2 ;  /* 0x000000001a08a211 */ /* 0x002fc800078a10ff */
[----:B------:R-:W-:Y:S02]  /*cdf0*/  @!P2 LEA.HI.X R9, R26, R4, R27, 0x2, P5 ;  /* 0x000000041a09a211 */ /* 0x000fe400028f141b */
[----:B------:R-:W-:-:S03]  /*ce00*/  ISETP.GE.AND P5, PT, R21, c[0x0][0x3c8], PT ;  /* 0x0000f20015007a0c */ /* 0x000fc60003fa6270 */
[----:B------:R-:W-:Y:S01]  /*ce10*/  @!P2 ST.E.64 [R8.64], R114 ;  /* 0x000000720800a985 */ /* 0x000fe2000c101b06 */
[C---:B--2---:R-:W-:Y:S02]  /*ce20*/  @!P1 LEA R6, P6, R24.reuse, R0, 0x2 ;  /* 0x0000000018069211 */ /* 0x044fe400078c10ff */
[----:B------:R-:W-:Y:S02]  /*ce30*/  ISETP.GE.AND P2, PT, R15, c[0x0][0x3c8], PT ;  /* 0x0000f2000f007a0c */ /* 0x000fe40003f46270 */
[----:B------:R-:W-:-:S05]  /*ce40*/  @!P1 LEA.HI.X R7, R24, R4, R25, 0x2, P6 ;  /* 0x0000000418079211 */ /* 0x000fca00030f1419 */
[----:B------:R1:W-:Y:S01]  /*ce50*/  @!P1 ST.E.64 [R6.64], R106 ;  /* 0x0000006a06009985 */ /* 0x0003e2000c101b06 */
[C---:B---3--:R-:W-:Y:S02]  /*ce60*/  @!P0 LEA R2, P3, R20.reuse, R0, 0x2 ;  /* 0x0000000014028211 */ /* 0x048fe400078610ff */
[----:B------:R-:W-:Y:S02]  /*ce70*/  ISETP.GE.AND P1, PT, R13, c[0x0][0x3c8], PT ;  /* 0x0000f2000d007a0c */ /* 0x000fe40003f26270 */
[----:B------:R-:W-:Y:S02]  /*ce80*/  @!P0 LEA.HI.X R3, R20, R4, R23, 0x2, P3 ;  /* 0x0000000414038211 */ /* 0x000fe400018f1417 */
[----:B------:R-:W-:-:S03]  /*ce90*/  IADD3 R20, R239, 0xd8, RZ ;  /* 0x000000d8ef147810 */ /* 0x000fc60007ffe0ff */
[----:B------:R2:W-:Y:S01]  /*cea0*/  @!P0 ST.E.64 [R2.64], R62 ;  /* 0x0000003e02008985 */ /* 0x0005e2000c101b06 */
[----:B------:R-:W-:Y:S02]  /*ceb0*/  ISETP.GE.AND P3, PT, R20, c[0x0][0x3c8], PT ;  /* 0x0000f20014007a0c */ /* 0x000fe40003f66270 */
[----:B-1----:R-:W-:-:S04]  /*cec0*/  @!P4 LEA R6, P0, R22, R0, 0x2 ;  /* 0x000000001606c211 */ /* 0x002fc800078010ff */
[----:B------:R-:W-:Y:S02]  /*ced0*/  @!P4 LEA.HI.X R7, R22, R4, R11, 0x2, P0 ;  /* 0x000000041607c211 */ /* 0x000fe400000f140b */
[----:B------:R-:W-:-:S03]  /*cee0*/  ISETP.GE.AND P0, PT, R5, c[0x0][0x3c8], PT ;  /* 0x0000f20005007a0c */ /* 0x000fc60003f06270 */
[----:B------:R1:W-:Y:S01]  /*cef0*/  @!P4 ST.E.64 [R6.64], R86 ;  /* 0x000000560600c985 */ /* 0x0003e2000c101b06 */
[----:B--2---:R-:W-:-:S04]  /*cf00*/  @!P5 LEA R2, P6, R21, R0, 0x2 ;  /* 0x000000001502d211 */ /* 0x004fc800078c10ff */
[----:B------:R-:W-:Y:S02]  /*cf10*/  @!P5 LEA.HI.X R3, R21, R4, R10, 0x2, P6 ;  /* 0x000000041503d211 */ /* 0x000fe400030f140a */
[CC--:B------:R-:W-:Y:S02]  /*cf20*/  @!P3 LEA R10, P4, R20.reuse, R0.reuse, 0x2 ;  /* 0x00000000140ab211 */ /* 0x0c0fe400078810ff */
[----:B------:R-:W-:Y:S01]  /*cf30*/  @!P2 LEA R8, P6, R15, R0, 0x2 ;  /* 0x000000000f08a211 */ /* 0x000fe200078c10ff */
[----:B------:R2:W-:Y:S01]  /*cf40*/  @!P5 ST.E.64 [R2.64], R90 ;  /* 0x0000005a0200d985 */ /* 0x0005e2000c101b06 */
[-C--:B------:R-:W-:Y:S02]  /*cf50*/  @!P3 LEA.HI.X R11, R20, R4.reuse, R12, 0x2, P4 ;  /* 0x00000004140bb211 */ /* 0x080fe400020f140c */
[----:B------:R-:W-:Y:S02]  /*cf60*/  IADD3 R12, R239, 0xf0, RZ ;  /* 0x000000f0ef0c7810 */ /* 0x000fe40007ffe0ff */
[----:B------:R-:W-:Y:S01]  /*cf70*/  @!P2 LEA.HI.X R9, R15, R4, R16, 0x2, P6 ;  /* 0x000000040f09a211 */ /* 0x000fe200030f1410 */
[----:B------:R3:W-:Y:S01]  /*cf80*/  @!P3 ST.E.64 [R10.64], R118 ;  /* 0x000000760a00b985 */ /* 0x0007e2000c101b06 */
[----:B------:R-:W-:-:S03]  /*cf90*/  SHF.R.S32.HI R12, RZ, 0x1f, R12 ;  /* 0x0000001fff0c7819 */ /* 0x000fc6000001140c */
[----:B------:R3:W-:Y:S01]  /*cfa0*/  @!P2 ST.E.64 [R8.64], R110 ;  /* 0x0000006e0800a985 */ /* 0x0007e2000c101b06 */
[----:B-1----:R-:W-:-:S04]  /*cfb0*/  @!P1 LEA R6, P5, R13, R0, 0x2 ;  /* 0x000000000d069211 */ /* 0x002fc800078a10ff */
[----:B------:R-:W-:-:S05]  /*cfc0*/  @!P1 LEA.HI.X R7, R13, R4, R14, 0x2, P5 ;  /* 0x000000040d079211 */ /* 0x000fca00028f140e */
[----:B------:R3:W-:Y:S01]  /*cfd0*/  @!P1 ST.E.64 [R6.64], R94 ;  /* 0x0000005e06009985 */ /* 0x0007e2000c101b06 */
[----:B--2---:R-:W-:-:S04]  /*cfe0*/  @!P0 LEA R2, P4, R5, R0, 0x2 ;  /* 0x0000000005028211 */ /* 0x004fc800078810ff */
[----:B------:R-:W-:Y:S02]  /*cff0*/  @!P0 LEA.HI.X R3, R5, R4, R12, 0x2, P4 ;  /* 0x0000000405038211 */ /* 0x000fe400020f140c */
[----:B------:R-:W-:-:S03]  /*d000*/  IADD3 R5, R239, 0xf8, RZ ;  /* 0x000000f8ef057810 */ /* 0x000fc60007ffe0ff */
[----:B------:R3:W-:Y:S01]  /*d010*/  @!P0 ST.E.64 [R2.64], R66 ;  /* 0x0000004202008985 */ /* 0x0007e2000c101b06 */
[----:B------:R-:W-:-:S13]  /*d020*/  ISETP.GE.AND P0, PT, R5, c[0x0][0x3c8], PT ;  /* 0x0000f20005007a0c */ /* 0x000fda0003f06270 */
[----:B------:R-:W-:Y:S05]  /*d030*/  @P0 BRA `(.L_x_1276) ;  /* 0x00000dd000000947 */ /* 0x000fea0003800000 */
[----:B------:R-:W-:Y:S02]  /*d040*/  IADD3 R12, R239, 0xf8, RZ ;  /* 0x000000f8ef0c7810 */ /* 0x000fe40007ffe0ff */
[----:B---3--:R-:W-:Y:S02]  /*d050*/  LEA R2, P0, R5, R0, 0x2 ;  /* 0x0000000005027211 */ /* 0x008fe400078010ff */
[----:B------:R-:W-:-:S04]  /*d060*/  SHF.R.S32.HI R12, RZ, 0x1f, R12 ;  /* 0x0000001fff0c7819 */ /* 0x000fc8000001140c */
[----:B------:R-:W-:-:S05]  /*d070*/  LEA.HI.X R3, R5, R4, R12, 0x2, P0 ;  /* 0x0000000405037211 */ /* 0x000fca00000f140c */
[----:B------:R1:W-:Y:S01]  /*d080*/  ST.E.64 [R2.64], R58 ;  /* 0x0000003a02007985 */ /* 0x0003e2000c101b06 */
[----:B------:R-:W-:Y:S05]  /*d090*/  BRA `(.L_x_1276) ;  /* 0x00000d7000007947 */ /* 0x000fea0003800000 */
.L_x_1261:
[----:B------:R-:W-:Y:S01]  /*d0a0*/  ISETP.NE.U32.AND P1, PT, RZ, c[0x0][0x508], PT ;  /* 0x00014200ff007a0c */ /* 0x000fe20003f25070 */
[----:B------:R-:W2:Y:S01]  /*d0b0*/  LDL.LU R6, [R1+0x4] ;  /* 0x0000040001067983 */ /* 0x000ea20000300800 */
[----:B------:R-:W-:Y:S01]  /*d0c0*/  ISETP.NE.U32.AND P2, PT, RZ, c[0x0][0x500], PT ;  /* 0x00014000ff007a0c */ /* 0x000fe20003f45070 */
[----:B------:R-:W-:Y:S01]  /*d0d0*/  IMAD.MOV.U32 R4, RZ, RZ, 0x4 ;  /* 0x00000004ff047424 */ /* 0x000fe200078e00ff */
[----:B------:R-:W-:Y:S01]  /*d0e0*/  ISETP.NE.AND.EX P1, PT, RZ, c[0x0][0x50c], PT, P1 ;  /* 0x00014300ff007a0c */ /* 0x000fe20003f25310 */
[----:B------:R-:W-:Y:S01]  /*d0f0*/  IMAD.MOV.U32 R0, RZ, RZ, RZ ;  /* 0x000000ffff007224 */ /* 0x000fe200078e00ff */
[----:B------:R-:W-:Y:S01]  /*d100*/  ISETP.NE.AND.EX P2, PT, RZ, c[0x0][0x504], PT, P2 ;  /* 0x00014100ff007a0c */ /* 0x000fe20003f45320 */
[----:B------:R-:W-:Y:S02]  /*d110*/  IMAD.MOV.U32 R17, RZ, RZ, c[0x0][0x388] ;  /* 0x0000e200ff117624 */ /* 0x000fe400078e00ff */
[----:B-1----:R-:W-:-:S08]  /*d120*/  IMAD.WIDE R4, R244, R4, c[0x0][0x500] ;  /* 0x00014000f4047625 */ /* 0x002fd000078e0204 */
[C---:B------:R-:W-:Y:S02]  /*d130*/  @P1 LEA R2, P0, R244.reuse, c[0x0][0x508], 0x2 ;  /* 0x00014200f4021a11 */ /* 0x040fe400078010ff */
[----:B------:R1:W5:Y:S02]  /*d140*/  @P2 LDG.E R0, [R4.64] ;  /* 0x0000000604002981 */ /* 0x000364000c1e1900 */
[----:B------:R-:W-:-:S05]  /*d150*/  @P1 LEA.HI.X R3, R244, c[0x0][0x50c], R246, 0x2, P0 ;  /* 0x00014300f4031a11 */ /* 0x000fca00000f14f6 */
[----:B------:R1:W5:Y:S01]  /*d160*/  @P1 LDG.E R17, [R2.64] ;  /* 0x0000000602111981 */ /* 0x000362000c1e1900 */
[----:B--2---:R-:W-:-:S04]  /*d170*/  ISETP.NE.AND P0, PT, R6, RZ, PT ;  /* 0x000000ff0600720c */ /* 0x004fc80003f05270 */
[----:B------:R-:W-:Y:S01]  /*d180*/  SEL R16, R6, c[0x0][0x3d4], P0 ;  /* 0x0000f50006107a07 */ /* 0x000fe20000000000 */
[----:B------:R-:W-:Y:S05]  /*d190*/  @P1 BRA `(.L_x_1282) ;  /* 0x0000004000001947 */ /* 0x000fea0003800000 */
[----:B-1----:R-:W-:Y:S05]  /*d1a0*/  @!P2 BRA `(.L_x_1282) ;  /* 0x000000300000a947 */ /* 0x002fea0003800000 */
[----:B------:R1:W2:Y:S04]  /*d1b0*/  LDG.E R2, [R4.64] ;  /* 0x0000000604027981 */ /* 0x0002a8000c1e1900 */
[----:B-1----:R-:W2:Y:S02]  /*d1c0*/  LDG.E R4, [R4.64+0x4] ;  /* 0x0000040604047981 */ /* 0x002ea4000c1e1900 */
[----:B--2--5:R-:W-:Y:S02]  /*d1d0*/  IADD3 R17, -R2, R4, RZ ;  /* 0x0000000402117210 */ /* 0x024fe40007ffe1ff */
.L_x_1282:
        /* <DEDUP_REMOVED lines=11> */
[----:B------:R-:W2:Y:S01]  /*d290*/  LDL.LU R21, [R1+0x28] ;  /* 0x0000280001157983 */ /* 0x000ea20000300800 */
[----:B------:R-:W-:Y:S01]  /*d2a0*/  IMAD.MOV.U32 R2, RZ, RZ, 0x368 ;  /* 0x00000368ff027424 */ /* 0x000fe200078e00ff */
[----:B------:R-:W-:-:S04]  /*d2b0*/  ISETP.GT.AND P2, PT, R16, 0x1, PT ;  /* 0x000000011000780c */ /* 0x000fc80003f44270 */
[----:B------:R-:W-:-:S04]  /*d2c0*/  SEL R2, R2, 0x328, P2 ;  /* 0x0000032802027807 */ /* 0x000fc80001000000 */
[----:B------:R1:W3:Y:S08]  /*d2d0*/  LDC.64 R8, c[0x0][R2+0x170] ;  /* 0x00005c0002087b82 */ /* 0x0002f00000000a00 */
[----:B------:R1:W4:Y:S08]  /*d2e0*/  LDC.64 R6, c[0x0][R2+0x168] ;  /* 0x00005a0002067b82 */ /* 0x0003300000000a00 */
[----:B------:R1:W5:Y:S08]  /*d2f0*/  LDC.64 R14, c[0x0][R2+0x178] ;  /* 0x00005e00020e7b82 */ /* 0x0003700000000a00 */
[----:B------:R1:W2:Y:S02]  /*d300*/  LDC.64 R10, c[0x0][R2+0x160] ;  /* 0x00005800020a7b82 */ /* 0x0002a40000000a00 */
[----:B-1----:R-:W-:-:S02]  /*d310*/  IMAD.MOV.U32 R2, RZ, RZ, c[0x0][0x4e8] ;  /* 0x00013a00ff027624 */ /* 0x002fc400078e00ff */
[-C--:B---3--:R-:W-:Y:S02]  /*d320*/  IMAD R9, R9, R3.reuse, RZ ;  /* 0x0000000309097224 */ /* 0x088fe400078e02ff */
[----:B------:R-:W-:Y:S01]  /*d330*/  IMAD.WIDE.U32 R4, R8, R3, RZ ;  /* 0x0000000308047225 */ /* 0x000fe200078e00ff */
[----:B------:R-:W-:Y:S02]  /*d340*/  ISETP.NE.AND P0, PT, R2, 0x1, PT ;  /* 0x000000010200780c */ /* 0x000fe40003f05270 */
[----:B------:R-:W-:Y:S01]  /*d350*/  MOV R2, R12 ;  /* 0x0000000c00027202 */ /* 0x000fe20000000f00 */
[----:B------:R-:W-:Y:S02]  /*d360*/  IMAD R9, R8, R20, R9 ;  /* 0x0000001408097224 */ /* 0x000fe400078e0209 */
[-C--:B----4-:R-:W-:Y:S02]  /*d370*/  IMAD R18, R7, R245.reuse, RZ ;  /* 0x000000f507127224 */ /* 0x090fe400078e02ff */
[----:B------:R-:W-:Y:S01]  /*d380*/  IMAD.WIDE.U32 R6, R6, R245, RZ ;  /* 0x000000f506067225 */ /* 0x000fe200078e00ff */
[----:B------:R-:W-:-:S03]  /*d390*/  IADD3 R5, R5, R9, RZ ;  /* 0x0000000905057210 */ /* 0x000fc60007ffe0ff */
[----:B------:R-:W-:Y:S02]  /*d3a0*/  IMAD.IADD R18, R7, 0x1, R18 ;  /* 0x0000000107127824 */ /* 0x000fe400078e0212 */
[----:B------:R-:W-:-:S05]  /*d3b0*/  @P0 IMAD.HI.U32 R19, R12, c[0x0][0x4ec], RZ ;  /* 0x00013b000c130a27 */ /* 0x000fca00078e00ff */
[----:B------:R-:W-:Y:S02]  /*d3c0*/  @P0 SHF.R.U32.HI R2, RZ, c[0x0][0x4f0], R19 ;  /* 0x00013c00ff020a19 */ /* 0x000fe40000011613 */
[----:B------:R-:W-:-:S03]  /*d3d0*/  IADD3 R19, P1, P0, R4, R6, R0 ;  /* 0x0000000604137210 */ /* 0x000fc6000783e000 */
[----:B------:R-:W-:-:S04]  /*d3e0*/  IMAD.MOV R4, RZ, RZ, -R2 ;  /* 0x000000ffff047224 */ /* 0x000fc800078e0a02 */
[----:B------:R-:W-:Y:S01]  /*d3f0*/  IMAD R4, R4, c[0x0][0x4e8], R12 ;  /* 0x00013a0004047a24 */ /* 0x000fe200078e020c */
[----:B------:R-:W-:Y:S02]  /*d400*/  IADD3.X R12, R5, R18, R13, P1, P0 ;  /* 0x00000012050c7210 */ /* 0x000fe40000fe040d */
[----:B------:R-:W-:Y:S02]  /*d410*/  SHF.R.S32.HI R5, RZ, 0x1f, R2 ;  /* 0x0000001fff057819 */ /* 0x000fe40000011402 */
[----:B--2---:R-:W-:-:S05]  /*d420*/  SEL R8, R21, RZ, P2 ;  /* 0x000000ff15087207 */ /* 0x004fca0001000000 */
[-C--:B-----5:R-:W-:Y:S02]  /*d430*/  IMAD R9, R15, R8.reuse, RZ ;  /* 0x000000080f097224 */ /* 0x0a0fe400078e02ff */
[----:B------:R-:W-:Y:S01]  /*d440*/  IMAD.WIDE.U32 R6, R14, R8, RZ ;  /* 0x000000080e067225 */ /* 0x000fe200078e00ff */
[----:B------:R-:W-:-:S04]  /*d450*/  SHF.R.S32.HI R8, RZ, 0x1f, R4 ;  /* 0x0000001fff087819 */ /* 0x000fc80000011404 */
[----:B------:R-:W-:Y:S01]  /*d460*/  IADD3 R7, R7, R9, RZ ;  /* 0x0000000907077210 */ /* 0x000fe20007ffe0ff */
[----:B------:R-:W-:Y:S01]  /*d470*/  IMAD.MOV.U32 R9, RZ, RZ, c[0x0][0x4a8] ;  /* 0x00012a00ff097624 */ /* 0x000fe200078e00ff */
[----:B------:R-:W-:Y:S01]  /*d480*/  IADD3 R6, P1, P0, R2, R19, R6 ;  /* 0x0000001302067210 */ /* 0x000fe2000783e006 */
[----:B------:R-:W-:-:S03]  /*d490*/  IMAD R2, R11, R4, RZ ;  /* 0x000000040b027224 */ /* 0x000fc600078e02ff */
[----:B------:R-:W-:Y:S01]  /*d4a0*/  IADD3.X R7, R5, R12, R7, P1, P0 ;  /* 0x0000000c05077210 */ /* 0x000fe20000fe0407 */
[----:B------:R-:W-:-:S04]  /*d4b0*/  IMAD R2, R10, R8, R2 ;  /* 0x000000080a027224 */ /* 0x000fc800078e0202 */
        /* <DEDUP_REMOVED lines=9> */
.L_x_1284:
[----:B------:R-:W-:Y:S05]  /*d550*/  BSYNC B0 ;  /* 0x0000000000007941 */ /* 0x000fea0003800000 */
.L_x_1283:
[----:B------:R-:W-:-:S13]  /*d560*/  ISETP.GT.AND P0, PT, R16, 0x1, PT ;  /* 0x000000011000780c */ /* 0x000fda0003f04270 */
[----:B------:R-:W-:Y:S05]  /*d570*/  @P0 BRA `(.L_x_1276) ;  /* 0x0000089000000947 */ /* 0x000fea0003800000 */
[----:B-1----:R-:W2:Y:S01]  /*d580*/  LDL R6, [R1+0x2c] ;  /* 0x00002c0001067983 */ /* 0x002ea20000100800 */
[----:B------:R-:W-:Y:S01]  /*d590*/  MOV R4, c[0x0][0x4e8] ;  /* 0x00013a0000047a02 */ /* 0x000fe20000000f00 */
[----:B------:R-:W-:Y:S02]  /*d5a0*/  IMAD R2, R13, c[0x0][0x3a0], RZ ;  /* 0x0000e8000d027a24 */ /* 0x000fe400078e02ff */
[----:B------:R-:W1:Y:S01]  /*d5b0*/  S2R R11, SR_TID.X ;  /* 0x00000000000b7919 */ /* 0x000e620000002100 */
[----:B------:R-:W-:Y:S01]  /*d5c0*/  ISETP.NE.AND P0, PT, R4, 0x1, PT ;  /* 0x000000010400780c */ /* 0x000fe20003f05270 */
[----:B------:R-:W-:-:S04]  /*d5d0*/  IMAD.WIDE.U32 R4, R0, c[0x0][0x3a0], RZ ;  /* 0x0000e80000047a25 */ /* 0x000fc800078e00ff */
[----:B------:R-:W-:-:S05]  /*d5e0*/  IMAD R0, R0, c[0x0][0x3a4], R2 ;  /* 0x0000e90000007a24 */ /* 0x000fca00078e0202 */
[----:B------:R-:W-:-:S05]  /*d5f0*/  IADD3 R5, R5, R0, RZ ;  /* 0x0000000005057210 */ /* 0x000fca0007ffe0ff */
[----:B------:R-:W-:-:S04]  /*d600*/  IMAD.WIDE.U32 R4, R245, c[0x0][0x3e8], R4 ;  /* 0x0000fa00f5047a25 */ /* 0x000fc800078e0004 */
[----:B------:R-:W-:Y:S01]  /*d610*/  IMAD R5, R245, c[0x0][0x3ec], R5 ;  /* 0x0000fb00f5057a24 */ /* 0x000fe200078e0205 */
[----:B-1----:R-:W-:-:S04]  /*d620*/  SHF.R.S32.HI R10, RZ, 0x1f, R11 ;  /* 0x0000001fff0a7819 */ /* 0x002fc8000001140b */
[----:B------:R-:W-:-:S04]  /*d630*/  LEA.HI R10, R10, R11, RZ, 0x3 ;  /* 0x0000000b0a0a7211 */ /* 0x000fc800078f18ff */
[----:B------:R-:W-:-:S04]  /*d640*/  SHF.R.S32.HI R10, RZ, 0x3, R10 ;  /* 0x00000003ff0a7819 */ /* 0x000fc8000001140a */
[C---:B------:R-:W-:Y:S02]  /*d650*/  LEA R14, R241.reuse, R10, 0x7 ;  /* 0x0000000af10e7211 */ /* 0x040fe400078e38ff */
[----:B--2---:R-:W-:Y:S01]  /*d660*/  LEA R2, R241, R6, 0x7 ;  /* 0x00000006f1027211 */ /* 0x004fe200078e38ff */
[----:B------:R-:W-:-:S03]  /*d670*/  IMAD R6, R20, c[0x0][0x3f0], RZ ;  /* 0x0000fc0014067a24 */ /* 0x000fc600078e02ff */
[----:B------:R-:W-:Y:S01]  /*d680*/  MOV R0, R2 ;  /* 0x0000000200007202 */ /* 0x000fe20000000f00 */
[----:B------:R-:W-:-:S04]  /*d690*/  @P0 IMAD.HI.U32 R7, R2, c[0x0][0x4ec], RZ ;  /* 0x00013b0002070a27 */ /* 0x000fc800078e00ff */
[C---:B------:R-:W-:Y:S01]  /*d6a0*/  IMAD R9, R3.reuse, c[0x0][0x3f4], R6 ;  /* 0x0000fd0003097a24 */ /* 0x040fe200078e0206 */
[----:B------:R-:W-:Y:S01]  /*d6b0*/  @P0 SHF.R.U32.HI R0, RZ, c[0x0][0x4f0], R7 ;  /* 0x00013c00ff000a19 */ /* 0x000fe20000011607 */
[----:B------:R-:W-:-:S03]  /*d6c0*/  IMAD.WIDE.U32 R6, R3, c[0x0][0x3f0], R4 ;  /* 0x0000fc0003067a25 */ /* 0x000fc600078e0004 */
[----:B------:R-:W-:Y:S02]  /*d6d0*/  IADD3 R4, -R0, RZ, RZ ;  /* 0x000000ff00047210 */ /* 0x000fe40007ffe1ff */
[----:B------:R-:W-:Y:S02]  /*d6e0*/  SHF.R.S32.HI R8, RZ, 0x1f, R0 ;  /* 0x0000001fff087819 */ /* 0x000fe40000011400 */
[----:B------:R-:W-:Y:S01]  /*d6f0*/  IADD3 R3, R7, R9, RZ ;  /* 0x0000000907037210 */ /* 0x000fe20007ffe0ff */
[----:B------:R-:W-:Y:S01]  /*d700*/  IMAD R4, R4, c[0x0][0x4e8], R2 ;  /* 0x00013a0004047a24 */ /* 0x000fe200078e0202 */
[----:B------:R-:W-:Y:S01]  /*d710*/  MOV R2, R6 ;  /* 0x0000000600027202 */ /* 0x000fe20000000f00 */
[----:B------:R-:W-:-:S04]  /*d720*/  IMAD R5, R8, c[0x0][0x3e0], RZ ;  /* 0x0000f80008057a24 */ /* 0x000fc800078e02ff */
        /* <DEDUP_REMOVED lines=12> */
.L_x_1336:
[----:B------:R-:W-:Y:S05]  /*d7f0*/  BRA.DIV ~URZ, `(.L_x_1286) ;  /* 0x00001f027f007947 */ /* 0x000fea000b800000 */
[----:B------:R3:W4:Y:S02]  /*d800*/  SHFL.IDX PT, R0, R15, RZ, 0x181f ;  /* 0x00181fff0f007589 */ /* 0x00072400000e0000 */
.L_x_1337:
[----:B------:R-:W-:Y:S01]  /*d810*/  IMAD R13, R17, c[0x0][0x4e8], RZ ;  /* 0x00013a00110d7a24 */ /* 0x000fe200078e02ff */
[----:B------:R-:W-:Y:S04]  /*d820*/  BSSY B0, `(.L_x_1287) ;  /* 0x0000014000007945 */ /* 0x000fe80003800000 */
        /* <DEDUP_REMOVED lines=15> */
[----:B-----5:R-:W-:-:S05]  /*d920*/  @!P2 LEA.HI.X R9, R237, R4, R5, 0x1, P6 ;  /* 0x00000004ed09a211 */ /* 0x020fca00030f0c05 */
[----:B------:R2:W-:Y:S04]  /*d930*/  @!P2 ST.E.128 [R8.64], RZ ;  /* 0x000000ff0800a985 */ /* 0x0005e8000c101d06 */
[----:B------:R2:W-:Y:S04]  /*d940*/  @!P1 ST.E.128 [R6.64], RZ ;  /* 0x000000ff06009985 */ /* 0x0005e8000c101d06 */
[----:B------:R2:W-:Y:S02]  /*d950*/  @!P0 ST.E.128 [R2.64], RZ ;  /* 0x000000ff02008985 */ /* 0x0005e4000c101d06 */
.L_x_1288:
[----:B------:R-:W-:Y:S05]  /*d960*/  BSYNC B0 ;  /* 0x0000000000007941 */ /* 0x000fea0003800000 */
.L_x_1287:
[----:B------:R-:W-:Y:S05]  /*d970*/  BRA.DIV ~URZ, `(.L_x_1289) ;  /* 0x00001de27f007947 */ /* 0x000fea000b800000 */
[----:B--2---:R2:W1:Y:S04]  /*d980*/  SHFL.IDX PT, R4, R12, 0x1, 0x181f ;  /* 0x00381f000c047f89 */ /* 0x00446800000e0000 */
[----:B----4-:R2:W4:Y:S02]  /*d990*/  SHFL.IDX PT, R0, R15, 0x1, 0x181f ;  /* 0x00381f000f007f89 */ /* 0x01052400000e0000 */
.L_x_1338:
        /* <DEDUP_REMOVED lines=21> */
.L_x_1291:
[----:B------:R-:W-:Y:S05]  /*daf0*/  BSYNC B0 ;  /* 0x0000000000007941 */ /* 0x000fea0003800000 */
.L_x_1290:
[----:B------:R-:W-:Y:S05]  /*db00*/  BRA.DIV ~URZ, `(.L_x_1292) ;  /* 0x00001d127f007947 */ /* 0x000fea000b800000 */
[----:B-1----:R1:W2:Y:S02]  /*db10*/  SHFL.IDX PT, R4, R12, 0x2, 0x181f ;  /* 0x00581f000c047f89 */ /* 0x0022a400000e0000 */
.L_x_1339:
[----:B------:R-:W-:Y:S05]  /*db20*/  BRA.DIV ~URZ, `(.L_x_1293) ;  /* 0x00001d627f007947 */ /* 0x000fea000b800000 */
[----:B----4-:R4:W1:Y:S02]  /*db30*/  SHFL.IDX PT, R0, R15, 0x2, 0x181f ;  /* 0x00581f000f007f89 */ /* 0x01086400000e0000 */
.L_x_1340:
        /* <DEDUP_REMOVED lines=21> */
.L_x_1295:
[----:B------:R-:W-:Y:S05]  /*dc90*/  BSYNC B0 ;  /* 0x0000000000007941 */ /* 0x000fea0003800000 */
.L_x_1294:
[----:B------:R-:W-:Y:S05]  /*dca0*/  BRA.DIV ~URZ, `(.L_x_1296) ;  /* 0x00001c427f007947 */ /* 0x000fea000b800000 */
[----:B--2---:R2:W3:Y:S04]  /*dcb0*/  SHFL.IDX PT, R4, R12, 0x3, 0x181f ;  /* 0x00781f000c047f89 */ /* 0x0044e800000e0000 */
[----:B-1----:R2:W1:Y:S02]  /*dcc0*/  SHFL.IDX PT, R0, R15, 0x3, 0x181f ;  /* 0x00781f000f007f89 */ /* 0x00246400000e0000 */
.L_x_1341:
[----:B------:R-:W-:-:S04]  /*dcd0*/  IADD3 R14, R14, 0x60, RZ ;  /* 0x000000600e0e7810 */ /* 0x000fc80007ffe0ff */
        /* <DEDUP_REMOVED lines=10> */
[----:B---3--:R-:W-:Y:S02]  /*dd80*/  @!P3 LEA.HI.X R11, R234, R4, R235, 0x1, P4 ;  /* 0x00000004ea0bb211 */ /* 0x008fe400020f0ceb */
        /* <DEDUP_REMOVED lines=8> */
.L_x_1276:
[----:B------:R-:W-:Y:S05]  /*de10*/  BSYNC B1 ;  /* 0x0000000000017941 */ /* 0x000fea0003800000 */
.L_x_1260:
[----:B-1--4-:R-:W4:Y:S02]  /*de20*/  LDL R0, [R1+0x30] ;  /* 0x0000300001007983 */ /* 0x012f240000100800 */
[----:B----4-:R-:W-:-:S13]  /*de30*/  ISETP.NE.AND P0, PT, R0, RZ, PT ;  /* 0x000000ff0000720c */ /* 0x010fda0003f05270 */
[----:B------:R-:W-:Y:S01]  /*de40*/  @P0 WARPSYNC 0xffffffff ;  /* 0xffffffff00000948 */ /* 0x000fe20003800000 */
[----:B------:R-:W-:Y:S06]  /*de50*/  @P0 BAR.SYNC.DEFER_BLOCKING 0x5, 0x100 ;  /* 0x0144000000000b1d */ /* 0x000fec0000010000 */
[----:B------:R-:W1:Y:S04]  /*de60*/  @P0 LDS.128 R240, [0x20100] ;  /* 0x02010000fff00984 */ /* 0x000e680000000c00 */
[----:B------:R-:W-:Y:S06]  /*de70*/  @P0 BAR.ARV 0x4, 0x100 ;  /* 0x0104000000000b1d */ /* 0x000fec0000002000 */
[----:B------:R-:W-:Y:S05]  /*de80*/  @P0 BRA `(.L_x_1297) ;  /* 0x00000ae000000947 */ /* 0x000fea0003800000 */
[----:B------:R-:W4:Y:S01]  /*de90*/  S2R R0, SR_TID.X ;  /* 0x0000000000007919 */ /* 0x000f220000002100 */
[----:B---3--:R-:W-:Y:S01]  /*dea0*/  IMAD.MOV.U32 R7, RZ, RZ, RZ ;  /* 0x000000ffff077224 */ /* 0x008fe200078e00ff */
[----:B--2-4-:R-:W-:-:S04]  /*deb0*/  LOP3.LUT R14, R0, 0x1f, RZ, 0xc0, !PT ;  /* 0x0000001f000e7812 */ /* 0x014fc800078ec0ff */
[----:B------:R-:W-:Y:S01]  /*dec0*/  ISETP.NE.AND P5, PT, R14, 0x1f, PT ;  /* 0x0000001f0e00780c */ /* 0x000fe20003fa5270 */
[----:B------:R-:W-:Y:S10]  /*ded0*/  BRA.DIV ~URZ, `(.L_x_1298) ;  /* 0x00001ad27f007947 */ /* 0x000ff4000b800000 */
[----:B------:R2:W3:Y:S02]  /*dee0*/  SHFL.IDX PT, R9, R122, RZ, 0x1f ;  /* 0x00001fff7a097589 */ /* 0x0004e400000e0000 */
.L_x_1342:
[----:B------:R-:W-:Y:S05]  /*def0*/  BRA.DIV ~URZ, `(.L_x_1299) ;  /* 0x00001b227f007947 */ /* 0x000fea000b800000 */
[----:B------:R4:W2:Y:S02]  /*df00*/  SHFL.IDX PT, R8, R122, 0x1, 0x1f ;  /* 0x00201f007a087f89 */ /* 0x0008a400000e0000 */
.L_x_1343:
[----:B-1----:R-:W-:Y:S02]  /*df10*/  IMAD.IADD R0, R243, 0x1, R14 ;  /* 0x00000001f3007824 */ /* 0x002fe400078e020e */
[----:B------:R-:W-:-:S03]  /*df20*/  IMAD.MOV.U32 R6, RZ, RZ, RZ ;  /* 0x000000ffff067224 */ /* 0x000fc600078e00ff */
        /* <DEDUP_REMOVED lines=16> */
.L_x_1344:
        /* <DEDUP_REMOVED lines=16> */
.L_x_1345:
[----:B----4-:R-:W-:Y:S01]  /*e130*/  IMAD R0, R0, c[0x0][0x538], RZ ;  /* 0x00014e0000007a24 */ /* 0x010fe200078e02ff */
[----:B------:R-:W-:Y:S04]  /*e140*/  BSSY B1, `(.L_x_1302) ;  /* 0x000007d000017945 */ /* 0x000fe80003800000 */
[----:B--2---:R-:W-:-:S04]  /*e150*/  IADD3 R8, R0, R8, RZ ;  /* 0x0000000800087210 */ /* 0x004fc80007ffe0ff */
[----:B---3--:R-:W-:-:S13]  /*e160*/  ISETP.GT.AND P6, PT, R8, R9, PT ;  /* 0x000000090800720c */ /* 0x008fda0003fc4270 */
[----:B------:R-:W-:Y:S05]  /*e170*/  @P6 BRA `(.L_x_1303) ;  /* 0x0000024000006947 */ /* 0x000fea0003800000 */
.L_x_1307:
        /* <DEDUP_REMOVED lines=16> */
.L_x_1346:
        /* <DEDUP_REMOVED lines=16> */
.L_x_1347:
[----:B--2---:R-:W-:-:S05]  /*e380*/  IMAD R0, R0, c[0x0][0x538], RZ ;  /* 0x00014e0000007a24 */ /* 0x004fca00078e02ff */
[----:B------:R-:W-:-:S04]  /*e390*/  IADD3 R8, R0, R8, RZ ;  /* 0x0000000800087210 */ /* 0x000fc80007ffe0ff */
[----:B------:R-:W-:-:S13]  /*e3a0*/  ISETP.GT.AND P6, PT, R8, R9, PT ;  /* 0x000000090800720c */ /* 0x000fda0003fc4270 */
[----:B-1----:R-:W-:Y:S05]  /*e3b0*/  @!P6 BRA `(.L_x_1307) ;  /* 0xfffffdc00000e947 */ /* 0x002fea000383ffff */
.L_x_1303:
[----:B------:R-:W-:-:S05]  /*e3c0*/  IADD3 R12, -R0, R8, RZ ;  /* 0x00000008000c7210 */ /* 0x000fca0007ffe1ff */
[----:B------:R-:W-:-:S05]  /*e3d0*/  IMAD R0, R4, c[0x0][0x538], R12 ;  /* 0x00014e0004007a24 */ /* 0x000fca00078e020c */
[----:B------:R-:W-:Y:S01]  /*e3e0*/  ISETP.GT.AND P0, PT, R0, R9, PT ;  /* 0x000000090000720c */ /* 0x000fe20003f04270 */
[----:B------:R-:W-:-:S12]  /*e3f0*/  BRA.DIV ~URZ, `(.L_x_1308) ;  /* 0x00001a627f007947 */ /* 0x000fd8000b800000 */
[----:B------:R-:W-:-:S04]  /*e400*/  VOTE.ANY R11, PT, !P0 ;  /* 0x00000000000b7806 */ /* 0x000fc800040e0100 */
.L_x_1348:
[----:B------:R2:W3:Y:S01]  /*e410*/  POPC R10, R11 ;  /* 0x0000000b000a7309 */ /* 0x0004e20000000000 */
[----:B------:R-:W-:Y:S05]  /*e420*/  BRA.DIV ~URZ, `(.L_x_1309) ;  /* 0x00001a827f007947 */ /* 0x000fea000b800000 */
[----:B---3--:R3:W4:Y:S04]  /*e430*/  SHFL.IDX PT, R8, R6, R10, 0x1f ;  /* 0x00001f0a06087589 */ /* 0x00872800000e0000 */
[----:B------:R3:W1:Y:S02]  /*e440*/  SHFL.IDX PT, R7, R7, R10, 0x1f ;  /* 0x00001f0a07077589 */ /* 0x00066400000e0000 */
.L_x_1349:
[----:B------:R-:W-:Y:S01]  /*e450*/  ISETP.NE.AND P0, PT, R11, RZ, PT ;  /* 0x000000ff0b00720c */ /* 0x000fe20003f05270 */
[----:B------:R-:W-:-:S12]  /*e460*/  BSSY B0, `(.L_x_1310) ;  /* 0x0000005000007945 */ /* 0x000fd80003800000 */
[----:B------:R-:W-:Y:S05]  /*e470*/  @!P0 BRA `(.L_x_1311) ;  /* 0x0000003000008947 */ /* 0x000fea0003800000 */
[----:B------:R-:W-:Y:S01]  /*e480*/  IADD3 R3, R10, -0x1, RZ ;  /* 0xffffffff0a037810 */ /* 0x000fe20007ffe0ff */
[----:B------:R-:W-:Y:S05]  /*e490*/  BRA.DIV ~URZ, `(.L_x_1312) ;  /* 0x00001ae27f007947 */ /* 0x000fea000b800000 */
[----:B------:R2:W3:Y:S02]  /*e4a0*/  SHFL.IDX PT, R13, R4, R3, 0x1f ;  /* 0x00001f03040d7589 */ /* 0x0004e400000e0000 */
.L_x_1311:
[----:B------:R-:W-:Y:S05]  /*e4b0*/  BSYNC B0 ;  /* 0x0000000000007941 */ /* 0x000fea0003800000 */
.L_x_1310:
[----:B----4-:R-:W-:Y:S01]  /*e4c0*/  IABS R2, R8 ;  /* 0x0000000800027213 */ /* 0x010fe20000000000 */
[----:B---3--:R-:W-:Y:S01]  /*e4d0*/  IMAD R240, R13, c[0x0][0x538], R12 ;  /* 0x00014e000df07a24 */ /* 0x008fe200078e020c */
[----:B-12---:R-:W-:Y:S01]  /*e4e0*/  IABS R3, R7 ;  /* 0x0000000700037213 */ /* 0x006fe20000000000 */
[----:B------:R-:W-:Y:S01]  /*e4f0*/  IMAD.IADD R243, R10, 0x1, R243 ;  /* 0x000000010af37824 */ /* 0x000fe200078e02f3 */
[----:B------:R-:W1:Y:S01]  /*e500*/  I2F.RP R4, R2 ;  /* 0x0000000200047306 */ /* 0x000e620000209400 */
[----:B------:R-:W-:Y:S01]  /*e510*/  IMAD.IADD R9, R9, 0x1, -R240 ;  /* 0x0000000109097824 */ /* 0x000fe200078e0af0 */
[----:B------:R-:W-:-:S04]  /*e520*/  MOV R6, R3 ;  /* 0x0000000300067202 */ /* 0x000fc80000000f00 */
[----:B------:R-:W-:Y:S02]  /*e530*/  IABS R11, R9 ;  /* 0x00000009000b7213 */ /* 0x000fe40000000000 */
[----:B------:R-:W-:Y:S08]  /*e540*/  I2F.RP R12, R6 ;  /* 0x00000006000c7306 */ /* 0x000ff00000209400 */
        /* <DEDUP_REMOVED lines=9> */
[----:B------:R-:W-:-:S03]  /*e5e0*/  IMAD.HI.U32 R5, R5, R3, R4 ;  /* 0x0000000305057227 */ /* 0x000fc600078e0004 */
[----:B------:R-:W-:Y:S01]  /*e5f0*/  MOV R4, R0 ;  /* 0x0000000000047202 */ /* 0x000fe20000000f00 */
        /* <DEDUP_REMOVED lines=45> */
.L_x_1304:
[----:B------:R-:W-:Y:S01]  /*e8d0*/  IMAD.MOV.U32 R240, RZ, RZ, R9 ;  /* 0x000000fffff07224 */ /* 0x000fe200078e0009 */
[----:B------:R-:W-:Y:S01]  /*e8e0*/  MOV R242, RZ ;  /* 0x000000ff00f27202 */ /* 0x000fe20000000f00 */
[----:B------:R-:W-:Y:S01]  /*e8f0*/  IMAD.MOV.U32 R241, RZ, RZ, RZ ;  /* 0x000000fffff17224 */ /* 0x000fe200078e00ff */
[----:B------:R-:W-:Y:S02]  /*e900*/  MOV R243, c[0x0][0x53c] ;  /* 0x00014f0000f37a02 */ /* 0x000fe40000000f00 */
.L_x_1313:
[----:B------:R-:W-:Y:S05]  /*e910*/  BSYNC B1 ;  /* 0x0000000000017941 */ /* 0x000fea0003800000 */
.L_x_1302:
[----:B------:R-:W-:Y:S01]  /*e920*/  WARPSYNC 0xffffffff ;  /* 0xffffffff00007948 */ /* 0x000fe20003800000 */
[----:B------:R-:W-:Y:S01]  /*e930*/  BAR.SYNC.DEFER_BLOCKING 0x4, 0x100 ;  /* 0x0104000000007b1d */ /* 0x000fe20000010000 */
[----:B------:R-:W-:-:S13]  /*e940*/  ISETP.NE.AND P0, PT, R14, RZ, PT ;  /* 0x000000ff0e00720c */ /* 0x000fda0003f05270 */
[----:B------:R2:W-:Y:S04]  /*e950*/  @!P0 STS.128 [0x20100], R240 ;  /* 0x020100f0ff008388 */ /* 0x0005e80000000c00 */
[----:B------:R-:W-:Y:S06]  /*e960*/  BAR.ARV 0x5, 0x100 ;  /* 0x0144000000007b1d */ /* 0x000fec0000002000 */
.L_x_1297:
[----:B-1----:R-:W-:-:S13]  /*e970*/  ISETP.GE.AND P0, PT, R243, c[0x0][0x53c], PT ;  /* 0x00014f00f3007a0c */ /* 0x002fda0003f06270 */
[----:B--23--:R-:W-:Y:S01]  /*e980*/  @P0 CALL.REL.NOINC `(.L_x_1314) ;  /* 0x0000001000000944 */ /* 0x00cfe20003c00000 */
[----:B------:R-:W-:Y:S05]  /*e990*/  BRA `(.L_x_1315) ;  /* 0xffff2cc000007947 */ /* 0x000fea000383ffff */
.L_x_1314:
[----:B------:R-:W-:Y:S05]  /*e9a0*/  EXIT ;  /* 0x000000000000794d */ /* 0x000fea0003800000 */
.L_x_1226:
[----:B------:R-:W-:Y:S01]  /*e9b0*/  IMAD.MOV.U32 R0, RZ, RZ, R5 ;  /* 0x000000ffff007224 */ /* 0x000fe200078e0005 */
[----:B------:R-:W-:Y:S02]  /*e9c0*/  MOV R2, 0x1 ;  /* 0x0000000100027802 */ /* 0x000fe40000000f00 */
[----:B------:R-:W-:Y:S02]  /*e9d0*/  MOV R3, 0xe9f0 ;  /* 0x0000e9f000037802 */ /* 0x000fe40000000f00 */
[----:B--2---:R-:W-:Y:S05]  /*e9e0*/  CALL.REL.NOINC `($__internal_28_$__cuda_sm70_shflsync_up_p) ;  /* 0x0000169000007944 */ /* 0x004fea0003c00000 */
[----:B------:R-:W-:Y:S01]  /*e9f0*/  MOV R0, R4 ;  /* 0x0000000400007202 */ /* 0x000fe20000000f00 */
[----:B------:R-:W-:Y:S05]  /*ea00*/  BRA `(.L_x_1316) ;  /* 0xffff1a4000007947 */ /* 0x000fea000383ffff */
.L_x_1227:
[----:B------:R-:W-:Y:S01]  /*ea10*/  IMAD.MOV.U32 R0, RZ, RZ, R5 ;  /* 0x000000ffff007224 */ /* 0x000fe200078e0005 */
[----:B------:R-:W-:Y:S02]  /*ea20*/  MOV R2, 0x2 ;  /* 0x0000000200027802 */ /* 0x000fe40000000f00 */
[----:B------:R-:W-:Y:S02]  /*ea30*/  MOV R3, 0xea50 ;  /* 0x0000ea5000037802 */ /* 0x000fe40000000f00 */
[----:B--2---:R-:W-:Y:S05]  /*ea40*/  CALL.REL.NOINC `($__internal_28_$__cuda_sm70_shflsync_up_p) ;  /* 0x0000163000007944 */ /* 0x004fea0003c00000 */
[----:B------:R-:W-:Y:S01]  /*ea50*/  SEL R0, R4, RZ, P4 ;  /* 0x000000ff04007207 */ /* 0x000fe20002000000 */
[----:B------:R-:W-:Y:S01]  /*ea60*/  IMAD.MOV.U32 R2, RZ, RZ, 0x4 ;  /* 0x00000004ff027424 */ /* 0x000fe200078e00ff */
[----:B------:R-:W-:-:S03]  /*ea70*/  MOV R3, 0xeaa0 ;  /* 0x0000eaa000037802 */ /* 0x000fc60000000f00 */
[----:B------:R-:W-:Y:S02]  /*ea80*/  IMAD.IADD R0, R5, 0x1, R0 ;  /* 0x0000000105007824 */ /* 0x000fe400078e0200 */
[----:B------:R-:W-:Y:S05]  /*ea90*/  CALL.REL.NOINC `($__internal_28_$__cuda_sm70_shflsync_up_p) ;  /* 0x000015e000007944 */ /* 0x000fea0003c00000 */
        /* <DEDUP_REMOVED lines=13> */
[----:B------:R-:W-:Y:S01]  /*eb70*/  IMAD.IADD R4, R0, 0x1, R4 ;  /* 0x0000000100047824 */ /* 0x000fe200078e0204 */
[----:B------:R-:W-:-:S03]  /*eb80*/  MOV R0, 0x1f ;  /* 0x0000001f00007802 */ /* 0x000fc60000000f00 */
[----:B------:R-:W-:Y:S02]  /*eb90*/  IMAD.MOV.U32 R5, RZ, RZ, R4 ;  /* 0x000000ffff057224 */ /* 0x000fe400078e0004 */
[----:B------:R-:W-:Y:S05]  /*eba0*/  CALL.REL.NOINC `($__internal_27_$__cuda_sm70_shflsync_idx_p) ;  /* 0x0000148000007944 */ /* 0x000fea0003c00000 */
[----:B------:R-:W-:Y:S05]  /*ebb0*/  BRA `(.L_x_1317) ;  /* 0xffff199000007947 */ /* 0x000fea000383ffff */
.L_x_1229:
[----:B------:R-:W-:Y:S02]  /*ebc0*/  SEL R0, RZ, 0x1, P0 ;  /* 0x00000001ff007807 */ /* 0x000fe40000000000 */
[----:B------:R-:W-:Y:S02]  /*ebd0*/  MOV R2, 0xebf0 ;  /* 0x0000ebf000027802 */ /* 0x000fe40000000f00 */
[----:B------:R-:W-:Y:S05]  /*ebe0*/  CALL.REL.NOINC `($__internal_29_$__cuda_sm70_votesync_ballot) ;  /* 0x0000150000007944 */ /* 0x000fea0003c00000 */
[----:B------:R-:W-:Y:S01]  /*ebf0*/  MOV R6, R0 ;  /* 0x0000000000067202 */ /* 0x000fe20000000f00 */
[----:B------:R-:W-:Y:S05]  /*ec00*/  BRA `(.L_x_1318) ;  /* 0xffff19d000007947 */ /* 0x000fea000383ffff */
.L_x_1230:
[----:B------:R-:W-:Y:S01]  /*ec10*/  IMAD.MOV.U32 R5, RZ, RZ, R8 ;  /* 0x000000ffff057224 */ /* 0x000fe200078e0008 */
[----:B--2---:R-:W-:Y:S01]  /*ec20*/  MOV R3, R243 ;  /* 0x000000f300037202 */ /* 0x004fe20000000f00 */
[----:B------:R-:W-:Y:S01]  /*ec30*/  IMAD.MOV.U32 R0, RZ, RZ, 0x1f ;  /* 0x0000001fff007424 */ /* 0x000fe200078e00ff */
[----:B------:R-:W-:Y:S02]  /*ec40*/  MOV R2, 0xec60 ;  /* 0x0000ec6000027802 */ /* 0x000fe40000000f00 */
[----:B-1----:R-:W-:Y:S05]  /*ec50*/  CALL.REL.NOINC `($__internal_27_$__cuda_sm70_shflsync_idx_p) ;  /* 0x000013d000007944 */ /* 0x002fea0003c00000 */
[----:B------:R-:W-:Y:S01]  /*ec60*/  IMAD.MOV.U32 R11, RZ, RZ, R0 ;  /* 0x000000ffff0b7224 */ /* 0x000fe200078e0000 */
[----:B------:R-:W-:Y:S01]  /*ec70*/  MOV R5, R7 ;  /* 0x0000000700057202 */ /* 0x000fe20000000f00 */
[----:B------:R-:W-:Y:S01]  /*ec80*/  IMAD.MOV.U32 R7, RZ, RZ, RZ ;  /* 0x000000ffff077224 */ /* 0x000fe200078e00ff */
[----:B------:R-:W-:Y:S01]  /*ec90*/  MOV R3, R243 ;  /* 0x000000f300037202 */ /* 0x000fe20000000f00 */
[----:B------:R-:W-:Y:S01]  /*eca0*/  IMAD.MOV.U32 R0, RZ, RZ, 0x1f ;  /* 0x0000001fff007424 */ /* 0x000fe200078e00ff */
[----:B------:R-:W-:-:S02]  /*ecb0*/  MOV R2, 0xecd0 ;  /* 0x0000ecd000027802 */ /* 0x000fc40000000f00 */
[----:B------:R-:W-:Y:S05]  /*ecc0*/  CALL.REL.NOINC `($__internal_27_$__cuda_sm70_shflsync_idx_p) ;  /* 0x0000136000007944 */ /* 0x000fea0003c00000 */
[----:B------:R-:W-:Y:S01]  /*ecd0*/  MOV R10, R0 ;  /* 0x00000000000a7202 */ /* 0x000fe20000000f00 */
[----:B------:R-:W-:Y:S05]  /*ece0*/  BRA `(.L_x_1319) ;  /* 0xffff194000007947 */ /* 0x000fea000383ffff */
.L_x_1233:
[----:B------:R-:W-:Y:S01]  /*ecf0*/  IMAD.MOV.U32 R5, RZ, RZ, R4 ;  /* 0x000000ffff057224 */ /* 0x000fe200078e0004 */
[----:B------:R-:W-:-:S02]  /*ed00*/  MOV R0, 0x1f ;  /* 0x0000001f00007802 */ /* 0x000fc40000000f00 */
[----:B------:R-:W-:Y:S02]  /*ed10*/  MOV R2, 0xed30 ;  /* 0x0000ed3000027802 */ /* 0x000fe40000000f00 */
[----:B-1----:R-:W-:Y:S05]  /*ed20*/  CALL.REL.NOINC `($__internal_27_$__cuda_sm70_shflsync_idx_p) ;  /* 0x0000130000007944 */ /* 0x002fea0003c00000 */
[----:B------:R-:W-:Y:S01]  /*ed30*/  MOV R7, R0 ;  /* 0x0000000000077202 */ /* 0x000fe20000000f00 */
[----:B------:R-:W-:Y:S05]  /*ed40*/  BRA `(.L_x_1232) ;  /* 0xffff194000007947 */ /* 0x000fea000383ffff */
.L_x_1241:
[----:B------:R-:W-:Y:S01]  /*ed50*/  IMAD.MOV.U32 R5, RZ, RZ, R14 ;  /* 0x000000ffff057224 */ /* 0x000fe200078e000e */
[----:B------:R-:W-:Y:S01]  /*ed60*/  MOV R3, RZ ;  /* 0x000000ff00037202 */ /* 0x000fe20000000f00 */
[----:B------:R-:W-:Y:S01]  /*ed70*/  IMAD.MOV.U32 R0, RZ, RZ, 0x181f ;  /* 0x0000181fff007424 */ /* 0x000fe200078e00ff */
[----:B------:R-:W-:Y:S02]  /*ed80*/  MOV R2, 0xeda0 ;  /* 0x0000eda000027802 */ /* 0x000fe40000000f00 */
[----:B------:R-:W-:Y:S05]  /*ed90*/  CALL.REL.NOINC `($__internal_27_$__cuda_sm70_shflsync_idx_p) ;  /* 0x0000129000007944 */ /* 0x000fea0003c00000 */
[----:B------:R-:W-:Y:S01]  /*eda0*/  MOV R4, R0 ;  /* 0x0000000000047202 */ /* 0x000fe20000000f00 */
[----:B------:R-:W-:Y:S05]  /*edb0*/  BRA `(.L_x_1320) ;  /* 0xffff390000007947 */ /* 0x000fea000383ffff */
.L_x_1242:
[----:B------:R-:W-:Y:S01]  /*edc0*/  IMAD.MOV.U32 R5, RZ, RZ, R15 ;  /* 0x000000ffff057224 */ /* 0x000fe200078e000f */
[----:B------:R-:W-:Y:S01]  /*edd0*/  MOV R3, RZ ;  /* 0x000000ff00037202 */ /* 0x000fe20000000f00 */
[----:B------:R-:W-:Y:S01]  /*ede0*/  IMAD.MOV.U32 R0, RZ, RZ, 0x181f ;  /* 0x0000181fff007424 */ /* 0x000fe200078e00ff */
[----:B------:R-:W-:Y:S02]  /*edf0*/  MOV R2, 0xee10 ;  /* 0x0000ee1000027802 */ /* 0x000fe40000000f00 */
[----:B-12---:R-:W-:Y:S05]  /*ee00*/  CALL.REL.NOINC `($__internal_27_$__cuda_sm70_shflsync_idx_p) ;  /* 0x0000122000007944 */ /* 0x006fea0003c00000 */
[----:B------:R-:W-:Y:S05]  /*ee10*/  BRA `(.L_x_1321) ;  /* 0xffff38c000007947 */ /* 0x000fea000383ffff */
.L_x_1245:
[----:B------:R-:W-:Y:S01]  /*ee20*/  IMAD.MOV.U32 R5, RZ, RZ, R14 ;  /* 0x000000ffff057224 */ /* 0x000fe200078e000e */
[----:B--2---:R-:W-:Y:S01]  /*ee30*/  MOV R3, 0x1 ;  /* 0x0000000100037802 */ /* 0x004fe20000000f00 */
[----:B----4-:R-:W-:Y:S01]  /*ee40*/  IMAD.MOV.U32 R0, RZ, RZ, 0x181f ;  /* 0x0000181fff007424 */ /* 0x010fe200078e00ff */
[----:B------:R-:W-:-:S02]  /*ee50*/  MOV R2, 0xee70 ;  /* 0x0000ee7000027802 */ /* 0x000fc40000000f00 */
[----:B-1-3--:R-:W-:Y:S05]  /*ee60*/  CALL.REL.NOINC `($__internal_27_$__cuda_sm70_shflsync_idx_p) ;  /* 0x000011c000007944 */ /* 0x00afea0003c00000 */
[----:B------:R-:W-:Y:S01]  /*ee70*/  IMAD.MOV.U32 R4, RZ, RZ, R0 ;  /* 0x000000ffff047224 */ /* 0x000fe200078e0000 */
[----:B------:R-:W-:Y:S01]  /*ee80*/  MOV R3, 0x1 ;  /* 0x0000000100037802 */ /* 0x000fe20000000f00 */
[----:B------:R-:W-:Y:S01]  /*ee90*/  IMAD.MOV.U32 R5, RZ, RZ, R15 ;  /* 0x000000ffff057224 */ /* 0x000fe200078e000f */
[----:B------:R-:W-:-:S02]  /*eea0*/  MOV R0, 0x181f ;  /* 0x0000181f00007802 */ /* 0x000fc40000000f00 */
[----:B------:R-:W-:Y:S02]  /*eeb0*/  MOV R2, 0xeed0 ;  /* 0x0000eed000027802 */ /* 0x000fe40000000f00 */
[----:B------:R-:W-:Y:S05]  /*eec0*/  CALL.REL.NOINC `($__internal_27_$__cuda_sm70_shflsync_idx_p) ;  /* 0x0000116000007944 */ /* 0x000fea0003c00000 */
[----:B------:R-:W-:Y:S05]  /*eed0*/  BRA `(.L_x_1322) ;  /* 0xffff398000007947 */ /* 0x000fea000383ffff */
.L_x_1248:
[----:B------:R-:W-:Y:S01]  /*eee0*/  IMAD.MOV.U32 R5, RZ, RZ, R14 ;  /* 0x000000ffff057224 */ /* 0x000fe200078e000e */
[----:B-1----:R-:W-:Y:S01]  /*eef0*/  MOV R3, 0x2 ;  /* 0x0000000200037802 */ /* 0x002fe20000000f00 */
[----:B----4-:R-:W-:Y:S01]  /*ef00*/  IMAD.MOV.U32 R0, RZ, RZ, 0x181f ;  /* 0x0000181fff007424 */ /* 0x010fe200078e00ff */
[----:B------:R-:W-:Y:S02]  /*ef10*/  MOV R2, 0xef30 ;  /* 0x0000ef3000027802 */ /* 0x000fe40000000f00 */
[----:B--23--:R-:W-:Y:S05]  /*ef20*/  CALL.REL.NOINC `($__internal_27_$__cuda_sm70_shflsync_idx_p) ;  /* 0x0000110000007944 */ /* 0x00cfea0003c00000 */
[----:B------:R-:W-:Y:S01]  /*ef30*/  MOV R4, R0 ;  /* 0x0000000000047202 */ /* 0x000fe20000000f00 */
[----:B------:R-:W-:Y:S05]  /*ef40*/  BRA `(.L_x_1323) ;  /* 0xffff3a8000007947 */ /* 0x000fea000383ffff */
.L_x_1249:
[----:B------:R-:W-:Y:S01]  /*ef50*/  IMAD.MOV.U32 R5, RZ, RZ, R15 ;  /* 0x000000ffff057224 */ /* 0x000fe200078e000f */
[----:B------:R-:W-:Y:S01]  /*ef60*/  MOV R3, 0x2 ;  /* 0x0000000200037802 */ /* 0x000fe20000000f00 */
[----:B----4-:R-:W-:Y:S01]  /*ef70*/  IMAD.MOV.U32 R0, RZ, RZ, 0x181f ;  /* 0x0000181fff007424 */ /* 0x010fe200078e00ff */
[----:B------:R-:W-:Y:S02]  /*ef80*/  MOV R2, 0xefa0 ;  /* 0x0000efa000027802 */ /* 0x000fe40000000f00 */
[----:B-123--:R-:W-:Y:S05]  /*ef90*/  CALL.REL.NOINC `($__internal_27_$__cuda_sm70_shflsync_idx_p) ;  /* 0x0000109000007944 */ /* 0x00efea0003c00000 */
[----:B------:R-:W-:Y:S05]  /*efa0*/  BRA `(.L_x_1324) ;  /* 0xffff3a4000007947 */ /* 0x000fea000383ffff */
.L_x_1252:
[----:B------:R-:W-:Y:S01]  /*efb0*/  IMAD.MOV.U32 R5, RZ, RZ, R14 ;  /* 0x000000ffff057224 */ /* 0x000fe200078e000e */
[----:B-1----:R-:W-:Y:S01]  /*efc0*/  MOV R3, 0x3 ;  /* 0x0000000300037802 */ /* 0x002fe20000000f00 */
[----:B------:R-:W-:Y:S01]  /*efd0*/  IMAD.MOV.U32 R0, RZ, RZ, 0x181f ;  /* 0x0000181fff007424 */ /* 0x000fe200078e00ff */
[----:B------:R-:W-:-:S02]  /*efe0*/  MOV R2, 0xf000 ;  /* 0x0000f00000027802 */ /* 0x000fc40000000f00 */
[----:B--234-:R-:W-:Y:S05]  /*eff0*/  CALL.REL.NOINC `($__internal_27_$__cuda_sm70_shflsync_idx_p) ;  /* 0x0000103000007944 */ /* 0x01cfea0003c00000 */
[----:B------:R-:W-:Y:S01]  /*f000*/  IMAD.MOV.U32 R4, RZ, RZ, R0 ;  /* 0x000000ffff047224 */ /* 0x000fe200078e0000 */
[----:B------:R-:W-:Y:S01]  /*f010*/  MOV R3, 0x3 ;  /* 0x0000000300037802 */ /* 0x000fe20000000f00 */
[----:B------:R-:W-:Y:S01]  /*f020*/  IMAD.MOV.U32 R5, RZ, RZ, R15 ;  /* 0x000000ffff057224 */ /* 0x000fe200078e000f */
[----:B------:R-:W-:-:S02]  /*f030*/  MOV R0, 0x181f ;  /* 0x0000181f00007802 */ /* 0x000fc40000000f00 */
[----:B------:R-:W-:Y:S02]  /*f040*/  MOV R2, 0xf060 ;  /* 0x0000f06000027802 */ /* 0x000fe40000000f00 */
[----:B------:R-:W-:Y:S05]  /*f050*/  CALL.REL.NOINC `($__internal_27_$__cuda_sm70_shflsync_idx_p) ;  /* 0x00000fd000007944 */ /* 0x000fea0003c00000 */
[----:B------:R-:W-:Y:S05]  /*f060*/  BRA `(.L_x_1325) ;  /* 0xffff3b0000007947 */ /* 0x000fea000383ffff */
.L_x_1257:
[----:B------:R-:W-:Y:S01]  /*f070*/  IMAD.MOV.U32 R2, RZ, RZ, R233 ;  /* 0x000000ffff027224 */ /* 0x000fe200078e00e9 */
[----:B------:R-:W-:Y:S01]  /*f080*/  MOV R7, 0x1f ;  /* 0x0000001f00077802 */ /* 0x000fe20000000f00 */
[----:B------:R-:W-:Y:S01]  /*f090*/  IMAD.MOV.U32 R5, RZ, RZ, 0x2 ;  /* 0x00000002ff057424 */ /* 0x000fe200078e00ff */
[----:B------:R-:W-:Y:S02]  /*f0a0*/  MOV R6, 0xffffffff ;  /* 0xffffffff00067802 */ /* 0x000fe40000000f00 */
[----:B------:R-:W-:Y:S02]  /*f0b0*/  MOV R3, 0xf0d0 ;  /* 0x0000f0d000037802 */ /* 0x000fe40000000f00 */
[----:B------:R-:W-:Y:S05]  /*f0c0*/  CALL.REL.NOINC `($__internal_26_$__cuda_sm70_shflsync_bfly_p) ;  /* 0x00000f1000007944 */ /* 0x000fea0003c00000 */
[----:B------:R-:W-:Y:S01]  /*f0d0*/  FADD.FTZ R0, R233, R5 ;  /* 0x00000005e9007221 */ /* 0x000fe20000010000 */
[----:B------:R-:W-:Y:S02]  /*f0e0*/  MOV R5, 0x1 ;  /* 0x0000000100057802 */ /* 0x000fe40000000f00 */
[----:B------:R-:W-:Y:S02]  /*f0f0*/  MOV R3, 0xf120 ;  /* 0x0000f12000037802 */ /* 0x000fe40000000f00 */
[----:B------:R-:W-:-:S02]  /*f100*/  MOV R2, R0 ;  /* 0x0000000000027202 */ /* 0x000fc40000000f00 */
[----:B------:R-:W-:Y:S05]  /*f110*/  CALL.REL.NOINC `($__internal_26_$__cuda_sm70_shflsync_bfly_p) ;  /* 0x00000ec000007944 */ /* 0x000fea0003c00000 */
[----:B------:R-:W-:Y:S01]  /*f120*/  FADD.FTZ R0, R0, R5 ;  /* 0x0000000500007221 */ /* 0x000fe20000010000 */
[----:B------:R-:W-:-:S02]  /*f130*/  MOV R2, R232 ;  /* 0x000000e800027202 */ /* 0x000fc40000000f00 */
[----:B------:R-:W-:Y:S02]  /*f140*/  MOV R5, 0x2 ;  /* 0x0000000200057802 */ /* 0x000fe40000000f00 */
[----:B------:R-:W-:Y:S02]  /*f150*/  MOV R3, 0xf170 ;  /* 0x0000f17000037802 */ /* 0x000fe40000000f00 */
[----:B------:R-:W-:Y:S05]  /*f160*/  CALL.REL.NOINC `($__internal_26_$__cuda_sm70_shflsync_bfly_p) ;  /* 0x00000e7000007944 */ /* 0x000fea0003c00000 */
[----:B------:R-:W-:Y:S01]  /*f170*/  FADD.FTZ R4, R232, R5 ;  /* 0x00000005e8047221 */ /* 0x000fe20000010000 */
[----:B------:R-:W-:Y:S02]  /*f180*/  MOV R5, 0x1 ;  /* 0x0000000100057802 */ /* 0x000fe40000000f00 */
[----:B------:R-:W-:Y:S02]  /*f190*/  MOV R3, 0xf1c0 ;  /* 0x0000f1c000037802 */ /* 0x000fe40000000f00 */
[----:B------:R-:W-:Y:S02]  /*f1a0*/  MOV R2, R4 ;  /* 0x0000000400027202 */ /* 0x000fe40000000f00 */
[----:B------:R-:W-:Y:S05]  /*f1b0*/  CALL.REL.NOINC `($__internal_26_$__cuda_sm70_shflsync_bfly_p) ;  /* 0x00000e2000007944 */ /* 0x000fea0003c00000 */
[----:B------:R-:W-:Y:S01]  /*f1c0*/  MOV R3, R5 ;  /* 0x0000000500037202 */ /* 0x000fe20000000f00 */
[----:B------:R-:W-:Y:S05]  /*f1d0*/  BRA `(.L_x_1326) ;  /* 0xffff9fc000007947 */ /* 0x000fea000383ffff */
.L_x_1264:
[----:B-1-34-:R-:W-:Y:S01]  /*f1e0*/  IMAD.MOV.U32 R5, RZ, RZ, R14 ;  /* 0x000000ffff057224 */ /* 0x01afe200078e000e */
[----:B------:R-:W-:Y:S01]  /*f1f0*/  MOV R3, RZ ;  /* 0x000000ff00037202 */ /* 0x000fe20000000f00 */
[----:B------:R-:W-:Y:S01]  /*f200*/  IMAD.MOV.U32 R0, RZ, RZ, 0x181f ;  /* 0x0000181fff007424 */ /* 0x000fe200078e00ff */
[----:B------:R-:W-:-:S02]  /*f210*/  MOV R2, 0xf230 ;  /* 0x0000f23000027802 */ /* 0x000fc40000000f00 */
[----:B------:R-:W-:Y:S05]  /*f220*/  CALL.REL.NOINC `($__internal_27_$__cuda_sm70_shflsync_idx_p) ;  /* 0x00000e0000007944 */ /* 0x000fea0003c00000 */
[----:B------:R-:W-:Y:S01]  /*f230*/  MOV R6, R0 ;  /* 0x0000000000067202 */ /* 0x000fe20000000f00 */
[----:B------:R-:W-:Y:S05]  /*f240*/  BRA `(.L_x_1327) ;  /* 0xffffbbc000007947 */ /* 0x000fea000383ffff */
.L_x_1265:
[----:B------:R-:W-:Y:S01]  /*f250*/  IMAD.MOV.U32 R5, RZ, RZ, R15 ;  /* 0x000000ffff057224 */ /* 0x000fe200078e000f */
[----:B------:R-:W-:Y:S01]  /*f260*/  MOV R3, RZ ;  /* 0x000000ff00037202 */ /* 0x000fe20000000f00 */
[----:B------:R-:W-:Y:S01]  /*f270*/  IMAD.MOV.U32 R0, RZ, RZ, 0x181f ;  /* 0x0000181fff007424 */ /* 0x000fe200078e00ff */
[----:B------:R-:W-:-:S02]  /*f280*/  MOV R2, 0xf2a0 ;  /* 0x0000f2a000027802 */ /* 0x000fc40000000f00 */
[----:B-12---:R-:W-:Y:S05]  /*f290*/  CALL.REL.NOINC `($__internal_27_$__cuda_sm70_shflsync_idx_p) ;  /* 0x00000d9000007944 */ /* 0x006fea0003c00000 */
[----:B------:R-:W-:Y:S05]  /*f2a0*/  BRA `(.L_x_1328) ;  /* 0xffffbb8000007947 */ /* 0x000fea000383ffff */
.L_x_1268:
        /* <DEDUP_REMOVED lines=12> */
.L_x_1271:
[----:B------:R-:W-:Y:S01]  /*f370*/  IMAD.MOV.U32 R5, RZ, RZ, R14 ;  /* 0x000000ffff057224 */ /* 0x000fe200078e000e */
[----:B-1----:R-:W-:Y:S01]  /*f380*/  MOV R3, 0x2 ;  /* 0x0000000200037802 */ /* 0x002fe20000000f00 */
[----:B----4-:R-:W-:Y:S01]  /*f390*/  IMAD.MOV.U32 R0, RZ, RZ, 0x181f ;  /* 0x0000181fff007424 */ /* 0x010fe200078e00ff */
[----:B------:R-:W-:Y:S02]  /*f3a0*/  MOV R2, 0xf3c0 ;  /* 0x0000f3c000027802 */ /* 0x000fe40000000f00 */
[----:B--23--:R-:W-:Y:S05]  /*f3b0*/  CALL.REL.NOINC `($__internal_27_$__cuda_sm70_shflsync_idx_p) ;  /* 0x00000c7000007944 */ /* 0x00cfea0003c00000 */
[----:B------:R-:W-:Y:S01]  /*f3c0*/  MOV R6, R0 ;  /* 0x0000000000067202 */ /* 0x000fe20000000f00 */
[----:B------:R-:W-:Y:S05]  /*f3d0*/  BRA `(.L_x_1330) ;  /* 0xffffbd5000007947 */ /* 0x000fea000383ffff */
.L_x_1272:
[----:B------:R-:W-:Y:S01]  /*f3e0*/  IMAD.MOV.U32 R5, RZ, RZ, R15 ;  /* 0x000000ffff057224 */ /* 0x000fe200078e000f */
[----:B------:R-:W-:Y:S01]  /*f3f0*/  MOV R3, 0x2 ;  /* 0x0000000200037802 */ /* 0x000fe20000000f00 */
[----:B----4-:R-:W-:Y:S01]  /*f400*/  IMAD.MOV.U32 R0, RZ, RZ, 0x181f ;  /* 0x0000181fff007424 */ /* 0x010fe200078e00ff */
[----:B------:R-:W-:Y:S02]  /*f410*/  MOV R2, 0xf430 ;  /* 0x0000f43000027802 */ /* 0x000fe40000000f00 */
[----:B-123--:R-:W-:Y:S05]  /*f420*/  CALL.REL.NOINC `($__internal_27_$__cuda_sm70_shflsync_idx_p) ;  /* 0x00000c0000007944 */ /* 0x00efea0003c00000 */
[----:B------:R-:W-:Y:S05]  /*f430*/  BRA `(.L_x_1331) ;  /* 0xffffbd1000007947 */ /* 0x000fea000383ffff */
.L_x_1275:
        /* <DEDUP_REMOVED lines=12> */
.L_x_1277:
[----:B------:R-:W-:Y:S01]  /*f500*/  IMAD.MOV.U32 R5, RZ, RZ, R20 ;  /* 0x000000ffff057224 */ /* 0x000fe200078e0014 */
[----:B------:R-:W-:Y:S01]  /*f510*/  MOV R3, RZ ;  /* 0x000000ff00037202 */ /* 0x000fe20000000f00 */
[----:B------:R-:W-:Y:S01]  /*f520*/  IMAD.MOV.U32 R0, RZ, RZ, 0x1c1f ;  /* 0x00001c1fff007424 */ /* 0x000fe200078e00ff */
[----:B------:R-:W-:Y:S02]  /*f530*/  MOV R2, 0xf550 ;  /* 0x0000f55000027802 */ /* 0x000fe40000000f00 */
[----:B------:R-:W-:Y:S05]  /*f540*/  CALL.REL.NOINC `($__internal_27_$__cuda_sm70_shflsync_idx_p) ;  /* 0x00000ae000007944 */ /* 0x000fea0003c00000 */
[----:B------:R-:W-:Y:S01]  /*f550*/  MOV R4, R0 ;  /* 0x0000000000047202 */ /* 0x000fe20000000f00 */
[----:B------:R-:W-:Y:S05]  /*f560*/  BRA `(.L_x_1333) ;  /* 0xffffc0e000007947 */ /* 0x000fea000383ffff */
.L_x_1278:
[----:B------:R-:W-:Y:S01]  /*f570*/  IMAD.MOV.U32 R5, RZ, RZ, R21 ;  /* 0x000000ffff057224 */ /* 0x000fe200078e0015 */
[----:B------:R-:W-:Y:S01]  /*f580*/  MOV R3, RZ ;  /* 0x000000ff00037202 */ /* 0x000fe20000000f00 */
[----:B------:R-:W-:Y:S01]  /*f590*/  IMAD.MOV.U32 R0, RZ, RZ, 0x1c1f ;  /* 0x00001c1fff007424 */ /* 0x000fe200078e00ff */
[----:B------:R-:W-:Y:S02]  /*f5a0*/  MOV R2, 0xf5c0 ;  /* 0x0000f5c000027802 */ /* 0x000fe40000000f00 */
[----:B-12---:R-:W-:Y:S05]  /*f5b0*/  CALL.REL.NOINC `($__internal_27_$__cuda_sm70_shflsync_idx_p) ;  /* 0x00000a7000007944 */ /* 0x006fea0003c00000 */
[----:B------:R-:W-:Y:S05]  /*f5c0*/  BRA `(.L_x_1334) ;  /* 0xffffc0a000007947 */ /* 0x000fea000383ffff */
.L_x_1281:
        /* <DEDUP_REMOVED lines=12> */
.L_x_1285:
[----:B------:R-:W-:Y:S01]  /*f690*/  IMAD.MOV.U32 R5, RZ, RZ, R12 ;  /* 0x000000ffff057224 */ /* 0x000fe200078e000c */
[----:B------:R-:W-:Y:S01]  /*f6a0*/  MOV R3, RZ ;  /* 0x000000ff00037202 */ /* 0x000fe20000000f00 */
[----:B------:R-:W-:Y:S01]  /*f6b0*/  IMAD.MOV.U32 R0, RZ, RZ, 0x181f ;  /* 0x0000181fff007424 */ /* 0x000fe200078e00ff */
[----:B------:R-:W-:Y:S02]  /*f6c0*/  MOV R2, 0xf6e0 ;  /* 0x0000f6e000027802 */ /* 0x000fe40000000f00 */
[----:B------:R-:W-:Y:S05]  /*f6d0*/  CALL.REL.NOINC `($__internal_27_$__cuda_sm70_shflsync_idx_p) ;  /* 0x0000095000007944 */ /* 0x000fea0003c00000 */
[----:B------:R-:W-:Y:S01]  /*f6e0*/  MOV R4, R0 ;  /* 0x0000000000047202 */ /* 0x000fe20000000f00 */
[----:B------:R-:W-:Y:S05]  /*f6f0*/  BRA `(.L_x_1336) ;  /* 0xffffe0f000007947 */ /* 0x000fea000383ffff */
.L_x_1286:
[----:B------:R-:W-:Y:S01]  /*f700*/  IMAD.MOV.U32 R5, RZ, RZ, R15 ;  /* 0x000000ffff057224 */ /* 0x000fe200078e000f */
[----:B------:R-:W-:Y:S01]  /*f710*/  MOV R3, RZ ;  /* 0x000000ff00037202 */ /* 0x000fe20000000f00 */
[----:B------:R-:W-:Y:S01]  /*f720*/  IMAD.MOV.U32 R0, RZ, RZ, 0x181f ;  /* 0x0000181fff007424 */ /* 0x000fe200078e00ff */
[----:B------:R-:W-:Y:S02]  /*f730*/  MOV R2, 0xf750 ;  /* 0x0000f75000027802 */ /* 0x000fe40000000f00 */
[----:B-12---:R-:W-:Y:S05]  /*f740*/  CALL.REL.NOINC `($__internal_27_$__cuda_sm70_shflsync_idx_p) ;  /* 0x000008e000007944 */ /* 0x006fea0003c00000 */
[----:B------:R-:W-:Y:S05]  /*f750*/  BRA `(.L_x_1337) ;  /* 0xffffe0b000007947 */ /* 0x000fea000383ffff */
.L_x_1289:
        /* <DEDUP_REMOVED lines=12> */
.L_x_1292:
[----:B------:R-:W-:Y:S01]  /*f820*/  IMAD.MOV.U32 R5, RZ, RZ, R12 ;  /* 0x000000ffff057224 */ /* 0x000fe200078e000c */
[----:B-1----:R-:W-:Y:S01]  /*f830*/  MOV R3, 0x2 ;  /* 0x0000000200037802 */ /* 0x002fe20000000f00 */
[----:B----4-:R-:W-:Y:S01]  /*f840*/  IMAD.MOV.U32 R0, RZ, RZ, 0x181f ;  /* 0x0000181fff007424 */ /* 0x010fe200078e00ff */
[----:B------:R-:W-:Y:S02]  /*f850*/  MOV R2, 0xf870 ;  /* 0x0000f87000027802 */ /* 0x000fe40000000f00 */
[----:B--23--:R-:W-:Y:S05]  /*f860*/  CALL.REL.NOINC `($__internal_27_$__cuda_sm70_shflsync_idx_p) ;  /* 0x000007c000007944 */ /* 0x00cfea0003c00000 */
[----:B------:R-:W-:Y:S01]  /*f870*/  MOV R4, R0 ;  /* 0x0000000000047202 */ /* 0x000fe20000000f00 */
[----:B------:R-:W-:Y:S05]  /*f880*/  BRA `(.L_x_1339) ;  /* 0xffffe29000007947 */ /* 0x000fea000383ffff */
.L_x_1293:
[----:B------:R-:W-:Y:S01]  /*f890*/  IMAD.MOV.U32 R5, RZ, RZ, R15 ;  /* 0x000000ffff057224 */ /* 0x000fe200078e000f */
[----:B------:R-:W-:Y:S01]  /*f8a0*/  MOV R3, 0x2 ;  /* 0x0000000200037802 */ /* 0x000fe20000000f00 */
[----:B----4-:R-:W-:Y:S01]  /*f8b0*/  IMAD.MOV.U32 R0, RZ, RZ, 0x181f ;  /* 0x0000181fff007424 */ /* 0x010fe200078e00ff */
[----:B------:R-:W-:Y:S02]  /*f8c0*/  MOV R2, 0xf8e0 ;  /* 0x0000f8e000027802 */ /* 0x000fe40000000f00 */
[----:B-123--:R-:W-:Y:S05]  /*f8d0*/  CALL.REL.NOINC `($__internal_27_$__cuda_sm70_shflsync_idx_p) ;  /* 0x0000075000007944 */ /* 0x00efea0003c00000 */
[----:B------:R-:W-:Y:S05]  /*f8e0*/  BRA `(.L_x_1340) ;  /* 0xffffe25000007947 */ /* 0x000fea000383ffff */
.L_x_1296:
        /* <DEDUP_REMOVED lines=12> */
.L_x_1298:
[----:B------:R-:W-:Y:S01]  /*f9b0*/  IMAD.MOV.U32 R5, RZ, RZ, R122 ;  /* 0x000000ffff057224 */ /* 0x000fe200078e007a */
[----:B------:R-:W-:Y:S01]  /*f9c0*/  MOV R3, RZ ;  /* 0x000000ff00037202 */ /* 0x000fe20000000f00 */
[----:B------:R-:W-:Y:S01]  /*f9d0*/  IMAD.MOV.U32 R0, RZ, RZ, 0x1f ;  /* 0x0000001fff007424 */ /* 0x000fe200078e00ff */
[----:B------:R-:W-:Y:S02]  /*f9e0*/  MOV R2, 0xfa00 ;  /* 0x0000fa0000027802 */ /* 0x000fe40000000f00 */
[----:B-1----:R-:W-:Y:S05]  /*f9f0*/  CALL.REL.NOINC `($__internal_27_$__cuda_sm70_shflsync_idx_p) ;  /* 0x0000063000007944 */ /* 0x002fea0003c00000 */
[----:B------:R-:W-:Y:S01]  /*fa00*/  MOV R9, R0 ;  /* 0x0000000000097202 */ /* 0x000fe20000000f00 */
[----:B------:R-:W-:Y:S05]  /*fa10*/  BRA `(.L_x_1342) ;  /* 0xffffe4d000007947 */ /* 0x000fea000383ffff */
.L_x_1299:
[----:B------:R-:W-:Y:S01]  /*fa20*/  IMAD.MOV.U32 R5, RZ, RZ, R122 ;  /* 0x000000ffff057224 */ /* 0x000fe200078e007a */
[----:B------:R-:W-:Y:S01]  /*fa30*/  MOV R3, 0x1 ;  /* 0x0000000100037802 */ /* 0x000fe20000000f00 */
[----:B------:R-:W-:Y:S01]  /*fa40*/  IMAD.MOV.U32 R0, RZ, RZ, 0x1f ;  /* 0x0000001fff007424 */ /* 0x000fe200078e00ff */
[----:B------:R-:W-:Y:S02]  /*fa50*/  MOV R2, 0xfa70 ;  /* 0x0000fa7000027802 */ /* 0x000fe40000000f00 */
[----:B-123--:R-:W-:Y:S05]  /*fa60*/  CALL.REL.NOINC `($__internal_27_$__cuda_sm70_shflsync_idx_p) ;  /* 0x000005c000007944 */ /* 0x00efea0003c00000 */
[----:B------:R-:W-:Y:S01]  /*fa70*/  MOV R8, R0 ;  /* 0x0000000000087202 */ /* 0x000fe20000000f00 */
[----:B------:R-:W-:Y:S05]  /*fa80*/  BRA `(.L_x_1343) ;  /* 0xffffe48000007947 */ /* 0x000fea000383ffff */
.L_x_1300:
[----:B------:R-:W-:Y:S02]  /*fa90*/  MOV R2, 0x1 ;  /* 0x0000000100027802 */ /* 0x000fe40000000f00 */
[----:B------:R-:W-:-:S02]  /*faa0*/  MOV R3, 0xfac0 ;  /* 0x0000fac000037802 */ /* 0x000fc40000000f00 */
[----:B--234-:R-:W-:Y:S05]  /*fab0*/  CALL.REL.NOINC `($__internal_28_$__cuda_sm70_shflsync_up_p) ;  /* 0x000005c000007944 */ /* 0x01cfea0003c00000 */
[----:B------:R-:W-:Y:S05]  /*fac0*/  BRA `(.L_x_1344) ;  /* 0xffffe56000007947 */ /* 0x000fea000383ffff */
.L_x_1301:
[----:B------:R-:W-:Y:S02]  /*fad0*/  MOV R2, 0x2 ;  /* 0x0000000200027802 */ /* 0x000fe40000000f00 */
[----:B------:R-:W-:-:S02]  /*fae0*/  MOV R3, 0xfb00 ;  /* 0x0000fb0000037802 */ /* 0x000fc40000000f00 */
[----:B--23--:R-:W-:Y:S05]  /*faf0*/  CALL.REL.NOINC `($__internal_28_$__cuda_sm70_shflsync_up_p) ;  /* 0x0000058000007944 */ /* 0x00cfea0003c00000 */
        /* <DEDUP_REMOVED lines=23> */
.L_x_1305:
[----:B------:R-:W-:Y:S02]  /*fc70*/  MOV R2, 0x1 ;  /* 0x0000000100027802 */ /* 0x000fe40000000f00 */
[----:B------:R-:W-:Y:S02]  /*fc80*/  MOV R3, 0xfca0 ;  /* 0x0000fca000037802 */ /* 0x000fe40000000f00 */
[----:B------:R-:W-:Y:S05]  /*fc90*/  CALL.REL.NOINC `($__internal_28_$__cuda_sm70_shflsync_up_p) ;  /* 0x000003e000007944 */ /* 0x000fea0003c00000 */
[----:B------:R-:W-:Y:S01]  /*fca0*/  MOV R2, R4 ;  /* 0x0000000400027202 */ /* 0x000fe20000000f00 */
[----:B------:R-:W-:Y:S05]  /*fcb0*/  BRA `(.L_x_1346) ;  /* 0xffffe5c000007947 */ /* 0x000fea000383ffff */
.L_x_1306:
[----:B------:R-:W-:Y:S02]  /*fcc0*/  MOV R2, 0x2 ;  /* 0x0000000200027802 */ /* 0x000fe40000000f00 */
[----:B------:R-:W-:Y:S02]  /*fcd0*/  MOV R3, 0xfcf0 ;  /* 0x0000fcf000037802 */ /* 0x000fe40000000f00 */
        /* <DEDUP_REMOVED lines=24> */
.L_x_1308:
[----:B------:R-:W-:Y:S02]  /*fe60*/  SEL R0, RZ, 0x1, P0 ;  /* 0x00000001ff007807 */ /* 0x000fe40000000000 */
[----:B------:R-:W-:Y:S02]  /*fe70*/  MOV R2, 0xfe90 ;  /* 0x0000fe9000027802 */ /* 0x000fe40000000f00 */
[----:B-1----:R-:W-:Y:S05]  /*fe80*/  CALL.REL.NOINC `($__internal_29_$__cuda_sm70_votesync_ballot) ;  /* 0x0000026000007944 */ /* 0x002fea0003c00000 */
[----:B------:R-:W-:Y:S01]  /*fe90*/  MOV R11, R0 ;  /* 0x00000000000b7202 */ /* 0x000fe20000000f00 */
[----:B------:R-:W-:Y:S05]  /*fea0*/  BRA `(.L_x_1348) ;  /* 0xffffe56000007947 */ /* 0x000fea000383ffff */
.L_x_1309:
[----:B------:R-:W-:Y:S01]  /*feb0*/  IMAD.MOV.U32 R5, RZ, RZ, R6 ;  /* 0x000000ffff057224 */ /* 0x000fe200078e0006 */
[----:B---3--:R-:W-:Y:S01]  /*fec0*/  MOV R3, R10 ;  /* 0x0000000a00037202 */ /* 0x008fe20000000f00 */
[----:B------:R-:W-:Y:S01]  /*fed0*/  IMAD.MOV.U32 R0, RZ, RZ, 0x1f ;  /* 0x0000001fff007424 */ /* 0x000fe200078e00ff */
[----:B------:R-:W-:Y:S02]  /*fee0*/  MOV R2, 0xff00 ;  /* 0x0000ff0000027802 */ /* 0x000fe40000000f00 */
[----:B-12---:R-:W-:Y:S05]  /*fef0*/  CALL.REL.NOINC `($__internal_27_$__cuda_sm70_shflsync_idx_p) ;  /* 0x0000013000007944 */ /* 0x006fea0003c00000 */
[----:B------:R-:W-:Y:S01]  /*ff00*/  IMAD.MOV.U32 R8, RZ, RZ, R0 ;  /* 0x000000ffff087224 */ /* 0x000fe200078e0000 */
[----:B------:R-:W-:Y:S01]  /*ff10*/  MOV R3, R10 ;  /* 0x0000000a00037202 */ /* 0x000fe20000000f00 */
[----:B------:R-:W-:Y:S01]  /*ff20*/  IMAD.MOV.U32 R5, RZ, RZ, R7 ;  /* 0x000000ffff057224 */ /* 0x000fe200078e0007 */
[----:B------:R-:W-:Y:S02]  /*ff30*/  MOV R0, 0x1f ;  /* 0x0000001f00007802 */ /* 0x000fe40000000f00 */
[----:B------:R-:W-:-:S02]  /*ff40*/  MOV R2, 0xff60 ;  /* 0x0000ff6000027802 */ /* 0x000fc40000000f00 */
[----:B------:R-:W-:Y:S05]  /*ff50*/  CALL.REL.NOINC `($__internal_27_$__cuda_sm70_shflsync_idx_p) ;  /* 0x000000d000007944 */ /* 0x000fea0003c00000 */
[----:B------:R-:W-:Y:S01]  /*ff60*/  MOV R7, R0 ;  /* 0x0000000000077202 */ /* 0x000fe20000000f00 */
[----:B------:R-:W-:Y:S05]  /*ff70*/  BRA `(.L_x_1349) ;  /* 0xffffe4d000007947 */ /* 0x000fea000383ffff */
.L_x_1312:
[----:B------:R-:W-:Y:S01]  /*ff80*/  IMAD.MOV.U32 R5, RZ, RZ, R4 ;  /* 0x000000ffff057224 */ /* 0x000fe200078e0004 */
[----:B------:R-:W-:-:S02]  /*ff90*/  MOV R0, 0x1f ;  /* 0x0000001f00007802 */ /* 0x000fc40000000f00 */
[----:B------:R-:W-:Y:S02]  /*ffa0*/  MOV R2, 0xffc0 ;  /* 0x0000ffc000027802 */ /* 0x000fe40000000f00 */
[----:B-1234-:R-:W-:Y:S05]  /*ffb0*/  CALL.REL.NOINC `($__internal_27_$__cuda_sm70_shflsync_idx_p) ;  /* 0x0000007000007944 */ /* 0x01efea0003c00000 */
[----:B------:R-:W-:Y:S01]  /*ffc0*/  MOV R13, R0 ;  /* 0x00000000000d7202 */ /* 0x000fe20000000f00 */
[----:B------:R-:W-:Y:S05]  /*ffd0*/  BRA `(.L_x_1311) ;  /* 0xffffe4d000007947 */ /* 0x000fea000383ffff */
        .weak           $__internal_26_$__cuda_sm70_shflsync_bfly_p
        .type           $__internal_26_$__cuda_sm70_shflsync_bfly_p,@function
        .size           $__internal_26_$__cuda_sm70_shflsync_bfly_p,($__internal_27_$__cuda_sm70_shflsync_idx_p - $__internal_26_$__cuda_sm70_shflsync_bfly_p)
$__internal_26_$__cuda_sm70_shflsync_bfly_p:
[----:B------:R-:W-:Y:S04]  /*ffe0*/  WARPSYNC R6 ;  /* 0x0000000600007348 */ /* 0x000fe80003800000 */
[----:B------:R1:W2:Y:S02]  /*fff0*/  SHFL.BFLY PT, R5, R2, R5, R7 ;  /* 0x0c00000502057389 */ /* 0x0002a400000e0007 */
[----:B-1----:R-:W-:Y:S02]  /*10000*/  MOV R2, R3 ;  /* 0x0000000300027202 */ /* 0x002fe40000000f00 */
[----:B------:R-:W-:-:S04]  /*10010*/  MOV R3, 0x0 ;  /* 0x0000000000037802 */ /* 0x000fc80000000f00 */
[----:B--2---:R-:W-:Y:S05]  /*10020*/  RET.REL.NODEC R2 `(_ZN7cutlass13device_kernelIN5flash19enable_sm80_to_sm89INS1_16FlashAttnFwdSm80INS1_25CollectiveMainloopFwdSm80ILi8ELi1ELb0EN4cute5tupleIJNS5_1CILi128EEENS7_ILi64EEENS7_ILi256EEEEEELi256ENS_6half_tEfNS_4arch4Sm80ELb0ELb0ELb0ELb1ELb0ELb0ELb1ELb1EEENS1_21CollectiveEpilogueFwdINS6_IJS8_SA_S9_EEENS6_IJNS7_ILi1EEESI_SI_EEESC_SE_Li256ELb1ELb1ELb1ELb0EEENS1_36VarlenDynamicPersistentTileSchedulerILi128ELi64ELi256ELi256ELb1ELb1ELb0ELb0ELb1ELb1EEEEEEEEEvNT_6ParamsE) ;  /* 0xfffeffd002007950 */ /* 0x004fea0003c3ffff */
        .weak           $__internal_27_$__cuda_sm70_shflsync_idx_p
        .type           $__internal_27_$__cuda_sm70_shflsync_idx_p,@function
        .size           $__internal_27_$__cuda_sm70_shflsync_idx_p,($__internal_28_$__cuda_sm70_shflsync_up_p - $__internal_27_$__cuda_sm70_shflsync_idx_p)
$__internal_27_$__cuda_sm70_shflsync_idx_p:
[----:B------:R-:W-:-:S04]  /*10030*/  MOV R123, 0xffffffff ;  /* 0xffffffff007b7802 */ /* 0x000fc80000000f00 */
[----:B------:R-:W-:Y:S04]  /*10040*/  WARPSYNC R123 ;  /* 0x0000007b00007348 */ /* 0x000fe80003800000 */
[----:B------:R1:W2:Y:S02]  /*10050*/  SHFL.IDX PT, R0, R5, R3, R0 ;  /* 0x0000000305007389 */ /* 0x0002a400000e0000 */
[----:B-1----:R-:W-:-:S04]  /*10060*/  MOV R3, 0x0 ;  /* 0x0000000000037802 */ /* 0x002fc80000000f00 */
[----:B--2---:R-:W-:Y:S05]  /*10070*/  RET.REL.NODEC R2 `(_ZN7cutlass13device_kernelIN5flash19enable_sm80_to_sm89INS1_16FlashAttnFwdSm80INS1_25CollectiveMainloopFwdSm80ILi8ELi1ELb0EN4cute5tupleIJNS5_1CILi128EEENS7_ILi64EEENS7_ILi256EEEEEELi256ENS_6half_tEfNS_4arch4Sm80ELb0ELb0ELb0ELb1ELb0ELb0ELb1ELb1EEENS1_21CollectiveEpilogueFwdINS6_IJS8_SA_S9_EEENS6_IJNS7_ILi1EEESI_SI_EEESC_SE_Li256ELb1ELb1ELb1ELb0EEENS1_36VarlenDynamicPersistentTileSchedulerILi128ELi64ELi256ELi256ELb1ELb1ELb0ELb0ELb1ELb1EEEEEEEEEvNT_6ParamsE) ;  /* 0xfffeff8002007950 */ /* 0x004fea0003c3ffff */
        .weak           $__internal_28_$__cuda_sm70_shflsync_up_p
        .type           $__internal_28_$__cuda_sm70_shflsync_up_p,@function
        .size           $__internal_28_$__cuda_sm70_shflsync_up_p,($__internal_29_$__cuda_sm70_votesync_ballot - $__internal_28_$__cuda_sm70_shflsync_up_p)
$__internal_28_$__cuda_sm70_shflsync_up_p:
[----:B------:R-:W-:Y:S02]  /*10080*/  IMAD.MOV.U32 R4, RZ, RZ, RZ ;  /* 0x000000ffff047224 */ /* 0x000fe400078e00ff */
[----:B------:R-:W-:-:S04]  /*10090*/  IMAD.MOV.U32 R10, RZ, RZ, -0x1 ;  /* 0xffffffffff0a7424 */ /* 0x000fc800078e00ff */
[----:B------:R-:W-:Y:S04]  /*100a0*/  WARPSYNC R10 ;  /* 0x0000000a00007348 */ /* 0x000fe80003800000 */
[----:B------:R1:W2:Y:S02]  /*100b0*/  SHFL.UP PT, R4, R0, R2, R4 ;  /* 0x0400000200047389 */ /* 0x0002a400000e0004 */
[----:B-1----:R-:W-:Y:S02]  /*100c0*/  MOV R2, R3 ;  /* 0x0000000300027202 */ /* 0x002fe40000000f00 */
[----:B------:R-:W-:-:S04]  /*100d0*/  MOV R3, 0x0 ;  /* 0x0000000000037802 */ /* 0x000fc80000000f00 */
[----:B--2---:R-:W-:Y:S05]  /*100e0*/  RET.REL.NODEC R2 `(_ZN7cutlass13device_kernelIN5flash19enable_sm80_to_sm89INS1_16FlashAttnFwdSm80INS1_25CollectiveMainloopFwdSm80ILi8ELi1ELb0EN4cute5tupleIJNS5_1CILi128EEENS7_ILi64EEENS7_ILi256EEEEEELi256ENS_6half_tEfNS_4arch4Sm80ELb0ELb0ELb0ELb1ELb0ELb0ELb1ELb1EEENS1_21CollectiveEpilogueFwdINS6_IJS8_SA_S9_EEENS6_IJNS7_ILi1EEESI_SI_EEESC_SE_Li256ELb1ELb1ELb1ELb0EEENS1_36VarlenDynamicPersistentTileSchedulerILi128ELi64ELi256ELi256ELb1ELb1ELb0ELb0ELb1ELb1EEEEEEEEEvNT_6ParamsE) ;  /* 0xfffeff1002007950 */ /* 0x004fea0003c3ffff */
        .weak           $__internal_29_$__cuda_sm70_votesync_ballot
        .type           $__internal_29_$__cuda_sm70_votesync_ballot,@function
        .size           $__internal_29_$__cuda_sm70_votesync_ballot,(.L_x_2593 - $__internal_29_$__cuda_sm70_votesync_ballot)
$__internal_29_$__cuda_sm70_votesync_ballot:
[----:B------:R-:W-:Y:S01]  /*100f0*/  ISETP.NE.U32.AND P0, PT, R0, 0x1, PT ;  /* 0x000000010000780c */ /* 0x000fe20003f05070 */
[----:B------:R-:W-:-:S04]  /*10100*/  IMAD.MOV.U32 R3, RZ, RZ, -0x1 ;  /* 0xffffffffff037424 */ /* 0x000fc800078e00ff */
[----:B------:R-:W-:Y:S08]  /*10110*/  WARPSYNC R3 ;  /* 0x0000000300007348 */ /* 0x000ff00003800000 */
[----:B------:R-:W-:-:S04]  /*10120*/  VOTE.ANY R0, PT, !P0 ;  /* 0x0000000000007806 */ /* 0x000fc800040e0100 */
[----:B------:R-:W-:Y:S01]  /*10130*/  LOP3.LUT R0, R0, R3, RZ, 0xc0, !PT ;  /* 0x0000000300007212 */ /* 0x000fe200078ec0ff */
[----:B------:R-:W-:-:S04]  /*10140*/  IMAD.MOV.U32 R3, RZ, RZ, 0x0 ;  /* 0x00000000ff037424 */ /* 0x000fc800078e00ff */
[----:B------:R-:W-:Y:S05]  /*10150*/  RET.REL.NODEC R2 `(_ZN7cutlass13device_kernelIN5flash19enable_sm80_to_sm89INS1_16FlashAttnFwdSm80INS1_25CollectiveMainloopFwdSm80ILi8ELi1ELb0EN4cute5tupleIJNS5_1CILi128EEENS7_ILi64EEENS7_ILi256EEEEEELi256ENS_6half_tEfNS_4arch4Sm80ELb0ELb0ELb0ELb1ELb0ELb0ELb1ELb1EEENS1_21CollectiveEpilogueFwdINS6_IJS8_SA_S9_EEENS6_IJNS7_ILi1EEESI_SI_EEESC_SE_Li256ELb1ELb1ELb1ELb0EEENS1_36VarlenDynamicPersistentTileSchedulerILi128ELi64ELi256ELi256ELb1ELb1ELb0ELb0ELb1ELb1EEEEEEEEEvNT_6ParamsE) ;  /* 0xfffefea002007950 */ /* 0x000fea0003c3ffff */
.L_x_1350:
        /* <DEDUP_REMOVED lines=10> */
.L_x_2593:


//--------------------- .text._ZN7cutlass13device_kernelIN5flash19enable_sm80_to_sm89INS1_16FlashAttnFwdSm80INS1_25CollectiveMainloopFwdSm80ILi8ELi1ELb0EN4cute5tupleIJNS5_1CILi128EEENS7_ILi48EEENS7_ILi256EEEEEELi256ENS_6half_tEfNS_4arch4Sm80ELb0ELb0ELb0ELb1ELb0ELb1ELb1ELb1EEENS1_21CollectiveEpilogueFwdINS6_IJS8_SA_S9_EEENS6_IJNS7_ILi1EEESI_SI_EEESC_SE_Li256ELb1ELb1ELb1ELb0EEENS1_36VarlenDynamicPersistentTileSchedulerILi128ELi48ELi256ELi256ELb1ELb1ELb0ELb0ELb1ELb1EEEEEEEEEvNT_6ParamsE --------------------------
	.section	.text._ZN7cutlass13device_kernelIN5flash19enable_sm80_to_sm89INS1_16FlashAttnFwdSm80INS1_25CollectiveMainloopFwdSm80ILi8ELi1ELb0EN4cute5tupleIJNS5_1CILi128EEENS7_ILi48EEENS7_ILi256EEEEEELi256ENS_6half_tEfNS_4arch4Sm80ELb0ELb0ELb0ELb1ELb0ELb1ELb1ELb1EEENS1_21CollectiveEpilogueFwdINS6_IJS8_SA_S9_EEENS6_IJNS7_ILi1EEESI_SI_EEESC_SE_Li256ELb1ELb1ELb1ELb0EEENS1_36VarlenDynamicPersistentTileSchedulerILi128ELi48ELi256ELi256ELb1ELb1ELb0ELb0ELb1ELb1EEEEEEEEEvNT_6ParamsE,"ax",@progbits
	.sectioninfo	@"SHI_REGISTERS=255"
	.align	128
.text._ZN7cutlass13device_kernelIN5flash19enable_sm80_to_sm89INS1_16FlashAttnFwdSm80INS1_25CollectiveMainloopFwdSm80ILi8ELi1ELb0EN4cute5tupleIJNS5_1CILi128EEENS7_ILi48EEENS7_ILi256EEEEEELi256ENS_6half_tEfNS_4arch4Sm80ELb0ELb0ELb0ELb1ELb0ELb1ELb1ELb1EEENS1_21CollectiveEpilogueFwdINS6_IJS8_SA_S9_EEENS6_IJNS7_ILi1EEESI_SI_EEESC_SE_Li256ELb1ELb1ELb1ELb0EEENS1_36VarlenDynamicPersistentTileSchedulerILi128ELi48ELi256ELi256ELb1ELb1ELb0ELb0ELb1ELb1EEEEEEEEEvNT_6ParamsE:
        .type           _ZN7cutlass13device_kernelIN5flash19enable_sm80_to_sm89INS1_16FlashAttnFwdSm80INS1_25CollectiveMainloopFwdSm80ILi8ELi1ELb0EN4cute5tupleIJNS5_1CILi128EEENS7_ILi48EEENS7_ILi256EEEEEELi256ENS_6half_tEfNS_4arch4Sm80ELb0ELb0ELb0ELb1ELb0ELb1ELb1ELb1EEENS1_21CollectiveEpilogueFwdINS6_IJS8_SA_S9_EEENS6_IJNS7_ILi1EEESI_SI_EEESC_SE_Li256ELb1ELb1ELb1ELb0EEENS1_36VarlenDynamicPersistentTileSchedulerILi128ELi48ELi256ELi256ELb1ELb1ELb0ELb0ELb1ELb1EEEEEEEEEvNT_6ParamsE,@function
        .size           _ZN7cutlass13device_kernelIN5flash19enable_sm80_to_sm89INS1_16FlashAttnFwdSm80INS1_25CollectiveMainloopFwdSm80ILi8ELi1ELb0EN4cute5tupleIJNS5_1CILi128EEENS7_ILi48EEENS7_ILi256EEEEEELi256ENS_6half_tEfNS_4arch4Sm80ELb0ELb0ELb0ELb1ELb0ELb1ELb1ELb1EEENS1_21CollectiveEpilogueFwdINS6_IJS8_SA_S9_EEENS6_IJNS7_ILi1EEESI_SI_EEESC_SE_Li256ELb1ELb1ELb1ELb0EEENS1_36VarlenDynamicPersistentTileSchedulerILi128ELi48ELi256ELi256ELb1ELb1ELb0ELb0ELb1ELb1EEEEEEEEEvNT_6ParamsE,(.L_x_2598 - _ZN7cutlass13device_kernelIN5flash19enable_sm80_to_sm89INS1_16FlashAttnFwdSm80INS1_25CollectiveMainloopFwdSm80ILi8ELi1ELb0EN4cute5tupleIJNS5_1CILi128EEENS7_ILi48EEENS7_ILi256EEEEEELi256ENS_6half_tEfNS_4arch4Sm80ELb0ELb0ELb0ELb1ELb0ELb1ELb1ELb1EEENS1_21CollectiveEpilogueFwdINS6_IJS8_SA_S9_EEENS6_IJNS7_ILi1EEESI_SI_EEESC_SE_Li256ELb1ELb1ELb1ELb0EEENS1_36VarlenDynamicPersistentTileSchedulerILi128ELi48ELi256ELi256ELb1ELb1ELb0ELb0ELb1ELb1EEEEEEEEEvNT_6ParamsE)
        .other          _ZN7cutlass13device_kernelIN5flash19enable_sm80_to_sm89INS1_16FlashAttnFwdSm80INS1_25CollectiveMainloopFwdSm80ILi8ELi1ELb0EN4cute5tupleIJNS5_1CILi128EEENS7_ILi48EEENS7_ILi256EEEEEELi256ENS_6half_tEfNS_4arch4Sm80ELb0ELb0ELb0ELb1ELb0ELb1ELb1ELb1EEENS1_21CollectiveEpilogueFwdINS6_IJS8_SA_S9_EEENS6_IJNS7_ILi1EEESI_SI_EEESC_SE_Li256ELb1ELb1ELb1ELb0EEENS1_36VarlenDynamicPersistentTileSchedulerILi128ELi48ELi256ELi256ELb1ELb1ELb0ELb0ELb1ELb1EEEEEEEEEvNT_6ParamsE,@"STO_CUDA_ENTRY STV_DEFAULT"
_ZN7cutlass13device_kernelIN5flash19enable_sm80_to_sm89INS1_16FlashAttnFwdSm80INS1_25CollectiveMainloopFwdSm80ILi8ELi1ELb0EN4cute5tupleIJNS5_1CILi128EEENS7_ILi48EEENS7_ILi256EEEEEELi256ENS_6half_tEfNS_4arch4Sm80ELb0ELb0ELb0ELb1ELb0ELb1ELb1ELb1EEENS1_21CollectiveEpilogueFwdINS6_IJS8_SA_S9_EEENS6_IJNS7_ILi1EEESI_SI_EEESC_SE_Li256ELb1ELb1ELb1ELb0EEENS1_36VarlenDynamicPersistentTileSchedulerILi128ELi48ELi256ELi256ELb1ELb1ELb0ELb0ELb1ELb1EEEEEEEEEvNT_6ParamsE:
        /* <DEDUP_REMOVED lines=10> */
[----:B-1----:R1:W-:Y:S04]  /*00a0*/  @P0 STL.64 [R1], R4 ;  /* 0x0000000401000387 */ /* 0x0023e80000100a00 */
        /* <DEDUP_REMOVED lines=43> */
.L_x_1356:
        /* <DEDUP_REMOVED lines=17> */
.L_x_1542:
        /* <DEDUP_REMOVED lines=16> */
.L_x_1543:
[----:B--2---:R-:W-:-:S05]  /*0570*/  IMAD R0, R0, c[0x0][0x538], RZ ;  /* 0x00014e0000007a24 */ /* 0x004fca00078e02ff */
[----:B------:R-:W-:-:S04]  /*0580*/  IADD3 R6, R0, R6, RZ ;  /* 0x0000000600067210 */ /* 0x000fc80007ffe0ff */
[----:B------:R-:W-:-:S13]  /*0590*/  ISETP.GT.AND P0, PT, R6, UR4, PT ;  /* 0x0000000406007c0c */ /* 0x000fda000bf04270 */
[----:B-1----:R-:W-:Y:S05]  /*05a0*/  @!P0 BRA `(.L_x_1356) ;  /* 0xfffffdb000008947 */ /* 0x002fea000383ffff */
.L_x_1352:
[----:B------:R-:W-:-:S05]  /*05b0*/  IADD3 R12, -R0, R6, RZ ;  /* 0x00000006000c7210 */ /* 0x000fca0007ffe1ff */
[----:B------:R-:W-:-:S05]  /*05c0*/  IMAD R0, R4, c[0x0][0x538], R12 ;  /* 0x00014e0004007a24 */ /* 0x000fca00078e020c */
[----:B------:R-:W-:Y:S01]  /*05d0*/  ISETP.GT.AND P0, PT, R0, UR4, PT ;  /* 0x0000000400007c0c */ /* 0x000fe2000bf04270 */
[----:B------:R-:W-:-:S12]  /*05e0*/  BRA.DIV ~URZ, `(.L_x_1357) ;  /* 0x0001ad327f007947 */ /* 0x000fd8000b800000 */
[----:B------:R-:W-:-:S04]  /*05f0*/  VOTE.ANY R6, PT, !P0 ;  /* 0x0000000000067806 */ /* 0x000fc800040e0100 */
.L_x_1544:
[----:B------:R1:W2:Y:S01]  /*0600*/  POPC R13, R6 ;  /* 0x00000006000d7309 */ /* 0x0002a20000000000 */
[----:B------:R-:W-:Y:S05]  /*0610*/  BRA.DIV ~URZ, `(.L_x_1358) ;  /* 0x0001ad527f007947 */ /* 0x000fea000b800000 */
[----:B--2---:R-:W2:Y:S04]  /*0620*/  SHFL.IDX PT, R11, R8, R13, 0x1f ;  /* 0x00001f0d080b7589 */ /* 0x004ea800000e0000 */
[----:B------:R3:W4:Y:S02]  /*0630*/  SHFL.IDX PT, R10, R7, R13, 0x1f ;  /* 0x00001f0d070a7589 */ /* 0x00072400000e0000 */
[----:B---3--:R-:W-:Y:S02]  /*0640*/  MOV R7, RZ ;  /* 0x000000ff00077202 */ /* 0x008fe40000000f00 */
.L_x_1545:
[----:B--2-4-:R-:W-:Y:S01]  /*0650*/  ISETP.NE.AND P0, PT, R6, RZ, PT ;  /* 0x000000ff0600720c */ /* 0x014fe20003f05270 */
[----:B------:R-:W-:-:S12]  /*0660*/  BSSY B0, `(.L_x_1359) ;  /* 0x0000005000007945 */ /* 0x000fd80003800000 */
[----:B------:R-:W-:Y:S05]  /*0670*/  @!P0 BRA `(.L_x_1360) ;  /* 0x0000003000008947 */ /* 0x000fea0003800000 */
[----:B------:R-:W-:Y:S01]  /*0680*/  IADD3 R3, R13, -0x1, RZ ;  /* 0xffffffff0d037810 */ /* 0x000fe20007ffe0ff */
[----:B------:R-:W-:Y:S05]  /*0690*/  BRA.DIV ~URZ, `(.L_x_1361) ;  /* 0x0001adb27f007947 */ /* 0x000fea000b800000 */
[----:B------:R2:W3:Y:S02]  /*06a0*/  SHFL.IDX PT, R7, R4, R3, 0x1f ;  /* 0x00001f0304077589 */ /* 0x0004e400000e0000 */
.L_x_1360:
[----:B------:R-:W-:Y:S05]  /*06b0*/  BSYNC B0 ;  /* 0x0000000000007941 */ /* 0x000fea0003800000 */
.L_x_1359:
[----:B------:R-:W-:Y:S01]  /*06c0*/  IABS R0, R11 ;  /* 0x0000000b00007213 */ /* 0x000fe20000000000 */
[----:B--23--:R-:W-:-:S04]  /*06d0*/  IMAD R4, R7, c[0x0][0x538], R12 ;  /* 0x00014e0007047a24 */ /* 0x00cfc800078e020c */
[----:B------:R-:W-:Y:S01]  /*06e0*/  IMAD.MOV.U32 R5, RZ, RZ, R0 ;  /* 0x000000ffff057224 */ /* 0x000fe200078e0000 */
[----:B------:R-:W-:Y:S01]  /*06f0*/  IABS R0, R10 ;  /* 0x0000000a00007213 */ /* 0x000fe20000000000 */
[----:B------:R2:W-:Y:S01]  /*0700*/  STL [R1], R4 ;  /* 0x0000000401007387 */ /* 0x0005e20000100800 */
        /* <DEDUP_REMOVED lines=64> */
.L_x_1353:
[----:B------:R-:W-:Y:S01]  /*0b10*/  MOV R0, UR4 ;  /* 0x0000000400007c02 */ /* 0x000fe20008000f00 */
[----:B------:R-:W-:Y:S04]  /*0b20*/  STL [R1+0x4], RZ ;  /* 0x000004ff01007387 */ /* 0x000fe80000100800 */
[----:B------:R-:W-:Y:S04]  /*0b30*/  STL [R1+0x8], RZ ;  /* 0x000008ff01007387 */ /* 0x000fe80000100800 */
[----:B------:R1:W-:Y:S02]  /*0b40*/  STL [R1], R0 ;  /* 0x0000000001007387 */ /* 0x0003e40000100800 */
[----:B-1----:R-:W-:-:S05]  /*0b50*/  MOV R0, c[0x0][0x53c] ;  /* 0x00014f0000007a02 */ /* 0x002fca0000000f00 */
[----:B------:R1:W-:Y:S02]  /*0b60*/  STL [R1+0xc], R0 ;  /* 0x00000c0001007387 */ /* 0x0003e40000100800 */
.L_x_1362:
[----:B-1----:R-:W2:Y:S04]  /*0b70*/  LDL R4, [R1] ;  /* 0x0000000001047983 */ /* 0x002ea80000100800 */
[----:B------:R-:W2:Y:S04]  /*0b80*/  LDL R5, [R1+0x4] ;  /* 0x0000040001057983 */ /* 0x000ea80000100800 */
[----:B------:R-:W2:Y:S04]  /*0b90*/  LDL R6, [R1+0x8] ;  /* 0x0000080001067983 */ /* 0x000ea80000100800 */
[----:B------:R-:W2:Y:S01]  /*0ba0*/  LDL R7, [R1+0xc] ;  /* 0x00000c0001077983 */ /* 0x000ea20000100800 */
[----:B------:R-:W-:Y:S01]  /*0bb0*/  ISETP.NE.AND P0, PT, R14, RZ, PT ;  /* 0x000000ff0e00720c */ /* 0x000fe20003f05270 */
[----:B------:R-:W-:-:S12]  /*0bc0*/  WARPSYNC 0xffffffff ;  /* 0xffffffff00007948 */ /* 0x000fd80003800000 */
[----:B--2---:R1:W-:Y:S04]  /*0bd0*/  @!P0 STS.128 [0x20080], R4 ;  /* 0x02008004ff008388 */ /* 0x0043e80000000c00 */
[----:B------:R-:W-:Y:S06]  /*0be0*/  BAR.ARV 0x5, 0x100 ;  /* 0x0144000000007b1d */ /* 0x000fec0000002000 */
.L_x_1351:
        /* <DEDUP_REMOVED lines=10> */
[----:B------:R-:W-:-:S02]  /*0c90*/  SHF.R.S32.HI R206, RZ, 0x3, R14 ;  /* 0x00000003ffce7819 */ /* 0x000fc4000001140e */
[----:B------:R-:W-:Y:S02]  /*0ca0*/  LOP3.LUT R0, R0, 0xfffffffe, RZ, 0xc0, !PT ;  /* 0xfffffffe00007812 */ /* 0x000fe400078ec0ff */
[--C-:B------:R-:W-:Y:S01]  /*0cb0*/  SHF.R.S32.HI R9, RZ, 0x2, R15.reuse ;  /* 0x00000002ff097819 */ /* 0x100fe2000001140f */
[----:B-1----:R-:W-:Y:S01]  /*0cc0*/  IMAD.SHL.U32 R4, R206, 0x40, RZ ;  /* 0x00000040ce047824 */ /* 0x002fe200078e00ff */
[----:B------:R-:W-:Y:S01]  /*0cd0*/  LOP3.LUT R5, R14, 0xfffffff8, RZ, 0xc0, !PT ;  /* 0xfffffff80e057812 */ /* 0x000fe200078ec0ff */
[----:B------:R-:W-:Y:S01]  /*0ce0*/  IMAD.IADD R12, R3, 0x1, -R0 ;  /* 0x00000001030c7824 */ /* 0x000fe200078e0a00 */
[----:B------:R-:W-:Y:S02]  /*0cf0*/  LOP3.LUT R0, R2, 0xfffffff0, RZ, 0xc0, !PT ;  /* 0xfffffff002007812 */ /* 0x000fe400078ec0ff */
[----:B------:R-:W-:Y:S01]  /*0d00*/  SHF.R.S32.HI R3, RZ, 0x1f, R15 ;  /* 0x0000001fff037819 */ /* 0x000fe2000001140f */
[----:B------:R-:W-:Y:S01]  /*0d10*/  IMAD.IADD R216, R16, 0x1, -R5 ;  /* 0x0000000110d87824 */ /* 0x000fe200078e0a05 */
[----:B------:R-:W-:Y:S01]  /*0d20*/  LEA.HI R11, R8, R16, RZ, 0x5 ;  /* 0x00000010080b7211 */ /* 0x000fe200078f28ff */
[----:B------:R-:W-:Y:S01]  /*0d30*/  IMAD.IADD R0, R16, 0x1, -R0 ;  /* 0x0000000110007824 */ /* 0x000fe200078e0a00 */
[----:B------:R-:W-:Y:S01]  /*0d40*/  LEA.HI R2, R3, R9, RZ, 0x3 ;  /* 0x0000000903027211 */ /* 0x000fe200078f18ff */
[C---:B------:R-:W-:Y:S01]  /*0d50*/  IMAD.SHL.U32 R134, R216.reuse, 0x8, RZ ;  /* 0x00000008d8867824 */ /* 0x040fe200078e00ff */
[----:B------:R-:W-:Y:S01]  /*0d60*/  SHF.R.S32.HI R6, RZ, 0x5, R11 ;  /* 0x00000005ff067819 */ /* 0x000fe2000001140b */
[----:B------:R-:W-:Y:S01]  /*0d70*/  IMAD.SHL.U32 R138, R216, 0x4, RZ ;  /* 0x00000004d88a7824 */ /* 0x000fe200078e00ff */
[----:B------:R-:W-:-:S02]  /*0d80*/  SHF.R.S32.HI R5, RZ, 0x1f, R0 ;  /* 0x0000001fff057819 */ /* 0x000fc40000011400 */
[----:B------:R-:W-:Y:S02]  /*0d90*/  LOP3.LUT R3, R2, 0xfffffff8, RZ, 0xc0, !PT ;  /* 0xfffffff802037812 */ /* 0x000fe400078ec0ff */
[----:B------:R-:W-:Y:S02]  /*0da0*/  LOP3.LUT R2, R4, 0x1c0, RZ, 0xc0, !PT ;  /* 0x000001c004027812 */ /* 0x000fe400078ec0ff */
[----:B------:R-:W-:Y:S01]  /*0db0*/  LEA.HI R13, R5, R0, RZ, 0x3 ;  /* 0x00000000050d7211 */ /* 0x000fe200078f18ff */
[----:B------:R-:W-:Y:S01]  /*0dc0*/  IMAD.IADD R9, R9, 0x1, -R3 ;  /* 0x0000000109097824 */ /* 0x000fe200078e0a03 */
[----:B------:R-:W-:Y:S01]  /*0dd0*/  SHF.R.U32.HI R4, RZ, 0x3, R2 ;  /* 0x00000003ff047819 */ /* 0x000fe20000011602 */
[----:B------:R-:W-:Y:S01]  /*0de0*/  IMAD.SHL.U32 R5, R216, 0x40, RZ ;  /* 0x00000040d8057824 */ /* 0x000fe200078e00ff */
[----:B------:R-:W-:Y:S02]  /*0df0*/  LOP3.LUT R2, R2, 0x38, R134, 0xf8, !PT ;  /* 0x0000003802027812 */ /* 0x000fe400078ef886 */
[----:B------:R-:W-:-:S02]  /*0e00*/  LOP3.LUT R3, R13, 0xfffffff8, RZ, 0xc0, !PT ;  /* 0xfffffff80d037812 */ /* 0x000fc400078ec0ff */
[----:B------:R-:W-:Y:S02]  /*0e10*/  LOP3.LUT R10, R2, R4, RZ, 0x3c, !PT ;  /* 0x00000004020a7212 */ /* 0x000fe400078e3cff */
[----:B------:R-:W-:Y:S01]  /*0e20*/  LOP3.LUT R2, R5, 0x1c0, RZ, 0xc0, !PT ;  /* 0x000001c005027812 */ /* 0x000fe200078ec0ff */
[----:B------:R-:W-:Y:S01]  /*0e30*/  IMAD.IADD R7, R0, 0x1, -R3 ;  /* 0x0000000100077824 */ /* 0x000fe200078e0a03 */
[----:B------:R-:W-:Y:S02]  /*0e40*/  LOP3.LUT R3, R11, 0xffffffe0, RZ, 0xc0, !PT ;  /* 0xffffffe00b037812 */ /* 0x000fe400078ec0ff */
[----:B------:R-:W-:Y:S02]  /*0e50*/  LOP3.LUT R4, R2, 0x8, R14, 0xf8, !PT ;  /* 0x0000000802047812 */ /* 0x000fe400078ef80e */
[----:B------:R-:W-:Y:S01]  /*0e60*/  SHF.R.U32.HI R2, RZ, 0x3, R2 ;  /* 0x00000003ff027819 */ /* 0x000fe20000011602 */
[----:B------:R-:W-:Y:S01]  /*0e70*/  IMAD.IADD R17, R16, 0x1, -R3 ;  /* 0x0000000110117824 */ /* 0x000fe200078e0a03 */
[----:B------:R-:W-:-:S02]  /*0e80*/  LEA.HI R5, R8, R16, RZ, 0x6 ;  /* 0x0000001008057211 */ /* 0x000fc400078f30ff */
[----:B------:R-:W-:Y:S02]  /*0e90*/  SHF.R.S32.HI R0, RZ, 0x1f, R11 ;  /* 0x0000001fff007819 */ /* 0x000fe4000001140b */
[----:B------:R-:W-:Y:S01]  /*0ea0*/  LOP3.LUT R11, R4, R2, RZ, 0x3c, !PT ;  /* 0x00000002040b7212 */ /* 0x000fe200078e3cff */
[----:B------:R-:W-:Y:S01]  /*0eb0*/  IMAD.SHL.U32 R4, R5, 0x8, RZ ;  /* 0x0000000805047824 */ /* 0x000fe200078e00ff */
[----:B------:R-:W-:Y:S02]  /*0ec0*/  LEA.HI R0, R0, R6, RZ, 0x3 ;  /* 0x0000000600007211 */ /* 0x000fe400078f18ff */
[----:B------:R-:W-:Y:S02]  /*0ed0*/  LOP3.LUT R3, R15, 0xfffffffc, RZ, 0xc0, !PT ;  /* 0xfffffffc0f037812 */ /* 0x000fe400078ec0ff */
[----:B------:R-:W-:Y:S02]  /*0ee0*/  SHF.R.S32.HI R5, RZ, 0x1f, R17 ;  /* 0x0000001fff057819 */ /* 0x000fe40000011411 */
[----:B------:R-:W-:Y:S01]  /*0ef0*/  LOP3.LUT R2, R0, 0xffffff8, RZ, 0xc0, !PT ;  /* 0x0ffffff800027812 */ /* 0x000fe200078ec0ff */
[----:B------:R-:W-:Y:S01]  /*0f00*/  IMAD.IADD R0, R16, 0x1, -R3 ;  /* 0x0000000110007824 */ /* 0x000fe200078e0a03 */
[----:B------:R-:W-:-:S02]  /*0f10*/  LEA.HI R14, R5, R17, RZ, 0x2 ;  /* 0x00000011050e7211 */ /* 0x000fc400078f10ff */
[----:B------:R-:W-:Y:S01]  /*0f20*/  LOP3.LUT R8, R4, 0xfffffe00, RZ, 0xc0, !PT ;  /* 0xfffffe0004087812 */ /* 0x000fe200078ec0ff */
[----:B------:R-:W-:Y:S01]  /*0f30*/  IMAD.IADD R4, R6, 0x1, -R2 ;  /* 0x0000000106047824 */ /* 0x000fe200078e0a02 */
[----:B------:R-:W-:Y:S02]  /*0f40*/  SHF.R.S32.HI R3, RZ, 0x2, R14 ;  /* 0x00000002ff037819 */ /* 0x000fe4000001140e */
[----:B------:R-:W-:Y:S02]  /*0f50*/  LEA.HI R2, R0, R0, RZ, 0x1 ;  /* 0x0000000000027211 */ /* 0x000fe400078f08ff */
[----:B------:R-:W-:Y:S01]  /*0f60*/  LOP3.LUT R202, R10, R8, RZ, 0xfc, !PT ;  /* 0x000000080aca7212 */ /* 0x000fe200078efcff */
[----:B------:R-:W-:Y:S01]  /*0f70*/  IMAD R16, R4, 0x10, R3 ;  /* 0x0000001004107824 */ /* 0x000fe200078e0203 */
[----:B------:R-:W-:Y:S01]  /*0f80*/  LOP3.LUT R2, R2, 0x1ffffffe, RZ, 0xc0, !PT ;  /* 0x1ffffffe02027812 */ /* 0x000fe200078ec0ff */
[C---:B------:R-:W-:Y:S01]  /*0f90*/  IMAD.SHL.U32 R3, R9.reuse, 0x40, RZ ;  /* 0x0000004009037824 */ /* 0x040fe200078e00ff */
[----:B------:R-:W-:Y:S01]  /*0fa0*/  LOP3.LUT R5, R9, 0x1, RZ, 0xc0, !PT ;  /* 0x0000000109057812 */ /* 0x000fe200078ec0ff */
[----:B------:R-:W-:Y:S01]  /*0fb0*/  IMAD.SHL.U32 R4, R7, 0x40, RZ ;  /* 0x0000004007047824 */ /* 0x000fe200078e00ff */
[----:B------:R-:W-:Y:S01]  /*0fc0*/  IADD3 R18, R206, 0x60, RZ ;  /* 0x00000060ce127810 */ /* 0x000fe20007ffe0ff */
[----:B------:R-:W-:Y:S01]  /*0fd0*/  IMAD.SHL.U32 R10, R6, 0x400, RZ ;  /* 0x00000400060a7824 */ /* 0x000fe200078e00ff */
[----:B------:R-:W-:Y:S01]  /*0fe0*/  LOP3.LUT R3, R3, 0x1c0, RZ, 0xc0, !PT ;  /* 0x000001c003037812 */ /* 0x000fe200078ec0ff */
[----:B------:R-:W-:Y:S01]  /*0ff0*/  IMAD.IADD R15, R0, 0x1, -R2 ;  /* 0x00000001000f7824 */ /* 0x000fe200078e0a02 */
[----:B------:R-:W-:Y:S01]  /*1000*/  LOP3.LUT R2, R4, 0x1c0, RZ, 0xc0, !PT ;  /* 0x000001c004027812 */ /* 0x000fe200078ec0ff */
[----:B------:R-:W-:Y:S01]  /*1010*/  IMAD.SHL.U32 R6, R12, 0x8, RZ ;  /* 0x000000080c067824 */ /* 0x000fe200078e00ff */
[----:B------:R-:W-:Y:S01]  /*1020*/  ISETP.NE.U32.AND P0, PT, R5, 0x1, PT ;  /* 0x000000010500780c */ /* 0x000fe20003f05070 */
[----:B------:R-:W-:Y:S01]  /*1030*/  IMAD R5, R0, 0x2, R10 ;  /* 0x0000000200057824 */ /* 0x000fe200078e020a */
[----:B------:R-:W-:Y:S01]  /*1040*/  LEA.HI R3, R3, R3, RZ, 0x1d ;  /* 0x0000000303037211 */ /* 0x000fe200078fe8ff */
[----:B------:R-:W-:Y:S01]  /*1050*/  IMAD R0, R12, 0x200, R11 ;  /* 0x000002000c007824 */ /* 0x000fe200078e020b */
[----:B------:R-:W-:Y:S01]  /*1060*/  LOP3.LUT R4, R2, 0x8, R6, 0xf8, !PT ;  /* 0x0000000802047812 */ /* 0x000fe200078ef806 */
[----:B------:R-:W-:Y:S01]  /*1070*/  IMAD.SHL.U32 R6, R13, 0x40, RZ ;  /* 0x000000400d067824 */ /* 0x000fe200078e00ff */
[----:B------:R-:W-:Y:S01]  /*1080*/  SHF.R.U32.HI R2, RZ, 0x3, R2 ;  /* 0x00000003ff027819 */ /* 0x000fe20000011602 */
[----:B------:R-:W-:Y:S01]  /*1090*/  IMAD.IADD R11, R5, 0x1, R3 ;  /* 0x00000001050b7824 */ /* 0x000fe200078e0203 */
[----:B------:R-:W-:Y:S01]  /*10a0*/  IADD3 R19, R206, 0x40, RZ ;  /* 0x00000040ce137810 */ /* 0x000fe20007ffe0ff */
[----:B------:R-:W-:Y:S01]  /*10b0*/  STL [R1+0x58], R16 ;  /* 0x0000581001007387 */ /* 0x000fe20000100800 */
[----:B------:R-:W-:Y:S01]  /*10c0*/  IADD3 R140, R138, 0x40, RZ ;  /* 0x000000408a8c7810 */ /* 0x000fe20007ffe0ff */
[----:B------:R-:W-:Y:S01]  /*10d0*/  IMAD.SHL.U32 R202, R202, 0x2, RZ ;  /* 0x00000002caca7824 */ /* 0x000fe200078e00ff */
[----:B------:R-:W-:Y:S01]  /*10e0*/  R2P PR, R9, 0x6 ;  /* 0x0000000609007804 */ /* 0x000fe20000000000 */
[----:B------:R-:W-:Y:S01]  /*10f0*/  IMAD.SHL.U32 R3, R19, 0x40, RZ ;  /* 0x0000004013037824 */ /* 0x000fe200078e00ff */
[C---:B------:R-:W-:Y:S01]  /*1100*/  LOP3.LUT P4, RZ, R7.reuse, 0x2, RZ, 0xc0, !PT ;  /* 0x0000000207ff7812 */ /* 0x040fe2000788c0ff */
[----:B------:R-:W-:Y:S01]  /*1110*/  IMAD.IADD R133, R138, 0x1, R140 ;  /* 0x000000018a857824 */ /* 0x000fe200078e028c */
[----:B------:R-:W-:-:S02]  /*1120*/  LOP3.LUT P3, RZ, R7, 0x4, RZ, 0xc0, !PT ;  /* 0x0000000407ff7812 */ /* 0x000fc4000786c0ff */
[----:B------:R-:W-:Y:S01]  /*1130*/  LOP3.LUT R7, R4, R2, RZ, 0x3c, !PT ;  /* 0x0000000204077212 */ /* 0x000fe200078e3cff */
[----:B------:R-:W-:Y:S01]  /*1140*/  IMAD.SHL.U32 R2, R18, 0x40, RZ ;  /* 0x0000004012027824 */ /* 0x000fe200078e00ff */
[----:B------:R-:W-:Y:S02]  /*1150*/  SHF.R.S32.HI R5, RZ, 0x1f, R19 ;  /* 0x0000001fff057819 */ /* 0x000fe40000011413 */
[----:B------:R-:W-:Y:S02]  /*1160*/  SHF.R.S32.HI R4, RZ, 0x1f, R18 ;  /* 0x0000001fff047819 */ /* 0x000fe40000011412 */
[----:B------:R-:W-:Y:S02]  /*1170*/  LEA.HI R5, R5, R19, RZ, 0x3 ;  /* 0x0000001305057211 */ /* 0x000fe400078f18ff */
[----:B------:R-:W-:Y:S02]  /*1180*/  LOP3.LUT R19, R2, 0x1c0, RZ, 0xc0, !PT ;  /* 0x000001c002137812 */ /* 0x000fe400078ec0ff */
[----:B------:R-:W-:Y:S01]  /*1190*/  SHF.R.S32.HI R2, RZ, 0x1f, R133 ;  /* 0x0000001fff027819 */ /* 0x000fe20000011485 */
[----:B------:R-:W-:Y:S01]  /*11a0*/  IMAD.SHL.U32 R8, R5, 0x40, RZ ;  /* 0x0000004005087824 */ /* 0x000fe200078e00ff */
[----:B------:R-:W-:-:S02]  /*11b0*/  LOP3.LUT R20, R3, 0x1c0, RZ, 0xc0, !PT ;  /* 0x000001c003147812 */ /* 0x000fc400078ec0ff */
[----:B------:R-:W-:Y:S02]  /*11c0*/  LEA.HI R4, R4, R18, RZ, 0x3 ;  /* 0x0000001204047211 */ /* 0x000fe400078f18ff */
[CC--:B------:R-:W-:Y:S02]  /*11d0*/  LEA.HI R3, R2.reuse, R133.reuse, RZ, 0x6 ;  /* 0x0000008502037211 */ /* 0x0c0fe400078f30ff */
[----:B------:R-:W-:Y:S01]  /*11e0*/  LEA.HI R2, R2, R133, RZ, 0x3 ;  /* 0x0000008502027211 */ /* 0x000fe200078f18ff */
[----:B------:R-:W-:Y:S01]  /*11f0*/  IMAD.SHL.U32 R9, R4, 0x40, RZ ;  /* 0x0000004004097824 */ /* 0x000fe200078e00ff */
[----:B------:R-:W-:Y:S01]  /*1200*/  LOP3.LUT R4, R6, 0xfffffe00, RZ, 0xc0, !PT ;  /* 0xfffffe0006047812 */ /* 0x000fe200078ec0ff */
[----:B------:R-:W-:Y:S01]  /*1210*/  IMAD.SHL.U32 R5, R3, 0x80, RZ ;  /* 0x0000008003057824 */ /* 0x000fe200078e00ff */
[----:B------:R-:W-:Y:S02]  /*1220*/  SHF.R.U32.HI R12, RZ, 0x3, R20 ;  /* 0x00000003ff0c7819 */ /* 0x000fe40000011614 */
[----:B------:R-:W-:-:S02]  /*1230*/  LOP3.LUT R6, R20, 0x38, R2, 0xf8, !PT ;  /* 0x0000003814067812 */ /* 0x000fc400078ef802 */
[----:B------:R-:W-:Y:S02]  /*1240*/  LOP3.LUT R3, R19, 0x38, R2, 0xf8, !PT ;  /* 0x0000003813037812 */ /* 0x000fe400078ef802 */
[----:B------:R-:W-:Y:S02]  /*1250*/  LOP3.LUT R2, R5, 0xffffe000, RZ, 0xc0, !PT ;  /* 0xffffe00005027812 */ /* 0x000fe400078ec0ff */
[----:B------:R-:W-:Y:S02]  /*1260*/  SHF.R.U32.HI R18, RZ, 0x3, R19 ;  /* 0x00000003ff127819 */ /* 0x000fe40000011613 */
[----:B------:R-:W-:Y:S02]  /*1270*/  LOP3.LUT R13, R8, 0xfffffe00, RZ, 0xc0, !PT ;  /* 0xfffffe00080d7812 */ /* 0x000fe400078ec0ff */
[----:B------:R-:W-:Y:S01]  /*1280*/  LOP3.LUT R5, R6, R12, RZ, 0x3c, !PT ;  /* 0x0000000c06057212 */ /* 0x000fe200078e3cff */
[----:B------:R-:W-:Y:S01]  /*1290*/  IMAD.SHL.U32 R12, R11, 0x2, RZ ;  /* 0x000000020b0c7824 */ /* 0x000fe200078e00ff */
[----:B------:R-:W-:Y:S01]  /*12a0*/  LOP3.LUT R8, R9, 0xfffffe00, RZ, 0xc0, !PT ;  /* 0xfffffe0009087812 */ /* 0x000fe200078ec0ff */
[----:B------:R1:W-:Y:S01]  /*12b0*/  STL [R1+0x48], R13 ;  /* 0x0000480d01007387 */ /* 0x0003e20000100800 */
[----:B------:R-:W-:-:S02]  /*12c0*/  LOP3.LUT R3, R3, R18, RZ, 0x3c, !PT ;  /* 0x0000001203037212 */ /* 0x000fc400078e3cff */
[----:B------:R-:W-:Y:S01]  /*12d0*/  IADD3 R9, R5, R2, R13 ;  /* 0x0000000205097210 */ /* 0x000fe20007ffe00d */
[----:B------:R-:W-:Y:S01]  /*12e0*/  STL [R1+0x1c], R12 ;  /* 0x00001c0c01007387 */ /* 0x000fe20000100800 */
[C---:B------:R-:W-:Y:S02]  /*12f0*/  IADD3 R5, R12.reuse, 0x80, RZ ;  /* 0x000000800c057810 */ /* 0x040fe40007ffe0ff */
[----:B------:R-:W-:Y:S01]  /*1300*/  IADD3 R11, R12, 0x70, RZ ;  /* 0x000000700c0b7810 */ /* 0x000fe20007ffe0ff */
[----:B------:R2:W-:Y:S01]  /*1310*/  STL [R1+0x44], R8 ;  /* 0x0000440801007387 */ /* 0x0005e20000100800 */
[----:B------:R-:W-:Y:S02]  /*1320*/  @P0 IADD3 R11, R5, 0x10, RZ ;  /* 0x00000010050b0810 */ /* 0x000fe40007ffe0ff */
[----:B------:R-:W-:Y:S02]  /*1330*/  LEA R188, R0, 0xa080, 0x1 ;  /* 0x0000a08000bc7811 */ /* 0x000fe400078e08ff */
[----:B------:R-:W-:Y:S01]  /*1340*/  LEA R9, R9, 0x10080, 0x1 ;  /* 0x0001008009097811 */ /* 0x000fe200078e08ff */
[----:B------:R-:W-:Y:S01]  /*1350*/  STL [R1+0x20], R11 ;  /* 0x0000200b01007387 */ /* 0x000fe20000100800 */
[----:B------:R-:W-:-:S02]  /*1360*/  SHF.R.S32.HI R135, RZ, 0x1f, R134 ;  /* 0x0000001fff877819 */ /* 0x000fc40000011486 */
[C---:B------:R-:W-:Y:S02]  /*1370*/  IADD3 R142, R138.reuse, 0x20, RZ ;  /* 0x000000208a8e7810 */ /* 0x040fe40007ffe0ff */
[----:B------:R-:W-:Y:S02]  /*1380*/  IADD3 R141, R138, 0x60, RZ ;  /* 0x000000608a8d7810 */ /* 0x000fe40007ffe0ff */
[C---:B------:R-:W-:Y:S02]  /*1390*/  IADD3 R208, R134.reuse, 0x80, RZ ;  /* 0x0000008086d07810 */ /* 0x040fe40007ffe0ff */
[----:B------:R-:W-:Y:S01]  /*13a0*/  IADD3 R209, R134, 0xc0, RZ ;  /* 0x000000c086d17810 */ /* 0x000fe20007ffe0ff */
[----:B-1----:R-:W-:-:S05]  /*13b0*/  IMAD R13, R15, 0x8, R16 ;  /* 0x000000080f0d7824 */ /* 0x002fca00078e0210 */
[----:B------:R1:W-:Y:S01]  /*13c0*/  STL [R1+0x5c], R13 ;  /* 0x00005c0d01007387 */ /* 0x0003e20000100800 */
[----:B--2---:R-:W-:Y:S02]  /*13d0*/  IADD3 R8, R3, R2, R8 ;  /* 0x0000000203087210 */ /* 0x004fe40007ffe008 */
[----:B------:R-:W-:Y:S02]  /*13e0*/  IADD3 R2, R206, 0x20, RZ ;  /* 0x00000020ce027810 */ /* 0x000fe40007ffe0ff */
[----:B------:R-:W-:Y:S02]  /*13f0*/  LOP3.LUT R2, R14, 0x7ffffffc, RZ, 0xc0, !PT ;  /* 0x7ffffffc0e027812 */ /* 0x000fe400078ec0ff */
[CC--:B------:R-:W-:Y:S01]  /*1400*/  IADD3 R3, R7.reuse, R4.reuse, R10 ;  /* 0x0000000407037210 */ /* 0x0c0fe20007ffe00a */
[----:B------:R-:W-:Y:S01]  /*1410*/  IMAD.MOV.U32 R10, RZ, RZ, 0x40 ;  /* 0x00000040ff0a7424 */ /* 0x000fe200078e00ff */
[----:B------:R-:W-:Y:S01]  /*1420*/  LOP3.LUT R4, R7, R4, RZ, 0xfc, !PT ;  /* 0x0000000407047212 */ /* 0x000fe200078efcff */
[----:B------:R-:W-:Y:S01]  /*1430*/  IMAD.IADD R2, R17, 0x1, -R2 ;  /* 0x0000000111027824 */ /* 0x000fe200078e0a02 */
[----:B------:R-:W-:Y:S01]  /*1440*/  LEA R194, R3, 0x10080, 0x1 ;  /* 0x0001008003c27811 */ /* 0x000fe200078e08ff */
[----:B------:R-:W-:Y:S01]  /*1450*/  IMAD.MOV.U32 R7, RZ, RZ, 0x20 ;  /* 0x00000020ff077424 */ /* 0x000fe200078e00ff */
[----:B------:R-:W-:Y:S01]  /*1460*/  SEL R5, R10, 0xffffffc0, !P2 ;  /* 0xffffffc00a057807 */ /* 0x000fe20005000000 */
[----:B------:R-:W-:Y:S01]  /*1470*/  IMAD.SHL.U32 R217, R2, 0x2, RZ ;  /* 0x0000000202d97824 */ /* 0x000fe200078e00ff */
[----:B------:R-:W-:-:S02]  /*1480*/  SEL R0, R10, 0xffffffc0, !P3 ;  /* 0xffffffc00a007807 */ /* 0x000fc40005800000 */
[----:B------:R-:W-:Y:S01]  /*1490*/  SEL R6, R7, 0xffffffe0, !P1 ;  /* 0xffffffe007067807 */ /* 0x000fe20004800000 */
[----:B------:R-:W-:Y:S01]  /*14a0*/  IMAD.IADD R3, R5, 0x1, R11 ;  /* 0x0000000105037824 */ /* 0x000fe200078e020b */
[C---:B------:R-:W-:Y:S01]  /*14b0*/  IADD3 R22, R217.reuse, 0x8, RZ ;  /* 0x00000008d9167810 */ /* 0x040fe20007ffe0ff */
[----:B------:R-:W-:Y:S01]  /*14c0*/  IMAD.IADD R197, R194, 0x1, R0 ;  /* 0x00000001c2c57824 */ /* 0x000fe200078e0200 */
[C---:B------:R-:W-:Y:S02]  /*14d0*/  IADD3 R21, R217.reuse, 0x10, RZ ;  /* 0x00000010d9157810 */ /* 0x040fe40007ffe0ff */
[C---:B------:R-:W-:Y:S02]  /*14e0*/  IADD3 R18, R217.reuse, 0x28, RZ ;  /* 0x00000028d9127810 */ /* 0x040fe40007ffe0ff */
[C---:B------:R-:W-:Y:S02]  /*14f0*/  IADD3 R19, R217.reuse, 0x20, RZ ;  /* 0x00000020d9137810 */ /* 0x040fe40007ffe0ff */
[----:B------:R-:W-:-:S02]  /*1500*/  IADD3 R14, R217, 0x40, RZ ;  /* 0x00000040d90e7810 */ /* 0x000fc40007ffe0ff */
[----:B------:R-:W-:Y:S02]  /*1510*/  SEL R2, R7, 0xffffffe0, !P4 ;  /* 0xffffffe007027807 */ /* 0x000fe40006000000 */
[C---:B------:R-:W-:Y:S02]  /*1520*/  IADD3 R16, R217.reuse, 0x38, RZ ;  /* 0x00000038d9107810 */ /* 0x040fe40007ffe0ff */
[----:B------:R-:W-:Y:S01]  /*1530*/  IADD3 R7, R217, 0x50, RZ ;  /* 0x00000050d9077810 */ /* 0x000fe20007ffe0ff */
[----:B------:R-:W-:Y:S01]  /*1540*/  IMAD.IADD R195, R194, 0x1, R2 ;  /* 0x00000001c2c37824 */ /* 0x000fe200078e0202 */
[----:B------:R-:W-:Y:S02]  /*1550*/  SHF.R.S32.HI R10, RZ, 0x1f, R22 ;  /* 0x0000001fff0a7819 */ /* 0x000fe40000011416 */
[----:B------:R-:W-:Y:S01]  /*1560*/  SHF.R.S32.HI R7, RZ, 0x1f, R21 ;  /* 0x0000001fff077819 */ /* 0x000fe20000011415 */
[----:B------:R-:W-:Y:S01]  /*1570*/  IMAD.IADD R196, R195, 0x1, R0 ;  /* 0x00000001c3c47824 */ /* 0x000fe200078e0200 */
[----:B------:R-:W-:-:S02]  /*1580*/  SHF.R.S32.HI R10, RZ, 0x1f, R18 ;  /* 0x0000001fff0a7819 */ /* 0x000fc40000011412 */
[----:B------:R-:W-:Y:S02]  /*1590*/  SHF.R.S32.HI R7, RZ, 0x1f, R19 ;  /* 0x0000001fff077819 */ /* 0x000fe40000011413 */
[----:B------:R-:W-:Y:S01]  /*15a0*/  SHF.R.S32.HI R10, RZ, 0x1f, R14 ;  /* 0x0000001fff0a7819 */ /* 0x000fe2000001140e */
[C---:B------:R-:W-:Y:S01]  /*15b0*/  IMAD.IADD R10, R12.reuse, 0x1, R5 ;  /* 0x000000010c0a7824 */ /* 0x040fe200078e0205 */
[----:B------:R-:W-:Y:S01]  /*15c0*/  SHF.R.S32.HI R7, RZ, 0x1f, R16 ;  /* 0x0000001fff077819 */ /* 0x000fe20000011410 */
[----:B------:R-:W-:Y:S01]  /*15d0*/  IMAD.IADD R7, R12, 0x1, R6 ;  /* 0x000000010c077824 */ /* 0x000fe200078e0206 */
[----:B------:R-:W-:Y:S01]  /*15e0*/  LEA R190, R4, 0x4080, 0x1 ;  /* 0x0000408004be7811 */ /* 0x000fe200078e08ff */
[----:B------:R-:W-:Y:S01]  /*15f0*/  IMAD.IADD R6, R6, 0x1, R11 ;  /* 0x0000000106067824 */ /* 0x000fe200078e020b */
[----:B------:R-:W-:Y:S01]  /*1600*/  STL [R1+0x3c], R10 ;  /* 0x00003c0a01007387 */ /* 0x000fe20000100800 */
[----:B------:R-:W-:Y:S02]  /*1610*/  LEA R8, R8, 0x10080, 0x1 ;  /* 0x0001008008087811 */ /* 0x000fe400078e08ff */
[--C-:B------:R-:W-:Y:S01]  /*1620*/  IMAD.IADD R191, R2, 0x1, R190.reuse ;  /* 0x0000000102bf7824 */ /* 0x100fe200078e02be */
[----:B------:R2:W-:Y:S01]  /*1630*/  STL [R1+0x28], R7 ;  /* 0x0000280701007387 */ /* 0x0005e20000100800 */
[----:B------:R-:W-:Y:S01]  /*1640*/  IMAD.IADD R2, R6, 0x1, R5 ;  /* 0x0000000106027824 */ /* 0x000fe200078e0205 */
[C---:B------:R-:W-:Y:S01]  /*1650*/  IADD3 R20, R217.reuse, 0x18, RZ ;  /* 0x00000018d9147810 */ /* 0x040fe20007ffe0ff */
[C---:B------:R-:W-:Y:S01]  /*1660*/  IMAD.IADD R193, R0.reuse, 0x1, R190 ;  /* 0x0000000100c17824 */ /* 0x040fe200078e02be */
[----:B------:R3:W-:Y:S01]  /*1670*/  STL [R1+0x50], R9 ;  /* 0x0000500901007387 */ /* 0x0007e20000100800 */
[C---:B------:R-:W-:Y:S01]  /*1680*/  IADD3 R17, R217.reuse, 0x30, RZ ;  /* 0x00000030d9117810 */ /* 0x040fe20007ffe0ff */
[----:B------:R-:W-:Y:S01]  /*1690*/  IMAD.IADD R192, R0, 0x1, R191 ;  /* 0x0000000100c07824 */ /* 0x000fe200078e02bf */
[----:B-1----:R-:W-:Y:S01]  /*16a0*/  IADD3 R13, R217, 0x48, RZ ;  /* 0x00000048d90d7810 */ /* 0x002fe20007ffe0ff */
[----:B------:R3:W-:Y:S01]  /*16b0*/  STL [R1+0x4c], R8 ;  /* 0x00004c0801007387 */ /* 0x0007e20000100800 */
[----:B------:R-:W-:-:S02]  /*16c0*/  SHF.R.S32.HI R15, RZ, 0x1f, R20 ;  /* 0x0000001fff0f7819 */ /* 0x000fc40000011414 */
[----:B------:R-:W-:Y:S02]  /*16d0*/  SHF.R.S32.HI R15, RZ, 0x1f, R17 ;  /* 0x0000001fff0f7819 */ /* 0x000fe40000011411 */
[----:B------:R-:W-:Y:S01]  /*16e0*/  SHF.R.S32.HI R13, RZ, 0x1f, R13 ;  /* 0x0000001fff0d7819 */ /* 0x000fe2000001140d */
[----:B--2---:R-:W-:-:S05]  /*16f0*/  IMAD.IADD R7, R5, 0x1, R7 ;  /* 0x0000000105077824 */ /* 0x004fca00078e0207 */
[----:B------:R3:W-:Y:S04]  /*1700*/  STL [R1+0x34], R7 ;  /* 0x0000340701007387 */ /* 0x0007e80000100800 */
[----:B------:R3:W-:Y:S04]  /*1710*/  STL [R1+0x30], R3 ;  /* 0x0000300301007387 */ /* 0x0007e80000100800 */
[----:B------:R3:W-:Y:S04]  /*1720*/  STL [R1+0x24], R6 ;  /* 0x0000240601007387 */ /* 0x0007e80000100800 */
[----:B------:R3:W-:Y:S02]  /*1730*/  STL [R1+0x2c], R2 ;  /* 0x00002c0201007387 */ /* 0x0007e40000100800 */
.L_x_1541:
[----:B------:R-:W2:Y:S01]  /*1740*/  LDL R0, [R1+0xc] ;  /* 0x00000c0001007983 */ /* 0x000ea20000100800 */
[----:B------:R-:W-:Y:S01]  /*1750*/  IMAD.MOV.U32 R12, RZ, RZ, 0x4 ;  /* 0x00000004ff0c7424 */ /* 0x000fe200078e00ff */
[----:B------:R-:W-:-:S02]  /*1760*/  ISETP.NE.U32.AND P4, PT, RZ, c[0x0][0x360], PT ;  /* 0x0000d800ff007a0c */ /* 0x000fc40003f85070 */
[----:B------:R-:W-:Y:S01]  /*1770*/  ISETP.NE.U32.AND P0, PT, RZ, c[0x0][0x370], PT ;  /* 0x0000dc00ff007a0c */ /* 0x000fe20003f05070 */
[----:B---3--:R-:W3:Y:S01]  /*1780*/  LDL R9, [R1+0x8] ;  /* 0x0000080001097983 */ /* 0x008ee20000100800 */
        /* <DEDUP_REMOVED lines=9> */
[----:B------:R-:W-:-:S02]  /*1820*/  IMAD.MOV.U32 R176, RZ, RZ, RZ ;  /* 0x000000ffffb07224 */ /* 0x000fc400078e00ff */
[----:B------:R-:W-:Y:S01]  /*1830*/  IMAD.MOV.U32 R11, RZ, RZ, RZ ;  /* 0x000000ffff0b7224 */ /* 0x000fe200078e00ff */
[----:B--2---:R-:W-:Y:S02]  /*1840*/  SHF.R.S32.HI R29, RZ, 0x1f, R218 ;  /* 0x0000001fff1d7819 */ /* 0x004fe400000114da */
[C---:B------:R-:W-:Y:S02]  /*1850*/  @P4 LEA R2, P0, R218.reuse, c[0x0][0x360], 0x2 ;  /* 0x0000d800da024a11 */ /* 0x040fe400078010ff */
[C---:B------:R-:W-:Y:S02]  /*1860*/  @P2 LEA R4, P1, R218.reuse, c[0x0][0x370], 0x2 ;  /* 0x0000dc00da042a11 */ /* 0x040fe400078210ff */
        /* <DEDUP_REMOVED lines=15> */
[----:B---3--:R-:W-:-:S03]  /*1960*/  LOP3.LUT R28, R9, 0xffff, RZ, 0xc0, !PT ;  /* 0x0000ffff091c7812 */ /* 0x008fc600078ec0ff */
[----:B------:R4:W-:Y:S04]  /*1970*/  STL [R1+0x14], R29 ;  /* 0x0000141d01007387 */ /* 0x0009e80000100800 */
[----:B------:R4:W-:Y:S01]  /*1980*/  STL [R1+0x10], R28 ;  /* 0x0000101c01007387 */ /* 0x0009e20000100800 */
[----:B------:R-:W-:Y:S01]  /*1990*/  YIELD ;  /* 0x0000000000007946 */ /* 0x000fe20003800000 */
[----:B------:R-:W-:Y:S01]  /*19a0*/  P2R R19, PR, RZ, 0x40 ;  /* 0x00000040ff137803 */ /* 0x000fe20000000000 */
[----:B------:R-:W-:Y:S05]  /*19b0*/  @P4 BRA `(.L_x_1363) ;  /* 0x0000005000004947 */ /* 0x000fea0003800000 */
[----:B-----5:R-:W-:Y:S01]  /*19c0*/  MOV R177, c[0x0][0x168] ;  /* 0x00005a0000b17a02 */ /* 0x020fe20000000f00 */
[----:B------:R-:W-:Y:S05]  /*19d0*/  @!P3 BRA `(.L_x_1363) ;  /* 0x000000300000b947 */ /* 0x000fea0003800000 */
[----:B------:R-:W2:Y:S04]  /*19e0*/  LDG.E R8, [R6.64] ;  /* 0x0000000606087981 */ /* 0x000ea8000c1e1900 */
[----:B------:R-:W2:Y:S02]  /*19f0*/  LDG.E R0, [R6.64+0x4] ;  /* 0x0000040606007981 */ /* 0x000ea4000c1e1900 */
[----:B--2---:R-:W-:-:S02]  /*1a00*/  IADD3 R177, -R8, R0, RZ ;  /* 0x0000000008b17210 */ /* 0x004fc40007ffe1ff */
.L_x_1363:
[----:B------:R-:W-:-:S04]  /*1a10*/  ISETP.NE.U32.AND P0, PT, RZ, c[0x0][0x368], PT ;  /* 0x0000da00ff007a0c */ /* 0x000fc80003f05070 */
[----:B------:R-:W-:-:S13]  /*1a20*/  ISETP.NE.AND.EX P0, PT, RZ, c[0x0][0x36c], PT, P0 ;  /* 0x0000db00ff007a0c */ /* 0x000fda0003f05300 */
[----:B------:R-:W-:Y:S05]  /*1a30*/  @!P0 BRA `(.L_x_1364) ;  /* 0x0000004000008947 */ /* 0x000fea0003800000 */
[----:B----4-:R-:W-:-:S04]  /*1a40*/  LEA R4, P0, R218, c[0x0][0x368], 0x2 ;  /* 0x0000da00da047a11 */ /* 0x010fc800078010ff */
[----:B------:R-:W-:-:S05]  /*1a50*/  LEA.HI.X R5, R218, c[0x0][0x36c], R29, 0x2, P0 ;  /* 0x0000db00da057a11 */ /* 0x000fca00000f141d */
[----:B------:R1:W5:Y:S01]  /*1a60*/  LDG.E R10, [R4.64] ;  /* 0x00000006040a7981 */ /* 0x000362000c1e1900 */
[----:B------:R-:W-:Y:S05]  /*1a70*/  BRA `(.L_x_1365) ;  /* 0x0000005000007947 */ /* 0x000fea0003800000 */
.L_x_1364:
[----:B------:R-:W-:Y:S01]  /*1a80*/  MOV R10, c[0x0][0x1d0] ;  /* 0x00007400000a7a02 */ /* 0x000fe20000000f00 */
[----:B------:R-:W-:Y:S05]  /*1a90*/  @!P6 BRA `(.L_x_1365) ;  /* 0x000000300000e947 */ /* 0x000fea0003800000 */
[----:B----4-:R-:W2:Y:S04]  /*1aa0*/  LDG.E R6, [R4.64] ;  /* 0x0000000604067981 */ /* 0x010ea8000c1e1900 */
[----:B------:R-:W2:Y:S02]  /*1ab0*/  LDG.E R0, [R4.64+0x4] ;  /* 0x0000040604007981 */ /* 0x000ea4000c1e1900 */
[----:B--2---:R-:W-:Y:S02]  /*1ac0*/  IADD3 R10, -R6, R0, RZ ;  /* 0x00000000060a7210 */ /* 0x004fe40007ffe1ff */
.L_x_1365:
[----:B----4-:R2:W3:Y:S04]  /*1ad0*/  @P5 LDG.E R6, [R2.64] ;  /* 0x0000000602065981 */ /* 0x0104e8000c1e1900 */
[----:B-1----:R2:W3:Y:S01]  /*1ae0*/  @P5 LDG.E R4, [R2.64+0x4] ;  /* 0x0000040602045981 */ /* 0x0024e2000c1e1900 */
[----:B------:R-:W-:Y:S01]  /*1af0*/  ISETP.NE.U32.AND P0, PT, RZ, c[0x0][0x378], PT ;  /* 0x0000de00ff007a0c */ /* 0x000fe20003f05070 */
[----:B-----5:R-:W-:-:S03]  /*1b00*/  IMAD.MOV.U32 R158, RZ, RZ, R10 ;  /* 0x000000ffff9e7224 */ /* 0x020fc600078e000a */
[----:B------:R-:W-:Y:S01]  /*1b10*/  ISETP.NE.AND.EX P1, PT, RZ, c[0x0][0x37c], PT, P0 ;  /* 0x0000df00ff007a0c */ /* 0x000fe20003f25300 */
[----:B------:R-:W-:-:S12]  /*1b20*/  IMAD.MOV.U32 R0, RZ, RZ, c[0x0][0x228] ;  /* 0x00008a00ff007624 */ /* 0x000fd800078e00ff */
[----:B--2---:R-:W-:-:S04]  /*1b30*/  @P1 LEA R2, P0, R218, c[0x0][0x378], 0x2 ;  /* 0x0000de00da021a11 */ /* 0x004fc800078010ff */
[----:B------:R-:W-:-:S05]  /*1b40*/  @P1 LEA.HI.X R3, R218, c[0x0][0x37c], R29, 0x2, P0 ;  /* 0x0000df00da031a11 */ /* 0x000fca00000f141d */
[----:B------:R1:W5:Y:S01]  /*1b50*/  @P1 LDG.E R158, [R2.64] ;  /* 0x00000006029e1981 */ /* 0x000362000c1e1900 */
[----:B------:R-:W-:Y:S01]  /*1b60*/  IMAD.IADD R5, R10, 0x1, -R163 ;  /* 0x000000010a057824 */ /* 0x000fe200078e0aa3 */
[----:B------:R-:W-:Y:S01]  /*1b70*/  BSSY B0, `(.L_x_1366) ;  /* 0x0000031000007945 */ /* 0x000fe20003800000 */
[C---:B-1----:R-:W-:Y:S02]  /*1b80*/  LOP3.LUT R2, R9.reuse, 0xff000000, RZ, 0xc0, !PT ;  /* 0xff00000009027812 */ /* 0x042fe400078ec0ff */
[----:B------:R-:W-:Y:S01]  /*1b90*/  LOP3.LUT R3, R9, 0xff0000, RZ, 0xc0, !PT ;  /* 0x00ff000009037812 */ /* 0x000fe200078ec0ff */
[----:B---3--:R-:W-:Y:S01]  /*1ba0*/  @P5 IMAD.IADD R0, R4, 0x1, -R6 ;  /* 0x0000000104005824 */ /* 0x008fe200078e0a06 */
[----:B------:R-:W-:-:S03]  /*1bb0*/  SHF.R.U32.HI R4, RZ, 0x8, R2 ;  /* 0x00000008ff047819 */ /* 0x000fc60000011602 */
[----:B------:R-:W-:Y:S01]  /*1bc0*/  IMAD.IADD R178, R5, 0x1, R0 ;  /* 0x0000000105b27824 */ /* 0x000fe200078e0200 */
[----:B------:R-:W-:-:S04]  /*1bd0*/  LEA.HI R4, R3, R4, RZ, 0x10 ;  /* 0x0000000403047211 */ /* 0x000fc800078f80ff */
[----:B------:R-:W-:Y:S02]  /*1be0*/  SHF.R.U32.HI R6, RZ, 0x10, R4 ;  /* 0x00000010ff067819 */ /* 0x000fe40000011604 */
[----:B------:R-:W-:Y:S02]  /*1bf0*/  LOP3.LUT R13, R4, 0xff, RZ, 0xc0, !PT ;  /* 0x000000ff040d7812 */ /* 0x000fe400078ec0ff */
[C---:B------:R-:W-:Y:S01]  /*1c00*/  IADD3 R2, R178.reuse, 0x2f, RZ ;  /* 0x0000002fb2027810 */ /* 0x040fe20007ffe0ff */
[----:B------:R1:W-:Y:S01]  /*1c10*/  STL [R1+0x38], R6 ;  /* 0x0000380601007387 */ /* 0x0003e20000100800 */
[----:B------:R-:W-:Y:S02]  /*1c20*/  ISETP.GE.AND P0, PT, R178, 0x1, PT ;  /* 0x00000001b200780c */ /* 0x000fe40003f06270 */
[----:B------:R-:W-:Y:S01]  /*1c30*/  ISETP.NE.AND P1, PT, R6, RZ, PT ;  /* 0x000000ff0600720c */ /* 0x000fe20003f25270 */
[----:B------:R1:W-:Y:S01]  /*1c40*/  STL [R1+0x40], R13 ;  /* 0x0000400d01007387 */ /* 0x0003e20000100800 */
[----:B------:R-:W-:-:S02]  /*1c50*/  IMAD.HI R2, R2, 0x2aaaaaab, RZ ;  /* 0x2aaaaaab02027827 */ /* 0x000fc400078e02ff */
[----:B------:R-:W-:-:S03]  /*1c60*/  SEL R148, R6, c[0x0][0x338], P1 ;  /* 0x0000ce0006947a07 */ /* 0x000fc60000800000 */
[----:B------:R-:W-:-:S04]  /*1c70*/  SHF.R.U32.HI R3, RZ, 0x1f, R2 ;  /* 0x0000001fff037819 */ /* 0x000fc80000011602 */
[----:B------:R-:W-:Y:S01]  /*1c80*/  LEA.HI.SX32 R149, R2, R3, 0x1d ;  /* 0x0000000302957211 */ /* 0x000fe200078feaff */
[----:B------:R-:W-:Y:S01]  /*1c90*/  IMAD.MOV.U32 R2, RZ, RZ, RZ ;  /* 0x000000ffff027224 */ /* 0x000fe200078e00ff */
        /* <DEDUP_REMOVED lines=13> */
[----:B------:R-:W-:Y:S02]  /*1d70*/  IMAD.MOV R8, RZ, RZ, -R2 ;  /* 0x000000ffff087224 */ /* 0x000fe400078e0a02 */
[----:B------:R-:W-:-:S04]  /*1d80*/  IMAD.MOV.U32 R2, RZ, RZ, RZ ;  /* 0x000000ffff027224 */ /* 0x000fc800078e00ff */
        /* <DEDUP_REMOVED lines=15> */
.L_x_1367:
[----:B------:R-:W-:Y:S05]  /*1e80*/  BSYNC B0 ;  /* 0x0000000000007941 */ /* 0x000fea0003800000 */
.L_x_1366:
[----:B------:R-:W-:Y:S01]  /*1e90*/  IMAD R3, R13, R2, RZ ;  /* 0x000000020d037224 */ /* 0x000fe200078e02ff */
[----:B------:R-:W2:Y:S01]  /*1ea0*/  S2R R7, SR_TID.X ;  /* 0x0000000000077919 */ /* 0x000ea20000002100 */
[----:B------:R-:W-:Y:S02]  /*1eb0*/  IADD3 R27, R206, 0x20, RZ ;  /* 0x00000020ce1b7810 */ /* 0x000fe40007ffe0ff */
[C---:B------:R-:W-:Y:S02]  /*1ec0*/  IMAD.IADD R2, R3.reuse, 0x1, R2 ;  /* 0x0000000103027824 */ /* 0x040fe400078e0202 */
[----:B------:R-:W-:-:S03]  /*1ed0*/  IMAD R3, R3, 0x30, -R5 ;  /* 0x0000003003037824 */ /* 0x000fc600078e0a05 */
[----:B------:R-:W-:Y:S02]  /*1ee0*/  IMNMX R2, R149, R2, PT ;  /* 0x0000000295027217 */ /* 0x000fe40003800200 */
[----:B------:R-:W-:-:S03]  /*1ef0*/  IMNMX R3, RZ, R3, !PT ;  /* 0x00000003ff037217 */ /* 0x000fc60007800200 */
[----:B------:R-:W-:Y:S02]  /*1f00*/  IMAD R2, R2, 0x30, -R5 ;  /* 0x0000003002027824 */ /* 0x000fe400078e0a05 */
[----:B------:R-:W-:-:S03]  /*1f10*/  IMAD.WIDE.U32 R4, R3, -0x55555555, RZ ;  /* 0xaaaaaaab03047825 */ /* 0x000fc600078e00ff */
[----:B------:R-:W-:Y:S01]  /*1f20*/  IMNMX R2, R2, R0, PT ;  /* 0x0000000002027217 */ /* 0x000fe20003800200 */
[----:B------:R-:W-:Y:S01]  /*1f30*/  IMAD.SHL.U32 R4, R206, 0x40, RZ ;  /* 0x00000040ce047824 */ /* 0x000fe200078e00ff */
[----:B------:R-:W-:Y:S02]  /*1f40*/  SHF.R.U32.HI R143, RZ, 0x5, R5 ;  /* 0x00000005ff8f7819 */ /* 0x000fe40000011605 */
[----:B------:R-:W-:Y:S02]  /*1f50*/  ISETP.GT.AND P0, PT, R2, R3, PT ;  /* 0x000000030200720c */ /* 0x000fe40003f04270 */
[----:B-12---:R-:W-:Y:S02]  /*1f60*/  SHF.R.S32.HI R6, RZ, 0x1f, R7 ;  /* 0x0000001fff067819 */ /* 0x006fe40000011407 */
[----:B------:R-:W-:-:S04]  /*1f70*/  LOP3.LUT R174, R4, 0x1c0, RZ, 0xc0, !PT ;  /* 0x000001c004ae7812 */ /* 0x000fc800078ec0ff */
[----:B------:R-:W-:Y:S02]  /*1f80*/  SHF.R.U32.HI R179, RZ, 0x3, R174 ;  /* 0x00000003ffb37819 */ /* 0x000fe400000116ae */
[----:B------:R-:W-:-:S03]  /*1f90*/  LOP3.LUT R5, R174, 0x38, R134, 0xf8, !PT ;  /* 0x00000038ae057812 */ /* 0x000fc600078ef886 */
[----:B------:R-:W-:Y:S02]  /*1fa0*/  @P0 IADD3 R3, R2, 0x2f, RZ ;  /* 0x0000002f02030810 */ /* 0x000fe40007ffe0ff */
[----:B------:R-:W-:-:S03]  /*1fb0*/  LEA.HI R2, R6, R7, RZ, 0x6 ;  /* 0x0000000706027211 */ /* 0x000fc600078f30ff */
[----:B------:R-:W-:-:S04]  /*1fc0*/  @P0 IMAD.HI R3, R3, 0x2aaaaaab, RZ ;  /* 0x2aaaaaab03030827 */ /* 0x000fc800078e02ff */
[----:B------:R-:W-:Y:S01]  /*1fd0*/  IMAD.SHL.U32 R4, R2, 0x8, RZ ;  /* 0x0000000802047824 */ /* 0x000fe200078e00ff */
[----:B------:R-:W-:Y:S01]  /*1fe0*/  @P0 SHF.R.U32.HI R6, RZ, 0x1f, R3 ;  /* 0x0000001fff060819 */ /* 0x000fe20000011603 */
[----:B------:R-:W-:-:S03]  /*1ff0*/  IMAD.MOV.U32 R2, RZ, RZ, R143 ;  /* 0x000000ffff027224 */ /* 0x000fc600078e008f */
[----:B------:R-:W-:Y:S02]  /*2000*/  @P0 LEA.HI.SX32 R2, R3, R6, 0x1d ;  /* 0x0000000603020211 */ /* 0x000fe400078feaff */
[----:B------:R-:W-:Y:S01]  /*2010*/  LOP3.LUT R175, R4, 0xfffffe00, RZ, 0xc0, !PT ;  /* 0xfffffe0004af7812 */ /* 0x000fe200078ec0ff */
[----:B------:R-:W-:Y:S01]  /*2020*/  IMAD.SHL.U32 R4, R27, 0x40, RZ ;  /* 0x000000401b047824 */ /* 0x000fe200078e00ff */
[----:B------:R-:W-:Y:S02]  /*2030*/  ISETP.GT.AND P0, PT, R2, R143, PT ;  /* 0x0000008f0200720c */ /* 0x000fe40003f04270 */
[----:B------:R-:W-:Y:S02]  /*2040*/  LOP3.LUT R3, R5, R179, RZ, 0x3c, !PT ;  /* 0x000000b305037212 */ /* 0x000fe400078e3cff */
[----:B------:R-:W-:-:S03]  /*2050*/  LOP3.LUT R159, R4, 0x1c0, RZ, 0xc0, !PT ;  /* 0x000001c0049f7812 */ /* 0x000fc600078ec0ff */
[----:B------:R-:W-:-:S04]  /*2060*/  IMAD.IADD R3, R175, 0x1, R3 ;  /* 0x00000001af037824 */ /* 0x000fc800078e0203 */
[----:B------:R-:W-:Y:S02]  /*2070*/  IMAD.SHL.U32 R200, R3, 0x2, RZ ;  /* 0x0000000203c87824 */ /* 0x000fe400078e00ff */
[----:B------:R-:W-:Y:S05]  /*2080*/  @!P0 BRA `(.L_x_1368) ;  /* 0x000067d000008947 */ /* 0x000fea0003800000 */
[----:B------:R-:W-:Y:S01]  /*2090*/  SHF.R.S32.HI R24, RZ, 0x1f, R206 ;  /* 0x0000001fff187819 */ /* 0x000fe200000114ce */
[----:B------:R-:W-:Y:S01]  /*20a0*/  IMAD.MOV.U32 R152, RZ, RZ, 0x30 ;  /* 0x00000030ff987424 */ /* 0x000fe200078e00ff */
[----:B------:R-:W-:Y:S01]  /*20b0*/  IADD3 R128, P0, R206, R11, RZ ;  /* 0x0000000bce807210 */ /* 0x000fe20007f1e0ff */
[----:B------:R-:W-:Y:S01]  /*20c0*/  IMAD.MOV.U32 R164, RZ, RZ, 0x5 ;  /* 0x00000005ffa47424 */ /* 0x000fe200078e00ff */
[----:B------:R-:W-:Y:S01]  /*20d0*/  IADD3 R36, R2, -0x1, RZ ;  /* 0xffffffff02247810 */ /* 0x000fe20007ffe0ff */
[----:B------:R-:W-:Y:S01]  /*20e0*/  IMAD R165, R152, c[0x0][0x23c], RZ ;  /* 0x00008f0098a57a24 */ /* 0x000fe200078e02ff */
[----:B------:R-:W-:Y:S01]  /*20f0*/  LEA.HI.X.SX32 R145, R11, R24, 0x1, P0 ;  /* 0x000000180b917211 */ /* 0x000fe200000f0eff */
[----:B------:R-:W-:Y:S01]  /*2100*/  IMAD.WIDE.U32 R4, R128, c[0x0][0x238], R134 ;  /* 0x00008e0080047a25 */ /* 0x000fe200078e0086 */
[----:B------:R-:W-:-:S02]  /*2110*/  SEL R23, R29, RZ, !P5 ;  /* 0x000000ff1d177207 */ /* 0x000fc40006800000 */
[----:B------:R-:W-:Y:S01]  /*2120*/  SEL R22, R218, RZ, !P5 ;  /* 0x000000ffda167207 */ /* 0x000fe20006800000 */
[----:B------:R-:W-:Y:S01]  /*2130*/  IMAD R3, R145, c[0x0][0x238], RZ ;  /* 0x00008e0091037a24 */ /* 0x000fe200078e02ff */
[----:B------:R-:W-:Y:S01]  /*2140*/  MOV R2, R4 ;  /* 0x0000000400027202 */ /* 0x000fe20000000f00 */
[----:B------:R-:W-:Y:S01]  /*2150*/  IMAD.WIDE.U32 R150, R152, c[0x0][0x238], RZ ;  /* 0x00008e0098967a25 */ /* 0x000fe200078e00ff */
[----:B------:R-:W-:Y:S02]  /*2160*/  ISETP.GE.AND P2, PT, R134, c[0x0][0x1d4], PT ;  /* 0x0000750086007a0c */ /* 0x000fe40003f46270 */
[----:B------:R-:W-:Y:S01]  /*2170*/  ISETP.GE.AND P6, PT, R133, c[0x0][0x1d4], PT ;  /* 0x0000750085007a0c */ /* 0x000fe20003fc6270 */
[----:B------:R-:W-:Y:S01]  /*2180*/  IMAD R3, R128, c[0x0][0x23c], R3 ;  /* 0x00008f0080037a24 */ /* 0x000fe200078e0203 */
[----:B------:R-:W-:Y:S01]  /*2190*/  ISETP.GE.AND P5, PT, R208, c[0x0][0x1d4], PT ;  /* 0x00007500d0007a0c */ /* 0x000fe20003fa6270 */
[----:B------:R-:W-:Y:S01]  /*21a0*/  IMAD R4, R23, c[0x0][0x248], RZ ;  /* 0x0000920017047a24 */ /* 0x000fe200078e02ff */
[----:B------:R-:W-:Y:S01]  /*21b0*/  ISETP.GE.AND P4, PT, R209, c[0x0][0x1d4], PT ;  /* 0x00007500d1007a0c */ /* 0x000fe20003f86270 */
[----:B------:R-:W-:Y:S01]  /*21c0*/  IMAD.IADD R165, R151, 0x1, R165 ;  /* 0x0000000197a57824 */ /* 0x000fe200078e02a5 */
[----:B------:R-:W-:Y:S01]  /*21d0*/  IADD3 R3, R5, R3, RZ ;  /* 0x0000000305037210 */ /* 0x000fe20007ffe0ff */
[----:B------:R-:W-:Y:S01]  /*21e0*/  IMAD R5, R36, -0x30, R0 ;  /* 0xffffffd024057824 */ /* 0x000fe200078e0200 */
[----:B------:R-:W-:Y:S01]  /*21f0*/  MOV R169, c[0x0][0x238] ;  /* 0x00008e0000a97a02 */ /* 0x000fe20000000f00 */
[----:B------:R-:W-:Y:S01]  /*2200*/  IMAD R4, R22, c[0x0][0x24c], R4 ;  /* 0x0000930016047a24 */ /* 0x000fe200078e0204 */
[----:B------:R-:W-:Y:S01]  /*2210*/  LOP3.LUT R207, R207, 0xfffffffe, RZ, 0xc0, !PT ;  /* 0xfffffffecfcf7812 */ /* 0x000fe200078ec0ff */
[----:B------:R-:W-:Y:S01]  /*2220*/  IMAD.WIDE.U32 R2, R28, c[0x0][0x240], R2 ;  /* 0x000090001c027a25 */ /* 0x000fe200078e0002 */
[----:B------:R-:W-:-:S02]  /*2230*/  IMNMX R5, R5, 0x30, PT ;  /* 0x0000003005057817 */ /* 0x000fc40003800200 */
[C---:B------:R-:W-:Y:S01]  /*2240*/  SHF.L.U32 R183, R169.reuse, 0x5, RZ ;  /* 0x00000005a9b77819 */ /* 0x040fe200000006ff */
[----:B------:R-:W-:Y:S01]  /*2250*/  IMAD R3, R28, c[0x0][0x244], R3 ;  /* 0x000091001c037a24 */ /* 0x000fe200078e0203 */
[----:B------:R-:W-:Y:S02]  /*2260*/  IADD3 R6, -R206, R5, RZ ;  /* 0x00000005ce067210 */ /* 0x000fe40007ffe1ff */
[----:B------:R-:W-:Y:S01]  /*2270*/  SHF.L.U64.HI R169, R169, R164, c[0x0][0x23c] ;  /* 0x00008f00a9a97619 */ /* 0x000fe200000102a4 */
[----:B------:R-:W-:Y:S01]  /*2280*/  IMAD.WIDE.U32 R124, R22, c[0x0][0x248], R2 ;  /* 0x00009200167c7a25 */ /* 0x000fe200078e0002 */
[----:B------:R-:W-:Y:S02]  /*2290*/  ISETP.GE.AND P1, PT, R6, 0x1, PT ;  /* 0x000000010600780c */ /* 0x000fe40003f26270 */
[----:B------:R-:W-:Y:S01]  /*22a0*/  SHF.R.S32.HI R3, RZ, 0x1f, R36 ;  /* 0x0000001fff037819 */ /* 0x000fe20000011424 */
[----:B------:R-:W-:Y:S01]  /*22b0*/  IMAD R2, R165, R36, RZ ;  /* 0x00000024a5027224 */ /* 0x000fe200078e02ff */
[----:B------:R-:W-:Y:S01]  /*22c0*/  MOV R122, R124 ;  /* 0x0000007c007a7202 */ /* 0x000fe20000000f00 */
[----:B------:R-:W-:Y:S01]  /*22d0*/  IMAD.IADD R123, R125, 0x1, R4 ;  /* 0x000000017d7b7824 */ /* 0x000fe200078e0204 */
[----:B------:R-:W-:Y:S01]  /*22e0*/  IADD3 R18, R10, R162, RZ ;  /* 0x000000a20a127210 */ /* 0x000fe20007ffe0ff */
[-C--:B------:R-:W-:Y:S01]  /*22f0*/  IMAD R2, R3, R150.reuse, R2 ;  /* 0x0000009603027224 */ /* 0x080fe200078e0202 */
[----:B------:R-:W-:Y:S01]  /*2300*/  SHF.R.S32.HI R139, RZ, 0x1f, R138 ;  /* 0x0000001fff8b7819 */ /* 0x000fe2000001148a */
[----:B------:R-:W-:-:S04]  /*2310*/  IMAD.WIDE.U32 R4, R36, R150, R122 ;  /* 0x0000009624047225 */ /* 0x000fc800078e007a */
[----:B------:R-:W-:Y:S01]  /*2320*/  IMAD.WIDE.U32 R14, R206, c[0x0][0x290], R134 ;  /* 0x0000a400ce0e7a25 */ /* 0x000fe200078e0086 */
[----:B------:R-:W-:Y:S02]  /*2330*/  ISETP.NE.AND P3, PT, R19, RZ, PT ;  /* 0x000000ff1300720c */ /* 0x000fe40003f65270 */
[----:B------:R-:W-:Y:S01]  /*2340*/  MOV R170, c[0x0][0x290] ;  /* 0x0000a40000aa7a02 */ /* 0x000fe20000000f00 */
[----:B------:R-:W-:Y:S01]  /*2350*/  IMAD.IADD R5, R5, 0x1, R2 ;  /* 0x0000000105057824 */ /* 0x000fe200078e0202 */
[----:B------:R-:W-:Y:S01]  /*2360*/  @P1 LEA R2, P0, R4, c[0x0][0x220], 0x1 ;  /* 0x0000880004021a11 */ /* 0x000fe200078008ff */
[----:B------:R-:W-:Y:S02]  /*2370*/  IMAD R8, R24, c[0x0][0x290], RZ ;  /* 0x0000a40018087a24 */ /* 0x000fe400078e02ff */
[----:B------:R-:W-:Y:S01]  /*2380*/  IMAD.MOV.U32 R171, RZ, RZ, c[0x0][0x280] ;  /* 0x0000a000ffab7624 */ /* 0x000fe200078e00ff */
[----:B------:R-:W-:Y:S02]  /*2390*/  @P1 LEA.HI.X R3, R4, c[0x0][0x224], R5, 0x1, P0 ;  /* 0x0000890004031a11 */ /* 0x000fe400000f0c05 */
[----:B------:R-:W-:Y:S01]  /*23a0*/  ISETP.GT.AND P0, PT, R6, 0x20, PT ;  /* 0x000000200600780c */ /* 0x000fe20003f04270 */
[----:B------:R-:W-:Y:S01]  /*23b0*/  IMAD.WIDE.U32 R180, R206, c[0x0][0x1e0], RZ ;  /* 0x00007800ceb47a25 */ /* 0x000fe200078e00ff */
[----:B------:R-:W-:Y:S01]  /*23c0*/  MOV R184, c[0x0][0x27c] ;  /* 0x00009f0000b87a02 */ /* 0x000fe20000000f00 */
[----:B------:R-:W-:Y:S01]  /*23d0*/  @!PT LDS RZ, [RZ] ;  /* 0x00000000fffff984 */ /* 0x000fe20000000800 */
[----:B------:R-:W-:Y:S01]  /*23e0*/  @!PT LDS RZ, [RZ] ;  /* 0x00000000fffff984 */ /* 0x000fe20000000800 */
[----:B------:R-:W-:Y:S01]  /*23f0*/  @!PT LDS RZ, [RZ] ;  /* 0x00000000fffff984 */ /* 0x000fe20000000800 */
[----:B------:R1:W-:Y:S01]  /*2400*/  @P1 LDGSTS.E.BYPASS.LTC128B.128 [R200+0xa080], [R2.64], !P2 ;  /* 0x0a08000002c81fae */ /* 0x0003e2000d101d46 */
[----:B------:R-:W-:-:S03]  /*2410*/  @P2 LOP3.LUT R207, R207, 0x1, RZ, 0xfc, !PT ;  /* 0x00000001cfcf2812 */ /* 0x000fc600078efcff */
[----:B------:R1:W-:Y:S04]  /*2420*/  @P1 LDGSTS.E.BYPASS.LTC128B.128 [R200+0xb880], [R2.64+0x80], !P6 ;  /* 0x0b88008002c81fae */ /* 0x0003e8000f101d46 */
[----:B------:R1:W-:Y:S04]  /*2430*/  @P1 LDGSTS.E.BYPASS.LTC128B.128 [R200+0xd080], [R2.64+0x100], !P5 ;  /* 0x0d08010002c81fae */ /* 0x0003e8000e901d46 */
[----:B------:R1:W-:Y:S02]  /*2440*/  @P1 LDGSTS.E.BYPASS.LTC128B.128 [R200+0xe880], [R2.64+0x180], !P4 ;  /* 0x0e88018002c81fae */ /* 0x0003e4000e101d46 */
[----:B-1----:R-:W-:-:S05]  /*2450*/  @P0 IADD3 R3, P1, R183, R4, RZ ;  /* 0x00000004b7030210 */ /* 0x002fca0007f3e0ff */
[----:B------:R-:W-:Y:S01]  /*2460*/  @P0 IMAD.X R5, R5, 0x1, R169, P1 ;  /* 0x0000000105050824 */ /* 0x000fe200008e06a9 */
[----:B------:R-:W-:-:S04]  /*2470*/  @P0 LEA R2, P1, R3, c[0x0][0x220], 0x1 ;  /* 0x0000880003020a11 */ /* 0x000fc800078208ff */
[----:B------:R-:W-:Y:S02]  /*2480*/  @P0 LEA.HI.X R3, R3, c[0x0][0x224], R5, 0x1, P1 ;  /* 0x0000890003030a11 */ /* 0x000fe400008f0c05 */
[----:B------:R-:W-:Y:S02]  /*2490*/  ISETP.NE.U32.AND P1, PT, RZ, c[0x0][0x340], PT ;  /* 0x0000d000ff007a0c */ /* 0x000fe40003f25070 */
[----:B------:R-:W-:Y:S01]  /*24a0*/  SHF.R.S32.HI R21, RZ, 0x1f, R18 ;  /* 0x0000001fff157819 */ /* 0x000fe20000011412 */
[C---:B------:R-:W-:Y:S01]  /*24b0*/  IMAD R17, R206.reuse, c[0x0][0x294], R8 ;  /* 0x0000a500ce117a24 */ /* 0x040fe200078e0208 */
[----:B------:R-:W-:Y:S01]  /*24c0*/  ISETP.NE.AND.EX P1, PT, RZ, c[0x0][0x344], PT, P1 ;  /* 0x0000d100ff007a0c */ /* 0x000fe20003f25310 */
[----:B------:R1:W-:Y:S02]  /*24d0*/  @P0 LDGSTS.E.BYPASS.LTC128B.128 [R202+0xb080], [R2.64], !P2 ;  /* 0x0b08000002ca0fae */ /* 0x0003e4000d101d46 */
[----:B------:R-:W-:Y:S02]  /*24e0*/  IMAD R6, R21, c[0x0][0x1e0], RZ ;  /* 0x0000780015067a24 */ /* 0x000fe400078e02ff */
[----:B------:R-:W-:Y:S01]  /*24f0*/  IMAD.WIDE.U32 R8, R206, c[0x0][0x280], R134 ;  /* 0x0000a000ce087a25 */ /* 0x000fe200078e0086 */
[----:B------:R1:W-:Y:S07]  /*2500*/  @P0 LDGSTS.E.BYPASS.LTC128B.128 [R202+0xc880], [R2.64+0x80], !P6 ;  /* 0x0c88008002ca0fae */ /* 0x0003ee000f101d46 */
[----:B------:R-:W-:Y:S01]  /*2510*/  @P1 IMAD.WIDE R4, R218, R12, c[0x0][0x340] ;  /* 0x0000d000da041625 */ /* 0x000fe200078e020c */
[----:B------:R1:W-:Y:S04]  /*2520*/  @P0 LDGSTS.E.BYPASS.LTC128B.128 [R202+0xe080], [R2.64+0x100], !P5 ;  /* 0x0e08010002ca0fae */ /* 0x0003e8000e901d46 */
[----:B------:R1:W-:Y:S04]  /*2530*/  @P0 LDGSTS.E.BYPASS.LTC128B.128 [R202+0xf880], [R2.64+0x180], !P4 ;  /* 0x0f88018002ca0fae */ /* 0x0003e8000e101d46 */
[----:B------:R-:W0:Y:S04]  /*2540*/  LDGDEPBAR ;  /* 0x00000000000079af */ /* 0x000e280000000000 */
[----:B------:R2:W3:Y:S01]  /*2550*/  @P1 LDG.E R16, [R4.64] ;  /* 0x0000000604101981 */ /* 0x0004e2000c1e1900 */
[----:B------:R-:W-:Y:S01]  /*2560*/  IMAD R6, R18, c[0x0][0x1e4], R6 ;  /* 0x0000790012067a24 */ /* 0x000fe200078e0206 */
[----:B------:R-:W-:Y:S01]  /*2570*/  WARPSYNC 0xffffffff ;  /* 0xffffffff00007948 */ /* 0x000fe20003800000 */
[----:B------:R-:W-:Y:S01]  /*2580*/  IMAD.WIDE.U32 R10, R206, c[0x0][0x290], R138 ;  /* 0x0000a400ce0a7a25 */ /* 0x000fe200078e008a */
[----:B------:R-:W-:-:S02]  /*2590*/  SHF.L.U64.HI R161, R171, R164, c[0x0][0x284] ;  /* 0x0000a100aba17619 */ /* 0x000fc400000102a4 */
[----:B------:R-:W-:Y:S01]  /*25a0*/  SHF.L.U64.HI R160, R170, R164, c[0x0][0x294] ;  /* 0x0000a500aaa07619 */ /* 0x000fe200000102a4 */
[----:B------:R-:W-:Y:S01]  /*25b0*/  IMAD.IADD R11, R11, 0x1, R17 ;  /* 0x000000010b0b7824 */ /* 0x000fe200078e0211 */
[----:B------:R-:W-:Y:S01]  /*25c0*/  ISETP.GE.AND P2, PT, R134, c[0x0][0x27c], PT ;  /* 0x00009f0086007a0c */ /* 0x000fe20003f46270 */
[C---:B------:R-:W-:Y:S01]  /*25d0*/  IMAD R166, R152.reuse, c[0x0][0x1e4], RZ ;  /* 0x0000790098a67a24 */ /* 0x040fe200078e02ff */
[----:B------:R-:W-:Y:S01]  /*25e0*/  SHF.R.U32.HI R25, RZ, 0x3, R159 ;  /* 0x00000003ff197819 */ /* 0x000fe2000001169f */
[----:B------:R-:W-:Y:S01]  /*25f0*/  IMAD R167, R152, c[0x0][0x284], RZ ;  /* 0x0000a10098a77a24 */ /* 0x000fe200078e02ff */
[----:B------:R-:W-:Y:S01]  /*2600*/  SHF.L.U32 R170, R170, 0x5, RZ ;  /* 0x00000005aaaa7819 */ /* 0x000fe200000006ff */
[----:B------:R-:W-:Y:S01]  /*2610*/  IMAD R168, R152, c[0x0][0x294], RZ ;  /* 0x0000a50098a87a24 */ /* 0x000fe200078e02ff */
[----:B------:R-:W-:Y:S01]  /*2620*/  SHF.L.U32 R26, R184, 0x1, RZ ;  /* 0x00000001b81a7819 */ /* 0x000fe200000006ff */
[----:B------:R-:W-:Y:S01]  /*2630*/  IMAD.WIDE.U32 R156, R152, c[0x0][0x1e0], RZ ;  /* 0x00007800989c7a25 */ /* 0x000fe200078e00ff */
[----:B-1---5:R-:W-:-:S03]  /*2640*/  SHF.R.S32.HI R2, RZ, 0x1f, R158 ;  /* 0x0000001fff027819 */ /* 0x022fc6000001149e */
[----:B------:R-:W-:Y:S01]  /*2650*/  IMAD.WIDE.U32 R154, R152, c[0x0][0x280], RZ ;  /* 0x0000a000989a7a25 */ /* 0x000fe200078e00ff */
[----:B------:R-:W-:-:S03]  /*2660*/  SHF.R.S32.HI R3, RZ, 0x1f, R27 ;  /* 0x0000001fff037819 */ /* 0x000fc6000001141b */
[----:B------:R-:W-:Y:S01]  /*2670*/  IMAD.WIDE.U32 R152, R152, c[0x0][0x290], RZ ;  /* 0x0000a40098987a25 */ /* 0x000fe200078e00ff */
[----:B------:R-:W-:Y:S02]  /*2680*/  LEA.HI R3, R3, R27, RZ, 0x3 ;  /* 0x0000001b03037211 */ /* 0x000fe400078f18ff */
[----:B------:R-:W-:Y:S01]  /*2690*/  IADD3 R167, R155, R167, RZ ;  /* 0x000000a79ba77210 */ /* 0x000fe20007ffe0ff */
[----:B--2---:R-:W-:Y:S01]  /*26a0*/  IMAD.WIDE.U32 R4, R18, c[0x0][0x1e0], RZ ;  /* 0x0000780012047a25 */ /* 0x004fe200078e00ff */
[----:B------:R-:W-:-:S03]  /*26b0*/  IADD3 R168, R153, R168, RZ ;  /* 0x000000a899a87210 */ /* 0x000fc60007ffe0ff */
[----:B------:R-:W-:Y:S02]  /*26c0*/  IMAD.IADD R5, R5, 0x1, R6 ;  /* 0x0000000105057824 */ /* 0x000fe400078e0206 */
[----:B------:R-:W-:Y:S02]  /*26d0*/  IMAD R6, R24, c[0x0][0x280], RZ ;  /* 0x0000a00018067a24 */ /* 0x000fe400078e02ff */
[----:B------:R-:W-:-:S04]  /*26e0*/  IMAD.WIDE.U32 R4, R28, c[0x0][0x1e8], R4 ;  /* 0x00007a001c047a25 */ /* 0x000fc800078e0004 */
[C---:B------:R-:W-:Y:S02]  /*26f0*/  IMAD R12, R206.reuse, c[0x0][0x284], R6 ;  /* 0x0000a100ce0c7a24 */ /* 0x040fe400078e0206 */
[----:B------:R-:W-:-:S03]  /*2700*/  IMAD.WIDE.U32 R6, R206, c[0x0][0x280], R138 ;  /* 0x0000a000ce067a25 */ /* 0x000fc600078e008a */
[----:B------:R-:W-:Y:S01]  /*2710*/  IADD3 R9, R12, R9, RZ ;  /* 0x000000090c097210 */ /* 0x000fe20007ffe0ff */
[----:B------:R-:W-:Y:S01]  /*2720*/  IMAD R5, R28, c[0x0][0x1ec], R5 ;  /* 0x00007b001c057a24 */ /* 0x000fe200078e0205 */
[----:B------:R-:W-:Y:S01]  /*2730*/  IADD3 R13, R7, R12, RZ ;  /* 0x0000000c070d7210 */ /* 0x000fe20007ffe0ff */
[----:B------:R-:W-:Y:S01]  /*2740*/  IMAD.IADD R7, R17, 0x1, R15 ;  /* 0x0000000111077824 */ /* 0x000fe200078e020f */
[----:B------:R-:W-:Y:S01]  /*2750*/  MOV R12, R6 ;  /* 0x00000006000c7202 */ /* 0x000fe20000000f00 */
[C---:B------:R-:W-:Y:S01]  /*2760*/  IMAD R15, R2.reuse, c[0x0][0x290], RZ ;  /* 0x0000a400020f7a24 */ /* 0x040fe200078e02ff */
[----:B------:R-:W-:Y:S01]  /*2770*/  MOV R6, R14 ;  /* 0x0000000e00067202 */ /* 0x000fe20000000f00 */
[----:B------:R-:W-:Y:S02]  /*2780*/  IMAD R14, R2, c[0x0][0x280], RZ ;  /* 0x0000a000020e7a24 */ /* 0x000fe400078e02ff */
[----:B------:R-:W-:Y:S02]  /*2790*/  IMAD R2, R24, c[0x0][0x1e0], RZ ;  /* 0x0000780018027a24 */ /* 0x000fe400078e02ff */
[----:B------:R-:W-:-:S02]  /*27a0*/  IMAD.SHL.U32 R17, R3, 0x40, RZ ;  /* 0x0000004003117824 */ /* 0x000fc400078e00ff */
[----:B------:R-:W-:Y:S02]  /*27b0*/  IMAD R20, R206, c[0x0][0x1e4], R2 ;  /* 0x00007900ce147a24 */ /* 0x000fe400078e0202 */
[C---:B------:R-:W-:Y:S02]  /*27c0*/  IMAD R3, R158.reuse, c[0x0][0x294], R15 ;  /* 0x0000a5009e037a24 */ /* 0x040fe400078e020f */
[C---:B------:R-:W-:Y:S02]  /*27d0*/  IMAD R14, R158.reuse, c[0x0][0x284], R14 ;  /* 0x0000a1009e0e7a24 */ /* 0x040fe400078e020e */
[----:B------:R-:W-:Y:S02]  /*27e0*/  IMAD.IADD R144, R181, 0x1, R20 ;  /* 0x00000001b5907824 */ /* 0x000fe400078e0214 */
[----:B------:R-:W-:-:S04]  /*27f0*/  IMAD.WIDE.U32 R106, R158, c[0x0][0x280], R12 ;  /* 0x0000a0009e6a7a25 */ /* 0x000fc800078e000c */
[----:B------:R-:W-:Y:S01]  /*2800*/  IMAD.WIDE.U32 R104, R158, c[0x0][0x290], R10 ;  /* 0x0000a4009e687a25 */ /* 0x000fe200078e000a */
[----:B------:R-:W-:-:S03]  /*2810*/  IADD3 R120, R107, R14, RZ ;  /* 0x0000000e6b787210 */ /* 0x000fc60007ffe0ff */
[----:B------:R-:W-:Y:S01]  /*2820*/  IMAD.WIDE.U32 R100, R158, c[0x0][0x290], R6 ;  /* 0x0000a4009e647a25 */ /* 0x000fe200078e0006 */
[----:B------:R-:W-:-:S03]  /*2830*/  IADD3 R118, R105, R3, RZ ;  /* 0x0000000369767210 */ /* 0x000fc60007ffe0ff */
[----:B------:R-:W-:Y:S01]  /*2840*/  IMAD.WIDE.U32 R102, R158, c[0x0][0x280], R8 ;  /* 0x0000a0009e667a25 */ /* 0x000fe200078e0008 */
[----:B------:R-:W-:-:S03]  /*2850*/  IADD3 R116, R3, R101, RZ ;  /* 0x0000006503747210 */ /* 0x000fc60007ffe0ff */
[----:B------:R-:W-:Y:S02]  /*2860*/  IMAD.SHL.U32 R171, R171, 0x20, RZ ;  /* 0x00000020abab7824 */ /* 0x000fe400078e00ff */
[----:B------:R-:W-:Y:S02]  /*2870*/  IMAD.IADD R166, R157, 0x1, R166 ;  /* 0x000000019da67824 */ /* 0x000fe400078e02a6 */
[----:B------:R-:W-:Y:S01]  /*2880*/  IMAD.IADD R117, R14, 0x1, R103 ;  /* 0x000000010e757824 */ /* 0x000fe200078e0267 */
[----:B---3--:R-:W-:Y:S02]  /*2890*/  @P1 SHF.R.S32.HI R2, RZ, 0x1f, R16 ;  /* 0x0000001fff021819 */ /* 0x008fe40000011410 */
[----:B------:R-:W-:Y:S02]  /*28a0*/  @!P1 MOV R2, R29 ;  /* 0x0000001d00029202 */ /* 0x000fe40000000f00 */
[----:B------:R-:W-:Y:S02]  /*28b0*/  @!P1 MOV R16, R218 ;  /* 0x000000da00109202 */ /* 0x000fe40000000f00 */
[----:B------:R-:W-:-:S02]  /*28c0*/  SEL R19, R2, RZ, !P3 ;  /* 0x000000ff02137207 */ /* 0x000fc40005800000 */
[----:B------:R-:W-:Y:S02]  /*28d0*/  SEL R15, R16, RZ, !P3 ;  /* 0x000000ff100f7207 */ /* 0x000fe40005800000 */
[----:B------:R-:W-:Y:S01]  /*28e0*/  LOP3.LUT R16, R17, 0xfffffe00, RZ, 0xc0, !PT ;  /* 0xfffffe0011107812 */ /* 0x000fe200078ec0ff */
[----:B------:R-:W-:Y:S02]  /*28f0*/  IMAD R2, R19, c[0x0][0x1f0], RZ ;  /* 0x00007c0013027a24 */ /* 0x000fe400078e02ff */
[----:B------:R-:W-:-:S04]  /*2900*/  IMAD.WIDE.U32 R90, R15, c[0x0][0x1f0], R4 ;  /* 0x00007c000f5a7a25 */ /* 0x000fc800078e0004 */
[----:B------:R-:W-:Y:S01]  /*2910*/  IMAD R2, R15, c[0x0][0x1f4], R2 ;  /* 0x00007d000f027a24 */ /* 0x000fe200078e0202 */
[----:B------:R-:W-:-:S04]  /*2920*/  IADD3 R119, P1, P0, R90, R180, R134 ;  /* 0x000000b45a777210 */ /* 0x000fc8000783e086 */
[----:B------:R-:W-:-:S04]  /*2930*/  IADD3 R89, R91, R2, RZ ;  /* 0x000000025b597210 */ /* 0x000fc80007ffe0ff */
[----:B------:R-:W-:Y:S02]  /*2940*/  IADD3.X R115, R89, R144, R135, P1, P0 ;  /* 0x0000009059737210 */ /* 0x000fe40000fe0487 */
[----:B------:R-:W-:Y:S01]  /*2950*/  SEL R6, RZ, c[0x0][0x27c], !P2 ;  /* 0x00009f00ff067a07 */ /* 0x000fe20005000000 */
[----:B------:R-:W-:Y:S01]  /*2960*/  IMAD.WIDE.U32 R2, R28, c[0x0][0x260], R134 ;  /* 0x000098001c027a25 */ /* 0x000fe200078e0086 */
[----:B------:R-:W-:Y:S01]  /*2970*/  ISETP.GE.AND P0, PT, R133, c[0x0][0x27c], PT ;  /* 0x00009f0085007a0c */ /* 0x000fe20003f06270 */
[----:B------:R-:W-:Y:S01]  /*2980*/  ULDC.U8 UR4, c[0x0][0x298] ;  /* 0x0000a60000047ab9 */ /* 0x000fe20000000000 */
[----:B------:R-:W-:Y:S01]  /*2990*/  IADD3 R9, -R26, c[0x0][0x1d4], RZ ;  /* 0x000075001a097a10 */ /* 0x000fe20007ffe1ff */
[----:B------:R-:W-:Y:S01]  /*29a0*/  IMAD.IADD R8, R134, 0x1, R6 ;  /* 0x0000000186087824 */ /* 0x000fe200078e0206 */
[----:B------:R-:W-:Y:S01]  /*29b0*/  IADD3 R147, P1, R206, R18, RZ ;  /* 0x00000012ce937210 */ /* 0x000fe20007f3e0ff */
[----:B------:R-:W-:Y:S01]  /*29c0*/  IMAD.MOV.U32 R6, RZ, RZ, R2 ;  /* 0x000000ffff067224 */ /* 0x000fe200078e0002 */
[-C--:B------:R-:W-:Y:S01]  /*29d0*/  SEL R10, R26, R9.reuse, !P2 ;  /* 0x000000091a0a7207 */ /* 0x080fe20005000000 */
[C---:B------:R-:W-:Y:S01]  /*29e0*/  IMAD R7, R28.reuse, c[0x0][0x264], R3 ;  /* 0x000099001c077a24 */ /* 0x040fe200078e0203 */
[----:B------:R-:W-:Y:S01]  /*29f0*/  SHF.R.S32.HI R2, RZ, 0x1f, R8 ;  /* 0x0000001fff027819 */ /* 0x000fe20000011408 */
[----:B------:R-:W-:Y:S01]  /*2a00*/  IMAD.WIDE.U32 R4, R28, c[0x0][0x210], R134 ;  /* 0x000084001c047a25 */ /* 0x000fe200078e0086 */
[----:B------:R-:W-:Y:S01]  /*2a10*/  SEL R9, R26, R9, !P0 ;  /* 0x000000091a097207 */ /* 0x000fe20004000000 */
[----:B------:R-:W-:Y:S01]  /*2a20*/  BAR.SYNC.DEFER_BLOCKING 0x0 ;  /* 0x0000000000007b1d */ /* 0x000fe20000010000 */
[-C--:B------:R-:W-:Y:S01]  /*2a30*/  LEA.HI R3, R2, R8.reuse, RZ, 0x3 ;  /* 0x0000000802037211 */ /* 0x080fe200078f18ff */
[----:B------:R-:W-:Y:S01]  /*2a40*/  IMAD R5, R28, c[0x0][0x214], R5 ;  /* 0x000085001c057a24 */ /* 0x000fe200078e0205 */
[----:B------:R-:W-:Y:S01]  /*2a50*/  LEA.HI R13, R2, R8, RZ, 0x6 ;  /* 0x00000008020d7211 */ /* 0x000fe200078f30ff */
[----:B------:R-:W-:Y:S01]  /*2a60*/  IMAD.WIDE.U32 R98, R22, c[0x0][0x268], R6 ;  /* 0x00009a0016627a25 */ /* 0x000fe200078e0006 */
[----:B------:R-:W-:-:S02]  /*2a70*/  SEL R2, RZ, c[0x0][0x27c], !P0 ;  /* 0x00009f00ff027a07 */ /* 0x000fc40004000000 */
[----:B------:R-:W-:Y:S01]  /*2a80*/  SHF.R.S32.HI R11, RZ, 0x1f, R10 ;  /* 0x0000001fff0b7819 */ /* 0x000fe2000001140a */
[----:B------:R-:W-:Y:S01]  /*2a90*/  IMAD R8, R19, c[0x0][0x218], RZ ;  /* 0x0000860013087a24 */ /* 0x000fe200078e02ff */
[----:B------:R-:W-:Y:S01]  /*2aa0*/  SHF.R.S32.HI R12, RZ, 0x1f, R9 ;  /* 0x0000001fff0c7819 */ /* 0x000fe20000011409 */
[----:B------:R-:W-:Y:S01]  /*2ab0*/  IMAD.IADD R2, R133, 0x1, R2 ;  /* 0x0000000185027824 */ /* 0x000fe200078e0202 */
[----:B------:R-:W-:Y:S01]  /*2ac0*/  SHF.R.S32.HI R6, RZ, 0x6, R13 ;  /* 0x00000006ff067819 */ /* 0x000fe2000001140d */
[----:B------:R-:W-:Y:S01]  /*2ad0*/  IMAD.WIDE.U32 R96, R15, c[0x0][0x218], R4 ;  /* 0x000086000f607a25 */ /* 0x000fe200078e0004 */
[----:B------:R-:W-:Y:S02]  /*2ae0*/  LOP3.LUT R5, R159, 0x38, R3, 0xf8, !PT ;  /* 0x000000389f057812 */ /* 0x000fe400078ef803 */
[----:B------:R-:W-:Y:S01]  /*2af0*/  SHF.R.S32.HI R4, RZ, 0x1f, R2 ;  /* 0x0000001fff047819 */ /* 0x000fe20000011402 */
[----:B------:R-:W-:Y:S01]  /*2b00*/  IMAD R18, R15, c[0x0][0x21c], R8 ;  /* 0x000087000f127a24 */ /* 0x000fe200078e0208 */
[----:B------:R-:W-:Y:S01]  /*2b10*/  LEA.HI R14, R11, R10, RZ, 0x4 ;  /* 0x0000000a0b0e7211 */ /* 0x000fe200078f20ff */
[----:B------:R-:W-:Y:S01]  /*2b20*/  IMAD R8, R6, 0xc00, R16 ;  /* 0x00000c0006087824 */ /* 0x000fe200078e0210 */
[----:B------:R-:W-:Y:S01]  /*2b30*/  LEA.HI R11, R12, R9, RZ, 0x4 ;  /* 0x000000090c0b7211 */ /* 0x000fe200078f20ff */
[----:B------:R-:W-:Y:S01]  /*2b40*/  IMAD R9, R6, 0xc00, R175 ;  /* 0x00000c0006097824 */ /* 0x000fe200078e02af */
[----:B------:R-:W-:Y:S01]  /*2b50*/  LOP3.LUT R7, R174, 0x38, R3, 0xf8, !PT ;  /* 0x00000038ae077812 */ /* 0x000fe200078ef803 */
[----:B------:R-:W-:Y:S01]  /*2b60*/  IMAD R10, R23, c[0x0][0x268], RZ ;  /* 0x00009a00170a7a24 */ /* 0x000fe200078e02ff */
[----:B------:R-:W-:Y:S01]  /*2b70*/  LOP3.LUT R5, R5, R25, RZ, 0x3c, !PT ;  /* 0x0000001905057212 */ /* 0x000fe200078e3cff */
[----:B------:R-:W-:Y:S01]  /*2b80*/  IMAD.MOV.U32 R182, RZ, RZ, c[0x0][0x1e0] ;  /* 0x00007800ffb67624 */ /* 0x000fe200078e00ff */
[-C--:B------:R-:W-:Y:S01]  /*2b90*/  LEA.HI R6, R4, R2.reuse, RZ, 0x6 ;  /* 0x0000000204067211 */ /* 0x080fe200078f30ff */
[----:B------:R-:W-:Y:S01]  /*2ba0*/  IMAD R19, R22, c[0x0][0x26c], R10 ;  /* 0x00009b0016137a24 */ /* 0x000fe200078e020a */
[----:B------:R-:W-:Y:S01]  /*2bb0*/  LEA.HI R2, R4, R2, RZ, 0x3 ;  /* 0x0000000204027211 */ /* 0x000fe200078f18ff */
[----:B------:R-:W-:Y:S01]  /*2bc0*/  IMAD.IADD R15, R8, 0x1, R5 ;  /* 0x00000001080f7824 */ /* 0x000fe200078e0205 */
[----:B------:R-:W-:Y:S01]  /*2bd0*/  LOP3.LUT R7, R7, R179, RZ, 0x3c, !PT ;  /* 0x000000b307077212 */ /* 0x000fe200078e3cff */
[----:B------:R-:W-:Y:S01]  /*2be0*/  IMAD.WIDE.U32 R172, R27, c[0x0][0x1e0], RZ ;  /* 0x000078001bac7a25 */ /* 0x000fe200078e00ff */
[----:B------:R-:W-:-:S02]  /*2bf0*/  SHF.R.S32.HI R4, RZ, 0x6, R6 ;  /* 0x00000006ff047819 */ /* 0x000fc40000011406 */
[--C-:B------:R-:W-:Y:S01]  /*2c00*/  LOP3.LUT R6, R174, 0x38, R2.reuse, 0xf8, !PT ;  /* 0x00000038ae067812 */ /* 0x100fe200078ef802 */
[----:B------:R-:W-:Y:S01]  /*2c10*/  IMAD.IADD R17, R9, 0x1, R7 ;  /* 0x0000000109117824 */ /* 0x000fe200078e0207 */
[----:B------:R-:W-:Y:S01]  /*2c20*/  LOP3.LUT R5, R159, 0x38, R2, 0xf8, !PT ;  /* 0x000000389f057812 */ /* 0x000fe200078ef802 */
[----:B------:R-:W-:Y:S01]  /*2c30*/  IMAD R10, R4, 0xc00, R16 ;  /* 0x00000c00040a7824 */ /* 0x000fe200078e0210 */
[----:B------:R-:W-:Y:S01]  /*2c40*/  SHF.R.S32.HI R7, RZ, 0x4, R14 ;  /* 0x00000004ff077819 */ /* 0x000fe2000001140e */
[----:B------:R-:W-:Y:S01]  /*2c50*/  IMAD.X R146, R24, 0x1, R21, P1 ;  /* 0x0000000118927824 */ /* 0x000fe200008e0615 */
[----:B------:R-:W-:Y:S01]  /*2c60*/  SHF.R.S32.HI R9, RZ, 0x4, R11 ;  /* 0x00000004ff097819 */ /* 0x000fe2000001140b */
[----:B------:R-:W-:Y:S01]  /*2c70*/  IMAD R11, R4, 0xc00, R175 ;  /* 0x00000c00040b7824 */ /* 0x000fe200078e02af */
[----:B------:R-:W-:Y:S01]  /*2c80*/  LOP3.LUT R8, R6, R179, RZ, 0x3c, !PT ;  /* 0x000000b306087212 */ /* 0x000fe200078e3cff */
[----:B------:R-:W-:Y:S01]  /*2c90*/  IMAD.IADD R108, R99, 0x1, R19 ;  /* 0x00000001636c7824 */ /* 0x000fe200078e0213 */
[----:B------:R-:W-:Y:S01]  /*2ca0*/  LOP3.LUT R6, R5, R25, RZ, 0x3c, !PT ;  /* 0x0000001905067212 */ /* 0x000fe200078e3cff */
[----:B------:R-:W-:Y:S01]  /*2cb0*/  IMAD.IADD R95, R97, 0x1, R18 ;  /* 0x00000001615f7824 */ /* 0x000fe200078e0212 */
[----:B------:R-:W-:Y:S01]  /*2cc0*/  LEA.HI.SX32 R5, R3, R7, 0x1d ;  /* 0x0000000703057211 */ /* 0x000fe200078feaff */
[----:B------:R-:W-:Y:S01]  /*2cd0*/  IMAD.IADD R14, R11, 0x1, R8 ;  /* 0x000000010b0e7824 */ /* 0x000fe200078e0208 */
[----:B------:R-:W-:Y:S01]  /*2ce0*/  LEA.HI.SX32 R4, R2, R9, 0x1d ;  /* 0x0000000902047211 */ /* 0x000fe200078feaff */
[----:B------:R-:W-:Y:S01]  /*2cf0*/  IMAD.IADD R13, R10, 0x1, R6 ;  /* 0x000000010a0d7824 */ /* 0x000fe200078e0206 */
[----:B------:R-:W-:Y:S01]  /*2d00*/  SHF.R.S32.HI R6, RZ, 0x1f, R5 ;  /* 0x0000001fff067819 */ /* 0x000fe20000011405 */
[----:B------:R-:W-:Y:S01]  /*2d10*/  IMAD.SHL.U32 R93, R5, 0x8, RZ ;  /* 0x00000008055d7824 */ /* 0x000fe200078e00ff */
[----:B------:R-:W-:Y:S01]  /*2d20*/  SHF.R.S32.HI R7, RZ, 0x1f, R4 ;  /* 0x0000001fff077819 */ /* 0x000fe20000011404 */
[----:B------:R-:W-:Y:S01]  /*2d30*/  IMAD.SHL.U32 R94, R4, 0x8, RZ ;  /* 0x00000008045e7824 */ /* 0x000fe200078e00ff */
[----:B------:R-:W-:Y:S01]  /*2d40*/  ISETP.NE.AND P0, PT, RZ, UR4, PT ;  /* 0x00000004ff007c0c */ /* 0x000fe2000bf05270 */
[----:B------:R-:W-:Y:S01]  /*2d50*/  IMAD.SHL.U32 R136, R17, 0x2, RZ ;  /* 0x0000000211887824 */ /* 0x000fe200078e00ff */
[----:B------:R-:W-:Y:S01]  /*2d60*/  LEA.HI R5, R6, R5, RZ, 0x3 ;  /* 0x0000000506057211 */ /* 0x000fe200078f18ff */
[----:B------:R-:W-:Y:S01]  /*2d70*/  IMAD.SHL.U32 R132, R15, 0x2, RZ ;  /* 0x000000020f847824 */ /* 0x000fe200078e00ff */
[----:B------:R-:W-:Y:S01]  /*2d80*/  LEA.HI R4, R7, R4, RZ, 0x3 ;  /* 0x0000000407047211 */ /* 0x000fe200078f18ff */
[----:B------:R-:W-:Y:S01]  /*2d90*/  IMAD.SHL.U32 R131, R14, 0x2, RZ ;  /* 0x000000020e837824 */ /* 0x000fe200078e00ff */
[----:B------:R-:W-:Y:S01]  /*2da0*/  LOP3.LUT R8, R159, 0x38, R94, 0xf8, !PT ;  /* 0x000000389f087812 */ /* 0x000fe200078ef85e */
[----:B------:R-:W-:Y:S01]  /*2db0*/  IMAD.SHL.U32 R130, R13, 0x2, RZ ;  /* 0x000000020d827824 */ /* 0x000fe200078e00ff */
[----:B------:R-:W-:-:S02]  /*2dc0*/  LOP3.LUT R9, R159, 0x38, R93, 0xf8, !PT ;  /* 0x000000389f097812 */ /* 0x000fc400078ef85d */
[----:B------:R-:W-:Y:S02]  /*2dd0*/  SHF.R.S32.HI R5, RZ, 0x3, R5 ;  /* 0x00000003ff057819 */ /* 0x000fe40000011405 */
[----:B------:R-:W-:Y:S02]  /*2de0*/  LOP3.LUT R6, R174, 0x38, R93, 0xf8, !PT ;  /* 0x00000038ae067812 */ /* 0x000fe400078ef85d */
[----:B------:R-:W-:Y:S01]  /*2df0*/  SHF.R.S32.HI R4, RZ, 0x3, R4 ;  /* 0x00000003ff047819 */ /* 0x000fe20000011404 */
[----:B------:R-:W-:Y:S01]  /*2e00*/  IMAD R7, R5, 0xc00, R16 ;  /* 0x00000c0005077824 */ /* 0x000fe200078e0210 */
[----:B------:R-:W-:Y:S02]  /*2e10*/  LOP3.LUT R11, R8, R25, RZ, 0x3c, !PT ;  /* 0x00000019080b7212 */ /* 0x000fe400078e3cff */
[----:B------:R-:W-:Y:S02]  /*2e20*/  LOP3.LUT R8, R174, 0x38, R94, 0xf8, !PT ;  /* 0x00000038ae087812 */ /* 0x000fe400078ef85e */
[----:B------:R-:W-:-:S02]  /*2e30*/  LOP3.LUT R207, R207, 0xfffffffb, RZ, 0xc0, !PT ;  /* 0xfffffffbcfcf7812 */ /* 0x000fc400078ec0ff */
[----:B------:R-:W-:Y:S01]  /*2e40*/  LOP3.LUT R12, R9, R25, RZ, 0x3c, !PT ;  /* 0x00000019090c7212 */ /* 0x000fe200078e3cff */
[--C-:B------:R-:W-:Y:S01]  /*2e50*/  IMAD R9, R5, 0xc00, R175.reuse ;  /* 0x00000c0005097824 */ /* 0x100fe200078e02af */
[-C--:B------:R-:W-:Y:S01]  /*2e60*/  LOP3.LUT R10, R6, R179.reuse, RZ, 0x3c, !PT ;  /* 0x000000b3060a7212 */ /* 0x080fe200078e3cff */
[C---:B------:R-:W-:Y:S01]  /*2e70*/  IMAD R6, R4.reuse, 0xc00, R16 ;  /* 0x00000c0004067824 */ /* 0x040fe200078e0210 */
[----:B------:R-:W-:Y:S01]  /*2e80*/  @P0 LOP3.LUT R207, R207, 0x4, RZ, 0xfc, !PT ;  /* 0x00000004cfcf0812 */ /* 0x000fe200078efcff */
[----:B------:R-:W-:Y:S01]  /*2e90*/  IMAD R5, R4, 0xc00, R175 ;  /* 0x00000c0004057824 */ /* 0x000fe200078e02af */
[----:B------:R-:W-:Y:S01]  /*2ea0*/  LOP3.LUT R4, R8, R179, RZ, 0x3c, !PT ;  /* 0x000000b308047212 */ /* 0x000fe200078e3cff */
[----:B------:R-:W-:Y:S01]  /*2eb0*/  IMAD.IADD R8, R7, 0x1, R12 ;  /* 0x0000000107087824 */ /* 0x000fe200078e020c */
[----:B------:R-:W-:Y:S01]  /*2ec0*/  SHF.R.S32.HI R20, RZ, 0x1f, R27 ;  /* 0x0000001fff147819 */ /* 0x000fe2000001141b */
[----:B------:R-:W-:Y:S01]  /*2ed0*/  IMAD.IADD R6, R6, 0x1, R11 ;  /* 0x0000000106067824 */ /* 0x000fe200078e020b */
[----:B------:R-:W-:Y:S01]  /*2ee0*/  ISETP.GE.AND P0, PT, R184, 0x1, PT ;  /* 0x00000001b800780c */ /* 0x000fe20003f06270 */
[----:B------:R-:W-:Y:S01]  /*2ef0*/  IMAD.IADD R5, R5, 0x1, R4 ;  /* 0x0000000105057824 */ /* 0x000fe200078e0204 */
[----:B------:R-:W-:Y:S01]  /*2f00*/  LOP3.LUT R110, R3, 0xfffffff8, RZ, 0xc0, !PT ;  /* 0xfffffff8036e7812 */ /* 0x000fe200078ec0ff */
[----:B------:R-:W-:Y:S01]  /*2f10*/  IMAD R4, R20, c[0x0][0x1e0], RZ ;  /* 0x0000780014047a24 */ /* 0x000fe200078e02ff */
[----:B------:R-:W-:Y:S01]  /*2f20*/  LOP3.LUT R109, R2, 0xfffffff8, RZ, 0xc0, !PT ;  /* 0xfffffff8026d7812 */ /* 0x000fe200078ec0ff */
[----:B------:R-:W-:Y:S01]  /*2f30*/  IMAD.IADD R7, R9, 0x1, R10 ;  /* 0x0000000109077824 */ /* 0x000fe200078e020a */
[----:B------:R-:W-:Y:S01]  /*2f40*/  LOP3.LUT R207, R207, 0xfffffffd, RZ, 0xc0, !PT ;  /* 0xfffffffdcfcf7812 */ /* 0x000fe200078ec0ff */
[----:B------:R-:W-:Y:S01]  /*2f50*/  IMAD R4, R27, c[0x0][0x1e4], R4 ;  /* 0x000079001b047a24 */ /* 0x000fe200078e0204 */
[C---:B------:R-:W-:Y:S01]  /*2f60*/  SHF.L.U64.HI R164, R182.reuse, R164, c[0x0][0x1e4] ;  /* 0x00007900b6a47619 */ /* 0x040fe200000102a4 */
[----:B------:R-:W-:Y:S01]  /*2f70*/  IMAD.SHL.U32 R182, R182, 0x20, RZ ;  /* 0x00000020b6b67824 */ /* 0x000fe200078e00ff */
[----:B------:R-:W-:Y:S01]  /*2f80*/  SHF.R.S32.HI R114, RZ, 0x1f, R110 ;  /* 0x0000001fff727819 */ /* 0x000fe2000001146e */
[----:B------:R-:W-:Y:S01]  /*2f90*/  IMAD.IADD R137, R173, 0x1, R4 ;  /* 0x00000001ad897824 */ /* 0x000fe200078e0204 */
[----:B------:R-:W-:Y:S01]  /*2fa0*/  SHF.R.S32.HI R113, RZ, 0x1f, R109 ;  /* 0x0000001fff717819 */ /* 0x000fe2000001146d */
[----:B------:R-:W-:Y:S01]  /*2fb0*/  IMAD.SHL.U32 R129, R8, 0x2, RZ ;  /* 0x0000000208817824 */ /* 0x000fe200078e00ff */
[----:B------:R-:W-:Y:S01]  /*2fc0*/  SHF.R.S32.HI R112, RZ, 0x1f, R93 ;  /* 0x0000001fff707819 */ /* 0x000fe2000001145d */
[----:B------:R-:W-:Y:S01]  /*2fd0*/  IMAD.SHL.U32 R127, R6, 0x2, RZ ;  /* 0x00000002067f7824 */ /* 0x000fe200078e00ff */
[----:B------:R-:W-:Y:S01]  /*2fe0*/  SHF.R.S32.HI R111, RZ, 0x1f, R94 ;  /* 0x0000001fff6f7819 */ /* 0x000fe2000001145e */
[----:B------:R-:W-:Y:S01]  /*2ff0*/  IMAD.SHL.U32 R126, R7, 0x2, RZ ;  /* 0x00000002077e7824 */ /* 0x000fe200078e00ff */
[----:B------:R-:W-:Y:S01]  /*3000*/  @P0 LOP3.LUT R207, R207, 0x2, RZ, 0xfc, !PT ;  /* 0x00000002cfcf0812 */ /* 0x000fe200078efcff */
[----:B------:R-:W-:-:S02]  /*3010*/  IMAD.SHL.U32 R121, R5, 0x2, RZ ;  /* 0x0000000205797824 */ /* 0x000fc400078e00ff */
.L_x_1409:
[----:B------:R-:W-:Y:S01]  /*3020*/  SHF.R.S32.HI R92, RZ, 0x1f, R36 ;  /* 0x0000001fff5c7819 */ /* 0x000fe20000011424 */
[-C--:B-1----:R-:W-:Y:S01]  /*3030*/  IMAD R2, R166, R36.reuse, RZ ;  /* 0x00000024a6027224 */ /* 0x082fe200078e02ff */
[----:B------:R-:W-:Y:S01]  /*3040*/  ISETP.GE.AND P2, PT, R184, 0x1, PT ;  /* 0x00000001b800780c */ /* 0x000fe20003f46270 */
[----:B------:R-:W-:Y:S01]  /*3050*/  IMAD.WIDE.U32 R80, R156, R36, RZ ;  /* 0x000000249c507225 */ /* 0x000fe200078e00ff */
[----:B------:R-:W-:Y:S01]  /*3060*/  IADD3 R185, R206, 0x20, RZ ;  /* 0x00000020ceb97810 */ /* 0x000fe20007ffe0ff */
[----:B------:R-:W-:Y:S04]  /*3070*/  DEPBAR.LE SB0, 0x0 ;  /* 0x000080000000791a */ /* 0x000fe80000000000 */
[----:B------:R-:W-:Y:S01]  /*3080*/  IADD3 R3, P1, P0, R119, R80, R182 ;  /* 0x0000005077037210 */ /* 0x000fe2000783e0b6 */
[----:B------:R-:W-:Y:S01]  /*3090*/  IMAD R2, R92, R156, R2 ;  /* 0x0000009c5c027224 */ /* 0x000fe200078e0202 */
[----:B------:R-:W-:Y:S01]  /*30a0*/  WARPSYNC 0xffffffff ;  /* 0xffffffff00007948 */ /* 0x000fe20003800000 */
[----:B------:R-:W-:Y:S02]  /*30b0*/  BAR.SYNC.DEFER_BLOCKING 0x0 ;  /* 0x0000000000007b1d */ /* 0x000fe40000010000 */
[----:B------:R-:W-:Y:S05]  /*30c0*/  IMAD.IADD R85, R81, 0x1, R2 ;  /* 0x0000000151557824 */ /* 0x000fea00078e0202 */
[----:B------:R-:W-:Y:S02]  /*30d0*/  IADD3.X R5, R115, R85, R164, P1, P0 ;  /* 0x0000005573057210 */ /* 0x000fe40000fe04a4 */
[----:B------:R-:W-:Y:S05]  /*30e0*/  IADD3 R2, P0, R119, R80, RZ ;  /* 0x0000005077027210 */ /* 0x000fea0007f1e0ff */
[----:B------:R-:W-:Y:S01]  /*30f0*/  IMAD.X R4, R85, 0x1, R115, P0 ;  /* 0x0000000155047824 */ /* 0x000fe200000e0673 */
[C---:B------:R-:W-:Y:S04]  /*3100*/  LEA R62, P0, R2.reuse, c[0x0][0x1c8], 0x1 ;  /* 0x00007200023e7a11 */ /* 0x040fe800078008ff */
[----:B------:R-:W-:Y:S02]  /*3110*/  LEA.HI.X R63, R2, c[0x0][0x1cc], R4, 0x1, P0 ;  /* 0x00007300023f7a11 */ /* 0x000fe400000f0c04 */
[C---:B------:R-:W-:Y:S04]  /*3120*/  LEA R66, P0, R3.reuse, c[0x0][0x1c8], 0x1 ;  /* 0x0000720003427a11 */ /* 0x040fe800078008ff */
[----:B------:R-:W-:Y:S01]  /*3130*/  LEA.HI.X R67, R3, c[0x0][0x1cc], R5, 0x1, P0 ;  /* 0x0000730003437a11 */ /* 0x000fe200000f0c05 */
[----:B------:R-:W-:Y:S01]  /*3140*/  BSSY B2, `(.L_x_1369) ;  /* 0x00004df000027945 */ /* 0x000fe20003800000 */
[----:B------:R-:W-:-:S05]  /*3150*/  @!P2 BRA `(.L_x_1370) ;  /* 0x00004b300000a947 */ /* 0x000fca0003800000 */
[-C--:B------:R-:W-:Y:S01]  /*3160*/  IMAD R4, R167, R36.reuse, RZ ;  /* 0x00000024a7047224 */ /* 0x080fe200078e02ff */
[----:B------:R-:W-:Y:S01]  /*3170*/  LOP3.LUT P2, RZ, R207, 0x4, RZ, 0xc0, !PT ;  /* 0x00000004cfff7812 */ /* 0x000fe2000784c0ff */
        /* <DEDUP_REMOVED lines=54> */
.L_x_1373:
[----:B------:R-:W-:Y:S05]  /*34e0*/  BSYNC B0 ;  /* 0x0000000000007941 */ /* 0x000fea0003800000 */
.L_x_1372:
[----:B------:R-:W-:Y:S01]  /*34f0*/  ISETP.GE.AND P3, PT, R185, R88, PT ;  /* 0x00000058b900720c */ /* 0x000fe20003f66270 */
[----:B-1---5:R-:W-:Y:S01]  /*3500*/  IMAD.MOV.U32 R7, RZ, RZ, R46 ;  /* 0x000000ffff077224 */ /* 0x022fe200078e002e */
[----:B------:R-:W-:Y:S01]  /*3510*/  BSSY B0, `(.L_x_1374) ;  /* 0x0000042000007945 */ /* 0x000fe20003800000 */
[----:B------:R-:W-:Y:S01]  /*3520*/  IMAD.MOV.U32 R6, RZ, RZ, R47 ;  /* 0x000000ffff067224 */ /* 0x000fe200078e002f */
[----:B------:R-:W-:Y:S01]  /*3530*/  CS2R R52, SRZ ;  /* 0x0000000000347805 */ /* 0x000fe2000001ff00 */
[----:B------:R-:W-:Y:S01]  /*3540*/  IMAD.MOV.U32 R5, RZ, RZ, R44 ;  /* 0x000000ffff057224 */ /* 0x000fe200078e002c */
[----:B------:R-:W-:Y:S01]  /*3550*/  CS2R R50, SRZ ;  /* 0x0000000000327805 */ /* 0x000fe2000001ff00 */
[----:B------:R-:W-:Y:S01]  /*3560*/  IMAD.MOV.U32 R4, RZ, RZ, R45 ;  /* 0x000000ffff047224 */ /* 0x000fe200078e002d */
[----:B------:R-:W-:Y:S01]  /*3570*/  PRMT R57, R7, 0x5410, R6 ;  /* 0x0000541007397816 */ /* 0x000fe20000000006 */
[----:B------:R-:W-:Y:S01]  /*3580*/  IMAD.MOV.U32 R6, RZ, RZ, R43 ;  /* 0x000000ffff067224 */ /* 0x000fe200078e002b */
[----:B------:R-:W-:Y:S01]  /*3590*/  MOV R7, R42 ;  /* 0x0000002a00077202 */ /* 0x000fe20000000f00 */
[----:B------:R-:W-:Y:S01]  /*35a0*/  CS2R R48, SRZ ;  /* 0x0000000000307805 */ /* 0x000fe2000001ff00 */
        /* <DEDUP_REMOVED lines=9> */
[----:B------:R-:W-:Y:S01]  /*3640*/  CS2R R26, SRZ ;  /* 0x00000000001a7805 */ /* 0x000fe2000001ff00 */
[----:B------:R-:W-:Y:S01]  /*3650*/  MOV R4, R15 ;  /* 0x0000000f00047202 */ /* 0x000fe20000000f00 */
[----:B------:R-:W-:Y:S01]  /*3660*/  CS2R R24, SRZ ;  /* 0x0000000000187805 */ /* 0x000fe2000001ff00 */
[----:B------:R-:W-:Y:S01]  /*3670*/  PRMT R29, R7, 0x7610, R29 ;  /* 0x00007610071d7816 */ /* 0x000fe2000000001d */
[----:B------:R-:W-:Y:S01]  /*3680*/  IMAD.MOV.U32 R7, RZ, RZ, R12 ;  /* 0x000000ffff077224 */ /* 0x000fe200078e000c */
[----:B------:R-:W-:Y:S01]  /*3690*/  PRMT R30, R6, 0x7610, R30 ;  /* 0x00007610061e7816 */ /* 0x000fe2000000001e */
[----:B------:R-:W-:Y:S01]  /*36a0*/  IMAD.MOV.U32 R6, RZ, RZ, R13 ;  /* 0x000000ffff067224 */ /* 0x000fe200078e000d */
[----:B------:R-:W-:Y:S01]  /*36b0*/  PRMT R28, R5, 0x5410, R4 ;  /* 0x00005410051c7816 */ /* 0x000fe20000000004 */
[----:B------:R-:W-:Y:S01]  /*36c0*/  IMAD.MOV.U32 R4, RZ, RZ, R3 ;  /* 0x000000ffff047224 */ /* 0x000fe200078e0003 */
[----:B------:R-:W-:Y:S01]  /*36d0*/  MOV R5, R2 ;  /* 0x0000000200057202 */ /* 0x000fe20000000f00 */
[----:B------:R-:W-:Y:S01]  /*36e0*/  CS2R R22, SRZ ;  /* 0x0000000000167805 */ /* 0x000fe2000001ff00 */
[----:B------:R-:W-:Y:S01]  /*36f0*/  PRMT R19, R7, 0x5410, R6 ;  /* 0x0000541007137816 */ /* 0x000fe20000000006 */
[----:B------:R-:W-:Y:S01]  /*3700*/  CS2R R20, SRZ ;  /* 0x0000000000147805 */ /* 0x000fe2000001ff00 */
[----:B------:R-:W-:Y:S01]  /*3710*/  PRMT R18, R5, 0x5410, R4 ;  /* 0x0000541005127816 */ /* 0x000fe20000000004 */
[----:B------:R-:W-:-:S05]  /*3720*/  @P3 BRA `(.L_x_1375) ;  /* 0x0000020000003947 */ /* 0x000fca0003800000 */
[----:B------:R-:W-:Y:S01]  /*3730*/  IADD3 R4, P1, P0, R106, R32, R171 ;  /* 0x000000206a047210 */ /* 0x000fe2000783e0ab */
[----:B------:R-:W-:Y:S01]  /*3740*/  CS2R R48, SRZ ;  /* 0x0000000000307805 */ /* 0x000fe2000001ff00 */
[----:B------:R-:W-:Y:S01]  /*3750*/  CS2R R20, SRZ ;  /* 0x0000000000147805 */ /* 0x000fe2000001ff00 */
[----:B------:R-:W-:Y:S01]  /*3760*/  CS2R R50, SRZ ;  /* 0x0000000000327805 */ /* 0x000fe2000001ff00 */
[----:B------:R-:W-:Y:S01]  /*3770*/  IADD3.X R7, R120, R11, R161, P1, P0 ;  /* 0x0000000b78077210 */ /* 0x000fe20000fe04a1 */
[----:B------:R-:W-:Y:S01]  /*3780*/  CS2R R22, SRZ ;  /* 0x0000000000167805 */ /* 0x000fe2000001ff00 */
[----:B------:R-:W-:Y:S01]  /*3790*/  IADD3 R5, P1, P0, R104, R68, R170 ;  /* 0x0000004468057210 */ /* 0x000fe2000783e0aa */
[----:B------:R-:W-:Y:S01]  /*37a0*/  CS2R R52, SRZ ;  /* 0x0000000000347805 */ /* 0x000fe2000001ff00 */
[----:B------:R-:W-:Y:S01]  /*37b0*/  CS2R R24, SRZ ;  /* 0x0000000000187805 */ /* 0x000fe2000001ff00 */
[----:B------:R-:W-:Y:S01]  /*37c0*/  CS2R R54, SRZ ;  /* 0x0000000000367805 */ /* 0x000fe2000001ff00 */
[----:B------:R-:W-:Y:S01]  /*37d0*/  IADD3.X R8, R118, R38, R160, P1, P0 ;  /* 0x0000002676087210 */ /* 0x000fe20000fe04a0 */
[----:B------:R-:W-:Y:S01]  /*37e0*/  CS2R R26, SRZ ;  /* 0x00000000001a7805 */ /* 0x000fe2000001ff00 */
[C---:B------:R-:W-:Y:S04]  /*37f0*/  LEA R6, P0, R4.reuse, c[0x0][0x270], 0x1 ;  /* 0x00009c0004067a11 */ /* 0x040fe800078008ff */
[----:B------:R-:W-:Y:S02]  /*3800*/  LEA.HI.X R7, R4, c[0x0][0x274], R7, 0x1, P0 ;  /* 0x00009d0004077a11 */ /* 0x000fe400000f0c07 */
[C---:B------:R-:W-:Y:S04]  /*3810*/  LEA R4, P0, R5.reuse, c[0x0][0x288], 0x1 ;  /* 0x0000a20005047a11 */ /* 0x040fe800078008ff */
[----:B------:R-:W-:Y:S02]  /*3820*/  LEA.HI.X R5, R5, c[0x0][0x28c], R8, 0x1, P0 ;  /* 0x0000a30005057a11 */ /* 0x000fe400000f0c08 */
[----:B------:R-:W-:Y:S11]  /*3830*/  ISETP.GE.AND P0, PT, R138, c[0x0][0x27c], PT ;  /* 0x00009f008a007a0c */ /* 0x000ff60003f06270 */
[----:B------:R-:W-:Y:S02]  /*3840*/  @!UPT UIADD3 URZ, URZ, URZ, URZ ;  /* 0x0000003f3f3ff290 */ /* 0x000fe4000fffe03f */
        /* <DEDUP_REMOVED lines=14> */
.L_x_1375:
[----:B------:R-:W-:Y:S05]  /*3930*/  BSYNC B0 ;  /* 0x0000000000007941 */ /* 0x000fea0003800000 */
.L_x_1374:
[----:B-1---5:R-:W-:Y:S01]  /*3940*/  MOV R4, R53 ;  /* 0x0000003500047202 */ /* 0x022fe20000000f00 */
[----:B------:R-:W-:Y:S01]  /*3950*/  IMAD.MOV.U32 R7, RZ, RZ, R54 ;  /* 0x000000ffff077224 */ /* 0x000fe200078e0036 */
[----:B------:R-:W-:Y:S01]  /*3960*/  BSSY B1, `(.L_x_1376) ;  /* 0x00000fb000017945 */ /* 0x000fe20003800000 */
[----:B------:R-:W-:Y:S02]  /*3970*/  IMAD.MOV.U32 R6, RZ, RZ, R55 ;  /* 0x000000ffff067224 */ /* 0x000fe400078e0037 */
        /* <DEDUP_REMOVED lines=20> */
[----:B------:R-:W-:Y:S02]  /*3ac0*/  PRMT R29, R29, 0x5410, R5 ;  /* 0x000054101d1d7816 */ /* 0x000fe40000000005 */
[----:B------:R-:W-:Y:S01]  /*3ad0*/  PRMT R30, R30, 0x5410, R4 ;  /* 0x000054101e1e7816 */ /* 0x000fe20000000004 */
[----:B------:R-:W-:-:S05]  /*3ae0*/  @P2 BRA `(.L_x_1377) ;  /* 0x00000e2000002947 */ /* 0x000fca0003800000 */
[----:B------:R-:W-:Y:S01]  /*3af0*/  ISETP.GE.AND P0, PT, R134, c[0x0][0x1d4], PT ;  /* 0x0000750086007a0c */ /* 0x000fe20003f06270 */
[----:B------:R-:W-:Y:S01]  /*3b00*/  @!UPT UIADD3 URZ, URZ, URZ, URZ ;  /* 0x0000003f3f3ff290 */ /* 0x000fe2000fffe03f */
[----:B------:R-:W-:Y:S11]  /*3b10*/  BSSY B0, `(.L_x_1378) ;  /* 0x0000036000007945 */ /* 0x000ff60003800000 */
[----:B------:R-:W-:-:S05]  /*3b20*/  @P0 BRA `(.L_x_1379) ;  /* 0x0000034000000947 */ /* 0x000fca0003800000 */
[----:B------:R-:W-:Y:S01]  /*3b30*/  ISETP.GE.AND P0, PT, R138, c[0x0][0x27c], PT ;  /* 0x00009f008a007a0c */ /* 0x000fe20003f06270 */
[----:B------:R-:W1:Y:S11]  /*3b40*/  LDS.128 R8, [R200+0xa080] ;  /* 0x00a08000c8087984 */ /* 0x000e760000000c00 */
[----:B------:R-:W-:Y:S01]  /*3b50*/  @!UPT UIADD3 URZ, URZ, URZ, URZ ;  /* 0x0000003f3f3ff290 */ /* 0x000fe2000fffe03f */
[----:B------:R-:W-:Y:S01]  /*3b60*/  @!P0 SHF.R.U64 R6, R2, 0x10, R3 ;  /* 0x0000001002068819 */ /* 0x000fe20000001203 */
[----:B------:R-:W-:Y:S01]  /*3b70*/  @!P0 HADD2.F32 R2, -RZ, R18.H0_H0 ;  /* 0x20000012ff028230 */ /* 0x000fe20000004100 */
[----:B------:R-:W-:Y:S02]  /*3b80*/  @!P0 SHF.R.U64 R38, R34, 0x10, R35 ;  /* 0x0000001022268819 */ /* 0x000fe40000001223 */
[----:B------:R-:W-:Y:S02]  /*3b90*/  @!P0 SHF.R.U32.HI R7, RZ, 0x10, R3 ;  /* 0x00000010ff078819 */ /* 0x000fe40000011603 */
        /* <DEDUP_REMOVED lines=8> */
[----:B------:R-:W-:Y:S01]  /*3c20*/  @!P0 HADD2.F32 R5, -RZ, R6.H0_H0 ;  /* 0x20000006ff058230 */ /* 0x000fe20000004100 */
[-C--:B------:R-:W-:Y:S01]  /*3c30*/  @!P0 FMUL.FTZ R64, R34, R2.reuse ;  /* 0x0000000222408220 */ /* 0x080fe20000410000 */
[--C-:B------:R-:W-:Y:S01]  /*3c40*/  @!P0 HADD2.F32 R37, -RZ, R4.reuse.H1_H1 ;  /* 0x30000004ff258230 */ /* 0x100fe20000004100 */
[C---:B------:R-:W-:Y:S01]  /*3c50*/  @!P0 FMUL.FTZ R2, R3.reuse, R2 ;  /* 0x0000000203028220 */ /* 0x040fe20000410000 */
[----:B------:R-:W-:Y:S01]  /*3c60*/  @!P0 HADD2.F32 R4, -RZ, R4.H0_H0 ;  /* 0x20000004ff048230 */ /* 0x000fe20000004100 */
[----:B------:R-:W-:Y:S01]  /*3c70*/  @!P0 FFMA.FTZ R69, R3, R35, -R64 ;  /* 0x0000002303458223 */ /* 0x000fe20000010840 */
[----:B------:R-:W-:Y:S01]  /*3c80*/  @!P0 MOV R6, R10 ;  /* 0x0000000a00068202 */ /* 0x000fe20000000f00 */
[CC--:B------:R-:W-:Y:S02]  /*3c90*/  @!P0 FMUL.FTZ R64, R37.reuse, R5.reuse ;  /* 0x0000000525408220 */ /* 0x0c0fe40000410000 */
[----:B------:R-:W-:Y:S01]  /*3ca0*/  @!P0 FMUL.FTZ R3, R4, R5 ;  /* 0x0000000504038220 */ /* 0x000fe20000410000 */
[----:B------:R-:W-:Y:S01]  /*3cb0*/  @!P0 MOV R5, R11 ;  /* 0x0000000b00058202 */ /* 0x000fe20000000f00 */
[----:B------:R-:W-:Y:S01]  /*3cc0*/  @!P0 FFMA.FTZ R2, R34, R35, R2 ;  /* 0x0000002322028223 */ /* 0x000fe20000010002 */
[----:B------:R-:W-:Y:S01]  /*3cd0*/  @!P0 HADD2.F32 R34, -RZ, R6.H1_H1 ;  /* 0x30000006ff228230 */ /* 0x000fe20000004100 */
[-C--:B------:R-:W-:Y:S01]  /*3ce0*/  @!P0 FFMA.FTZ R68, R4, R38.reuse, -R64 ;  /* 0x0000002604448223 */ /* 0x080fe20000010840 */
[----:B------:R-:W-:Y:S01]  /*3cf0*/  @!P0 HADD2.F32 R4, -RZ, R18.H1_H1 ;  /* 0x30000012ff048230 */ /* 0x000fe20000004100 */
[----:B------:R-:W-:Y:S01]  /*3d00*/  @!P0 FFMA.FTZ R3, R37, R38, R3 ;  /* 0x0000002625038223 */ /* 0x000fe20000010003 */
[----:B------:R-:W-:Y:S02]  /*3d10*/  @!P0 HADD2.F32 R18, -RZ, R7.H0_H0 ;  /* 0x20000007ff128230 */ /* 0x000fe40000004100 */
[----:B------:R-:W-:Y:S02]  /*3d20*/  @!P0 HADD2.F32 R7, -RZ, R6.H0_H0 ;  /* 0x20000006ff078230 */ /* 0x000fe40000004100 */
[----:B------:R-:W-:Y:S02]  /*3d30*/  @!P0 HADD2.F32 R6, -RZ, R5.H0_H0 ;  /* 0x20000005ff068230 */ /* 0x000fe40000004100 */
[----:B------:R-:W-:Y:S02]  /*3d40*/  @!P0 HADD2.F32 R35, -RZ, R39.H0_H0 ;  /* 0x20000027ff238230 */ /* 0x000fe40000004100 */
[----:B------:R-:W-:Y:S01]  /*3d50*/  @!P0 HADD2.F32 R39, -RZ, R5.H1_H1 ;  /* 0x30000005ff278230 */ /* 0x000fe20000004100 */
[-C--:B------:R-:W-:Y:S02]  /*3d60*/  @!P0 FMUL.FTZ R5, R34, R4.reuse ;  /* 0x0000000422058220 */ /* 0x080fe40000410000 */
[C---:B------:R-:W-:Y:S02]  /*3d70*/  @!P0 FMUL.FTZ R4, R7.reuse, R4 ;  /* 0x0000000407048220 */ /* 0x040fe40000410000 */
[----:B------:R-:W-:Y:S01]  /*3d80*/  @!P0 FFMA.FTZ R65, R7, R35, -R5 ;  /* 0x0000002307418223 */ /* 0x000fe20000010805 */
[----:B------:R-:W-:Y:S01]  /*3d90*/  @!P0 F2FP.PACK_AB R7, R2, R69 ;  /* 0x000000450207823e */ /* 0x000fe200000000ff */
[-C--:B------:R-:W-:Y:S02]  /*3da0*/  @!P0 FMUL.FTZ R5, R6, R18.reuse ;  /* 0x0000001206058220 */ /* 0x080fe40000410000 */
[----:B------:R-:W-:Y:S01]  /*3db0*/  @!P0 FMUL.FTZ R64, R39, R18 ;  /* 0x0000001227408220 */ /* 0x000fe20000410000 */
[----:B------:R-:W-:Y:S01]  /*3dc0*/  @!P0 MOV R8, R7 ;  /* 0x0000000700088202 */ /* 0x000fe20000000f00 */
        /* <DEDUP_REMOVED lines=9> */
[----:B------:R1:W-:Y:S02]  /*3e60*/  STG.E.128 [R62.64], R8 ;  /* 0x000000083e007986 */ /* 0x0003e4000c101d06 */
.L_x_1379:
[----:B------:R-:W-:Y:S05]  /*3e70*/  BSYNC B0 ;  /* 0x0000000000007941 */ /* 0x000fea0003800000 */
.L_x_1378:
        /* <DEDUP_REMOVED lines=14> */
[----:B------:R-:W-:Y:S04]  /*3f60*/  @!P0 HADD2.F32 R18, -RZ, R18.H0_H0 ;  /* 0x20000012ff128230 */ /* 0x000fe80000004100 */
        /* <DEDUP_REMOVED lines=12> */
[CC--:B------:R-:W-:Y:S01]  /*4030*/  @!P0 FMUL.FTZ R34, R13.reuse, R5.reuse ;  /* 0x000000050d228220 */ /* 0x0c0fe20000410000 */
[----:B------:R-:W-:Y:S01]  /*4040*/  @!P0 HADD2.F32 R12, -RZ, R7.H0_H0 ;  /* 0x20000007ff0c8230 */ /* 0x000fe20000004100 */
[C---:B------:R-:W-:Y:S01]  /*4050*/  @!P0 FMUL.FTZ R3, R4.reuse, R5 ;  /* 0x0000000504038220 */ /* 0x040fe20000410000 */
[----:B------:R-:W-:Y:S01]  /*4060*/  @!P0 MOV R5, R11 ;  /* 0x0000000b00058202 */ /* 0x000fe20000000f00 */
[-C--:B------:R-:W-:Y:S01]  /*4070*/  @!P0 FFMA.FTZ R40, R4, R18.reuse, -R34 ;  /* 0x0000001204288223 */ /* 0x080fe20000010822 */
[----:B------:R-:W-:Y:S01]  /*4080*/  @!P0 HADD2.F32 R4, -RZ, R19.H1_H1 ;  /* 0x30000013ff048230 */ /* 0x000fe20000004100 */
[----:B------:R-:W-:Y:S01]  /*4090*/  @!P0 FFMA.FTZ R3, R13, R18, R3 ;  /* 0x000000120d038223 */ /* 0x000fe20000010003 */
[--C-:B------:R-:W-:Y:S02]  /*40a0*/  @!P0 HADD2.F32 R19, -RZ, R6.reuse.H1_H1 ;  /* 0x30000006ff138230 */ /* 0x100fe40000004100 */
[----:B------:R-:W-:Y:S02]  /*40b0*/  @!P0 HADD2.F32 R7, -RZ, R6.H0_H0 ;  /* 0x20000006ff078230 */ /* 0x000fe40000004100 */
[----:B------:R-:W-:Y:S02]  /*40c0*/  @!P0 HADD2.F32 R6, -RZ, R5.H0_H0 ;  /* 0x20000005ff068230 */ /* 0x000fe40000004100 */
[----:B------:R-:W-:Y:S02]  /*40d0*/  @!P0 HADD2.F32 R34, -RZ, R41.H1_H1 ;  /* 0x30000029ff228230 */ /* 0x000fe40000004100 */
[----:B------:R-:W-:Y:S01]  /*40e0*/  @!P0 HADD2.F32 R35, -RZ, R5.H1_H1 ;  /* 0x30000005ff238230 */ /* 0x000fe20000004100 */
[-C--:B------:R-:W-:Y:S02]  /*40f0*/  @!P0 FMUL.FTZ R5, R19, R4.reuse ;  /* 0x0000000413058220 */ /* 0x080fe40000410000 */
[C---:B------:R-:W-:Y:S02]  /*4100*/  @!P0 FMUL.FTZ R4, R7.reuse, R4 ;  /* 0x0000000407048220 */ /* 0x040fe40000410000 */
[----:B------:R-:W-:Y:S01]  /*4110*/  @!P0 FFMA.FTZ R39, R7, R34, -R5 ;  /* 0x0000002207278223 */ /* 0x000fe20000010805 */
[----:B------:R-:W-:Y:S01]  /*4120*/  @!P0 F2FP.PACK_AB R7, R2, R42 ;  /* 0x0000002a0207823e */ /* 0x000fe200000000ff */
[CC--:B------:R-:W-:Y:S02]  /*4130*/  @!P0 FMUL.FTZ R5, R6.reuse, R12.reuse ;  /* 0x0000000c06058220 */ /* 0x0c0fe40000410000 */
[----:B------:R-:W-:Y:S01]  /*4140*/  @!P0 FMUL.FTZ R38, R35, R12 ;  /* 0x0000000c23268220 */ /* 0x000fe20000410000 */
[----:B------:R-:W-:Y:S01]  /*4150*/  @!P0 MOV R8, R7 ;  /* 0x0000000700088202 */ /* 0x000fe20000000f00 */
        /* <DEDUP_REMOVED lines=10> */
.L_x_1381:
[----:B------:R-:W-:Y:S05]  /*4200*/  BSYNC B0 ;  /* 0x0000000000007941 */ /* 0x000fea0003800000 */
.L_x_1380:
        /* <DEDUP_REMOVED lines=9> */
[--C-:B------:R-:W-:Y:S01]  /*42a0*/  @!P0 HADD2.F32 R12, -RZ, R56.reuse.H0_H0 ;  /* 0x20000038ff0c8230 */ /* 0x100fe20000004100 */
[----:B------:R-:W-:Y:S01]  /*42b0*/  @!P0 SHF.R.U64 R14, R44, 0x10, R45 ;  /* 0x000000102c0e8819 */ /* 0x000fe2000000122d */
[----:B------:R-:W-:Y:S01]  /*42c0*/  @!P0 HADD2.F32 R18, -RZ, R56.H1_H1 ;  /* 0x30000038ff128230 */ /* 0x000fe20000004100 */
[----:B------:R-:W-:Y:S01]  /*42d0*/  @!P0 SHF.R.U32.HI R7, RZ, 0x10, R15 ;  /* 0x00000010ff078819 */ /* 0x000fe2000001160f */
[----:B------:R-:W-:Y:S01]  /*42e0*/  @!P0 HADD2.F32 R5, -RZ, R5.H0_H0 ;  /* 0x20000005ff058230 */ /* 0x000fe20000004100 */
[----:B------:R-:W-:Y:S01]  /*42f0*/  @!P0 SHF.R.U32.HI R34, RZ, 0x10, R45 ;  /* 0x00000010ff228819 */ /* 0x000fe2000001162d */
        /* <DEDUP_REMOVED lines=21> */
[--C-:B------:R-:W-:Y:S02]  /*4450*/  @!P0 HADD2.F32 R6, -RZ, R5.reuse.H0_H0 ;  /* 0x20000005ff068230 */ /* 0x100fe40000004100 */
[----:B------:R-:W-:Y:S01]  /*4460*/  @!P0 HADD2.F32 R19, -RZ, R5.H1_H1 ;  /* 0x30000005ff138230 */ /* 0x000fe20000004100 */
[-C--:B------:R-:W-:Y:S01]  /*4470*/  @!P0 FMUL.FTZ R5, R15, R4.reuse ;  /* 0x000000040f058220 */ /* 0x080fe20000410000 */
[----:B------:R-:W-:Y:S01]  /*4480*/  @!P0 HADD2.F32 R28, -RZ, R34.H0_H0 ;  /* 0x20000022ff1c8230 */ /* 0x000fe20000004100 */
        /* <DEDUP_REMOVED lines=16> */
.L_x_1383:
[----:B------:R-:W-:Y:S05]  /*4590*/  BSYNC B0 ;  /* 0x0000000000007941 */ /* 0x000fea0003800000 */
.L_x_1382:
        /* <DEDUP_REMOVED lines=32> */
[----:B------:R-:W-:Y:S01]  /*47a0*/  @!P0 HADD2.F32 R4, -RZ, R30.H0_H0 ;  /* 0x2000001eff048230 */ /* 0x000fe20000004100 */
[----:B------:R-:W-:Y:S01]  /*47b0*/  @!P0 FFMA.FTZ R3, R13, R14, R3 ;  /* 0x0000000e0d038223 */ /* 0x000fe20000010003 */
[--C-:B------:R-:W-:Y:S02]  /*47c0*/  @!P0 HADD2.F32 R15, -RZ, R6.reuse.H1_H1 ;  /* 0x30000006ff0f8230 */ /* 0x100fe40000004100 */
[----:B------:R-:W-:Y:S02]  /*47d0*/  @!P0 HADD2.F32 R7, -RZ, R6.H0_H0 ;  /* 0x20000006ff078230 */ /* 0x000fe40000004100 */
[--C-:B------:R-:W-:Y:S02]  /*47e0*/  @!P0 HADD2.F32 R6, -RZ, R5.reuse.H0_H0 ;  /* 0x20000005ff068230 */ /* 0x100fe40000004100 */
        /* <DEDUP_REMOVED lines=18> */
.L_x_1377:
[----:B------:R-:W-:Y:S05]  /*4910*/  BSYNC B1 ;  /* 0x0000000000017941 */ /* 0x000fea0003800000 */
.L_x_1376:
[----:B------:R-:W-:-:S05]  /*4920*/  @P3 BRA `(.L_x_1384) ;  /* 0x0000360000003947 */ /* 0x000fca0003800000 */
[----:B------:R-:W-:Y:S01]  /*4930*/  ISETP.GE.AND P0, PT, R134, c[0x0][0x1d4], PT ;  /* 0x0000750086007a0c */ /* 0x000fe20003f06270 */
[----:B------:R-:W-:Y:S01]  /*4940*/  @!UPT UIADD3 URZ, URZ, URZ, URZ ;  /* 0x0000003f3f3ff290 */ /* 0x000fe2000fffe03f */
[----:B------:R-:W-:Y:S11]  /*4950*/  BSSY B0, `(.L_x_1385) ;  /* 0x0000036000007945 */ /* 0x000ff60003800000 */
[----:B------:R-:W-:-:S05]  /*4960*/  @P0 BRA `(.L_x_1386) ;  /* 0x0000034000000947 */ /* 0x000fca0003800000 */
[----:B------:R-:W-:Y:S01]  /*4970*/  ISETP.GE.AND P0, PT, R138, c[0x0][0x27c], PT ;  /* 0x00009f008a007a0c */ /* 0x000fe20003f06270 */
[----:B-1----:R-:W1:Y:S11]  /*4980*/  LDS.128 R8, [R200+0xb080] ;  /* 0x00b08000c8087984 */ /* 0x002e760000000c00 */
[----:B------:R-:W-:Y:S01]  /*4990*/  @!UPT UIADD3 URZ, URZ, URZ, URZ ;  /* 0x0000003f3f3ff290 */ /* 0x000fe2000fffe03f */
[----:B------:R-:W-:Y:S01]  /*49a0*/  @!P0 HADD2.F32 R2, -RZ, R29.H1_H1 ;  /* 0x3000001dff028230 */ /* 0x000fe20000004100 */
        /* <DEDUP_REMOVED lines=48> */
.L_x_1386:
[----:B------:R-:W-:Y:S05]  /*4cb0*/  BSYNC B0 ;  /* 0x0000000000007941 */ /* 0x000fea0003800000 */
.L_x_1385:
        /* <DEDUP_REMOVED lines=56> */
.L_x_1388:
[----:B------:R-:W-:Y:S05]  /*5040*/  BSYNC B0 ;  /* 0x0000000000007941 */ /* 0x000fea0003800000 */
.L_x_1387:
        /* <DEDUP_REMOVED lines=56> */
.L_x_1390:
[----:B------:R-:W-:Y:S05]  /*53d0*/  BSYNC B0 ;  /* 0x0000000000007941 */ /* 0x000fea0003800000 */
.L_x_1389:
        /* <DEDUP_REMOVED lines=56> */
.L_x_1371:
        /* <DEDUP_REMOVED lines=36> */
.L_x_1392:
[----:B------:R-:W-:Y:S05]  /*59a0*/  BSYNC B0 ;  /* 0x0000000000007941 */ /* 0x000fea0003800000 */
.L_x_1391:
        /* <DEDUP_REMOVED lines=20> */
[----:B------:R-:W-:Y:S01]  /*5af0*/  PRMT R65, R9, 0x7610, R65 ;  /* 0x0000761009417816 */ /* 0x000fe20000000041 */
[----:B------:R-:W-:Y:S01]  /*5b00*/  CS2R R26, SRZ ;  /* 0x00000000001a7805 */ /* 0x000fe2000001ff00 */
[----:B------:R-:W-:Y:S01]  /*5b10*/  MOV R9, R18 ;  /* 0x0000001200097202 */ /* 0x000fe20000000f00 */
[----:B------:R-:W-:Y:S01]  /*5b20*/  CS2R R24, SRZ ;  /* 0x0000000000187805 */ /* 0x000fe2000001ff00 */
        /* <DEDUP_REMOVED lines=8> */
[----:B------:R-:W-:Y:S02]  /*5bb0*/  CS2R R20, SRZ ;  /* 0x0000000000147805 */ /* 0x000fe4000001ff00 */
[----:B------:R-:W-:Y:S02]  /*5bc0*/  PRMT R29, R8, 0x5410, R9 ;  /* 0x00005410081d7816 */ /* 0x000fe40000000009 */
        /* <DEDUP_REMOVED lines=20> */
[----:B------:R1:W5:Y:S04]  /*5d10*/  @!P0 LDG.E.128 R56, [R8.64] ;  /* 0x0000000608388981 */ /* 0x000368000c1e1d00 */
[----:B------:R1:W5:Y:S01]  /*5d20*/  @!P0 LDG.E.128 R20, [R2.64] ;  /* 0x0000000602148981 */ /* 0x000362000c1e1d00 */
[----:B------:R-:W-:Y:S11]  /*5d30*/  ISETP.GE.AND P0, PT, R133, c[0x0][0x27c], PT ;  /* 0x00009f0085007a0c */ /* 0x000ff60003f06270 */
[----:B------:R-:W-:Y:S02]  /*5d40*/  @!UPT UIADD3 URZ, URZ, URZ, URZ ;  /* 0x0000003f3f3ff290 */ /* 0x000fe4000fffe03f */
[----:B------:R1:W5:Y:S04]  /*5d50*/  @!P0 LDG.E.128 R60, [R8.64+0x80] ;  /* 0x00008006083c8981 */ /* 0x000368000c1e1d00 */
[----:B------:R1:W5:Y:S02]  /*5d60*/  @!P0 LDG.E.128 R24, [R2.64+0x80] ;  /* 0x0000800602188981 */ /* 0x000364000c1e1d00 */
.L_x_1394:
[----:B------:R-:W-:Y:S05]  /*5d70*/  BSYNC B0 ;  /* 0x0000000000007941 */ /* 0x000fea0003800000 */
.L_x_1393:
[----:B-1---5:R-:W-:Y:S01]  /*5d80*/  IMAD.MOV.U32 R9, RZ, RZ, R62 ;  /* 0x000000ffff097224 */ /* 0x022fe200078e003e */
[----:B------:R-:W-:Y:S01]  /*5d90*/  BSSY B1, `(.L_x_1395) ;  /* 0x0000103000017945 */ /* 0x000fe20003800000 */
[----:B------:R-:W-:Y:S02]  /*5da0*/  IMAD.MOV.U32 R8, RZ, RZ, R63 ;  /* 0x000000ffff087224 */ /* 0x000fe400078e003f */
        /* <DEDUP_REMOVED lines=13> */
[----:B------:R-:W-:Y:S02]  /*5e80*/  PRMT R69, R9, 0x7610, R69 ;  /* 0x0000761009457816 */ /* 0x000fe40000000045 */
[----:B------:R-:W-:Y:S02]  /*5e90*/  MOV R9, R26 ;  /* 0x0000001a00097202 */ /* 0x000fe40000000f00 */
[----:B------:R-:W-:Y:S02]  /*5ea0*/  MOV R2, R25 ;  /* 0x0000001900027202 */ /* 0x000fe40000000f00 */
[----:B------:R-:W-:Y:S01]  /*5eb0*/  PRMT R35, R9, 0x5410, R8 ;  /* 0x0000541009237816 */ /* 0x000fe20000000008 */
[----:B------:R-:W-:Y:S01]  /*5ec0*/  IMAD.MOV.U32 R9, RZ, RZ, R22 ;  /* 0x000000ffff097224 */ /* 0x000fe200078e0016 */
[----:B------:R-:W-:Y:S01]  /*5ed0*/  PRMT R34, R2, 0x5410, R3 ;  /* 0x0000541002227816 */ /* 0x000fe20000000003 */
[----:B------:R-:W-:Y:S01]  /*5ee0*/  IMAD.MOV.U32 R8, RZ, RZ, R23 ;  /* 0x000000ffff087224 */ /* 0x000fe200078e0017 */
[----:B------:R-:W-:Y:S01]  /*5ef0*/  MOV R3, R20 ;  /* 0x0000001400037202 */ /* 0x000fe20000000f00 */
[----:B------:R-:W-:Y:S03]  /*5f00*/  IMAD.MOV.U32 R2, RZ, RZ, R21 ;  /* 0x000000ffff027224 */ /* 0x000fe600078e0015 */
[----:B------:R-:W-:Y:S02]  /*5f10*/  PRMT R33, R8, 0x5410, R9 ;  /* 0x0000541008217816 */ /* 0x000fe40000000009 */
[----:B------:R-:W-:Y:S01]  /*5f20*/  PRMT R32, R3, 0x5410, R2 ;  /* 0x0000541003207816 */ /* 0x000fe20000000002 */
[----:B------:R-:W-:-:S05]  /*5f30*/  @P2 BRA `(.L_x_1396) ;  /* 0x00000e8000002947 */ /* 0x000fca0003800000 */
[----:B------:R-:W-:Y:S01]  /*5f40*/  IADD3 R72, P0, R180, R80, RZ ;  /* 0x00000050b4487210 */ /* 0x000fe20007f1e0ff */
[----:B------:R-:W-:Y:S04]  /*5f50*/  BSSY B0, `(.L_x_1397) ;  /* 0x0000074000007945 */ /* 0x000fe80003800000 */
[----:B------:R-:W-:Y:S01]  /*5f60*/  IMAD.X R73, R85, 0x1, R144, P0 ;  /* 0x0000000155497824 */ /* 0x000fe200000e0690 */
[----:B------:R-:W-:Y:S11]  /*5f70*/  ISETP.GE.AND P0, PT, R134, c[0x0][0x1d4], PT ;  /* 0x0000750086007a0c */ /* 0x000ff60003f06270 */
[----:B------:R-:W-:Y:S02]  /*5f80*/  @!UPT UIADD3 URZ, URZ, URZ, URZ ;  /* 0x0000003f3f3ff290 */ /* 0x000fe4000fffe03f */
[----:B------:R-:W-:-:S05]  /*5f90*/  @P0 BRA `(.L_x_1398) ;  /* 0x000006f000000947 */ /* 0x000fca0003800000 */
[----:B------:R-:W1:Y:S01]  /*5fa0*/  LDS.128 R52, [R126+0xa080] ;  /* 0x00a080007e347984 */ /* 0x000e620000000c00 */
[----:B------:R-:W-:Y:S02]  /*5fb0*/  ISETP.GE.AND P2, PT, R93, c[0x0][0x1d4], PT ;  /* 0x000075005d007a0c */ /* 0x000fe40003f46270 */
[CC--:B------:R-:W-:Y:S04]  /*5fc0*/  IADD3 R2, P1, P0, R90.reuse, R72.reuse, R110 ;  /* 0x000000485a027210 */ /* 0x0c0fe8000783e06e */
[CC--:B------:R-:W-:Y:S01]  /*5fd0*/  IADD3.X R8, R89.reuse, R73.reuse, R114, P1, P0 ;  /* 0x0000004959087210 */ /* 0x0c0fe20000fe0472 */
[----:B------:R-:W2:Y:S06]  /*5fe0*/  LDS.128 R12, [R136+0xa080] ;  /* 0x00a08000880c7984 */ /* 0x000eac0000000c00 */
[----:B------:R-:W-:Y:S04]  /*5ff0*/  @!P2 IADD3 R3, P1, P0, R90, R72, R93 ;  /* 0x000000485a03a210 */ /* 0x000fe8000783e05d */
[----:B------:R-:W-:Y:S02]  /*6000*/  @!P2 IADD3.X R9, R89, R73, R112, P1, P0 ;  /* 0x000000495909a210 */ /* 0x000fe40000fe0470 */
[C---:B------:R-:W-:Y:S04]  /*6010*/  LEA R78, P0, R2.reuse, c[0x0][0x1c8], 0x1 ;  /* 0x00007200024e7a11 */ /* 0x040fe800078008ff */
[----:B------:R-:W-:Y:S02]  /*6020*/  LEA.HI.X R79, R2, c[0x0][0x1cc], R8, 0x1, P0 ;  /* 0x00007300024f7a11 */ /* 0x000fe400000f0c08 */
[C---:B------:R-:W-:Y:S04]  /*6030*/  @!P2 LEA R76, P0, R3.reuse, c[0x0][0x1c8], 0x1 ;  /* 0x00007200034caa11 */ /* 0x040fe800078008ff */
[----:B------:R-:W-:Y:S02]  /*6040*/  @!P2 LEA.HI.X R77, R3, c[0x0][0x1cc], R9, 0x1, P0 ;  /* 0x00007300034daa11 */ /* 0x000fe400000f0c09 */
[----:B------:R-:W-:Y:S11]  /*6050*/  ISETP.GE.AND P0, PT, R134, c[0x0][0x27c], PT ;  /* 0x00009f0086007a0c */ /* 0x000ff60003f06270 */
[----:B------:R-:W-:Y:S02]  /*6060*/  @!UPT UIADD3 URZ, URZ, URZ, URZ ;  /* 0x0000003f3f3ff290 */ /* 0x000fe4000fffe03f */
[----:B------:R-:W-:Y:S01]  /*6070*/  @!P0 SHF.R.U64 R8, R4, 0x10, R5 ;  /* 0x0000001004088819 */ /* 0x000fe20000001205 */
[----:B------:R-:W-:Y:S01]  /*6080*/  @!P0 HADD2.F32 R2, -RZ, R10.H0_H0 ;  /* 0x2000000aff028230 */ /* 0x000fe20000004100 */
[----:B------:R-:W-:Y:S02]  /*6090*/  @!P0 SHF.R.U64 R28, R6, 0x10, R7 ;  /* 0x00000010061c8819 */ /* 0x000fe40000001207 */
[----:B-1----:R-:W-:Y:S02]  /*60a0*/  @!P0 MOV R37, R52 ;  /* 0x0000003400258202 */ /* 0x002fe40000000f00 */
[----:B--2---:R-:W-:Y:S02]  /*60b0*/  @!P0 MOV R4, R12 ;  /* 0x0000000c00048202 */ /* 0x004fe40000000f00 */
[----:B------:R-:W-:Y:S01]  /*60c0*/  @!P0 SHF.R.U64 R38, R40, 0x10, R41 ;  /* 0x0000001028268819 */ /* 0x000fe20000001229 */
[----:B------:R-:W-:Y:S01]  /*60d0*/  @!P0 HADD2.F32 R6, -RZ, R37.H0_H0 ;  /* 0x20000025ff068230 */ /* 0x000fe20000004100 */
[----:B------:R-:W-:Y:S01]  /*60e0*/  @!P0 SHF.R.U32.HI R11, RZ, 0x10, R7 ;  /* 0x00000010ff0b8819 */ /* 0x000fe20000011607 */
[----:B------:R-:W-:Y:S01]  /*60f0*/  @!P0 HADD2.F32 R3, -RZ, R4.H0_H0 ;  /* 0x20000004ff038230 */ /* 0x000fe20000004100 */
[----:B------:R-:W-:Y:S01]  /*6100*/  @!P0 MOV R47, R54 ;  /* 0x00000036002f8202 */ /* 0x000fe20000000f00 */
[----:B------:R-:W-:Y:S01]  /*6110*/  @!P0 HADD2.F32 R7, -RZ, R39.H0_H0 ;  /* 0x20000027ff078230 */ /* 0x000fe20000004100 */
[-C--:B------:R-:W-:Y:S01]  /*6120*/  @!P0 FMUL.FTZ R40, R6, R2.reuse ;  /* 0x0000000206288220 */ /* 0x080fe20000410000 */
[----:B------:R-:W-:Y:S01]  /*6130*/  @!P0 SHF.R.U64 R64, R42, 0x10, R43 ;  /* 0x000000102a408819 */ /* 0x000fe2000000122b */
[C---:B------:R-:W-:Y:S01]  /*6140*/  @!P0 FMUL.FTZ R2, R3.reuse, R2 ;  /* 0x0000000203028220 */ /* 0x040fe20000410000 */
[----:B------:R-:W-:Y:S01]  /*6150*/  @!P0 SHF.R.U32.HI R9, RZ, 0x10, R5 ;  /* 0x00000010ff098819 */ /* 0x000fe20000011605 */
[-C--:B------:R-:W-:Y:S01]  /*6160*/  @!P0 FFMA.FTZ R87, R3, R7.reuse, -R40 ;  /* 0x0000000703578223 */ /* 0x080fe20000010828 */
[----:B------:R-:W-:Y:S01]  /*6170*/  @!P0 HADD2.F32 R5, -RZ, R8.H0_H0 ;  /* 0x20000008ff058230 */ /* 0x000fe20000004100 */
[----:B------:R-:W-:Y:S01]  /*6180*/  @!P0 FFMA.FTZ R2, R6, R7, R2 ;  /* 0x0000000706028223 */ /* 0x000fe20000010002 */
[----:B------:R-:W-:Y:S01]  /*6190*/  @!P0 HADD2.F32 R37, -RZ, R37.H1_H1 ;  /* 0x30000025ff258230 */ /* 0x000fe20000004100 */
[----:B------:R-:W-:Y:S01]  /*61a0*/  @!P0 IMAD.MOV.U32 R6, RZ, RZ, R53 ;  /* 0x000000ffff068224 */ /* 0x000fe200078e0035 */
[----:B------:R-:W-:Y:S01]  /*61b0*/  @!P0 HADD2.F32 R4, -RZ, R4.H1_H1 ;  /* 0x30000004ff048230 */ /* 0x000fe20000004100 */
[----:B------:R-:W-:Y:S01]  /*61c0*/  @!P0 SHF.R.U32.HI R44, RZ, 0x10, R41 ;  /* 0x00000010ff2c8819 */ /* 0x000fe20000011629 */
[----:B------:R-:W-:Y:S01]  /*61d0*/  @!P0 HADD2.F32 R38, -RZ, R38.H0_H0 ;  /* 0x20000026ff268230 */ /* 0x000fe20000004100 */
[CC--:B------:R-:W-:Y:S01]  /*61e0*/  @!P0 FMUL.FTZ R8, R37.reuse, R5.reuse ;  /* 0x0000000525088220 */ /* 0x0c0fe20000410000 */
[----:B------:R-:W-:Y:S01]  /*61f0*/  @!P0 HADD2.F32 R40, -RZ, R39.H1_H1 ;  /* 0x30000027ff288230 */ /* 0x000fe20000004100 */
[C---:B------:R-:W-:Y:S01]  /*6200*/  @!P0 FMUL.FTZ R3, R4.reuse, R5 ;  /* 0x0000000504038220 */ /* 0x040fe20000410000 */
[----:B------:R-:W-:Y:S01]  /*6210*/  @!P0 MOV R5, R13 ;  /* 0x0000000d00058202 */ /* 0x000fe20000000f00 */
[-C--:B------:R-:W-:Y:S01]  /*6220*/  @!P0 FFMA.FTZ R86, R4, R38.reuse, -R8 ;  /* 0x0000002604568223 */ /* 0x080fe20000010808 */
[----:B------:R-:W-:Y:S01]  /*6230*/  @!P0 HADD2.F32 R4, -RZ, R10.H1_H1 ;  /* 0x3000000aff048230 */ /* 0x000fe20000004100 */
[----:B------:R-:W-:Y:S01]  /*6240*/  @!P0 FFMA.FTZ R3, R37, R38, R3 ;  /* 0x0000002625038223 */ /* 0x000fe20000010003 */
[--C-:B------:R-:W-:Y:S01]  /*6250*/  @!P0 HADD2.F32 R39, -RZ, R6.reuse.H0_H0 ;  /* 0x20000006ff278230 */ /* 0x100fe20000004100 */
[----:B------:R-:W-:Y:S01]  /*6260*/  @!P0 SHF.R.U32.HI R46, RZ, 0x10, R43 ;  /* 0x00000010ff2e8819 */ /* 0x000fe2000001162b */
[----:B------:R-:W-:Y:S02]  /*6270*/  @!P0 HADD2.F32 R7, -RZ, R5.H0_H0 ;  /* 0x20000005ff078230 */ /* 0x000fe40000004100 */
[----:B------:R-:W-:Y:S01]  /*6280*/  @!P0 HADD2.F32 R41, -RZ, R6.H1_H1 ;  /* 0x30000006ff298230 */ /* 0x000fe20000004100 */
[-C--:B------:R-:W-:Y:S01]  /*6290*/  @!P0 FMUL.FTZ R8, R39, R4.reuse ;  /* 0x0000000427088220 */ /* 0x080fe20000410000 */
[----:B------:R-:W-:Y:S01]  /*62a0*/  @!P0 HADD2.F32 R9, -RZ, R9.H0_H0 ;  /* 0x20000009ff098230 */ /* 0x000fe20000004100 */
[C---:B------:R-:W-:Y:S01]  /*62b0*/  @!P0 FMUL.FTZ R4, R7.reuse, R4 ;  /* 0x0000000407048220 */ /* 0x040fe20000410000 */
[----:B------:R-:W-:Y:S01]  /*62c0*/  @!P0 HADD2.F32 R42, -RZ, R44.H0_H0 ;  /* 0x2000002cff2a8230 */ /* 0x000fe20000004100 */
[-C--:B------:R-:W-:Y:S01]  /*62d0*/  @!P0 FFMA.FTZ R84, R7, R40.reuse, -R8 ;  /* 0x0000002807548223 */ /* 0x080fe20000010808 */
[----:B------:R-:W-:Y:S01]  /*62e0*/  @!P0 MOV R7, R15 ;  /* 0x0000000f00078202 */ /* 0x000fe20000000f00 */
[----:B------:R-:W-:Y:S01]  /*62f0*/  @!P0 IMAD.MOV.U32 R8, RZ, RZ, R55 ;  /* 0x000000ffff088224 */ /* 0x000fe200078e0037 */
[----:B------:R-:W-:Y:S01]  /*6300*/  @!P0 HADD2.F32 R6, -RZ, R5.H1_H1 ;  /* 0x30000005ff068230 */ /* 0x000fe20000004100 */
[-C--:B------:R-:W-:Y:S01]  /*6310*/  @!P0 FMUL.FTZ R10, R41, R9.reuse ;  /* 0x00000009290a8220 */ /* 0x080fe20000410000 */
[----:B------:R-:W-:Y:S01]  /*6320*/  @!P0 HADD2.F32 R44, -RZ, R45.H0_H0 ;  /* 0x2000002dff2c8230 */ /* 0x000fe20000004100 */
[----:B------:R-:W-:Y:S01]  /*6330*/  @!P0 FFMA.FTZ R4, R39, R40, R4 ;  /* 0x0000002827048223 */ /* 0x000fe20000010004 */
[--C-:B------:R-:W-:Y:S01]  /*6340*/  @!P0 HADD2.F32 R43, -RZ, R8.reuse.H0_H0 ;  /* 0x20000008ff2b8230 */ /* 0x100fe20000004100 */
[C---:B------:R-:W-:Y:S01]  /*6350*/  @!P0 FMUL.FTZ R5, R6.reuse, R9 ;  /* 0x0000000906058220 */ /* 0x040fe20000410000 */
[----:B------:R-:W-:Y:S01]  /*6360*/  @!P0 HADD2.F32 R9, -RZ, R7.H0_H0 ;  /* 0x20000007ff098230 */ /* 0x000fe20000004100 */
[-C--:B------:R-:W-:Y:S01]  /*6370*/  @!P0 FFMA.FTZ R74, R6, R42.reuse, -R10 ;  /* 0x0000002a064a8223 */ /* 0x080fe2000001080a */
[----:B------:R-:W-:Y:S01]  /*6380*/  @!P0 HADD2.F32 R6, -RZ, R29.H0_H0 ;  /* 0x2000001dff068230 */ /* 0x000fe20000004100 */
[----:B------:R-:W-:Y:S01]  /*6390*/  @!P0 FFMA.FTZ R5, R41, R42, R5 ;  /* 0x0000002a29058223 */ /* 0x000fe20000010005 */
[----:B------:R-:W-:Y:S02]  /*63a0*/  @!P0 HADD2.F32 R10, -RZ, R11.H0_H0 ;  /* 0x2000000bff0a8230 */ /* 0x000fe40000004100 */
[----:B------:R-:W-:Y:S01]  /*63b0*/  @!P0 HADD2.F32 R45, -RZ, R8.H1_H1 ;  /* 0x30000008ff2d8230 */ /* 0x000fe20000004100 */
[-C--:B------:R-:W-:Y:S01]  /*63c0*/  @!P0 FMUL.FTZ R11, R43, R6.reuse ;  /* 0x000000062b0b8220 */ /* 0x080fe20000410000 */
[----:B------:R-:W-:Y:S01]  /*63d0*/  @!P0 HADD2.F32 R7, -RZ, R7.H1_H1 ;  /* 0x30000007ff078230 */ /* 0x000fe20000004100 */
[----:B------:R-:W-:Y:S01]  /*63e0*/  @!P0 FMUL.FTZ R8, R9, R6 ;  /* 0x0000000609088220 */ /* 0x000fe20000410000 */
[----:B------:R-:W-:Y:S01]  /*63f0*/  @!P0 HADD2.F32 R46, -RZ, R46.H0_H0 ;  /* 0x2000002eff2e8230 */ /* 0x000fe20000004100 */
[----:B------:R-:W-:Y:S01]  /*6400*/  @!P0 FMUL.FTZ R6, R45, R10 ;  /* 0x0000000a2d068220 */ /* 0x000fe20000410000 */
[----:B------:R-:W-:Y:S01]  /*6410*/  @!P0 F2FP.PACK_AB R74, R74, R84 ;  /* 0x000000544a4a823e */ /* 0x000fe200000000ff */
[----:B------:R-:W-:Y:S01]  /*6420*/  @!P0 FFMA.FTZ R83, R9, R44, -R11 ;  /* 0x0000002c09538223 */ /* 0x000fe2000001080b */
[----:B------:R-:W-:Y:S01]  /*6430*/  @!P0 F2FP.PACK_AB R4, R5, R4 ;  /* 0x000000040504823e */ /* 0x000fe200000000ff */
[C---:B------:R-:W-:Y:S01]  /*6440*/  @!P0 FMUL.FTZ R9, R7.reuse, R10 ;  /* 0x0000000a07098220 */ /* 0x040fe20000410000 */
[----:B------:R-:W-:Y:S01]  /*6450*/  @!P0 MOV R13, R74 ;  /* 0x0000004a000d8202 */ /* 0x000fe20000000f00 */
[----:B------:R-:W-:Y:S01]  /*6460*/  @!P0 IMAD.MOV.U32 R10, RZ, RZ, R14 ;  /* 0x000000ffff0a8224 */ /* 0x000fe200078e000e */
[----:B------:R-:W-:Y:S01]  /*6470*/  @!P0 HADD2.F32 R37, -RZ, R65.H0_H0 ;  /* 0x20000041ff258230 */ /* 0x000fe20000004100 */
[----:B------:R-:W-:Y:S01]  /*6480*/  @!P0 FFMA.FTZ R82, R7, R46, -R6 ;  /* 0x0000002e07528223 */ /* 0x000fe20000010806 */
[----:B------:R-:W-:Y:S01]  /*6490*/  @!P0 HADD2.F32 R6, -RZ, R29.H1_H1 ;  /* 0x3000001dff068230 */ /* 0x000fe20000004100 */
[----:B------:R-:W-:Y:S01]  /*64a0*/  @!P0 IMAD.MOV.U32 R53, RZ, RZ, R4 ;  /* 0x000000ffff358224 */ /* 0x000fe200078e0004 */
[--C-:B------:R-:W-:Y:S02]  /*64b0*/  @!P0 HADD2.F32 R29, -RZ, R47.reuse.H0_H0 ;  /* 0x2000002fff1d8230 */ /* 0x100fe40000004100 */
[----:B------:R-:W-:Y:S02]  /*64c0*/  @!P0 HADD2.F32 R7, -RZ, R10.H0_H0 ;  /* 0x2000000aff078230 */ /* 0x000fe40000004100 */
[----:B------:R-:W-:Y:S01]  /*64d0*/  @!P0 HADD2.F32 R11, -RZ, R28.H0_H0 ;  /* 0x2000001cff0b8230 */ /* 0x000fe20000004100 */
[-C--:B------:R-:W-:Y:S01]  /*64e0*/  @!P0 FMUL.FTZ R38, R29, R6.reuse ;  /* 0x000000061d268220 */ /* 0x080fe20000410000 */
[----:B------:R-:W-:Y:S01]  /*64f0*/  @!P0 HADD2.F32 R28, -RZ, R47.H1_H1 ;  /* 0x3000002fff1c8230 */ /* 0x000fe20000004100 */
[C---:B------:R-:W-:Y:S01]  /*6500*/  @!P0 FMUL.FTZ R6, R7.reuse, R6 ;  /* 0x0000000607068220 */ /* 0x040fe20000410000 */
[----:B------:R-:W-:Y:S01]  /*6510*/  @!P0 HADD2.F32 R10, -RZ, R10.H1_H1 ;  /* 0x3000000aff0a8230 */ /* 0x000fe20000004100 */
[----:B------:R-:W-:Y:S01]  /*6520*/  @!P0 FFMA.FTZ R75, R7, R37, -R38 ;  /* 0x00000025074b8223 */ /* 0x000fe20000010826 */
[----:B------:R-:W-:Y:S01]  /*6530*/  @!P0 HADD2.F32 R38, -RZ, R64.H0_H0 ;  /* 0x20000040ff268230 */ /* 0x000fe20000004100 */
[----:B------:R-:W-:Y:S01]  /*6540*/  @!P0 F2FP.PACK_AB R64, R86, R87 ;  /* 0x000000575640823e */ /* 0x000fe200000000ff */
[-C--:B------:R-:W-:Y:S02]  /*6550*/  @!P0 FMUL.FTZ R47, R28, R11.reuse ;  /* 0x0000000b1c2f8220 */ /* 0x080fe40000410000 */
[C---:B------:R-:W-:Y:S01]  /*6560*/  @!P0 FMUL.FTZ R7, R10.reuse, R11 ;  /* 0x0000000b0a078220 */ /* 0x040fe20000410000 */
[----:B------:R-:W-:Y:S01]  /*6570*/  @!P0 MOV R12, R64 ;  /* 0x00000040000c8202 */ /* 0x000fe20000000f00 */
[----:B------:R-:W-:Y:S01]  /*6580*/  @!P0 FFMA.FTZ R11, R10, R38, -R47 ;  /* 0x000000260a0b8223 */ /* 0x000fe2000001082f */
[----:B------:R-:W-:Y:S01]  /*6590*/  @!P0 F2FP.PACK_AB R47, R82, R83 ;  /* 0x00000053522f823e */ /* 0x000fe200000000ff */
[----:B------:R-:W-:Y:S01]  /*65a0*/  @!P0 FFMA.FTZ R6, R29, R37, R6 ;  /* 0x000000251d068223 */ /* 0x000fe20000010006 */
[----:B------:R-:W-:Y:S01]  /*65b0*/  @!P0 F2FP.PACK_AB R10, R3, R2 ;  /* 0x00000002030a823e */ /* 0x000fe200000000ff */
[----:B------:R-:W-:Y:S01]  /*65c0*/  @!P0 FFMA.FTZ R7, R28, R38, R7 ;  /* 0x000000261c078223 */ /* 0x000fe20000010007 */
[----:B------:R-:W-:Y:S01]  /*65d0*/  @!P0 F2FP.PACK_AB R11, R11, R75 ;  /* 0x0000004b0b0b823e */ /* 0x000fe200000000ff */
[----:B------:R-:W-:Y:S01]  /*65e0*/  @!P0 FFMA.FTZ R8, R43, R44, R8 ;  /* 0x0000002c2b088223 */ /* 0x000fe20000010008 */
[----:B------:R-:W-:Y:S01]  /*65f0*/  @!P0 MOV R15, R47 ;  /* 0x0000002f000f8202 */ /* 0x000fe20000000f00 */
[----:B------:R-:W-:Y:S01]  /*6600*/  @!P0 FFMA.FTZ R9, R45, R46, R9 ;  /* 0x0000002e2d098223 */ /* 0x000fe20000010009 */
[----:B------:R-:W-:Y:S01]  /*6610*/  @!P0 F2FP.PACK_AB R3, R7, R6 ;  /* 0x000000060703823e */ /* 0x000fe200000000ff */
[----:B------:R-:W-:Y:S01]  /*6620*/  @!P0 IMAD.MOV.U32 R14, RZ, RZ, R11 ;  /* 0x000000ffff0e8224 */ /* 0x000fe200078e000b */
[----:B------:R-:W-:Y:S02]  /*6630*/  @!P0 MOV R52, R10 ;  /* 0x0000000a00348202 */ /* 0x000fe40000000f00 */
[----:B------:R-:W-:Y:S02]  /*6640*/  @!P0 F2FP.PACK_AB R2, R9, R8 ;  /* 0x000000080902823e */ /* 0x000fe400000000ff */
[----:B------:R1:W-:Y:S01]  /*6650*/  STG.E.128 [R78.64], R12 ;  /* 0x0000000c4e007986 */ /* 0x0003e2000c101d06 */
[----:B------:R-:W-:Y:S02]  /*6660*/  @!P0 MOV R54, R3 ;  /* 0x0000000300368202 */ /* 0x000fe40000000f00 */
[----:B------:R-:W-:Y:S05]  /*6670*/  @!P0 MOV R55, R2 ;  /* 0x0000000200378202 */ /* 0x000fea0000000f00 */
[----:B------:R1:W-:Y:S02]  /*6680*/  @!P2 STG.E.128 [R76.64], R52 ;  /* 0x000000344c00a986 */ /* 0x0003e4000c101d06 */
.L_x_1398:
[----:B------:R-:W-:Y:S05]  /*6690*/  BSYNC B0 ;  /* 0x0000000000007941 */ /* 0x000fea0003800000 */
.L_x_1397:
[----:B------:R-:W-:Y:S11]  /*66a0*/  ISETP.GE.AND P0, PT, R133, c[0x0][0x1d4], PT ;  /* 0x0000750085007a0c */ /* 0x000ff60003f06270 */
[----:B------:R-:W-:Y:S02]  /*66b0*/  @!UPT UIADD3 URZ, URZ, URZ, URZ ;  /* 0x0000003f3f3ff290 */ /* 0x000fe4000fffe03f */
[----:B------:R-:W-:-:S05]  /*66c0*/  @P0 BRA `(.L_x_1396) ;  /* 0x000006f000000947 */ /* 0x000fca0003800000 */
[----:B------:R-:W2:Y:S01]  /*66d0*/  LDS.128 R44, [R121+0xa080] ;  /* 0x00a08000792c7984 */ /* 0x000ea20000000c00 */
[----:B------:R-:W-:Y:S02]  /*66e0*/  ISETP.GE.AND P2, PT, R94, c[0x0][0x1d4], PT ;  /* 0x000075005e007a0c */ /* 0x000fe40003f46270 */
[CC--:B------:R-:W-:Y:S04]  /*66f0*/  IADD3 R2, P1, P0, R90.reuse, R72.reuse, R109 ;  /* 0x000000485a027210 */ /* 0x0c0fe8000783e06d */
[CC--:B------:R-:W-:Y:S01]  /*6700*/  IADD3.X R5, R89.reuse, R73.reuse, R113, P1, P0 ;  /* 0x0000004959057210 */ /* 0x0c0fe20000fe0471 */
[----:B-1----:R-:W1:Y:S06]  /*6710*/  LDS.128 R12, [R131+0xa080] ;  /* 0x00a08000830c7984 */ /* 0x002e6c0000000c00 */
        /* <DEDUP_REMOVED lines=10> */
[----:B------:R-:W-:Y:S01]  /*67c0*/  @!P0 SHF.R.U64 R16, R48, 0x10, R49 ;  /* 0x0000001030108819 */ /* 0x000fe20000001231 */
[----:B------:R-:W-:Y:S01]  /*67d0*/  @!P0 HADD2.F32 R8, -RZ, R65.H1_H1 ;  /* 0x30000041ff088230 */ /* 0x000fe20000004100 */
[----:B--2---:R-:W-:Y:S01]  /*67e0*/  @!P0 MOV R9, R44 ;  /* 0x0000002c00098202 */ /* 0x004fe20000000f00 */
[----:B------:R-:W-:Y:S01]  /*67f0*/  @!P0 HADD2.F32 R5, -RZ, R5.H0_H0 ;  /* 0x20000005ff058230 */ /* 0x000fe20000004100 */
[----:B-1----:R-:W-:Y:S01]  /*6800*/  @!P0 MOV R4, R12 ;  /* 0x0000000c00048202 */ /* 0x002fe20000000f00 */
[----:B------:R-:W-:Y:S01]  /*6810*/  @!P0 HADD2.F32 R28, -RZ, R66.H0_H0 ;  /* 0x20000042ff1c8230 */ /* 0x000fe20000004100 */
[----:B------:R-:W-:Y:S01]  /*6820*/  @!P0 SHF.R.U32.HI R6, RZ, 0x10, R17 ;  /* 0x00000010ff068819 */ /* 0x000fe20000011611 */
[--C-:B------:R-:W-:Y:S01]  /*6830*/  @!P0 HADD2.F32 R7, -RZ, R9.reuse.H0_H0 ;  /* 0x20000009ff078230 */ /* 0x100fe20000004100 */
[----:B------:R-:W-:Y:S01]  /*6840*/  @!P0 SHF.R.U64 R11, R18, 0x10, R19 ;  /* 0x00000010120b8819 */ /* 0x000fe20000001213 */
[--C-:B------:R-:W-:Y:S01]  /*6850*/  @!P0 HADD2.F32 R3, -RZ, R4.reuse.H0_H0 ;  /* 0x20000004ff038230 */ /* 0x100fe20000004100 */
[----:B------:R-:W-:Y:S01]  /*6860*/  @!P0 SHF.R.U32.HI R38, RZ, 0x10, R51 ;  /* 0x00000010ff268819 */ /* 0x000fe20000011633 */
[----:B------:R-:W-:Y:S01]  /*6870*/  @!P0 HADD2.F32 R17, -RZ, R9.H1_H1 ;  /* 0x30000009ff118230 */ /* 0x000fe20000004100 */
[----:B------:R-:W-:Y:S01]  /*6880*/  @!P0 FMUL.FTZ R18, R7, R2 ;  /* 0x0000000207128220 */ /* 0x000fe20000410000 */
[----:B------:R-:W-:Y:S01]  /*6890*/  @!P0 HADD2.F32 R4, -RZ, R4.H1_H1 ;  /* 0x30000004ff048230 */ /* 0x000fe20000004100 */
[----:B------:R-:W-:Y:S01]  /*68a0*/  @!P0 IMAD.MOV.U32 R9, RZ, RZ, R45 ;  /* 0x000000ffff098224 */ /* 0x000fe200078e002d */
[----:B------:R-:W-:Y:S01]  /*68b0*/  @!P0 HADD2.F32 R43, -RZ, R38.H0_H0 ;  /* 0x20000026ff2b8230 */ /* 0x000fe20000004100 */
[----:B------:R-:W-:Y:S01]  /*68c0*/  @!P0 FFMA.FTZ R72, R3, R8, -R18 ;  /* 0x0000000803488223 */ /* 0x000fe20000010812 */
[----:B------:R-:W-:Y:S01]  /*68d0*/  @!P0 HADD2.F32 R18, -RZ, R16.H0_H0 ;  /* 0x20000010ff128230 */ /* 0x000fe20000004100 */
[-C--:B------:R-:W-:Y:S01]  /*68e0*/  @!P0 FMUL.FTZ R16, R17, R5.reuse ;  /* 0x0000000511108220 */ /* 0x080fe20000410000 */
[----:B------:R-:W-:Y:S01]  /*68f0*/  @!P0 MOV R38, R46 ;  /* 0x0000002e00268202 */ /* 0x000fe20000000f00 */
[----:B------:R-:W-:Y:S01]  /*6900*/  @!P0 FMUL.FTZ R2, R3, R2 ;  /* 0x0000000203028220 */ /* 0x000fe20000410000 */
[----:B------:R-:W-:Y:S01]  /*6910*/  @!P0 SHF.R.U32.HI R37, RZ, 0x10, R49 ;  /* 0x00000010ff258819 */ /* 0x000fe20000011631 */
[C---:B------:R-:W-:Y:S01]  /*6920*/  @!P0 FMUL.FTZ R3, R4.reuse, R5 ;  /* 0x0000000504038220 */ /* 0x040fe20000410000 */
[----:B------:R-:W-:Y:S01]  /*6930*/  @!P0 MOV R5, R13 ;  /* 0x0000000d00058202 */ /* 0x000fe20000000f00 */
[----:B------:R-:W-:Y:S01]  /*6940*/  @!P0 FFMA.FTZ R65, R4, R18, -R16 ;  /* 0x0000001204418223 */ /* 0x000fe20000010810 */
[----:B------:R-:W-:Y:S01]  /*6950*/  @!P0 HADD2.F32 R4, -RZ, R30.H1_H1 ;  /* 0x3000001eff048230 */ /* 0x000fe20000004100 */
[----:B------:R-:W-:Y:S01]  /*6960*/  @!P0 FFMA.FTZ R2, R7, R8, R2 ;  /* 0x0000000807028223 */ /* 0x000fe20000010002 */
[----:B------:R-:W-:Y:S01]  /*6970*/  @!P0 SHF.R.U32.HI R10, RZ, 0x10, R19 ;  /* 0x00000010ff0a8819 */ /* 0x000fe20000011613 */
[----:B------:R-:W-:Y:S01]  /*6980*/  @!P0 FFMA.FTZ R3, R17, R18, R3 ;  /* 0x0000001211038223 */ /* 0x000fe20000010003 */
[----:B------:R-:W-:Y:S01]  /*6990*/  @!P0 HADD2.F32 R19, -RZ, R9.H0_H0 ;  /* 0x20000009ff138230 */ /* 0x000fe20000004100 */
[----:B------:R-:W-:Y:S01]  /*69a0*/  @!P0 F2FP.PACK_AB R17, R65, R72 ;  /* 0x000000484111823e */ /* 0x000fe200000000ff */
[----:B------:R-:W-:Y:S01]  /*69b0*/  @!P0 HADD2.F32 R7, -RZ, R5.H0_H0 ;  /* 0x20000005ff078230 */ /* 0x000fe20000004100 */
[----:B------:R-:W-:Y:S01]  /*69c0*/  @!P0 SHF.R.U64 R39, R50, 0x10, R51 ;  /* 0x0000001032278819 */ /* 0x000fe20000001233 */
[----:B------:R-:W-:Y:S01]  /*69d0*/  @!P0 HADD2.F32 R29, -RZ, R9.H1_H1 ;  /* 0x30000009ff1d8230 */ /* 0x000fe20000004100 */
[-C--:B------:R-:W-:Y:S01]  /*69e0*/  @!P0 FMUL.FTZ R16, R19, R4.reuse ;  /* 0x0000000413108220 */ /* 0x080fe20000410000 */
[----:B------:R-:W-:Y:S01]  /*69f0*/  @!P0 HADD2.F32 R8, -RZ, R6.H0_H0 ;  /* 0x20000006ff088230 */ /* 0x000fe20000004100 */
[C---:B------:R-:W-:Y:S01]  /*6a00*/  @!P0 FMUL.FTZ R4, R7.reuse, R4 ;  /* 0x0000000407048220 */ /* 0x040fe20000410000 */
[----:B------:R-:W-:Y:S01]  /*6a10*/  @!P0 MOV R12, R17 ;  /* 0x00000011000c8202 */ /* 0x000fe20000000f00 */
[----:B------:R-:W-:Y:S01]  /*6a20*/  @!P0 FFMA.FTZ R64, R7, R28, -R16 ;  /* 0x0000001c07408223 */ /* 0x000fe20000010810 */
[----:B------:R-:W-:Y:S01]  /*6a30*/  @!P0 MOV R7, R15 ;  /* 0x0000000f00078202 */ /* 0x000fe20000000f00 */
[----:B------:R-:W-:Y:S01]  /*6a40*/  @!P0 IMAD.MOV.U32 R16, RZ, RZ, R47 ;  /* 0x000000ffff108224 */ /* 0x000fe200078e002f */
[----:B------:R-:W-:Y:S01]  /*6a50*/  @!P0 HADD2.F32 R30, -RZ, R37.H0_H0 ;  /* 0x20000025ff1e8230 */ /* 0x000fe20000004100 */
[----:B------:R-:W-:Y:S01]  /*6a60*/  @!P0 FMUL.FTZ R9, R29, R8 ;  /* 0x000000081d098220 */ /* 0x000fe20000410000 */
[----:B------:R-:W-:Y:S01]  /*6a70*/  @!P0 HADD2.F32 R6, -RZ, R5.H1_H1 ;  /* 0x30000005ff068230 */ /* 0x000fe20000004100 */
[----:B------:R-:W-:Y:S01]  /*6a80*/  @!P0 FFMA.FTZ R4, R19, R28, R4 ;  /* 0x0000001c13048223 */ /* 0x000fe20000010004 */
[----:B------:R-:W-:Y:S02]  /*6a90*/  @!P0 HADD2.F32 R40, -RZ, R16.H0_H0 ;  /* 0x20000010ff288230 */ /* 0x000fe40000004100 */
[----:B------:R-:W-:Y:S01]  /*6aa0*/  @!P0 HADD2.F32 R10, -RZ, R10.H0_H0 ;  /* 0x2000000aff0a8230 */ /* 0x000fe20000004100 */
[C---:B------:R-:W-:Y:S01]  /*6ab0*/  @!P0 FMUL.FTZ R5, R6.reuse, R8 ;  /* 0x0000000806058220 */ /* 0x040fe20000410000 */
[----:B------:R-:W-:Y:S01]  /*6ac0*/  @!P0 HADD2.F32 R42, -RZ, R16.H1_H1 ;  /* 0x30000010ff2a8230 */ /* 0x000fe20000004100 */
[-C--:B------:R-:W-:Y:S01]  /*6ad0*/  @!P0 FFMA.FTZ R51, R6, R30.reuse, -R9 ;  /* 0x0000001e06338223 */ /* 0x080fe20000010809 */
[----:B------:R-:W-:Y:S01]  /*6ae0*/  @!P0 HADD2.F32 R9, -RZ, R7.H0_H0 ;  /* 0x20000007ff098230 */ /* 0x000fe20000004100 */
[----:B------:R-:W-:Y:S01]  /*6af0*/  @!P0 FFMA.FTZ R5, R29, R30, R5 ;  /* 0x0000001e1d058223 */ /* 0x000fe20000010005 */
[----:B------:R-:W-:Y:S02]  /*6b00*/  @!P0 HADD2.F32 R6, -RZ, R31.H0_H0 ;  /* 0x2000001fff068230 */ /* 0x000fe40000004100 */
[----:B------:R-:W-:Y:S01]  /*6b10*/  @!P0 HADD2.F32 R7, -RZ, R7.H1_H1 ;  /* 0x30000007ff078230 */ /* 0x000fe20000004100 */
[----:B------:R-:W-:Y:S01]  /*6b20*/  @!P0 F2FP.PACK_AB R18, R51, R64 ;  /* 0x000000403312823e */ /* 0x000fe200000000ff */
[----:B------:R-:W-:Y:S01]  /*6b30*/  @!P0 HADD2.F32 R41, -RZ, R66.H1_H1 ;  /* 0x30000042ff298230 */ /* 0x000fe20000004100 */
[----:B------:R-:W-:Y:S01]  /*6b40*/  @!P0 FMUL.FTZ R16, R40, R6 ;  /* 0x0000000628108220 */ /* 0x000fe20000410000 */
[----:B------:R-:W-:Y:S01]  /*6b50*/  @!P0 F2FP.PACK_AB R4, R5, R4 ;  /* 0x000000040504823e */ /* 0x000fe200000000ff */
[C---:B------:R-:W-:Y:S01]  /*6b60*/  @!P0 FMUL.FTZ R8, R9.reuse, R6 ;  /* 0x0000000609088220 */ /* 0x040fe20000410000 */
[----:B------:R-:W-:Y:S01]  /*6b70*/  @!P0 MOV R13, R18 ;  /* 0x00000012000d8202 */ /* 0x000fe20000000f00 */
[-C--:B------:R-:W-:Y:S01]  /*6b80*/  @!P0 FMUL.FTZ R6, R42, R10.reuse ;  /* 0x0000000a2a068220 */ /* 0x080fe20000410000 */
[----:B------:R-:W-:Y:S01]  /*6b90*/  @!P0 HADD2.F32 R37, -RZ, R67.H0_H0 ;  /* 0x20000043ff258230 */ /* 0x000fe20000004100 */
[----:B------:R-:W-:Y:S01]  /*6ba0*/  @!P0 FFMA.FTZ R50, R9, R41, -R16 ;  /* 0x0000002909328223 */ /* 0x000fe20000010810 */
[----:B------:R-:W-:Y:S01]  /*6bb0*/  @!P0 HADD2.F32 R16, -RZ, R11.H0_H0 ;  /* 0x2000000bff108230 */ /* 0x000fe20000004100 */
[C---:B------:R-:W-:Y:S01]  /*6bc0*/  @!P0 FMUL.FTZ R9, R7.reuse, R10 ;  /* 0x0000000a07098220 */ /* 0x040fe20000410000 */
[----:B------:R-:W-:Y:S01]  /*6bd0*/  @!P0 HADD2.F32 R39, -RZ, R39.H0_H0 ;  /* 0x20000027ff278230 */ /* 0x000fe20000004100 */
[----:B------:R-:W-:Y:S01]  /*6be0*/  @!P0 FFMA.FTZ R49, R7, R43, -R6 ;  /* 0x0000002b07318223 */ /* 0x000fe20000010806 */
[----:B------:R-:W-:Y:S01]  /*6bf0*/  @!P0 HADD2.F32 R6, -RZ, R31.H1_H1 ;  /* 0x3000001fff068230 */ /* 0x000fe20000004100 */
[----:B------:R-:W-:Y:S01]  /*6c00*/  @!P0 IMAD.MOV.U32 R7, RZ, RZ, R14 ;  /* 0x000000ffff078224 */ /* 0x000fe200078e000e */
[--C-:B------:R-:W-:Y:S01]  /*6c10*/  @!P0 HADD2.F32 R31, -RZ, R38.reuse.H0_H0 ;  /* 0x20000026ff1f8230 */ /* 0x100fe20000004100 */
[----:B------:R-:W-:Y:S01]  /*6c20*/  @!P0 IMAD.MOV.U32 R45, RZ, RZ, R4 ;  /* 0x000000ffff2d8224 */ /* 0x000fe200078e0004 */
[----:B------:R-:W-:Y:S02]  /*6c30*/  @!P0 HADD2.F32 R38, -RZ, R38.H1_H1 ;  /* 0x30000026ff268230 */ /* 0x000fe40000004100 */
[--C-:B------:R-:W-:Y:S02]  /*6c40*/  @!P0 HADD2.F32 R11, -RZ, R7.reuse.H0_H0 ;  /* 0x20000007ff0b8230 */ /* 0x100fe40000004100 */
[----:B------:R-:W-:Y:S01]  /*6c50*/  @!P0 HADD2.F32 R10, -RZ, R7.H1_H1 ;  /* 0x30000007ff0a8230 */ /* 0x000fe20000004100 */
[----:B------:R-:W-:Y:S02]  /*6c60*/  @!P0 FMUL.FTZ R7, R31, R6 ;  /* 0x000000061f078220 */ /* 0x000fe40000410000 */
[----:B------:R-:W-:Y:S02]  /*6c70*/  @!P0 FMUL.FTZ R48, R38, R16 ;  /* 0x0000001026308220 */ /* 0x000fe40000410000 */
[C---:B------:R-:W-:Y:S02]  /*6c80*/  @!P0 FMUL.FTZ R6, R11.reuse, R6 ;  /* 0x000000060b068220 */ /* 0x040fe40000410000 */
[----:B------:R-:W-:Y:S02]  /*6c90*/  @!P0 FFMA.FTZ R11, R11, R37, -R7 ;  /* 0x000000250b0b8223 */ /* 0x000fe40000010807 */
[C---:B------:R-:W-:Y:S02]  /*6ca0*/  @!P0 FFMA.FTZ R48, R10.reuse, R39, -R48 ;  /* 0x000000270a308223 */ /* 0x040fe40000010830 */
[----:B------:R-:W-:Y:S01]  /*6cb0*/  @!P0 FMUL.FTZ R7, R10, R16 ;  /* 0x000000100a078220 */ /* 0x000fe20000410000 */
[----:B------:R-:W-:Y:S01]  /*6cc0*/  @!P0 F2FP.PACK_AB R16, R49, R50 ;  /* 0x000000323110823e */ /* 0x000fe200000000ff */
[----:B------:R-:W-:Y:S01]  /*6cd0*/  @!P0 FFMA.FTZ R6, R31, R37, R6 ;  /* 0x000000251f068223 */ /* 0x000fe20000010006 */
[----:B------:R-:W-:Y:S01]  /*6ce0*/  @!P0 F2FP.PACK_AB R11, R48, R11 ;  /* 0x0000000b300b823e */ /* 0x000fe200000000ff */
[----:B------:R-:W-:Y:S01]  /*6cf0*/  @!P0 FFMA.FTZ R7, R38, R39, R7 ;  /* 0x0000002726078223 */ /* 0x000fe20000010007 */
[----:B------:R-:W-:Y:S01]  /*6d00*/  @!P0 MOV R15, R16 ;  /* 0x00000010000f8202 */ /* 0x000fe20000000f00 */
[----:B------:R-:W-:Y:S01]  /*6d10*/  @!P0 FFMA.FTZ R8, R40, R41, R8 ;  /* 0x0000002928088223 */ /* 0x000fe20000010008 */
[----:B------:R-:W-:Y:S01]  /*6d20*/  @!P0 F2FP.PACK_AB R10, R3, R2 ;  /* 0x00000002030a823e */ /* 0x000fe200000000ff */
        /* <DEDUP_REMOVED lines=9> */
.L_x_1396:
[----:B------:R-:W-:Y:S05]  /*6dc0*/  BSYNC B1 ;  /* 0x0000000000017941 */ /* 0x000fea0003800000 */
.L_x_1395:
[----:B------:R-:W-:Y:S04]  /*6dd0*/  IADD3 R49, P0, R172, R80, RZ ;  /* 0x00000050ac317210 */ /* 0x000fe80007f1e0ff */
[----:B------:R-:W-:Y:S01]  /*6de0*/  IADD3.X R50, R85, R137, RZ, P0, !PT ;  /* 0x0000008955327210 */ /* 0x000fe200007fe4ff */
[----:B------:R-:W-:-:S05]  /*6df0*/  @P3 BRA `(.L_x_1384) ;  /* 0x0000113000003947 */ /* 0x000fca0003800000 */
[----:B------:R-:W-:Y:S01]  /*6e00*/  ISETP.GE.AND P0, PT, R134, c[0x0][0x1d4], PT ;  /* 0x0000750086007a0c */ /* 0x000fe20003f06270 */
[----:B------:R-:W-:Y:S01]  /*6e10*/  @!UPT UIADD3 URZ, URZ, URZ, URZ ;  /* 0x0000003f3f3ff290 */ /* 0x000fe2000fffe03f */
[----:B------:R-:W-:Y:S11]  /*6e20*/  BSSY B0, `(.L_x_1399) ;  /* 0x0000071000007945 */ /* 0x000ff60003800000 */
        /* <DEDUP_REMOVED lines=16> */
[--C-:B------:R-:W-:Y:S01]  /*6f30*/  @!P0 SHF.R.U64 R18, R56, 0x10, R57.reuse ;  /* 0x0000001038128819 */ /* 0x100fe20000001239 */
[----:B------:R-:W-:Y:S01]  /*6f40*/  @!P0 HADD2.F32 R8, -RZ, R67.H1_H1 ;  /* 0x30000043ff088230 */ /* 0x000fe20000004100 */
[----:B--2---:R-:W-:Y:S01]  /*6f50*/  @!P0 MOV R9, R40 ;  /* 0x0000002800098202 */ /* 0x004fe20000000f00 */
[----:B------:R-:W-:Y:S01]  /*6f60*/  @!P0 HADD2.F32 R5, -RZ, R5.H0_H0 ;  /* 0x20000005ff058230 */ /* 0x000fe20000004100 */
[----:B-1----:R-:W-:Y:S01]  /*6f70*/  @!P0 MOV R4, R12 ;  /* 0x0000000c00048202 */ /* 0x002fe20000000f00 */
[----:B------:R-:W-:Y:S01]  /*6f80*/  @!P0 HADD2.F32 R18, -RZ, R18.H0_H0 ;  /* 0x20000012ff128230 */ /* 0x000fe20000004100 */
[----:B------:R-:W-:Y:S01]  /*6f90*/  @!P0 SHF.R.U32.HI R16, RZ, 0x10, R57 ;  /* 0x00000010ff108819 */ /* 0x000fe20000011639 */
[--C-:B------:R-:W-:Y:S01]  /*6fa0*/  @!P0 HADD2.F32 R7, -RZ, R9.reuse.H0_H0 ;  /* 0x20000009ff078230 */ /* 0x100fe20000004100 */
[----:B------:R-:W-:Y:S01]  /*6fb0*/  @!P0 MOV R29, R42 ;  /* 0x0000002a001d8202 */ /* 0x000fe20000000f00 */
[----:B------:R-:W-:Y:S01]  /*6fc0*/  @!P0 HADD2.F32 R17, -RZ, R9.H1_H1 ;  /* 0x30000009ff118230 */ /* 0x000fe20000004100 */
[----:B------:R-:W-:Y:S01]  /*6fd0*/  @!P0 IMAD.MOV.U32 R9, RZ, RZ, R41 ;  /* 0x000000ffff098224 */ /* 0x000fe200078e0029 */
[--C-:B------:R-:W-:Y:S01]  /*6fe0*/  @!P0 HADD2.F32 R3, -RZ, R4.reuse.H0_H0 ;  /* 0x20000004ff038230 */ /* 0x100fe20000004100 */
[----:B------:R-:W-:Y:S01]  /*6ff0*/  @!P0 FMUL.FTZ R19, R7, R2 ;  /* 0x0000000207138220 */ /* 0x000fe20000410000 */
[----:B------:R-:W-:Y:S01]  /*7000*/  @!P0 HADD2.F32 R4, -RZ, R4.H1_H1 ;  /* 0x30000004ff048230 */ /* 0x000fe20000004100 */
[----:B------:R-:W-:Y:S01]  /*7010*/  @!P0 SHF.R.U64 R11, R22, 0x10, R23 ;  /* 0x00000010160b8819 */ /* 0x000fe20000001217 */
[----:B------:R-:W-:Y:S01]  /*7020*/  @!P0 HADD2.F32 R20, -RZ, R68.H0_H0 ;  /* 0x20000044ff148230 */ /* 0x000fe20000004100 */
[----:B------:R-:W-:Y:S01]  /*7030*/  @!P0 FFMA.FTZ R54, R3, R8, -R19 ;  /* 0x0000000803368223 */ /* 0x000fe20000010813 */
[----:B------:R-:W-:Y:S01]  /*7040*/  @!P0 HADD2.F32 R22, -RZ, R16.H0_H0 ;  /* 0x20000010ff168230 */ /* 0x000fe20000004100 */
[-C--:B------:R-:W-:Y:S01]  /*7050*/  @!P0 FMUL.FTZ R19, R17, R5.reuse ;  /* 0x0000000511138220 */ /* 0x080fe20000410000 */
[----:B------:R-:W-:Y:S01]  /*7060*/  @!P0 HADD2.F32 R28, -RZ, R69.H0_H0 ;  /* 0x20000045ff1c8230 */ /* 0x000fe20000004100 */
[----:B------:R-:W-:Y:S01]  /*7070*/  @!P0 FMUL.FTZ R2, R3, R2 ;  /* 0x0000000203028220 */ /* 0x000fe20000410000 */
[----:B------:R-:W-:Y:S01]  /*7080*/  @!P0 SHF.R.U32.HI R6, RZ, 0x10, R21 ;  /* 0x00000010ff068819 */ /* 0x000fe20000011615 */
[C---:B------:R-:W-:Y:S01]  /*7090*/  @!P0 FMUL.FTZ R3, R4.reuse, R5 ;  /* 0x0000000504038220 */ /* 0x040fe20000410000 */
[----:B------:R-:W-:Y:S01]  /*70a0*/  @!P0 MOV R5, R13 ;  /* 0x0000000d00058202 */ /* 0x000fe20000000f00 */
[----:B------:R-:W-:Y:S01]  /*70b0*/  @!P0 FFMA.FTZ R53, R4, R18, -R19 ;  /* 0x0000001204358223 */ /* 0x000fe20000010813 */
[----:B------:R-:W-:Y:S01]  /*70c0*/  @!P0 HADD2.F32 R4, -RZ, R32.H1_H1 ;  /* 0x30000020ff048230 */ /* 0x000fe20000004100 */
[----:B------:R-:W-:Y:S01]  /*70d0*/  @!P0 FFMA.FTZ R2, R7, R8, R2 ;  /* 0x0000000807028223 */ /* 0x000fe20000010002 */
[----:B------:R-:W-:Y:S01]  /*70e0*/  @!P0 HADD2.F32 R19, -RZ, R9.H0_H0 ;  /* 0x20000009ff138230 */ /* 0x000fe20000004100 */
[----:B------:R-:W-:Y:S01]  /*70f0*/  @!P0 FFMA.FTZ R3, R17, R18, R3 ;  /* 0x0000001211038223 */ /* 0x000fe20000010003 */
[----:B------:R-:W-:Y:S01]  /*7100*/  @!P0 HADD2.F32 R7, -RZ, R5.H0_H0 ;  /* 0x20000005ff078230 */ /* 0x000fe20000004100 */
[----:B------:R-:W-:Y:S01]  /*7110*/  @!P0 F2FP.PACK_AB R17, R53, R54 ;  /* 0x000000363511823e */ /* 0x000fe200000000ff */
        /* <DEDUP_REMOVED lines=8> */
[----:B------:R-:W-:Y:S01]  /*71a0*/  @!P0 HADD2.F32 R6, -RZ, R5.H1_H1 ;  /* 0x30000005ff068230 */ /* 0x000fe20000004100 */
[----:B------:R-:W-:Y:S01]  /*71b0*/  @!P0 FMUL.FTZ R9, R21, R8 ;  /* 0x0000000815098220 */ /* 0x000fe20000410000 */
[----:B------:R-:W-:Y:S01]  /*71c0*/  @!P0 SHF.R.U32.HI R10, RZ, 0x10, R23 ;  /* 0x00000010ff0a8819 */ /* 0x000fe20000011617 */
[----:B------:R-:W-:Y:S01]  /*71d0*/  @!P0 FFMA.FTZ R4, R19, R20, R4 ;  /* 0x0000001413048223 */ /* 0x000fe20000010004 */
[----:B------:R-:W-:Y:S01]  /*71e0*/  @!P0 SHF.R.U32.HI R23, RZ, 0x10, R59 ;  /* 0x00000010ff178819 */ /* 0x000fe2000001163b */
[C---:B------:R-:W-:Y:S01]  /*71f0*/  @!P0 FMUL.FTZ R5, R6.reuse, R8 ;  /* 0x0000000806058220 */ /* 0x040fe20000410000 */
[----:B------:R-:W-:Y:S01]  /*7200*/  @!P0 HADD2.F32 R31, -RZ, R16.H0_H0 ;  /* 0x20000010ff1f8230 */ /* 0x000fe20000004100 */
[-C--:B------:R-:W-:Y:S01]  /*7210*/  @!P0 FFMA.FTZ R51, R6, R22.reuse, -R9 ;  /* 0x0000001606338223 */ /* 0x080fe20000010809 */
[----:B------:R-:W-:Y:S01]  /*7220*/  @!P0 HADD2.F32 R6, -RZ, R33.H0_H0 ;  /* 0x20000021ff068230 */ /* 0x000fe20000004100 */
[----:B------:R-:W-:Y:S01]  /*7230*/  @!P0 FFMA.FTZ R5, R21, R22, R5 ;  /* 0x0000001615058223 */ /* 0x000fe20000010005 */
[----:B------:R-:W-:Y:S01]  /*7240*/  @!P0 HADD2.F32 R10, -RZ, R10.H0_H0 ;  /* 0x2000000aff0a8230 */ /* 0x000fe20000004100 */
[----:B------:R-:W-:Y:S01]  /*7250*/  @!P0 SHF.R.U64 R30, R58, 0x10, R59 ;  /* 0x000000103a1e8819 */ /* 0x000fe2000000123b */
[--C-:B------:R-:W-:Y:S01]  /*7260*/  @!P0 HADD2.F32 R9, -RZ, R7.reuse.H0_H0 ;  /* 0x20000007ff098230 */ /* 0x100fe20000004100 */
[----:B------:R-:W-:Y:S01]  /*7270*/  @!P0 F2FP.PACK_AB R18, R51, R52 ;  /* 0x000000343312823e */ /* 0x000fe200000000ff */
[----:B------:R-:W-:Y:S01]  /*7280*/  @!P0 HADD2.F32 R37, -RZ, R16.H1_H1 ;  /* 0x30000010ff258230 */ /* 0x000fe20000004100 */
[-C--:B------:R-:W-:Y:S01]  /*7290*/  @!P0 FMUL.FTZ R16, R31, R6.reuse ;  /* 0x000000061f108220 */ /* 0x080fe20000410000 */
[----:B------:R-:W-:Y:S01]  /*72a0*/  @!P0 HADD2.F32 R7, -RZ, R7.H1_H1 ;  /* 0x30000007ff078230 */ /* 0x000fe20000004100 */
[----:B------:R-:W-:Y:S01]  /*72b0*/  @!P0 FMUL.FTZ R8, R9, R6 ;  /* 0x0000000609088220 */ /* 0x000fe20000410000 */
[----:B------:R-:W-:Y:S01]  /*72c0*/  @!P0 HADD2.F32 R32, -RZ, R68.H1_H1 ;  /* 0x30000044ff208230 */ /* 0x000fe20000004100 */
[----:B------:R-:W-:Y:S01]  /*72d0*/  @!P0 FMUL.FTZ R6, R37, R10 ;  /* 0x0000000a25068220 */ /* 0x000fe20000410000 */
[----:B------:R-:W-:Y:S01]  /*72e0*/  @!P0 HADD2.F32 R38, -RZ, R23.H0_H0 ;  /* 0x20000017ff268230 */ /* 0x000fe20000004100 */
[----:B------:R-:W-:Y:S01]  /*72f0*/  @!P0 MOV R13, R18 ;  /* 0x00000012000d8202 */ /* 0x000fe20000000f00 */
[----:B------:R-:W-:Y:S01]  /*7300*/  @!P0 HADD2.F32 R23, -RZ, R29.H0_H0 ;  /* 0x2000001dff178230 */ /* 0x000fe20000004100 */
[----:B------:R-:W-:Y:S01]  /*7310*/  @!P0 FFMA.FTZ R48, R9, R32, -R16 ;  /* 0x0000002009308223 */ /* 0x000fe20000010810 */
[----:B------:R-:W-:Y:S01]  /*7320*/  @!P0 F2FP.PACK_AB R4, R5, R4 ;  /* 0x000000040504823e */ /* 0x000fe200000000ff */
[C---:B------:R-:W-:Y:S01]  /*7330*/  @!P0 FMUL.FTZ R9, R7.reuse, R10 ;  /* 0x0000000a07098220 */ /* 0x040fe20000410000 */
[----:B------:R-:W-:Y:S01]  /*7340*/  @!P0 HADD2.F32 R16, -RZ, R11.H0_H0 ;  /* 0x2000000bff108230 */ /* 0x000fe20000004100 */
[----:B------:R-:W-:Y:S01]  /*7350*/  @!P0 FFMA.FTZ R39, R7, R38, -R6 ;  /* 0x0000002607278223 */ /* 0x000fe20000010806 */
[----:B------:R-:W-:Y:S01]  /*7360*/  @!P0 HADD2.F32 R6, -RZ, R33.H1_H1 ;  /* 0x30000021ff068230 */ /* 0x000fe20000004100 */
[----:B------:R-:W-:Y:S01]  /*7370*/  @!P0 IMAD.MOV.U32 R7, RZ, RZ, R14 ;  /* 0x000000ffff078224 */ /* 0x000fe200078e000e */
[----:B------:R-:W-:Y:S01]  /*7380*/  @!P0 HADD2.F32 R29, -RZ, R29.H1_H1 ;  /* 0x3000001dff1d8230 */ /* 0x000fe20000004100 */
[----:B------:R-:W-:Y:S01]  /*7390*/  @!P0 IMAD.MOV.U32 R41, RZ, RZ, R4 ;  /* 0x000000ffff298224 */ /* 0x000fe200078e0004 */
[----:B------:R-:W-:Y:S02]  /*73a0*/  @!P0 HADD2.F32 R30, -RZ, R30.H0_H0 ;  /* 0x2000001eff1e8230 */ /* 0x000fe40000004100 */
[--C-:B------:R-:W-:Y:S01]  /*73b0*/  @!P0 HADD2.F32 R11, -RZ, R7.reuse.H0_H0 ;  /* 0x20000007ff0b8230 */ /* 0x100fe20000004100 */
[----:B------:R-:W-:Y:S01]  /*73c0*/  @!P0 FMUL.FTZ R33, R29, R16 ;  /* 0x000000101d218220 */ /* 0x000fe20000410000 */
[----:B------:R-:W-:Y:S01]  /*73d0*/  @!P0 HADD2.F32 R10, -RZ, R7.H1_H1 ;  /* 0x30000007ff0a8230 */ /* 0x000fe20000004100 */
[-C--:B------:R-:W-:Y:S02]  /*73e0*/  @!P0 FMUL.FTZ R7, R23, R6.reuse ;  /* 0x0000000617078220 */ /* 0x080fe40000410000 */
        /* <DEDUP_REMOVED lines=20> */
.L_x_1400:
[----:B------:R-:W-:Y:S05]  /*7530*/  BSYNC B0 ;  /* 0x0000000000007941 */ /* 0x000fea0003800000 */
.L_x_1399:
        /* <DEDUP_REMOVED lines=13> */
[----:B------:R-:W-:Y:S01]  /*7610*/  @!P0 HADD2.F32 R23, -RZ, R69.H1_H1 ;  /* 0x30000045ff178230 */ /* 0x000fe20000004100 */
[----:B------:R-:W-:Y:S01]  /*7620*/  @!P0 SHF.R.U32.HI R18, RZ, 0x10, R61 ;  /* 0x00000010ff128819 */ /* 0x000fe2000001163d */
[----:B------:R-:W-:Y:S01]  /*7630*/  @!P0 HADD2.F32 R19, -RZ, R70.H0_H0 ;  /* 0x20000046ff138230 */ /* 0x000fe20000004100 */
[----:B------:R-:W-:Y:S01]  /*7640*/  @!P0 SHF.R.U64 R10, R24, 0x10, R25 ;  /* 0x00000010180a8819 */ /* 0x000fe20000001219 */
[----:B------:R-:W-:Y:S01]  /*7650*/  @!P0 HADD2.F32 R8, -RZ, R6.H0_H0 ;  /* 0x20000006ff088230 */ /* 0x000fe20000004100 */
[--C-:B------:R-:W-:Y:S01]  /*7660*/  @!P0 SHF.R.U64 R16, R26, 0x10, R27.reuse ;  /* 0x000000101a108819 */ /* 0x100fe2000000121b */
[----:B------:R-:W-:Y:S01]  /*7670*/  @!P0 HADD2.F32 R25, -RZ, R18.H0_H0 ;  /* 0x20000012ff198230 */ /* 0x000fe20000004100 */
[----:B------:R-:W-:Y:S01]  /*7680*/  @!P0 SHF.R.U32.HI R11, RZ, 0x10, R27 ;  /* 0x00000010ff0b8819 */ /* 0x000fe2000001161b */
[----:B------:R-:W-:Y:S01]  /*7690*/  @!P0 HADD2.F32 R27, -RZ, R70.H1_H1 ;  /* 0x30000046ff1b8230 */ /* 0x000fe20000004100 */
[----:B------:R-:W-:Y:S01]  /*76a0*/  @!P0 SHF.R.U64 R21, R60, 0x10, R61 ;  /* 0x000000103c158819 */ /* 0x000fe2000000123d */
[----:B------:R-:W-:Y:S01]  /*76b0*/  @!P0 HADD2.F32 R16, -RZ, R16.H0_H0 ;  /* 0x20000010ff108230 */ /* 0x000fe20000004100 */
[--C-:B------:R-:W-:Y:S01]  /*76c0*/  @!P0 SHF.R.U32.HI R29, RZ, 0x10, R63.reuse ;  /* 0x00000010ff1d8819 */ /* 0x100fe2000001163f */
[----:B-1----:R-:W-:Y:S01]  /*76d0*/  @!P0 IMAD.MOV.U32 R28, RZ, RZ, R42 ;  /* 0x000000ffff1c8224 */ /* 0x002fe200078e002a */
[----:B------:R-:W-:Y:S01]  /*76e0*/  @!P0 MOV R9, R41 ;  /* 0x0000002900098202 */ /* 0x000fe20000000f00 */
[----:B------:R-:W-:Y:S01]  /*76f0*/  @!P0 HADD2.F32 R21, -RZ, R21.H0_H0 ;  /* 0x20000015ff158230 */ /* 0x000fe20000004100 */
[----:B------:R-:W-:Y:S01]  /*7700*/  @!P0 MOV R17, R40 ;  /* 0x0000002800118202 */ /* 0x000fe20000000f00 */
[----:B------:R-:W-:Y:S01]  /*7710*/  @!P0 HADD2.F32 R33, -RZ, R29.H0_H0 ;  /* 0x2000001dff218230 */ /* 0x000fe20000004100 */
[----:B------:R-:W-:Y:S01]  /*7720*/  @!P0 SHF.R.U64 R30, R62, 0x10, R63 ;  /* 0x000000103e1e8819 */ /* 0x000fe2000000123f */
[--C-:B------:R-:W-:Y:S01]  /*7730*/  @!P0 HADD2.F32 R22, -RZ, R9.reuse.H0_H0 ;  /* 0x20000009ff168230 */ /* 0x100fe20000004100 */
[----:B--2---:R-:W-:Y:S01]  /*7740*/  @!P0 MOV R5, R13 ;  /* 0x0000000d00058202 */ /* 0x004fe20000000f00 */
[----:B------:R-:W-:Y:S03]  /*7750*/  @!P0 HADD2.F32 R24, -RZ, R9.H1_H1 ;  /* 0x30000009ff188230 */ /* 0x000fe60000004100 */
[----:B------:R-:W-:Y:S01]  /*7760*/  @!P0 FMUL.FTZ R7, R22, R2 ;  /* 0x0000000216078220 */ /* 0x000fe20000410000 */
[----:B------:R-:W-:Y:S01]  /*7770*/  @!P0 HADD2.F32 R18, -RZ, R17.H0_H0 ;  /* 0x20000011ff128230 */ /* 0x000fe20000004100 */
[----:B------:R-:W-:Y:S01]  /*7780*/  @!P0 FMUL.FTZ R9, R24, R8 ;  /* 0x0000000818098220 */ /* 0x000fe20000410000 */
[----:B------:R-:W-:Y:S02]  /*7790*/  @!P0 HADD2.F32 R3, -RZ, R5.H0_H0 ;  /* 0x20000005ff038230 */ /* 0x000fe40000004100 */
[----:B------:R-:W-:Y:S02]  /*77a0*/  @!P0 HADD2.F32 R29, -RZ, R30.H0_H0 ;  /* 0x2000001eff1d8230 */ /* 0x000fe40000004100 */
[----:B------:R-:W-:Y:S01]  /*77b0*/  @!P0 HADD2.F32 R31, -RZ, R71.H0_H0 ;  /* 0x20000047ff1f8230 */ /* 0x000fe20000004100 */
[C---:B------:R-:W-:Y:S01]  /*77c0*/  @!P0 FFMA.FTZ R51, R3.reuse, R23, -R7 ;  /* 0x0000001703338223 */ /* 0x040fe20000010807 */
[----:B------:R-:W-:Y:S01]  /*77d0*/  @!P0 MOV R7, R12 ;  /* 0x0000000c00078202 */ /* 0x000fe20000000f00 */
[----:B------:R-:W-:Y:S01]  /*77e0*/  @!P0 FMUL.FTZ R4, R3, R2 ;  /* 0x0000000203048220 */ /* 0x000fe20000410000 */
[----:B------:R-:W-:Y:S02]  /*77f0*/  @!P0 HADD2.F32 R2, -RZ, R34.H1_H1 ;  /* 0x30000022ff028230 */ /* 0x000fe40000004100 */
[----:B------:R-:W-:Y:S02]  /*7800*/  @!P0 HADD2.F32 R3, -RZ, R5.H1_H1 ;  /* 0x30000005ff038230 */ /* 0x000fe40000004100 */
[--C-:B------:R-:W-:Y:S01]  /*7810*/  @!P0 HADD2.F32 R6, -RZ, R7.reuse.H0_H0 ;  /* 0x20000007ff068230 */ /* 0x100fe20000004100 */
[----:B------:R-:W-:Y:S01]  /*7820*/  @!P0 FMUL.FTZ R20, R18, R2 ;  /* 0x0000000212148220 */ /* 0x000fe20000410000 */
[----:B------:R-:W-:Y:S01]  /*7830*/  @!P0 HADD2.F32 R7, -RZ, R7.H1_H1 ;  /* 0x30000007ff078230 */ /* 0x000fe20000004100 */
[C---:B------:R-:W-:Y:S01]  /*7840*/  @!P0 FFMA.FTZ R48, R3.reuse, R25, -R9 ;  /* 0x0000001903308223 */ /* 0x040fe20000010809 */
[----:B------:R-:W-:Y:S01]  /*7850*/  @!P0 MOV R9, R14 ;  /* 0x0000000e00098202 */ /* 0x000fe20000000f00 */
[C---:B------:R-:W-:Y:S01]  /*7860*/  @!P0 FMUL.FTZ R2, R6.reuse, R2 ;  /* 0x0000000206028220 */ /* 0x040fe20000410000 */
[----:B------:R-:W-:Y:S01]  /*7870*/  @!P0 HADD2.F32 R26, -RZ, R28.H0_H0 ;  /* 0x2000001cff1a8230 */ /* 0x000fe20000004100 */
[-C--:B------:R-:W-:Y:S01]  /*7880*/  @!P0 FFMA.FTZ R47, R6, R19.reuse, -R20 ;  /* 0x00000013062f8223 */ /* 0x080fe20000010814 */
[----:B------:R-:W-:Y:S01]  /*7890*/  @!P0 HADD2.F32 R6, -RZ, R35.H0_H0 ;  /* 0x20000023ff068230 */ /* 0x000fe20000004100 */
[----:B------:R-:W-:Y:S01]  /*78a0*/  @!P0 FMUL.FTZ R5, R3, R8 ;  /* 0x0000000803058220 */ /* 0x000fe20000410000 */
[----:B------:R-:W-:Y:S01]  /*78b0*/  @!P0 HADD2.F32 R3, -RZ, R10.H0_H0 ;  /* 0x2000000aff038230 */ /* 0x000fe20000004100 */
[----:B------:R-:W-:Y:S01]  /*78c0*/  @!P0 FFMA.FTZ R2, R18, R19, R2 ;  /* 0x0000001312028223 */ /* 0x000fe20000010002 */
[----:B------:R-:W-:Y:S01]  /*78d0*/  @!P0 HADD2.F32 R8, -RZ, R9.H0_H0 ;  /* 0x20000009ff088230 */ /* 0x000fe20000004100 */
[-C--:B------:R-:W-:Y:S01]  /*78e0*/  @!P0 FMUL.FTZ R10, R26, R6.reuse ;  /* 0x000000061a0a8220 */ /* 0x080fe20000410000 */
[----:B------:R-:W-:Y:S02]  /*78f0*/  @!P0 HADD2.F32 R20, -RZ, R17.H1_H1 ;  /* 0x30000011ff148230 */ /* 0x000fe40000004100 */
[----:B------:R-:W-:Y:S01]  /*7900*/  @!P0 HADD2.F32 R28, -RZ, R28.H1_H1 ;  /* 0x3000001cff1c8230 */ /* 0x000fe20000004100 */
[----:B------:R-:W-:Y:S01]  /*7910*/  @!P0 FFMA.FTZ R39, R8, R27, -R10 ;  /* 0x0000001b08278223 */ /* 0x000fe2000001080a */
[----:B------:R-:W-:Y:S01]  /*7920*/  @!P0 MOV R10, R43 ;  /* 0x0000002b000a8202 */ /* 0x000fe20000000f00 */
[-C--:B------:R-:W-:Y:S02]  /*7930*/  @!P0 FMUL.FTZ R17, R20, R3.reuse ;  /* 0x0000000314118220 */ /* 0x080fe40000410000 */
[C---:B------:R-:W-:Y:S02]  /*7940*/  @!P0 FMUL.FTZ R3, R7.reuse, R3 ;  /* 0x0000000307038220 */ /* 0x040fe40000410000 */
[----:B------:R-:W-:Y:S01]  /*7950*/  @!P0 FFMA.FTZ R46, R7, R21, -R17 ;  /* 0x00000015072e8223 */ /* 0x000fe20000010811 */
[----:B------:R-:W-:Y:S01]  /*7960*/  @!P0 MOV R7, R15 ;  /* 0x0000000f00078202 */ /* 0x000fe20000000f00 */
[----:B------:R-:W-:Y:S01]  /*7970*/  @!P0 FMUL.FTZ R6, R8, R6 ;  /* 0x0000000608068220 */ /* 0x000fe20000410000 */
[----:B------:R-:W-:Y:S01]  /*7980*/  @!P0 HADD2.F32 R8, -RZ, R35.H1_H1 ;  /* 0x30000023ff088230 */ /* 0x000fe20000004100 */
[----:B------:R-:W-:Y:S01]  /*7990*/  @!P0 FMUL.FTZ R37, R28, R16 ;  /* 0x000000101c258220 */ /* 0x000fe20000410000 */
[----:B------:R-:W-:Y:S01]  /*79a0*/  @!P0 HADD2.F32 R17, -RZ, R11.H0_H0 ;  /* 0x2000000bff118230 */ /* 0x000fe20000004100 */
[----:B------:R-:W-:Y:S01]  /*79b0*/  @!P0 FFMA.FTZ R3, R20, R21, R3 ;  /* 0x0000001514038223 */ /* 0x000fe20000010003 */
[--C-:B------:R-:W-:Y:S01]  /*79c0*/  @!P0 HADD2.F32 R30, -RZ, R10.reuse.H0_H0 ;  /* 0x2000000aff1e8230 */ /* 0x100fe20000004100 */
[----:B------:R-:W-:Y:S01]  /*79d0*/  @!P0 FFMA.FTZ R4, R22, R23, R4 ;  /* 0x0000001716048223 */ /* 0x000fe20000010004 */
[----:B------:R-:W-:Y:S01]  /*79e0*/  @!P0 HADD2.F32 R32, -RZ, R10.H1_H1 ;  /* 0x3000000aff208230 */ /* 0x000fe20000004100 */
[----:B------:R-:W-:Y:S01]  /*79f0*/  @!P0 FFMA.FTZ R5, R24, R25, R5 ;  /* 0x0000001918058223 */ /* 0x000fe20000010005 */
[----:B------:R-:W-:Y:S01]  /*7a00*/  @!P0 HADD2.F32 R11, -RZ, R9.H1_H1 ;  /* 0x30000009ff0b8230 */ /* 0x000fe20000004100 */
[----:B------:R-:W-:Y:S01]  /*7a10*/  @!P0 FMUL.FTZ R35, R30, R8 ;  /* 0x000000081e238220 */ /* 0x000fe20000410000 */
[--C-:B------:R-:W-:Y:S01]  /*7a20*/  @!P0 HADD2.F32 R10, -RZ, R7.reuse.H0_H0 ;  /* 0x20000007ff0a8230 */ /* 0x100fe20000004100 */
[----:B------:R-:W-:Y:S01]  /*7a30*/  @!P0 FMUL.FTZ R34, R32, R17 ;  /* 0x0000001120228220 */ /* 0x000fe20000410000 */
[----:B------:R-:W-:Y:S01]  /*7a40*/  @!P0 F2FP.PACK_AB R4, R5, R4 ;  /* 0x000000040504823e */ /* 0x000fe200000000ff */
[----:B------:R-:W-:Y:S01]  /*7a50*/  @!P0 HADD2.F32 R9, -RZ, R7.H1_H1 ;  /* 0x30000007ff098230 */ /* 0x000fe20000004100 */
[----:B------:R-:W-:Y:S02]  /*7a60*/  @!P0 FFMA.FTZ R37, R11, R29, -R37 ;  /* 0x0000001d0b258223 */ /* 0x000fe40000010825 */
[----:B------:R-:W-:Y:S01]  /*7a70*/  @!P0 MOV R41, R4 ;  /* 0x0000000400298202 */ /* 0x000fe20000000f00 */
[----:B------:R-:W-:Y:S02]  /*7a80*/  @!P0 FFMA.FTZ R35, R10, R31, -R35 ;  /* 0x0000001f0a238223 */ /* 0x000fe40000010823 */
[----:B------:R-:W-:Y:S01]  /*7a90*/  @!P0 FFMA.FTZ R38, R9, R33, -R34 ;  /* 0x0000002109268223 */ /* 0x000fe20000010822 */
[----:B------:R-:W-:Y:S01]  /*7aa0*/  @!P0 F2FP.PACK_AB R34, R48, R51 ;  /* 0x000000333022823e */ /* 0x000fe200000000ff */
[----:B------:R-:W-:Y:S01]  /*7ab0*/  @!P0 FMUL.FTZ R7, R11, R16 ;  /* 0x000000100b078220 */ /* 0x000fe20000410000 */
[----:B------:R-:W-:Y:S01]  /*7ac0*/  @!P0 F2FP.PACK_AB R16, R46, R47 ;  /* 0x0000002f2e10823e */ /* 0x000fe200000000ff */
[----:B------:R-:W-:Y:S01]  /*7ad0*/  @!P0 FMUL.FTZ R8, R10, R8 ;  /* 0x000000080a088220 */ /* 0x000fe20000410000 */
[----:B------:R-:W-:Y:S01]  /*7ae0*/  @!P0 F2FP.PACK_AB R11, R38, R35 ;  /* 0x00000023260b823e */ /* 0x000fe200000000ff */
[----:B------:R-:W-:Y:S01]  /*7af0*/  @!P0 FFMA.FTZ R6, R26, R27, R6 ;  /* 0x0000001b1a068223 */ /* 0x000fe20000010006 */
[----:B------:R-:W-:Y:S01]  /*7b00*/  @!P0 F2FP.PACK_AB R10, R37, R39 ;  /* 0x00000027250a823e */ /* 0x000fe200000000ff */
[----:B------:R-:W-:Y:S01]  /*7b10*/  @!P0 FMUL.FTZ R9, R9, R17 ;  /* 0x0000001109098220 */ /* 0x000fe20000410000 */
[----:B------:R-:W-:Y:S01]  /*7b20*/  @!P0 MOV R13, R34 ;  /* 0x00000022000d8202 */ /* 0x000fe20000000f00 */
[----:B------:R-:W-:Y:S01]  /*7b30*/  @!P0 FFMA.FTZ R7, R28, R29, R7 ;  /* 0x0000001d1c078223 */ /* 0x000fe20000010007 */
[----:B------:R-:W-:Y:S01]  /*7b40*/  @!P0 MOV R14, R10 ;  /* 0x0000000a000e8202 */ /* 0x000fe20000000f00 */
[----:B------:R-:W-:Y:S01]  /*7b50*/  @!P0 FFMA.FTZ R8, R30, R31, R8 ;  /* 0x0000001f1e088223 */ /* 0x000fe20000010008 */
[----:B------:R-:W-:Y:S01]  /*7b60*/  @!P0 MOV R15, R11 ;  /* 0x0000000b000f8202 */ /* 0x000fe20000000f00 */
[----:B------:R-:W-:Y:S01]  /*7b70*/  @!P0 IMAD.MOV.U32 R12, RZ, RZ, R16 ;  /* 0x000000ffff0c8224 */ /* 0x000fe200078e0010 */
[----:B------:R-:W-:Y:S01]  /*7b80*/  @!P0 F2FP.PACK_AB R10, R3, R2 ;  /* 0x00000002030a823e */ /* 0x000fe200000000ff */
[----:B------:R-:W-:Y:S01]  /*7b90*/  @!P0 FFMA.FTZ R9, R32, R33, R9 ;  /* 0x0000002120098223 */ /* 0x000fe20000010009 */
[----:B------:R-:W-:Y:S02]  /*7ba0*/  @!P0 F2FP.PACK_AB R3, R7, R6 ;  /* 0x000000060703823e */ /* 0x000fe400000000ff */
[----:B------:R1:W-:Y:S01]  /*7bb0*/  STG.E.128 [R44.64], R12 ;  /* 0x0000000c2c007986 */ /* 0x0003e2000c101d06 */
[----:B------:R-:W-:Y:S01]  /*7bc0*/  @!P0 IMAD.MOV.U32 R40, RZ, RZ, R10 ;  /* 0x000000ffff288224 */ /* 0x000fe200078e000a */
[----:B------:R-:W-:Y:S02]  /*7bd0*/  @!P0 F2FP.PACK_AB R2, R9, R8 ;  /* 0x000000080902823e */ /* 0x000fe400000000ff */
        /* <DEDUP_REMOVED lines=11> */
.L_x_1370:
[----:B------:R-:W-:Y:S01]  /*7c90*/  IMAD R2, R36, -0x30, R0 ;  /* 0xffffffd024027824 */ /* 0x000fe200078e0200 */
[----:B------:R-:W-:Y:S04]  /*7ca0*/  BSSY B0, `(.L_x_1401) ;  /* 0x0000015000007945 */ /* 0x000fe80003800000 */
        /* <DEDUP_REMOVED lines=20> */
.L_x_1402:
[----:B------:R-:W-:Y:S05]  /*7df0*/  BSYNC B0 ;  /* 0x0000000000007941 */ /* 0x000fea0003800000 */
.L_x_1401:
[----:B------:R-:W-:Y:S11]  /*7e00*/  ISETP.GE.AND P0, PT, R185, R88, PT ;  /* 0x00000058b900720c */ /* 0x000ff60003f06270 */
[----:B------:R-:W-:Y:S02]  /*7e10*/  @!UPT UIADD3 URZ, URZ, URZ, URZ ;  /* 0x0000003f3f3ff290 */ /* 0x000fe4000fffe03f */
[----:B------:R-:W-:-:S05]  /*7e20*/  @P0 BRA `(.L_x_1384) ;  /* 0x0000010000000947 */ /* 0x000fca0003800000 */
[----:B------:R-:W-:Y:S11]  /*7e30*/  ISETP.GE.AND P0, PT, R134, c[0x0][0x1d4], PT ;  /* 0x0000750086007a0c */ /* 0x000ff60003f06270 */
[----:B------:R-:W-:Y:S02]  /*7e40*/  @!UPT UIADD3 URZ, URZ, URZ, URZ ;  /* 0x0000003f3f3ff290 */ /* 0x000fe4000fffe03f */
[----:B------:R-:W2:Y:S04]  /*7e50*/  @!P0 LDS.128 R8, [R200+0xb080] ;  /* 0x00b08000c8088984 */ /* 0x000ea80000000c00 */
[----:B--2---:R-:W-:Y:S01]  /*7e60*/  @!P0 STG.E.128 [R66.64], R8 ;  /* 0x0000000842008986 */ /* 0x004fe2000c101d06 */
[----:B------:R-:W-:Y:S11]  /*7e70*/  ISETP.GE.AND P0, PT, R133, c[0x0][0x1d4], PT ;  /* 0x0000750085007a0c */ /* 0x000ff60003f06270 */
[----:B------:R-:W-:Y:S02]  /*7e80*/  @!UPT UIADD3 URZ, URZ, URZ, URZ ;  /* 0x0000003f3f3ff290 */ /* 0x000fe4000fffe03f */
[----:B-1----:R-:W1:Y:S04]  /*7e90*/  @!P0 LDS.128 R4, [R200+0xc880] ;  /* 0x00c88000c8048984 */ /* 0x002e680000000c00 */
        /* <DEDUP_REMOVED lines=9> */
.L_x_1384:
[----:B------:R-:W-:Y:S05]  /*7f30*/  BSYNC B2 ;  /* 0x0000000000027941 */ /* 0x000fea0003800000 */
.L_x_1369:
[----:B--2---:R-:W-:Y:S01]  /*7f40*/  IMAD R2, R92, 0x30, RZ ;  /* 0x000000305c027824 */ /* 0x004fe200078e02ff */
[----:B------:R-:W-:Y:S01]  /*7f50*/  LOP3.LUT P3, RZ, R207, 0x1, RZ, 0xc0, !PT ;  /* 0x00000001cfff7812 */ /* 0x000fe2000786c0ff */
[----:B-1----:R-:W-:Y:S01]  /*7f60*/  IMAD.WIDE.U32 R8, R36, 0x30, RZ ;  /* 0x0000003024087825 */ /* 0x002fe200078e00ff */
[----:B------:R-:W-:Y:S03]  /*7f70*/  BSSY B0, `(.L_x_1403) ;  /* 0x0000045000007945 */ /* 0x000fe60003800000 */
[----:B------:R-:W-:Y:S01]  /*7f80*/  IMAD.IADD R3, R88, 0x1, -R206 ;  /* 0x0000000158037824 */ /* 0x000fe200078e0ace */
[----:B------:R-:W-:Y:S01]  /*7f90*/  IADD3 R4, P0, R128, R8, RZ ;  /* 0x0000000880047210 */ /* 0x000fe20007f1e0ff */
[----:B------:R-:W-:Y:S05]  /*7fa0*/  IMAD.IADD R11, R9, 0x1, R2 ;  /* 0x00000001090b7824 */ /* 0x000fea00078e0202 */
[----:B------:R-:W-:Y:S02]  /*7fb0*/  IADD3.X R2, R11, R145, RZ, P0, !PT ;  /* 0x000000910b027210 */ /* 0x000fe400007fe4ff */
[C---:B------:R-:W-:Y:S11]  /*7fc0*/  ISETP.GE.AND P0, PT, R3.reuse, 0x21, PT ;  /* 0x000000210300780c */ /* 0x040ff60003f06270 */
[----:B------:R-:W-:Y:S02]  /*7fd0*/  @!UPT UIADD3 URZ, URZ, URZ, URZ ;  /* 0x0000003f3f3ff290 */ /* 0x000fe4000fffe03f */
[----:B------:R-:W-:Y:S05]  /*7fe0*/  @P0 IADD3 R9, P1, R4, 0x20, RZ ;  /* 0x0000002004090810 */ /* 0x000fea0007f3e0ff */
[----:B------:R-:W-:Y:S01]  /*7ff0*/  @P0 IMAD.X R10, RZ, RZ, R2, P1 ;  /* 0x000000ffff0a0224 */ /* 0x000fe200008e0602 */
[----:B------:R-:W-:Y:S11]  /*8000*/  ISETP.GE.AND P1, PT, R3, 0x1, PT ;  /* 0x000000010300780c */ /* 0x000ff60003f26270 */
[----:B------:R-:W-:Y:S02]  /*8010*/  @!UPT UIADD3 URZ, URZ, URZ, URZ ;  /* 0x0000003f3f3ff290 */ /* 0x000fe4000fffe03f */
[----:B------:R-:W-:Y:S01]  /*8020*/  @P1 IMAD R5, R2, c[0x0][0x258], RZ ;  /* 0x0000960002051a24 */ /* 0x000fe200078e02ff */
[----:B------:R-:W-:Y:S01]  /*8030*/  @P1 MOV R2, R98 ;  /* 0x0000006200021202 */ /* 0x000fe20000000f00 */
[----:B------:R-:W-:Y:S04]  /*8040*/  @P1 IMAD.MOV.U32 R3, RZ, RZ, R108 ;  /* 0x000000ffff031224 */ /* 0x000fe800078e006c */
[C---:B------:R-:W-:Y:S04]  /*8050*/  @P1 IMAD.WIDE.U32 R2, R4.reuse, c[0x0][0x258], R2 ;  /* 0x0000960004021a25 */ /* 0x040fe800078e0002 */
[----:B------:R-:W-:Y:S01]  /*8060*/  @P1 IMAD R4, R4, c[0x0][0x25c], R5 ;  /* 0x0000970004041a24 */ /* 0x000fe200078e0205 */
[C---:B------:R-:W-:Y:S02]  /*8070*/  @P1 LEA R6, P2, R2.reuse, c[0x0][0x250], 0x1 ;  /* 0x0000940002061a11 */ /* 0x040fe400078408ff */
[----:B------:R-:W-:Y:S02]  /*8080*/  @P0 MOV R5, R108 ;  /* 0x0000006c00050202 */ /* 0x000fe40000000f00 */
[----:B------:R-:W-:Y:S01]  /*8090*/  @P1 IADD3 R3, R3, R4, RZ ;  /* 0x0000000403031210 */ /* 0x000fe20007ffe0ff */
[----:B------:R-:W-:Y:S03]  /*80a0*/  @P0 IMAD.MOV.U32 R4, RZ, RZ, R98 ;  /* 0x000000ffff040224 */ /* 0x000fe600078e0062 */
[----:B------:R-:W-:Y:S01]  /*80b0*/  @P1 LEA.HI.X R7, R2, c[0x0][0x254], R3, 0x1, P2 ;  /* 0x0000950002071a11 */ /* 0x000fe200010f0c03 */
[----:B------:R-:W-:Y:S02]  /*80c0*/  @P0 IMAD R2, R10, c[0x0][0x258], RZ ;  /* 0x000096000a020a24 */ /* 0x000fe400078e02ff */
[C---:B------:R-:W-:Y:S02]  /*80d0*/  @P0 IMAD.WIDE.U32 R4, R9.reuse, c[0x0][0x258], R4 ;  /* 0x0000960009040a25 */ /* 0x040fe400078e0004 */
[----:B------:R-:W-:Y:S01]  /*80e0*/  @!PT LDS RZ, [RZ] ;  /* 0x00000000fffff984 */ /* 0x000fe20000000800 */
[----:B------:R-:W-:Y:S01]  /*80f0*/  @!PT LDS RZ, [RZ] ;  /* 0x00000000fffff984 */ /* 0x000fe20000000800 */
[----:B------:R-:W-:Y:S01]  /*8100*/  @!PT LDS RZ, [RZ] ;  /* 0x00000000fffff984 */ /* 0x000fe20000000800 */
[----:B------:R1:W-:Y:S02]  /*8110*/  @P1 LDGSTS.E.BYPASS.LTC128B.128 [R200+0x4080], [R6.64], !P3 ;  /* 0x0408000006c81fae */ /* 0x0003e4000d901d46 */
[----:B------:R-:W-:Y:S02]  /*8120*/  @P0 IMAD R2, R9, c[0x0][0x25c], R2 ;  /* 0x0000970009020a24 */ /* 0x000fe400078e0202 */
[----:B------:R1:W-:Y:S02]  /*8130*/  @P1 LDGSTS.E.BYPASS.LTC128B.128 [R200+0x5880], [R6.64+0x80], !P6 ;  /* 0x0588008006c81fae */ /* 0x0003e4000f101d46 */
[----:B------:R-:W-:Y:S01]  /*8140*/  @P0 IMAD.IADD R3, R5, 0x1, R2 ;  /* 0x0000000105030824 */ /* 0x000fe200078e0202 */
[C---:B------:R-:W-:Y:S01]  /*8150*/  @P0 LEA R2, P2, R4.reuse, c[0x0][0x250], 0x1 ;  /* 0x0000940004020a11 */ /* 0x040fe200078408ff */
[----:B------:R1:W-:Y:S03]  /*8160*/  @P1 LDGSTS.E.BYPASS.LTC128B.128 [R200+0x7080], [R6.64+0x100], !P5 ;  /* 0x0708010006c81fae */ /* 0x0003e6000e901d46 */
[----:B------:R-:W-:Y:S01]  /*8170*/  @P0 LEA.HI.X R3, R4, c[0x0][0x254], R3, 0x1, P2 ;  /* 0x0000950004030a11 */ /* 0x000fe200010f0c03 */
[----:B------:R1:W-:Y:S04]  /*8180*/  @P1 LDGSTS.E.BYPASS.LTC128B.128 [R200+0x8880], [R6.64+0x180], !P4 ;  /* 0x0888018006c81fae */ /* 0x0003e8000e101d46 */
[----:B------:R2:W-:Y:S04]  /*8190*/  @P0 LDGSTS.E.BYPASS.LTC128B.128 [R202+0x5080], [R2.64], !P3 ;  /* 0x0508000002ca0fae */ /* 0x0005e8000d901d46 */
[----:B------:R2:W-:Y:S04]  /*81a0*/  @P0 LDGSTS.E.BYPASS.LTC128B.128 [R202+0x6880], [R2.64+0x80], !P6 ;  /* 0x0688008002ca0fae */ /* 0x0005e8000f101d46 */
[----:B------:R2:W-:Y:S04]  /*81b0*/  @P0 LDGSTS.E.BYPASS.LTC128B.128 [R202+0x8080], [R2.64+0x100], !P5 ;  /* 0x0808010002ca0fae */ /* 0x0005e8000e901d46 */
[----:B------:R2:W-:Y:S04]  /*81c0*/  @P0 LDGSTS.E.BYPASS.LTC128B.128 [R202+0x9880], [R2.64+0x180], !P4 ;  /* 0x0988018002ca0fae */ /* 0x0005e8000e101d46 */
[----:B------:R-:W0:Y:S01]  /*81d0*/  LDGDEPBAR ;  /* 0x00000000000079af */ /* 0x000e220000000000 */
[----:B-1----:R-:W-:Y:S04]  /*81e0*/  IADD3 R6, P0, R147, R8, RZ ;  /* 0x0000000893067210 */ /* 0x002fe80007f1e0ff */
[----:B------:R-:W-:Y:S02]  /*81f0*/  IADD3.X R7, R11, R146, RZ, P0, !PT ;  /* 0x000000920b077210 */ /* 0x000fe400007fe4ff */
[----:B------:R-:W-:Y:S01]  /*8200*/  ISETP.GT.AND P0, PT, R88, R206, PT ;  /* 0x000000ce5800720c */ /* 0x000fe20003f04270 */
[----:B------:R-:W-:Y:S04]  /*8210*/  DEPBAR.LE SB0, 0x0 ;  /* 0x000080000000791a */ /* 0x000fe80000000000 */
[----:B------:R-:W-:Y:S08]  /*8220*/  BAR.SYNC.DEFER_BLOCKING 0x0 ;  /* 0x0000000000007b1d */ /* 0x000ff00000010000 */
[----:B------:R-:W-:-:S05]  /*8230*/  @!P0 BRA `(.L_x_1404) ;  /* 0x0000018000008947 */ /* 0x000fca0003800000 */
[----:B--2---:R-:W-:Y:S02]  /*8240*/  IMAD R2, R7, c[0x0][0x208], RZ ;  /* 0x0000820007027a24 */ /* 0x004fe400078e02ff */
[----:B------:R-:W-:Y:S02]  /*8250*/  IMAD.MOV.U32 R4, RZ, RZ, R96 ;  /* 0x000000ffff047224 */ /* 0x000fe400078e0060 */
[----:B------:R-:W-:Y:S02]  /*8260*/  IMAD.MOV.U32 R5, RZ, RZ, R95 ;  /* 0x000000ffff057224 */ /* 0x000fe400078e005f */
[C---:B------:R-:W-:Y:S02]  /*8270*/  IMAD R2, R6.reuse, c[0x0][0x20c], R2 ;  /* 0x0000830006027a24 */ /* 0x040fe400078e0202 */
[----:B------:R-:W-:Y:S04]  /*8280*/  IMAD.WIDE.U32 R4, R6, c[0x0][0x208], R4 ;  /* 0x0000820006047a25 */ /* 0x000fe800078e0004 */
[----:B------:R-:W-:Y:S01]  /*8290*/  IMAD.IADD R3, R5, 0x1, R2 ;  /* 0x0000000105037824 */ /* 0x000fe200078e0202 */
[C---:B------:R-:W-:Y:S04]  /*82a0*/  LEA R2, P0, R4.reuse, c[0x0][0x1f8], 0x1 ;  /* 0x00007e0004027a11 */ /* 0x040fe800078008ff */
        /* <DEDUP_REMOVED lines=17> */
.L_x_1404:
[----:B--2---:R-:W-:Y:S05]  /*83c0*/  BSYNC B0 ;  /* 0x0000000000007941 */ /* 0x004fea0003800000 */
.L_x_1403:
[----:B------:R-:W-:Y:S01]  /*83d0*/  ISETP.GE.AND P0, PT, R185, R88, PT ;  /* 0x00000058b900720c */ /* 0x000fe20003f06270 */
[----:B------:R-:W-:Y:S01]  /*83e0*/  @!UPT UIADD3 URZ, URZ, URZ, URZ ;  /* 0x0000003f3f3ff290 */ /* 0x000fe2000fffe03f */
[----:B------:R-:W-:Y:S11]  /*83f0*/  BSSY B0, `(.L_x_1405) ;  /* 0x000001c000007945 */ /* 0x000ff60003800000 */
[----:B------:R-:W-:-:S05]  /*8400*/  @P0 BRA `(.L_x_1406) ;  /* 0x000001a000000947 */ /* 0x000fca0003800000 */
[----:B-1----:R-:W-:Y:S01]  /*8410*/  IADD3 R2, P0, R6, 0x20, RZ ;  /* 0x0000002006027810 */ /* 0x002fe20007f1e0ff */
[----:B------:R-:W-:Y:S02]  /*8420*/  IMAD.MOV.U32 R4, RZ, RZ, R96 ;  /* 0x000000ffff047224 */ /* 0x000fe400078e0060 */
[----:B------:R-:W-:Y:S02]  /*8430*/  IMAD.MOV.U32 R5, RZ, RZ, R95 ;  /* 0x000000ffff057224 */ /* 0x000fe400078e005f */
[----:B------:R-:W-:Y:S02]  /*8440*/  IMAD.X R3, RZ, RZ, R7, P0 ;  /* 0x000000ffff037224 */ /* 0x000fe400000e0607 */
[C---:B------:R-:W-:Y:S04]  /*8450*/  IMAD.WIDE.U32 R4, R2.reuse, c[0x0][0x208], R4 ;  /* 0x0000820002047a25 */ /* 0x040fe800078e0004 */
        /* <DEDUP_REMOVED lines=21> */
.L_x_1406:
[----:B------:R-:W-:Y:S05]  /*85b0*/  BSYNC B0 ;  /* 0x0000000000007941 */ /* 0x000fea0003800000 */
.L_x_1405:
[----:B------:R-:W-:Y:S01]  /*85c0*/  ISETP.GT.AND P3, PT, R36, R143, PT ;  /* 0x0000008f2400720c */ /* 0x000fe20003f64270 */
[----:B------:R-:W-:Y:S01]  /*85d0*/  @!UPT UIADD3 URZ, URZ, URZ, URZ ;  /* 0x0000003f3f3ff290 */ /* 0x000fe2000fffe03f */
[----:B------:R-:W-:Y:S11]  /*85e0*/  BSSY B0, `(.L_x_1407) ;  /* 0x0000022000007945 */ /* 0x000ff60003800000 */
[----:B------:R-:W-:-:S05]  /*85f0*/  @!P3 BRA `(.L_x_1408) ;  /* 0x000002000000b947 */ /* 0x000fca0003800000 */
[----:B-1----:R-:W-:Y:S01]  /*8600*/  IADD3 R2, R36, -0x1, RZ ;  /* 0xffffffff24027810 */ /* 0x002fe20007ffe0ff */
[----:B------:R-:W-:Y:S02]  /*8610*/  IMAD.MOV.U32 R4, RZ, RZ, R124 ;  /* 0x000000ffff047224 */ /* 0x000fe400078e007c */
[----:B------:R-:W-:Y:S01]  /*8620*/  IMAD.MOV.U32 R5, RZ, RZ, R123 ;  /* 0x000000ffff057224 */ /* 0x000fe200078e007b */
[----:B------:R-:W-:Y:S01]  /*8630*/  SHF.R.S32.HI R6, RZ, 0x1f, R2 ;  /* 0x0000001fff067819 */ /* 0x000fe20000011402 */
[----:B------:R-:W-:Y:S02]  /*8640*/  IMAD R3, R165, R2, RZ ;  /* 0x00000002a5037224 */ /* 0x000fe400078e02ff */
[-C--:B------:R-:W-:Y:S04]  /*8650*/  IMAD.WIDE.U32 R4, R2, R150.reuse, R4 ;  /* 0x0000009602047225 */ /* 0x080fe800078e0004 */
[----:B------:R-:W-:Y:S01]  /*8660*/  IMAD R2, R6, R150, R3 ;  /* 0x0000009606027224 */ /* 0x000fe200078e0203 */
[----:B------:R-:W-:Y:S03]  /*8670*/  IADD3 R6, -R206, 0x30, RZ ;  /* 0x00000030ce067810 */ /* 0x000fe60007ffe1ff */
[----:B------:R-:W-:Y:S01]  /*8680*/  IMAD.IADD R5, R5, 0x1, R2 ;  /* 0x0000000105057824 */ /* 0x000fe200078e0202 */
[----:B------:R-:W-:Y:S11]  /*8690*/  ISETP.GE.AND P1, PT, R6, 0x1, PT ;  /* 0x000000010600780c */ /* 0x000ff60003f26270 */
[----:B------:R-:W-:Y:S02]  /*86a0*/  @!UPT UIADD3 URZ, URZ, URZ, URZ ;  /* 0x0000003f3f3ff290 */ /* 0x000fe4000fffe03f */
[C---:B------:R-:W-:Y:S04]  /*86b0*/  @P1 LEA R2, P0, R4.reuse, c[0x0][0x220], 0x1 ;  /* 0x0000880004021a11 */ /* 0x040fe800078008ff */
[----:B------:R-:W-:Y:S02]  /*86c0*/  @P1 LEA.HI.X R3, R4, c[0x0][0x224], R5, 0x1, P0 ;  /* 0x0000890004031a11 */ /* 0x000fe400000f0c05 */
[----:B------:R-:W-:Y:S11]  /*86d0*/  ISETP.GE.AND P0, PT, R6, 0x21, PT ;  /* 0x000000210600780c */ /* 0x000ff60003f06270 */
[----:B------:R-:W-:Y:S02]  /*86e0*/  @!UPT UIADD3 URZ, URZ, URZ, URZ ;  /* 0x0000003f3f3ff290 */ /* 0x000fe4000fffe03f */
[----:B------:R-:W-:Y:S05]  /*86f0*/  @P0 IADD3 R6, P2, R183, R4, RZ ;  /* 0x00000004b7060210 */ /* 0x000fea0007f5e0ff */
[----:B------:R-:W-:Y:S01]  /*8700*/  @P0 IMAD.X R5, R5, 0x1, R169, P2 ;  /* 0x0000000105050824 */ /* 0x000fe200010e06a9 */
[C---:B------:R-:W-:Y:S04]  /*8710*/  @P0 LEA R4, P2, R6.reuse, c[0x0][0x220], 0x1 ;  /* 0x0000880006040a11 */ /* 0x040fe800078408ff */
[----:B------:R-:W-:Y:S02]  /*8720*/  @P0 LEA.HI.X R5, R6, c[0x0][0x224], R5, 0x1, P2 ;  /* 0x0000890006050a11 */ /* 0x000fe400010f0c05 */
[----:B------:R-:W-:Y:S11]  /*8730*/  LOP3.LUT P2, RZ, R207, 0x1, RZ, 0xc0, !PT ;  /* 0x00000001cfff7812 */ /* 0x000ff6000784c0ff */
[----:B------:R-:W-:Y:S02]  /*8740*/  @!UPT UIADD3 URZ, URZ, URZ, URZ ;  /* 0x0000003f3f3ff290 */ /* 0x000fe4000fffe03f */
[----:B------:R-:W-:Y:S01]  /*8750*/  @!PT LDS RZ, [RZ] ;  /* 0x00000000fffff984 */ /* 0x000fe20000000800 */
[----:B------:R-:W-:Y:S01]  /*8760*/  @!PT LDS RZ, [RZ] ;  /* 0x00000000fffff984 */ /* 0x000fe20000000800 */
[----:B------:R-:W-:Y:S01]  /*8770*/  @!PT LDS RZ, [RZ] ;  /* 0x00000000fffff984 */ /* 0x000fe20000000800 */
[----:B------:R1:W-:Y:S04]  /*8780*/  @P1 LDGSTS.E.BYPASS.LTC128B.128 [R200+0xa080], [R2.64], !P2 ;  /* 0x0a08000002c81fae */ /* 0x0003e8000d101d46 */
[----:B------:R1:W-:Y:S04]  /*8790*/  @P1 LDGSTS.E.BYPASS.LTC128B.128 [R200+0xb880], [R2.64+0x80], !P6 ;  /* 0x0b88008002c81fae */ /* 0x0003e8000f101d46 */
[----:B------:R1:W-:Y:S04]  /*87a0*/  @P1 LDGSTS.E.BYPASS.LTC128B.128 [R200+0xd080], [R2.64+0x100], !P5 ;  /* 0x0d08010002c81fae */ /* 0x0003e8000e901d46 */
[----:B------:R1:W-:Y:S04]  /*87b0*/  @P1 LDGSTS.E.BYPASS.LTC128B.128 [R200+0xe880], [R2.64+0x180], !P4 ;  /* 0x0e88018002c81fae */ /* 0x0003e8000e101d46 */
[----:B------:R1:W-:Y:S04]  /*87c0*/  @P0 LDGSTS.E.BYPASS.LTC128B.128 [R202+0xb080], [R4.64], !P2 ;  /* 0x0b08000004ca0fae */ /* 0x0003e8000d101d46 */
[----:B------:R1:W-:Y:S04]  /*87d0*/  @P0 LDGSTS.E.BYPASS.LTC128B.128 [R202+0xc880], [R4.64+0x80], !P6 ;  /* 0x0c88008004ca0fae */ /* 0x0003e8000f101d46 */
[----:B------:R1:W-:Y:S04]  /*87e0*/  @P0 LDGSTS.E.BYPASS.LTC128B.128 [R202+0xe080], [R4.64+0x100], !P5 ;  /* 0x0e08010004ca0fae */ /* 0x0003e8000e901d46 */
[----:B------:R1:W-:Y:S02]  /*87f0*/  @P0 LDGSTS.E.BYPASS.LTC128B.128 [R202+0xf880], [R4.64+0x180], !P4 ;  /* 0x0f88018004ca0fae */ /* 0x0003e4000e101d46 */
.L_x_1408:
[----:B------:R-:W-:Y:S05]  /*8800*/  BSYNC B0 ;  /* 0x0000000000007941 */ /* 0x000fea0003800000 */
.L_x_1407:
[----:B------:R-:W0:Y:S01]  /*8810*/  LDGDEPBAR ;  /* 0x00000000000079af */ /* 0x000e220000000000 */
[----:B------:R-:W-:Y:S01]  /*8820*/  IADD3 R36, R36, -0x1, RZ ;  /* 0xffffffff24247810 */ /* 0x000fe20007ffe0ff */
[----:B------:R-:W-:-:S05]  /*8830*/  @P3 BRA `(.L_x_1409) ;  /* 0xffffa7e000003947 */ /* 0x000fca000383ffff */
[----:B------:R-:W-:Y:S01]  /*8840*/  WARPSYNC 0xffffffff ;  /* 0xffffffff00007948 */ /* 0x000fe20003800000 */
[----:B------:R-:W-:Y:S06]  /*8850*/  BAR.SYNC.DEFER_BLOCKING 0x0 ;  /* 0x0000000000007b1d */ /* 0x000fec0000010000 */
.L_x_1368:
[----:B------:R-:W-:Y:S01]  /*8860*/  ISETP.GE.AND P0, PT, R178, 0x1, PT ;  /* 0x00000001b200780c */ /* 0x000fe20003f06270 */
[----:B------:R-:W-:Y:S01]  /*8870*/  BSSY B0, `(.L_x_1410) ;  /* 0x0000021000007945 */ /* 0x000fe20003800000 */
[----:B-1----:R-:W-:Y:S01]  /*8880*/  IMAD.IADD R9, R162, 0x1, R163 ;  /* 0x00000001a2097824 */ /* 0x002fe200078e02a3 */
[----:B------:R-:W-:-:S10]  /*8890*/  MOV R0, RZ ;  /* 0x000000ff00007202 */ /* 0x000fd40000000f00 */
        /* <DEDUP_REMOVED lines=30> */
.L_x_1411:
[----:B------:R-:W-:Y:S05]  /*8a80*/  BSYNC B0 ;  /* 0x0000000000007941 */ /* 0x000fea0003800000 */
.L_x_1410:
[----:B------:R-:W2:Y:S01]  /*8a90*/  LDL R2, [R1+0x40] ;  /* 0x0000400001027983 */ /* 0x000ea20000100800 */
        /* <DEDUP_REMOVED lines=64> */
[----:B--2---:R-:W-:-:S04]  /*8ea0*/  IMAD R219, R2, R0, RZ ;  /* 0x0000000002db7224 */ /* 0x004fc800078e02ff */
[--C-:B------:R-:W-:Y:S01]  /*8eb0*/  IMAD.IADD R2, R219, 0x1, R0.reuse ;  /* 0x00000001db027824 */ /* 0x100fe200078e0200 */
[----:B------:R-:W-:-:S04]  /*8ec0*/  PRMT R0, RZ, 0x7610, R0 ;  /* 0x00007610ff007816 */ /* 0x000fc80000000000 */
[----:B------:R-:W-:Y:S02]  /*8ed0*/  IMNMX R114, R149, R2, PT ;  /* 0x0000000295727217 */ /* 0x000fe40003800200 */
[----:B------:R-:W-:Y:S02]  /*8ee0*/  CS2R R148, SRZ ;  /* 0x0000000000947805 */ /* 0x000fe4000001ff00 */
[----:B------:R-:W-:Y:S01]  /*8ef0*/  ISETP.GT.AND P0, PT, R114, R219, PT ;  /* 0x000000db7200720c */ /* 0x000fe20003f04270 */
[----:B------:R1:W-:-:S12]  /*8f00*/  STL [R1+0x18], R114 ;  /* 0x0000187201007387 */ /* 0x0003d80000100800 */
[----:B------:R-:W-:Y:S05]  /*8f10*/  @!P0 BRA `(.L_x_1412) ;  /* 0x0000d1e000008947 */ /* 0x000fea0003800000 */
[----:B------:R-:W2:Y:S04]  /*8f20*/  LDL R118, [R1+0x14] ;  /* 0x0000140001767983 */ /* 0x000ea80000100800 */
[----:B------:R-:W3:Y:S04]  /*8f30*/  LDL R115, [R1+0x10] ;  /* 0x0000100001737983 */ /* 0x000ee80000100800 */
[----:B------:R-:W4:Y:S01]  /*8f40*/  LDL R19, [R1+0x4] ;  /* 0x0000040001137983 */ /* 0x000f220000100800 */
[----:B------:R-:W-:-:S04]  /*8f50*/  ISETP.NE.U32.AND P0, PT, RZ, c[0x0][0x340], PT ;  /* 0x0000d000ff007a0c */ /* 0x000fc80003f05070 */
[----:B------:R-:W-:-:S13]  /*8f60*/  ISETP.NE.AND.EX P0, PT, RZ, c[0x0][0x344], PT, P0 ;  /* 0x0000d100ff007a0c */ /* 0x000fda0003f05300 */
[----:B------:R-:W-:-:S04]  /*8f70*/  @P0 IMAD.MOV.U32 R2, RZ, RZ, 0x4 ;  /* 0x00000004ff020424 */ /* 0x000fc800078e00ff */
[----:B------:R-:W-:-:S05]  /*8f80*/  @P0 IMAD.WIDE R2, R218, R2, c[0x0][0x340] ;  /* 0x0000d000da020625 */ /* 0x000fca00078e0202 */
[----:B------:R1:W4:Y:S01]  /*8f90*/  @P0 LDG.E R16, [R2.64] ;  /* 0x0000000602100981 */ /* 0x000322000c1e1900 */
[----:B------:R-:W-:Y:S01]  /*8fa0*/  SHF.R.S32.HI R0, RZ, 0x1f, R176 ;  /* 0x0000001fff007819 */ /* 0x000fe200000114b0 */
[----:B------:R-:W-:Y:S01]  /*8fb0*/  IMAD.MOV.U32 R4, RZ, RZ, c[0x0][0x2c4] ;  /* 0x0000b100ff047624 */ /* 0x000fe200078e00ff */
[----:B------:R-:W-:Y:S02]  /*8fc0*/  ISETP.NE.U32.AND P2, PT, RZ, c[0x0][0x348], PT ;  /* 0x0000d200ff007a0c */ /* 0x000fe40003f45070 */
[----:B------:R-:W-:Y:S01]  /*8fd0*/  ISETP.GE.AND P5, PT, R133, c[0x0][0x1d4], PT ;  /* 0x0000750085007a0c */ /* 0x000fe20003fa6270 */
[----:B------:R-:W-:Y:S01]  /*8fe0*/  IMAD R0, R0, c[0x0][0x178], RZ ;  /* 0x00005e0000007a24 */ /* 0x000fe200078e02ff */
[----:B------:R-:W-:Y:S02]  /*8ff0*/  ISETP.NE.AND.EX P2, PT, RZ, c[0x0][0x34c], PT, P2 ;  /* 0x0000d300ff007a0c */ /* 0x000fe40003f45320 */
[----:B------:R-:W-:Y:S01]  /*9000*/  ISETP.NE.AND P3, PT, R4, 0x1, PT ;  /* 0x000000010400780c */ /* 0x000fe20003f65270 */
[----:B------:R-:W-:Y:S01]  /*9010*/  IMAD R0, R176, c[0x0][0x17c], R0 ;  /* 0x00005f00b0007a24 */ /* 0x000fe200078e0200 */
[----:B------:R-:W-:-:S02]  /*9020*/  SEL R6, R218, RZ, !P2 ;  /* 0x000000ffda067207 */ /* 0x000fc40005000000 */
[----:B------:R-:W-:Y:S02]  /*9030*/  SHF.R.S32.HI R10, RZ, 0x1f, R206 ;  /* 0x0000001fff0a7819 */ /* 0x000fe400000114ce */
[----:B------:R-:W-:Y:S02]  /*9040*/  IADD3 R4, P1, R206, R9, RZ ;  /* 0x00000009ce047210 */ /* 0x000fe40007f3e0ff */
[----:B------:R-:W-:Y:S02]  /*9050*/  ISETP.GE.AND P4, PT, R134, c[0x0][0x1d4], PT ;  /* 0x0000750086007a0c */ /* 0x000fe40003f86270 */
[----:B------:R-:W-:Y:S02]  /*9060*/  LEA.HI.X.SX32 R12, R9, R10, 0x1, P1 ;  /* 0x0000000a090c7211 */ /* 0x000fe400008f0eff */
[----:B------:R-:W-:Y:S02]  /*9070*/  LOP3.LUT R207, R207, 0xfffffffb, RZ, 0xc0, !PT ;  /* 0xfffffffbcfcf7812 */ /* 0x000fe400078ec0ff */
[----:B------:R-:W-:Y:S01]  /*9080*/  ISETP.GE.AND P1, PT, R209, c[0x0][0x1d4], PT ;  /* 0x00007500d1007a0c */ /* 0x000fe20003f26270 */
[----:B-1----:R-:W-:Y:S01]  /*9090*/  IMAD.WIDE.U32 R2, R176, c[0x0][0x178], RZ ;  /* 0x00005e00b0027a25 */ /* 0x002fe200078e00ff */
[----:B------:R-:W-:-:S02]  /*90a0*/  @P5 LOP3.LUT R207, R207, 0x4, RZ, 0xfc, !PT ;  /* 0x00000004cfcf5812 */ /* 0x000fc400078efcff */
[----:B------:R-:W-:Y:S01]  /*90b0*/  SEL R14, RZ, 0x1, P4 ;  /* 0x00000001ff0e7807 */ /* 0x000fe20002000000 */
[----:B------:R-:W-:Y:S01]  /*90c0*/  IMAD.IADD R3, R3, 0x1, R0 ;  /* 0x0000000103037824 */ /* 0x000fe200078e0200 */
[----:B------:R-:W-:Y:S02]  /*90d0*/  LEA R0, R216, R206, 0x5 ;  /* 0x000000ced8007211 */ /* 0x000fe400078e28ff */
[----:B------:R-:W-:Y:S02]  /*90e0*/  LOP3.LUT R207, R207, 0xfffffff7, RZ, 0xc0, !PT ;  /* 0xfffffff7cfcf7812 */ /* 0x000fe400078ec0ff */
[----:B------:R-:W-:Y:S02]  /*90f0*/  IADD3 R64, R114, -0x1, RZ ;  /* 0xffffffff72407810 */ /* 0x000fe40007ffe0ff */
[----:B------:R-:W-:Y:S02]  /*9100*/  @P4 LOP3.LUT R207, R207, 0x8, RZ, 0xfc, !PT ;  /* 0x00000008cfcf4812 */ /* 0x000fe400078efcff */
[----:B------:R-:W-:-:S02]  /*9110*/  ISETP.GE.AND P4, PT, R133, c[0x0][0x198], PT ;  /* 0x0000660085007a0c */ /* 0x000fc40003f86270 */
[----:B------:R-:W-:Y:S02]  /*9120*/  LOP3.LUT R207, R207, 0xfffffffd, RZ, 0xc0, !PT ;  /* 0xfffffffdcfcf7812 */ /* 0x000fe400078ec0ff */
[----:B--2---:R-:W-:Y:S02]  /*9130*/  SEL R7, R118, RZ, !P2 ;  /* 0x000000ff76077207 */ /* 0x004fe40005000000 */
[----:B------:R-:W-:Y:S01]  /*9140*/  ISETP.GE.AND P2, PT, R208, c[0x0][0x1d4], PT ;  /* 0x00007500d0007a0c */ /* 0x000fe20003f46270 */
[----:B---3--:R-:W-:-:S04]  /*9150*/  IMAD.WIDE.U32 R2, R115, c[0x0][0x1b8], R2 ;  /* 0x00006e0073027a25 */ /* 0x008fc800078e0002 */
[----:B------:R-:W-:Y:S02]  /*9160*/  IMAD R7, R7, c[0x0][0x1c0], RZ ;  /* 0x0000700007077a24 */ /* 0x000fe400078e02ff */
[----:B----4-:R-:W-:Y:S02]  /*9170*/  IMAD R5, R19, 0x80, R0 ;  /* 0x0000008013057824 */ /* 0x010fe400078e0200 */
[----:B------:R-:W-:Y:S02]  /*9180*/  IMAD R3, R115, c[0x0][0x1bc], R3 ;  /* 0x00006f0073037a24 */ /* 0x000fe400078e0203 */
[----:B------:R-:W-:Y:S02]  /*9190*/  IMAD R15, R6, c[0x0][0x1c4], R7 ;  /* 0x00007100060f7a24 */ /* 0x000fe400078e0207 */
[----:B------:R-:W-:Y:S01]  /*91a0*/  @P2 LOP3.LUT R207, R207, 0x2, RZ, 0xfc, !PT ;  /* 0x00000002cfcf2812 */ /* 0x000fe200078efcff */
[----:B------:R-:W-:-:S03]  /*91b0*/  @P3 IMAD.HI.U32 R8, R5, c[0x0][0x2c8], RZ ;  /* 0x0000b20005083a27 */ /* 0x000fc600078e00ff */
[----:B------:R-:W-:Y:S01]  /*91c0*/  LOP3.LUT R207, R207, 0xfffffffe, RZ, 0xc0, !PT ;  /* 0xfffffffecfcf7812 */ /* 0x000fe200078ec0ff */
[----:B------:R-:W-:Y:S01]  /*91d0*/  IMAD.WIDE.U32 R6, R6, c[0x0][0x1c0], R2 ;  /* 0x0000700006067a25 */ /* 0x000fe200078e0002 */
[----:B------:R-:W-:Y:S02]  /*91e0*/  MOV R2, R134 ;  /* 0x0000008600027202 */ /* 0x000fe40000000f00 */
[----:B------:R-:W-:Y:S01]  /*91f0*/  @P1 LOP3.LUT R207, R207, 0x1, RZ, 0xfc, !PT ;  /* 0x00000001cfcf1812 */ /* 0x000fe200078efcff */
[----:B------:R-:W-:Y:S02]  /*9200*/  IMAD.MOV.U32 R3, RZ, RZ, R135 ;  /* 0x000000ffff037224 */ /* 0x000fe400078e0087 */
[----:B------:R-:W-:Y:S01]  /*9210*/  IMAD.MOV.U32 R0, RZ, RZ, R5 ;  /* 0x000000ffff007224 */ /* 0x000fe200078e0005 */
[----:B------:R-:W-:Y:S01]  /*9220*/  @P3 SHF.R.U32.HI R0, RZ, c[0x0][0x2cc], R8 ;  /* 0x0000b300ff003a19 */ /* 0x000fe20000011608 */
[----:B------:R-:W-:Y:S01]  /*9230*/  IMAD.WIDE.U32 R10, R4, c[0x0][0x1e0], R2 ;  /* 0x00007800040a7a25 */ /* 0x000fe200078e0002 */
[----:B------:R-:W-:-:S02]  /*9240*/  ISETP.GE.AND P3, PT, R208, c[0x0][0x198], PT ;  /* 0x00006600d0007a0c */ /* 0x000fc40003f66270 */
[----:B------:R-:W-:Y:S01]  /*9250*/  SHF.R.S32.HI R13, RZ, 0x1f, R0 ;  /* 0x0000001fff0d7819 */ /* 0x000fe20000011400 */
[----:B------:R-:W-:Y:S01]  /*9260*/  IMAD.WIDE.U32 R8, R4, c[0x0][0x208], R2 ;  /* 0x0000820004087a25 */ /* 0x000fe200078e0002 */
[----:B------:R-:W-:Y:S02]  /*9270*/  SEL R3, RZ, 0xffffffff, P5 ;  /* 0xffffffffff037807 */ /* 0x000fe40002800000 */
[----:B------:R-:W-:Y:S01]  /*9280*/  ISETP.GE.AND P5, PT, R134, c[0x0][0x198], PT ;  /* 0x0000660086007a0c */ /* 0x000fe20003fa6270 */
[C---:B------:R-:W-:Y:S02]  /*9290*/  IMAD R2, R12.reuse, c[0x0][0x1e0], RZ ;  /* 0x000078000c027a24 */ /* 0x040fe400078e02ff */
[----:B------:R-:W-:Y:S02]  /*92a0*/  IMAD R12, R12, c[0x0][0x208], RZ ;  /* 0x000082000c0c7a24 */ /* 0x000fe400078e02ff */
[----:B------:R-:W-:Y:S01]  /*92b0*/  IMAD R17, R4, c[0x0][0x1e4], R2 ;  /* 0x0000790004117a24 */ /* 0x000fe200078e0202 */
[----:B------:R-:W-:Y:S01]  /*92c0*/  IADD3 R2, -R0, RZ, RZ ;  /* 0x000000ff00027210 */ /* 0x000fe20007ffe1ff */
[----:B------:R-:W-:-:S02]  /*92d0*/  IMAD.SHL.U32 R18, R3, 0x2, RZ ;  /* 0x0000000203127824 */ /* 0x000fc400078e00ff */
[----:B------:R-:W-:Y:S01]  /*92e0*/  IMAD.IADD R3, R7, 0x1, R15 ;  /* 0x0000000107037824 */ /* 0x000fe200078e020f */
[----:B------:R-:W-:Y:S01]  /*92f0*/  IADD3 R7, R11, R17, RZ ;  /* 0x000000110b077210 */ /* 0x000fe20007ffe0ff */
[----:B------:R-:W-:Y:S01]  /*9300*/  IMAD R15, R4, c[0x0][0x20c], R12 ;  /* 0x00008300040f7a24 */ /* 0x000fe200078e020c */
[----:B------:R-:W-:Y:S01]  /*9310*/  LOP3.LUT R14, R18, 0x2, R14, 0xe2, !PT ;  /* 0x00000002120e7812 */ /* 0x000fe200078ee20e */
[----:B------:R-:W-:Y:S01]  /*9320*/  IMAD R12, R2, c[0x0][0x2c4], R5 ;  /* 0x0000b100020c7a24 */ /* 0x000fe200078e0205 */
[----:B------:R-:W-:Y:S01]  /*9330*/  LEA R11, R19, R206, 0x7 ;  /* 0x000000ce130b7211 */ /* 0x000fe200078e38ff */
[----:B------:R-:W-:Y:S02]  /*9340*/  IMAD R4, R13, c[0x0][0x1b0], RZ ;  /* 0x00006c000d047a24 */ /* 0x000fe400078e02ff */
[----:B------:R-:W-:Y:S01]  /*9350*/  IMAD.MOV.U32 R2, RZ, RZ, R6 ;  /* 0x000000ffff027224 */ /* 0x000fe200078e0006 */
[----:B------:R-:W-:Y:S01]  /*9360*/  SEL R6, RZ, 0x4, P2 ;  /* 0x00000004ff067807 */ /* 0x000fe20001000000 */
[C---:B------:R-:W-:Y:S01]  /*9370*/  IMAD R13, R0.reuse, c[0x0][0x1b4], R4 ;  /* 0x00006d00000d7a24 */ /* 0x040fe200078e0204 */
[----:B------:R-:W-:Y:S01]  /*9380*/  SEL R4, RZ, 0x8, P1 ;  /* 0x00000008ff047807 */ /* 0x000fe20000800000 */
[----:B------:R-:W-:Y:S01]  /*9390*/  IMAD.WIDE.U32 R2, R0, c[0x0][0x1b0], R2 ;  /* 0x00006c0000027a25 */ /* 0x000fe200078e0002 */
[----:B------:R-:W-:-:S02]  /*93a0*/  SHF.R.S32.HI R0, RZ, 0x1f, R12 ;  /* 0x0000001fff007819 */ /* 0x000fc4000001140c */
[----:B------:R-:W-:Y:S01]  /*93b0*/  LOP3.LUT R60, R4, R14, R6, 0xfe, !PT ;  /* 0x0000000e043c7212 */ /* 0x000fe200078efe06 */
[----:B------:R-:W-:Y:S01]  /*93c0*/  IMAD.IADD R3, R3, 0x1, R13 ;  /* 0x0000000103037824 */ /* 0x000fe200078e020d */
[----:B------:R-:W-:Y:S01]  /*93d0*/  MOV R6, R10 ;  /* 0x0000000a00067202 */ /* 0x000fe20000000f00 */
[----:B------:R-:W-:Y:S01]  /*93e0*/  IMAD R0, R0, c[0x0][0x1a8], RZ ;  /* 0x00006a0000007a24 */ /* 0x000fe200078e02ff */
[----:B------:R-:W-:Y:S01]  /*93f0*/  ISETP.NE.U32.AND P1, PT, RZ, c[0x0][0x350], PT ;  /* 0x0000d400ff007a0c */ /* 0x000fe20003f25070 */
[----:B------:R-:W-:Y:S01]  /*9400*/  IMAD.IADD R5, R9, 0x1, R15 ;  /* 0x0000000109057824 */ /* 0x000fe200078e020f */
[----:B------:R-:W-:Y:S01]  /*9410*/  ISETP.GE.AND P2, PT, R209, c[0x0][0x198], PT ;  /* 0x00006600d1007a0c */ /* 0x000fe20003f46270 */
[----:B------:R-:W-:Y:S01]  /*9420*/  IMAD R10, R12, c[0x0][0x1ac], R0 ;  /* 0x00006b000c0a7a24 */ /* 0x000fe200078e0200 */
[----:B------:R-:W-:Y:S01]  /*9430*/  @P0 SHF.R.S32.HI R0, RZ, 0x1f, R16 ;  /* 0x0000001fff000819 */ /* 0x000fe20000011410 */
[----:B------:R-:W-:Y:S01]  /*9440*/  IMAD.MOV.U32 R4, RZ, RZ, R8 ;  /* 0x000000ffff047224 */ /* 0x000fe200078e0008 */
[----:B------:R-:W-:Y:S01]  /*9450*/  ISETP.NE.AND.EX P1, PT, RZ, c[0x0][0x354], PT, P1 ;  /* 0x0000d500ff007a0c */ /* 0x000fe20003f25310 */
[----:B------:R-:W-:Y:S01]  /*9460*/  IMAD.WIDE.U32 R6, R115, c[0x0][0x1e8], R6 ;  /* 0x00007a0073067a25 */ /* 0x000fe200078e0006 */
[----:B------:R-:W-:-:S03]  /*9470*/  @!P0 MOV R16, R218 ;  /* 0x000000da00108202 */ /* 0x000fc60000000f00 */
[----:B------:R-:W-:Y:S02]  /*9480*/  @!P0 IMAD.MOV.U32 R0, RZ, RZ, R118 ;  /* 0x000000ffff008224 */ /* 0x000fe400078e0076 */
[----:B------:R-:W-:-:S04]  /*9490*/  IMAD.WIDE.U32 R8, R12, c[0x0][0x1a8], R2 ;  /* 0x00006a000c087a25 */ /* 0x000fc800078e0002 */
[----:B------:R-:W-:Y:S01]  /*94a0*/  IMAD.WIDE.U32 R2, R115, c[0x0][0x210], R4 ;  /* 0x0000840073027a25 */ /* 0x000fe200078e0004 */
[----:B------:R-:W-:-:S03]  /*94b0*/  LEA R15, P0, R8, c[0x0][0x160], 0x1 ;  /* 0x00005800080f7a11 */ /* 0x000fc600078008ff */
[C---:B------:R-:W-:Y:S01]  /*94c0*/  IMAD R5, R115.reuse, c[0x0][0x1ec], R7 ;  /* 0x00007b0073057a24 */ /* 0x040fe200078e0207 */
[----:B------:R-:W-:Y:S01]  /*94d0*/  SEL R7, R0, RZ, !P1 ;  /* 0x000000ff00077207 */ /* 0x000fe20004800000 */
[----:B------:R-:W-:Y:S01]  /*94e0*/  IMAD R3, R115, c[0x0][0x214], R3 ;  /* 0x0000850073037a24 */ /* 0x000fe200078e0203 */
[----:B------:R-:W-:Y:S01]  /*94f0*/  SEL R0, R16, RZ, !P1 ;  /* 0x000000ff10007207 */ /* 0x000fe20004800000 */
[----:B------:R-:W-:Y:S02]  /*9500*/  IMAD.MOV.U32 R4, RZ, RZ, R6 ;  /* 0x000000ffff047224 */ /* 0x000fe400078e0006 */
[C---:B------:R-:W-:Y:S02]  /*9510*/  IMAD R6, R7.reuse, c[0x0][0x1f0], RZ ;  /* 0x00007c0007067a24 */ /* 0x040fe400078e02ff */
[----:B------:R-:W-:Y:S02]  /*9520*/  IMAD R7, R7, c[0x0][0x218], RZ ;  /* 0x0000860007077a24 */ /* 0x000fe400078e02ff */
[----:B------:R-:W-:-:S04]  /*9530*/  IMAD.WIDE.U32 R212, R0, c[0x0][0x218], R2 ;  /* 0x0000860000d47a25 */ /* 0x000fc800078e0002 */
[----:B------:R-:W-:-:S04]  /*9540*/  IMAD.WIDE.U32 R210, R0, c[0x0][0x1f0], R4 ;  /* 0x00007c0000d27a25 */ /* 0x000fc800078e0004 */
[C---:B------:R-:W-:Y:S02]  /*9550*/  IMAD R2, R0.reuse, c[0x0][0x1f4], R6 ;  /* 0x00007d0000027a24 */ /* 0x040fe400078e0206 */
[----:B------:R-:W-:Y:S02]  /*9560*/  IMAD.IADD R9, R9, 0x1, R10 ;  /* 0x0000000109097824 */ /* 0x000fe400078e020a */
[----:B------:R-:W-:Y:S02]  /*9570*/  IMAD R0, R0, c[0x0][0x21c], R7 ;  /* 0x0000870000007a24 */ /* 0x000fe400078e0207 */
[----:B------:R-:W-:Y:S01]  /*9580*/  IMAD.IADD R214, R211, 0x1, R2 ;  /* 0x00000001d3d67824 */ /* 0x000fe200078e0202 */
[----:B------:R-:W-:Y:S02]  /*9590*/  LEA.HI.X R13, R8, c[0x0][0x164], R9, 0x1, P0 ;  /* 0x00005900080d7a11 */ /* 0x000fe400000f0c09 */
[----:B------:R-:W-:Y:S01]  /*95a0*/  IADD3 R215, R213, R0, RZ ;  /* 0x00000000d5d77210 */ /* 0x000fe20007ffe0ff */
[----:B------:R-:W-:Y:S05]  /*95b0*/  BRA.DIV ~URZ, `(.L_x_1413) ;  /* 0x00011ef27f007947 */ /* 0x000fea000b800000 */
[----:B------:R1:W2:Y:S02]  /*95c0*/  SHFL.IDX PT, R10, R13, RZ, 0x181f ;  /* 0x00181fff0d0a7589 */ /* 0x0002a400000e0000 */
.L_x_1546:
[----:B------:R-:W-:Y:S05]  /*95d0*/  BRA.DIV ~URZ, `(.L_x_1414) ;  /* 0x00011f427f007947 */ /* 0x000fea000b800000 */
[----:B------:R3:W4:Y:S02]  /*95e0*/  SHFL.IDX PT, R0, R15, RZ, 0x181f ;  /* 0x00181fff0f007589 */ /* 0x00072400000e0000 */
.L_x_1547:
[----:B------:R-:W-:Y:S01]  /*95f0*/  IMAD R37, R177, c[0x0][0x2c4], RZ ;  /* 0x0000b100b1257a24 */ /* 0x000fe200078e02ff */
[----:B------:R-:W-:Y:S01]  /*9600*/  SHF.R.S32.HI R39, RZ, 0x1f, R133 ;  /* 0x0000001fff277819 */ /* 0x000fe20000011485 */
[----:B------:R-:W-:Y:S01]  /*9610*/  BSSY B0, `(.L_x_1415) ;  /* 0x0000017000007945 */ /* 0x000fe20003800000 */
[----:B------:R-:W-:-:S02]  /*9620*/  SHF.R.S32.HI R12, RZ, 0x1f, R208 ;  /* 0x0000001fff0c7819 */ /* 0x000fc400000114d0 */
[----:B------:R-:W-:Y:S02]  /*9630*/  ISETP.GE.AND P6, PT, R11, R37, PT ;  /* 0x000000250b00720c */ /* 0x000fe40003fc6270 */
[----:B------:R-:W-:Y:S02]  /*9640*/  LEA.HI R38, R39, R133, RZ, 0x3 ;  /* 0x0000008527267211 */ /* 0x000fe400078f18ff */
[----:B------:R-:W-:Y:S02]  /*9650*/  SHF.R.S32.HI R14, RZ, 0x1f, R209 ;  /* 0x0000001fff0e7819 */ /* 0x000fe400000114d1 */
        /* <DEDUP_REMOVED lines=18> */
.L_x_1416:
[----:B------:R-:W-:Y:S05]  /*9780*/  BSYNC B0 ;  /* 0x0000000000007941 */ /* 0x000fea0003800000 */
.L_x_1415:
[----:B------:R-:W-:Y:S05]  /*9790*/  BRA.DIV ~URZ, `(.L_x_1417) ;  /* 0x00011de27f007947 */ /* 0x000fea000b800000 */
[----:B--2---:R2:W1:Y:S04]  /*97a0*/  SHFL.IDX PT, R10, R13, 0x1, 0x181f ;  /* 0x00381f000d0a7f89 */ /* 0x00446800000e0000 */
[----:B----4-:R2:W4:Y:S02]  /*97b0*/  SHFL.IDX PT, R0, R15, 0x1, 0x181f ;  /* 0x00381f000f007f89 */ /* 0x01052400000e0000 */
.L_x_1548:
[----:B------:R-:W-:Y:S01]  /*97c0*/  IADD3 R2, R11, 0x20, RZ ;  /* 0x000000200b027810 */ /* 0x000fe20007ffe0ff */
[----:B------:R-:W-:Y:S03]  /*97d0*/  BSSY B0, `(.L_x_1418) ;  /* 0x0000012000007945 */ /* 0x000fe60003800000 */
[----:B------:R-:W-:-:S13]  /*97e0*/  ISETP.GE.AND P0, PT, R2, R37, PT ;  /* 0x000000250200720c */ /* 0x000fda0003f06270 */
        /* <DEDUP_REMOVED lines=16> */
.L_x_1419:
[----:B------:R-:W-:Y:S05]  /*98f0*/  BSYNC B0 ;  /* 0x0000000000007941 */ /* 0x000fea0003800000 */
.L_x_1418:
[----:B------:R-:W-:Y:S05]  /*9900*/  BRA.DIV ~URZ, `(.L_x_1420) ;  /* 0x00011d327f007947 */ /* 0x000fea000b800000 */
[----:B-1----:R1:W2:Y:S02]  /*9910*/  SHFL.IDX PT, R10, R13, 0x2, 0x181f ;  /* 0x00581f000d0a7f89 */ /* 0x0022a400000e0000 */
.L_x_1549:
[----:B------:R-:W-:Y:S05]  /*9920*/  BRA.DIV ~URZ, `(.L_x_1421) ;  /* 0x00011d827f007947 */ /* 0x000fea000b800000 */
[----:B----4-:R4:W1:Y:S02]  /*9930*/  SHFL.IDX PT, R0, R15, 0x2, 0x181f ;  /* 0x00581f000f007f89 */ /* 0x01086400000e0000 */
.L_x_1550:
        /* <DEDUP_REMOVED lines=19> */
.L_x_1423:
[----:B------:R-:W-:Y:S05]  /*9a70*/  BSYNC B0 ;  /* 0x0000000000007941 */ /* 0x000fea0003800000 */
.L_x_1422:
[----:B------:R-:W-:Y:S05]  /*9a80*/  BRA.DIV ~URZ, `(.L_x_1424) ;  /* 0x00011c827f007947 */ /* 0x000fea000b800000 */
[----:B--2---:R2:W3:Y:S04]  /*9a90*/  SHFL.IDX PT, R10, R13, 0x3, 0x181f ;  /* 0x00781f000d0a7f89 */ /* 0x0044e800000e0000 */
[----:B-1----:R2:W1:Y:S02]  /*9aa0*/  SHFL.IDX PT, R0, R15, 0x3, 0x181f ;  /* 0x00781f000f007f89 */ /* 0x00246400000e0000 */
.L_x_1551:
[----:B--2---:R-:W2:Y:S01]  /*9ab0*/  LDL R103, [R1+0x18] ;  /* 0x0000180001677983 */ /* 0x004ea20000100800 */
[----:B------:R-:W-:Y:S01]  /*9ac0*/  IADD3 R2, R11, 0x60, RZ ;  /* 0x000000600b027810 */ /* 0x000fe20007ffe0ff */
[----:B------:R-:W-:Y:S01]  /*9ad0*/  IMAD.MOV.U32 R61, RZ, RZ, 0x30 ;  /* 0x00000030ff3d7424 */ /* 0x000fe200078e00ff */
[----:B------:R-:W-:Y:S01]  /*9ae0*/  SHF.R.S32.HI R59, RZ, 0x1f, R64 ;  /* 0x0000001fff3b7819 */ /* 0x000fe20000011440 */
[----:B------:R-:W-:Y:S01]  /*9af0*/  IMAD.MOV.U32 R66, RZ, RZ, R210 ;  /* 0x000000ffff427224 */ /* 0x000fe200078e00d2 */
[----:B------:R-:W-:Y:S01]  /*9b00*/  ISETP.GE.AND P0, PT, R2, R37, PT ;  /* 0x000000250200720c */ /* 0x000fe20003f06270 */
[----:B------:R-:W-:-:S12]  /*9b10*/  IMAD.MOV.U32 R67, RZ, RZ, R214 ;  /* 0x000000ffff437224 */ /* 0x000fd800078e00d6 */
        /* <DEDUP_REMOVED lines=10> */
[----:B------:R-:W-:Y:S02]  /*9bc0*/  @!P0 LEA R4, P1, R209, R0, 0x1 ;  /* 0x00000000d1048211 */ /* 0x000fe400078208ff */
[----:B------:R-:W-:Y:S01]  /*9bd0*/  LOP3.LUT P5, RZ, R207, 0x1, RZ, 0xc0, !PT ;  /* 0x00000001cfff7812 */ /* 0x000fe200078ac0ff */
[----:B------:R3:W-:Y:S01]  /*9be0*/  @!P0 LDGSTS.E.BYPASS.LTC128B.128 [R202+0x17080], [R6.64], !P4 ;  /* 0x1708000006ca8fae */ /* 0x0007e2000e101d46 */
[----:B------:R-:W-:Y:S02]  /*9bf0*/  @!P0 LEA.HI.X R5, R209, R10, R14, 0x1, P1 ;  /* 0x0000000ad1058211 */ /* 0x000fe400008f0c0e */
[C---:B------:R-:W-:Y:S01]  /*9c00*/  LOP3.LUT P4, RZ, R207.reuse, 0x2, RZ, 0xc0, !PT ;  /* 0x00000002cfff7812 */ /* 0x040fe2000788c0ff */
[----:B------:R4:W-:Y:S01]  /*9c10*/  @!P0 LDGSTS.E.BYPASS.LTC128B.128 [R202+0x1b080], [R2.64], !P3 ;  /* 0x1b08000002ca8fae */ /* 0x0009e2000d901d46 */
[----:B------:R-:W-:-:S03]  /*9c20*/  LOP3.LUT P3, RZ, R207, 0x4, RZ, 0xc0, !PT ;  /* 0x00000004cfff7812 */ /* 0x000fc6000786c0ff */
[----:B------:R1:W-:Y:S04]  /*9c30*/  @!P0 LDGSTS.E.BYPASS.LTC128B.128 [R202+0x1f080], [R4.64], !P2 ;  /* 0x1f08000004ca8fae */ /* 0x0003e8000d101d46 */
[----:B------:R-:W0:Y:S01]  /*9c40*/  LDGDEPBAR ;  /* 0x00000000000079af */ /* 0x000e220000000000 */
[----:B------:R-:W-:Y:S01]  /*9c50*/  WARPSYNC 0xffffffff ;  /* 0xffffffff00007948 */ /* 0x000fe20003800000 */
[----:B---3--:R-:W-:Y:S02]  /*9c60*/  IMAD R7, R59, c[0x0][0x1e0], RZ ;  /* 0x000078003b077a24 */ /* 0x008fe400078e02ff */
[----:B----4-:R-:W-:Y:S01]  /*9c70*/  IMAD.WIDE.U32 R2, R64, c[0x0][0x1e0], RZ ;  /* 0x0000780040027a25 */ /* 0x010fe200078e00ff */
[----:B------:R-:W-:Y:S03]  /*9c80*/  BAR.SYNC.DEFER_BLOCKING 0x0 ;  /* 0x0000000000007b1d */ /* 0x000fe60000010000 */
[----:B--2---:R-:W-:-:S04]  /*9c90*/  IMAD R61, R103, -0x30, R61 ;  /* 0xffffffd0673d7824 */ /* 0x004fc800078e023d */
[----:B------:R-:W-:-:S05]  /*9ca0*/  IMAD.IADD R65, R178, 0x1, R61 ;  /* 0x00000001b2417824 */ /* 0x000fca00078e023d */
[----:B------:R-:W-:-:S05]  /*9cb0*/  IMNMX R0, R65, 0x30, PT ;  /* 0x0000003041007817 */ /* 0x000fca0003800200 */
[----:B------:R-:W-:Y:S02]  /*9cc0*/  IMAD.IADD R6, R0, 0x1, -R206 ;  /* 0x0000000100067824 */ /* 0x000fe400078e0ace */
[----:B------:R-:W-:Y:S02]  /*9cd0*/  IMAD R0, R64, c[0x0][0x1e4], R7 ;  /* 0x0000790040007a24 */ /* 0x000fe400078e0207 */
[----:B------:R-:W-:Y:S01]  /*9ce0*/  IMAD.MOV.U32 R7, RZ, RZ, 0x20 ;  /* 0x00000020ff077424 */ /* 0x000fe200078e00ff */
[----:B------:R-:W-:Y:S01]  /*9cf0*/  ISETP.GE.AND P0, PT, R6, 0x21, PT ;  /* 0x000000210600780c */ /* 0x000fe20003f06270 */
[----:B------:R-:W-:Y:S02]  /*9d00*/  IMAD.IADD R0, R3, 0x1, R0 ;  /* 0x0000000103007824 */ /* 0x000fe400078e0200 */
[----:B------:R-:W-:-:S04]  /*9d10*/  IMAD.WIDE.U32 R2, R2, 0x30, R66 ;  /* 0x0000003002027825 */ /* 0x000fc800078e0042 */
[----:B------:R-:W-:Y:S02]  /*9d20*/  IMAD R0, R0, 0x30, RZ ;  /* 0x0000003000007824 */ /* 0x000fe400078e02ff */
[----:B-1----:R-:W-:-:S04]  /*9d30*/  IMAD.WIDE.U32 R4, R7, c[0x0][0x1e0], RZ ;  /* 0x0000780007047a25 */ /* 0x002fc800078e00ff */
[----:B------:R-:W-:Y:S02]  /*9d40*/  IMAD R7, R7, c[0x0][0x1e4], RZ ;  /* 0x0000790007077a24 */ /* 0x000fe400078e02ff */
[----:B------:R-:W-:Y:S01]  /*9d50*/  IMAD.IADD R0, R3, 0x1, R0 ;  /* 0x0000000103007824 */ /* 0x000fe200078e0200 */
[----:B------:R-:W-:-:S04]  /*9d60*/  @P0 IADD3 R3, P1, R2, R4, RZ ;  /* 0x0000000402030210 */ /* 0x000fc80007f3e0ff */
[----:B------:R-:W-:Y:S02]  /*9d70*/  @P0 IADD3.X R7, R0, R5, R7, P1, !PT ;  /* 0x0000000500070210 */ /* 0x000fe40000ffe407 */
[----:B------:R-:W-:-:S13]  /*9d80*/  ISETP.GE.AND P1, PT, R6, 0x1, PT ;  /* 0x000000010600780c */ /* 0x000fda0003f26270 */
[----:B------:R-:W-:-:S04]  /*9d90*/  @P1 LEA R4, P2, R2, c[0x0][0x1c8], 0x1 ;  /* 0x0000720002041a11 */ /* 0x000fc800078408ff */
[----:B------:R-:W-:Y:S02]  /*9da0*/  @P1 LEA.HI.X R5, R2, c[0x0][0x1cc], R0, 0x1, P2 ;  /* 0x0000730002051a11 */ /* 0x000fe400010f0c00 */
[----:B------:R-:W-:-:S04]  /*9db0*/  @P0 LEA R2, P2, R3, c[0x0][0x1c8], 0x1 ;  /* 0x0000720003020a11 */ /* 0x000fc800078408ff */
[----:B------:R-:W-:Y:S02]  /*9dc0*/  @P0 LEA.HI.X R3, R3, c[0x0][0x1cc], R7, 0x1, P2 ;  /* 0x0000730003030a11 */ /* 0x000fe400010f0c07 */
[----:B------:R-:W-:-:S13]  /*9dd0*/  LOP3.LUT P2, RZ, R207, 0x8, RZ, 0xc0, !PT ;  /* 0x00000008cfff7812 */ /* 0x000fda000784c0ff */
        /* <DEDUP_REMOVED lines=10> */
[----:B------:R1:W-:Y:S01]  /*9e80*/  @P0 LDGSTS.E.BYPASS.LTC128B.128 [R202+0xf880], [R2.64+0x180], !P5 ;  /* 0x0f88018002ca0fae */ /* 0x0003e2000e901d46 */
[----:B------:R-:W-:-:S03]  /*9e90*/  ISETP.LT.AND P0, PT, RZ, c[0x0][0x27c], PT ;  /* 0x00009f00ff007a0c */ /* 0x000fc60003f01270 */
[----:B------:R-:W0:Y:S10]  /*9ea0*/  LDGDEPBAR ;  /* 0x00000000000079af */ /* 0x000e340000000000 */
[----:B------:R-:W-:Y:S05]  /*9eb0*/  @P0 BRA `(.L_x_1425) ;  /* 0x0000002000000947 */ /* 0x000fea0003800000 */
[----:B------:R-:W-:-:S04]  /*9ec0*/  DEPBAR.LE SB0, 0x1 ;  /* 0x000080400000791a */ /* 0x000fc80000000000 */
[----:B------:R-:W-:Y:S05]  /*9ed0*/  BRA `(.L_x_1426) ;  /* 0x000069c000007947 */ /* 0x000fea0003800000 */
.L_x_1425:
        /* <DEDUP_REMOVED lines=19> */
[----:B------:R-:W-:Y:S01]  /*a010*/  CS2R R20, SRZ ;  /* 0x0000000000147805 */ /* 0x000fe2000001ff00 */
        /* <DEDUP_REMOVED lines=19> */
[--C-:B------:R-:W-:Y:S01]  /*a150*/  @!P0 IMAD.X R11, R5, 0x1, R7.reuse, P1 ;  /* 0x00000001050b8824 */ /* 0x100fe200008e0607 */
[----:B------:R-:W-:Y:S02]  /*a160*/  @!P0 IADD3 R6, P1, R2, R0, RZ ;  /* 0x0000000002068210 */ /* 0x000fe40007f3e0ff */
[----:B------:R-:W-:Y:S02]  /*a170*/  SHF.R.S32.HI R0, RZ, 0x1f, R140 ;  /* 0x0000001fff007819 */ /* 0x000fe4000001148c */
[----:B------:R1:W5:Y:S01]  /*a180*/  @!P0 LD.E.64 R16, [R10.64] ;  /* 0x000000060a108980 */ /* 0x000362000c101b00 */
[----:B------:R-:W-:Y:S01]  /*a190*/  @!P0 IMAD.X R7, R3, 0x1, R7, P1 ;  /* 0x0000000103078824 */ /* 0x000fe200008e0607 */
[----:B------:R-:W-:-:S04]  /*a1a0*/  SHF.L.U64.HI R0, R140, 0x1, R0 ;  /* 0x000000018c007819 */ /* 0x000fc80000010200 */
[----:B------:R2:W5:Y:S01]  /*a1b0*/  @!P0 LD.E.64 R8, [R6.64] ;  /* 0x0000000606088980 */ /* 0x000562000c101b00 */
[----:B------:R-:W-:Y:S01]  /*a1c0*/  ISETP.GE.AND P1, PT, R138, c[0x0][0x27c], PT ;  /* 0x00009f008a007a0c */ /* 0x000fe20003f26270 */
[----:B-1----:R-:W-:-:S05]  /*a1d0*/  IMAD.SHL.U32 R10, R140, 0x2, RZ ;  /* 0x000000028c0a7824 */ /* 0x002fca00078e00ff */
[----:B------:R-:W-:-:S05]  /*a1e0*/  @!P2 IADD3 R12, P0, R4, R10, RZ ;  /* 0x0000000a040ca210 */ /* 0x000fca0007f1e0ff */
[----:B------:R-:W-:Y:S01]  /*a1f0*/  @!P2 IMAD.X R13, R5, 0x1, R0, P0 ;  /* 0x00000001050da824 */ /* 0x000fe200000e0600 */
[----:B------:R-:W-:-:S05]  /*a200*/  @!P2 IADD3 R22, P0, R2, R10, RZ ;  /* 0x0000000a0216a210 */ /* 0x000fca0007f1e0ff */
[----:B------:R-:W-:Y:S01]  /*a210*/  @!P2 IMAD.X R23, R3, 0x1, R0, P0 ;  /* 0x000000010317a824 */ /* 0x000fe200000e0600 */
[----:B------:R-:W-:Y:S01]  /*a220*/  ISETP.GE.AND P0, PT, R141, c[0x0][0x27c], PT ;  /* 0x00009f008d007a0c */ /* 0x000fe20003f06270 */
[----:B------:R-:W-:Y:S01]  /*a230*/  CS2R R14, SRZ ;  /* 0x00000000000e7805 */ /* 0x000fe2000001ff00 */
[----:B--2---:R-:W-:Y:S01]  /*a240*/  CS2R R6, SRZ ;  /* 0x0000000000067805 */ /* 0x004fe2000001ff00 */
[----:B------:R-:W-:Y:S01]  /*a250*/  @!P1 IMAD.WIDE R18, R138, 0x2, R4 ;  /* 0x000000028a129825 */ /* 0x000fe200078e0204 */
[----:B------:R-:W-:-:S03]  /*a260*/  SHF.R.S32.HI R0, RZ, 0x1f, R141 ;  /* 0x0000001fff007819 */ /* 0x000fc6000001148d */
[----:B------:R-:W-:Y:S01]  /*a270*/  @!P1 IMAD.WIDE R10, R138, 0x2, R2 ;  /* 0x000000028a0a9825 */ /* 0x000fe200078e0202 */
[----:B------:R1:W5:Y:S03]  /*a280*/  @!P1 LD.E.64 R14, [R18.64] ;  /* 0x00000006120e9980 */ /* 0x000366000c101b00 */
[C---:B------:R-:W-:Y:S01]  /*a290*/  IMAD.SHL.U32 R20, R141.reuse, 0x2, RZ ;  /* 0x000000028d147824 */ /* 0x040fe200078e00ff */
[----:B------:R2:W5:Y:S01]  /*a2a0*/  @!P1 LD.E.64 R6, [R10.64] ;  /* 0x000000060a069980 */ /* 0x000562000c101b00 */
[----:B------:R-:W-:-:S03]  /*a2b0*/  SHF.L.U64.HI R0, R141, 0x1, R0 ;  /* 0x000000018d007819 */ /* 0x000fc60000010200 */
[----:B------:R-:W-:-:S05]  /*a2c0*/  @!P0 IADD3 R4, P1, R4, R20, RZ ;  /* 0x0000001404048210 */ /* 0x000fca0007f3e0ff */
[--C-:B------:R-:W-:Y:S01]  /*a2d0*/  @!P0 IMAD.X R5, R5, 0x1, R0.reuse, P1 ;  /* 0x0000000105058824 */ /* 0x100fe200008e0600 */
[----:B------:R-:W-:Y:S02]  /*a2e0*/  @!P0 IADD3 R2, P1, R2, R20, RZ ;  /* 0x0000001402028210 */ /* 0x000fe40007f3e0ff */
[----:B------:R-:W-:Y:S01]  /*a2f0*/  CS2R R20, SRZ ;  /* 0x0000000000147805 */ /* 0x000fe2000001ff00 */
[----:B-1----:R-:W-:Y:S02]  /*a300*/  CS2R R18, SRZ ;  /* 0x0000000000127805 */ /* 0x002fe4000001ff00 */
[----:B------:R-:W-:-:S03]  /*a310*/  @!P0 IMAD.X R3, R3, 0x1, R0, P1 ;  /* 0x0000000103038824 */ /* 0x000fc600008e0600 */
[----:B------:R1:W5:Y:S01]  /*a320*/  @!P0 LD.E.64 R20, [R4.64] ;  /* 0x0000000604148980 */ /* 0x000362000c101b00 */
[----:B--2---:R-:W-:-:S03]  /*a330*/  CS2R R10, SRZ ;  /* 0x00000000000a7805 */ /* 0x004fc6000001ff00 */
[----:B------:R2:W5:Y:S04]  /*a340*/  @!P2 LD.E.64 R18, [R12.64] ;  /* 0x000000060c12a980 */ /* 0x000568000c101b00 */
[----:B------:R1:W5:Y:S01]  /*a350*/  @!P2 LD.E.64 R10, [R22.64] ;  /* 0x00000006160aa980 */ /* 0x000362000c101b00 */
[----:B--2---:R-:W-:-:S06]  /*a360*/  CS2R R12, SRZ ;  /* 0x00000000000c7805 */ /* 0x004fcc000001ff00 */
[----:B------:R1:W5:Y:S02]  /*a370*/  @!P0 LD.E.64 R12, [R2.64] ;  /* 0x00000006020c8980 */ /* 0x000364000c101b00 */
.L_x_1429:
[----:B-123--:R-:W-:Y:S05]  /*a380*/  BSYNC B0 ;  /* 0x0000000000007941 */ /* 0x00efea0003800000 */
.L_x_1428:
[----:B------:R-:W2:Y:S01]  /*a390*/  LDL R38, [R1+0x4] ;  /* 0x0000040001267983 */ /* 0x000ea20000100800 */
        /* <DEDUP_REMOVED lines=18> */
[----:B------:R-:W-:Y:S01]  /*a4c0*/  IMAD.MOV.U32 R21, RZ, RZ, R6 ;  /* 0x000000ffff157224 */ /* 0x000fe200078e0006 */
        /* <DEDUP_REMOVED lines=9> */
[----:B------:R-:W-:-:S04]  /*a560*/  DEPBAR.LE SB0, 0x1 ;  /* 0x000080400000791a */ /* 0x000fc80000000000 */
[----:B------:R-:W-:Y:S01]  /*a570*/  SHF.R.U32.HI R27, RZ, 0x10, R17 ;  /* 0x00000010ff1b7819 */ /* 0x000fe20000011611 */
[----:B------:R-:W-:Y:S01]  /*a580*/  IMAD.MOV.U32 R17, RZ, RZ, R9 ;  /* 0x000000ffff117224 */ /* 0x000fe200078e0009 */
[----:B------:R-:W-:Y:S01]  /*a590*/  SHF.R.U32.HI R31, RZ, 0x10, R15 ;  /* 0x00000010ff1f7819 */ /* 0x000fe2000001160f */
[----:B------:R-:W-:Y:S01]  /*a5a0*/  BSSY B1, `(.L_x_1430) ;  /* 0x00000c4000017945 */ /* 0x000fe20003800000 */
        /* <DEDUP_REMOVED lines=24> */
[----:B------:R-:W-:Y:S01]  /*a730*/  BAR.SYNC.DEFER_BLOCKING 0x0 ;  /* 0x0000000000007b1d */ /* 0x000fe20000010000 */
[----:B--2---:R-:W-:-:S05]  /*a740*/  IMAD R2, R38, -0x80, R37 ;  /* 0xffffff8026027824 */ /* 0x004fca00078e0225 */
[----:B------:R-:W-:-:S04]  /*a750*/  IMNMX R16, R2, 0x80, PT ;  /* 0x0000008002107817 */ /* 0x000fc80003800200 */
[----:B------:R-:W-:-:S13]  /*a760*/  ISETP.GE.AND P0, PT, R206, R16, PT ;  /* 0x00000010ce00720c */ /* 0x000fda0003f06270 */
        /* <DEDUP_REMOVED lines=42> */
.L_x_1433:
[----:B------:R-:W-:Y:S05]  /*aa10*/  BSYNC B0 ;  /* 0x0000000000007941 */ /* 0x000fea0003800000 */
.L_x_1432:
        /* <DEDUP_REMOVED lines=41> */
.L_x_1435:
[----:B------:R-:W-:Y:S05]  /*acb0*/  BSYNC B0 ;  /* 0x0000000000007941 */ /* 0x000fea0003800000 */
.L_x_1434:
        /* <DEDUP_REMOVED lines=41> */
.L_x_1437:
[----:B------:R-:W-:Y:S05]  /*af50*/  BSYNC B0 ;  /* 0x0000000000007941 */ /* 0x000fea0003800000 */
.L_x_1436:
        /* <DEDUP_REMOVED lines=40> */
.L_x_1431:
[----:B------:R-:W-:Y:S05]  /*b1e0*/  BSYNC B1 ;  /* 0x0000000000017941 */ /* 0x000fea0003800000 */
.L_x_1430:
        /* <DEDUP_REMOVED lines=45> */
.L_x_1441:
[----:B------:R-:W-:Y:S05]  /*b4c0*/  BSYNC B0 ;  /* 0x0000000000007941 */ /* 0x000fea0003800000 */
.L_x_1440:
        /* <DEDUP_REMOVED lines=41> */
.L_x_1443:
[----:B------:R-:W-:Y:S05]  /*b760*/  BSYNC B0 ;  /* 0x0000000000007941 */ /* 0x000fea0003800000 */
.L_x_1442:
        /* <DEDUP_REMOVED lines=41> */
.L_x_1445:
[----:B------:R-:W-:Y:S05]  /*ba00*/  BSYNC B0 ;  /* 0x0000000000007941 */ /* 0x000fea0003800000 */
.L_x_1444:
        /* <DEDUP_REMOVED lines=40> */
.L_x_1439:
[----:B------:R-:W-:Y:S05]  /*bc90*/  BSYNC B1 ;  /* 0x0000000000017941 */ /* 0x000fea0003800000 */
.L_x_1438:
        /* <DEDUP_REMOVED lines=45> */
.L_x_1449:
[----:B------:R-:W-:Y:S05]  /*bf70*/  BSYNC B0 ;  /* 0x0000000000007941 */ /* 0x000fea0003800000 */
.L_x_1448:
        /* <DEDUP_REMOVED lines=41> */
.L_x_1451:
[----:B------:R-:W-:Y:S05]  /*c210*/  BSYNC B0 ;  /* 0x0000000000007941 */ /* 0x000fea0003800000 */
.L_x_1450:
        /* <DEDUP_REMOVED lines=41> */
.L_x_1453:
[----:B------:R-:W-:Y:S05]  /*c4b0*/  BSYNC B0 ;  /* 0x0000000000007941 */ /* 0x000fea0003800000 */
.L_x_1452:
        /* <DEDUP_REMOVED lines=40> */
.L_x_1447:
[----:B------:R-:W-:Y:S05]  /*c740*/  BSYNC B1 ;  /* 0x0000000000017941 */ /* 0x000fea0003800000 */
.L_x_1446:
        /* <DEDUP_REMOVED lines=44> */
.L_x_1456:
[----:B------:R-:W-:Y:S05]  /*ca10*/  BSYNC B0 ;  /* 0x0000000000007941 */ /* 0x000fea0003800000 */
.L_x_1455:
        /* <DEDUP_REMOVED lines=41> */
.L_x_1458:
[----:B------:R-:W-:Y:S05]  /*ccb0*/  BSYNC B0 ;  /* 0x0000000000007941 */ /* 0x000fea0003800000 */
.L_x_1457:
        /* <DEDUP_REMOVED lines=41> */
.L_x_1460:
[----:B------:R-:W-:Y:S05]  /*cf50*/  BSYNC B0 ;  /* 0x0000000000007941 */ /* 0x000fea0003800000 */
.L_x_1459:
        /* <DEDUP_REMOVED lines=41> */
.L_x_1427:
        /* <DEDUP_REMOVED lines=36> */
.L_x_1462:
[----:B-123--:R-:W-:Y:S05]  /*d430*/  BSYNC B0 ;  /* 0x0000000000007941 */ /* 0x00efea0003800000 */
.L_x_1461:
[----:B------:R-:W2:Y:S01]  /*d440*/  LDL R40, [R1+0x4] ;  /* 0x0000040001287983 */ /* 0x000ea20000100800 */
[--C-:B-----5:R-:W-:Y:S01]  /*d450*/  IMAD.MOV.U32 R20, RZ, RZ, R13.reuse ;  /* 0x000000ffff147224 */ /* 0x120fe200078e000d */
[----:B------:R-:W-:Y:S01]  /*d460*/  SHF.R.U32.HI R2, RZ, 0x10, R13 ;  /* 0x00000010ff027819 */ /* 0x000fe2000001160d */
[----:B------:R-:W-:Y:S01]  /*d470*/  IMAD.MOV.U32 R33, RZ, RZ, R18 ;  /* 0x000000ffff217224 */ /* 0x000fe200078e0012 */
[--C-:B------:R-:W-:Y:S01]  /*d480*/  SHF.R.U64 R30, R18, 0x10, R19.reuse ;  /* 0x00000010121e7819 */ /* 0x100fe20000001213 */
[----:B------:R-:W-:Y:S01]  /*d490*/  IMAD.MOV.U32 R32, RZ, RZ, R19 ;  /* 0x000000ffff207224 */ /* 0x000fe200078e0013 */
[----:B------:R-:W-:Y:S01]  /*d4a0*/  PRMT R42, R20, 0x5410, R2 ;  /* 0x00005410142a7816 */ /* 0x000fe20000000002 */
[----:B------:R-:W-:Y:S01]  /*d4b0*/  IMAD.MOV.U32 R28, RZ, RZ, R9 ;  /* 0x000000ffff1c7224 */ /* 0x000fe200078e0009 */
[----:B------:R-:W-:Y:S01]  /*d4c0*/  SHF.R.U32.HI R27, RZ, 0x10, R19 ;  /* 0x00000010ff1b7819 */ /* 0x000fe20000011613 */
[----:B------:R-:W-:Y:S01]  /*d4d0*/  IMAD.MOV.U32 R21, RZ, RZ, R12 ;  /* 0x000000ffff157224 */ /* 0x000fe200078e000c */
[----:B------:R-:W-:Y:S01]  /*d4e0*/  SHF.R.U64 R26, R8, 0x10, R9 ;  /* 0x00000010081a7819 */ /* 0x000fe20000001209 */
        /* <DEDUP_REMOVED lines=8> */
[----:B------:R-:W-:Y:S01]  /*d570*/  IMAD.MOV.U32 R29, RZ, RZ, R8 ;  /* 0x000000ffff1d7224 */ /* 0x000fe200078e0008 */
[--C-:B------:R-:W-:Y:S01]  /*d580*/  SHF.R.U64 R9, R4, 0x10, R5.reuse ;  /* 0x0000001004097819 */ /* 0x100fe20000001205 */
[----:B------:R-:W-:Y:S01]  /*d590*/  IMAD.MOV.U32 R11, RZ, RZ, R5 ;  /* 0x000000ffff0b7224 */ /* 0x000fe200078e0005 */
[--C-:B------:R-:W-:Y:S01]  /*d5a0*/  SHF.R.U64 R34, R16, 0x10, R17.reuse ;  /* 0x0000001010227819 */ /* 0x100fe20000001211 */
[----:B------:R-:W-:Y:S01]  /*d5b0*/  IMAD.MOV.U32 R25, RZ, RZ, R10 ;  /* 0x000000ffff197224 */ /* 0x000fe200078e000a */
[----:B------:R-:W-:Y:S01]  /*d5c0*/  SHF.R.U32.HI R31, RZ, 0x10, R17 ;  /* 0x00000010ff1f7819 */ /* 0x000fe20000011611 */
[----:B------:R-:W-:Y:S01]  /*d5d0*/  IMAD.MOV.U32 R17, RZ, RZ, R14 ;  /* 0x000000ffff117224 */ /* 0x000fe200078e000e */
[----:B------:R-:W-:Y:S01]  /*d5e0*/  SHF.R.U32.HI R4, RZ, 0x10, R5 ;  /* 0x00000010ff047819 */ /* 0x000fe20000011605 */
[--C-:B------:R-:W-:Y:S01]  /*d5f0*/  IMAD.MOV.U32 R16, RZ, RZ, R15.reuse ;  /* 0x000000ffff107224 */ /* 0x100fe200078e000f */
[--C-:B------:R-:W-:Y:S01]  /*d600*/  SHF.R.U64 R13, R14, 0x10, R15.reuse ;  /* 0x000000100e0d7819 */ /* 0x100fe2000000120f */
[----:B------:R-:W-:Y:S01]  /*d610*/  IMAD.MOV.U32 R8, RZ, RZ, R6 ;  /* 0x000000ffff087224 */ /* 0x000fe200078e0006 */
[----:B------:R-:W-:Y:S01]  /*d620*/  SHF.R.U32.HI R10, RZ, 0x10, R15 ;  /* 0x00000010ff0a7819 */ /* 0x000fe2000001160f */
[--C-:B------:R-:W-:Y:S01]  /*d630*/  IMAD.MOV.U32 R5, RZ, RZ, R7.reuse ;  /* 0x000000ffff057224 */ /* 0x100fe200078e0007 */
[----:B------:R-:W-:Y:S01]  /*d640*/  SHF.R.U64 R3, R6, 0x10, R7 ;  /* 0x0000001006037819 */ /* 0x000fe20000001207 */
[----:B------:R-:W-:-:S04]  /*d650*/  DEPBAR.LE SB0, 0x1 ;  /* 0x000080400000791a */ /* 0x000fc80000000000 */
[----:B------:R-:W-:Y:S01]  /*d660*/  SHF.R.U32.HI R0, RZ, 0x10, R7 ;  /* 0x00000010ff007819 */ /* 0x000fe20000011607 */
[----:B------:R-:W-:Y:S01]  /*d670*/  BSSY B1, `(.L_x_1463) ;  /* 0x00000d1000017945 */ /* 0x000fe20003800000 */
        /* <DEDUP_REMOVED lines=15> */
[----:B------:R-:W-:Y:S01]  /*d770*/  SHF.R.S32.HI R50, RZ, 0x3, R38 ;  /* 0x00000003ff327819 */ /* 0x000fe20000011426 */
        /* <DEDUP_REMOVED lines=41> */
[--C-:B------:R-:W-:Y:S01]  /*da10*/  HADD2.F32 R6, -RZ, R9.reuse.H0_H0 ;  /* 0x20000009ff067230 */ /* 0x100fe20000004100 */
        /* <DEDUP_REMOVED lines=11> */
[--C-:B------:R-:W-:Y:S01]  /*dad0*/  HADD2.F32 R8, -RZ, R10.reuse.H0_H0 ;  /* 0x2000000aff087230 */ /* 0x100fe20000004100 */
        /* <DEDUP_REMOVED lines=41> */
.L_x_1466:
[----:B------:R-:W-:Y:S05]  /*dd70*/  BSYNC B0 ;  /* 0x0000000000007941 */ /* 0x000fea0003800000 */
.L_x_1465:
        /* <DEDUP_REMOVED lines=96> */
.L_x_1464:
[----:B------:R-:W-:Y:S05]  /*e380*/  BSYNC B1 ;  /* 0x0000000000017941 */ /* 0x000fea0003800000 */
.L_x_1463:
[----:B------:R-:W-:Y:S01]  /*e390*/  IADD3 R2, R206, 0x20, RZ ;  /* 0x00000020ce027810 */ /* 0x000fe20007ffe0ff */
[----:B------:R-:W-:Y:S03]  /*e3a0*/  BSSY B1, `(.L_x_1467) ;  /* 0x00000c6000017945 */ /* 0x000fe60003800000 */
[----:B------:R-:W-:-:S13]  /*e3b0*/  ISETP.GE.AND P0, PT, R2, R40, PT ;  /* 0x000000280200720c */ /* 0x000fda0003f06270 */
[----:B------:R-:W-:Y:S05]  /*e3c0*/  @P0 BRA `(.L_x_1468) ;  /* 0x00000c3000000947 */ /* 0x000fea0003800000 */
[----:B------:R-:W-:Y:S01]  /*e3d0*/  ISETP.GE.AND P0, PT, R134, c[0x0][0x27c], PT ;  /* 0x00009f0086007a0c */ /* 0x000fe20003f06270 */
[----:B------:R-:W-:Y:S01]  /*e3e0*/  BSSY B0, `(.L_x_1469) ;  /* 0x0000061000007945 */ /* 0x000fe20003800000 */
[----:B------:R-:W-:Y:S02]  /*e3f0*/  SHF.R.S32.HI R0, RZ, 0x1f, R2 ;  /* 0x0000001fff007819 */ /* 0x000fe40000011402 */
[----:B------:R-:W-:Y:S02]  /*e400*/  SHF.R.U32.HI R58, RZ, 0x3, R159 ;  /* 0x00000003ff3a7819 */ /* 0x000fe4000001169f */
[----:B------:R-:W-:-:S05]  /*e410*/  LEA.HI R0, R0, R2, RZ, 0x3 ;  /* 0x0000000200007211 */ /* 0x000fca00078f18ff */
[----:B------:R-:W-:-:S05]  /*e420*/  IMAD.SHL.U32 R0, R0, 0x40, RZ ;  /* 0x0000004000007824 */ /* 0x000fca00078e00ff */
[----:B------:R-:W-:Y:S01]  /*e430*/  LOP3.LUT R17, R0, 0xfffffe00, RZ, 0xc0, !PT ;  /* 0xfffffe0000117812 */ /* 0x000fe200078ec0ff */
        /* <DEDUP_REMOVED lines=25> */
[C---:B------:R-:W-:Y:S01]  /*e5d0*/  FMUL.FTZ R7, R2.reuse, R18 ;  /* 0x0000001202077220 */ /* 0x040fe20000410000 */
        /* <DEDUP_REMOVED lines=65> */
.L_x_1470:
[----:B------:R-:W-:Y:S05]  /*e9f0*/  BSYNC B0 ;  /* 0x0000000000007941 */ /* 0x000fea0003800000 */
.L_x_1469:
[----:B------:R-:W-:-:S13]  /*ea00*/  ISETP.GE.AND P0, PT, R133, c[0x0][0x27c], PT ;  /* 0x00009f0085007a0c */ /* 0x000fda0003f06270 */
[----:B------:R-:W-:Y:S05]  /*ea10*/  @P0 BRA `(.L_x_1468) ;  /* 0x000005e000000947 */ /* 0x000fea0003800000 */
[----:B------:R-:W-:Y:S01]  /*ea20*/  MOV R0, c[0x0][0x27c] ;  /* 0x00009f0000007a02 */ /* 0x000fe20000000f00 */
[----:B------:R-:W-:Y:S01]  /*ea30*/  HADD2.F32 R13, -RZ, R53.H0_H0 ;  /* 0x20000035ff0d7230 */ /* 0x000fe20000004100 */
[----:B------:R-:W-:Y:S02]  /*ea40*/  LEA.HI R3, R39, R133, RZ, 0x6 ;  /* 0x0000008527037211 */ /* 0x000fe400078f30ff */
[----:B------:R-:W-:Y:S02]  /*ea50*/  LEA.HI R0, R0, R50, RZ, 0x1d ;  /* 0x0000003200007211 */ /* 0x000fe400078fe8ff */
[----:B------:R-:W-:Y:S02]  /*ea60*/  LOP3.LUT R2, R159, 0x38, R38, 0xf8, !PT ;  /* 0x000000389f027812 */ /* 0x000fe400078ef826 */
[----:B-1----:R-:W-:Y:S02]  /*ea70*/  SHF.L.U32 R5, R3, 0x7, RZ ;  /* 0x0000000703057819 */ /* 0x002fe400000006ff */
[----:B------:R-:W-:-:S02]  /*ea80*/  SHF.R.S32.HI R3, RZ, 0x1f, R0 ;  /* 0x0000001fff037819 */ /* 0x000fc40000011400 */
        /* <DEDUP_REMOVED lines=10> */
[----:B------:R-:W1:Y:S03]  /*eb30*/  LDS.128 R4, [R30] ;  /* 0x000000001e047984 */ /* 0x000e660000000c00 */
[----:B------:R-:W-:Y:S01]  /*eb40*/  IADD3 R2, R0, R2, R17 ;  /* 0x0000000200027210 */ /* 0x000fe20007ffe011 */
[----:B------:R-:W-:-:S03]  /*eb50*/  HADD2.F32 R0, -RZ, R49.H1_H1 ;  /* 0x30000031ff007230 */ /* 0x000fc60000004100 */
[----:B------:R-:W-:Y:S01]  /*eb60*/  SHF.L.U32 R27, R2, 0x1, RZ ;  /* 0x00000001021b7819 */ /* 0x000fe200000006ff */
[----:B------:R-:W-:-:S04]  /*eb70*/  HADD2.F32 R2, -RZ, R49.H0_H0 ;  /* 0x20000031ff027230 */ /* 0x000fc80000004100 */
        /* <DEDUP_REMOVED lines=16> */
[----:B------:R-:W-:Y:S01]  /*ec80*/  HADD2.F32 R5, -RZ, R51.H0_H0 ;  /* 0x20000033ff057230 */ /* 0x000fe20000004100 */
[-C--:B------:R-:W-:Y:S01]  /*ec90*/  FMUL.FTZ R32, R0, R3.reuse ;  /* 0x0000000300207220 */ /* 0x080fe20000410000 */
[--C-:B------:R-:W-:Y:S01]  /*eca0*/  HADD2.F32 R21, -RZ, R6.reuse.H0_H0 ;  /* 0x20000006ff157230 */ /* 0x100fe20000004100 */
[----:B------:R-:W-:Y:S01]  /*ecb0*/  FFMA.FTZ R35, R11, R3, R2 ;  /* 0x000000030b237223 */ /* 0x000fe20000010002 */
[----:B------:R-:W-:Y:S01]  /*ecc0*/  HADD2.F32 R20, -RZ, R6.H1_H1 ;  /* 0x30000006ff147230 */ /* 0x000fe20000004100 */
[----:B------:R-:W-:Y:S01]  /*ecd0*/  FMUL.FTZ R4, R5, R19 ;  /* 0x0000001305047220 */ /* 0x000fe20000410000 */
[--C-:B------:R-:W-:Y:S01]  /*ece0*/  HADD2.F32 R8, -RZ, R10.reuse.H0_H0 ;  /* 0x2000000aff087230 */ /* 0x100fe20000004100 */
[----:B------:R-:W-:Y:S01]  /*ecf0*/  FFMA.FTZ R13, R13, R17, -R33 ;  /* 0x000000110d0d7223 */ /* 0x000fe20000010821 */
        /* <DEDUP_REMOVED lines=48> */
.L_x_1468:
[----:B------:R-:W-:Y:S05]  /*f000*/  BSYNC B1 ;  /* 0x0000000000017941 */ /* 0x000fea0003800000 */
.L_x_1467:
[----:B------:R-:W-:Y:S01]  /*f010*/  IADD3 R0, R206, 0x40, RZ ;  /* 0x00000040ce007810 */ /* 0x000fe20007ffe0ff */
[----:B------:R-:W-:Y:S03]  /*f020*/  BSSY B1, `(.L_x_1471) ;  /* 0x00000c3000017945 */ /* 0x000fe60003800000 */
[----:B------:R-:W-:-:S13]  /*f030*/  ISETP.GE.AND P0, PT, R0, R40, PT ;  /* 0x000000280000720c */ /* 0x000fda0003f06270 */
[----:B------:R-:W-:Y:S05]  /*f040*/  @P0 BRA `(.L_x_1472) ;  /* 0x00000c0000000947 */ /* 0x000fea0003800000 */
[----:B------:R2:W5:Y:S01]  /*f050*/  LDL R37, [R1+0x48] ;  /* 0x0000480001257983 */ /* 0x0005620000100800 */
[----:B------:R-:W-:Y:S01]  /*f060*/  ISETP.GE.AND P0, PT, R134, c[0x0][0x27c], PT ;  /* 0x00009f0086007a0c */ /* 0x000fe20003f06270 */
[----:B------:R-:W-:Y:S01]  /*f070*/  BSSY B0, `(.L_x_1473) ;  /* 0x0000063000007945 */ /* 0x000fe20003800000 */
[C---:B------:R-:W-:Y:S02]  /*f080*/  IADD3 R38, R206.reuse, 0x40, RZ ;  /* 0x00000040ce267810 */ /* 0x040fe40007ffe0ff */
[----:B------:R-:W-:-:S03]  /*f090*/  IADD3 R39, R206, 0x40, RZ ;  /* 0x00000040ce277810 */ /* 0x000fc60007ffe0ff */
[----:B------:R-:W-:Y:S02]  /*f0a0*/  IMAD.SHL.U32 R38, R38, 0x40, RZ ;  /* 0x0000004026267824 */ /* 0x000fe400078e00ff */
[----:B------:R-:W-:-:S03]  /*f0b0*/  IMAD.SHL.U32 R39, R39, 0x40, RZ ;  /* 0x0000004027277824 */ /* 0x000fc600078e00ff */
[----:B------:R-:W-:Y:S02]  /*f0c0*/  LOP3.LUT R38, R38, 0x1c0, RZ, 0xc0, !PT ;  /* 0x000001c026267812 */ /* 0x000fe400078ec0ff */
[----:B------:R-:W-:Y:S02]  /*f0d0*/  LOP3.LUT R39, R39, 0x1c0, RZ, 0xc0, !PT ;  /* 0x000001c027277812 */ /* 0x000fe400078ec0ff */
[----:B------:R-:W-:Y:S01]  /*f0e0*/  SHF.R.U32.HI R38, RZ, 0x3, R38 ;  /* 0x00000003ff267819 */ /* 0x000fe20000011626 */
        /* <DEDUP_REMOVED lines=8> */
[----:B-----5:R-:W-:Y:S02]  /*f170*/  LOP3.LUT R3, R37, R0, R38, 0xf6, !PT ;  /* 0x0000000025037212 */ /* 0x020fe400078ef626 */
        /* <DEDUP_REMOVED lines=10> */
[----:B------:R-:W3:Y:S01]  /*f220*/  LDS.128 R8, [R27+0x10080] ;  /* 0x010080001b087984 */ /* 0x000ee20000000c00 */
[--C-:B-1----:R-:W-:Y:S02]  /*f230*/  HADD2.F32 R17, -RZ, R4.reuse.H0_H0 ;  /* 0x20000004ff117230 */ /* 0x102fe40000004100 */
[----:B------:R-:W-:Y:S02]  /*f240*/  HADD2.F32 R16, -RZ, R4.H1_H1 ;  /* 0x30000004ff107230 */ /* 0x000fe40000004100 */
[--C-:B------:R-:W-:Y:S02]  /*f250*/  HADD2.F32 R23, -RZ, R7.reuse.H0_H0 ;  /* 0x20000007ff177230 */ /* 0x100fe40000004100 */
[--C-:B---3--:R-:W-:Y:S02]  /*f260*/  HADD2.F32 R4, -RZ, R8.reuse.H0_H0 ;  /* 0x20000008ff047230 */ /* 0x108fe40000004100 */
        /* <DEDUP_REMOVED lines=67> */
.L_x_1474:
[----:B------:R-:W-:Y:S05]  /*f6a0*/  BSYNC B0 ;  /* 0x0000000000007941 */ /* 0x000fea0003800000 */
.L_x_1473:
[----:B------:R-:W-:-:S13]  /*f6b0*/  ISETP.GE.AND P0, PT, R133, c[0x0][0x27c], PT ;  /* 0x00009f0085007a0c */ /* 0x000fda0003f06270 */
[----:B------:R-:W-:Y:S05]  /*f6c0*/  @P0 BRA `(.L_x_1472) ;  /* 0x0000058000000947 */ /* 0x000fea0003800000 */
[----:B------:R-:W3:Y:S01]  /*f6d0*/  LDL R36, [R1+0x50] ;  /* 0x0000500001247983 */ /* 0x000ee20000100800 */
[----:B------:R-:W-:Y:S01]  /*f6e0*/  MOV R0, c[0x0][0x27c] ;  /* 0x00009f0000007a02 */ /* 0x000fe20000000f00 */
[----:B------:R-:W-:-:S03]  /*f6f0*/  HADD2.F32 R13, -RZ, R53.H0_H0 ;  /* 0x20000035ff0d7230 */ /* 0x000fc60000004100 */
        /* <DEDUP_REMOVED lines=8> */
[----:B-----5:R-:W-:Y:S01]  /*f780*/  IADD3 R0, R2, R0, R37 ;  /* 0x0000000002007210 */ /* 0x020fe20007ffe025 */
[----:B------:R-:W-:-:S03]  /*f790*/  HADD2.F32 R2, -RZ, R49.H0_H0 ;  /* 0x20000031ff027230 */ /* 0x000fc60000004100 */
[----:B-1----:R-:W-:Y:S01]  /*f7a0*/  SHF.L.U32 R27, R0, 0x1, RZ ;  /* 0x00000001001b7819 */ /* 0x002fe200000006ff */
[----:B------:R-:W-:-:S04]  /*f7b0*/  HADD2.F32 R0, -RZ, R49.H1_H1 ;  /* 0x30000031ff007230 */ /* 0x000fc80000004100 */
[----:B------:R-:W1:Y:S02]  /*f7c0*/  LDS.128 R8, [R27+0x10080] ;  /* 0x010080001b087984 */ /* 0x000e640000000c00 */
[--C-:B-1----:R-:W-:Y:S02]  /*f7d0*/  HADD2.F32 R15, -RZ, R11.reuse.H0_H0 ;  /* 0x2000000bff0f7230 */ /* 0x102fe40000004100 */
[----:B------:R-:W-:Y:S02]  /*f7e0*/  HADD2.F32 R14, -RZ, R11.H1_H1 ;  /* 0x3000000bff0e7230 */ /* 0x000fe40000004100 */
[----:B------:R-:W-:Y:S02]  /*f7f0*/  HADD2.F32 R3, -RZ, R8.H1_H1 ;  /* 0x30000008ff037230 */ /* 0x000fe40000004100 */
[----:B------:R-:W-:Y:S02]  /*f800*/  HADD2.F32 R11, -RZ, R54.H0_H0 ;  /* 0x20000036ff0b7230 */ /* 0x000fe40000004100 */
[----:B------:R-:W-:Y:S01]  /*f810*/  HADD2.F32 R12, -RZ, R10.H1_H1 ;  /* 0x3000000aff0c7230 */ /* 0x000fe20000004100 */
[----:B------:R-:W-:Y:S01]  /*f820*/  FMUL.FTZ R31, R0, R3 ;  /* 0x00000003001f7220 */ /* 0x000fe20000410000 */
[----:B---3--:R-:W1:Y:S02]  /*f830*/  LDS.128 R4, [R36] ;  /* 0x0000000024047984 */ /* 0x008e640000000c00 */
[----:B-1----:R-:W-:-:S02]  /*f840*/  HADD2.F32 R17, -RZ, R4.H0_H0 ;  /* 0x20000004ff117230 */ /* 0x002fc40000004100 */
[----:B------:R-:W-:Y:S02]  /*f850*/  HADD2.F32 R16, -RZ, R4.H1_H1 ;  /* 0x30000004ff107230 */ /* 0x000fe40000004100 */
[----:B------:R-:W-:Y:S02]  /*f860*/  HADD2.F32 R4, -RZ, R8.H0_H0 ;  /* 0x20000008ff047230 */ /* 0x000fe40000004100 */
[--C-:B------:R-:W-:Y:S02]  /*f870*/  HADD2.F32 R23, -RZ, R7.reuse.H0_H0 ;  /* 0x20000007ff177230 */ /* 0x100fe40000004100 */
[----:B------:R-:W-:Y:S01]  /*f880*/  HADD2.F32 R22, -RZ, R7.H1_H1 ;  /* 0x30000007ff167230 */ /* 0x000fe20000004100 */
[C---:B------:R-:W-:Y:S01]  /*f890*/  FMUL.FTZ R7, R2.reuse, R17 ;  /* 0x0000001102077220 */ /* 0x040fe20000410000 */
[--C-:B------:R-:W-:Y:S01]  /*f8a0*/  HADD2.F32 R19, -RZ, R5.reuse.H0_H0 ;  /* 0x20000005ff137230 */ /* 0x100fe20000004100 */
[----:B------:R-:W-:Y:S01]  /*f8b0*/  FMUL.FTZ R32, R2, R4 ;  /* 0x0000000402207220 */ /* 0x000fe20000410000 */
[----:B------:R-:W-:Y:S01]  /*f8c0*/  HADD2.F32 R18, -RZ, R5.H1_H1 ;  /* 0x30000005ff127230 */ /* 0x000fe20000004100 */
[----:B------:R-:W-:Y:S01]  /*f8d0*/  FMUL.FTZ R2, R0, R16 ;  /* 0x0000001000027220 */ /* 0x000fe20000410000 */
[----:B------:R-:W-:Y:S01]  /*f8e0*/  HADD2.F32 R5, -RZ, R51.H0_H0 ;  /* 0x20000033ff057230 */ /* 0x000fe20000004100 */
[----:B------:R-:W-:Y:S01]  /*f8f0*/  FFMA.FTZ R35, R13, R4, R7 ;  /* 0x000000040d237223 */ /* 0x000fe20000010007 */
[--C-:B------:R-:W-:Y:S01]  /*f900*/  HADD2.F32 R21, -RZ, R6.reuse.H0_H0 ;  /* 0x20000006ff157230 */ /* 0x100fe20000004100 */
[----:B------:R-:W-:Y:S01]  /*f910*/  FFMA.FTZ R34, R11, R3, R2 ;  /* 0x000000030b227223 */ /* 0x000fe20000010002 */
[----:B------:R-:W-:Y:S01]  /*f920*/  HADD2.F32 R20, -RZ, R6.H1_H1 ;  /* 0x30000006ff147230 */ /* 0x000fe20000004100 */
[----:B------:R-:W-:Y:S01]  /*f930*/  FMUL.FTZ R4, R5, R19 ;  /* 0x0000001305047220 */ /* 0x000fe20000410000 */
[----:B------:R-:W-:Y:S01]  /*f940*/  HADD2.F32 R8, -RZ, R10.H0_H0 ;  /* 0x2000000aff087230 */ /* 0x000fe20000004100 */
[----:B------:R-:W-:Y:S01]  /*f950*/  FFMA.FTZ R13, R13, R17, -R32 ;  /* 0x000000110d0d7223 */ /* 0x000fe20000010820 */
[----:B------:R-:W-:-:S02]  /*f960*/  HADD2.F32 R6, -RZ, R9.H0_H0 ;  /* 0x20000009ff067230 */ /* 0x000fc40000004100 */
        /* <DEDUP_REMOVED lines=46> */
.L_x_1472:
[----:B------:R-:W-:Y:S05]  /*fc50*/  BSYNC B1 ;  /* 0x0000000000017941 */ /* 0x000fea0003800000 */
.L_x_1471:
[----:B------:R-:W-:-:S04]  /*fc60*/  IADD3 R0, R206, 0x60, RZ ;  /* 0x00000060ce007810 */ /* 0x000fc80007ffe0ff */
[----:B------:R-:W-:-:S13]  /*fc70*/  ISETP.GE.AND P0, PT, R0, R40, PT ;  /* 0x000000280000720c */ /* 0x000fda0003f06270 */
[----:B------:R-:W-:Y:S05]  /*fc80*/  @P0 BRA `(.L_x_1454) ;  /* 0x00000c0000000947 */ /* 0x000fea0003800000 */
[----:B-----5:R3:W5:Y:S01]  /*fc90*/  LDL R37, [R1+0x44] ;  /* 0x0000440001257983 */ /* 0x0207620000100800 */
        /* <DEDUP_REMOVED lines=28> */
[----:B------:R-:W4:Y:S01]  /*fe60*/  LDS.128 R8, [R27+0x10080] ;  /* 0x010080001b087984 */ /* 0x000f220000000c00 */
[--C-:B-1----:R-:W-:Y:S02]  /*fe70*/  HADD2.F32 R17, -RZ, R4.reuse.H0_H0 ;  /* 0x20000004ff117230 */ /* 0x102fe40000004100 */
[----:B------:R-:W-:Y:S02]  /*fe80*/  HADD2.F32 R16, -RZ, R4.H1_H1 ;  /* 0x30000004ff107230 */ /* 0x000fe40000004100 */
[--C-:B------:R-:W-:Y:S02]  /*fe90*/  HADD2.F32 R23, -RZ, R7.reuse.H0_H0 ;  /* 0x20000007ff177230 */ /* 0x100fe40000004100 */
[--C-:B----4-:R-:W-:Y:S02]  /*fea0*/  HADD2.F32 R4, -RZ, R8.reuse.H0_H0 ;  /* 0x20000008ff047230 */ /* 0x110fe40000004100 */
        /* <DEDUP_REMOVED lines=67> */
.L_x_1476:
[----:B------:R-:W-:Y:S05]  /*102e0*/  BSYNC B0 ;  /* 0x0000000000007941 */ /* 0x000fea0003800000 */
.L_x_1475:
[----:B------:R-:W-:-:S13]  /*102f0*/  ISETP.GE.AND P0, PT, R133, c[0x0][0x27c], PT ;  /* 0x00009f0085007a0c */ /* 0x000fda0003f06270 */
[----:B------:R-:W-:Y:S05]  /*10300*/  @P0 BRA `(.L_x_1454) ;  /* 0x0000058000000947 */ /* 0x000fea0003800000 */
[----:B-1----:R-:W4:Y:S01]  /*10310*/  LDL R36, [R1+0x4c] ;  /* 0x00004c0001247983 */ /* 0x002f220000100800 */
        /* <DEDUP_REMOVED lines=12> */
[----:B------:R-:W-:Y:S01]  /*103e0*/  SHF.L.U32 R27, R0, 0x1, RZ ;  /* 0x00000001001b7819 */ /* 0x000fe200000006ff */
        /* <DEDUP_REMOVED lines=8> */
[----:B----4-:R-:W1:Y:S02]  /*10470*/  LDS.128 R4, [R36] ;  /* 0x0000000024047984 */ /* 0x010e640000000c00 */
        /* <DEDUP_REMOVED lines=65> */
.L_x_1454:
[----:B------:R-:W-:Y:S05]  /*10890*/  BSYNC B2 ;  /* 0x0000000000027941 */ /* 0x000fea0003800000 */
.L_x_1426:
[----:B-1----:R-:W1:Y:S01]  /*108a0*/  S2R R2, SR_TID.X ;  /* 0x0000000000027919 */ /* 0x002e620000002100 */
[----:B------:R-:W-:Y:S01]  /*108b0*/  IMAD R0, R59, c[0x0][0x208], RZ ;  /* 0x000082003b007a24 */ /* 0x000fe200078e02ff */
[----:B------:R-:W-:-:S04]  /*108c0*/  DEPBAR.LE SB0, 0x0 ;  /* 0x000080000000791a */ /* 0x000fc80000000000 */
[----:B------:R-:W-:Y:S01]  /*108d0*/  IMAD R0, R64, c[0x0][0x20c], R0 ;  /* 0x0000830040007a24 */ /* 0x000fe200078e0200 */
[----:B------:R-:W-:Y:S01]  /*108e0*/  BAR.SYNC.DEFER_BLOCKING 0x0 ;  /* 0x0000000000007b1d */ /* 0x000fe20000010000 */
[----:B------:R-:W-:Y:S01]  /*108f0*/  IMAD.MOV.U32 R4, RZ, RZ, R212 ;  /* 0x000000ffff047224 */ /* 0x000fe200078e00d4 */
[----:B------:R-:W-:Y:S01]  /*10900*/  LOP3.LUT P5, RZ, R216, 0x2, RZ, 0xc0, !PT ;  /* 0x00000002d8ff7812 */ /* 0x000fe200078ac0ff */
[----:B------:R-:W-:Y:S01]  /*10910*/  IMAD.MOV.U32 R5, RZ, RZ, R215 ;  /* 0x000000ffff057224 */ /* 0x000fe200078e00d7 */
[----:B------:R-:W-:Y:S02]  /*10920*/  LOP3.LUT P4, RZ, R60, 0x1, RZ, 0xc0, !PT ;  /* 0x000000013cff7812 */ /* 0x000fe4000788c0ff */
[----:B------:R-:W-:Y:S01]  /*10930*/  IADD3 R189, R188, 0x20, RZ ;  /* 0x00000020bcbd7810 */ /* 0x000fe20007ffe0ff */
[----:B------:R-:W-:Y:S01]  /*10940*/  BSSY B0, `(.L_x_1477) ;  /* 0x00000fa000007945 */ /* 0x000fe20003800000 */
[C---:B------:R-:W-:Y:S02]  /*10950*/  LOP3.LUT P3, RZ, R60.reuse, 0x2, RZ, 0xc0, !PT ;  /* 0x000000023cff7812 */ /* 0x040fe4000786c0ff */
[----:B------:R-:W-:-:S02]  /*10960*/  LOP3.LUT P2, RZ, R60, 0x4, RZ, 0xc0, !PT ;  /* 0x000000043cff7812 */ /* 0x000fc4000784c0ff */
[----:B-1----:R-:W-:Y:S01]  /*10970*/  ISETP.GT.AND P6, PT, R2, 0x7f, PT ;  /* 0x0000007f0200780c */ /* 0x002fe20003fc4270 */
[----:B------:R-:W-:-:S04]  /*10980*/  IMAD.WIDE.U32 R2, R64, c[0x0][0x208], RZ ;  /* 0x0000820040027a25 */ /* 0x000fc800078e00ff */
[----:B------:R-:W-:Y:S02]  /*10990*/  IMAD.IADD R0, R3, 0x1, R0 ;  /* 0x0000000103007824 */ /* 0x000fe400078e0200 */
[----:B------:R-:W-:Y:S01]  /*109a0*/  IMAD.WIDE.U32 R6, R2, 0x30, R4 ;  /* 0x0000003002067825 */ /* 0x000fe200078e0004 */
[----:B------:R-:W-:Y:S03]  /*109b0*/  LDSM.16.M88.4 R16, [R188] ;  /* 0x00000000bc10783b */ /* 0x000fe60000000200 */
[----:B------:R-:W-:Y:S01]  /*109c0*/  IMAD R0, R0, 0x30, RZ ;  /* 0x0000003000007824 */ /* 0x000fe200078e02ff */
[----:B------:R-:W-:Y:S01]  /*109d0*/  LEA R2, P1, R6, c[0x0][0x1f8], 0x1 ;  /* 0x00007e0006027a11 */ /* 0x000fe200078208ff */
[----:B------:R-:W-:Y:S01]  /*109e0*/  @!P6 IMAD.MOV.U32 R8, RZ, RZ, c[0x0][0x208] ;  /* 0x00008200ff08e624 */ /* 0x000fe200078e00ff */
[----:B------:R-:W-:Y:S01]  /*109f0*/  LDSM.16.M88.4 R28, [R188+0x800] ;  /* 0x00080000bc1c783b */ /* 0x000fe20000000200 */
[----:B------:R-:W-:-:S02]  /*10a00*/  IMAD.IADD R0, R7, 0x1, R0 ;  /* 0x0000000107007824 */ /* 0x000fc400078e0200 */
[----:B------:R-:W-:Y:S01]  /*10a10*/  @!P6 IMAD.MOV.U32 R5, RZ, RZ, c[0x0][0x20c] ;  /* 0x00008300ff05e624 */ /* 0x000fe200078e00ff */
[----:B------:R-:W-:Y:S01]  /*10a20*/  @!P6 LEA R4, P0, R8, R2, 0x6 ;  /* 0x000000020804e211 */ /* 0x000fe200078030ff */
[----:B------:R-:W-:Y:S01]  /*10a30*/  IMAD.MOV.U32 R7, RZ, RZ, R189 ;  /* 0x000000ffff077224 */ /* 0x000fe200078e00bd */
[----:B------:R-:W-:Y:S01]  /*10a40*/  LEA.HI.X R3, R6, c[0x0][0x1fc], R0, 0x1, P1 ;  /* 0x00007f0006037a11 */ /* 0x000fe200008f0c00 */
[----:B------:R-:W-:Y:S01]  /*10a50*/  IMAD.MOV.U32 R0, RZ, RZ, 0x40 ;  /* 0x00000040ff007424 */ /* 0x000fe200078e00ff */
[----:B------:R-:W-:Y:S01]  /*10a60*/  IADD3 R6, R61, R178, -R206 ;  /* 0x000000b23d067210 */ /* 0x000fe20007ffe8ce */
[----:B------:R-:W-:Y:S01]  /*10a70*/  LDSM.16.M88.4 R24, [R188+0x1000] ;  /* 0x00100000bc18783b */ /* 0x000fe20000000200 */
[----:B------:R-:W-:Y:S02]  /*10a80*/  @!P6 LEA.HI.X R5, R8, R3, R5, 0x6, P0 ;  /* 0x000000030805e211 */ /* 0x000fe400000f3405 */
[----:B------:R-:W-:Y:S01]  /*10a90*/  LOP3.LUT P0, RZ, R216, 0x4, RZ, 0xc0, !PT ;  /* 0x00000004d8ff7812 */ /* 0x000fe2000780c0ff */
[----:B------:R-:W1:Y:S01]  /*10aa0*/  LDSM.16.M88.4 R8, [R194] ;  /* 0x00000000c208783b */ /* 0x000e620000000200 */
[----:B------:R-:W-:-:S02]  /*10ab0*/  @P5 IADD3 R7, R188, -0x20, RZ ;  /* 0xffffffe0bc075810 */ /* 0x000fc40007ffe0ff */
[----:B------:R-:W-:Y:S01]  /*10ac0*/  SEL R0, R0, 0xffffffc0, !P0 ;  /* 0xffffffc000007807 */ /* 0x000fe20004000000 */
[----:B------:R-:W-:Y:S01]  /*10ad0*/  LDSM.16.M88.4 R12, [R195] ;  /* 0x00000000c30c783b */ /* 0x000fe20000000200 */
[----:B------:R-:W-:Y:S02]  /*10ae0*/  ISETP.LT.OR P0, PT, R6, 0x1, !P4 ;  /* 0x000000010600780c */ /* 0x000fe40006701670 */
[----:B------:R-:W-:Y:S01]  /*10af0*/  LOP3.LUT P1, RZ, R60, 0x8, RZ, 0xc0, !PT ;  /* 0x000000083cff7812 */ /* 0x000fe2000782c0ff */
[----:B-----5:R-:W4:Y:S01]  /*10b00*/  LDSM.16.M88.4 R36, [R7] ;  /* 0x000000000724783b */ /* 0x020f220000000200 */
[----:B------:R-:W-:-:S03]  /*10b10*/  @P5 IADD3 R189, R188, -0x20, RZ ;  /* 0xffffffe0bcbd5810 */ /* 0x000fc60007ffe0ff */
[----:B------:R-:W2:Y:S02]  /*10b20*/  LDSM.16.M88.4 R48, [R7+0x800] ;  /* 0x000800000730783b */ /* 0x000ea40000000200 */
[----:B------:R-:W-:Y:S02]  /*10b30*/  IMAD.IADD R143, R0, 0x1, R189 ;  /* 0x00000001008f7824 */ /* 0x000fe400078e02bd */
[----:B------:R-:W3:Y:S04]  /*10b40*/  LDSM.16.M88.4 R56, [R7+0x1000] ;  /* 0x001000000738783b */ /* 0x000ee80000000200 */
[----:B------:R-:W-:Y:S01]  /*10b50*/  @!PT LDS RZ, [RZ] ;  /* 0x00000000fffff984 */ /* 0x000fe20000000800 */
[----:B------:R-:W-:Y:S01]  /*10b60*/  @!PT LDS RZ, [RZ] ;  /* 0x00000000fffff984 */ /* 0x000fe20000000800 */
[----:B------:R-:W-:Y:S01]  /*10b70*/  @!PT LDS RZ, [RZ] ;  /* 0x00000000fffff984 */ /* 0x000fe20000000800 */
[----:B------:R2:W-:Y:S01]  /*10b80*/  LDGSTS.E.BYPASS.LTC128B.128 [R200+0x4080], [R2.64], !P0 ;  /* 0x0408000002c87fae */ /* 0x0005e2000c101d46 */
[----:B------:R-:W-:-:S13]  /*10b90*/  ISETP.LT.OR P0, PT, R6, 0x1, !P3 ;  /* 0x000000010600780c */ /* 0x000fda0005f01670 */
[----:B------:R2:W-:Y:S01]  /*10ba0*/  LDGSTS.E.BYPASS.LTC128B.128 [R200+0x5880], [R2.64+0x80], !P0 ;  /* 0x0588008002c87fae */ /* 0x0005e2000c101d46 */
[C---:B------:R-:W-:Y:S01]  /*10bb0*/  ISETP.LT.OR P0, PT, R6.reuse, 0x1, !P2 ;  /* 0x000000010600780c */ /* 0x040fe20005701670 */
[C---:B-1----:R-:W-:Y:S11]  /*10bc0*/  HMMA.16816.F32 R20, R8.reuse, R16, RZ ;  /* 0x000000100814723c */ /* 0x042ff600000018ff */
[----:B------:R-:W-:Y:S01]  /*10bd0*/  @!UPT UIADD3 URZ, URZ, URZ, URZ ;  /* 0x0000003f3f3ff290 */ /* 0x000fe2000fffe03f */
[----:B------:R2:W-:Y:S01]  /*10be0*/  LDGSTS.E.BYPASS.LTC128B.128 [R200+0x7080], [R2.64+0x100], !P0 ;  /* 0x0708010002c87fae */ /* 0x0005e2000c101d46 */
[C---:B------:R-:W-:Y:S01]  /*10bf0*/  ISETP.LT.OR P0, PT, R6.reuse, 0x1, !P1 ;  /* 0x000000010600780c */ /* 0x040fe20004f01670 */
[C---:B------:R-:W-:Y:S08]  /*10c00*/  HMMA.16816.F32 R16, R8.reuse, R18, RZ ;  /* 0x000000120810723c */ /* 0x040ff000000018ff */
[----:B------:R-:W-:Y:S04]  /*10c10*/  HMMA.16816.F32 R32, R8, R28, RZ ;  /* 0x0000001c0820723c */ /* 0x000fe800000018ff */
[----:B------:R2:W-:Y:S01]  /*10c20*/  LDGSTS.E.BYPASS.LTC128B.128 [R200+0x8880], [R2.64+0x180], !P0 ;  /* 0x0888018002c87fae */ /* 0x0005e2000c101d46 */
[----:B------:R-:W-:-:S03]  /*10c30*/  @!P6 ISETP.LT.OR P0, PT, R6, 0x21, !P4 ;  /* 0x000000210600e80c */ /* 0x000fc60006701670 */
[C---:B------:R-:W-:Y:S08]  /*10c40*/  HMMA.16816.F32 R28, R8.reuse, R30, RZ ;  /* 0x0000001e081c723c */ /* 0x040ff000000018ff */
[----:B------:R-:W-:Y:S02]  /*10c50*/  HMMA.16816.F32 R40, R8, R24, RZ ;  /* 0x000000180828723c */ /* 0x000fe400000018ff */
[----:B------:R1:W-:Y:S01]  /*10c60*/  @!P6 LDGSTS.E.BYPASS.LTC128B.128 [R202+0x5080], [R4.64], !P0 ;  /* 0x0508000004caefae */ /* 0x0003e2000c101d46 */
[----:B------:R-:W-:-:S05]  /*10c70*/  @!P6 ISETP.LT.OR P0, PT, R6, 0x21, !P3 ;  /* 0x000000210600e80c */ /* 0x000fca0005f01670 */
[----:B------:R-:W-:Y:S01]  /*10c80*/  HMMA.16816.F32 R8, R8, R26, RZ ;  /* 0x0000001a0808723c */ /* 0x000fe200000018ff */
[----:B--2---:R-:W-:-:S07]  /*10c90*/  IMAD.IADD R2, R188, 0x1, R0 ;  /* 0x00000001bc027824 */ /* 0x004fce00078e0200 */
[----:B------:R1:W-:Y:S01]  /*10ca0*/  @!P6 LDGSTS.E.BYPASS.LTC128B.128 [R202+0x6880], [R4.64+0x80], !P0 ;  /* 0x0688008004caefae */ /* 0x0003e2000c101d46 */
[C---:B------:R-:W-:Y:S01]  /*10cb0*/  @!P6 ISETP.LT.OR P0, PT, R6.reuse, 0x21, !P2 ;  /* 0x000000210600e80c */ /* 0x040fe20005701670 */
[C---:B----4-:R-:W-:Y:S08]  /*10cc0*/  HMMA.16816.F32 R20, R12.reuse, R36, R20 ;  /* 0x000000240c14723c */ /* 0x050ff00000001814 */
[----:B------:R-:W-:Y:S04]  /*10cd0*/  HMMA.16816.F32 R16, R12, R38, R16 ;  /* 0x000000260c10723c */ /* 0x000fe80000001810 */
[----:B------:R1:W-:Y:S01]  /*10ce0*/  @!P6 LDGSTS.E.BYPASS.LTC128B.128 [R202+0x8080], [R4.64+0x100], !P0 ;  /* 0x0808010004caefae */ /* 0x0003e2000c101d46 */
[----:B------:R-:W-:-:S03]  /*10cf0*/  @!P6 ISETP.LT.OR P0, PT, R6, 0x21, !P1 ;  /* 0x000000210600e80c */ /* 0x000fc60004f01670 */
[C---:B------:R-:W-:Y:S08]  /*10d00*/  HMMA.16816.F32 R24, R12.reuse, R48, R32 ;  /* 0x000000300c18723c */ /* 0x040ff00000001820 */
[----:B------:R-:W-:Y:S02]  /*10d10*/  HMMA.16816.F32 R28, R12, R50, R28 ;  /* 0x000000320c1c723c */ /* 0x000fe4000000181c */
[----:B------:R1:W-:Y:S01]  /*10d20*/  @!P6 LDGSTS.E.BYPASS.LTC128B.128 [R202+0x9880], [R4.64+0x180], !P0 ;  /* 0x0988018004caefae */ /* 0x0003e2000c101d46 */
[----:B------:R-:W-:-:S03]  /*10d30*/  ISETP.GT.AND P0, PT, R64, R219, PT ;  /* 0x000000db4000720c */ /* 0x000fc60003f04270 */
[----:B------:R-:W-:Y:S02]  /*10d40*/  LDSM.16.M88.4 R44, [R2] ;  /* 0x00000000022c783b */ /* 0x000fe40000000200 */
[C---:B---3--:R-:W-:Y:S02]  /*10d50*/  HMMA.16816.F32 R32, R12.reuse, R56, R40 ;  /* 0x000000380c20723c */ /* 0x048fe40000001828 */
[----:B------:R-:W-:Y:S04]  /*10d60*/  LDSM.16.M88.4 R52, [R2+0x800] ;  /* 0x000800000234783b */ /* 0x000fe80000000200 */
[----:B------:R-:W-:Y:S02]  /*10d70*/  LDSM.16.M88.4 R60, [R2+0x1000] ;  /* 0x00100000023c783b */ /* 0x000fe40000000200 */
[----:B------:R-:W-:Y:S02]  /*10d80*/  HMMA.16816.F32 R12, R12, R58, R8 ;  /* 0x0000003a0c0c723c */ /* 0x000fe40000001808 */
[----:B------:R-:W-:Y:S04]  /*10d90*/  LDSM.16.M88.4 R8, [R196] ;  /* 0x00000000c408783b */ /* 0x000fe80000000200 */
[----:B------:R-:W-:Y:S04]  /*10da0*/  LDSM.16.M88.4 R40, [R143] ;  /* 0x000000008f28783b */ /* 0x000fe80000000200 */
[----:B------:R-:W-:Y:S04]  /*10db0*/  LDSM.16.M88.4 R48, [R143+0x800] ;  /* 0x000800008f30783b */ /* 0x000fe80000000200 */
[----:B-1----:R-:W1:Y:S04]  /*10dc0*/  LDSM.16.M88.4 R4, [R197] ;  /* 0x00000000c504783b */ /* 0x002e680000000200 */
[----:B------:R-:W2:Y:S04]  /*10dd0*/  LDSM.16.M88.4 R56, [R143+0x1000] ;  /* 0x001000008f38783b */ /* 0x000ea80000000200 */
[----:B------:R-:W0:Y:S01]  /*10de0*/  LDGDEPBAR ;  /* 0x00000000000079af */ /* 0x000e220000000000 */
[C---:B-1----:R-:W-:Y:S03]  /*10df0*/  HMMA.16816.F32 R36, R4.reuse, R44, R20 ;  /* 0x0000002c0424723c */ /* 0x042fe60000001814 */
[----:B------:R-:W-:Y:S05]  /*10e00*/  LDSM.16.M88.4 R20, [R188+0x1800] ;  /* 0x00180000bc14783b */ /* 0x000fea0000000200 */
        /* <DEDUP_REMOVED lines=8> */
[----:B------:R-:W-:Y:S03]  /*10e90*/  LDSM.16.M88.4 R60, [R143+0x4000] ;  /* 0x004000008f3c783b */ /* 0x000fe60000000200 */
[C---:B------:R-:W-:Y:S08]  /*10ea0*/  HMMA.16816.F32 R36, R8.reuse, R40, R36 ;  /* 0x000000280824723c */ /* 0x040ff00000001824 */
[C---:B------:R-:W-:Y:S01]  /*10eb0*/  HMMA.16816.F32 R16, R8.reuse, R42, R16 ;  /* 0x0000002a0810723c */ /* 0x040fe20000001810 */
[----:B------:R-:W-:Y:S07]  /*10ec0*/  LDSM.16.M88.4 R40, [R189+0x1800] ;  /* 0x00180000bd28783b */ /* 0x000fee0000000200 */
[C---:B------:R-:W-:Y:S08]  /*10ed0*/  HMMA.16816.F32 R24, R8.reuse, R48, R24 ;  /* 0x000000300818723c */ /* 0x040ff00000001818 */
[C---:B------:R-:W-:Y:S01]  /*10ee0*/  HMMA.16816.F32 R28, R8.reuse, R50, R28 ;  /* 0x00000032081c723c */ /* 0x040fe2000000181c */
[----:B------:R-:W-:Y:S07]  /*10ef0*/  LDSM.16.M88.4 R48, [R189+0x2000] ;  /* 0x00200000bd30783b */ /* 0x000fee0000000200 */
[C---:B--2---:R-:W-:Y:S08]  /*10f00*/  HMMA.16816.F32 R32, R8.reuse, R56, R32 ;  /* 0x000000380820723c */ /* 0x044ff00000001820 */
        /* <DEDUP_REMOVED lines=64> */
[C---:B------:R-:W-:Y:S08]  /*11310*/  HMMA.16816.F32 R20, R4.reuse, R22, R16 ;  /* 0x000000160414723c */ /* 0x040ff00000001810 */
[C---:B------:R-:W-:Y:S08]  /*11320*/  HMMA.16816.F32 R16, R4.reuse, R44, R24 ;  /* 0x0000002c0410723c */ /* 0x040ff00000001818 */
[C---:B------:R-:W-:Y:S01]  /*11330*/  HMMA.16816.F32 R28, R4.reuse, R46, R28 ;  /* 0x0000002e041c723c */ /* 0x040fe2000000181c */
[----:B------:R-:W-:Y:S07]  /*11340*/  LDSM.16.M88.4 R44, [R188+0x4800] ;  /* 0x00480000bc2c783b */ /* 0x000fee0000000200 */
[C---:B----4-:R-:W-:Y:S08]  /*11350*/  HMMA.16816.F32 R32, R4.reuse, R52, R32 ;  /* 0x000000340420723c */ /* 0x050ff00000001820 */
[----:B------:R-:W-:Y:S01]  /*11360*/  HMMA.16816.F32 R12, R4, R54, R12 ;  /* 0x00000036040c723c */ /* 0x000fe2000000180c */
[----:B------:R-:W1:Y:S04]  /*11370*/  LDSM.16.M88.4 R4, [R194+0xc000] ;  /* 0x00c00000c204783b */ /* 0x000e680000000200 */
[----:B------:R-:W3:Y:S03]  /*11380*/  LDSM.16.M88.4 R52, [R188+0x5000] ;  /* 0x00500000bc34783b */ /* 0x000ee60000000200 */
        /* <DEDUP_REMOVED lines=8> */
[----:B------:R-:W2:Y:S04]  /*11410*/  LDSM.16.M88.4 R12, [R195+0xc000] ;  /* 0x00c00000c30c783b */ /* 0x000ea80000000200 */
[----:B------:R-:W4:Y:S03]  /*11420*/  LDSM.16.M88.4 R60, [R189+0x5800] ;  /* 0x00580000bd3c783b */ /* 0x000f260000000200 */
[C---:B-1----:R-:W-:Y:S08]  /*11430*/  HMMA.16816.F32 R28, R4.reuse, R46, R24 ;  /* 0x0000002e041c723c */ /* 0x042ff00000001818 */
[C---:B------:R-:W-:Y:S01]  /*11440*/  HMMA.16816.F32 R36, R4.reuse, R44, R36 ;  /* 0x0000002c0424723c */ /* 0x040fe20000001824 */
[----:B------:R-:W-:Y:S07]  /*11450*/  LDSM.16.M88.4 R44, [R2+0x4800] ;  /* 0x00480000022c783b */ /* 0x000fee0000000200 */
[C---:B---3--:R-:W-:Y:S08]  /*11460*/  HMMA.16816.F32 R24, R4.reuse, R52, R20 ;  /* 0x000000340418723c */ /* 0x048ff00000001814 */
[C---:B------:R-:W-:Y:S01]  /*11470*/  HMMA.16816.F32 R20, R4.reuse, R54, R16 ;  /* 0x000000360414723c */ /* 0x040fe20000001810 */
[----:B------:R-:W-:Y:S07]  /*11480*/  LDSM.16.M88.4 R52, [R2+0x5000] ;  /* 0x005000000234783b */ /* 0x000fee0000000200 */
[C---:B------:R-:W-:Y:S08]  /*11490*/  HMMA.16816.F32 R16, R4.reuse, R56, R32 ;  /* 0x000000380410723c */ /* 0x040ff00000001820 */
[----:B------:R-:W-:Y:S01]  /*114a0*/  HMMA.16816.F32 R4, R4, R58, R8 ;  /* 0x0000003a0404723c */ /* 0x000fe20000001808 */
[----:B------:R-:W1:Y:S04]  /*114b0*/  LDSM.16.M88.4 R8, [R197+0xc000] ;  /* 0x00c00000c508783b */ /* 0x000e680000000200 */
[----:B------:R-:W3:Y:S03]  /*114c0*/  LDSM.16.M88.4 R56, [R2+0x5800] ;  /* 0x005800000238783b */ /* 0x000ee60000000200 */
[C---:B--2---:R-:W-:Y:S01]  /*114d0*/  HMMA.16816.F32 R32, R12.reuse, R40, R36 ;  /* 0x000000280c20723c */ /* 0x044fe20000001824 */
[----:B------:R-:W-:Y:S07]  /*114e0*/  LDSM.16.M88.4 R36, [R143+0x5000] ;  /* 0x005000008f24783b */ /* 0x000fee0000000200 */
[C---:B------:R-:W-:Y:S01]  /*114f0*/  HMMA.16816.F32 R28, R12.reuse, R42, R28 ;  /* 0x0000002a0c1c723c */ /* 0x040fe2000000181c */
[----:B------:R-:W-:Y:S07]  /*11500*/  LDSM.16.M88.4 R40, [R143+0x4800] ;  /* 0x004800008f28783b */ /* 0x000fee0000000200 */
[C---:B------:R-:W-:Y:S08]  /*11510*/  HMMA.16816.F32 R24, R12.reuse, R48, R24 ;  /* 0x000000300c18723c */ /* 0x040ff00000001818 */
[C---:B------:R-:W-:Y:S01]  /*11520*/  HMMA.16816.F32 R20, R12.reuse, R50, R20 ;  /* 0x000000320c14723c */ /* 0x040fe20000001814 */
[----:B------:R-:W-:Y:S07]  /*11530*/  LDSM.16.M88.4 R48, [R143+0x5800] ;  /* 0x005800008f30783b */ /* 0x000fee0000000200 */
[C---:B----4-:R-:W-:Y:S08]  /*11540*/  HMMA.16816.F32 R16, R12.reuse, R60, R16 ;  /* 0x0000003c0c10723c */ /* 0x050ff00000001810 */
[----:B------:R-:W-:Y:S01]  /*11550*/  HMMA.16816.F32 R12, R12, R62, R4 ;  /* 0x0000003e0c0c723c */ /* 0x000fe20000001804 */
[----:B------:R-:W2:Y:S01]  /*11560*/  LDSM.16.M88.4 R4, [R196+0xc000] ;  /* 0x00c00000c404783b */ /* 0x000ea20000000200 */
[----:B------:R-:W-:-:S06]  /*11570*/  DEPBAR.LE SB0, 0x0 ;  /* 0x000080000000791a */ /* 0x000fcc0000000000 */
[C---:B-1----:R-:W-:Y:S08]  /*11580*/  HMMA.16816.F32 R32, R8.reuse, R44, R32 ;  /* 0x0000002c0820723c */ /* 0x042ff00000001820 */
[C---:B------:R-:W-:Y:S08]  /*11590*/  HMMA.16816.F32 R28, R8.reuse, R46, R28 ;  /* 0x0000002e081c723c */ /* 0x040ff0000000181c */
[C---:B------:R-:W-:Y:S08]  /*115a0*/  HMMA.16816.F32 R24, R8.reuse, R52, R24 ;  /* 0x000000340818723c */ /* 0x040ff00000001818 */
[C---:B------:R-:W-:Y:S08]  /*115b0*/  HMMA.16816.F32 R20, R8.reuse, R54, R20 ;  /* 0x000000360814723c */ /* 0x040ff00000001814 */
[C---:B---3--:R-:W-:Y:S08]  /*115c0*/  HMMA.16816.F32 R16, R8.reuse, R56, R16 ;  /* 0x000000380810723c */ /* 0x048ff00000001810 */
[----:B------:R-:W-:Y:S08]  /*115d0*/  HMMA.16816.F32 R8, R8, R58, R12 ;  /* 0x0000003a0808723c */ /* 0x000ff0000000180c */
[C---:B--2---:R-:W-:Y:S08]  /*115e0*/  HMMA.16816.F32 R12, R4.reuse, R40, R32 ;  /* 0x00000028040c723c */ /* 0x044ff00000001820 */
        /* <DEDUP_REMOVED lines=13> */
[C---:B------:R-:W-:Y:S01]  /*116c0*/  LOP3.LUT P5, RZ, R207.reuse, 0x8, RZ, 0xc0, !PT ;  /* 0x00000008cfff7812 */ /* 0x040fe200078ac0ff */
[----:B------:R-:W-:Y:S01]  /*116d0*/  IMAD R2, R2, c[0x0][0x1e0], RZ ;  /* 0x0000780002027a24 */ /* 0x000fe200078e02ff */
[C---:B------:R-:W-:Y:S02]  /*116e0*/  LOP3.LUT P6, RZ, R207.reuse, 0x4, RZ, 0xc0, !PT ;  /* 0x00000004cfff7812 */ /* 0x040fe400078cc0ff */
[C---:B------:R-:W-:Y:S01]  /*116f0*/  LOP3.LUT P3, RZ, R207.reuse, 0x2, RZ, 0xc0, !PT ;  /* 0x00000002cfff7812 */ /* 0x040fe2000786c0ff */
[----:B------:R-:W-:Y:S01]  /*11700*/  IMAD R4, R0, c[0x0][0x1e4], R2 ;  /* 0x0000790000047a24 */ /* 0x000fe200078e0202 */
[----:B------:R-:W-:Y:S01]  /*11710*/  LOP3.LUT P4, RZ, R207, 0x1, RZ, 0xc0, !PT ;  /* 0x00000001cfff7812 */ /* 0x000fe2000788c0ff */
[----:B------:R-:W-:-:S02]  /*11720*/  @P0 IMAD.MOV.U32 R6, RZ, RZ, c[0x0][0x1e0] ;  /* 0x00007800ff060624 */ /* 0x000fc400078e00ff */
        /* <DEDUP_REMOVED lines=27> */
.L_x_1478:
[----:B------:R-:W-:Y:S05]  /*118e0*/  BSYNC B0 ;  /* 0x0000000000007941 */ /* 0x000fea0003800000 */
.L_x_1477:
[----:B------:R-:W-:Y:S01]  /*118f0*/  IMAD.IADD R0, R65, 0x1, -R217 ;  /* 0x0000000141007824 */ /* 0x000fe200078e0ad9 */
[----:B------:R-:W-:Y:S04]  /*11900*/  LDSM.16.MT88.4 R44, [R192] ;  /* 0x00000000c02c783b */ /* 0x000fe80000004200 */
        /* <DEDUP_REMOVED lines=8> */
[----:B------:R-:W-:Y:S02]  /*11990*/  ISETP.GT.AND P4, PT, R0, 0x9, PT ;  /* 0x000000090000780c */ /* 0x000fe40003f84270 */
[----:B------:R-:W-:Y:S01]  /*119a0*/  FSEL R7, R40, -INF , P0 ;  /* 0xff80000028077808 */ /* 0x000fe20000000000 */
[----:B------:R-:W-:Y:S01]  /*119b0*/  LDSM.16.MT88.4 R64, [R193+0x3000] ;  /* 0x00300000c140783b */ /* 0x000fe20000004200 */
[----:B------:R-:W-:-:S02]  /*119c0*/  FMNMX.FTZ R2, R5, R6, !PT ;  /* 0x0000000605027209 */ /* 0x000fc40007810000 */
[C---:B------:R-:W-:Y:S01]  /*119d0*/  ISETP.GT.AND P6, PT, R0.reuse, 0x10, PT ;  /* 0x000000100000780c */ /* 0x040fe20003fc4270 */
[----:B------:R-:W-:Y:S01]  /*119e0*/  LDSM.16.MT88.4 R68, [R191+0x3000] ;  /* 0x00300000bf44783b */ /* 0x000fe20000004200 */
[----:B------:R-:W-:Y:S02]  /*119f0*/  FSEL R9, R41, -INF , P4 ;  /* 0xff80000029097808 */ /* 0x000fe40002000000 */
[----:B------:R-:W-:Y:S01]  /*11a00*/  FMNMX.FTZ R2, R7, R2, !PT ;  /* 0x0000000207027209 */ /* 0x000fe20007810000 */
[----:B------:R-:W-:Y:S01]  /*11a10*/  LDSM.16.MT88.4 R72, [R191+0x3800] ;  /* 0x00380000bf48783b */ /* 0x000fe20000004200 */
[----:B------:R-:W-:Y:S02]  /*11a20*/  ISETP.GT.AND P5, PT, R0, 0x11, PT ;  /* 0x000000110000780c */ /* 0x000fe40003fa4270 */
[----:B------:R-:W-:Y:S01]  /*11a30*/  FSEL R8, R28, -INF , P6 ;  /* 0xff8000001c087808 */ /* 0x000fe20003000000 */
[----:B------:R-:W-:Y:S01]  /*11a40*/  LDSM.16.MT88.4 R76, [R192+0x3000] ;  /* 0x00300000c04c783b */ /* 0x000fe20000004200 */
[----:B------:R-:W-:-:S02]  /*11a50*/  FMNMX.FTZ R2, R9, R2, !PT ;  /* 0x0000000209027209 */ /* 0x000fc40007810000 */
[----:B------:R-:W-:Y:S01]  /*11a60*/  ISETP.GT.AND P3, PT, R0, 0x18, PT ;  /* 0x000000180000780c */ /* 0x000fe20003f64270 */
[----:B------:R-:W-:Y:S01]  /*11a70*/  LDSM.16.MT88.4 R160, [R190+0x1000] ;  /* 0x00100000bea0783b */ /* 0x000fe20000004200 */
[----:B------:R-:W-:Y:S02]  /*11a80*/  FSEL R10, R29, -INF , P5 ;  /* 0xff8000001d0a7808 */ /* 0x000fe40002800000 */
[----:B------:R-:W-:Y:S01]  /*11a90*/  FMNMX.FTZ R2, R8, R2, !PT ;  /* 0x0000000208027209 */ /* 0x000fe20007810000 */
[----:B------:R-:W-:Y:S01]  /*11aa0*/  LDSM.16.MT88.4 R152, [R191+0x1000] ;  /* 0x00100000bf98783b */ /* 0x000fe20000004200 */
[----:B------:R-:W-:Y:S02]  /*11ab0*/  ISETP.GT.AND P5, PT, R0, 0x19, PT ;  /* 0x000000190000780c */ /* 0x000fe40003fa4270 */
[----:B------:R-:W-:Y:S01]  /*11ac0*/  FSEL R11, R20, -INF , P3 ;  /* 0xff800000140b7808 */ /* 0x000fe20001800000 */
[----:B------:R-:W0:Y:S01]  /*11ad0*/  LDGDEPBAR ;  /* 0x00000000000079af */ /* 0x000e220000000000 */
[----:B------:R-:W-:-:S02]  /*11ae0*/  FMNMX.FTZ R2, R10, R2, !PT ;  /* 0x000000020a027209 */ /* 0x000fc40007810000 */
        /* <DEDUP_REMOVED lines=15> */
[----:B------:R-:W-:Y:S02]  /*11be0*/  FMNMX.FTZ R3, R14, R20, !PT ;  /* 0x000000140e037209 */ /* 0x000fe40007810000 */
[----:B------:R-:W-:Y:S02]  /*11bf0*/  FSEL R91, R25, -INF , P0 ;  /* 0xff800000195b7808 */ /* 0x000fe40000000000 */
[----:B------:R-:W-:-:S02]  /*11c00*/  FMNMX.FTZ R2, R92, R2, !PT ;  /* 0x000000025c027209 */ /* 0x000fc40007810000 */
[----:B------:R-:W-:Y:S02]  /*11c10*/  FSEL R18, R43, -INF , P4 ;  /* 0xff8000002b127808 */ /* 0x000fe40002000000 */
[----:B------:R-:W-:Y:S01]  /*11c20*/  FMNMX.FTZ R3, R19, R3, !PT ;  /* 0x0000000313037209 */ /* 0x000fe20007810000 */
[----:B------:R-:W-:Y:S01]  /*11c30*/  LDSM.16.MT88.4 R40, [R191+0x800] ;  /* 0x00080000bf28783b */ /* 0x000fe20000004200 */
[----:B------:R-:W-:Y:S02]  /*11c40*/  FSEL R17, R30, -INF , P6 ;  /* 0xff8000001e117808 */ /* 0x000fe40003000000 */
[----:B------:R-:W-:Y:S02]  /*11c50*/  FMNMX.FTZ R2, R91, R2, !PT ;  /* 0x000000025b027209 */ /* 0x000fe40007810000 */
[C---:B------:R-:W-:Y:S02]  /*11c60*/  ISETP.GT.AND P6, PT, R0.reuse, 0x11, PT ;  /* 0x000000110000780c */ /* 0x040fe40003fc4270 */
[----:B------:R-:W-:Y:S01]  /*11c70*/  ISETP.GT.AND P4, PT, R0, 0x18, PT ;  /* 0x000000180000780c */ /* 0x000fe20003f84270 */
[----:B------:R-:W1:Y:S01]  /*11c80*/  SHFL.BFLY PT, R4, R2, 0x2, 0x1f ;  /* 0x0c401f0002047f89 */ /* 0x000e6200000e0000 */
[----:B------:R-:W-:-:S02]  /*11c90*/  FMNMX.FTZ R0, R18, R3, !PT ;  /* 0x0000000312007209 */ /* 0x000fc40007810000 */
[----:B------:R-:W-:Y:S02]  /*11ca0*/  FSEL R13, R31, -INF , P6 ;  /* 0xff8000001f0d7808 */ /* 0x000fe40003000000 */
[----:B------:R-:W-:Y:S01]  /*11cb0*/  FMNMX.FTZ R0, R17, R0, !PT ;  /* 0x0000000011007209 */ /* 0x000fe20007810000 */
[----:B------:R-:W-:Y:S01]  /*11cc0*/  LDSM.16.MT88.4 R28, [R193] ;  /* 0x00000000c11c783b */ /* 0x000fe20000004200 */
[----:B------:R-:W-:Y:S02]  /*11cd0*/  FSEL R16, R22, -INF , P4 ;  /* 0xff80000016107808 */ /* 0x000fe40002000000 */
[----:B------:R-:W-:Y:S02]  /*11ce0*/  FMNMX.FTZ R0, R13, R0, !PT ;  /* 0x000000000d007209 */ /* 0x000fe40007810000 */
[----:B------:R-:W-:Y:S02]  /*11cf0*/  FSEL R15, R23, -INF , P5 ;  /* 0xff800000170f7808 */ /* 0x000fe40002800000 */
[----:B------:R-:W-:-:S02]  /*11d00*/  FMNMX.FTZ R0, R16, R0, !PT ;  /* 0x0000000010007209 */ /* 0x000fc40007810000 */
[----:B------:R-:W-:Y:S02]  /*11d10*/  FSEL R90, R34, -INF , P3 ;  /* 0xff800000225a7808 */ /* 0x000fe40001800000 */
[----:B------:R-:W-:Y:S02]  /*11d20*/  FMNMX.FTZ R0, R15, R0, !PT ;  /* 0x000000000f007209 */ /* 0x000fe40007810000 */
[----:B------:R-:W-:Y:S02]  /*11d30*/  FSEL R89, R35, -INF , P2 ;  /* 0xff80000023597808 */ /* 0x000fe40001000000 */
[----:B------:R-:W-:Y:S01]  /*11d40*/  FMNMX.FTZ R3, R90, R0, !PT ;  /* 0x000000005a037209 */ /* 0x000fe20007810000 */
[----:B------:R-:W-:Y:S01]  /*11d50*/  LDSM.16.MT88.4 R32, [R191] ;  /* 0x00000000bf20783b */ /* 0x000fe20000004200 */
[----:B------:R-:W-:Y:S02]  /*11d60*/  FSEL R88, R26, -INF , P1 ;  /* 0xff8000001a587808 */ /* 0x000fe40000800000 */
[----:B------:R-:W-:-:S02]  /*11d70*/  FMNMX.FTZ R3, R89, R3, !PT ;  /* 0x0000000359037209 */ /* 0x000fc40007810000 */
[----:B-1----:R-:W-:Y:S02]  /*11d80*/  FMNMX.FTZ R0, R2, R4, !PT ;  /* 0x0000000402007209 */ /* 0x002fe40007810000 */
[----:B------:R-:W-:Y:S02]  /*11d90*/  FSEL R87, R27, -INF , P0 ;  /* 0xff8000001b577808 */ /* 0x000fe40000000000 */
[----:B------:R-:W-:Y:S01]  /*11da0*/  FMNMX.FTZ R3, R88, R3, !PT ;  /* 0x0000000358037209 */ /* 0x000fe20007810000 */
[----:B------:R-:W1:Y:S03]  /*11db0*/  SHFL.BFLY PT, R2, R0, 0x1, 0x1f ;  /* 0x0c201f0000027f89 */ /* 0x000e6600000e0000 */
[----:B------:R-:W-:Y:S01]  /*11dc0*/  FMNMX.FTZ R3, R87, R3, !PT ;  /* 0x0000000357037209 */ /* 0x000fe20007810000 */
[----:B------:R-:W-:Y:S04]  /*11dd0*/  LDSM.16.MT88.4 R24, [R190+0x800] ;  /* 0x00080000be18783b */ /* 0x000fe80000004200 */
[----:B------:R-:W2:Y:S01]  /*11de0*/  SHFL.BFLY PT, R4, R3, 0x2, 0x1f ;  /* 0x0c401f0003047f89 */ /* 0x000ea200000e0000 */
[----:B-1----:R-:W-:-:S04]  /*11df0*/  FMNMX.FTZ R137, R0, R2, !PT ;  /* 0x0000000200897209 */ /* 0x002fc80007810000 */
[C---:B------:R-:W-:Y:S01]  /*11e00*/  FSETP.NEU.FTZ.AND P0, PT, R137.reuse, -INF , PT ;  /* 0xff8000008900780b */ /* 0x040fe20003f1d000 */
[----:B------:R-:W-:Y:S01]  /*11e10*/  FMUL.FTZ R2, R137, c[0x0][0x2d0] ;  /* 0x0000b40089027a20 */ /* 0x000fe20000410000 */
[----:B--2---:R-:W-:-:S04]  /*11e20*/  FMNMX.FTZ R0, R3, R4, !PT ;  /* 0x0000000403007209 */ /* 0x004fc80007810000 */
[----:B------:R-:W-:Y:S01]  /*11e30*/  FSEL R2, R2, RZ, P0 ;  /* 0x000000ff02027208 */ /* 0x000fe20000000000 */
[----:B------:R-:W1:Y:S04]  /*11e40*/  SHFL.BFLY PT, R4, R0, 0x1, 0x1f ;  /* 0x0c201f0000047f89 */ /* 0x000e6800000e0000 */
[----:B------:R-:W-:-:S04]  /*11e50*/  FFMA.FTZ R3, R5, c[0x0][0x2d0], -R2 ;  /* 0x0000b40005037a23 */ /* 0x000fc80000010802 */
[----:B------:R2:W-:Y:S02]  /*11e60*/  MUFU.EX2 R84, R3 ;  /* 0x0000000300547308 */ /* 0x0005e40000000800 */
[--C-:B--2---:R-:W-:Y:S01]  /*11e70*/  FFMA.FTZ R3, R6, c[0x0][0x2d0], -R2.reuse ;  /* 0x0000b40006037a23 */ /* 0x104fe20000010802 */
[----:B-1----:R-:W-:Y:S01]  /*11e80*/  FMNMX.FTZ R136, R0, R4, !PT ;  /* 0x0000000400887209 */ /* 0x002fe20007810000 */
[----:B------:R-:W-:-:S04]  /*11e90*/  FFMA.FTZ R0, R10, c[0x0][0x2d0], -R2 ;  /* 0x0000b4000a007a23 */ /* 0x000fc80000010802 */
[----:B------:R1:W2:Y:S01]  /*11ea0*/  MUFU.EX2 R83, R3 ;  /* 0x0000000300537308 */ /* 0x0002a20000000800 */
[----:B------:R-:W-:-:S07]  /*11eb0*/  FSETP.NEU.FTZ.AND P0, PT, R136, -INF , PT ;  /* 0xff8000008800780b */ /* 0x000fce0003f1d000 */
[----:B------:R3:W-:Y:S01]  /*11ec0*/  MUFU.EX2 R252, R0 ;  /* 0x0000000000fc7308 */ /* 0x0007e20000000800 */
[----:B-1----:R-:W-:Y:S02]  /*11ed0*/  FFMA.FTZ R3, R7, c[0x0][0x2d0], -R2 ;  /* 0x0000b40007037a23 */ /* 0x002fe40000010802 */
[----:B------:R-:W1:Y:S05]  /*11ee0*/  LDSM.16.MT88.4 R4, [R190] ;  /* 0x00000000be04783b */ /* 0x000e6a0000004200 */
[----:B------:R4:W-:Y:S01]  /*11ef0*/  MUFU.EX2 R86, R3 ;  /* 0x0000000300567308 */ /* 0x0009e20000000800 */
[----:B---3--:R-:W-:-:S05]  /*11f00*/  FMUL.FTZ R0, R136, c[0x0][0x2d0] ;  /* 0x0000b40088007a20 */ /* 0x008fca0000410000 */
[----:B------:R-:W-:Y:S01]  /*11f10*/  FSEL R0, R0, RZ, P0 ;  /* 0x000000ff00007208 */ /* 0x000fe20000000000 */
[----:B----4-:R-:W-:-:S04]  /*11f20*/  FFMA.FTZ R3, R9, c[0x0][0x2d0], -R2 ;  /* 0x0000b40009037a23 */ /* 0x010fc80000010802 */
[----:B------:R3:W4:Y:S02]  /*11f30*/  MUFU.EX2 R85, R3 ;  /* 0x0000000300557308 */ /* 0x0007240000000800 */
[----:B---3--:R-:W-:Y:S01]  /*11f40*/  FFMA.FTZ R3, R8, c[0x0][0x2d0], -R2 ;  /* 0x0000b40008037a23 */ /* 0x008fe20000010802 */
[----:B--2---:R-:W-:Y:S02]  /*11f50*/  F2FP.PACK_AB R8, R83, R84 ;  /* 0x000000545308723e */ /* 0x004fe400000000ff */
[----:B----4-:R-:W-:-:S03]  /*11f60*/  F2FP.PACK_AB R10, R85, R86 ;  /* 0x00000056550a723e */ /* 0x010fc600000000ff */
[----:B------:R2:W-:Y:S02]  /*11f70*/  MUFU.EX2 R95, R3 ;  /* 0x00000003005f7308 */ /* 0x0005e40000000800 */
[----:B--2---:R-:W-:-:S06]  /*11f80*/  FFMA.FTZ R3, R11, c[0x0][0x2d0], -R2 ;  /* 0x0000b4000b037a23 */ /* 0x004fcc0000010802 */
[----:B------:R2:W-:Y:S02]  /*11f90*/  MUFU.EX2 R205, R3 ;  /* 0x0000000300cd7308 */ /* 0x0005e40000000800 */
[----:B--2---:R-:W-:-:S06]  /*11fa0*/  FFMA.FTZ R3, R12, c[0x0][0x2d0], -R2 ;  /* 0x0000b4000c037a23 */ /* 0x004fcc0000010802 */
[----:B------:R2:W-:Y:S02]  /*11fb0*/  MUFU.EX2 R204, R3 ;  /* 0x0000000300cc7308 */ /* 0x0005e40000000800 */
[----:B--2---:R-:W-:-:S06]  /*11fc0*/  FFMA.FTZ R3, R14, c[0x0][0x2d0], -R0 ;  /* 0x0000b4000e037a23 */ /* 0x004fcc0000010800 */
[----:B------:R2:W-:Y:S02]  /*11fd0*/  MUFU.EX2 R82, R3 ;  /* 0x0000000300527308 */ /* 0x0005e40000000800 */
[----:B--2---:R-:W-:-:S06]  /*11fe0*/  FFMA.FTZ R3, R20, c[0x0][0x2d0], -R0 ;  /* 0x0000b40014037a23 */ /* 0x004fcc0000010800 */
[----:B------:R2:W3:Y:S02]  /*11ff0*/  MUFU.EX2 R81, R3 ;  /* 0x0000000300517308 */ /* 0x0004e40000000800 */
[----:B--2---:R-:W-:Y:S01]  /*12000*/  FFMA.FTZ R3, R19, c[0x0][0x2d0], -R0 ;  /* 0x0000b40013037a23 */ /* 0x004fe20000010800 */
[----:B---3--:R-:W-:-:S05]  /*12010*/  F2FP.PACK_AB R9, R81, R82 ;  /* 0x000000525109723e */ /* 0x008fca00000000ff */
[----:B------:R2:W-:Y:S02]  /*12020*/  MUFU.EX2 R80, R3 ;  /* 0x0000000300507308 */ /* 0x0005e40000000800 */
[----:B--2---:R-:W-:-:S06]  /*12030*/  FFMA.FTZ R3, R18, c[0x0][0x2d0], -R0 ;  /* 0x0000b40012037a23 */ /* 0x004fcc0000010800 */
[----:B------:R2:W3:Y:S02]  /*12040*/  MUFU.EX2 R203, R3 ;  /* 0x0000000300cb7308 */ /* 0x0004e40000000800 */
[----:B--2---:R-:W-:Y:S01]  /*12050*/  FFMA.FTZ R3, R17, c[0x0][0x2d0], -R0 ;  /* 0x0000b40011037a23 */ /* 0x004fe20000010800 */
[----:B---3--:R-:W-:-:S05]  /*12060*/  F2FP.PACK_AB R11, R203, R80 ;  /* 0x00000050cb0b723e */ /* 0x008fca00000000ff */
[----:B------:R2:W-:Y:S02]  /*12070*/  MUFU.EX2 R201, R3 ;  /* 0x0000000300c97308 */ /* 0x0005e40000000800 */
[----:B-1----:R-:W-:Y:S07]  /*12080*/  HMMA.16816.F32 R20, R8, R4, RZ ;  /* 0x000000040814723c */ /* 0x002fee00000018ff */
[----:B------:R-:W-:Y:S01]  /*12090*/  F2FP.PACK_AB R4, R252, R95 ;  /* 0x0000005ffc04723e */ /* 0x000fe200000000ff */
[----:B--2---:R-:W-:-:S04]  /*120a0*/  FFMA.FTZ R3, R13, c[0x0][0x2d0], -R0 ;  /* 0x0000b4000d037a23 */ /* 0x004fc80000010800 */
[----:B------:R1:W2:Y:S02]  /*120b0*/  MUFU.EX2 R199, R3 ;  /* 0x0000000300c77308 */ /* 0x0002a40000000800 */
[--C-:B-1----:R-:W-:Y:S01]  /*120c0*/  FFMA.FTZ R3, R16, c[0x0][0x2d0], -R0.reuse ;  /* 0x0000b40010037a23 */ /* 0x102fe20000010800 */
[----:B--2---:R-:W-:Y:S01]  /*120d0*/  F2FP.PACK_AB R5, R199, R201 ;  /* 0x000000c9c705723e */ /* 0x004fe200000000ff */
[----:B------:R-:W-:Y:S04]  /*120e0*/  HMMA.16816.F32 R16, R8, R6, RZ ;  /* 0x000000060810723c */ /* 0x000fe800000018ff */
[----:B------:R1:W-:Y:S03]  /*120f0*/  MUFU.EX2 R198, R3 ;  /* 0x0000000300c67308 */ /* 0x0003e60000000800 */
[----:B------:R-:W-:Y:S01]  /*12100*/  F2FP.PACK_AB R6, R204, R205 ;  /* 0x000000cdcc06723e */ /* 0x000fe200000000ff */
[----:B-1----:R-:W-:-:S02]  /*12110*/  FFMA.FTZ R3, R15, c[0x0][0x2d0], -R0 ;  /* 0x0000b4000f037a23 */ /* 0x002fc40000010800 */
[----:B------:R-:W-:Y:S02]  /*12120*/  HMMA.16816.F32 R12, R8, R32, RZ ;  /* 0x00000020080c723c */ /* 0x000fe400000018ff */
[----:B------:R-:W1:Y:S02]  /*12130*/  MUFU.EX2 R132, R3 ;  /* 0x0000000300847308 */ /* 0x000e640000000800 */
[----:B-1----:R-:W-:-:S07]  /*12140*/  F2FP.PACK_AB R7, R132, R198 ;  /* 0x000000c68407723e */ /* 0x002fce00000000ff */
[C---:B------:R-:W-:Y:S08]  /*12150*/  HMMA.16816.F32 R164, R4.reuse, R24, R20 ;  /* 0x0000001804a4723c */ /* 0x040ff00000001814 */
[----:B------:R-:W-:Y:S01]  /*12160*/  HMMA.16816.F32 R36, R4, R26, R16 ;  /* 0x0000001a0424723c */ /* 0x000fe20000001810 */
[----:B------:R-:W1:Y:S07]  /*12170*/  LDSM.16.MT88.4 R24, [R193+0x800] ;  /* 0x00080000c118783b */ /* 0x000e6e0000004200 */
[----:B------:R-:W-:Y:S08]  /*12180*/  HMMA.16816.F32 R20, R8, R28, RZ ;  /* 0x0000001c0814723c */ /* 0x000ff000000018ff */
[----:B------:R-:W-:Y:S08]  /*12190*/  HMMA.16816.F32 R156, R4, R40, R12 ;  /* 0x00000028049c723c */ /* 0x000ff0000000180c */
[----:B------:R-:W-:Y:S01]  /*121a0*/  HMMA.16816.F32 R12, R8, R34, RZ ;  /* 0x00000022080c723c */ /* 0x000fe200000018ff */
[----:B------:R-:W-:Y:S01]  /*121b0*/  IMAD.MOV.U32 R98, RZ, RZ, R36 ;  /* 0x000000ffff627224 */ /* 0x000fe200078e0024 */
[----:B------:R-:W-:Y:S01]  /*121c0*/  LDSM.16.MT88.4 R32, [R190+0x2000] ;  /* 0x00200000be20783b */ /* 0x000fe20000004200 */
[----:B------:R-:W-:-:S02]  /*121d0*/  IMAD.MOV.U32 R97, RZ, RZ, R37 ;  /* 0x000000ffff617224 */ /* 0x000fc400078e0025 */
[----:B------:R-:W-:Y:S02]  /*121e0*/  IMAD.MOV.U32 R96, RZ, RZ, R38 ;  /* 0x000000ffff607224 */ /* 0x000fe400078e0026 */
[----:B------:R-:W-:Y:S01]  /*121f0*/  IMAD.MOV.U32 R3, RZ, RZ, R39 ;  /* 0x000000ffff037224 */ /* 0x000fe200078e0027 */
[----:B------:R-:W-:Y:S01]  /*12200*/  HMMA.16816.F32 R16, R8, R30, RZ ;  /* 0x0000001e0810723c */ /* 0x000fe200000018ff */
[----:B------:R-:W2:Y:S07]  /*12210*/  LDSM.16.MT88.4 R36, [R190+0x1800] ;  /* 0x00180000be24783b */ /* 0x000eae0000004200 */
[----:B-1----:R-:W-:Y:S08]  /*12220*/  HMMA.16816.F32 R148, R4, R24, R20 ;  /* 0x000000180494723c */ /* 0x002ff00000001814 */
[----:B------:R-:W-:Y:S08]  /*12230*/  HMMA.16816.F32 R20, R8, R46, RZ ;  /* 0x0000002e0814723c */ /* 0x000ff000000018ff */
[----:B------:R-:W-:Y:S01]  /*12240*/  HMMA.16816.F32 R144, R4, R42, R12 ;  /* 0x0000002a0490723c */ /* 0x000fe2000000180c */
[----:B------:R-:W-:Y:S07]  /*12250*/  LDSM.16.MT88.4 R40, [R190+0x3800] ;  /* 0x00380000be28783b */ /* 0x000fee0000004200 */
[----:B------:R-:W-:Y:S01]  /*12260*/  HMMA.16816.F32 R12, R8, R44, RZ ;  /* 0x0000002c080c723c */ /* 0x000fe200000018ff */
[----:B------:R-:W-:Y:S07]  /*12270*/  LDSM.16.MT88.4 R44, [R192+0x2000] ;  /* 0x00200000c02c783b */ /* 0x000fee0000004200 */
[C---:B------:R-:W-:Y:S01]  /*12280*/  HMMA.16816.F32 R56, R4.reuse, R26, R16 ;  /* 0x0000001a0438723c */ /* 0x040fe20000001810 */
[----:B------:R-:W1:Y:S07]  /*12290*/  LDSM.16.MT88.4 R24, [R193+0x1800] ;  /* 0x00180000c118783b */ /* 0x000e6e0000004200 */
[C---:B------:R-:W-:Y:S01]  /*122a0*/  HMMA.16816.F32 R236, R4.reuse, R54, R20 ;  /* 0x0000003604ec723c */ /* 0x040fe20000001814 */
[----:B------:R-:W3:Y:S07]  /*122b0*/  LDSM.16.MT88.4 R20, [R192+0x1800] ;  /* 0x00180000c014783b */ /* 0x000eee0000004200 */
[----:B------:R-:W-:Y:S01]  /*122c0*/  HMMA.16816.F32 R248, R4, R52, R12 ;  /* 0x0000003404f8723c */ /* 0x000fe2000000180c */
[----:B------:R-:W4:Y:S07]  /*122d0*/  LDSM.16.MT88.4 R52, [R193+0x2000] ;  /* 0x00200000c134783b */ /* 0x000f2e0000004200 */
[----:B--2---:R-:W-:Y:S01]  /*122e0*/  HMMA.16816.F32 R28, R8, R36, RZ ;  /* 0x00000024081c723c */ /* 0x004fe200000018ff */
[----:B------:R-:W-:-:S02]  /*122f0*/  IMAD.MOV.U32 R102, RZ, RZ, R56 ;  /* 0x000000ffff667224 */ /* 0x000fc400078e0038 */
[----:B------:R-:W-:Y:S02]  /*12300*/  IMAD.MOV.U32 R101, RZ, RZ, R57 ;  /* 0x000000ffff657224 */ /* 0x000fe400078e0039 */
[----:B------:R-:W-:Y:S02]  /*12310*/  IMAD.MOV.U32 R100, RZ, RZ, R58 ;  /* 0x000000ffff647224 */ /* 0x000fe400078e003a */
[----:B------:R-:W-:Y:S01]  /*12320*/  IMAD.MOV.U32 R99, RZ, RZ, R59 ;  /* 0x000000ffff637224 */ /* 0x000fe200078e003b */
[C---:B------:R-:W-:Y:S01]  /*12330*/  HMMA.16816.F32 R16, R8.reuse, R38, RZ ;  /* 0x000000260810723c */ /* 0x040fe200000018ff */
[----:B------:R-:W2:Y:S07]  /*12340*/  LDSM.16.MT88.4 R56, [R191+0x2000] ;  /* 0x00200000bf38783b */ /* 0x000eae0000004200 */
[C---:B------:R-:W-:Y:S08]  /*12350*/  HMMA.16816.F32 R12, R8.reuse, R48, RZ ;  /* 0x00000030080c723c */ /* 0x040ff000000018ff */
[----:B-1----:R-:W-:Y:S08]  /*12360*/  HMMA.16816.F32 R36, R8, R24, RZ ;  /* 0x000000180824723c */ /* 0x002ff000000018ff */
[C---:B------:R-:W-:Y:S08]  /*12370*/  HMMA.16816.F32 R244, R4.reuse, R32, R28 ;  /* 0x0000002004f4723c */ /* 0x040ff0000000181c */
[----:B------:R-:W-:Y:S08]  /*12380*/  HMMA.16816.F32 R240, R4, R34, R16 ;  /* 0x0000002204f0723c */ /* 0x000ff00000001810 */
[C---:B------:R-:W-:Y:S08]  /*12390*/  HMMA.16816.F32 R32, R8.reuse, R26, RZ ;  /* 0x0000001a0820723c */ /* 0x040ff000000018ff */
[C---:B---3--:R-:W-:Y:S08]  /*123a0*/  HMMA.16816.F32 R28, R8.reuse, R20, RZ ;  /* 0x00000014081c723c */ /* 0x048ff000000018ff */
[C---:B------:R-:W-:Y:S08]  /*123b0*/  HMMA.16816.F32 R24, R8.reuse, R22, RZ ;  /* 0x000000160818723c */ /* 0x040ff000000018ff */
[----:B------:R-:W-:Y:S08]  /*123c0*/  HMMA.16816.F32 R20, R8, R60, RZ ;  /* 0x0000003c0814723c */ /* 0x000ff000000018ff */
[----:B----4-:R-:W-:Y:S01]  /*123d0*/  HMMA.16816.F32 R228, R4, R52, R36 ;  /* 0x0000003404e4723c */ /* 0x010fe20000001824 */
[----:B------:R-:W1:Y:S06]  /*123e0*/  LDSM.16.MT88.4 R36, [R193+0x3800] ;  /* 0x00380000c124783b */ /* 0x000e6c0000004200 */
[----:B------:R-:W-:Y:S01]  /*123f0*/  IMAD.MOV.U32 R52, RZ, RZ, R102 ;  /* 0x000000ffff347224 */ /* 0x000fe200078e0066 */
[----:B------:R-:W-:Y:S01]  /*12400*/  HMMA.16816.F32 R48, R8, R50, RZ ;  /* 0x000000320830723c */ /* 0x000fe200000018ff */
[----:B------:R-:W-:-:S07]  /*12410*/  IMAD.MOV.U32 R53, RZ, RZ, R101 ;  /* 0x000000ffff357224 */ /* 0x000fce00078e0065 */
[----:B------:R-:W-:Y:S08]  /*12420*/  HMMA.16816.F32 R16, R8, R62, RZ ;  /* 0x0000003e0810723c */ /* 0x000ff000000018ff */
[C---:B------:R-:W-:Y:S07]  /*12430*/  HMMA.16816.F32 R176, R4.reuse, R46, R24 ;  /* 0x0000002e04b0723c */ /* 0x040fee0000001818 */
[----:B------:R-:W-:Y:S01]  /*12440*/  IMAD.MOV.U32 R46, RZ, RZ, R96 ;  /* 0x000000ffff2e7224 */ /* 0x000fe200078e0060 */
[----:B------:R-:W-:Y:S01]  /*12450*/  HMMA.16816.F32 R224, R4, R40, R20 ;  /* 0x0000002804e0723c */ /* 0x000fe20000001814 */
[----:B------:R-:W-:-:S02]  /*12460*/  IMAD.MOV.U32 R47, RZ, RZ, R3 ;  /* 0x000000ffff2f7224 */ /* 0x000fc400078e0003 */
[----:B------:R-:W-:-:S05]  /*12470*/  FFMA.FTZ R3, R94, c[0x0][0x2d0], -R2 ;  /* 0x0000b4005e037a23 */ /* 0x000fca0000010802 */
[----:B------:R-:W-:Y:S01]  /*12480*/  HMMA.16816.F32 R220, R4, R54, R32 ;  /* 0x0000003604dc723c */ /* 0x000fe20000001820 */
[----:B------:R-:W3:Y:S06]  /*12490*/  LDSM.16.MT88.4 R32, [R190+0x4800] ;  /* 0x00480000be20783b */ /* 0x000eec0000004200 */
[----:B------:R-:W-:Y:S01]  /*124a0*/  IMAD.MOV.U32 R55, RZ, RZ, R99 ;  /* 0x000000ffff377224 */ /* 0x000fe200078e0063 */
[----:B------:R-:W-:Y:S01]  /*124b0*/  HMMA.16816.F32 R24, R8, R64, RZ ;  /* 0x000000400818723c */ /* 0x000fe200000018ff */
[----:B------:R-:W-:-:S07]  /*124c0*/  IMAD.MOV.U32 R54, RZ, RZ, R100 ;  /* 0x000000ffff367224 */ /* 0x000fce00078e0064 */
[----:B------:R-:W-:Y:S01]  /*124d0*/  HMMA.16816.F32 R20, R8, R66, RZ ;  /* 0x000000420814723c */ /* 0x000fe200000018ff */
[----:B------:R-:W-:Y:S07]  /*124e0*/  LDSM.16.MT88.4 R64, [R192+0x2800] ;  /* 0x00280000c040783b */ /* 0x000fee0000004200 */
[----:B--2---:R-:W-:Y:S08]  /*124f0*/  HMMA.16816.F32 R232, R4, R56, R12 ;  /* 0x0000003804e8723c */ /* 0x004ff0000000180c */
[----:B------:R-:W-:Y:S07]  /*12500*/  HMMA.16816.F32 R12, R8, R68, RZ ;  /* 0x00000044080c723c */ /* 0x000fee00000018ff */
[----:B------:R-:W-:Y:S01]  /*12510*/  IMAD.MOV.U32 R69, RZ, RZ, R103 ;  /* 0x000000ffff457224 */ /* 0x000fe200078e0067 */
[C---:B------:R-:W-:Y:S01]  /*12520*/  HMMA.16816.F32 R56, R4.reuse, R58, R48 ;  /* 0x0000003a0438723c */ /* 0x040fe20000001830 */
[----:B------:R-:W2:Y:S07]  /*12530*/  LDSM.16.MT88.4 R48, [R192+0x3800] ;  /* 0x00380000c030783b */ /* 0x000eae0000004200 */
[C---:B------:R-:W-:Y:S07]  /*12540*/  HMMA.16816.F32 R60, R4.reuse, R44, R28 ;  /* 0x0000002c043c723c */ /* 0x040fee000000181c */
[----:B------:R-:W-:Y:S01]  /*12550*/  IMAD.MOV.U32 R44, RZ, RZ, R98 ;  /* 0x000000ffff2c7224 */ /* 0x000fe200078e0062 */
[----:B------:R-:W-:Y:S01]  /*12560*/  HMMA.16816.F32 R184, R4, R42, R16 ;  /* 0x0000002a04b8723c */ /* 0x000fe20000001810 */
[----:B------:R-:W4:Y:S01]  /*12570*/  LDSM.16.MT88.4 R40, [R191+0x4800] ;  /* 0x00480000bf28783b */ /* 0x000f220000004200 */
[----:B------:R-:W-:-:S06]  /*12580*/  IMAD.MOV.U32 R45, RZ, RZ, R97 ;  /* 0x000000ffff2d7224 */ /* 0x000fcc00078e0061 */
[----:B------:R-:W-:Y:S08]  /*12590*/  HMMA.16816.F32 R28, R8, R70, RZ ;  /* 0x00000046081c723c */ /* 0x000ff000000018ff */
[C---:B-1----:R-:W-:Y:S08]  /*125a0*/  HMMA.16816.F32 R172, R4.reuse, R36, R24 ;  /* 0x0000002404ac723c */ /* 0x042ff00000001818 */
[C---:B------:R-:W-:Y:S01]  /*125b0*/  HMMA.16816.F32 R168, R4.reuse, R38, R20 ;  /* 0x0000002604a8723c */ /* 0x040fe20000001814 */
[----:B------:R-:W1:Y:S07]  /*125c0*/  LDSM.16.MT88.4 R36, [R190+0x5000] ;  /* 0x00500000be24783b */ /* 0x000e6e0000004200 */
[----:B------:R-:W-:Y:S08]  /*125d0*/  HMMA.16816.F32 R180, R4, R72, R12 ;  /* 0x0000004804b4723c */ /* 0x000ff0000000180c */
[C---:B------:R-:W-:Y:S08]  /*125e0*/  HMMA.16816.F32 R16, R8.reuse, R76, RZ ;  /* 0x0000004c0810723c */ /* 0x040ff000000018ff */
[----:B------:R-:W-:Y:S08]  /*125f0*/  HMMA.16816.F32 R12, R8, R78, RZ ;  /* 0x0000004e080c723c */ /* 0x000ff000000018ff */
[----:B------:R-:W-:Y:S01]  /*12600*/  HMMA.16816.F32 R96, R4, R74, R28 ;  /* 0x0000004a0460723c */ /* 0x000fe2000000181c */
[----:B------:R-:W5:Y:S04]  /*12610*/  LDSM.16.MT88.4 R28, [R191+0x5000] ;  /* 0x00500000bf1c783b */ /* 0x000f680000004200 */
[----:B------:R-:W-:Y:S03]  /*12620*/  LDSM.16.MT88.4 R72, [R190+0x4000] ;  /* 0x00400000be48783b */ /* 0x000fe60000004200 */
[C---:B---3--:R-:W-:Y:S08]  /*12630*/  HMMA.16816.F32 R24, R8.reuse, R32, RZ ;  /* 0x000000200818723c */ /* 0x048ff000000018ff */
[----:B------:R-:W-:Y:S01]  /*12640*/  HMMA.16816.F32 R20, R8, R34, RZ ;  /* 0x000000220814723c */ /* 0x000fe200000018ff */
[----:B------:R-:W3:Y:S07]  /*12650*/  LDSM.16.MT88.4 R32, [R193+0x4800] ;  /* 0x00480000c120783b */ /* 0x000eee0000004200 */
[C---:B--2---:R-:W-:Y:S08]  /*12660*/  HMMA.16816.F32 R112, R4.reuse, R48, R16 ;  /* 0x000000300470723c */ /* 0x044ff00000001810 */
[----:B------:R-:W-:Y:S01]  /*12670*/  HMMA.16816.F32 R104, R4, R50, R12 ;  /* 0x000000320468723c */ /* 0x000fe2000000180c */
[----:B------:R-:W-:Y:S07]  /*12680*/  LDSM.16.MT88.4 R48, [R191+0x2800] ;  /* 0x00280000bf30783b */ /* 0x000fee0000004200 */
[C---:B----4-:R-:W-:Y:S08]  /*12690*/  HMMA.16816.F32 R16, R8.reuse, R40, RZ ;  /* 0x000000280810723c */ /* 0x050ff000000018ff */
[----:B------:R-:W-:Y:S01]  /*126a0*/  HMMA.16816.F32 R12, R8, R42, RZ ;  /* 0x0000002a080c723c */ /* 0x000fe200000018ff */
[----:B------:R-:W-:Y:S07]  /*126b0*/  LDSM.16.MT88.4 R40, [R190+0x2800] ;  /* 0x00280000be28783b */ /* 0x000fee0000004200 */
[C---:B-1----:R-:W-:Y:S01]  /*126c0*/  HMMA.16816.F32 R120, R4.reuse, R38, R20 ;  /* 0x000000260478723c */ /* 0x042fe20000001814 */
[----:B------:R-:W1:Y:S07]  /*126d0*/  LDSM.16.MT88.4 R20, [R193+0x5000] ;  /* 0x00500000c114783b */ /* 0x000e6e0000004200 */
[C---:B------:R-:W-:Y:S08]  /*126e0*/  HMMA.16816.F32 R100, R4.reuse, R36, R24 ;  /* 0x000000240464723c */ /* 0x040ff00000001818 */
[C---:B-----5:R-:W-:Y:S08]  /*126f0*/  HMMA.16816.F32 R108, R4.reuse, R28, R16 ;  /* 0x0000001c046c723c */ /* 0x060ff00000001810 */
[----:B------:R-:W-:Y:S08]  /*12700*/  HMMA.16816.F32 R24, R4, R30, R12 ;  /* 0x0000001e0418723c */ /* 0x000ff0000000180c */
[C---:B---3--:R-:W-:Y:S08]  /*12710*/  HMMA.16816.F32 R16, R8.reuse, R32, RZ ;  /* 0x000000200810723c */ /* 0x048ff000000018ff */
[----:B------:R-:W-:Y:S01]  /*12720*/  HMMA.16816.F32 R12, R8, R34, RZ ;  /* 0x00000022080c723c */ /* 0x000fe200000018ff */
[----:B------:R-:W-:Y:S11]  /*12730*/  LDSM.16.MT88.4 R32, [R192+0x1000] ;  /* 0x00100000c020783b */ /* 0x000ff60000004200 */
[----:B------:R-:W-:Y:S04]  /*12740*/  @!UPT UIADD3 URZ, URZ, URZ, URZ ;  /* 0x0000003f3f3ff290 */ /* 0x000fe8000fffe03f */
[C---:B-1----:R-:W-:Y:S08]  /*12750*/  HMMA.16816.F32 R116, R4.reuse, R20, R16 ;  /* 0x000000140474723c */ /* 0x042ff00000001810 */
[----:B------:R-:W-:Y:S01]  /*12760*/  HMMA.16816.F32 R20, R4, R22, R12 ;  /* 0x000000160414723c */ /* 0x000fe2000000180c */
[----:B------:R-:W1:Y:S07]  /*12770*/  LDSM.16.MT88.4 R12, [R192+0x4800] ;  /* 0x00480000c00c783b */ /* 0x000e6e0000004200 */
[C---:B-1----:R-:W-:Y:S08]  /*12780*/  HMMA.16816.F32 R16, R8.reuse, R12, RZ ;  /* 0x0000000c0810723c */ /* 0x042ff000000018ff */
[----:B------:R-:W-:Y:S01]  /*12790*/  HMMA.16816.F32 R8, R8, R14, RZ ;  /* 0x0000000e0808723c */ /* 0x000fe200000018ff */
[----:B------:R-:W1:Y:S11]  /*127a0*/  LDSM.16.MT88.4 R12, [R192+0x5000] ;  /* 0x00500000c00c783b */ /* 0x000e760000004200 */
[----:B------:R-:W-:Y:S04]  /*127b0*/  @!UPT UIADD3 URZ, URZ, URZ, URZ ;  /* 0x0000003f3f3ff290 */ /* 0x000fe8000fffe03f */
[C---:B-1----:R-:W-:Y:S01]  /*127c0*/  HMMA.16816.F32 R124, R4.reuse, R12, R16 ;  /* 0x0000000c047c723c */ /* 0x042fe20000001810 */
[----:B------:R1:W-:Y:S07]  /*127d0*/  MUFU.EX2 R12, R3 ;  /* 0x00000003000c7308 */ /* 0x0003ee0000000800 */
[----:B------:R-:W-:Y:S01]  /*127e0*/  HMMA.16816.F32 R16, R4, R14, R8 ;  /* 0x0000000e0410723c */ /* 0x000fe20000001808 */
[----:B------:R-:W-:Y:S01]  /*127f0*/  LDSM.16.MT88.4 R8, [R192+0x5800] ;  /* 0x00580000c008783b */ /* 0x000fe20000004200 */
[----:B-1----:R-:W-:-:S04]  /*12800*/  FFMA.FTZ R3, R93, c[0x0][0x2d0], -R2 ;  /* 0x0000b4005d037a23 */ /* 0x002fc80000010802 */
[----:B------:R1:W2:Y:S02]  /*12810*/  MUFU.EX2 R13, R3 ;  /* 0x00000003000d7308 */ /* 0x0002a40000000800 */
[--C-:B-1----:R-:W-:Y:S01]  /*12820*/  FFMA.FTZ R3, R92, c[0x0][0x2d0], -R2.reuse ;  /* 0x0000b4005c037a23 */ /* 0x102fe20000010802 */
[----:B--2---:R-:W-:Y:S01]  /*12830*/  F2FP.PACK_AB R128, R13, R12 ;  /* 0x0000000c0d80723e */ /* 0x004fe200000000ff */
[----:B------:R-:W-:-:S04]  /*12840*/  FFMA.FTZ R2, R91, c[0x0][0x2d0], -R2 ;  /* 0x0000b4005b027a23 */ /* 0x000fc80000010802 */
[----:B------:R1:W-:Y:S08]  /*12850*/  MUFU.EX2 R15, R3 ;  /* 0x00000003000f7308 */ /* 0x0003f00000000800 */
[----:B------:R2:W3:Y:S01]  /*12860*/  MUFU.EX2 R14, R2 ;  /* 0x00000002000e7308 */ /* 0x0004e20000000800 */
[----:B-1----:R-:W-:Y:S02]  /*12870*/  FADD.FTZ R3, R84, R83 ;  /* 0x0000005354037221 */ /* 0x002fe40000010000 */
[----:B--2---:R-:W-:Y:S01]  /*12880*/  FFMA.FTZ R2, R90, c[0x0][0x2d0], -R0 ;  /* 0x0000b4005a027a23 */ /* 0x004fe20000010800 */
[----:B---3--:R-:W-:-:S04]  /*12890*/  F2FP.PACK_AB R130, R14, R15 ;  /* 0x0000000f0e82723e */ /* 0x008fc800000000ff */
[----:B------:R1:W-:Y:S02]  /*128a0*/  MUFU.EX2 R7, R2 ;  /* 0x0000000200077308 */ /* 0x0003e40000000800 */
[----:B-1----:R-:W-:-:S06]  /*128b0*/  FFMA.FTZ R2, R89, c[0x0][0x2d0], -R0 ;  /* 0x0000b40059027a23 */ /* 0x002fcc0000010800 */
[----:B------:R1:W2:Y:S02]  /*128c0*/  MUFU.EX2 R6, R2 ;  /* 0x0000000200067308 */ /* 0x0002a40000000800 */
[--C-:B-1----:R-:W-:Y:S01]  /*128d0*/  FFMA.FTZ R2, R88, c[0x0][0x2d0], -R0.reuse ;  /* 0x0000b40058027a23 */ /* 0x102fe20000010800 */
[----:B--2---:R-:W-:Y:S01]  /*128e0*/  F2FP.PACK_AB R129, R6, R7 ;  /* 0x000000070681723e */ /* 0x004fe200000000ff */
[----:B------:R-:W-:Y:S01]  /*128f0*/  FFMA.FTZ R0, R87, c[0x0][0x2d0], -R0 ;  /* 0x0000b40057007a23 */ /* 0x000fe20000010800 */
[----:B------:R-:W-:Y:S03]  /*12900*/  LDSM.16.MT88.4 R88, [R193+0x4000] ;  /* 0x00400000c158783b */ /* 0x000fe60000004200 */
[----:B------:R1:W-:Y:S08]  /*12910*/  MUFU.EX2 R5, R2 ;  /* 0x0000000200057308 */ /* 0x0003f00000000800 */
[----:B------:R2:W3:Y:S01]  /*12920*/  MUFU.EX2 R4, R0 ;  /* 0x0000000000047308 */ /* 0x0004e20000000800 */
[----:B-1----:R-:W-:-:S02]  /*12930*/  FADD.FTZ R2, R82, R81 ;  /* 0x0000005152027221 */ /* 0x002fc40000010000 */
[----:B--2---:R-:W-:Y:S01]  /*12940*/  FADD.FTZ R0, R86, R3 ;  /* 0x0000000356007221 */ /* 0x004fe20000010000 */
[----:B---3--:R-:W-:Y:S01]  /*12950*/  F2FP.PACK_AB R131, R4, R5 ;  /* 0x000000050483723e */ /* 0x008fe200000000ff */
[----:B------:R-:W-:Y:S02]  /*12960*/  FADD.FTZ R3, R80, R2 ;  /* 0x0000000250037221 */ /* 0x000fe40000010000 */
[----:B------:R-:W1:Y:S01]  /*12970*/  LDSM.16.MT88.4 R80, [R191+0x4000] ;  /* 0x00400000bf50783b */ /* 0x000e620000004200 */
[----:B------:R-:W-:Y:S02]  /*12980*/  FADD.FTZ R2, R85, R0 ;  /* 0x0000000055027221 */ /* 0x000fe40000010000 */
[----:B------:R-:W-:Y:S01]  /*12990*/  FADD.FTZ R0, R203, R3 ;  /* 0x00000003cb007221 */ /* 0x000fe20000010000 */
[----:B------:R-:W-:Y:S03]  /*129a0*/  HMMA.16816.F32 R28, R128, R32, R248 ;  /* 0x00000020801c723c */ /* 0x000fe600000018f8 */
[----:B------:R-:W-:-:S04]  /*129b0*/  FADD.FTZ R0, R201, R0 ;  /* 0x00000000c9007221 */ /* 0x000fc80000010000 */
[----:B------:R-:W-:Y:S01]  /*129c0*/  IMAD.MOV.U32 R250, RZ, RZ, R95 ;  /* 0x000000fffffa7224 */ /* 0x000fe200078e005f */
[C---:B------:R-:W-:Y:S01]  /*129d0*/  HMMA.16816.F32 R164, R128.reuse, R160, R164 ;  /* 0x000000a080a4723c */ /* 0x040fe200000018a4 */
[----:B------:R-:W-:Y:S02]  /*129e0*/  IMAD.MOV.U32 R251, RZ, RZ, R69 ;  /* 0x000000fffffb7224 */ /* 0x000fe400078e0045 */
[----:B------:R-:W-:Y:S02]  /*129f0*/  FADD.FTZ R2, R250, R2 ;  /* 0x00000002fa027221 */ /* 0x000fe40000010000 */
[----:B------:R-:W-:Y:S01]  /*12a00*/  FADD.FTZ R0, R199, R0 ;  /* 0x00000000c7007221 */ /* 0x000fe20000010000 */
[----:B------:R-:W-:Y:S01]  /*12a10*/  IADD3 R201, R251, -0x2, RZ ;  /* 0xfffffffefbc97810 */ /* 0x000fe20007ffe0ff */
[----:B------:R-:W-:Y:S01]  /*12a20*/  FADD.FTZ R2, R252, R2 ;  /* 0x00000002fc027221 */ /* 0x000fe20000010000 */
[----:B------:R-:W-:Y:S01]  /*12a30*/  HMMA.16816.F32 R156, R128, R152, R156 ;  /* 0x00000098809c723c */ /* 0x000fe2000000189c */
[----:B------:R-:W-:Y:S01]  /*12a40*/  FADD.FTZ R0, R198, R0 ;  /* 0x00000000c6007221 */ /* 0x000fe20000010000 */
[----:B------:R-:W-:Y:S01]  /*12a50*/  ISETP.GE.AND P0, PT, R201, R219, PT ;  /* 0x000000dbc900720c */ /* 0x000fe20003f06270 */
        /* <DEDUP_REMOVED lines=9> */
[----:B------:R-:W2:Y:S01]  /*12af0*/  LDSM.16.MT88.4 R144, [R193+0x1000] ;  /* 0x00100000c190783b */ /* 0x000ea20000004200 */
[----:B------:R-:W-:-:S02]  /*12b00*/  FADD.FTZ R0, R5, R0 ;  /* 0x0000000005007221 */ /* 0x000fc40000010000 */
[----:B------:R-:W-:Y:S02]  /*12b10*/  FADD.FTZ R2, R15, R2 ;  /* 0x000000020f027221 */ /* 0x000fe40000010000 */
[----:B------:R-:W-:Y:S02]  /*12b20*/  FADD.FTZ R205, R4, R0 ;  /* 0x0000000004cd7221 */ /* 0x000fe40000010000 */
[----:B-1----:R-:W-:Y:S01]  /*12b30*/  HMMA.16816.F32 R76, R128, R80, R180 ;  /* 0x00000050804c723c */ /* 0x002fe200000018b4 */
[----:B------:R-:W-:-:S07]  /*12b40*/  FADD.FTZ R204, R14, R2 ;  /* 0x000000020ecc7221 */ /* 0x000fce0000010000 */
[C---:B------:R-:W-:Y:S01]  /*12b50*/  HMMA.16816.F32 R80, R128.reuse, R82, R96 ;  /* 0x000000528050723c */ /* 0x040fe20000001860 */
[----:B------:R-:W1:Y:S07]  /*12b60*/  LDSM.16.MT88.4 R96, [R192+0x4000] ;  /* 0x00400000c060783b */ /* 0x000e6e0000004200 */
[C---:B------:R-:W-:Y:S08]  /*12b70*/  HMMA.16816.F32 R44, R128.reuse, R48, R232 ;  /* 0x00000030802c723c */ /* 0x040ff000000018e8 */
[C---:B------:R-:W-:Y:S01]  /*12b80*/  HMMA.16816.F32 R48, R128.reuse, R50, R56 ;  /* 0x000000328030723c */ /* 0x040fe20000001838 */
[----:B------:R-:W3:Y:S07]  /*12b90*/  LDSM.16.MT88.4 R56, [R193+0x2800] ;  /* 0x00280000c138783b */ /* 0x000eee0000004200 */
[C---:B------:R-:W-:Y:S08]  /*12ba0*/  HMMA.16816.F32 R36, R128.reuse, R40, R244 ;  /* 0x000000288024723c */ /* 0x040ff000000018f4 */
[C---:B--2---:R-:W-:Y:S08]  /*12bb0*/  HMMA.16816.F32 R148, R128.reuse, R144, R148 ;  /* 0x000000908094723c */ /* 0x044ff00000001894 */
[C---:B------:R-:W-:Y:S08]  /*12bc0*/  HMMA.16816.F32 R144, R128.reuse, R146, R52 ;  /* 0x000000928090723c */ /* 0x040ff00000001834 */
[C---:B-1----:R-:W-:Y:S01]  /*12bd0*/  HMMA.16816.F32 R92, R128.reuse, R96, R112 ;  /* 0x00000060805c723c */ /* 0x042fe20000001870 */
[----:B------:R-:W1:Y:S07]  /*12be0*/  LDSM.16.MT88.4 R112, [R191+0x5800] ;  /* 0x00580000bf70783b */ /* 0x000e6e0000004200 */
[C---:B------:R-:W-:Y:S01]  /*12bf0*/  HMMA.16816.F32 R96, R128.reuse, R98, R104 ;  /* 0x000000628060723c */ /* 0x040fe20000001868 */
[----:B------:R-:W2:Y:S07]  /*12c00*/  LDSM.16.MT88.4 R104, [R190+0x5800] ;  /* 0x00580000be68783b */ /* 0x000eae0000004200 */
[C---:B---3--:R-:W-:Y:S08]  /*12c10*/  HMMA.16816.F32 R52, R128.reuse, R56, R228 ;  /* 0x000000388034723c */ /* 0x048ff000000018e4 */
[C---:B------:R-:W-:Y:S08]  /*12c20*/  HMMA.16816.F32 R60, R128.reuse, R64, R60 ;  /* 0x00000040803c723c */ /* 0x040ff0000000183c */
[C---:B------:R-:W-:Y:S08]  /*12c30*/  HMMA.16816.F32 R68, R128.reuse, R72, R224 ;  /* 0x000000488044723c */ /* 0x040ff000000018e0 */
[C---:B------:R-:W-:Y:S08]  /*12c40*/  HMMA.16816.F32 R84, R128.reuse, R88, R172 ;  /* 0x000000588054723c */ /* 0x040ff000000018ac */
[C---:B-1----:R-:W-:Y:S08]  /*12c50*/  HMMA.16816.F32 R108, R128.reuse, R112, R108 ;  /* 0x00000070806c723c */ /* 0x042ff0000000186c */
[C---:B--2---:R-:W-:Y:S08]  /*12c60*/  HMMA.16816.F32 R100, R128.reuse, R104, R100 ;  /* 0x000000688064723c */ /* 0x044ff00000001864 */
[C---:B------:R-:W-:Y:S01]  /*12c70*/  HMMA.16816.F32 R104, R128.reuse, R106, R120 ;  /* 0x0000006a8068723c */ /* 0x040fe20000001878 */
[----:B------:R-:W1:Y:S07]  /*12c80*/  LDSM.16.MT88.4 R120, [R193+0x5800] ;  /* 0x00580000c178783b */ /* 0x000e6e0000004200 */
[C---:B------:R-:W-:Y:S08]  /*12c90*/  HMMA.16816.F32 R32, R128.reuse, R34, R236 ;  /* 0x000000228020723c */ /* 0x040ff000000018ec */
[C---:B------:R-:W-:Y:S08]  /*12ca0*/  HMMA.16816.F32 R40, R128.reuse, R42, R240 ;  /* 0x0000002a8028723c */ /* 0x040ff000000018f0 */
[C---:B------:R-:W-:Y:S08]  /*12cb0*/  HMMA.16816.F32 R56, R128.reuse, R58, R220 ;  /* 0x0000003a8038723c */ /* 0x040ff000000018dc */
        /* <DEDUP_REMOVED lines=8> */
[----:B------:R-:W-:Y:S07]  /*12d40*/  @!UPT UIADD3 URZ, URZ, URZ, URZ ;  /* 0x0000003f3f3ff290 */ /* 0x000fee000fffe03f */
[----:B------:R-:W-:Y:S11]  /*12d50*/  @!P0 BRA `(.L_x_1479) ;  /* 0x000029d000008947 */ /* 0x000ff60003800000 */
[----:B------:R-:W1:Y:S01]  /*12d60*/  S2R R251, SR_TID.X ;  /* 0x0000000000fb7919 */ /* 0x000e620000002100 */
[----:B------:R-:W-:Y:S01]  /*12d70*/  LOP3.LUT P0, RZ, R216, 0x2, RZ, 0xc0, !PT ;  /* 0x00000002d8ff7812 */ /* 0x000fe2000780c0ff */
[----:B------:R-:W-:Y:S01]  /*12d80*/  IMAD.MOV.U32 R220, RZ, RZ, c[0x0][0x208] ;  /* 0x00008200ffdc7624 */ /* 0x000fe200078e00ff */
[----:B------:R-:W-:Y:S01]  /*12d90*/  LOP3.LUT R207, R207, 0xffffffef, RZ, 0xc0, !PT ;  /* 0xffffffefcfcf7812 */ /* 0x000fe200078ec0ff */
[----:B------:R-:W-:Y:S01]  /*12da0*/  IMAD.MOV.U32 R221, RZ, RZ, c[0x0][0x20c] ;  /* 0x00008300ffdd7624 */ /* 0x000fe200078e00ff */
[----:B------:R-:W-:-:S02]  /*12db0*/  ISETP.GE.AND P1, PT, R209, c[0x0][0x1d4], PT ;  /* 0x00007500d1007a0c */ /* 0x000fc40003f26270 */
[----:B------:R-:W-:Y:S02]  /*12dc0*/  ISETP.GE.AND P6, PT, R133, c[0x0][0x1d4], PT ;  /* 0x0000750085007a0c */ /* 0x000fe40003fc6270 */
[----:B------:R-:W-:-:S05]  /*12dd0*/  ISETP.GE.AND P5, PT, R134, c[0x0][0x1d4], PT ;  /* 0x0000750086007a0c */ /* 0x000fca0003fa6270 */
[----:B------:R-:W-:Y:S02]  /*12de0*/  @P0 LOP3.LUT R207, R207, 0x10, RZ, 0xfc, !PT ;  /* 0x00000010cfcf0812 */ /* 0x000fe400078efcff */
[----:B------:R-:W-:Y:S02]  /*12df0*/  ISETP.GE.AND P0, PT, R208, c[0x0][0x1d4], PT ;  /* 0x00007500d0007a0c */ /* 0x000fe40003f06270 */
[----:B------:R-:W-:Y:S02]  /*12e00*/  LOP3.LUT R207, R207, 0xfffffffb, RZ, 0xc0, !PT ;  /* 0xfffffffbcfcf7812 */ /* 0x000fe400078ec0ff */
[----:B-1----:R-:W-:-:S13]  /*12e10*/  ISETP.GT.AND P2, PT, R251, 0x7f, PT ;  /* 0x0000007ffb00780c */ /* 0x002fda0003f44270 */
[----:B------:R-:W-:-:S04]  /*12e20*/  @P2 LOP3.LUT R207, R207, 0x4, RZ, 0xfc, !PT ;  /* 0x00000004cfcf2812 */ /* 0x000fc800078efcff */
[----:B------:R-:W-:-:S04]  /*12e30*/  LOP3.LUT R207, R207, 0xfffffffd, RZ, 0xc0, !PT ;  /* 0xfffffffdcfcf7812 */ /* 0x000fc800078ec0ff */
[----:B------:R-:W-:-:S04]  /*12e40*/  @P1 LOP3.LUT R207, R207, 0x2, RZ, 0xfc, !PT ;  /* 0x00000002cfcf1812 */ /* 0x000fc800078efcff */
[----:B------:R-:W-:-:S04]  /*12e50*/  LOP3.LUT R207, R207, 0xfffffffe, RZ, 0xc0, !PT ;  /* 0xfffffffecfcf7812 */ /* 0x000fc800078ec0ff */
[----:B------:R-:W-:Y:S02]  /*12e60*/  @P0 LOP3.LUT R207, R207, 0x1, RZ, 0xfc, !PT ;  /* 0x00000001cfcf0812 */ /* 0x000fe400078efcff */
[----:B------:R-:W-:Y:S02]  /*12e70*/  LOP3.LUT P0, RZ, R216, 0x4, RZ, 0xc0, !PT ;  /* 0x00000004d8ff7812 */ /* 0x000fe4000780c0ff */
[----:B------:R-:W-:-:S11]  /*12e80*/  LOP3.LUT R207, R207, 0xfffffff7, RZ, 0xc0, !PT ;  /* 0xfffffff7cfcf7812 */ /* 0x000fd600078ec0ff */
[----:B------:R-:W-:Y:S02]  /*12e90*/  @P0 LOP3.LUT R207, R207, 0x8, RZ, 0xfc, !PT ;  /* 0x00000008cfcf0812 */ /* 0x000fe400078efcff */
.L_x_1482:
[----:B------:R-:W-:Y:S04]  /*12ea0*/  DEPBAR.LE SB0, 0x0 ;  /* 0x000080000000791a */ /* 0x000fe80000000000 */
[----:B------:R-:W-:Y:S01]  /*12eb0*/  WARPSYNC 0xffffffff ;  /* 0xffffffff00007948 */ /* 0x000fe20003800000 */
[----:B------:R-:W-:Y:S01]  /*12ec0*/  BAR.SYNC.DEFER_BLOCKING 0x0 ;  /* 0x0000000000007b1d */ /* 0x000fe20000010000 */
[----:B------:R-:W-:Y:S01]  /*12ed0*/  SHF.R.S32.HI R0, RZ, 0x1f, R201 ;  /* 0x0000001fff007819 */ /* 0x000fe200000114c9 */
[----:B------:R-:W-:Y:S01]  /*12ee0*/  IMAD.WIDE.U32 R2, R201, c[0x0][0x208], RZ ;  /* 0x00008200c9027a25 */ /* 0x000fe200078e00ff */
[----:B------:R-:W-:Y:S02]  /*12ef0*/  LOP3.LUT P4, RZ, R216, 0x2, RZ, 0xc0, !PT ;  /* 0x00000002d8ff7812 */ /* 0x000fe4000788c0ff */
[C---:B------:R-:W-:Y:S01]  /*12f00*/  LOP3.LUT P3, RZ, R207.reuse, 0x1, RZ, 0xc0, !PT ;  /* 0x00000001cfff7812 */ /* 0x040fe2000786c0ff */
[----:B------:R-:W-:Y:S01]  /*12f10*/  IMAD R0, R0, c[0x0][0x208], RZ ;  /* 0x0000820000007a24 */ /* 0x000fe200078e02ff */
[----:B------:R-:W-:Y:S01]  /*12f20*/  LOP3.LUT P1, RZ, R207, 0x2, RZ, 0xc0, !PT ;  /* 0x00000002cfff7812 */ /* 0x000fe2000782c0ff */
[----:B------:R-:W-:Y:S02]  /*12f30*/  IMAD.MOV.U32 R132, RZ, RZ, R137 ;  /* 0x000000ffff847224 */ /* 0x000fe400078e0089 */
[----:B------:R-:W-:Y:S04]  /*12f40*/  IMAD R0, R201, c[0x0][0x20c], R0 ;  /* 0x00008300c9007a24 */ /* 0x000fe800078e0200 */
[----:B------:R-:W-:Y:S02]  /*12f50*/  IMAD.IADD R0, R3, 0x1, R0 ;  /* 0x0000000103007824 */ /* 0x000fe400078e0200 */
[----:B------:R-:W-:Y:S04]  /*12f60*/  IMAD.WIDE.U32 R2, R2, 0x30, RZ ;  /* 0x0000003002027825 */ /* 0x000fe800078e00ff */
[----:B------:R-:W-:Y:S01]  /*12f70*/  IMAD R0, R0, 0x30, RZ ;  /* 0x0000003000007824 */ /* 0x000fe200078e02ff */
[----:B------:R-:W-:Y:S03]  /*12f80*/  LDSM.16.M88.4 R24, [R194] ;  /* 0x00000000c218783b */ /* 0x000fe60000000200 */
[----:B------:R-:W-:Y:S01]  /*12f90*/  IMAD.IADD R0, R3, 0x1, R0 ;  /* 0x0000000103007824 */ /* 0x000fe200078e0200 */
[-C--:B------:R-:W-:Y:S01]  /*12fa0*/  IADD3 R3, P0, R212, R2.reuse, RZ ;  /* 0x00000002d4037210 */ /* 0x080fe20007f1e0ff */
[----:B------:R-:W-:Y:S01]  /*12fb0*/  BSSY B0, `(.L_x_1480) ;  /* 0x00000e7000007945 */ /* 0x000fe20003800000 */
[----:B------:R-:W1:Y:S03]  /*12fc0*/  S2R R4, SR_TID.X ;  /* 0x0000000000047919 */ /* 0x000e660000002100 */
[----:B------:R-:W-:Y:S01]  /*12fd0*/  IMAD.X R6, R0, 0x1, R215, P0 ;  /* 0x0000000100067824 */ /* 0x000fe200000e06d7 */
[----:B------:R-:W2:Y:S04]  /*12fe0*/  LDSM.16.M88.4 R8, [R188] ;  /* 0x00000000bc08783b */ /* 0x000ea80000000200 */
[----:B------:R-:W3:Y:S04]  /*12ff0*/  LDSM.16.M88.4 R16, [R188+0x800] ;  /* 0x00080000bc10783b */ /* 0x000ee80000000200 */
[----:B------:R-:W4:Y:S04]  /*13000*/  LDSM.16.M88.4 R168, [R188+0x1000] ;  /* 0x00100000bca8783b */ /* 0x000f280000000200 */
[----:B------:R-:W-:Y:S01]  /*13010*/  LDSM.16.M88.4 R172, [R195] ;  /* 0x00000000c3ac783b */ /* 0x000fe20000000200 */
[----:B-1----:R-:W-:Y:S11]  /*13020*/  ISETP.GT.AND P2, PT, R4, 0x7f, PT ;  /* 0x0000007f0400780c */ /* 0x002ff60003f44270 */
[----:B------:R-:W-:Y:S02]  /*13030*/  @!UPT UIADD3 URZ, URZ, URZ, URZ ;  /* 0x0000003f3f3ff290 */ /* 0x000fe4000fffe03f */
[C---:B------:R-:W-:Y:S04]  /*13040*/  @!P2 LEA R5, P0, R220.reuse, R2, 0x5 ;  /* 0x00000002dc05a211 */ /* 0x040fe800078028ff */
[----:B------:R-:W-:Y:S02]  /*13050*/  @!P2 LEA.HI.X R4, R220, R0, R221, 0x5, P0 ;  /* 0x00000000dc04a211 */ /* 0x000fe400000f2cdd */
[C---:B------:R-:W-:Y:S04]  /*13060*/  LEA R2, P0, R3.reuse, c[0x0][0x1f8], 0x1 ;  /* 0x00007e0003027a11 */ /* 0x040fe800078008ff */
[----:B------:R-:W-:Y:S02]  /*13070*/  LEA.HI.X R3, R3, c[0x0][0x1fc], R6, 0x1, P0 ;  /* 0x00007f0003037a11 */ /* 0x000fe400000f0c06 */
[----:B------:R-:W-:Y:S05]  /*13080*/  @!P2 IADD3 R0, P0, R5, R212, RZ ;  /* 0x000000d40500a210 */ /* 0x000fea0007f1e0ff */
[----:B------:R-:W-:Y:S01]  /*13090*/  @!P2 IMAD.X R4, R4, 0x1, R215, P0 ;  /* 0x000000010404a824 */ /* 0x000fe200000e06d7 */
[C---:B------:R-:W-:Y:S04]  /*130a0*/  @!P2 LEA R198, P0, R0.reuse, c[0x0][0x1f8], 0x1 ;  /* 0x00007e0000c6aa11 */ /* 0x040fe800078008ff */
[----:B------:R-:W-:Y:S02]  /*130b0*/  @!P2 LEA.HI.X R199, R0, c[0x0][0x1fc], R4, 0x1, P0 ;  /* 0x00007f0000c7aa11 */ /* 0x000fe400000f0c04 */
[C---:B--2---:R-:W-:Y:S03]  /*130c0*/  HMMA.16816.F32 R4, R24.reuse, R8, RZ ;  /* 0x000000081804723c */ /* 0x044fe600000018ff */
[C---:B------:R-:W-:Y:S02]  /*130d0*/  IADD3 R0, R188.reuse, 0x20, RZ ;  /* 0x00000020bc007810 */ /* 0x040fe40007ffe0ff */
[C---:B------:R-:W-:Y:S02]  /*130e0*/  @P4 IADD3 R0, R188.reuse, -0x20, RZ ;  /* 0xffffffe0bc004810 */ /* 0x040fe40007ffe0ff */
[----:B------:R-:W-:Y:S01]  /*130f0*/  ISETP.GT.AND P4, PT, R201, R219, PT ;  /* 0x000000dbc900720c */ /* 0x000fe20003f84270 */
[C---:B------:R-:W-:Y:S02]  /*13100*/  HMMA.16816.F32 R8, R24.reuse, R10, RZ ;  /* 0x0000000a1808723c */ /* 0x040fe400000018ff */
[----:B------:R-:W1:Y:S04]  /*13110*/  LDSM.16.M88.4 R176, [R0] ;  /* 0x0000000000b0783b */ /* 0x000e680000000200 */
[----:B------:R-:W2:Y:S02]  /*13120*/  LDSM.16.M88.4 R180, [R0+0x800] ;  /* 0x0008000000b4783b */ /* 0x000ea40000000200 */
[C---:B---3--:R-:W-:Y:S02]  /*13130*/  HMMA.16816.F32 R12, R24.reuse, R16, RZ ;  /* 0x00000010180c723c */ /* 0x048fe400000018ff */
[----:B------:R3:W5:Y:S04]  /*13140*/  LDSM.16.M88.4 R184, [R0+0x1000] ;  /* 0x0010000000b8783b */ /* 0x0007680000000200 */
[----:B------:R-:W-:Y:S01]  /*13150*/  @!PT LDS RZ, [RZ] ;  /* 0x00000000fffff984 */ /* 0x000fe20000000800 */
[----:B------:R-:W-:Y:S01]  /*13160*/  @!PT LDS RZ, [RZ] ;  /* 0x00000000fffff984 */ /* 0x000fe20000000800 */
[----:B------:R-:W-:Y:S01]  /*13170*/  @!PT LDS RZ, [RZ] ;  /* 0x00000000fffff984 */ /* 0x000fe20000000800 */
[----:B------:R1:W-:Y:S02]  /*13180*/  LDGSTS.E.BYPASS.LTC128B.128 [R200+0x4080], [R2.64], !P5 ;  /* 0x0408000002c87fae */ /* 0x0003e4000e901d46 */
[C---:B------:R-:W-:Y:S02]  /*13190*/  HMMA.16816.F32 R16, R24.reuse, R18, RZ ;  /* 0x000000121810723c */ /* 0x040fe400000018ff */
[----:B------:R2:W-:Y:S04]  /*131a0*/  LDGSTS.E.BYPASS.LTC128B.128 [R200+0x5880], [R2.64+0x80], !P6 ;  /* 0x0588008002c87fae */ /* 0x0005e8000f101d46 */
[----:B------:R2:W-:Y:S02]  /*131b0*/  LDGSTS.E.BYPASS.LTC128B.128 [R200+0x7080], [R2.64+0x100], !P3 ;  /* 0x0708010002c87fae */ /* 0x0005e4000d901d46 */
[C---:B----4-:R-:W-:Y:S02]  /*131c0*/  HMMA.16816.F32 R20, R24.reuse, R168, RZ ;  /* 0x000000a81814723c */ /* 0x050fe400000018ff */
[----:B------:R4:W-:Y:S04]  /*131d0*/  LDGSTS.E.BYPASS.LTC128B.128 [R200+0x8880], [R2.64+0x180], !P1 ;  /* 0x0888018002c87fae */ /* 0x0009e8000c901d46 */
[----:B------:R4:W-:Y:S02]  /*131e0*/  @!P2 LDGSTS.E.BYPASS.LTC128B.128 [R202+0x5080], [R198.64], !P5 ;  /* 0x05080000c6caafae */ /* 0x0009e4000e901d46 */
[----:B------:R-:W-:Y:S01]  /*131f0*/  HMMA.16816.F32 R24, R24, R170, RZ ;  /* 0x000000aa1818723c */ /* 0x000fe200000018ff */
[----:B---3--:R-:W-:Y:S01]  /*13200*/  IADD3 R0, R188, 0x40, RZ ;  /* 0x00000040bc007810 */ /* 0x008fe20007ffe0ff */
[----:B------:R4:W-:Y:S04]  /*13210*/  @!P2 LDGSTS.E.BYPASS.LTC128B.128 [R202+0x6880], [R198.64+0x80], !P6 ;  /* 0x06880080c6caafae */ /* 0x0009e8000f101d46 */
[----:B------:R4:W-:Y:S02]  /*13220*/  @!P2 LDGSTS.E.BYPASS.LTC128B.128 [R202+0x8080], [R198.64+0x100], !P3 ;  /* 0x08080100c6caafae */ /* 0x0009e4000d901d46 */
[C---:B-1----:R-:W-:Y:S02]  /*13230*/  HMMA.16816.F32 R4, R172.reuse, R176, R4 ;  /* 0x000000b0ac04723c */ /* 0x042fe40000001804 */
[----:B------:R4:W-:Y:S03]  /*13240*/  @!P2 LDGSTS.E.BYPASS.LTC128B.128 [R202+0x9880], [R198.64+0x180], !P1 ;  /* 0x09880180c6caafae */ /* 0x0009e6000c901d46 */
[----:B------:R-:W-:Y:S01]  /*13250*/  LOP3.LUT P1, RZ, R216, 0x4, RZ, 0xc0, !PT ;  /* 0x00000004d8ff7812 */ /* 0x000fe2000782c0ff */
[----:B------:R-:W-:Y:S02]  /*13260*/  LDSM.16.M88.4 R168, [R197] ;  /* 0x00000000c5a8783b */ /* 0x000fe40000000200 */
[C---:B------:R-:W-:Y:S02]  /*13270*/  HMMA.16816.F32 R8, R172.reuse, R178, R8 ;  /* 0x000000b2ac08723c */ /* 0x040fe40000001808 */
[----:B------:R-:W0:Y:S06]  /*13280*/  LDGDEPBAR ;  /* 0x00000000000079af */ /* 0x000e2c0000000000 */
[C---:B--2---:R-:W-:Y:S04]  /*13290*/  HMMA.16816.F32 R12, R172.reuse, R180, R12 ;  /* 0x000000b4ac0c723c */ /* 0x044fe8000000180c */
[----:B------:R-:W-:Y:S04]  /*132a0*/  @P1 IADD3 R0, R188, -0x40, RZ ;  /* 0xffffffc0bc001810 */ /* 0x000fe80007ffe0ff */
[C---:B------:R-:W-:Y:S01]  /*132b0*/  HMMA.16816.F32 R16, R172.reuse, R182, R16 ;  /* 0x000000b6ac10723c */ /* 0x040fe20000001810 */
[----:B------:R-:W1:Y:S04]  /*132c0*/  LDSM.16.M88.4 R176, [R0] ;  /* 0x0000000000b0783b */ /* 0x000e680000000200 */
[----:B------:R-:W-:Y:S03]  /*132d0*/  LDSM.16.M88.4 R180, [R0+0x1000] ;  /* 0x0010000000b4783b */ /* 0x000fe60000000200 */
[C---:B-----5:R-:W-:Y:S08]  /*132e0*/  HMMA.16816.F32 R20, R172.reuse, R184, R20 ;  /* 0x000000b8ac14723c */ /* 0x060ff00000001814 */
[----:B------:R-:W-:Y:S01]  /*132f0*/  HMMA.16816.F32 R24, R172, R186, R24 ;  /* 0x000000baac18723c */ /* 0x000fe20000001818 */
[----:B------:R-:W2:Y:S07]  /*13300*/  LDSM.16.M88.4 R172, [R0+0x800] ;  /* 0x0008000000ac783b */ /* 0x000eae0000000200 */
[C---:B-1----:R-:W-:Y:S08]  /*13310*/  HMMA.16816.F32 R4, R168.reuse, R176, R4 ;  /* 0x000000b0a804723c */ /* 0x042ff00000001804 */
[C---:B------:R-:W-:Y:S01]  /*13320*/  HMMA.16816.F32 R8, R168.reuse, R178, R8 ;  /* 0x000000b2a808723c */ /* 0x040fe20000001808 */
[----:B------:R-:W-:Y:S07]  /*13330*/  LDSM.16.M88.4 R176, [R143] ;  /* 0x000000008fb0783b */ /* 0x000fee0000000200 */
[C---:B--2---:R-:W-:Y:S08]  /*13340*/  HMMA.16816.F32 R12, R168.reuse, R172, R12 ;  /* 0x000000aca80c723c */ /* 0x044ff0000000180c */
[C---:B------:R-:W-:Y:S01]  /*13350*/  HMMA.16816.F32 R16, R168.reuse, R174, R16 ;  /* 0x000000aea810723c */ /* 0x040fe20000001810 */
[----:B------:R-:W1:Y:S07]  /*13360*/  LDSM.16.M88.4 R172, [R196] ;  /* 0x00000000c4ac783b */ /* 0x000e6e0000000200 */
[C---:B------:R-:W-:Y:S08]  /*13370*/  HMMA.16816.F32 R20, R168.reuse, R180, R20 ;  /* 0x000000b4a814723c */ /* 0x040ff00000001814 */
[----:B------:R-:W-:Y:S01]  /*13380*/  HMMA.16816.F32 R24, R168, R182, R24 ;  /* 0x000000b6a818723c */ /* 0x000fe20000001818 */
[----:B------:R-:W2:Y:S04]  /*13390*/  LDSM.16.M88.4 R168, [R143+0x800] ;  /* 0x000800008fa8783b */ /* 0x000ea80000000200 */
[----:B------:R-:W3:Y:S03]  /*133a0*/  LDSM.16.M88.4 R180, [R143+0x1000] ;  /* 0x001000008fb4783b */ /* 0x000ee60000000200 */
[C---:B-1----:R-:W-:Y:S08]  /*133b0*/  HMMA.16816.F32 R4, R172.reuse, R176, R4 ;  /* 0x000000b0ac04723c */ /* 0x042ff00000001804 */
[C---:B------:R-:W-:Y:S01]  /*133c0*/  HMMA.16816.F32 R8, R172.reuse, R178, R8 ;  /* 0x000000b2ac08723c */ /* 0x040fe20000001808 */
[----:B------:R-:W-:Y:S07]  /*133d0*/  LDSM.16.M88.4 R176, [R188+0x1800] ;  /* 0x00180000bcb0783b */ /* 0x000fee0000000200 */
[C---:B--2---:R-:W-:Y:S08]  /*133e0*/  HMMA.16816.F32 R12, R172.reuse, R168, R12 ;  /* 0x000000a8ac0c723c */ /* 0x044ff0000000180c */
[C---:B------:R-:W-:Y:S01]  /*133f0*/  HMMA.16816.F32 R16, R172.reuse, R170, R16 ;  /* 0x000000aaac10723c */ /* 0x040fe20000001810 */
[----:B------:R-:W1:Y:S07]  /*13400*/  LDSM.16.M88.4 R168, [R194+0x4000] ;  /* 0x00400000c2a8783b */ /* 0x000e6e0000000200 */
[C---:B---3--:R-:W-:Y:S08]  /*13410*/  HMMA.16816.F32 R20, R172.reuse, R180, R20 ;  /* 0x000000b4ac14723c */ /* 0x048ff00000001814 */
        /* <DEDUP_REMOVED lines=113> */
[----:B------:R-:W-:Y:S04]  /*13b30*/  DEPBAR.LE SB0, 0x0 ;  /* 0x000080000000791a */ /* 0x000fe80000000000 */
[----:B------:R-:W-:Y:S01]  /*13b40*/  BAR.SYNC.DEFER_BLOCKING 0x0 ;  /* 0x0000000000007b1d */ /* 0x000fe20000010000 */
[C---:B-1----:R-:W-:Y:S08]  /*13b50*/  HMMA.16816.F32 R4, R172.reuse, R176, R4 ;  /* 0x000000b0ac04723c */ /* 0x042ff00000001804 */
[C---:B------:R-:W-:Y:S08]  /*13b60*/  HMMA.16816.F32 R8, R172.reuse, R178, R8 ;  /* 0x000000b2ac08723c */ /* 0x040ff00000001808 */
[C---:B--2---:R-:W-:Y:S08]  /*13b70*/  HMMA.16816.F32 R12, R172.reuse, R168, R12 ;  /* 0x000000a8ac0c723c */ /* 0x044ff0000000180c */
[C---:B------:R-:W-:Y:S08]  /*13b80*/  HMMA.16816.F32 R16, R172.reuse, R170, R16 ;  /* 0x000000aaac10723c */ /* 0x040ff00000001810 */
[C---:B---3--:R-:W-:Y:S08]  /*13b90*/  HMMA.16816.F32 R20, R172.reuse, R180, R20 ;  /* 0x000000b4ac14723c */ /* 0x048ff00000001814 */
[----:B------:R-:W-:Y:S01]  /*13ba0*/  HMMA.16816.F32 R24, R172, R182, R24 ;  /* 0x000000b6ac18723c */ /* 0x000fe20000001818 */
[----:B------:R-:W-:Y:S07]  /*13bb0*/  @!UPT UIADD3 URZ, URZ, URZ, URZ ;  /* 0x0000003f3f3ff290 */ /* 0x000fee000fffe03f */
[----:B------:R-:W-:-:S11]  /*13bc0*/  @!P4 BRA `(.L_x_1481) ;  /* 0x000002500000c947 */ /* 0x000fd60003800000 */
[----:B----4-:R-:W-:Y:S04]  /*13bd0*/  IADD3 R0, R201, -0x1, RZ ;  /* 0xffffffffc9007810 */ /* 0x010fe80007ffe0ff */
[----:B------:R-:W-:Y:S05]  /*13be0*/  SHF.R.S32.HI R2, RZ, 0x1f, R0 ;  /* 0x0000001fff027819 */ /* 0x000fea0000011400 */
[----:B------:R-:W-:Y:S01]  /*13bf0*/  IMAD R168, R2, c[0x0][0x1e0], RZ ;  /* 0x0000780002a87a24 */ /* 0x000fe200078e02ff */
[----:B------:R-:W-:Y:S03]  /*13c00*/  IADD3 R2, -R206, 0x30, RZ ;  /* 0x00000030ce027810 */ /* 0x000fe60007ffe1ff */
[----:B------:R-:W-:Y:S01]  /*13c10*/  IMAD R168, R0, c[0x0][0x1e4], R168 ;  /* 0x0000790000a87a24 */ /* 0x000fe200078e02a8 */
[C---:B------:R-:W-:Y:S02]  /*13c20*/  ISETP.GE.AND P0, PT, R2.reuse, 0x21, PT ;  /* 0x000000210200780c */ /* 0x040fe40003f06270 */
[----:B------:R-:W-:Y:S01]  /*13c30*/  ISETP.GE.AND P1, PT, R2, 0x1, PT ;  /* 0x000000010200780c */ /* 0x000fe20003f26270 */
[----:B------:R-:W-:Y:S04]  /*13c40*/  IMAD.WIDE.U32 R2, R0, c[0x0][0x1e0], RZ ;  /* 0x0000780000027a25 */ /* 0x000fe800078e00ff */
[----:B------:R-:W-:Y:S02]  /*13c50*/  IMAD.IADD R0, R3, 0x1, R168 ;  /* 0x0000000103007824 */ /* 0x000fe400078e02a8 */
[----:B------:R-:W-:Y:S04]  /*13c60*/  IMAD.WIDE.U32 R2, R2, 0x30, RZ ;  /* 0x0000003002027825 */ /* 0x000fe800078e00ff */
[----:B------:R-:W-:Y:S02]  /*13c70*/  @P0 IMAD.MOV.U32 R168, RZ, RZ, c[0x0][0x1e0] ;  /* 0x00007800ffa80624 */ /* 0x000fe400078e00ff */
[----:B------:R-:W-:Y:S01]  /*13c80*/  IMAD R0, R0, 0x30, RZ ;  /* 0x0000003000007824 */ /* 0x000fe200078e02ff */
[-C--:B------:R-:W-:Y:S02]  /*13c90*/  @P1 IADD3 R169, P3, R210, R2.reuse, RZ ;  /* 0x00000002d2a91210 */ /* 0x080fe40007f7e0ff */
[----:B------:R-:W-:Y:S01]  /*13ca0*/  @P0 LEA R2, P2, R168, R2, 0x5 ;  /* 0x00000002a8020211 */ /* 0x000fe200078428ff */
[----:B------:R-:W-:Y:S02]  /*13cb0*/  IMAD.IADD R0, R3, 0x1, R0 ;  /* 0x0000000103007824 */ /* 0x000fe400078e0200 */
[----:B------:R-:W-:Y:S02]  /*13cc0*/  @P0 IMAD.MOV.U32 R3, RZ, RZ, c[0x0][0x1e4] ;  /* 0x00007900ff030624 */ /* 0x000fe400078e00ff */
[--C-:B------:R-:W-:Y:S01]  /*13cd0*/  @P1 IMAD.X R170, R0, 0x1, R214.reuse, P3 ;  /* 0x0000000100aa1824 */ /* 0x100fe200018e06d6 */
[----:B------:R-:W-:Y:S02]  /*13ce0*/  LOP3.LUT P3, RZ, R207, 0x2, RZ, 0xc0, !PT ;  /* 0x00000002cfff7812 */ /* 0x000fe4000786c0ff */
[----:B------:R-:W-:Y:S02]  /*13cf0*/  @P0 LEA.HI.X R3, R168, R0, R3, 0x5, P2 ;  /* 0x00000000a8030211 */ /* 0x000fe400010f2c03 */
[----:B------:R-:W-:Y:S05]  /*13d00*/  @P0 IADD3 R0, P2, R2, R210, RZ ;  /* 0x000000d202000210 */ /* 0x000fea0007f5e0ff */
        /* <DEDUP_REMOVED lines=17> */
.L_x_1481:
[----:B----4-:R-:W-:Y:S05]  /*13e20*/  BSYNC B0 ;  /* 0x0000000000007941 */ /* 0x010fea0003800000 */
.L_x_1480:
[----:B-1----:R-:W-:Y:S01]  /*13e30*/  FMNMX.FTZ R3, R4, R137, !PT ;  /* 0x0000008904037209 */ /* 0x002fe20007810000 */
[----:B------:R-:W0:Y:S01]  /*13e40*/  LDGDEPBAR ;  /* 0x00000000000079af */ /* 0x000e220000000000 */
        /* <DEDUP_REMOVED lines=23> */
[----:B------:R-:W-:Y:S01]  /*13fc0*/  IADD3 R201, R201, -0x1, RZ ;  /* 0xffffffffc9c97810 */ /* 0x000fe20007ffe0ff */
[----:B------:R-:W1:Y:S02]  /*13fd0*/  SHFL.BFLY PT, R2, R3, 0x2, 0x1f ;  /* 0x0c401f0003027f89 */ /* 0x000e6400000e0000 */
[----:B-1----:R-:W-:Y:S06]  /*13fe0*/  FMNMX.FTZ R3, R3, R2, !PT ;  /* 0x0000000203037209 */ /* 0x002fec0007810000 */
[----:B------:R-:W1:Y:S08]  /*13ff0*/  SHFL.BFLY PT, R2, R0, 0x2, 0x1f ;  /* 0x0c401f0000027f89 */ /* 0x000e7000000e0000 */
[----:B------:R-:W2:Y:S01]  /*14000*/  SHFL.BFLY PT, R137, R3, 0x1, 0x1f ;  /* 0x0c201f0003897f89 */ /* 0x000ea200000e0000 */
[----:B-1----:R-:W-:Y:S02]  /*14010*/  FMNMX.FTZ R0, R0, R2, !PT ;  /* 0x0000000200007209 */ /* 0x002fe40007810000 */
[----:B--2---:R-:W-:Y:S05]  /*14020*/  FMNMX.FTZ R137, R3, R137, !PT ;  /* 0x0000008903897209 */ /* 0x004fea0007810000 */
[----:B------:R-:W1:Y:S01]  /*14030*/  SHFL.BFLY PT, R3, R0, 0x1, 0x1f ;  /* 0x0c201f0000037f89 */ /* 0x000e6200000e0000 */
[C---:B------:R-:W-:Y:S02]  /*14040*/  FADD.FTZ R2, -R137.reuse, R132 ;  /* 0x0000008489027221 */ /* 0x040fe40000010100 */
[----:B------:R-:W-:Y:S02]  /*14050*/  FMUL.FTZ R132, R137, c[0x0][0x2d0] ;  /* 0x0000b40089847a20 */ /* 0x000fe40000410000 */
        /* <DEDUP_REMOVED lines=10> */
[----:B-1----:R-:W-:Y:S01]  /*14100*/  FMNMX.FTZ R3, R0, R3, !PT ;  /* 0x0000000300037209 */ /* 0x002fe20007810000 */
[--C-:B------:R-:W-:Y:S02]  /*14110*/  FFMA.FTZ R180, R12, c[0x0][0x2d0], -R132.reuse ;  /* 0x0000b4000cb47a23 */ /* 0x100fe40000010884 */
[----:B------:R-:W-:Y:S02]  /*14120*/  FFMA.FTZ R198, R24, c[0x0][0x2d0], -R132 ;  /* 0x0000b40018c67a23 */ /* 0x000fe40000010884 */
[----:B------:R-:W-:Y:S02]  /*14130*/  FADD.FTZ R0, -R3, R136 ;  /* 0x0000008803007221 */ /* 0x000fe40000010100 */
[--C-:B------:R-:W-:Y:S02]  /*14140*/  FFMA.FTZ R136, R5, c[0x0][0x2d0], -R132.reuse ;  /* 0x0000b40005887a23 */ /* 0x100fe40000010884 */
[----:B------:R-:W-:Y:S02]  /*14150*/  FMUL.FTZ R0, R0, c[0x0][0x2d0] ;  /* 0x0000b40000007a20 */ /* 0x000fe40000410000 */
[--C-:B------:R-:W-:Y:S01]  /*14160*/  FFMA.FTZ R5, R8, c[0x0][0x2d0], -R132.reuse ;  /* 0x0000b40008057a23 */ /* 0x100fe20000010884 */
[----:B------:R-:W1:Y:S01]  /*14170*/  MUFU.EX2 R171, R136 ;  /* 0x0000008800ab7308 */ /* 0x000e620000000800 */
[----:B--2---:R-:W-:Y:S02]  /*14180*/  FMUL.FTZ R4, R3, c[0x0][0x2d0] ;  /* 0x0000b40003047a20 */ /* 0x004fe40000410000 */
[----:B------:R-:W-:Y:S02]  /*14190*/  FFMA.FTZ R132, R25, c[0x0][0x2d0], -R132 ;  /* 0x0000b40019847a23 */ /* 0x000fe40000010884 */
[--C-:B------:R-:W-:Y:S02]  /*141a0*/  FFMA.FTZ R183, R22, c[0x0][0x2d0], -R4.reuse ;  /* 0x0000b40016b77a23 */ /* 0x100fe40000010804 */
[--C-:B------:R-:W-:Y:S02]  /*141b0*/  FFMA.FTZ R182, R23, c[0x0][0x2d0], -R4.reuse ;  /* 0x0000b40017b67a23 */ /* 0x100fe40000010804 */
[--C-:B------:R-:W-:Y:S01]  /*141c0*/  FFMA.FTZ R169, R10, c[0x0][0x2d0], -R4.reuse ;  /* 0x0000b4000aa97a23 */ /* 0x100fe20000010804 */
[----:B------:R-:W2:Y:S01]  /*141d0*/  MUFU.EX2 R0, R0 ;  /* 0x0000000000007308 */ /* 0x000ea20000000800 */
[C---:B---3--:R-:W-:Y:S02]  /*141e0*/  FMUL.FTZ R20, R2.reuse, R148 ;  /* 0x0000009402147220 */ /* 0x048fe40000410000 */
[----:B------:R-:W-:Y:S02]  /*141f0*/  FMUL.FTZ R21, R2, R149 ;  /* 0x0000009502157220 */ /* 0x000fe40000410000 */
[--C-:B------:R-:W-:Y:S02]  /*14200*/  FFMA.FTZ R170, R11, c[0x0][0x2d0], -R4.reuse ;  /* 0x0000b4000baa7a23 */ /* 0x100fe40000010804 */
[--C-:B------:R-:W-:Y:S02]  /*14210*/  FFMA.FTZ R6, R6, c[0x0][0x2d0], -R4.reuse ;  /* 0x0000b40006067a23 */ /* 0x100fe40000010804 */
[--C-:B------:R-:W-:Y:S01]  /*14220*/  FFMA.FTZ R7, R7, c[0x0][0x2d0], -R4.reuse ;  /* 0x0000b40007077a23 */ /* 0x100fe20000010804 */
[----:B------:R3:W-:Y:S01]  /*14230*/  MUFU.EX2 R199, R5 ;  /* 0x0000000500c77308 */ /* 0x0007e20000000800 */
[C---:B------:R-:W-:Y:S02]  /*14240*/  FMUL.FTZ R8, R2.reuse, R160 ;  /* 0x000000a002087220 */ /* 0x040fe40000410000 */
[C---:B------:R-:W-:Y:S02]  /*14250*/  FMUL.FTZ R9, R2.reuse, R161 ;  /* 0x000000a102097220 */ /* 0x040fe40000410000 */
[----:B------:R-:W-:Y:S02]  /*14260*/  FMUL.FTZ R13, R2, R157 ;  /* 0x0000009d020d7220 */ /* 0x000fe40000410000 */
[--C-:B------:R-:W-:Y:S02]  /*14270*/  FFMA.FTZ R175, R18, c[0x0][0x2d0], -R4.reuse ;  /* 0x0000b40012af7a23 */ /* 0x100fe40000010804 */
[--C-:B------:R-:W-:Y:S01]  /*14280*/  FFMA.FTZ R177, R19, c[0x0][0x2d0], -R4.reuse ;  /* 0x0000b40013b17a23 */ /* 0x100fe20000010804 */
[----:B------:R-:W4:Y:S01]  /*14290*/  MUFU.EX2 R160, R168 ;  /* 0x000000a800a07308 */ /* 0x000f220000000800 */
[C---:B------:R-:W-:Y:S01]  /*142a0*/  FMUL.FTZ R24, R2.reuse, R144 ;  /* 0x0000009002187220 */ /* 0x040fe20000410000 */
[----:B-1----:R-:W-:Y:S01]  /*142b0*/  F2FP.PACK_AB R144, R171, R181 ;  /* 0x000000b5ab90723e */ /* 0x002fe200000000ff */
[----:B------:R-:W-:Y:S02]  /*142c0*/  FMUL.FTZ R25, R2, R145 ;  /* 0x0000009102197220 */ /* 0x000fe40000410000 */
[C---:B--2---:R-:W-:Y:S02]  /*142d0*/  FMUL.FTZ R22, R0.reuse, R150 ;  /* 0x0000009600167220 */ /* 0x044fe40000410000 */
[----:B------:R-:W-:Y:S02]  /*142e0*/  FMUL.FTZ R23, R0, R151 ;  /* 0x0000009700177220 */ /* 0x000fe40000410000 */
[----:B------:R-:W1:Y:S01]  /*142f0*/  LDSM.16.MT88.4 R148, [R190] ;  /* 0x00000000be94783b */ /* 0x000e620000004200 */
[----:B------:R-:W-:Y:S01]  /*14300*/  MUFU.EX2 R161, R170 ;  /* 0x000000aa00a17308 */ /* 0x000fe20000000800 */
[--C-:B------:R-:W-:Y:S02]  /*14310*/  FFMA.FTZ R173, R14, c[0x0][0x2d0], -R4.reuse ;  /* 0x0000b4000ead7a23 */ /* 0x100fe40000010804 */
[--C-:B------:R-:W-:Y:S02]  /*14320*/  FFMA.FTZ R172, R15, c[0x0][0x2d0], -R4.reuse ;  /* 0x0000b4000fac7a23 */ /* 0x100fe40000010804 */
[----:B---3--:R-:W-:Y:S02]  /*14330*/  FMUL.FTZ R5, R2, R165 ;  /* 0x000000a502057220 */ /* 0x008fe40000410000 */
[--C-:B------:R-:W-:Y:S02]  /*14340*/  FFMA.FTZ R184, R26, c[0x0][0x2d0], -R4.reuse ;  /* 0x0000b4001ab87a23 */ /* 0x100fe40000010804 */
[----:B------:R-:W-:Y:S01]  /*14350*/  FMUL.FTZ R26, R0, R146 ;  /* 0x00000092001a7220 */ /* 0x000fe20000410000 */
[----:B------:R-:W2:Y:S01]  /*14360*/  MUFU.EX2 R157, R169 ;  /* 0x000000a9009d7308 */ /* 0x000ea20000000800 */
[----:B------:R-:W-:Y:S02]  /*14370*/  FFMA.FTZ R185, R27, c[0x0][0x2d0], -R4 ;  /* 0x0000b4001bb97a23 */ /* 0x000fe40000010804 */
[----:B------:R-:W-:Y:S01]  /*14380*/  FMUL.FTZ R4, R2, R164 ;  /* 0x000000a402047220 */ /* 0x000fe20000410000 */
[----:B----4-:R-:W-:Y:S01]  /*14390*/  F2FP.PACK_AB R146, R160, R199 ;  /* 0x000000c7a092723e */ /* 0x010fe200000000ff */
[C---:B------:R-:W-:Y:S02]  /*143a0*/  FMUL.FTZ R27, R0.reuse, R147 ;  /* 0x00000093001b7220 */ /* 0x040fe40000410000 */
[C---:B------:R-:W-:Y:S02]  /*143b0*/  FMUL.FTZ R10, R0.reuse, R162 ;  /* 0x000000a2000a7220 */ /* 0x040fe40000410000 */
[----:B------:R-:W-:Y:S01]  /*143c0*/  FMUL.FTZ R11, R0, R163 ;  /* 0x000000a3000b7220 */ /* 0x000fe20000410000 */
[----:B------:R3:W-:Y:S01]  /*143d0*/  MUFU.EX2 R174, R6 ;  /* 0x0000000600ae7308 */ /* 0x0007e20000000800 */
[----:B------:R-:W-:Y:S02]  /*143e0*/  FMUL.FTZ R12, R2, R156 ;  /* 0x0000009c020c7220 */ /* 0x000fe40000410000 */
[C---:B------:R-:W-:Y:S02]  /*143f0*/  FMUL.FTZ R14, R0.reuse, R158 ;  /* 0x0000009e000e7220 */ /* 0x040fe40000410000 */
[----:B------:R-:W-:Y:S02]  /*14400*/  FMUL.FTZ R15, R0, R159 ;  /* 0x0000009f000f7220 */ /* 0x000fe40000410000 */
[C---:B------:R-:W-:Y:S02]  /*14410*/  FMUL.FTZ R16, R2.reuse, R152 ;  /* 0x0000009802107220 */ /* 0x040fe40000410000 */
[----:B------:R-:W-:Y:S01]  /*14420*/  FMUL.FTZ R17, R2, R153 ;  /* 0x0000009902117220 */ /* 0x000fe20000410000 */
[----:B------:R-:W4:Y:S01]  /*14430*/  MUFU.EX2 R203, R7 ;  /* 0x0000000700cb7308 */ /* 0x000f220000000800 */
[C---:B------:R-:W-:Y:S02]  /*14440*/  FMUL.FTZ R18, R0.reuse, R154 ;  /* 0x0000009a00127220 */ /* 0x040fe40000410000 */
[----:B------:R-:W-:Y:S01]  /*14450*/  FMUL.FTZ R19, R0, R155 ;  /* 0x0000009b00137220 */ /* 0x000fe20000410000 */
[----:B--2---:R-:W-:Y:S01]  /*14460*/  F2FP.PACK_AB R147, R161, R157 ;  /* 0x0000009da193723e */ /* 0x004fe200000000ff */
[C---:B------:R-:W-:Y:S01]  /*14470*/  FMUL.FTZ R28, R2.reuse, R28 ;  /* 0x0000001c021c7220 */ /* 0x040fe20000410000 */
[----:B------:R-:W-:Y:S01]  /*14480*/  LDSM.16.MT88.4 R152, [R191+0x800] ;  /* 0x00080000bf98783b */ /* 0x000fe20000004200 */
[----:B------:R-:W-:Y:S02]  /*14490*/  FMUL.FTZ R29, R2, R29 ;  /* 0x0000001d021d7220 */ /* 0x000fe40000410000 */
[C---:B------:R-:W-:Y:S01]  /*144a0*/  FMUL.FTZ R30, R0.reuse, R30 ;  /* 0x0000001e001e7220 */ /* 0x040fe20000410000 */
[----:B------:R-:W-:Y:S01]  /*144b0*/  MUFU.EX2 R156, R180 ;  /* 0x000000b4009c7308 */ /* 0x000fe20000000800 */
[----:B------:R-:W-:Y:S02]  /*144c0*/  FMUL.FTZ R31, R0, R31 ;  /* 0x0000001f001f7220 */ /* 0x000fe40000410000 */
[----:B------:R-:W-:Y:S02]  /*144d0*/  FMUL.FTZ R32, R2, R32 ;  /* 0x0000002002207220 */ /* 0x000fe40000410000 */
[----:B---3--:R-:W-:Y:S02]  /*144e0*/  FMUL.FTZ R6, R0, R166 ;  /* 0x000000a600067220 */ /* 0x008fe40000410000 */
[----:B------:R-:W-:Y:S02]  /*144f0*/  FMUL.FTZ R33, R2, R33 ;  /* 0x0000002102217220 */ /* 0x000fe40000410000 */
[C---:B------:R-:W-:Y:S01]  /*14500*/  FMUL.FTZ R34, R0.reuse, R34 ;  /* 0x0000002200227220 */ /* 0x040fe20000410000 */
[----:B------:R-:W-:Y:S01]  /*14510*/  MUFU.EX2 R165, R179 ;  /* 0x000000b300a57308 */ /* 0x000fe20000000800 */
[----:B------:R-:W-:Y:S02]  /*14520*/  FMUL.FTZ R35, R0, R35 ;  /* 0x0000002300237220 */ /* 0x000fe40000410000 */
[----:B------:R-:W-:Y:S01]  /*14530*/  FMUL.FTZ R36, R2, R36 ;  /* 0x0000002402247220 */ /* 0x000fe20000410000 */
[----:B----4-:R-:W-:Y:S01]  /*14540*/  F2FP.PACK_AB R145, R203, R174 ;  /* 0x000000aecb91723e */ /* 0x010fe200000000ff */
[----:B------:R-:W-:Y:S02]  /*14550*/  FMUL.FTZ R7, R0, R167 ;  /* 0x000000a700077220 */ /* 0x000fe40000410000 */
[----:B------:R-:W-:Y:S02]  /*14560*/  FMUL.FTZ R37, R2, R37 ;  /* 0x0000002502257220 */ /* 0x000fe40000410000 */
[C---:B------:R-:W-:Y:S01]  /*14570*/  FMUL.FTZ R38, R0.reuse, R38 ;  /* 0x0000002600267220 */ /* 0x040fe20000410000 */
[----:B------:R-:W-:Y:S01]  /*14580*/  MUFU.EX2 R158, R173 ;  /* 0x000000ad009e7308 */ /* 0x000fe20000000800 */
[----:B------:R-:W-:Y:S01]  /*14590*/  FMUL.FTZ R39, R0, R39 ;  /* 0x0000002700277220 */ /* 0x000fe20000410000 */
[C---:B-1----:R-:W-:Y:S05]  /*145a0*/  HMMA.16816.F32 R4, R144.reuse, R148, R4 ;  /* 0x000000949004723c */ /* 0x042fea0000001804 */
[C---:B------:R-:W-:Y:S02]  /*145b0*/  FMUL.FTZ R40, R2.reuse, R40 ;  /* 0x0000002802287220 */ /* 0x040fe40000410000 */
[----:B------:R-:W-:Y:S01]  /*145c0*/  FMUL.FTZ R41, R2, R41 ;  /* 0x0000002902297220 */ /* 0x000fe20000410000 */
[C---:B------:R-:W-:Y:S01]  /*145d0*/  HMMA.16816.F32 R8, R144.reuse, R150, R8 ;  /* 0x000000969008723c */ /* 0x040fe20000001808 */
[----:B------:R-:W1:Y:S01]  /*145e0*/  LDSM.16.MT88.4 R148, [R191] ;  /* 0x00000000bf94783b */ /* 0x000e620000004200 */
[----:B------:R-:W-:Y:S02]  /*145f0*/  MUFU.EX2 R159, R172 ;  /* 0x000000ac009f7308 */ /* 0x000fe40000000800 */
[C---:B------:R-:W-:Y:S02]  /*14600*/  FMUL.FTZ R42, R0.reuse, R42 ;  /* 0x0000002a002a7220 */ /* 0x040fe40000410000 */
[----:B------:R-:W-:Y:S02]  /*14610*/  FMUL.FTZ R43, R0, R43 ;  /* 0x0000002b002b7220 */ /* 0x000fe40000410000 */
[C---:B------:R-:W-:Y:S04]  /*14620*/  FMUL.FTZ R44, R2.reuse, R44 ;  /* 0x0000002c022c7220 */ /* 0x040fe80000410000 */
[----:B------:R-:W-:Y:S01]  /*14630*/  FMUL.FTZ R45, R2, R45 ;  /* 0x0000002d022d7220 */ /* 0x000fe20000410000 */
[----:B------:R-:W-:Y:S01]  /*14640*/  MUFU.EX2 R164, R178 ;  /* 0x000000b200a47308 */ /* 0x000fe20000000800 */
[C---:B------:R-:W-:Y:S02]  /*14650*/  FMUL.FTZ R46, R0.reuse, R46 ;  /* 0x0000002e002e7220 */ /* 0x040fe40000410000 */
[----:B------:R-:W-:Y:S02]  /*14660*/  FMUL.FTZ R47, R0, R47 ;  /* 0x0000002f002f7220 */ /* 0x000fe40000410000 */
[C---:B------:R-:W-:Y:S02]  /*14670*/  FMUL.FTZ R48, R2.reuse, R48 ;  /* 0x0000003002307220 */ /* 0x040fe40000410000 */
[----:B------:R-:W-:Y:S02]  /*14680*/  FMUL.FTZ R49, R2, R49 ;  /* 0x0000003102317220 */ /* 0x000fe40000410000 */
[C---:B------:R-:W-:Y:S01]  /*14690*/  FMUL.FTZ R50, R0.reuse, R50 ;  /* 0x0000003200327220 */ /* 0x040fe20000410000 */
[----:B------:R-:W-:Y:S01]  /*146a0*/  MUFU.EX2 R180, R175 ;  /* 0x000000af00b47308 */ /* 0x000fe20000000800 */
[----:B------:R-:W-:Y:S02]  /*146b0*/  FMUL.FTZ R51, R0, R51 ;  /* 0x0000003300337220 */ /* 0x000fe40000410000 */
[C---:B------:R-:W-:Y:S02]  /*146c0*/  FMUL.FTZ R52, R2.reuse, R52 ;  /* 0x0000003402347220 */ /* 0x040fe40000410000 */
[----:B------:R-:W-:Y:S02]  /*146d0*/  FMUL.FTZ R53, R2, R53 ;  /* 0x0000003502357220 */ /* 0x000fe40000410000 */
[C---:B------:R-:W-:Y:S02]  /*146e0*/  FMUL.FTZ R54, R0.reuse, R54 ;  /* 0x0000003600367220 */ /* 0x040fe40000410000 */
[----:B------:R-:W-:Y:S01]  /*146f0*/  FMUL.FTZ R55, R0, R55 ;  /* 0x0000003700377220 */ /* 0x000fe20000410000 */
[----:B------:R-:W-:Y:S01]  /*14700*/  MUFU.EX2 R179, R177 ;  /* 0x000000b100b37308 */ /* 0x000fe20000000800 */
[C---:B------:R-:W-:Y:S02]  /*14710*/  FMUL.FTZ R56, R2.reuse, R56 ;  /* 0x0000003802387220 */ /* 0x040fe40000410000 */
[----:B------:R-:W-:Y:S02]  /*14720*/  FMUL.FTZ R57, R2, R57 ;  /* 0x0000003902397220 */ /* 0x000fe40000410000 */
[C---:B------:R-:W-:Y:S02]  /*14730*/  FMUL.FTZ R58, R0.reuse, R58 ;  /* 0x0000003a003a7220 */ /* 0x040fe40000410000 */
[----:B------:R-:W-:Y:S01]  /*14740*/  FMUL.FTZ R59, R0, R59 ;  /* 0x0000003b003b7220 */ /* 0x000fe20000410000 */
[C---:B-1----:R-:W-:Y:S02]  /*14750*/  HMMA.16816.F32 R12, R144.reuse, R148, R12 ;  /* 0x00000094900c723c */ /* 0x042fe4000000180c */
[----:B------:R-:W-:Y:S01]  /*14760*/  MUFU.EX2 R173, R186 ;  /* 0x000000ba00ad7308 */ /* 0x000fe20000000800 */
[C---:B------:R-:W-:Y:S02]  /*14770*/  FMUL.FTZ R60, R2.reuse, R60 ;  /* 0x0000003c023c7220 */ /* 0x040fe40000410000 */
[----:B------:R-:W-:Y:S02]  /*14780*/  FMUL.FTZ R61, R2, R61 ;  /* 0x0000003d023d7220 */ /* 0x000fe40000410000 */
[C---:B------:R-:W-:Y:S01]  /*14790*/  FMUL.FTZ R62, R0.reuse, R62 ;  /* 0x0000003e003e7220 */ /* 0x040fe20000410000 */
[C---:B------:R-:W-:Y:S01]  /*147a0*/  HMMA.16816.F32 R16, R144.reuse, R150, R16 ;  /* 0x000000969010723c */ /* 0x040fe20000001810 */
[----:B------:R-:W1:Y:S03]  /*147b0*/  LDSM.16.MT88.4 R148, [R193] ;  /* 0x00000000c194783b */ /* 0x000e660000004200 */
[----:B------:R-:W-:Y:S01]  /*147c0*/  FMUL.FTZ R63, R0, R63 ;  /* 0x0000003f003f7220 */ /* 0x000fe20000410000 */
[----:B------:R-:W2:Y:S01]  /*147d0*/  MUFU.EX2 R175, R187 ;  /* 0x000000bb00af7308 */ /* 0x000ea20000000800 */
[C---:B------:R-:W-:Y:S02]  /*147e0*/  FMUL.FTZ R64, R2.reuse, R64 ;  /* 0x0000004002407220 */ /* 0x040fe40000410000 */
[----:B------:R-:W-:Y:S04]  /*147f0*/  FMUL.FTZ R65, R2, R65 ;  /* 0x0000004102417220 */ /* 0x000fe80000410000 */
[C---:B------:R-:W-:Y:S02]  /*14800*/  FMUL.FTZ R66, R0.reuse, R66 ;  /* 0x0000004200427220 */ /* 0x040fe40000410000 */
[----:B------:R-:W-:Y:S01]  /*14810*/  FMUL.FTZ R67, R0, R67 ;  /* 0x0000004300437220 */ /* 0x000fe20000410000 */
[----:B------:R-:W-:Y:S01]  /*14820*/  MUFU.EX2 R177, R198 ;  /* 0x000000c600b17308 */ /* 0x000fe20000000800 */
[C---:B------:R-:W-:Y:S02]  /*14830*/  FMUL.FTZ R68, R2.reuse, R68 ;  /* 0x0000004402447220 */ /* 0x040fe40000410000 */
[----:B------:R-:W-:Y:S02]  /*14840*/  FMUL.FTZ R69, R2, R69 ;  /* 0x0000004502457220 */ /* 0x000fe40000410000 */
[C---:B------:R-:W-:Y:S02]  /*14850*/  FMUL.FTZ R70, R0.reuse, R70 ;  /* 0x0000004600467220 */ /* 0x040fe40000410000 */
[----:B------:R-:W-:Y:S02]  /*14860*/  FMUL.FTZ R71, R0, R71 ;  /* 0x0000004700477220 */ /* 0x000fe40000410000 */
[C---:B------:R-:W-:Y:S01]  /*14870*/  FMUL.FTZ R72, R2.reuse, R72 ;  /* 0x0000004802487220 */ /* 0x040fe20000410000 */
[----:B------:R-:W3:Y:S01]  /*14880*/  MUFU.EX2 R178, R132 ;  /* 0x0000008400b27308 */ /* 0x000ee20000000800 */
[----:B------:R-:W-:Y:S02]  /*14890*/  FMUL.FTZ R73, R2, R73 ;  /* 0x0000004902497220 */ /* 0x000fe40000410000 */
[C---:B------:R-:W-:Y:S01]  /*148a0*/  FMUL.FTZ R74, R0.reuse, R74 ;  /* 0x0000004a004a7220 */ /* 0x040fe20000410000 */
[----:B--2---:R-:W-:Y:S01]  /*148b0*/  F2FP.PACK_AB R168, R175, R173 ;  /* 0x000000adafa8723e */ /* 0x004fe200000000ff */
[----:B------:R-:W-:Y:S02]  /*148c0*/  FMUL.FTZ R75, R0, R75 ;  /* 0x0000004b004b7220 */ /* 0x000fe40000410000 */
[C---:B------:R-:W-:Y:S02]  /*148d0*/  FMUL.FTZ R76, R2.reuse, R76 ;  /* 0x0000004c024c7220 */ /* 0x040fe40000410000 */
[----:B------:R-:W-:Y:S01]  /*148e0*/  FMUL.FTZ R77, R2, R77 ;  /* 0x0000004d024d7220 */ /* 0x000fe20000410000 */
[----:B------:R-:W-:Y:S01]  /*148f0*/  MUFU.EX2 R172, R185 ;  /* 0x000000b900ac7308 */ /* 0x000fe20000000800 */
        /* <DEDUP_REMOVED lines=8> */
[----:B------:R-:W1:Y:S03]  /*14980*/  LDSM.16.MT88.4 R148, [R192] ;  /* 0x00000000c094783b */ /* 0x000e660000004200 */
[----:B------:R-:W-:Y:S01]  /*14990*/  FMUL.FTZ R84, R2, R84 ;  /* 0x0000005402547220 */ /* 0x000fe20000410000 */
[----:B---3--:R-:W-:Y:S01]  /*149a0*/  F2FP.PACK_AB R170, R178, R177 ;  /* 0x000000b1b2aa723e */ /* 0x008fe200000000ff */
[----:B------:R-:W-:Y:S02]  /*149b0*/  FMUL.FTZ R85, R2, R85 ;  /* 0x0000005502557220 */ /* 0x000fe40000410000 */
[C---:B------:R-:W-:Y:S04]  /*149c0*/  FMUL.FTZ R86, R0.reuse, R86 ;  /* 0x0000005600567220 */ /* 0x040fe80000410000 */
        /* <DEDUP_REMOVED lines=47> */
[C---:B------:R-:W-:Y:S04]  /*14cc0*/  FMUL.FTZ R128, R2.reuse, R128 ;  /* 0x0000008002807220 */ /* 0x040fe80000410000 */
[----:B------:R-:W-:Y:S02]  /*14cd0*/  FMUL.FTZ R129, R2, R129 ;  /* 0x0000008102817220 */ /* 0x000fe40000410000 */
[C---:B------:R-:W-:Y:S02]  /*14ce0*/  FMUL.FTZ R130, R0.reuse, R130 ;  /* 0x0000008200827220 */ /* 0x040fe40000410000 */
[----:B------:R-:W-:Y:S02]  /*14cf0*/  FMUL.FTZ R131, R0, R131 ;  /* 0x0000008300837220 */ /* 0x000fe40000410000 */
[----:B------:R-:W-:Y:S02]  /*14d00*/  FFMA.FTZ R136, R2, R204, R181 ;  /* 0x000000cc02887223 */ /* 0x000fe400000100b5 */
[----:B------:R-:W-:Y:S01]  /*14d10*/  MUFU.EX2 R181, R176 ;  /* 0x000000b000b57308 */ /* 0x000fe20000000800 */
[----:B------:R-:W-:Y:S02]  /*14d20*/  FFMA.FTZ R2, R0, R205, R174 ;  /* 0x000000cd00027223 */ /* 0x000fe400000100ae */
[----:B------:R-:W-:Y:S02]  /*14d30*/  FADD.FTZ R136, R171, R136 ;  /* 0x00000088ab887221 */ /* 0x000fe40000010000 */
[----:B------:R-:W-:Y:S02]  /*14d40*/  FADD.FTZ R0, R203, R2 ;  /* 0x00000002cb007221 */ /* 0x000fe40000010000 */
[----:B------:R-:W-:Y:S02]  /*14d50*/  FADD.FTZ R2, R199, R136 ;  /* 0x00000088c7027221 */ /* 0x000fe40000010000 */
[----:B------:R-:W-:Y:S01]  /*14d60*/  FADD.FTZ R0, R157, R0 ;  /* 0x000000009d007221 */ /* 0x000fe20000010000 */
[----:B------:R-:W-:Y:S01]  /*14d70*/  MUFU.EX2 R174, R183 ;  /* 0x000000b700ae7308 */ /* 0x000fe20000000800 */
[----:B------:R-:W-:Y:S02]  /*14d80*/  FADD.FTZ R136, R160, R2 ;  /* 0x00000002a0887221 */ /* 0x000fe40000010000 */
[----:B------:R-:W-:Y:S02]  /*14d90*/  FADD.FTZ R2, R161, R0 ;  /* 0x00000000a1027221 */ /* 0x000fe40000010000 */
[----:B------:R-:W-:Y:S01]  /*14da0*/  LDSM.16.MT88.4 R160, [R190+0x1000] ;  /* 0x00100000bea0783b */ /* 0x000fe20000004200 */
[----:B------:R-:W-:Y:S02]  /*14db0*/  FADD.FTZ R0, R156, R136 ;  /* 0x000000889c007221 */ /* 0x000fe40000010000 */
[----:B------:R-:W-:Y:S02]  /*14dc0*/  FADD.FTZ R2, R158, R2 ;  /* 0x000000029e027221 */ /* 0x000fe40000010000 */
[----:B------:R-:W-:Y:S01]  /*14dd0*/  FADD.FTZ R0, R165, R0 ;  /* 0x00000000a5007221 */ /* 0x000fe20000010000 */
[C---:B-1----:R-:W-:Y:S01]  /*14de0*/  HMMA.16816.F32 R44, R144.reuse, R148, R44 ;  /* 0x00000094902c723c */ /* 0x042fe2000000182c */
[----:B------:R-:W1:Y:S02]  /*14df0*/  MUFU.EX2 R176, R182 ;  /* 0x000000b600b07308 */ /* 0x000e640000000800 */
[----:B------:R-:W-:Y:S02]  /*14e00*/  FADD.FTZ R132, R159, R2 ;  /* 0x000000029f847221 */ /* 0x000fe40000010000 */
[----:B------:R-:W-:Y:S02]  /*14e10*/  FADD.FTZ R2, R164, R0 ;  /* 0x00000000a4027221 */ /* 0x000fe40000010000 */
[----:B------:R-:W-:Y:S01]  /*14e20*/  FADD.FTZ R0, R180, R132 ;  /* 0x00000084b4007221 */ /* 0x000fe20000010000 */
[C---:B------:R-:W-:Y:S01]  /*14e30*/  HMMA.16816.F32 R48, R144.reuse, R150, R48 ;  /* 0x000000969030723c */ /* 0x040fe20000001830 */
[----:B------:R-:W2:Y:S02]  /*14e40*/  LDSM.16.MT88.4 R148, [R193+0x1800] ;  /* 0x00180000c194783b */ /* 0x000ea40000004200 */
[----:B------:R-:W3:Y:S01]  /*14e50*/  MUFU.EX2 R136, R184 ;  /* 0x000000b800887308 */ /* 0x000ee20000000800 */
[----:B-1----:R-:W-:Y:S02]  /*14e60*/  F2FP.PACK_AB R169, R176, R174 ;  /* 0x000000aeb0a9723e */ /* 0x002fe400000000ff */
[----:B---3--:R-:W-:Y:S02]  /*14e70*/  F2FP.PACK_AB R171, R172, R136 ;  /* 0x00000088acab723e */ /* 0x008fe400000000ff */
        /* <DEDUP_REMOVED lines=29> */
[----:B------:R-:W1:Y:S06]  /*15050*/  LDSM.16.MT88.4 R148, [R190+0x800] ;  /* 0x00080000be94783b */ /* 0x000e6c0000004200 */
[----:B------:R-:W-:Y:S02]  /*15060*/  F2FP.PACK_AB R144, R165, R156 ;  /* 0x0000009ca590723e */ /* 0x000fe400000000ff */
[----:B------:R-:W-:Y:S03]  /*15070*/  F2FP.PACK_AB R145, R159, R158 ;  /* 0x0000009e9f91723e */ /* 0x000fe600000000ff */
[----:B------:R-:W-:Y:S02]  /*15080*/  F2FP.PACK_AB R146, R181, R164 ;  /* 0x000000a4b592723e */ /* 0x000fe400000000ff */
[----:B------:R-:W-:Y:S07]  /*15090*/  F2FP.PACK_AB R147, R179, R180 ;  /* 0x000000b4b393723e */ /* 0x000fee00000000ff */
[C---:B-1----:R-:W-:Y:S08]  /*150a0*/  HMMA.16816.F32 R4, R144.reuse, R148, R4 ;  /* 0x000000949004723c */ /* 0x042ff00000001804 */
[C---:B------:R-:W-:Y:S01]  /*150b0*/  HMMA.16816.F32 R8, R144.reuse, R150, R8 ;  /* 0x000000969008723c */ /* 0x040fe20000001808 */
[----:B------:R-:W1:Y:S07]  /*150c0*/  LDSM.16.MT88.4 R148, [R193+0x800] ;  /* 0x00080000c194783b */ /* 0x000e6e0000004200 */
        /* <DEDUP_REMOVED lines=101> */
[----:B------:R-:W-:-:S05]  /*15720*/  @P4 BRA `(.L_x_1482) ;  /* 0xffffd77000004947 */ /* 0x000fca000383ffff */
.L_x_1479:
        /* <DEDUP_REMOVED lines=8> */
.L_x_1552:
[----:B------:R-:W-:Y:S01]  /*157b0*/  FSETP.NE.FTZ.AND P1, PT, R0, RZ, PT ;  /* 0x000000ff0000720b */ /* 0x000fe20003f35000 */
[----:B---3--:R-:W-:Y:S01]  /*157c0*/  FADD.FTZ R3, R3, R4 ;  /* 0x0000000403037221 */ /* 0x008fe20000010000 */
[----:B------:R-:W-:Y:S02]  /*157d0*/  MOV R2, RZ ;  /* 0x000000ff00027202 */ /* 0x000fe40000000f00 */
[----:B------:R-:W-:Y:S02]  /*157e0*/  MOV R21, 0xff800000 ;  /* 0xff80000000157802 */ /* 0x000fe40000000f00 */
[----:B------:R-:W-:-:S02]  /*157f0*/  FSETP.NE.FTZ.AND P0, PT, R3, RZ, PT ;  /* 0x000000ff0300720b */ /* 0x000fc40003f15000 */
[----:B------:R-:W-:-:S05]  /*15800*/  MOV R20, 0xff800000 ;  /* 0xff80000000147802 */ /* 0x000fca0000000f00 */
        /* <DEDUP_REMOVED lines=75> */
[----:B------:R-:W-:Y:S02]  /*15cc0*/  @P1 FMUL.FTZ R5, R5, 0.69314718246459960938 ;  /* 0x3f31721805051820 */ /* 0x000fe40000410000 */
[C---:B------:R-:W-:Y:S02]  /*15cd0*/  FMUL.FTZ R34, R0.reuse, R42 ;  /* 0x0000002a00227220 */ /* 0x040fe40000410000 */
[----:B------:R-:W-:-:S02]  /*15ce0*/  FMUL.FTZ R35, R0, R43 ;  /* 0x0000002b00237220 */ /* 0x000fc40000410000 */
[C---:B------:R-:W-:Y:S01]  /*15cf0*/  FMUL.FTZ R42, R0.reuse, R50 ;  /* 0x00000032002a7220 */ /* 0x040fe20000410000 */
[----:B--2---:R-:W-:Y:S01]  /*15d00*/  @P0 MOV R3, 0x3f317218 ;  /* 0x3f31721800030802 */ /* 0x004fe20000000f00 */
        /* <DEDUP_REMOVED lines=10> */
[----:B------:R-:W-:Y:S02]  /*15db0*/  FMUL.FTZ R75, R0, R83 ;  /* 0x00000053004b7220 */ /* 0x000fe40000410000 */
[----:B---3--:R-:W-:-:S02]  /*15dc0*/  @P0 FMUL.FTZ R2, R2, 0.69314718246459960938 ;  /* 0x3f31721802020820 */ /* 0x008fc40000410000 */
[----:B------:R-:W-:Y:S02]  /*15dd0*/  @P0 FMUL.FTZ R3, R3, c[0x0][0x2d0] ;  /* 0x0000b40003030a20 */ /* 0x000fe40000410000 */
        /* <DEDUP_REMOVED lines=50> */
.L_x_1412:
[----:B------:R2:W5:Y:S04]  /*16100*/  LDL R6, [R1] ;  /* 0x0000000001067983 */ /* 0x0005680000100800 */
[----:B------:R-:W3:Y:S01]  /*16110*/  S2R R2, SR_TID.X ;  /* 0x0000000000027919 */ /* 0x000ee20000002100 */
[----:B------:R-:W-:Y:S01]  /*16120*/  BSSY B0, `(.L_x_1484) ;  /* 0x0000011000007945 */ /* 0x000fe20003800000 */
        /* <DEDUP_REMOVED lines=15> */
[----:B------:R2:W-:Y:S02]  /*16220*/  STL [R1], R6 ;  /* 0x0000000601007387 */ /* 0x0005e40000100800 */
.L_x_1485:
[----:B--2---:R-:W-:Y:S05]  /*16230*/  BSYNC B0 ;  /* 0x0000000000007941 */ /* 0x004fea0003800000 */
.L_x_1484:
[----:B------:R-:W-:Y:S01]  /*16240*/  PRMT R0, R0, 0x9910, RZ ;  /* 0x0000991000007816 */ /* 0x000fe200000000ff */
[----:B------:R-:W-:Y:S01]  /*16250*/  BSSY B1, `(.L_x_1486) ;  /* 0x0000423000017945 */ /* 0x000fe20003800000 */
[----:B-1---5:R-:W-:Y:S02]  /*16260*/  IMAD.MOV.U32 R114, RZ, RZ, R6 ;  /* 0x000000ffff727224 */ /* 0x022fe400078e0006 */
        /* <DEDUP_REMOVED lines=15> */
[----:B------:R-:W-:Y:S01]  /*16360*/  F2FP.PACK_AB R4, R97, R96 ;  /* 0x000000606104723e */ /* 0x000fe200000000ff */
[----:B--2---:R1:W-:Y:S04]  /*16370*/  STS [R9+0x80], R0 ;  /* 0x0000800009007388 */ /* 0x0043e80000000800 */
[----:B------:R2:W-:Y:S04]  /*16380*/  STS [R9+0x480], R2 ;  /* 0x0004800209007388 */ /* 0x0005e80000000800 */
[----:B---3--:R3:W-:Y:S01]  /*16390*/  STS [R12], R3 ;  /* 0x000000030c007388 */ /* 0x0087e20000000800 */
[----:B-1----:R-:W-:-:S02]  /*163a0*/  F2FP.PACK_AB R0, R163, R162 ;  /* 0x000000a2a300723e */ /* 0x002fc400000000ff */
[----:B--2---:R-:W-:-:S03]  /*163b0*/  F2FP.PACK_AB R2, R25, R24 ;  /* 0x000000181902723e */ /* 0x004fc600000000ff */
[----:B------:R1:W-:Y:S01]  /*163c0*/  STS [R12+0x400], R0 ;  /* 0x000400000c007388 */ /* 0x0003e20000000800 */
[----:B---3--:R-:W-:-:S03]  /*163d0*/  F2FP.PACK_AB R3, R125, R124 ;  /* 0x0000007c7d03723e */ /* 0x008fc600000000ff */
[----:B----4-:R2:W-:Y:S04]  /*163e0*/  STS [R8+0x80], R2 ;  /* 0x0000800208007388 */ /* 0x0105e80000000800 */
        /* <DEDUP_REMOVED lines=87> */
[----:B------:R1:W-:Y:S04]  /*16960*/  STS [R9+0xc080], R0 ;  /* 0x00c0800009007388 */ /* 0x0003e80000000800 */
[----:B------:R2:W-:Y:S01]  /*16970*/  STS [R9+0xc480], R2 ;  /* 0x00c4800209007388 */ /* 0x0005e20000000800 */
[----:B---3--:R-:W-:Y:S02]  /*16980*/  F2FP.PACK_AB R3, R109, R108 ;  /* 0x0000006c6d03723e */ /* 0x008fe400000000ff */
[----:B-1----:R-:W-:Y:S01]  /*16990*/  F2FP.PACK_AB R0, R173, R172 ;  /* 0x000000acad00723e */ /* 0x002fe200000000ff */
[----:B--2---:R-:W2:Y:S01]  /*169a0*/  LDL R9, [R1+0x14] ;  /* 0x0000140001097983 */ /* 0x004ea20000100800 */
[----:B------:R-:W-:-:S03]  /*169b0*/  F2FP.PACK_AB R2, R161, R160 ;  /* 0x000000a0a102723e */ /* 0x000fc600000000ff */
[----:B------:R1:W-:Y:S04]  /*169c0*/  STS [R12+0xc000], R4 ;  /* 0x00c000040c007388 */ /* 0x0003e80000000800 */
[----:B------:R3:W-:Y:S04]  /*169d0*/  STS [R12+0xc400], R0 ;  /* 0x00c400000c007388 */ /* 0x0007e80000000800 */
[----:B------:R4:W-:Y:S01]  /*169e0*/  STS [R8+0xc080], R3 ;  /* 0x00c0800308007388 */ /* 0x0009e20000000800 */
[----:B-1----:R-:W-:Y:S02]  /*169f0*/  F2FP.PACK_AB R4, R171, R170 ;  /* 0x000000aaab04723e */ /* 0x002fe400000000ff */
[----:B---3--:R-:W-:-:S03]  /*16a00*/  F2FP.PACK_AB R0, R111, R110 ;  /* 0x0000006e6f00723e */ /* 0x008fc600000000ff */
[----:B------:R1:W-:Y:S01]  /*16a10*/  STS [R8+0xc480], R4 ;  /* 0x00c4800408007388 */ /* 0x0003e20000000800 */
[----:B----4-:R-:W-:-:S03]  /*16a20*/  F2FP.PACK_AB R3, R157, R156 ;  /* 0x0000009c9d03723e */ /* 0x010fc600000000ff */
[----:B------:R3:W-:Y:S04]  /*16a30*/  STS [R11+0xc000], R2 ;  /* 0x00c000020b007388 */ /* 0x0007e80000000800 */
[----:B------:R4:W-:Y:S04]  /*16a40*/  STS [R11+0xc400], R0 ;  /* 0x00c400000b007388 */ /* 0x0009e80000000800 */
[----:B------:R4:W-:Y:S01]  /*16a50*/  STS [R7+0xc080], R3 ;  /* 0x00c0800307007388 */ /* 0x0009e20000000800 */
[----:B------:R-:W-:Y:S02]  /*16a60*/  ISETP.NE.U32.AND P0, PT, RZ, c[0x0][0x508], PT ;  /* 0x00014200ff007a0c */ /* 0x000fe40003f05070 */
[----:B------:R-:W-:Y:S01]  /*16a70*/  ISETP.NE.U32.AND P2, PT, RZ, c[0x0][0x500], PT ;  /* 0x00014000ff007a0c */ /* 0x000fe20003f45070 */
[----:B------:R-:W-:Y:S01]  /*16a80*/  IMAD.MOV.U32 R13, RZ, RZ, c[0x0][0x388] ;  /* 0x0000e200ff0d7624 */ /* 0x000fe200078e00ff */
[----:B-1----:R-:W2:Y:S01]  /*16a90*/  LDL.LU R8, [R1+0x38] ;  /* 0x0000380001087983 */ /* 0x002ea20000300800 */
[----:B------:R-:W-:-:S02]  /*16aa0*/  ISETP.NE.AND.EX P1, PT, RZ, c[0x0][0x50c], PT, P0 ;  /* 0x00014300ff007a0c */ /* 0x000fc40003f25300 */
[----:B------:R-:W-:Y:S02]  /*16ab0*/  ISETP.NE.AND.EX P2, PT, RZ, c[0x0][0x504], PT, P2 ;  /* 0x00014100ff007a0c */ /* 0x000fe40003f45320 */
[----:B---3--:R-:W-:Y:S02]  /*16ac0*/  F2FP.PACK_AB R2, R107, R106 ;  /* 0x0000006a6b02723e */ /* 0x008fe400000000ff */
[----:B----4-:R-:W-:-:S03]  /*16ad0*/  F2FP.PACK_AB R0, R117, R116 ;  /* 0x000000747500723e */ /* 0x010fc600000000ff */
[----:B------:R1:W-:Y:S01]  /*16ae0*/  STS [R7+0xc480], R2 ;  /* 0x00c4800207007388 */ /* 0x0003e20000000800 */
[----:B------:R-:W-:-:S03]  /*16af0*/  F2FP.PACK_AB R3, R103, R102 ;  /* 0x000000666703723e */ /* 0x000fc600000000ff */
[----:B------:R3:W-:Y:S01]  /*16b00*/  STS [R6+0xc000], R0 ;  /* 0x00c0000006007388 */ /* 0x0007e20000000800 */
[----:B------:R-:W-:-:S03]  /*16b10*/  @P1 LEA R4, P0, R218, c[0x0][0x508], 0x2 ;  /* 0x00014200da041a11 */ /* 0x000fc600078010ff */
[----:B------:R4:W-:Y:S01]  /*16b20*/  STS [R6+0xc400], R3 ;  /* 0x00c4000306007388 */ /* 0x0009e20000000800 */
[----:B-1----:R-:W-:Y:S02]  /*16b30*/  F2FP.PACK_AB R2, R113, R112 ;  /* 0x000000707102723e */ /* 0x002fe400000000ff */
[----:B---3--:R-:W-:-:S03]  /*16b40*/  F2FP.PACK_AB R0, R99, R98 ;  /* 0x000000626300723e */ /* 0x008fc600000000ff */
[----:B------:R1:W-:Y:S01]  /*16b50*/  STS [R5+0xc080], R2 ;  /* 0x00c0800205007388 */ /* 0x0003e20000000800 */
[----:B----4-:R-:W-:-:S03]  /*16b60*/  F2FP.PACK_AB R3, R105, R104 ;  /* 0x000000686903723e */ /* 0x010fc600000000ff */
[----:B------:R3:W-:Y:S01]  /*16b70*/  STS [R5+0xc480], R0 ;  /* 0x00c4800005007388 */ /* 0x0007e20000000800 */
[----:B------:R-:W-:-:S03]  /*16b80*/  IMAD.MOV.U32 R6, RZ, RZ, 0x4 ;  /* 0x00000004ff067424 */ /* 0x000fc600078e00ff */
[----:B------:R4:W-:Y:S01]  /*16b90*/  STS [R10+0xc000], R3 ;  /* 0x00c000030a007388 */ /* 0x0009e20000000800 */
[----:B------:R-:W-:-:S04]  /*16ba0*/  IMAD.WIDE R6, R218, R6, c[0x0][0x500] ;  /* 0x00014000da067625 */ /* 0x000fc800078e0206 */
[----:B-1----:R-:W-:Y:S01]  /*16bb0*/  IMAD.MOV.U32 R2, RZ, RZ, RZ ;  /* 0x000000ffff027224 */ /* 0x002fe200078e00ff */
[----:B---3--:R-:W-:-:S05]  /*16bc0*/  F2FP.PACK_AB R0, R95, R94 ;  /* 0x0000005e5f00723e */ /* 0x008fca00000000ff */
[----:B------:R1:W-:Y:S04]  /*16bd0*/  STS [R10+0xc400], R0 ;  /* 0x00c400000a007388 */ /* 0x0003e80000000800 */
[----:B------:R-:W-:Y:S06]  /*16be0*/  BAR.SYNC.DEFER_BLOCKING 0x1, 0x100 ;  /* 0x0044000000007b1d */ /* 0x000fec0000010000 */
[----:B------:R1:W5:Y:S01]  /*16bf0*/  @P2 LDG.E R2, [R6.64] ;  /* 0x0000000606022981 */ /* 0x000362000c1e1900 */
[----:B--2---:R-:W-:-:S05]  /*16c00*/  @P1 LEA.HI.X R5, R218, c[0x0][0x50c], R9, 0x2, P0 ;  /* 0x00014300da051a11 */ /* 0x004fca00000f1409 */
[----:B------:R1:W5:Y:S01]  /*16c10*/  @P1 LDG.E R13, [R4.64] ;  /* 0x00000006040d1981 */ /* 0x000362000c1e1900 */
[----:B------:R-:W-:-:S04]  /*16c20*/  ISETP.NE.AND P0, PT, R8, RZ, PT ;  /* 0x000000ff0800720c */ /* 0x000fc80003f05270 */
[----:B----4-:R-:W-:Y:S01]  /*16c30*/  SEL R3, R8, c[0x0][0x3d4], P0 ;  /* 0x0000f50008037a07 */ /* 0x010fe20000000000 */
[----:B------:R-:W-:Y:S05]  /*16c40*/  @P1 BRA `(.L_x_1488) ;  /* 0x0000004000001947 */ /* 0x000fea0003800000 */
[----:B-1----:R-:W-:Y:S05]  /*16c50*/  @!P2 BRA `(.L_x_1488) ;  /* 0x000000300000a947 */ /* 0x002fea0003800000 */
[----:B------:R1:W2:Y:S04]  /*16c60*/  LDG.E R0, [R6.64] ;  /* 0x0000000606007981 */ /* 0x0002a8000c1e1900 */
[----:B-1----:R-:W2:Y:S02]  /*16c70*/  LDG.E R6, [R6.64+0x4] ;  /* 0x0000040606067981 */ /* 0x002ea4000c1e1900 */
[----:B--2--5:R-:W-:Y:S02]  /*16c80*/  IADD3 R13, -R0, R6, RZ ;  /* 0x00000006000d7210 */ /* 0x024fe40007ffe1ff */
.L_x_1488:
[----:B-1----:R-:W2:Y:S04]  /*16c90*/  LDL R4, [R1+0x5c] ;  /* 0x00005c0001047983 */ /* 0x002ea80000100800 */
[----:B------:R-:W2:Y:S04]  /*16ca0*/  LDL R115, [R1+0x4] ;  /* 0x0000040001737983 */ /* 0x000ea80000100800 */
[----:B------:R-:W3:Y:S04]  /*16cb0*/  LDL R118, [R1+0x10] ;  /* 0x0000100001767983 */ /* 0x000ee80000100800 */
[----:B------:R-:W4:Y:S04]  /*16cc0*/  LDL R12, [R1+0x40] ;  /* 0x00004000010c7983 */ /* 0x000f280000100800 */
[----:B------:R-:W3:Y:S01]  /*16cd0*/  LDL R119, [R1+0x58] ;  /* 0x0000580001777983 */ /* 0x000ee20000100800 */
[----:B------:R-:W-:Y:S01]  /*16ce0*/  IMAD.MOV.U32 R11, RZ, RZ, 0x368 ;  /* 0x00000368ff0b7424 */ /* 0x000fe200078e00ff */
[----:B------:R-:W-:-:S04]  /*16cf0*/  ISETP.GT.AND P2, PT, R3, 0x1, PT ;  /* 0x000000010300780c */ /* 0x000fc80003f44270 */
[----:B------:R-:W-:-:S04]  /*16d00*/  SEL R11, R11, 0x328, P2 ;  /* 0x000003280b0b7807 */ /* 0x000fc80001000000 */
[----:B------:R-:W1:Y:S08]  /*16d10*/  LDC.64 R6, c[0x0][R11+0x170] ;  /* 0x00005c000b067b82 */ /* 0x000e700000000a00 */
[----:B------:R1:W3:Y:S08]  /*16d20*/  LDC.64 R14, c[0x0][R11+0x168] ;  /* 0x00005a000b0e7b82 */ /* 0x0002f00000000a00 */
[----:B------:R1:W2:Y:S08]  /*16d30*/  LDC.64 R16, c[0x0][R11+0x178] ;  /* 0x00005e000b107b82 */ /* 0x0002b00000000a00 */
[----:B------:R1:W2:Y:S01]  /*16d40*/  LDC.64 R18, c[0x0][R11+0x160] ;  /* 0x000058000b127b82 */ /* 0x0002a20000000a00 */
[----:B------:R-:W-:Y:S01]  /*16d50*/  IMAD.MOV.U32 R0, RZ, RZ, c[0x0][0x4e8] ;  /* 0x00013a00ff007624 */ /* 0x000fe200078e00ff */
[----:B------:R-:W-:-:S04]  /*16d60*/  ISETP.NE.U32.AND P0, PT, RZ, c[0x0][0x500], PT ;  /* 0x00014000ff007a0c */ /* 0x000fc80003f05070 */
[----:B------:R-:W-:Y:S02]  /*16d70*/  ISETP.NE.AND P3, PT, R0, 0x1, PT ;  /* 0x000000010000780c */ /* 0x000fe40003f65270 */
[----:B------:R-:W-:-:S04]  /*16d80*/  ISETP.NE.AND.EX P0, PT, RZ, c[0x0][0x504], PT, P0 ;  /* 0x00014100ff007a0c */ /* 0x000fc80003f05300 */
[----:B------:R-:W-:Y:S01]  /*16d90*/  SEL R0, R218, RZ, !P0 ;  /* 0x000000ffda007207 */ /* 0x000fe20004000000 */
[----:B------:R-:W2:Y:S04]  /*16da0*/  S2R R122, SR_TID.X ;  /* 0x00000000007a7919 */ /* 0x000ea80000002100 */
[----:B-1----:R-:W-:Y:S02]  /*16db0*/  IMAD R3, R7, R0, RZ ;  /* 0x0000000007037224 */ /* 0x002fe400078e02ff */
[----:B-----5:R-:W-:Y:S01]  /*16dc0*/  IMAD R13, R13, c[0x0][0x4e8], RZ ;  /* 0x00013a000d0d7a24 */ /* 0x020fe200078e02ff */
[----:B------:R-:W-:Y:S01]  /*16dd0*/  LOP3.LUT R207, R207, 0xfffffffd, RZ, 0xc0, !PT ;  /* 0xfffffffdcfcf7812 */ /* 0x000fe200078ec0ff */
[----:B--2---:R-:W-:Y:S01]  /*16de0*/  IMAD R8, R115, 0x80, R4 ;  /* 0x0000008073087824 */ /* 0x004fe200078e0204 */
[----:B------:R-:W-:-:S03]  /*16df0*/  SEL R4, R9, RZ, !P0 ;  /* 0x000000ff09047207 */ /* 0x000fc60004000000 */
[----:B------:R-:W-:-:S04]  /*16e00*/  @P3 IMAD.HI.U32 R9, R8, c[0x0][0x4ec], RZ ;  /* 0x00013b0008093a27 */ /* 0x000fc800078e00ff */
[C---:B------:R-:W-:Y:S02]  /*16e10*/  IMAD R11, R6.reuse, R4, R3 ;  /* 0x00000004060b7224 */ /* 0x040fe400078e0203 */
[----:B------:R-:W-:-:S04]  /*16e20*/  IMAD.WIDE.U32 R4, R6, R0, RZ ;  /* 0x0000000006047225 */ /* 0x000fc800078e00ff */
[----:B---3--:R-:W-:-:S04]  /*16e30*/  IMAD.WIDE.U32 R6, R14, R118, RZ ;  /* 0x000000760e067225 */ /* 0x008fc800078e00ff */
[----:B------:R-:W-:Y:S01]  /*16e40*/  IMAD.MOV.U32 R3, RZ, RZ, R8 ;  /* 0x000000ffff037224 */ /* 0x000fe200078e0008 */
[----:B------:R-:W-:Y:S01]  /*16e50*/  @P3 SHF.R.U32.HI R3, RZ, c[0x0][0x4f0], R9 ;  /* 0x00013c00ff033a19 */ /* 0x000fe20000011609 */
[----:B------:R-:W-:Y:S01]  /*16e60*/  IMAD R10, R15, R118, RZ ;  /* 0x000000760f0a7224 */ /* 0x000fe200078e02ff */
[----:B----4-:R-:W-:Y:S01]  /*16e70*/  SEL R9, R12, RZ, P2 ;  /* 0x000000ff0c097207 */ /* 0x010fe20001000000 */
        /* <DEDUP_REMOVED lines=30> */
[----:B------:R2:W-:Y:S02]  /*17060*/  SHFL.IDX PT, R4, R3, 0x1, 0x1c1f ;  /* 0x003c1f0003047f89 */ /* 0x0005e400000e0000 */
[----:B------:R-:W-:Y:S02]  /*17070*/  LOP3.LUT P0, RZ, R15, 0x3, RZ, 0xc0, !PT ;  /* 0x000000030fff7812 */ /* 0x000fe4000780c0ff */
[----:B------:R-:W3:Y:S01]  /*17080*/  SHFL.IDX PT, R5, R5, 0x1, 0x1c1f ;  /* 0x003c1f0005057f89 */ /* 0x000ee200000e0000 */
[----:B--2---:R-:W-:-:S05]  /*17090*/  IMAD R3, R115, 0x80, R119 ;  /* 0x0000008073037824 */ /* 0x004fca00078e0277 */
        /* <DEDUP_REMOVED lines=59> */
.L_x_1553:
[----:B------:R-:W-:Y:S05]  /*17450*/  BRA.DIV ~URZ, `(.L_x_1491) ;  /* 0x000045527f007947 */ /* 0x000fea000b800000 */
[----:B------:R4:W2:Y:S02]  /*17460*/  SHFL.IDX PT, R0, R16, RZ, 0x181f ;  /* 0x00181fff10007589 */ /* 0x0008a400000e0000 */
.L_x_1554:
[----:B------:R-:W-:Y:S01]  /*17470*/  ISETP.GE.AND P0, PT, R14, R13, PT ;  /* 0x0000000d0e00720c */ /* 0x000fe20003f06270 */
[----:B------:R-:W-:Y:S01]  /*17480*/  BSSY B0, `(.L_x_1492) ;  /* 0x0000018000007945 */ /* 0x000fe20003800000 */
[----:B------:R-:W-:Y:S02]  /*17490*/  SHF.R.S32.HI R2, RZ, 0x1f, R133 ;  /* 0x0000001fff027819 */ /* 0x000fe40000011485 */
[----:B------:R-:W-:Y:S02]  /*174a0*/  SHF.R.S32.HI R17, RZ, 0x1f, R208 ;  /* 0x0000001fff117819 */ /* 0x000fe400000114d0 */
[----:B------:R-:W-:Y:S02]  /*174b0*/  LEA.HI R2, R2, R133, RZ, 0x3 ;  /* 0x0000008502027211 */ /* 0x000fe400078f18ff */
[----:B------:R-:W-:Y:S02]  /*174c0*/  SHF.R.S32.HI R19, RZ, 0x1f, R209 ;  /* 0x0000001fff137819 */ /* 0x000fe400000114d1 */
[----:B------:R-:W-:-:S04]  /*174d0*/  LOP3.LUT R4, R2, 0xfffffff8, RZ, 0xc0, !PT ;  /* 0xfffffff802047812 */ /* 0x000fc800078ec0ff */
        /* <DEDUP_REMOVED lines=18> */
.L_x_1493:
[----:B------:R-:W-:Y:S05]  /*17600*/  BSYNC B0 ;  /* 0x0000000000007941 */ /* 0x000fea0003800000 */
.L_x_1492:
[----:B------:R-:W-:Y:S05]  /*17610*/  BRA.DIV ~URZ, `(.L_x_1494) ;  /* 0x000043f27f007947 */ /* 0x000fea000b800000 */
[----:B---3--:R3:W4:Y:S04]  /*17620*/  SHFL.IDX PT, R12, R15, 0x1, 0x181f ;  /* 0x00381f000f0c7f89 */ /* 0x00872800000e0000 */
[----:B--2---:R3:W2:Y:S02]  /*17630*/  SHFL.IDX PT, R0, R16, 0x1, 0x181f ;  /* 0x00381f0010007f89 */ /* 0x0046a400000e0000 */
.L_x_1555:
        /* <DEDUP_REMOVED lines=20> */
.L_x_1496:
[----:B------:R-:W-:Y:S05]  /*17780*/  BSYNC B0 ;  /* 0x0000000000007941 */ /* 0x000fea0003800000 */
.L_x_1495:
[----:B------:R-:W-:Y:S05]  /*17790*/  BRA.DIV ~URZ, `(.L_x_1497) ;  /* 0x000043327f007947 */ /* 0x000fea000b800000 */
[----:B----4-:R4:W3:Y:S02]  /*177a0*/  SHFL.IDX PT, R12, R15, 0x2, 0x181f ;  /* 0x00581f000f0c7f89 */ /* 0x0108e400000e0000 */
.L_x_1556:
[----:B------:R-:W-:Y:S05]  /*177b0*/  BRA.DIV ~URZ, `(.L_x_1498) ;  /* 0x000043827f007947 */ /* 0x000fea000b800000 */
[----:B--2---:R2:W4:Y:S02]  /*177c0*/  SHFL.IDX PT, R0, R16, 0x2, 0x181f ;  /* 0x00581f0010007f89 */ /* 0x00452400000e0000 */
.L_x_1557:
        /* <DEDUP_REMOVED lines=20> */
.L_x_1500:
[----:B------:R-:W-:Y:S05]  /*17910*/  BSYNC B0 ;  /* 0x0000000000007941 */ /* 0x000fea0003800000 */
.L_x_1499:
[----:B------:R-:W-:Y:S05]  /*17920*/  BRA.DIV ~URZ, `(.L_x_1501) ;  /* 0x000042727f007947 */ /* 0x000fea000b800000 */
[----:B---3--:R3:W2:Y:S04]  /*17930*/  SHFL.IDX PT, R10, R15, 0x3, 0x181f ;  /* 0x00781f000f0a7f89 */ /* 0x0086a800000e0000 */
[----:B----4-:R3:W4:Y:S02]  /*17940*/  SHFL.IDX PT, R0, R16, 0x3, 0x181f ;  /* 0x00781f0010007f89 */ /* 0x01072400000e0000 */
.L_x_1558:
        /* <DEDUP_REMOVED lines=8> */
[----:B------:R-:W-:Y:S02]  /*179d0*/  @!P0 LEA R2, P3, R208, R0, 0x1 ;  /* 0x00000000d0028211 */ /* 0x000fe400078608ff */
        /* <DEDUP_REMOVED lines=12> */
.L_x_1489:
        /* <DEDUP_REMOVED lines=35> */
.L_x_1559:
[----:B------:R-:W-:Y:S05]  /*17cd0*/  BRA.DIV ~URZ, `(.L_x_1504) ;  /* 0x00003ff27f007947 */ /* 0x000fea000b800000 */
[----:B------:R3:W4:Y:S02]  /*17ce0*/  SHFL.IDX PT, R0, R17, RZ, 0x1c1f ;  /* 0x001c1fff11007589 */ /* 0x00072400000e0000 */
.L_x_1560:
        /* <DEDUP_REMOVED lines=12> */
[----:B------:R-:W-:Y:S02]  /*17db0*/  ISETP.GE.AND P6, PT, R14, c[0x0][0x3c8], PT ;  /* 0x0000f2000e007a0c */ /* 0x000fe40003fc6270 */
[----:B------:R-:W-:Y:S01]  /*17dc0*/  SHF.R.S32.HI R11, RZ, 0x1f, R11 ;  /* 0x0000001fff0b7819 */ /* 0x000fe2000001140b */
[----:B------:R-:W-:Y:S01]  /*17dd0*/  @!P2 IMAD.WIDE R6, R217, 0x4, R2 ;  /* 0x00000004d906a825 */ /* 0x000fe200078e0202 */
[----:B------:R-:W-:-:S02]  /*17de0*/  @!P1 LEA R2, P3, R10, R0, 0x2 ;  /* 0x000000000a029211 */ /* 0x000fc400078610ff */
[----:B------:R-:W-:Y:S02]  /*17df0*/  IADD3 R9, R217, 0x10, RZ ;  /* 0x00000010d9097810 */ /* 0x000fe40007ffe0ff */
[----:B------:R-:W-:Y:S01]  /*17e00*/  ISETP.GE.AND P5, PT, R5, c[0x0][0x3c8], PT ;  /* 0x0000f20005007a0c */ /* 0x000fe20003fa6270 */
[----:B------:R2:W-:Y:S01]  /*17e10*/  @!P2 ST.E.64 [R6.64], R164 ;  /* 0x000000a40600a985 */ /* 0x0005e2000c101b06 */
[----:B------:R-:W-:Y:S02]  /*17e20*/  IADD3 R13, R217, 0x28, RZ ;  /* 0x00000028d90d7810 */ /* 0x000fe40007ffe0ff */
[----:B------:R-:W-:Y:S02]  /*17e30*/  SHF.R.S32.HI R9, RZ, 0x1f, R9 ;  /* 0x0000001fff097819 */ /* 0x000fe40000011409 */
[----:B------:R-:W-:Y:S02]  /*17e40*/  @!P1 LEA.HI.X R3, R10, R4, R11, 0x2, P3 ;  /* 0x000000040a039211 */ /* 0x000fe400018f140b */
[----:B------:R-:W-:-:S02]  /*17e50*/  ISETP.GE.AND P4, PT, R13, c[0x0][0x3c8], PT ;  /* 0x0000f2000d007a0c */ /* 0x000fc40003f86270 */
[C---:B------:R-:W-:Y:S01]  /*17e60*/  IADD3 R15, R217.reuse, 0x18, RZ ;  /* 0x00000018d90f7810 */ /* 0x040fe20007ffe0ff */
[----:B------:R4:W-:Y:S01]  /*17e70*/  @!P1 ST.E.64 [R2.64], R22 ;  /* 0x0000001602009985 */ /* 0x0009e2000c101b06 */
[C---:B------:R-:W-:Y:S02]  /*17e80*/  IADD3 R10, R217.reuse, 0x30, RZ ;  /* 0x00000030d90a7810 */ /* 0x040fe40007ffe0ff */
[C---:B------:R-:W-:Y:S02]  /*17e90*/  IADD3 R11, R217.reuse, 0x20, RZ ;  /* 0x00000020d90b7810 */ /* 0x040fe40007ffe0ff */
[----:B------:R-:W-:Y:S02]  /*17ea0*/  SHF.R.S32.HI R15, RZ, 0x1f, R15 ;  /* 0x0000001fff0f7819 */ /* 0x000fe4000001140f */
[----:B------:R-:W-:Y:S02]  /*17eb0*/  ISETP.GE.AND P3, PT, R10, c[0x0][0x3c8], PT ;  /* 0x0000f2000a007a0c */ /* 0x000fe40003f66270 */
[----:B------:R-:W-:-:S02]  /*17ec0*/  IADD3 R12, R217, 0x38, RZ ;  /* 0x00000038d90c7810 */ /* 0x000fc40007ffe0ff */
[----:B------:R-:W-:Y:S02]  /*17ed0*/  SHF.R.S32.HI R11, RZ, 0x1f, R11 ;  /* 0x0000001fff0b7819 */ /* 0x000fe4000001140b */
[----:B--2---:R-:W-:-:S04]  /*17ee0*/  @!P0 LEA R6, P2, R8, R0, 0x2 ;  /* 0x0000000008068211 */ /* 0x004fc800078410ff */
[----:B------:R-:W-:Y:S02]  /*17ef0*/  @!P0 LEA.HI.X R7, R8, R4, R9, 0x2, P2 ;  /* 0x0000000408078211 */ /* 0x000fe400010f1409 */
[----:B------:R-:W-:-:S03]  /*17f00*/  ISETP.GE.AND P2, PT, R12, c[0x0][0x3c8], PT ;  /* 0x0000f2000c007a0c */ /* 0x000fc60003f46270 */
[----:B------:R2:W-:Y:S01]  /*17f10*/  @!P0 ST.E.64 [R6.64], R24 ;  /* 0x0000001806008985 */ /* 0x0005e2000c101b06 */
[CC--:B----4-:R-:W-:Y:S02]  /*17f20*/  @!P6 LEA R2, P1, R14.reuse, R0.reuse, 0x2 ;  /* 0x000000000e02e211 */ /* 0x0d0fe400078210ff */
[----:B------:R-:W-:Y:S02]  /*17f30*/  @!P5 LEA R8, P0, R5, R0, 0x2 ;  /* 0x000000000508d211 */ /* 0x000fe400078010ff */
[-C--:B------:R-:W-:Y:S02]  /*17f40*/  @!P6 LEA.HI.X R3, R14, R4.reuse, R15, 0x2, P1 ;  /* 0x000000040e03e211 */ /* 0x080fe400008f140f */
[----:B------:R-:W-:Y:S02]  /*17f50*/  IADD3 R15, R217, 0x28, RZ ;  /* 0x00000028d90f7810 */ /* 0x000fe40007ffe0ff */
[----:B------:R-:W-:Y:S01]  /*17f60*/  @!P5 LEA.HI.X R9, R5, R4, R11, 0x2, P0 ;  /* 0x000000040509d211 */ /* 0x000fe200000f140b */
[----:B------:R4:W-:Y:S01]  /*17f70*/  @!P6 ST.E.64 [R2.64], R26 ;  /* 0x0000001a0200e985 */ /* 0x0009e2000c101b06 */
[----:B------:R-:W-:-:S02]  /*17f80*/  SHF.R.S32.HI R15, RZ, 0x1f, R15 ;  /* 0x0000001fff0f7819 */ /* 0x000fc4000001140f */
[C---:B------:R-:W-:Y:S01]  /*17f90*/  IADD3 R11, R217.reuse, 0x30, RZ ;  /* 0x00000030d90b7810 */ /* 0x040fe20007ffe0ff */
[----:B------:R5:W-:Y:S01]  /*17fa0*/  @!P5 ST.E.64 [R8.64], R148 ;  /* 0x000000940800d985 */ /* 0x000be2000c101b06 */
[C---:B------:R-:W-:Y:S02]  /*17fb0*/  IADD3 R14, R217.reuse, 0x40, RZ ;  /* 0x00000040d90e7810 */ /* 0x040fe40007ffe0ff */
[----:B------:R-:W-:Y:S02]  /*17fc0*/  IADD3 R5, R217, 0x48, RZ ;  /* 0x00000048d9057810 */ /* 0x000fe40007ffe0ff */
[----:B------:R-:W-:Y:S02]  /*17fd0*/  SHF.R.S32.HI R11, RZ, 0x1f, R11 ;  /* 0x0000001fff0b7819 */ /* 0x000fe4000001140b */
[----:B------:R-:W-:Y:S02]  /*17fe0*/  ISETP.GE.AND P1, PT, R14, c[0x0][0x3c8], PT ;  /* 0x0000f2000e007a0c */ /* 0x000fe40003f26270 */
[----:B--2---:R-:W-:-:S04]  /*17ff0*/  @!P4 LEA R6, P0, R13, R0, 0x2 ;  /* 0x000000000d06c211 */ /* 0x004fc800078010ff */
[----:B------:R-:W-:Y:S02]  /*18000*/  @!P4 LEA.HI.X R7, R13, R4, R15, 0x2, P0 ;  /* 0x000000040d07c211 */ /* 0x000fe400000f140f */
[----:B------:R-:W-:Y:S02]  /*18010*/  IADD3 R15, R217, 0x38, RZ ;  /* 0x00000038d90f7810 */ /* 0x000fe40007ffe0ff */
[----:B------:R-:W-:Y:S01]  /*18020*/  ISETP.GE.AND P0, PT, R5, c[0x0][0x3c8], PT ;  /* 0x0000f20005007a0c */ /* 0x000fe20003f06270 */
[----:B------:R2:W-:Y:S01]  /*18030*/  @!P4 ST.E.64 [R6.64], R144 ;  /* 0x000000900600c985 */ /* 0x0005e2000c101b06 */
[C---:B----4-:R-:W-:Y:S02]  /*18040*/  @!P3 LEA R2, P5, R10.reuse, R0, 0x2 ;  /* 0x000000000a02b211 */ /* 0x050fe400078a10ff */
[----:B------:R-:W-:Y:S02]  /*18050*/  SHF.R.S32.HI R15, RZ, 0x1f, R15 ;  /* 0x0000001fff0f7819 */ /* 0x000fe4000001140f */
[----:B------:R-:W-:-:S02]  /*18060*/  @!P3 LEA.HI.X R3, R10, R4, R11, 0x2, P5 ;  /* 0x000000040a03b211 */ /* 0x000fc400028f140b */
[C---:B------:R-:W-:Y:S02]  /*18070*/  @!P2 LEA R10, P4, R12.reuse, R0, 0x2 ;  /* 0x000000000c0aa211 */ /* 0x040fe400078810ff */
[C---:B------:R-:W-:Y:S01]  /*18080*/  IADD3 R13, R217.reuse, 0x50, RZ ;  /* 0x00000050d90d7810 */ /* 0x040fe20007ffe0ff */
[----:B------:R4:W-:Y:S01]  /*18090*/  @!P3 ST.E.64 [R2.64], R28 ;  /* 0x0000001c0200b985 */ /* 0x0009e2000c101b06 */
[----:B------:R-:W-:Y:S02]  /*180a0*/  @!P2 LEA.HI.X R11, R12, R4, R15, 0x2, P4 ;  /* 0x000000040c0ba211 */ /* 0x000fe400020f140f */
[C---:B------:R-:W-:Y:S02]  /*180b0*/  IADD3 R15, R217.reuse, 0x40, RZ ;  /* 0x00000040d90f7810 */ /* 0x040fe40007ffe0ff */
[----:B------:R-:W-:Y:S01]  /*180c0*/  IADD3 R12, R217, 0x48, RZ ;  /* 0x00000048d90c7810 */ /* 0x000fe20007ffe0ff */
[----:B------:R1:W-:Y:S01]  /*180d0*/  @!P2 ST.E.64 [R10.64], R152 ;  /* 0x000000980a00a985 */ /* 0x0003e2000c101b06 */
[----:B------:R-:W-:-:S02]  /*180e0*/  ISETP.GE.AND P6, PT, R13, c[0x0][0x3c8], PT ;  /* 0x0000f2000d007a0c */ /* 0x000fc40003fc6270 */
[----:B------:R-:W-:Y:S02]  /*180f0*/  SHF.R.S32.HI R15, RZ, 0x1f, R15 ;  /* 0x0000001fff0f7819 */ /* 0x000fe4000001140f */
[----:B-----5:R-:W-:Y:S02]  /*18100*/  @!P0 LEA R8, P4, R5, R0, 0x2 ;  /* 0x0000000005088211 */ /* 0x020fe400078810ff */
[----:B------:R-:W-:-:S04]  /*18110*/  SHF.R.S32.HI R12, RZ, 0x1f, R12 ;  /* 0x0000001fff0c7819 */ /* 0x000fc8000001140c */
[----:B------:R-:W-:Y:S02]  /*18120*/  @!P0 LEA.HI.X R9, R5, R4, R12, 0x2, P4 ;  /* 0x0000000405098211 */ /* 0x000fe400020f140c */
[C---:B--2---:R-:W-:Y:S02]  /*18130*/  @!P1 LEA R6, P3, R14.reuse, R0, 0x2 ;  /* 0x000000000e069211 */ /* 0x044fe400078610ff */
[----:B------:R-:W-:Y:S02]  /*18140*/  IADD3 R5, R217, 0x70, RZ ;  /* 0x00000070d9057810 */ /* 0x000fe40007ffe0ff */
        /* <DEDUP_REMOVED lines=8> */
[----:B-1----:R-:W-:Y:S02]  /*181d0*/  @!P6 LEA R10, P0, R13, R0, 0x2 ;  /* 0x000000000d0ae211 */ /* 0x002fe400078010ff */
        /* <DEDUP_REMOVED lines=15> */
[----:B------:R-:W-:Y:S02]  /*182d0*/  IADD3 R2, R217, 0x80, RZ ;  /* 0x00000080d9027810 */ /* 0x000fe40007ffe0ff */
[C---:B------:R-:W-:Y:S01]  /*182e0*/  @!P4 LEA R12, P0, R5.reuse, R0, 0x2 ;  /* 0x00000000050cc211 */ /* 0x040fe200078010ff */
[----:B------:R-:W-:Y:S01]  /*182f0*/  @!P5 ST.E.64 [R14.64], R52 ;  /* 0x000000340e00d985 */ /* 0x000fe2000c101b06 */
[----:B------:R-:W-:Y:S02]  /*18300*/  ISETP.GE.AND P5, PT, R2, c[0x0][0x3c8], PT ;  /* 0x0000f20002007a0c */ /* 0x000fe40003fa6270 */
[----:B------:R-:W-:Y:S02]  /*18310*/  @!P4 LEA.HI.X R13, R5, R4, R3, 0x2, P0 ;  /* 0x00000004050dc211 */ /* 0x000fe400000f1403 */
[C---:B------:R-:W-:Y:S02]  /*18320*/  IADD3 R3, R217.reuse, 0x88, RZ ;  /* 0x00000088d9037810 */ /* 0x040fe40007ffe0ff */
[----:B------:R-:W-:-:S04]  /*18330*/  IADD3 R5, R217, 0x90, RZ ;  /* 0x00000090d9057810 */ /* 0x000fc80007ffe0ff */
[----:B------:R-:W-:-:S03]  /*18340*/  ISETP.GE.AND P6, PT, R5, c[0x0][0x3c8], PT ;  /* 0x0000f20005007a0c */ /* 0x000fc60003fc6270 */
[-C--:B-1----:R-:W-:Y:S02]  /*18350*/  @!P5 LEA R10, P0, R2, R0.reuse, 0x2 ;  /* 0x00000000020ad211 */ /* 0x082fe400078010ff */
[----:B--2---:R-:W-:Y:S02]  /*18360*/  SHF.R.S32.HI R9, RZ, 0x1f, R6 ;  /* 0x0000001fff097819 */ /* 0x004fe40000011406 */
[----:B------:R-:W-:-:S04]  /*18370*/  @!P3 LEA R8, P1, R6, R0, 0x2 ;  /* 0x000000000608b211 */ /* 0x000fc800078210ff */
[----:B------:R-:W-:Y:S02]  /*18380*/  @!P3 LEA.HI.X R9, R6, R4, R9, 0x2, P1 ;  /* 0x000000040609b211 */ /* 0x000fe400008f1409 */
[----:B------:R-:W-:-:S03]  /*18390*/  @!P2 LEA R6, P1, R7, R0, 0x2 ;  /* 0x000000000706a211 */ /* 0x000fc600078210ff */
[----:B------:R1:W-:Y:S01]  /*183a0*/  @!P3 ST.E.64 [R8.64], R48 ;  /* 0x000000300800b985 */ /* 0x0003e2000c101b06 */
[----:B------:R-:W-:-:S03]  /*183b0*/  ISETP.GE.AND P3, PT, R3, c[0x0][0x3c8], PT ;  /* 0x0000f20003007a0c */ /* 0x000fc60003f66270 */
[----:B------:R2:W-:Y:S01]  /*183c0*/  @!P4 ST.E.64 [R12.64], R60 ;  /* 0x0000003c0c00c985 */ /* 0x0005e2000c101b06 */
[C---:B------:R-:W-:Y:S02]  /*183d0*/  ISETP.GE.AND P4, PT, R2.reuse, c[0x0][0x3c8], PT ;  /* 0x0000f20002007a0c */ /* 0x040fe40003f86270 */
[----:B-1----:R-:W-:Y:S02]  /*183e0*/  SHF.R.S32.HI R9, RZ, 0x1f, R7 ;  /* 0x0000001fff097819 */ /* 0x002fe40000011407 */
[----:B------:R-:W-:Y:S02]  /*183f0*/  SHF.R.S32.HI R8, RZ, 0x1f, R2 ;  /* 0x0000001fff087819 */ /* 0x000fe40000011402 */
[-C--:B------:R-:W-:Y:S02]  /*18400*/  @!P2 LEA.HI.X R7, R7, R4.reuse, R9, 0x2, P1 ;  /* 0x000000040707a211 */ /* 0x080fe400008f1409 */
[----:B------:R-:W-:Y:S02]  /*18410*/  @!P5 LEA.HI.X R11, R2, R4, R8, 0x2, P0 ;  /* 0x00000004020bd211 */ /* 0x000fe400000f1408 */
[----:B------:R-:W-:Y:S01]  /*18420*/  SHF.R.S32.HI R9, RZ, 0x1f, R3 ;  /* 0x0000001fff097819 */ /* 0x000fe20000011403 */
[----:B------:R1:W-:Y:S01]  /*18430*/  @!P2 ST.E.64 [R6.64], R56 ;  /* 0x000000380600a985 */ /* 0x0003e2000c101b06 */
[----:B------:R-:W-:-:S02]  /*18440*/  @!P3 LEA R8, P1, R3, R0, 0x2 ;  /* 0x000000000308b211 */ /* 0x000fc400078210ff */
[----:B--2---:R-:W-:Y:S01]  /*18450*/  SHF.R.S32.HI R12, RZ, 0x1f, R5 ;  /* 0x0000001fff0c7819 */ /* 0x004fe20000011405 */
[----:B------:R-:W-:Y:S01]  /*18460*/  @!P4 ST.E.64 [R10.64], R68 ;  /* 0x000000440a00c985 */ /* 0x000fe2000c101b06 */
[----:B------:R-:W-:Y:S02]  /*18470*/  @!P6 LEA R14, P0, R5, R0, 0x2 ;  /* 0x00000000050ee211 */ /* 0x000fe400078010ff */
[-C--:B------:R-:W-:Y:S02]  /*18480*/  @!P3 LEA.HI.X R9, R3, R4.reuse, R9, 0x2, P1 ;  /* 0x000000040309b211 */ /* 0x080fe400008f1409 */
[----:B------:R-:W-:Y:S02]  /*18490*/  @!P6 LEA.HI.X R15, R5, R4, R12, 0x2, P0 ;  /* 0x00000004050fe211 */ /* 0x000fe400000f140c */
[C---:B------:R-:W-:Y:S01]  /*184a0*/  IADD3 R2, R217.reuse, 0xa8, RZ ;  /* 0x000000a8d9027810 */ /* 0x040fe20007ffe0ff */
[----:B------:R2:W-:Y:S01]  /*184b0*/  @!P3 ST.E.64 [R8.64], R64 ;  /* 0x000000400800b985 */ /* 0x0005e2000c101b06 */
[----:B------:R-:W-:-:S02]  /*184c0*/  IADD3 R3, R217, 0xb0, RZ ;  /* 0x000000b0d9037810 */ /* 0x000fc40007ffe0ff */
[----:B------:R-:W-:Y:S01]  /*184d0*/  ISETP.GE.AND P3, PT, R2, c[0x0][0x3c8], PT ;  /* 0x0000f20002007a0c */ /* 0x000fe20003f66270 */
[----:B------:R-:W-:Y:S01]  /*184e0*/  @!P6 ST.E.64 [R14.64], R76 ;  /* 0x0000004c0e00e985 */ /* 0x000fe2000c101b06 */
[----:B------:R-:W-:Y:S02]  /*184f0*/  ISETP.GE.AND P6, PT, R3, c[0x0][0x3c8], PT ;  /* 0x0000f20003007a0c */ /* 0x000fe40003fc6270 */
[C---:B-1----:R-:W-:Y:S02]  /*18500*/  IADD3 R7, R217.reuse, 0x98, RZ ;  /* 0x00000098d9077810 */ /* 0x042fe40007ffe0ff */
[----:B------:R-:W-:Y:S02]  /*18510*/  IADD3 R6, R217, 0xa0, RZ ;  /* 0x000000a0d9067810 */ /* 0x000fe40007ffe0ff */
[----:B------:R-:W-:Y:S02]  /*18520*/  ISETP.GE.AND P2, PT, R7, c[0x0][0x3c8], PT ;  /* 0x0000f20007007a0c */ /* 0x000fe40003f46270 */
[----:B------:R-:W-:-:S02]  /*18530*/  ISETP.GE.AND P5, PT, R6, c[0x0][0x3c8], PT ;  /* 0x0000f20006007a0c */ /* 0x000fc40003fa6270 */
[----:B------:R-:W-:Y:S02]  /*18540*/  SHF.R.S32.HI R5, RZ, 0x1f, R6 ;  /* 0x0000001fff057819 */ /* 0x000fe40000011406 */
[----:B--2---:R-:W-:-:S07]  /*18550*/  SHF.R.S32.HI R9, RZ, 0x1f, R7 ;  /* 0x0000001fff097819 */ /* 0x004fce0000011407 */
[CC--:B------:R-:W-:Y:S02]  /*18560*/  @!P2 LEA R8, P1, R7.reuse, R0.reuse, 0x2 ;  /* 0x000000000708a211 */ /* 0x0c0fe400078210ff */
[C---:B------:R-:W-:Y:S02]  /*18570*/  @!P5 LEA R12, P0, R6.reuse, R0, 0x2 ;  /* 0x00000000060cd211 */ /* 0x040fe400078010ff */
[-C--:B------:R-:W-:Y:S02]  /*18580*/  @!P2 LEA.HI.X R9, R7, R4.reuse, R9, 0x2, P1 ;  /* 0x000000040709a211 */ /* 0x080fe400008f1409 */
[----:B------:R-:W-:Y:S02]  /*18590*/  @!P5 LEA.HI.X R13, R6, R4, R5, 0x2, P0 ;  /* 0x00000004060dd211 */ /* 0x000fe400000f1405 */
[C---:B------:R-:W-:Y:S01]  /*185a0*/  IADD3 R6, R217.reuse, 0xb8, RZ ;  /* 0x000000b8d9067810 */ /* 0x040fe20007ffe0ff */
[----:B------:R1:W-:Y:S01]  /*185b0*/  @!P2 ST.E.64 [R8.64], R72 ;  /* 0x000000480800a985 */ /* 0x0003e2000c101b06 */
[----:B------:R-:W-:-:S02]  /*185c0*/  IADD3 R5, R217, 0xc0, RZ ;  /* 0x000000c0d9057810 */ /* 0x000fc40007ffe0ff */
[----:B------:R-:W-:Y:S01]  /*185d0*/  ISETP.GE.AND P2, PT, R6, c[0x0][0x3c8], PT ;  /* 0x0000f20006007a0c */ /* 0x000fe20003f46270 */
[----:B------:R2:W-:Y:S01]  /*185e0*/  @!P5 ST.E.64 [R12.64], R84 ;  /* 0x000000540c00d985 */ /* 0x0005e2000c101b06 */
[----:B------:R-:W-:Y:S02]  /*185f0*/  ISETP.GE.AND P4, PT, R5, c[0x0][0x3c8], PT ;  /* 0x0000f20005007a0c */ /* 0x000fe40003f86270 */
[----:B------:R-:W-:Y:S02]  /*18600*/  SHF.R.S32.HI R7, RZ, 0x1f, R3 ;  /* 0x0000001fff077819 */ /* 0x000fe40000011403 */
[----:B------:R-:W-:-:S04]  /*18610*/  @!P6 LEA R10, P0, R3, R0, 0x2 ;  /* 0x00000000030ae211 */ /* 0x000fc800078010ff */
[----:B------:R-:W-:Y:S02]  /*18620*/  @!P6 LEA.HI.X R11, R3, R4, R7, 0x2, P0 ;  /* 0x00000004030be211 */ /* 0x000fe400000f1407 */
[----:B------:R-:W-:Y:S02]  /*18630*/  IADD3 R3, R217, 0xc8, RZ ;  /* 0x000000c8d9037810 */ /* 0x000fe40007ffe0ff */
[----:B------:R-:W-:Y:S02]  /*18640*/  SHF.R.S32.HI R7, RZ, 0x1f, R5 ;  /* 0x0000001fff077819 */ /* 0x000fe40000011405 */
[----:B-1----:R-:W-:Y:S02]  /*18650*/  SHF.R.S32.HI R9, RZ, 0x1f, R2 ;  /* 0x0000001fff097819 */ /* 0x002fe40000011402 */
[-C--:B------:R-:W-:Y:S02]  /*18660*/  @!P3 LEA R8, P1, R2, R0.reuse, 0x2 ;  /* 0x000000000208b211 */ /* 0x080fe400078210ff */
[----:B--2---:R-:W-:-:S02]  /*18670*/  @!P4 LEA R12, P0, R5, R0, 0x2 ;  /* 0x00000000050cc211 */ /* 0x004fc400078010ff */
[-C--:B------:R-:W-:Y:S02]  /*18680*/  @!P3 LEA.HI.X R9, R2, R4.reuse, R9, 0x2, P1 ;  /* 0x000000040209b211 */ /* 0x080fe400008f1409 */
[----:B------:R-:W-:Y:S02]  /*18690*/  IADD3 R2, R217, 0xd0, RZ ;  /* 0x000000d0d9027810 */ /* 0x000fe40007ffe0ff */
[----:B------:R-:W-:Y:S01]  /*186a0*/  ISETP.GE.AND P1, PT, R3, c[0x0][0x3c8], PT ;  /* 0x0000f20003007a0c */ /* 0x000fe20003f26270 */
[----:B------:R1:W-:Y:S01]  /*186b0*/  @!P3 ST.E.64 [R8.64], R80 ;  /* 0x000000500800b985 */ /* 0x0003e2000c101b06 */
[----:B------:R-:W-:Y:S02]  /*186c0*/  ISETP.GE.AND P5, PT, R2, c[0x0][0x3c8], PT ;  /* 0x0000f20002007a0c */ /* 0x000fe40003fa6270 */
[----:B------:R-:W-:Y:S01]  /*186d0*/  @!P4 LEA.HI.X R13, R5, R4, R7, 0x2, P0 ;  /* 0x00000004050dc211 */ /* 0x000fe200000f1407 */
[----:B------:R2:W-:Y:S01]  /*186e0*/  @!P6 ST.E.64 [R10.64], R92 ;  /* 0x0000005c0a00e985 */ /* 0x0005e2000c101b06 */
[----:B------:R-:W-:-:S02]  /*186f0*/  IADD3 R7, R217, 0xe0, RZ ;  /* 0x000000e0d9077810 */ /* 0x000fc40007ffe0ff */
[----:B------:R-:W-:Y:S02]  /*18700*/  SHF.R.S32.HI R5, RZ, 0x1f, R2 ;  /* 0x0000001fff057819 */ /* 0x000fe40000011402 */
[----:B------:R-:W-:Y:S02]  /*18710*/  ISETP.GE.AND P6, PT, R7, c[0x0][0x3c8], PT ;  /* 0x0000f20007007a0c */ /* 0x000fe40003fc6270 */
[----:B-1----:R-:W-:Y:S02]  /*18720*/  SHF.R.S32.HI R9, RZ, 0x1f, R6 ;  /* 0x0000001fff097819 */ /* 0x002fe40000011406 */
[-C--:B------:R-:W-:Y:S02]  /*18730*/  @!P2 LEA R8, P3, R6, R0.reuse, 0x2 ;  /* 0x000000000608a211 */ /* 0x080fe400078610ff */
[----:B--2---:R-:W-:Y:S02]  /*18740*/  @!P5 LEA R10, P0, R2, R0, 0x2 ;  /* 0x00000000020ad211 */ /* 0x004fe400078010ff */
[----:B------:R-:W-:-:S02]  /*18750*/  @!P2 LEA.HI.X R9, R6, R4, R9, 0x2, P3 ;  /* 0x000000040609a211 */ /* 0x000fc400018f1409 */
[C---:B------:R-:W-:Y:S02]  /*18760*/  IADD3 R6, R217.reuse, 0xd8, RZ ;  /* 0x000000d8d9067810 */ /* 0x040fe40007ffe0ff */
[----:B------:R-:W-:Y:S01]  /*18770*/  @!P5 LEA.HI.X R11, R2, R4, R5, 0x2, P0 ;  /* 0x00000004020bd211 */ /* 0x000fe200000f1405 */
[----:B------:R1:W-:Y:S01]  /*18780*/  @!P2 ST.E.64 [R8.64], R88 ;  /* 0x000000580800a985 */ /* 0x0003e2000c101b06 */
[----:B------:R-:W-:Y:S02]  /*18790*/  IADD3 R5, R217, 0xe8, RZ ;  /* 0x000000e8d9057810 */ /* 0x000fe40007ffe0ff */
[----:B------:R-:W-:Y:S01]  /*187a0*/  SHF.R.S32.HI R2, RZ, 0x1f, R6 ;  /* 0x0000001fff027819 */ /* 0x000fe20000011406 */
[----:B------:R2:W-:Y:S01]  /*187b0*/  @!P4 ST.E.64 [R12.64], R100 ;  /* 0x000000640c00c985 */ /* 0x0005e2000c101b06 */
[----:B------:R-:W-:Y:S02]  /*187c0*/  ISETP.GE.AND P4, PT, R6, c[0x0][0x3c8], PT ;  /* 0x0000f20006007a0c */ /* 0x000fe40003f86270 */
[----:B------:R-:W-:-:S02]  /*187d0*/  ISETP.GE.AND P3, PT, R5, c[0x0][0x3c8], PT ;  /* 0x0000f20005007a0c */ /* 0x000fc40003f66270 */
[----:B-1----:R-:W-:Y:S02]  /*187e0*/  SHF.R.S32.HI R9, RZ, 0x1f, R3 ;  /* 0x0000001fff097819 */ /* 0x002fe40000011403 */
[-C--:B------:R-:W-:Y:S02]  /*187f0*/  @!P1 LEA R8, P2, R3, R0.reuse, 0x2 ;  /* 0x0000000003089211 */ /* 0x080fe400078410ff */
[----:B--2---:R-:W-:Y:S02]  /*18800*/  @!P6 LEA R12, P0, R7, R0, 0x2 ;  /* 0x00000000070ce211 */ /* 0x004fe400078010ff */
        /* <DEDUP_REMOVED lines=25> */
.L_x_1506:
[----:B------:R-:W-:Y:S05]  /*189a0*/  BSYNC B0 ;  /* 0x0000000000007941 */ /* 0x000fea0003800000 */
.L_x_1505:
[----:B------:R-:W-:Y:S05]  /*189b0*/  BRA.DIV ~URZ, `(.L_x_1507) ;  /* 0x000033727f007947 */ /* 0x000fea000b800000 */
[----:B--2---:R2:W1:Y:S04]  /*189c0*/  SHFL.IDX PT, R4, R16, 0x1, 0x1c1f ;  /* 0x003c1f0010047f89 */ /* 0x00446800000e0000 */
[----:B----4-:R2:W4:Y:S02]  /*189d0*/  SHFL.IDX PT, R0, R17, 0x1, 0x1c1f ;  /* 0x003c1f0011007f89 */ /* 0x01052400000e0000 */
.L_x_1561:
[----:B------:R-:W-:-:S13]  /*189e0*/  LOP3.LUT P0, RZ, R207, 0x2, RZ, 0xc0, !PT ;  /* 0x00000002cfff7812 */ /* 0x000fda000780c0ff */
[----:B------:R-:W-:Y:S05]  /*189f0*/  @P0 BRA `(.L_x_1502) ;  /* 0x00001a8000000947 */ /* 0x000fea0003800000 */
[C---:B------:R-:W-:Y:S02]  /*18a00*/  IADD3 R10, R217.reuse, 0x8, RZ ;  /* 0x00000008d90a7810 */ /* 0x040fe40007ffe0ff */
[C---:B------:R-:W-:Y:S02]  /*18a10*/  ISETP.GE.AND P2, PT, R217.reuse, c[0x0][0x3c8], PT ;  /* 0x0000f200d9007a0c */ /* 0x040fe40003f46270 */
[----:B------:R-:W-:Y:S02]  /*18a20*/  ISETP.GE.AND P1, PT, R10, c[0x0][0x3c8], PT ;  /* 0x0000f2000a007a0c */ /* 0x000fe40003f26270 */
[C---:B------:R-:W-:Y:S02]  /*18a30*/  IADD3 R11, R217.reuse, 0x10, RZ ;  /* 0x00000010d90b7810 */ /* 0x040fe40007ffe0ff */
[----:B------:R-:W-:Y:S02]  /*18a40*/  IADD3 R15, R217, 0x8, RZ ;  /* 0x00000008d90f7810 */ /* 0x000fe40007ffe0ff */
[----:B------:R-:W-:-:S02]  /*18a50*/  ISETP.GE.AND P0, PT, R11, c[0x0][0x3c8], PT ;  /* 0x0000f2000b007a0c */ /* 0x000fc40003f06270 */
[----:B------:R-:W-:Y:S02]  /*18a60*/  IADD3 R5, R217, 0x18, RZ ;  /* 0x00000018d9057810 */ /* 0x000fe40007ffe0ff */
[----:B------:R-:W-:Y:S01]  /*18a70*/  SHF.R.S32.HI R15, RZ, 0x1f, R15 ;  /* 0x0000001fff0f7819 */ /* 0x000fe2000001140f */
[----:B----4-:R-:W-:Y:S01]  /*18a80*/  @!P2 IMAD.MOV.U32 R2, RZ, RZ, R0 ;  /* 0x000000ffff02a224 */ /* 0x010fe200078e0000 */
[----:B------:R-:W-:Y:S01]  /*18a90*/  ISETP.GE.AND P3, PT, R5, c[0x0][0x3c8], PT ;  /* 0x0000f20005007a0c */ /* 0x000fe20003f66270 */
[----:B-1----:R-:W-:Y:S01]  /*18aa0*/  @!P2 IMAD.MOV.U32 R3, RZ, RZ, R4 ;  /* 0x000000ffff03a224 */ /* 0x002fe200078e0004 */
[C---:B------:R-:W-:Y:S02]  /*18ab0*/  @!P1 LEA R8, P4, R10.reuse, R0, 0x2 ;  /* 0x000000000a089211 */ /* 0x040fe400078810ff */
[C---:B------:R-:W-:Y:S01]  /*18ac0*/  IADD3 R14, R217.reuse, 0x20, RZ ;  /* 0x00000020d90e7810 */ /* 0x040fe20007ffe0ff */
[----:B------:R-:W-:Y:S01]  /*18ad0*/  @!P2 IMAD.WIDE R2, R217, 0x4, R2 ;  /* 0x00000004d902a825 */ /* 0x000fe200078e0202 */
[----:B------:R-:W-:-:S02]  /*18ae0*/  @!P1 LEA.HI.X R9, R10, R4, R15, 0x2, P4 ;  /* 0x000000040a099211 */ /* 0x000fc400020f140f */
[----:B------:R-:W-:Y:S02]  /*18af0*/  IADD3 R15, R217, 0x10, RZ ;  /* 0x00000010d90f7810 */ /* 0x000fe40007ffe0ff */
[----:B------:R-:W-:Y:S01]  /*18b00*/  ISETP.GE.AND P5, PT, R14, c[0x0][0x3c8], PT ;  /* 0x0000f2000e007a0c */ /* 0x000fe20003fa6270 */
[----:B------:R1:W-:Y:S01]  /*18b10*/  @!P2 ST.E.64 [R2.64], R120 ;  /* 0x000000780200a985 */ /* 0x0003e2000c101b06 */
[----:B------:R-:W-:Y:S02]  /*18b20*/  @!P0 LEA R6, P2, R11, R0, 0x2 ;  /* 0x000000000b068211 */ /* 0x000fe400078410ff */
[----:B------:R-:W-:Y:S01]  /*18b30*/  SHF.R.S32.HI R15, RZ, 0x1f, R15 ;  /* 0x0000001fff0f7819 */ /* 0x000fe2000001140f */
[----:B------:R4:W-:Y:S01]  /*18b40*/  @!P1 ST.E.64 [R8.64], R162 ;  /* 0x000000a208009985 */ /* 0x0009e2000c101b06 */
[C---:B------:R-:W-:Y:S02]  /*18b50*/  IADD3 R10, R217.reuse, 0x18, RZ ;  /* 0x00000018d90a7810 */ /* 0x040fe40007ffe0ff */
[----:B------:R-:W-:-:S02]  /*18b60*/  IADD3 R13, R217, 0x28, RZ ;  /* 0x00000028d90d7810 */ /* 0x000fc40007ffe0ff */
[----:B------:R-:W-:Y:S02]  /*18b70*/  @!P0 LEA.HI.X R7, R11, R4, R15, 0x2, P2 ;  /* 0x000000040b078211 */ /* 0x000fe400010f140f */
[----:B------:R-:W-:Y:S02]  /*18b80*/  SHF.R.S32.HI R10, RZ, 0x1f, R10 ;  /* 0x0000001fff0a7819 */ /* 0x000fe4000001140a */
[----:B------:R-:W-:Y:S01]  /*18b90*/  ISETP.GE.AND P4, PT, R13, c[0x0][0x3c8], PT ;  /* 0x0000f2000d007a0c */ /* 0x000fe20003f86270 */
[----:B------:R5:W-:Y:S01]  /*18ba0*/  @!P0 ST.E.64 [R6.64], R124 ;  /* 0x0000007c06008985 */ /* 0x000be2000c101b06 */
[C---:B------:R-:W-:Y:S02]  /*18bb0*/  IADD3 R15, R217.reuse, 0x20, RZ ;  /* 0x00000020d90f7810 */ /* 0x040fe40007ffe0ff */
[----:B------:R-:W-:Y:S02]  /*18bc0*/  IADD3 R12, R217, 0x30, RZ ;  /* 0x00000030d90c7810 */ /* 0x000fe40007ffe0ff */
[----:B------:R-:W-:-:S02]  /*18bd0*/  SHF.R.S32.HI R15, RZ, 0x1f, R15 ;  /* 0x0000001fff0f7819 */ /* 0x000fc4000001140f */
[----:B------:R-:W-:Y:S02]  /*18be0*/  ISETP.GE.AND P2, PT, R12, c[0x0][0x3c8], PT ;  /* 0x0000f2000c007a0c */ /* 0x000fe40003f46270 */
[C---:B--23--:R-:W-:Y:S02]  /*18bf0*/  IADD3 R17, R217.reuse, 0x48, RZ ;  /* 0x00000048d9117810 */ /* 0x04cfe40007ffe0ff */
[C---:B------:R-:W-:Y:S02]  /*18c00*/  IADD3 R18, R217.reuse, 0x40, RZ ;  /* 0x00000040d9127810 */ /* 0x040fe40007ffe0ff */
[----:B------:R-:W-:Y:S02]  /*18c10*/  IADD3 R16, R217, 0x50, RZ ;  /* 0x00000050d9107810 */ /* 0x000fe40007ffe0ff */
[----:B-1----:R-:W-:Y:S02]  /*18c20*/  @!P3 LEA R2, P6, R5, R0, 0x2 ;  /* 0x000000000502b211 */ /* 0x002fe400078c10ff */
[----:B------:R-:W-:-:S02]  /*18c30*/  SHF.R.S32.HI R18, RZ, 0x1f, R18 ;  /* 0x0000001fff127819 */ /* 0x000fc40000011412 */
[----:B------:R-:W-:Y:S02]  /*18c40*/  @!P3 LEA.HI.X R3, R5, R4, R10, 0x2, P6 ;  /* 0x000000040503b211 */ /* 0x000fe400030f140a */
[CC--:B------:R-:W-:Y:S02]  /*18c50*/  @!P5 LEA R10, P0, R14.reuse, R0.reuse, 0x2 ;  /* 0x000000000e0ad211 */ /* 0x0c0fe400078010ff */
[----:B----4-:R-:W-:Y:S01]  /*18c60*/  @!P4 LEA R8, P1, R13, R0, 0x2 ;  /* 0x000000000d08c211 */ /* 0x010fe200078210ff */
[----:B------:R1:W-:Y:S01]  /*18c70*/  @!P3 ST.E.64 [R2.64], R128 ;  /* 0x000000800200b985 */ /* 0x0003e2000c101b06 */
[----:B------:R-:W-:Y:S02]  /*18c80*/  @!P5 LEA.HI.X R11, R14, R4, R15, 0x2, P0 ;  /* 0x000000040e0bd211 */ /* 0x000fe400000f140f */
[C---:B------:R-:W-:Y:S02]  /*18c90*/  IADD3 R14, R217.reuse, 0x28, RZ ;  /* 0x00000028d90e7810 */ /* 0x040fe40007ffe0ff */
[----:B------:R-:W-:Y:S01]  /*18ca0*/  IADD3 R5, R217, 0x40, RZ ;  /* 0x00000040d9057810 */ /* 0x000fe20007ffe0ff */
[----:B------:R2:W-:Y:S01]  /*18cb0*/  @!P5 ST.E.64 [R10.64], R150 ;  /* 0x000000960a00d985 */ /* 0x0005e2000c101b06 */
[----:B------:R-:W-:-:S02]  /*18cc0*/  SHF.R.S32.HI R14, RZ, 0x1f, R14 ;  /* 0x0000001fff0e7819 */ /* 0x000fc4000001140e */
[----:B------:R-:W-:Y:S02]  /*18cd0*/  ISETP.GE.AND P6, PT, R5, c[0x0][0x3c8], PT ;  /* 0x0000f20005007a0c */ /* 0x000fe40003fc6270 */
[----:B------:R-:W-:Y:S02]  /*18ce0*/  @!P4 LEA.HI.X R9, R13, R4, R14, 0x2, P1 ;  /* 0x000000040d09c211 */ /* 0x000fe400008f140e */
[C---:B------:R-:W-:Y:S02]  /*18cf0*/  IADD3 R14, R217.reuse, 0x38, RZ ;  /* 0x00000038d90e7810 */ /* 0x040fe40007ffe0ff */
[----:B------:R-:W-:Y:S01]  /*18d00*/  IADD3 R13, R217, 0x30, RZ ;  /* 0x00000030d90d7810 */ /* 0x000fe20007ffe0ff */
[----:B------:R3:W-:Y:S01]  /*18d10*/  @!P4 ST.E.64 [R8.64], R146 ;  /* 0x000000920800c985 */ /* 0x0007e2000c101b06 */
[----:B------:R-:W-:Y:S02]  /*18d20*/  ISETP.GE.AND P5, PT, R14, c[0x0][0x3c8], PT ;  /* 0x0000f2000e007a0c */ /* 0x000fe40003fa6270 */
[----:B-----5:R-:W-:-:S02]  /*18d30*/  @!P2 LEA R6, P0, R12, R0, 0x2 ;  /* 0x000000000c06a211 */ /* 0x020fc400078010ff */
[----:B------:R-:W-:Y:S02]  /*18d40*/  SHF.R.S32.HI R13, RZ, 0x1f, R13 ;  /* 0x0000001fff0d7819 */ /* 0x000fe4000001140d */
[----:B------:R-:W-:Y:S02]  /*18d50*/  IADD3 R15, R217, 0x38, RZ ;  /* 0x00000038d90f7810 */ /* 0x000fe40007ffe0ff */
[----:B------:R-:W-:Y:S02]  /*18d60*/  @!P2 LEA.HI.X R7, R12, R4, R13, 0x2, P0 ;  /* 0x000000040c07a211 */ /* 0x000fe400000f140d */
[----:B------:R-:W-:Y:S02]  /*18d70*/  ISETP.GE.AND P0, PT, R17, c[0x0][0x3c8], PT ;  /* 0x0000f20011007a0c */ /* 0x000fe40003f06270 */
[----:B-1----:R-:W-:Y:S01]  /*18d80*/  IADD3 R2, R217, 0x58, RZ ;  /* 0x00000058d9027810 */ /* 0x002fe20007ffe0ff */
[----:B------:R1:W-:Y:S01]  /*18d90*/  @!P2 ST.E.64 [R6.64], R30 ;  /* 0x0000001e0600a985 */ /* 0x0003e2000c101b06 */
[----:B------:R-:W-:-:S02]  /*18da0*/  @!P5 LEA R12, P1, R14, R0, 0x2 ;  /* 0x000000000e0cd211 */ /* 0x000fc400078210ff */
[----:B------:R-:W-:Y:S02]  /*18db0*/  ISETP.GE.AND P3, PT, R2, c[0x0][0x3c8], PT ;  /* 0x0000f20002007a0c */ /* 0x000fe40003f66270 */
[C---:B--2---:R-:W-:Y:S02]  /*18dc0*/  @!P6 LEA R10, P2, R5.reuse, R0, 0x2 ;  /* 0x00000000050ae211 */ /* 0x044fe400078410ff */
[----:B------:R-:W-:Y:S02]  /*18dd0*/  SHF.R.S32.HI R15, RZ, 0x1f, R15 ;  /* 0x0000001fff0f7819 */ /* 0x000fe4000001140f */
[-C--:B------:R-:W-:Y:S02]  /*18de0*/  @!P6 LEA.HI.X R11, R5, R4.reuse, R18, 0x2, P2 ;  /* 0x00000004050be211 */ /* 0x080fe400010f1412 */
[----:B------:R-:W-:Y:S02]  /*18df0*/  @!P5 LEA.HI.X R13, R14, R4, R15, 0x2, P1 ;  /* 0x000000040e0dd211 */ /* 0x000fe400008f140f */
[----:B------:R-:W-:-:S02]  /*18e00*/  IADD3 R18, R217, 0x48, RZ ;  /* 0x00000048d9127810 */ /* 0x000fc40007ffe0ff */
[----:B------:R-:W-:Y:S01]  /*18e10*/  ISETP.GE.AND P4, PT, R16, c[0x0][0x3c8], PT ;  /* 0x0000f20010007a0c */ /* 0x000fe20003f86270 */
[----:B------:R-:W-:Y:S01]  /*18e20*/  @!P5 ST.E.64 [R12.64], R154 ;  /* 0x0000009a0c00d985 */ /* 0x000fe2000c101b06 */
[----:B------:R-:W-:Y:S02]  /*18e30*/  SHF.R.S32.HI R3, RZ, 0x1f, R2 ;  /* 0x0000001fff037819 */ /* 0x000fe40000011402 */
[CC--:B------:R-:W-:Y:S01]  /*18e40*/  @!P3 LEA R14, P1, R2.reuse, R0.reuse, 0x2 ;  /* 0x00000000020eb211 */ /* 0x0c0fe200078210ff */
[----:B------:R2:W-:Y:S01]  /*18e50*/  @!P6 ST.E.64 [R10.64], R38 ;  /* 0x000000260a00e985 */ /* 0x0005e2000c101b06 */
[----:B---3--:R-:W-:Y:S02]  /*18e60*/  @!P0 LEA R8, P2, R17, R0, 0x2 ;  /* 0x0000000011088211 */ /* 0x008fe400078410ff */
[----:B------:R-:W-:Y:S02]  /*18e70*/  SHF.R.S32.HI R18, RZ, 0x1f, R18 ;  /* 0x0000001fff127819 */ /* 0x000fe40000011412 */
[----:B------:R-:W-:-:S02]  /*18e80*/  @!P3 LEA.HI.X R15, R2, R4, R3, 0x2, P1 ;  /* 0x00000004020fb211 */ /* 0x000fc400008f1403 */
[----:B------:R-:W-:Y:S02]  /*18e90*/  @!P0 LEA.HI.X R9, R17, R4, R18, 0x2, P2 ;  /* 0x0000000411098211 */ /* 0x000fe400010f1412 */
[C---:B-1----:R-:W-:Y:S02]  /*18ea0*/  IADD3 R6, R217.reuse, 0x60, RZ ;  /* 0x00000060d9067810 */ /* 0x042fe40007ffe0ff */
[----:B------:R-:W-:Y:S01]  /*18eb0*/  IADD3 R5, R217, 0x68, RZ ;  /* 0x00000068d9057810 */ /* 0x000fe20007ffe0ff */
[----:B------:R1:W-:Y:S01]  /*18ec0*/  @!P0 ST.E.64 [R8.64], R34 ;  /* 0x0000002208008985 */ /* 0x0003e2000c101b06 */
[----:B------:R-:W-:Y:S02]  /*18ed0*/  ISETP.GE.AND P3, PT, R6, c[0x0][0x3c8], PT ;  /* 0x0000f20006007a0c */ /* 0x000fe40003f66270 */
[----:B------:R-:W-:Y:S02]  /*18ee0*/  ISETP.GE.AND P2, PT, R5, c[0x0][0x3c8], PT ;  /* 0x0000f20005007a0c */ /* 0x000fe40003f46270 */
[----:B------:R-:W-:-:S02]  /*18ef0*/  IADD3 R3, R217, 0x70, RZ ;  /* 0x00000070d9037810 */ /* 0x000fc40007ffe0ff */
[----:B------:R-:W-:Y:S02]  /*18f00*/  IADD3 R7, R217, 0x78, RZ ;  /* 0x00000078d9077810 */ /* 0x000fe40007ffe0ff */
[----:B------:R-:W-:Y:S02]  /*18f10*/  ISETP.GE.AND P6, PT, R3, c[0x0][0x3c8], PT ;  /* 0x0000f20003007a0c */ /* 0x000fe40003fc6270 */
[----:B------:R-:W-:Y:S02]  /*18f20*/  ISETP.GE.AND P5, PT, R7, c[0x0][0x3c8], PT ;  /* 0x0000f20007007a0c */ /* 0x000fe40003fa6270 */
[----:B--2---:R-:W-:Y:S02]  /*18f30*/  SHF.R.S32.HI R11, RZ, 0x1f, R6 ;  /* 0x0000001fff0b7819 */ /* 0x004fe40000011406 */
[----:B------:R-:W-:Y:S02]  /*18f40*/  SHF.R.S32.HI R10, RZ, 0x1f, R5 ;  /* 0x0000001fff0a7819 */ /* 0x000fe40000011405 */
[----:B-1----:R-:W-:-:S02]  /*18f50*/  SHF.R.S32.HI R9, RZ, 0x1f, R16 ;  /* 0x0000001fff097819 */ /* 0x002fc40000011410 */
[----:B------:R-:W-:-:S04]  /*18f60*/  @!P4 LEA R8, P0, R16, R0, 0x2 ;  /* 0x000000001008c211 */ /* 0x000fc800078010ff */
[----:B------:R-:W-:Y:S02]  /*18f70*/  @!P4 LEA.HI.X R9, R16, R4, R9, 0x2, P0 ;  /* 0x000000041009c211 */ /* 0x000fe400000f1409 */
[CC--:B------:R-:W-:Y:S02]  /*18f80*/  @!P3 LEA R16, P1, R6.reuse, R0.reuse, 0x2 ;  /* 0x000000000610b211 */ /* 0x0c0fe400078210ff */
[C---:B------:R-:W-:Y:S01]  /*18f90*/  @!P2 LEA R12, P0, R5.reuse, R0, 0x2 ;  /* 0x00000000050ca211 */ /* 0x040fe200078010ff */
[----:B------:R1:W-:Y:S01]  /*18fa0*/  @!P4 ST.E.64 [R8.64], R46 ;  /* 0x0000002e0800c985 */ /* 0x0003e2000c101b06 */
[-C--:B------:R-:W-:Y:S02]  /*18fb0*/  @!P3 LEA.HI.X R17, R6, R4.reuse, R11, 0x2, P1 ;  /* 0x000000040611b211 */ /* 0x080fe400008f140b */
[----:B------:R-:W-:Y:S02]  /*18fc0*/  ISETP.GE.AND P1, PT, R2, c[0x0][0x3c8], PT ;  /* 0x0000f20002007a0c */ /* 0x000fe40003f26270 */
[----:B------:R-:W-:-:S02]  /*18fd0*/  @!P2 LEA.HI.X R13, R5, R4, R10, 0x2, P0 ;  /* 0x00000004050da211 */ /* 0x000fc400000f140a */
[C---:B------:R-:W-:Y:S02]  /*18fe0*/  IADD3 R2, R217.reuse, 0x80, RZ ;  /* 0x00000080d9027810 */ /* 0x040fe40007ffe0ff */
[----:B------:R-:W-:Y:S02]  /*18ff0*/  SHF.R.S32.HI R6, RZ, 0x1f, R3 ;  /* 0x0000001fff067819 */ /* 0x000fe40000011403 */
[----:B------:R-:W-:-:S05]  /*19000*/  IADD3 R5, R217, 0x88, RZ ;  /* 0x00000088d9057810 */ /* 0x000fca0007ffe0ff */
[----:B------:R2:W-:Y:S01]  /*19010*/  @!P1 ST.E.64 [R14.64], R42 ;  /* 0x0000002a0e009985 */ /* 0x0005e2000c101b06 */
[----:B------:R-:W-:-:S03]  /*19020*/  @!P6 LEA R10, P1, R3, R0, 0x2 ;  /* 0x00000000030ae211 */ /* 0x000fc600078210ff */
[----:B------:R3:W-:Y:S01]  /*19030*/  @!P3 ST.E.64 [R16.64], R54 ;  /* 0x000000361000b985 */ /* 0x0007e2000c101b06 */
[----:B------:R-:W-:Y:S02]  /*19040*/  @!P6 LEA.HI.X R11, R3, R4, R6, 0x2, P1 ;  /* 0x00000004030be211 */ /* 0x000fe400008f1406 */
[----:B------:R-:W-:Y:S01]  /*19050*/  ISETP.GE.AND P3, PT, R2, c[0x0][0x3c8], PT ;  /* 0x0000f20002007a0c */ /* 0x000fe20003f66270 */
[----:B------:R4:W-:Y:S01]  /*19060*/  @!P2 ST.E.64 [R12.64], R50 ;  /* 0x000000320c00a985 */ /* 0x0009e2000c101b06 */
[----:B------:R-:W-:Y:S02]  /*19070*/  ISETP.GE.AND P6, PT, R5, c[0x0][0x3c8], PT ;  /* 0x0000f20005007a0c */ /* 0x000fe40003fc6270 */
[----:B------:R-:W-:Y:S02]  /*19080*/  ISETP.GE.AND P2, PT, R3, c[0x0][0x3c8], PT ;  /* 0x0000f20003007a0c */ /* 0x000fe40003f46270 */
[----:B-1----:R-:W-:Y:S02]  /*19090*/  SHF.R.S32.HI R9, RZ, 0x1f, R7 ;  /* 0x0000001fff097819 */ /* 0x002fe40000011407 */
[----:B------:R-:W-:-:S02]  /*190a0*/  @!P5 LEA R8, P0, R7, R0, 0x2 ;  /* 0x000000000708d211 */ /* 0x000fc400078010ff */
[----:B------:R-:W-:Y:S02]  /*190b0*/  IADD3 R6, R217, 0x98, RZ ;  /* 0x00000098d9067810 */ /* 0x000fe40007ffe0ff */
[----:B------:R-:W-:Y:S02]  /*190c0*/  @!P5 LEA.HI.X R9, R7, R4, R9, 0x2, P0 ;  /* 0x000000040709d211 */ /* 0x000fe400000f1409 */
[C---:B------:R-:W-:Y:S02]  /*190d0*/  IADD3 R7, R217.reuse, 0x90, RZ ;  /* 0x00000090d9077810 */ /* 0x040fe40007ffe0ff */
[----:B------:R-:W-:Y:S01]  /*190e0*/  IADD3 R3, R217, 0xa8, RZ ;  /* 0x000000a8d9037810 */ /* 0x000fe20007ffe0ff */
[----:B------:R1:W-:Y:S01]  /*190f0*/  @!P2 ST.E.64 [R10.64], R62 ;  /* 0x0000003e0a00a985 */ /* 0x0003e2000c101b06 */
[----:B------:R-:W-:-:S03]  /*19100*/  ISETP.GE.AND P4, PT, R7, c[0x0][0x3c8], PT ;  /* 0x0000f20007007a0c */ /* 0x000fc60003f86270 */
[----:B------:R5:W-:Y:S01]  /*19110*/  @!P5 ST.E.64 [R8.64], R58 ;  /* 0x0000003a0800d985 */ /* 0x000be2000c101b06 */
[CC--:B--2---:R-:W-:Y:S02]  /*19120*/  @!P3 LEA R14, P1, R2.reuse, R0.reuse, 0x2 ;  /* 0x00000000020eb211 */ /* 0x0c4fe400078210ff */
[----:B---3--:R-:W-:Y:S02]  /*19130*/  SHF.R.S32.HI R16, RZ, 0x1f, R5 ;  /* 0x0000001fff107819 */ /* 0x008fe40000011405 */
[----:B----4-:R-:W-:Y:S02]  /*19140*/  SHF.R.S32.HI R13, RZ, 0x1f, R2 ;  /* 0x0000001fff0d7819 */ /* 0x010fe40000011402 */
[C---:B------:R-:W-:Y:S02]  /*19150*/  @!P6 LEA R12, P0, R5.reuse, R0, 0x2 ;  /* 0x00000000050ce211 */ /* 0x040fe400078010ff */
[-C--:B------:R-:W-:Y:S02]  /*19160*/  @!P3 LEA.HI.X R15, R2, R4.reuse, R13, 0x2, P1 ;  /* 0x00000004020fb211 */ /* 0x080fe400008f140d */
[----:B------:R-:W-:-:S02]  /*19170*/  @!P6 LEA.HI.X R13, R5, R4, R16, 0x2, P0 ;  /* 0x00000004050de211 */ /* 0x000fc400000f1410 */
[----:B------:R-:W-:Y:S02]  /*19180*/  ISETP.GE.AND P3, PT, R6, c[0x0][0x3c8], PT ;  /* 0x0000f20006007a0c */ /* 0x000fe40003f66270 */
[----:B------:R-:W-:Y:S02]  /*19190*/  IADD3 R5, R217, 0xa0, RZ ;  /* 0x000000a0d9057810 */ /* 0x000fe40007ffe0ff */
[----:B------:R-:W-:Y:S02]  /*191a0*/  ISETP.GE.AND P1, PT, R3, c[0x0][0x3c8], PT ;  /* 0x0000f20003007a0c */ /* 0x000fe40003f26270 */
[----:B------:R-:W-:Y:S02]  /*191b0*/  ISETP.GE.AND P2, PT, R5, c[0x0][0x3c8], PT ;  /* 0x0000f20005007a0c */ /* 0x000fe40003f46270 */
[----:B-1----:R-:W-:Y:S02]  /*191c0*/  SHF.R.S32.HI R11, RZ, 0x1f, R7 ;  /* 0x0000001fff0b7819 */ /* 0x002fe40000011407 */
[----:B------:R-:W-:-:S02]  /*191d0*/  @!P4 LEA R10, P0, R7, R0, 0x2 ;  /* 0x00000000070ac211 */ /* 0x000fc400078010ff */
[----:B-----5:R-:W-:Y:S02]  /*191e0*/  SHF.R.S32.HI R9, RZ, 0x1f, R6 ;  /* 0x0000001fff097819 */ /* 0x020fe40000011406 */
[----:B------:R-:W-:Y:S02]  /*191f0*/  @!P4 LEA.HI.X R11, R7, R4, R11, 0x2, P0 ;  /* 0x00000004070bc211 */ /* 0x000fe400000f140b */
[----:B------:R-:W-:Y:S02]  /*19200*/  ISETP.GE.AND P0, PT, R2, c[0x0][0x3c8], PT ;  /* 0x0000f20002007a0c */ /* 0x000fe40003f06270 */
[C---:B------:R-:W-:Y:S02]  /*19210*/  @!P3 LEA R8, P5, R6.reuse, R0, 0x2 ;  /* 0x000000000608b211 */ /* 0x040fe400078a10ff */
[----:B------:R-:W-:Y:S02]  /*19220*/  IADD3 R7, R217, 0xb0, RZ ;  /* 0x000000b0d9077810 */ /* 0x000fe40007ffe0ff */
[----:B------:R-:W-:-:S02]  /*19230*/  @!P3 LEA.HI.X R9, R6, R4, R9, 0x2, P5 ;  /* 0x000000040609b211 */ /* 0x000fc400028f1409 */
[----:B------:R-:W-:Y:S02]  /*19240*/  IADD3 R6, R217, 0xb8, RZ ;  /* 0x000000b8d9067810 */ /* 0x000fe40007ffe0ff */
[----:B------:R-:W-:Y:S02]  /*19250*/  ISETP.GE.AND P5, PT, R7, c[0x0][0x3c8], PT ;  /* 0x0000f20007007a0c */ /* 0x000fe40003fa6270 */
        /* <DEDUP_REMOVED lines=11> */
[----:B---3--:R-:W-:Y:S01]  /*19310*/  SHF.R.S32.HI R9, RZ, 0x1f, R7 ;  /* 0x0000001fff097819 */ /* 0x008fe20000011407 */
[----:B------:R1:W-:Y:S01]  /*19320*/  @!P2 ST.E.64 [R16.64], R86 ;  /* 0x000000561000a985 */ /* 0x0003e2000c101b06 */
[----:B------:R-:W-:Y:S02]  /*19330*/  @!P5 LEA R12, P4, R7, R0, 0x2 ;  /* 0x00000000070cd211 */ /* 0x000fe400078810ff */
[----:B------:R-:W-:Y:S01]  /*19340*/  IADD3 R3, R217, 0xc0, RZ ;  /* 0x000000c0d9037810 */ /* 0x000fe20007ffe0ff */
[----:B------:R2:W-:Y:S01]  /*19350*/  @!P1 ST.E.64 [R14.64], R82 ;  /* 0x000000520e009985 */ /* 0x0005e2000c101b06 */
[----:B------:R-:W-:-:S02]  /*19360*/  SHF.R.S32.HI R5, RZ, 0x1f, R6 ;  /* 0x0000001fff057819 */ /* 0x000fc40000011406 */
[----:B------:R-:W-:Y:S02]  /*19370*/  IADD3 R2, R217, 0xc8, RZ ;  /* 0x000000c8d9027810 */ /* 0x000fe40007ffe0ff */
[----:B------:R-:W-:Y:S02]  /*19380*/  @!P5 LEA.HI.X R13, R7, R4, R9, 0x2, P4 ;  /* 0x00000004070dd211 */ /* 0x000fe400020f1409 */
[C---:B------:R-:W-:Y:S02]  /*19390*/  @!P0 LEA R8, P3, R6.reuse, R0, 0x2 ;  /* 0x0000000006088211 */ /* 0x040fe400078610ff */
        /* <DEDUP_REMOVED lines=53> */
.L_x_1487:
[----:B------:R-:W2:Y:S04]  /*196f0*/  LDL.LU R0, [R1+0x38] ;  /* 0x0000380001007983 */ /* 0x000ea80000300800 */
[----:B------:R-:W3:Y:S01]  /*19700*/  LDL R7, [R1+0x14] ;  /* 0x0000140001077983 */ /* 0x000ee20000100800 */
        /* <DEDUP_REMOVED lines=10> */
[----:B---3--:R-:W-:-:S05]  /*197b0*/  @P1 LEA.HI.X R3, R218, c[0x0][0x50c], R7, 0x2, P0 ;  /* 0x00014300da031a11 */ /* 0x008fca00000f1407 */
        /* <DEDUP_REMOVED lines=8> */
.L_x_1508:
        /* <DEDUP_REMOVED lines=34> */
[--C-:B------:R-:W-:Y:S01]  /*19a60*/  IMAD.MOV R2, RZ, RZ, -R0.reuse ;  /* 0x000000ffff027224 */ /* 0x100fe200078e0a00 */
[----:B------:R-:W-:Y:S01]  /*19a70*/  IADD3 R3, R3, R8, RZ ;  /* 0x0000000803037210 */ /* 0x000fe20007ffe0ff */
[-C--:B-----5:R-:W-:Y:S02]  /*19a80*/  IMAD R8, R15, R7.reuse, RZ ;  /* 0x000000070f087224 */ /* 0x0a0fe400078e02ff */
        /* <DEDUP_REMOVED lines=20> */
.L_x_1510:
[----:B------:R-:W-:Y:S05]  /*19bd0*/  BSYNC B0 ;  /* 0x0000000000007941 */ /* 0x000fea0003800000 */
.L_x_1509:
[----:B------:R-:W-:-:S13]  /*19be0*/  ISETP.GT.AND P0, PT, R18, 0x1, PT ;  /* 0x000000011200780c */ /* 0x000fda0003f04270 */
[----:B------:R-:W-:Y:S05]  /*19bf0*/  @P0 BRA `(.L_x_1502) ;  /* 0x0000088000000947 */ /* 0x000fea0003800000 */
[----:B------:R-:W2:Y:S04]  /*19c00*/  LDL.LU R7, [R1+0x10] ;  /* 0x0000100001077983 */ /* 0x000ea80000300800 */
[----:B------:R-:W3:Y:S01]  /*19c10*/  LDL.LU R8, [R1+0x4] ;  /* 0x0000040001087983 */ /* 0x000ee20000300800 */
[----:B------:R-:W-:Y:S01]  /*19c20*/  MOV R2, c[0x0][0x4e8] ;  /* 0x00013a0000027a02 */ /* 0x000fe20000000f00 */
[----:B-1----:R-:W-:Y:S01]  /*19c30*/  IMAD R0, R17, c[0x0][0x3a0], RZ ;  /* 0x0000e80011007a24 */ /* 0x002fe200078e02ff */
[----:B------:R-:W-:Y:S01]  /*19c40*/  LEA R4, R216, R206, 0x5 ;  /* 0x000000ced8047211 */ /* 0x000fe200078e28ff */
[----:B------:R-:W-:Y:S01]  /*19c50*/  IMAD R5, R20, c[0x0][0x3f0], RZ ;  /* 0x0000fc0014057a24 */ /* 0x000fe200078e02ff */
[----:B------:R-:W-:Y:S01]  /*19c60*/  ISETP.NE.AND P0, PT, R2, 0x1, PT ;  /* 0x000000010200780c */ /* 0x000fe20003f05270 */
[----:B------:R-:W-:-:S04]  /*19c70*/  IMAD.WIDE.U32 R2, R6, c[0x0][0x3a0], RZ ;  /* 0x0000e80006027a25 */ /* 0x000fc800078e00ff */
[----:B------:R-:W-:-:S05]  /*19c80*/  IMAD R6, R6, c[0x0][0x3a4], R0 ;  /* 0x0000e90006067a24 */ /* 0x000fca00078e0200 */
[----:B------:R-:W-:-:S05]  /*19c90*/  IADD3 R3, R3, R6, RZ ;  /* 0x0000000603037210 */ /* 0x000fca0007ffe0ff */
[----:B--2---:R-:W-:Y:S01]  /*19ca0*/  IMAD.WIDE.U32 R2, R7, c[0x0][0x3e8], R2 ;  /* 0x0000fa0007027a25 */ /* 0x004fe200078e0002 */
[----:B---3--:R-:W-:-:S03]  /*19cb0*/  LEA R4, R8, R4, 0x7 ;  /* 0x0000000408047211 */ /* 0x008fc600078e38ff */
[----:B------:R-:W-:Y:S01]  /*19cc0*/  IMAD R3, R7, c[0x0][0x3ec], R3 ;  /* 0x0000fb0007037a24 */ /* 0x000fe200078e0203 */
[----:B------:R-:W-:Y:S01]  /*19cd0*/  LEA R15, R8, R206, 0x7 ;  /* 0x000000ce080f7211 */ /* 0x000fe200078e38ff */
[----:B------:R-:W-:Y:S01]  /*19ce0*/  IMAD R7, R12, c[0x0][0x3f4], R5 ;  /* 0x0000fd000c077a24 */ /* 0x000fe200078e0205 */
[----:B------:R-:W-:Y:S01]  /*19cf0*/  MOV R0, R4 ;  /* 0x0000000400007202 */ /* 0x000fe20000000f00 */
[----:B------:R-:W-:-:S04]  /*19d00*/  @P0 IMAD.HI.U32 R6, R4, c[0x0][0x4ec], RZ ;  /* 0x00013b0004060a27 */ /* 0x000fc800078e00ff */
[----:B------:R-:W-:Y:S01]  /*19d10*/  IMAD.WIDE.U32 R2, R12, c[0x0][0x3f0], R2 ;  /* 0x0000fc000c027a25 */ /* 0x000fe200078e0002 */
[----:B------:R-:W-:-:S04]  /*19d20*/  @P0 SHF.R.U32.HI R0, RZ, c[0x0][0x4f0], R6 ;  /* 0x00013c00ff000a19 */ /* 0x000fc80000011606 */
[----:B------:R-:W-:Y:S02]  /*19d30*/  SHF.R.S32.HI R6, RZ, 0x1f, R0 ;  /* 0x0000001fff067819 */ /* 0x000fe40000011400 */
[----:B------:R-:W-:Y:S02]  /*19d40*/  IADD3 R5, -R0, RZ, RZ ;  /* 0x000000ff00057210 */ /* 0x000fe40007ffe1ff */
[----:B------:R-:W-:Y:S01]  /*19d50*/  IADD3 R3, R3, R7, RZ ;  /* 0x0000000703037210 */ /* 0x000fe20007ffe0ff */
[----:B------:R-:W-:Y:S02]  /*19d60*/  IMAD R6, R6, c[0x0][0x3e0], RZ ;  /* 0x0000f80006067a24 */ /* 0x000fe400078e02ff */
        /* <DEDUP_REMOVED lines=13> */
.L_x_1562:
[----:B------:R-:W-:Y:S05]  /*19e40*/  BRA.DIV ~URZ, `(.L_x_1512) ;  /* 0x000020127f007947 */ /* 0x000fea000b800000 */
[----:B------:R3:W4:Y:S02]  /*19e50*/  SHFL.IDX PT, R0, R16, RZ, 0x181f ;  /* 0x00181fff10007589 */ /* 0x00072400000e0000 */
.L_x_1563:
        /* <DEDUP_REMOVED lines=26> */
.L_x_1514:
[----:B------:R-:W-:Y:S05]  /*1a000*/  BSYNC B0 ;  /* 0x0000000000007941 */ /* 0x000fea0003800000 */
.L_x_1513:
[----:B------:R-:W-:Y:S05]  /*1a010*/  BRA.DIV ~URZ, `(.L_x_1515) ;  /* 0x00001ea27f007947 */ /* 0x000fea000b800000 */
[----:B--2---:R2:W1:Y:S04]  /*1a020*/  SHFL.IDX PT, R12, R13, 0x1, 0x181f ;  /* 0x00381f000d0c7f89 */ /* 0x00446800000e0000 */
[----:B----4-:R2:W4:Y:S02]  /*1a030*/  SHFL.IDX PT, R0, R16, 0x1, 0x181f ;  /* 0x00381f0010007f89 */ /* 0x01052400000e0000 */
.L_x_1564:
        /* <DEDUP_REMOVED lines=20> */
.L_x_1517:
[----:B------:R-:W-:Y:S05]  /*1a180*/  BSYNC B0 ;  /* 0x0000000000007941 */ /* 0x000fea0003800000 */
.L_x_1516:
[----:B------:R-:W-:Y:S05]  /*1a190*/  BRA.DIV ~URZ, `(.L_x_1518) ;  /* 0x00001de27f007947 */ /* 0x000fea000b800000 */
[----:B-1----:R1:W2:Y:S02]  /*1a1a0*/  SHFL.IDX PT, R12, R13, 0x2, 0x181f ;  /* 0x00581f000d0c7f89 */ /* 0x0022a400000e0000 */
.L_x_1565:
[----:B------:R-:W-:Y:S05]  /*1a1b0*/  BRA.DIV ~URZ, `(.L_x_1519) ;  /* 0x00001e327f007947 */ /* 0x000fea000b800000 */
[----:B----4-:R4:W1:Y:S02]  /*1a1c0*/  SHFL.IDX PT, R0, R16, 0x2, 0x181f ;  /* 0x00581f0010007f89 */ /* 0x01086400000e0000 */
.L_x_1566:
        /* <DEDUP_REMOVED lines=20> */
.L_x_1521:
[----:B------:R-:W-:Y:S05]  /*1a310*/  BSYNC B0 ;  /* 0x0000000000007941 */ /* 0x000fea0003800000 */
.L_x_1520:
[----:B------:R-:W-:Y:S05]  /*1a320*/  BRA.DIV ~URZ, `(.L_x_1522) ;  /* 0x00001d227f007947 */ /* 0x000fea000b800000 */
[----:B--2---:R2:W3:Y:S04]  /*1a330*/  SHFL.IDX PT, R12, R13, 0x3, 0x181f ;  /* 0x00781f000d0c7f89 */ /* 0x0044e800000e0000 */
[----:B-1----:R2:W1:Y:S02]  /*1a340*/  SHFL.IDX PT, R0, R16, 0x3, 0x181f ;  /* 0x00781f0010007f89 */ /* 0x00246400000e0000 */
.L_x_1567:
        /* <DEDUP_REMOVED lines=19> */
.L_x_1502:
[----:B------:R-:W-:Y:S05]  /*1a480*/  BSYNC B1 ;  /* 0x0000000000017941 */ /* 0x000fea0003800000 */
.L_x_1486:
[----:B-1--4-:R-:W4:Y:S02]  /*1a490*/  LDL R0, [R1+0x54] ;  /* 0x0000540001007983 */ /* 0x012f240000100800 */
[----:B----4-:R-:W-:-:S13]  /*1a4a0*/  ISETP.NE.AND P0, PT, R0, RZ, PT ;  /* 0x000000ff0000720c */ /* 0x010fda0003f05270 */
[----:B------:R-:W-:Y:S01]  /*1a4b0*/  @P0 WARPSYNC 0xffffffff ;  /* 0xffffffff00000948 */ /* 0x000fe20003800000 */
[----:B------:R-:W-:Y:S06]  /*1a4c0*/  @P0 BAR.SYNC.DEFER_BLOCKING 0x5, 0x100 ;  /* 0x0144000000000b1d */ /* 0x000fec0000010000 */
[----:B------:R-:W1:Y:S04]  /*1a4d0*/  @P0 LDS.128 R4, [0x20080] ;  /* 0x02008000ff040984 */ /* 0x000e680000000c00 */
[----:B-1----:R1:W-:Y:S04]  /*1a4e0*/  @P0 STL.64 [R1], R4 ;  /* 0x0000000401000387 */ /* 0x0023e80000100a00 */
[----:B------:R1:W-:Y:S04]  /*1a4f0*/  @P0 STL.64 [R1+0x8], R6 ;  /* 0x0000080601000387 */ /* 0x0003e80000100a00 */
[----:B------:R-:W-:Y:S06]  /*1a500*/  @P0 BAR.ARV 0x4, 0x100 ;  /* 0x0104000000000b1d */ /* 0x000fec0000002000 */
[----:B------:R-:W-:Y:S05]  /*1a510*/  @P0 BRA `(.L_x_1523) ;  /* 0x00000ba000000947 */ /* 0x000fea0003800000 */
[----:B------:R-:W4:Y:S01]  /*1a520*/  S2R R0, SR_TID.X ;  /* 0x0000000000007919 */ /* 0x000f220000002100 */
[----:B-1----:R-:W-:Y:S01]  /*1a530*/  IMAD.MOV.U32 R7, RZ, RZ, RZ ;  /* 0x000000ffff077224 */ /* 0x002fe200078e00ff */
[----:B--2-4-:R-:W-:-:S04]  /*1a540*/  LOP3.LUT R13, R0, 0x1f, RZ, 0xc0, !PT ;  /* 0x0000001f000d7812 */ /* 0x014fc800078ec0ff */
[----:B------:R-:W-:Y:S01]  /*1a550*/  ISETP.NE.AND P6, PT, R13, 0x1f, PT ;  /* 0x0000001f0d00780c */ /* 0x000fe20003fc5270 */
[----:B------:R-:W-:Y:S10]  /*1a560*/  BRA.DIV ~URZ, `(.L_x_1524) ;  /* 0x00001ba27f007947 */ /* 0x000ff4000b800000 */
[----:B------:R1:W2:Y:S02]  /*1a570*/  SHFL.IDX PT, R9, R114, RZ, 0x1f ;  /* 0x00001fff72097589 */ /* 0x0002a400000e0000 */
.L_x_1568:
[----:B------:R-:W-:Y:S05]  /*1a580*/  BRA.DIV ~URZ, `(.L_x_1525) ;  /* 0x00001bf27f007947 */ /* 0x000fea000b800000 */
[----:B------:R4:W1:Y:S02]  /*1a590*/  SHFL.IDX PT, R8, R114, 0x1, 0x1f ;  /* 0x00201f0072087f89 */ /* 0x00086400000e0000 */
.L_x_1569:
[----:B------:R-:W5:Y:S01]  /*1a5a0*/  LDL R0, [R1+0xc] ;  /* 0x00000c0001007983 */ /* 0x000f620000100800 */
[----:B------:R-:W-:Y:S02]  /*1a5b0*/  IMAD.MOV.U32 R6, RZ, RZ, RZ ;  /* 0x000000ffff067224 */ /* 0x000fe400078e00ff */
[----:B-----5:R-:W-:-:S05]  /*1a5c0*/  IMAD.IADD R0, R0, 0x1, R13 ;  /* 0x0000000100007824 */ /* 0x020fca00078e020d */
        /* <DEDUP_REMOVED lines=15> */
[----:B------:R3:W4:Y:S02]  /*1a6c0*/  SHFL.UP PT, R4, R0, 0x1, RZ ;  /* 0x0420000000047989 */ /* 0x00072400000e00ff */
.L_x_1570:
[----:B----4-:R-:W-:-:S04]  /*1a6d0*/  SEL R4, R4, RZ, P5 ;  /* 0x000000ff04047207 */ /* 0x010fc80002800000 */
[----:B---3--:R-:W-:Y:S01]  /*1a6e0*/  IADD3 R0, R0, R4, RZ ;  /* 0x0000000400007210 */ /* 0x008fe20007ffe0ff */
[----:B------:R-:W-:Y:S05]  /*1a6f0*/  BRA.DIV ~URZ, `(.L_x_1527) ;  /* 0x00001b327f007947 */ /* 0x000fea000b800000 */
        /* <DEDUP_REMOVED lines=12> */
[----:B------:R3:W4:Y:S02]  /*1a7c0*/  SHFL.IDX PT, R0, R4, 0x1f, 0x1f ;  /* 0x03e01f0004007f89 */ /* 0x00072400000e0000 */
.L_x_1571:
[----:B----4-:R-:W-:Y:S01]  /*1a7d0*/  IMAD R0, R0, c[0x0][0x538], RZ ;  /* 0x00014e0000007a24 */ /* 0x010fe200078e02ff */
[----:B------:R-:W-:Y:S04]  /*1a7e0*/  BSSY B1, `(.L_x_1528) ;  /* 0x0000084000017945 */ /* 0x000fe80003800000 */
[----:B-1----:R-:W-:-:S04]  /*1a7f0*/  IADD3 R8, R0, R8, RZ ;  /* 0x0000000800087210 */ /* 0x002fc80007ffe0ff */
[----:B--2---:R-:W-:-:S13]  /*1a800*/  ISETP.GT.AND P0, PT, R8, R9, PT ;  /* 0x000000090800720c */ /* 0x004fda0003f04270 */
[----:B------:R-:W-:Y:S05]  /*1a810*/  @P0 BRA `(.L_x_1529) ;  /* 0x0000025000000947 */ /* 0x000fea0003800000 */
.L_x_1533:
[----:B------:R-:W2:Y:S02]  /*1a820*/  LDL.LU R0, [R1+0xc] ;  /* 0x00000c0001007983 */ /* 0x000ea40000300800 */
[----:B--2---:R-:W-:-:S04]  /*1a830*/  IADD3 R0, R0, 0x1f, RZ ;  /* 0x0000001f00007810 */ /* 0x004fc80007ffe0ff */
[----:B------:R-:W-:-:S13]  /*1a840*/  ISETP.GE.AND P0, PT, R0, c[0x0][0x53c], PT ;  /* 0x00014f0000007a0c */ /* 0x000fda0003f06270 */
[----:B------:R-:W-:Y:S05]  /*1a850*/  @P0 BRA `(.L_x_1530) ;  /* 0x0000077000000947 */ /* 0x000fea0003800000 */
[----:B------:R1:W-:Y:S01]  /*1a860*/  STL [R1+0xc], R0 ;  /* 0x00000c0001007387 */ /* 0x0003e20000100800 */
[----:B------:R-:W-:Y:S01]  /*1a870*/  CS2R R6, SRZ ;  /* 0x0000000000067805 */ /* 0x000fe2000001ff00 */
[----:B-1----:R-:W-:-:S04]  /*1a880*/  IADD3 R0, R0, R13, RZ ;  /* 0x0000000d00007210 */ /* 0x002fc80007ffe0ff */
[----:B------:R-:W-:-:S13]  /*1a890*/  ISETP.GE.OR P0, PT, R0, c[0x0][0x53c], !P6 ;  /* 0x00014f0000007a0c */ /* 0x000fda0007706670 */
[----:B---3--:R-:W-:Y:S02]  /*1a8a0*/  @!P0 MOV R4, 0x4 ;  /* 0x0000000400048802 */ /* 0x008fe40000000f00 */
        /* <DEDUP_REMOVED lines=8> */
.L_x_1572:
        /* <DEDUP_REMOVED lines=16> */
.L_x_1573:
[----:B--2---:R-:W-:-:S05]  /*1aa30*/  IMAD R0, R0, c[0x0][0x538], RZ ;  /* 0x00014e0000007a24 */ /* 0x004fca00078e02ff */
[----:B------:R-:W-:-:S04]  /*1aa40*/  IADD3 R8, R0, R8, RZ ;  /* 0x0000000800087210 */ /* 0x000fc80007ffe0ff */
[----:B------:R-:W-:-:S13]  /*1aa50*/  ISETP.GT.AND P0, PT, R8, R9, PT ;  /* 0x000000090800720c */ /* 0x000fda0003f04270 */
[----:B-1----:R-:W-:Y:S05]  /*1aa60*/  @!P0 BRA `(.L_x_1533) ;  /* 0xfffffdb000008947 */ /* 0x002fea000383ffff */
.L_x_1529:
[----:B------:R-:W-:-:S05]  /*1aa70*/  IADD3 R10, -R0, R8, RZ ;  /* 0x00000008000a7210 */ /* 0x000fca0007ffe1ff */
[----:B------:R-:W-:-:S05]  /*1aa80*/  IMAD R0, R4, c[0x0][0x538], R10 ;  /* 0x00014e0004007a24 */ /* 0x000fca00078e020a */
[----:B------:R-:W-:Y:S01]  /*1aa90*/  ISETP.GT.AND P0, PT, R0, R9, PT ;  /* 0x000000090000720c */ /* 0x000fe20003f04270 */
[----:B------:R-:W-:-:S12]  /*1aaa0*/  BRA.DIV ~URZ, `(.L_x_1534) ;  /* 0x00001b127f007947 */ /* 0x000fd8000b800000 */
[----:B------:R-:W-:-:S04]  /*1aab0*/  VOTE.ANY R8, PT, !P0 ;  /* 0x0000000000087806 */ /* 0x000fc800040e0100 */
.L_x_1574:
[----:B------:R1:W2:Y:S01]  /*1aac0*/  POPC R11, R8 ;  /* 0x00000008000b7309 */ /* 0x0002a20000000000 */
[----:B------:R-:W-:Y:S05]  /*1aad0*/  BRA.DIV ~URZ, `(.L_x_1535) ;  /* 0x00001b327f007947 */ /* 0x000fea000b800000 */
[----:B--2---:R2:W4:Y:S04]  /*1aae0*/  SHFL.IDX PT, R6, R6, R11, 0x1f ;  /* 0x00001f0b06067589 */ /* 0x00452800000e0000 */
[----:B------:R2:W1:Y:S02]  /*1aaf0*/  SHFL.IDX PT, R7, R7, R11, 0x1f ;  /* 0x00001f0b07077589 */ /* 0x00046400000e0000 */
.L_x_1575:
[----:B------:R-:W-:Y:S01]  /*1ab00*/  ISETP.NE.AND P0, PT, R8, RZ, PT ;  /* 0x000000ff0800720c */ /* 0x000fe20003f05270 */
[----:B------:R-:W-:-:S12]  /*1ab10*/  BSSY B0, `(.L_x_1536) ;  /* 0x0000005000007945 */ /* 0x000fd80003800000 */
[----:B------:R-:W-:Y:S05]  /*1ab20*/  @!P0 BRA `(.L_x_1537) ;  /* 0x0000003000008947 */ /* 0x000fea0003800000 */
[----:B------:R-:W-:Y:S01]  /*1ab30*/  IADD3 R3, R11, -0x1, RZ ;  /* 0xffffffff0b037810 */ /* 0x000fe20007ffe0ff */
[----:B------:R-:W-:Y:S05]  /*1ab40*/  BRA.DIV ~URZ, `(.L_x_1538) ;  /* 0x00001b927f007947 */ /* 0x000fea000b800000 */
[----:B------:R2:W3:Y:S02]  /*1ab50*/  SHFL.IDX PT, R12, R4, R3, 0x1f ;  /* 0x00001f03040c7589 */ /* 0x0004e400000e0000 */
.L_x_1537:
[----:B------:R-:W-:Y:S05]  /*1ab60*/  BSYNC B0 ;  /* 0x0000000000007941 */ /* 0x000fea0003800000 */
.L_x_1536:
[----:B---3--:R-:W-:Y:S01]  /*1ab70*/  IMAD R5, R12, c[0x0][0x538], R10 ;  /* 0x00014e000c057a24 */ /* 0x008fe200078e020a */
[----:B--2-4-:R-:W-:-:S03]  /*1ab80*/  IABS R4, R6 ;  /* 0x0000000600047213 */ /* 0x014fc60000000000 */
[----:B-1----:R-:W-:Y:S01]  /*1ab90*/  IMAD.IADD R8, R9, 0x1, -R5 ;  /* 0x0000000109087824 */ /* 0x002fe200078e0a05 */
[----:B------:R1:W-:Y:S01]  /*1aba0*/  STL [R1], R5 ;  /* 0x0000000501007387 */ /* 0x0003e20000100800 */
[----:B------:R-:W2:Y:S03]  /*1abb0*/  I2F.RP R2, R4 ;  /* 0x0000000400027306 */ /* 0x000ea60000209400 */
[----:B------:R-:W3:Y:S05]  /*1abc0*/  LDL.LU R14, [R1+0xc] ;  /* 0x00000c00010e7983 */ /* 0x000eea0000300800 */
[----:B--2---:R-:W2:Y:S02]  /*1abd0*/  MUFU.RCP R2, R2 ;  /* 0x0000000200027308 */ /* 0x004ea40000001000 */
[----:B--2---:R-:W-:-:S06]  /*1abe0*/  IADD3 R2, R2, 0xffffffe, RZ ;  /* 0x0ffffffe02027810 */ /* 0x004fcc0007ffe0ff */
[----:B------:R2:W4:Y:S02]  /*1abf0*/  F2I.FTZ.U32.TRUNC.NTZ R3, R2 ;  /* 0x0000000200037305 */ /* 0x000524000021f000 */
[----:B--2---:R-:W-:Y:S01]  /*1ac00*/  IABS R2, R7 ;  /* 0x0000000700027213 */ /* 0x004fe20000000000 */
[----:B----4-:R-:W-:-:S03]  /*1ac10*/  IMAD.MOV R0, RZ, RZ, -R3 ;  /* 0x000000ffff007224 */ /* 0x010fc600078e0a03 */
[----:B-1----:R-:W-:Y:S01]  /*1ac20*/  MOV R5, R2 ;  /* 0x0000000200057202 */ /* 0x002fe20000000f00 */
[----:B------:R-:W-:Y:S01]  /*1ac30*/  IMAD.MOV.U32 R10, RZ, RZ, R0 ;  /* 0x000000ffff0a7224 */ /* 0x000fe200078e0000 */
[----:B------:R-:W-:Y:S01]  /*1ac40*/  IABS R0, R6 ;  /* 0x0000000600007213 */ /* 0x000fe20000000000 */
[----:B------:R-:W-:Y:S01]  /*1ac50*/  IMAD.MOV.U32 R2, RZ, RZ, RZ ;  /* 0x000000ffff027224 */ /* 0x000fe200078e00ff */
[----:B------:R-:W1:Y:S01]  /*1ac60*/  I2F.RP R12, R5 ;  /* 0x00000005000c7306 */ /* 0x000e620000209400 */
[----:B------:R-:W-:Y:S01]  /*1ac70*/  IMAD R9, R10, R4, RZ ;  /* 0x000000040a097224 */ /* 0x000fe200078e02ff */
[----:B------:R-:W-:Y:S01]  /*1ac80*/  IABS R10, R8 ;  /* 0x00000008000a7213 */ /* 0x000fe20000000000 */
[----:B------:R-:W-:Y:S02]  /*1ac90*/  IMAD.MOV R0, RZ, RZ, -R0 ;  /* 0x000000ffff007224 */ /* 0x000fe400078e0a00 */
[----:B------:R-:W-:-:S04]  /*1aca0*/  IMAD.HI.U32 R9, R3, R9, R2 ;  /* 0x0000000903097227 */ /* 0x000fc800078e0002 */
[----:B------:R-:W-:Y:S01]  /*1acb0*/  IMAD.MOV.U32 R2, RZ, RZ, R10 ;  /* 0x000000ffff027224 */ /* 0x000fe200078e000a */
[----:B------:R-:W-:-:S03]  /*1acc0*/  MOV R3, R0 ;  /* 0x0000000000037202 */ /* 0x000fc60000000f00 */
[----:B------:R-:W-:-:S04]  /*1acd0*/  IMAD.HI.U32 R0, R9, R2, RZ ;  /* 0x0000000209007227 */ /* 0x000fc800078e00ff */
[----:B------:R-:W-:Y:S02]  /*1ace0*/  IMAD R2, R0, R3, R2 ;  /* 0x0000000300027224 */ /* 0x000fe400078e0202 */
[----:B-1----:R-:W1:Y:S03]  /*1acf0*/  MUFU.RCP R3, R12 ;  /* 0x0000000c00037308 */ /* 0x002e660000001000 */
[----:B------:R-:W-:Y:S02]  /*1ad00*/  ISETP.GT.U32.AND P0, PT, R4, R2, PT ;  /* 0x000000020400720c */ /* 0x000fe40003f04070 */
[----:B-1----:R-:W-:-:S11]  /*1ad10*/  IADD3 R3, R3, 0xffffffe, RZ ;  /* 0x0ffffffe03037810 */ /* 0x002fd60007ffe0ff */
[----:B------:R-:W-:Y:S01]  /*1ad20*/  @!P0 IMAD.IADD R2, R2, 0x1, -R4 ;  /* 0x0000000102028824 */ /* 0x000fe200078e0a04 */
[----:B------:R-:W1:Y:S04]  /*1ad30*/  F2I.FTZ.U32.TRUNC.NTZ R3, R3 ;  /* 0x0000000300037305 */ /* 0x000e68000021f000 */
[----:B------:R-:W-:Y:S02]  /*1ad40*/  ISETP.GE.U32.AND P2, PT, R2, R4, PT ;  /* 0x000000040200720c */ /* 0x000fe40003f46070 */
[----:B------:R-:W-:Y:S02]  /*1ad50*/  LOP3.LUT R2, R8, R6, RZ, 0x3c, !PT ;  /* 0x0000000608027212 */ /* 0x000fe400078e3cff */
[----:B------:R-:W-:Y:S02]  /*1ad60*/  @!P0 IADD3 R0, R0, 0x1, RZ ;  /* 0x0000000100008810 */ /* 0x000fe40007ffe0ff */
[----:B------:R-:W-:-:S02]  /*1ad70*/  ISETP.GE.AND P1, PT, R2, RZ, PT ;  /* 0x000000ff0200720c */ /* 0x000fc40003f26270 */
[----:B------:R-:W-:Y:S01]  /*1ad80*/  ISETP.NE.AND P0, PT, R6, RZ, PT ;  /* 0x000000ff0600720c */ /* 0x000fe20003f05270 */
[----:B-1----:R-:W-:-:S04]  /*1ad90*/  IMAD.MOV R2, RZ, RZ, -R3 ;  /* 0x000000ffff027224 */ /* 0x002fc800078e0a03 */
[----:B------:R-:W-:Y:S02]  /*1ada0*/  @P2 IADD3 R0, R0, 0x1, RZ ;  /* 0x0000000100002810 */ /* 0x000fe40007ffe0ff */
[----:B------:R-:W-:Y:S02]  /*1adb0*/  MOV R4, R2 ;  /* 0x0000000200047202 */ /* 0x000fe40000000f00 */
[----:B------:R-:W-:Y:S02]  /*1adc0*/  IABS R2, R7 ;  /* 0x0000000700027213 */ /* 0x000fe40000000000 */
[----:B------:R-:W-:Y:S02]  /*1add0*/  @!P1 IMAD.MOV R0, RZ, RZ, -R0 ;  /* 0x000000ffff009224 */ /* 0x000fe400078e0a00 */
[----:B------:R-:W-:Y:S01]  /*1ade0*/  @!P0 LOP3.LUT R0, RZ, R6, RZ, 0x33, !PT ;  /* 0x00000006ff008212 */ /* 0x000fe200078e33ff */
[----:B------:R-:W-:Y:S02]  /*1adf0*/  IMAD R4, R4, R5, RZ ;  /* 0x0000000504047224 */ /* 0x000fe400078e02ff */
[----:B------:R-:W-:Y:S01]  /*1ae00*/  IMAD.MOV R9, RZ, RZ, -R2 ;  /* 0x000000ffff097224 */ /* 0x000fe200078e0a02 */
[----:B------:R-:W-:Y:S01]  /*1ae10*/  IABS R10, R0 ;  /* 0x00000000000a7213 */ /* 0x000fe20000000000 */
[----:B------:R-:W-:-:S04]  /*1ae20*/  IMAD.MOV.U32 R2, RZ, RZ, RZ ;  /* 0x000000ffff027224 */ /* 0x000fc800078e00ff */
        /* <DEDUP_REMOVED lines=26> */
.L_x_1530:
[----:B------:R-:W-:Y:S01]  /*1afd0*/  MOV R0, c[0x0][0x53c] ;  /* 0x00014f0000007a02 */ /* 0x000fe20000000f00 */
[----:B------:R1:W-:Y:S04]  /*1afe0*/  STL [R1], R9 ;  /* 0x0000000901007387 */ /* 0x0003e80000100800 */
[----:B------:R1:W-:Y:S04]  /*1aff0*/  STL [R1+0x4], RZ ;  /* 0x000004ff01007387 */ /* 0x0003e80000100800 */
[----:B------:R1:W-:Y:S04]  /*1b000*/  STL [R1+0x8], RZ ;  /* 0x000008ff01007387 */ /* 0x0003e80000100800 */
[----:B------:R1:W-:Y:S02]  /*1b010*/  STL [R1+0xc], R0 ;  /* 0x00000c0001007387 */ /* 0x0003e40000100800 */
.L_x_1539:
[----:B------:R-:W-:Y:S05]  /*1b020*/  BSYNC B1 ;  /* 0x0000000000017941 */ /* 0x000fea0003800000 */
.L_x_1528:
[----:B---3--:R-:W2:Y:S04]  /*1b030*/  LDL R4, [R1] ;  /* 0x0000000001047983 */ /* 0x008ea80000100800 */
        /* <DEDUP_REMOVED lines=8> */
.L_x_1523:
[----:B-1----:R-:W4:Y:S02]  /*1b0c0*/  LDL R0, [R1+0xc] ;  /* 0x00000c0001007983 */ /* 0x002f240000100800 */
[----:B----4-:R-:W-:-:S13]  /*1b0d0*/  ISETP.GE.AND P0, PT, R0, c[0x0][0x53c], PT ;  /* 0x00014f0000007a0c */ /* 0x010fda0003f06270 */
[----:B--23--:R-:W-:Y:S01]  /*1b0e0*/  @P0 CALL.REL.NOINC `(.L_x_1540) ;  /* 0x0000001000000944 */ /* 0x00cfe20003c00000 */
[----:B------:R-:W-:Y:S05]  /*1b0f0*/  BRA `(.L_x_1541) ;  /* 0xfffe664000007947 */ /* 0x000fea000383ffff */
.L_x_1540:
[----:B------:R-:W-:Y:S05]  /*1b100*/  EXIT ;  /* 0x000000000000794d */ /* 0x000fea0003800000 */
.L_x_1354:
[----:B------:R-:W-:Y:S01]  /*1b110*/  IMAD.MOV.U32 R0, RZ, RZ, R5 ;  /* 0x000000ffff007224 */ /* 0x000fe200078e0005 */
[----:B------:R-:W-:Y:S02]  /*1b120*/  MOV R2, 0x1 ;  /* 0x0000000100027802 */ /* 0x000fe40000000f00 */
[----:B------:R-:W-:Y:S02]  /*1b130*/  MOV R3, 0x1b150 ;  /* 0x0001b15000037802 */ /* 0x000fe40000000f00 */
[----:B------:R-:W-:Y:S05]  /*1b140*/  CALL.REL.NOINC `($__internal_32_$__cuda_sm70_shflsync_up_p) ;  /* 0x0000169000007944 */ /* 0x000fea0003c00000 */
[----:B------:R-:W-:Y:S01]  /*1b150*/  MOV R0, R4 ;  /* 0x0000000400007202 */ /* 0x000fe20000000f00 */
[----:B------:R-:W-:Y:S05]  /*1b160*/  BRA `(.L_x_1542) ;  /* 0xfffe530000007947 */ /* 0x000fea000383ffff */
.L_x_1355:
[----:B------:R-:W-:Y:S01]  /*1b170*/  IMAD.MOV.U32 R0, RZ, RZ, R5 ;  /* 0x000000ffff007224 */ /* 0x000fe200078e0005 */
[----:B------:R-:W-:Y:S02]  /*1b180*/  MOV R2, 0x2 ;  /* 0x0000000200027802 */ /* 0x000fe40000000f00 */
[----:B------:R-:W-:Y:S02]  /*1b190*/  MOV R3, 0x1b1b0 ;  /* 0x0001b1b000037802 */ /* 0x000fe40000000f00 */
[----:B------:R-:W-:Y:S05]  /*1b1a0*/  CALL.REL.NOINC `($__internal_32_$__cuda_sm70_shflsync_up_p) ;  /* 0x0000163000007944 */ /* 0x000fea0003c00000 */
[----:B------:R-:W-:Y:S01]  /*1b1b0*/  SEL R0, R4, RZ, P4 ;  /* 0x000000ff04007207 */ /* 0x000fe20002000000 */
[----:B------:R-:W-:Y:S01]  /*1b1c0*/  IMAD.MOV.U32 R2, RZ, RZ, 0x4 ;  /* 0x00000004ff027424 */ /* 0x000fe200078e00ff */
[----:B------:R-:W-:-:S03]  /*1b1d0*/  MOV R3, 0x1b200 ;  /* 0x0001b20000037802 */ /* 0x000fc60000000f00 */
[----:B------:R-:W-:Y:S02]  /*1b1e0*/  IMAD.IADD R0, R5, 0x1, R0 ;  /* 0x0000000105007824 */ /* 0x000fe400078e0200 */
        /* <DEDUP_REMOVED lines=14> */
[----:B------:R-:W-:Y:S01]  /*1b2d0*/  IMAD.IADD R4, R0, 0x1, R4 ;  /* 0x0000000100047824 */ /* 0x000fe200078e0204 */
[----:B------:R-:W-:-:S03]  /*1b2e0*/  MOV R0, 0x1f ;  /* 0x0000001f00007802 */ /* 0x000fc60000000f00 */
[----:B------:R-:W-:Y:S02]  /*1b2f0*/  IMAD.MOV.U32 R5, RZ, RZ, R4 ;  /* 0x000000ffff057224 */ /* 0x000fe400078e0004 */
[----:B------:R-:W-:Y:S05]  /*1b300*/  CALL.REL.NOINC `($__internal_31_$__cuda_sm70_shflsync_idx_p) ;  /* 0x0000148000007944 */ /* 0x000fea0003c00000 */
[----:B------:R-:W-:Y:S05]  /*1b310*/  BRA `(.L_x_1543) ;  /* 0xfffe525000007947 */ /* 0x000fea000383ffff */
.L_x_1357:
[----:B------:R-:W-:Y:S02]  /*1b320*/  SEL R0, RZ, 0x1, P0 ;  /* 0x00000001ff007807 */ /* 0x000fe40000000000 */
[----:B------:R-:W-:Y:S02]  /*1b330*/  MOV R2, 0x1b350 ;  /* 0x0001b35000027802 */ /* 0x000fe40000000f00 */
[----:B------:R-:W-:Y:S05]  /*1b340*/  CALL.REL.NOINC `($__internal_33_$__cuda_sm70_votesync_ballot) ;  /* 0x0000150000007944 */ /* 0x000fea0003c00000 */
[----:B------:R-:W-:Y:S01]  /*1b350*/  MOV R6, R0 ;  /* 0x0000000000067202 */ /* 0x000fe20000000f00 */
[----:B------:R-:W-:Y:S05]  /*1b360*/  BRA `(.L_x_1544) ;  /* 0xfffe529000007947 */ /* 0x000fea000383ffff */
.L_x_1358:
[----:B------:R-:W-:Y:S01]  /*1b370*/  IMAD.MOV.U32 R5, RZ, RZ, R8 ;  /* 0x000000ffff057224 */ /* 0x000fe200078e0008 */
[----:B--2---:R-:W-:Y:S01]  /*1b380*/  MOV R3, R13 ;  /* 0x0000000d00037202 */ /* 0x004fe20000000f00 */
[----:B------:R-:W-:Y:S01]  /*1b390*/  IMAD.MOV.U32 R0, RZ, RZ, 0x1f ;  /* 0x0000001fff007424 */ /* 0x000fe200078e00ff */
[----:B------:R-:W-:Y:S02]  /*1b3a0*/  MOV R2, 0x1b3c0 ;  /* 0x0001b3c000027802 */ /* 0x000fe40000000f00 */
[----:B-1----:R-:W-:Y:S05]  /*1b3b0*/  CALL.REL.NOINC `($__internal_31_$__cuda_sm70_shflsync_idx_p) ;  /* 0x000013d000007944 */ /* 0x002fea0003c00000 */
[----:B------:R-:W-:Y:S01]  /*1b3c0*/  IMAD.MOV.U32 R11, RZ, RZ, R0 ;  /* 0x000000ffff0b7224 */ /* 0x000fe200078e0000 */
[----:B------:R-:W-:Y:S01]  /*1b3d0*/  MOV R5, R7 ;  /* 0x0000000700057202 */ /* 0x000fe20000000f00 */
[----:B------:R-:W-:Y:S01]  /*1b3e0*/  IMAD.MOV.U32 R7, RZ, RZ, RZ ;  /* 0x000000ffff077224 */ /* 0x000fe200078e00ff */
[----:B------:R-:W-:Y:S01]  /*1b3f0*/  MOV R3, R13 ;  /* 0x0000000d00037202 */ /* 0x000fe20000000f00 */
[----:B------:R-:W-:Y:S01]  /*1b400*/  IMAD.MOV.U32 R0, RZ, RZ, 0x1f ;  /* 0x0000001fff007424 */ /* 0x000fe200078e00ff */
[----:B------:R-:W-:-:S02]  /*1b410*/  MOV R2, 0x1b430 ;  /* 0x0001b43000027802 */ /* 0x000fc40000000f00 */
[----:B------:R-:W-:Y:S05]  /*1b420*/  CALL.REL.NOINC `($__internal_31_$__cuda_sm70_shflsync_idx_p) ;  /* 0x0000136000007944 */ /* 0x000fea0003c00000 */
[----:B------:R-:W-:Y:S01]  /*1b430*/  MOV R10, R0 ;  /* 0x00000000000a7202 */ /* 0x000fe20000000f00 */
[----:B------:R-:W-:Y:S05]  /*1b440*/  BRA `(.L_x_1545) ;  /* 0xfffe520000007947 */ /* 0x000fea000383ffff */
.L_x_1361:
[----:B------:R-:W-:Y:S01]  /*1b450*/  IMAD.MOV.U32 R5, RZ, RZ, R4 ;  /* 0x000000ffff057224 */ /* 0x000fe200078e0004 */
[----:B------:R-:W-:-:S02]  /*1b460*/  MOV R0, 0x1f ;  /* 0x0000001f00007802 */ /* 0x000fc40000000f00 */
[----:B------:R-:W-:Y:S02]  /*1b470*/  MOV R2, 0x1b490 ;  /* 0x0001b49000027802 */ /* 0x000fe40000000f00 */
[----:B-1----:R-:W-:Y:S05]  /*1b480*/  CALL.REL.NOINC `($__internal_31_$__cuda_sm70_shflsync_idx_p) ;  /* 0x0000130000007944 */ /* 0x002fea0003c00000 */
[----:B------:R-:W-:Y:S01]  /*1b490*/  MOV R7, R0 ;  /* 0x0000000000077202 */ /* 0x000fe20000000f00 */
[----:B------:R-:W-:Y:S05]  /*1b4a0*/  BRA `(.L_x_1360) ;  /* 0xfffe520000007947 */ /* 0x000fea000383ffff */
.L_x_1413:
[----:B------:R-:W-:Y:S01]  /*1b4b0*/  IMAD.MOV.U32 R5, RZ, RZ, R13 ;  /* 0x000000ffff057224 */ /* 0x000fe200078e000d */
[----:B------:R-:W-:Y:S01]  /*1b4c0*/  MOV R3, RZ ;  /* 0x000000ff00037202 */ /* 0x000fe20000000f00 */
[----:B------:R-:W-:Y:S01]  /*1b4d0*/  IMAD.MOV.U32 R0, RZ, RZ, 0x181f ;  /* 0x0000181fff007424 */ /* 0x000fe200078e00ff */
[----:B------:R-:W-:Y:S02]  /*1b4e0*/  MOV R2, 0x1b500 ;  /* 0x0001b50000027802 */ /* 0x000fe40000000f00 */
[----:B-----5:R-:W-:Y:S05]  /*1b4f0*/  CALL.REL.NOINC `($__internal_31_$__cuda_sm70_shflsync_idx_p) ;  /* 0x0000129000007944 */ /* 0x020fea0003c00000 */
[----:B------:R-:W-:Y:S01]  /*1b500*/  MOV R10, R0 ;  /* 0x00000000000a7202 */ /* 0x000fe20000000f00 */
[----:B------:R-:W-:Y:S05]  /*1b510*/  BRA `(.L_x_1546) ;  /* 0xfffee0b000007947 */ /* 0x000fea000383ffff */
.L_x_1414:
[----:B------:R-:W-:Y:S01]  /*1b520*/  IMAD.MOV.U32 R5, RZ, RZ, R15 ;  /* 0x000000ffff057224 */ /* 0x000fe200078e000f */
[----:B------:R-:W-:Y:S01]  /*1b530*/  MOV R3, RZ ;  /* 0x000000ff00037202 */ /* 0x000fe20000000f00 */
[----:B------:R-:W-:Y:S01]  /*1b540*/  IMAD.MOV.U32 R0, RZ, RZ, 0x181f ;  /* 0x0000181fff007424 */ /* 0x000fe200078e00ff */
[----:B------:R-:W-:Y:S02]  /*1b550*/  MOV R2, 0x1b570 ;  /* 0x0001b57000027802 */ /* 0x000fe40000000f00 */
[----:B-12--5:R-:W-:Y:S05]  /*1b560*/  CALL.REL.NOINC `($__internal_31_$__cuda_sm70_shflsync_idx_p) ;  /* 0x0000122000007944 */ /* 0x026fea0003c00000 */
[----:B------:R-:W-:Y:S05]  /*1b570*/  BRA `(.L_x_1547) ;  /* 0xfffee07000007947 */ /* 0x000fea000383ffff */
.L_x_1417:
[----:B--2---:R-:W-:Y:S01]  /*1b580*/  IMAD.MOV.U32 R5, RZ, RZ, R13 ;  /* 0x000000ffff057224 */ /* 0x004fe200078e000d */
[----:B------:R-:W-:Y:S01]  /*1b590*/  MOV R3, 0x1 ;  /* 0x0000000100037802 */ /* 0x000fe20000000f00 */
[----:B----4-:R-:W-:Y:S01]  /*1b5a0*/  IMAD.MOV.U32 R0, RZ, RZ, 0x181f ;  /* 0x0000181fff007424 */ /* 0x010fe200078e00ff */
[----:B------:R-:W-:-:S02]  /*1b5b0*/  MOV R2, 0x1b5d0 ;  /* 0x0001b5d000027802 */ /* 0x000fc40000000f00 */
[----:B-1-3-5:R-:W-:Y:S05]  /*1b5c0*/  CALL.REL.NOINC `($__internal_31_$__cuda_sm70_shflsync_idx_p) ;  /* 0x000011c000007944 */ /* 0x02afea0003c00000 */
[----:B------:R-:W-:Y:S01]  /*1b5d0*/  IMAD.MOV.U32 R10, RZ, RZ, R0 ;  /* 0x000000ffff0a7224 */ /* 0x000fe200078e0000 */
[----:B------:R-:W-:Y:S01]  /*1b5e0*/  MOV R3, 0x1 ;  /* 0x0000000100037802 */ /* 0x000fe20000000f00 */
[----:B------:R-:W-:Y:S01]  /*1b5f0*/  IMAD.MOV.U32 R5, RZ, RZ, R15 ;  /* 0x000000ffff057224 */ /* 0x000fe200078e000f */
[----:B------:R-:W-:-:S02]  /*1b600*/  MOV R0, 0x181f ;  /* 0x0000181f00007802 */ /* 0x000fc40000000f00 */
[----:B------:R-:W-:Y:S02]  /*1b610*/  MOV R2, 0x1b630 ;  /* 0x0001b63000027802 */ /* 0x000fe40000000f00 */
[----:B------:R-:W-:Y:S05]  /*1b620*/  CALL.REL.NOINC `($__internal_31_$__cuda_sm70_shflsync_idx_p) ;  /* 0x0000116000007944 */ /* 0x000fea0003c00000 */
[----:B------:R-:W-:Y:S05]  /*1b630*/  BRA `(.L_x_1548) ;  /* 0xfffee18000007947 */ /* 0x000fea000383ffff */
.L_x_1420:
[----:B-1----:R-:W-:Y:S01]  /*1b640*/  IMAD.MOV.U32 R5, RZ, RZ, R13 ;  /* 0x000000ffff057224 */ /* 0x002fe200078e000d */
[----:B------:R-:W-:Y:S01]  /*1b650*/  MOV R3, 0x2 ;  /* 0x0000000200037802 */ /* 0x000fe20000000f00 */
[----:B----4-:R-:W-:Y:S01]  /*1b660*/  IMAD.MOV.U32 R0, RZ, RZ, 0x181f ;  /* 0x0000181fff007424 */ /* 0x010fe200078e00ff */
[----:B------:R-:W-:Y:S02]  /*1b670*/  MOV R2, 0x1b690 ;  /* 0x0001b69000027802 */ /* 0x000fe40000000f00 */
[----:B--23-5:R-:W-:Y:S05]  /*1b680*/  CALL.REL.NOINC `($__internal_31_$__cuda_sm70_shflsync_idx_p) ;  /* 0x0000110000007944 */ /* 0x02cfea0003c00000 */
[----:B------:R-:W-:Y:S01]  /*1b690*/  MOV R10, R0 ;  /* 0x00000000000a7202 */ /* 0x000fe20000000f00 */
[----:B------:R-:W-:Y:S05]  /*1b6a0*/  BRA `(.L_x_1549) ;  /* 0xfffee27000007947 */ /* 0x000fea000383ffff */
.L_x_1421:
[----:B------:R-:W-:Y:S01]  /*1b6b0*/  IMAD.MOV.U32 R5, RZ, RZ, R15 ;  /* 0x000000ffff057224 */ /* 0x000fe200078e000f */
[----:B------:R-:W-:Y:S01]  /*1b6c0*/  MOV R3, 0x2 ;  /* 0x0000000200037802 */ /* 0x000fe20000000f00 */
[----:B----4-:R-:W-:Y:S01]  /*1b6d0*/  IMAD.MOV.U32 R0, RZ, RZ, 0x181f ;  /* 0x0000181fff007424 */ /* 0x010fe200078e00ff */
[----:B------:R-:W-:Y:S02]  /*1b6e0*/  MOV R2, 0x1b700 ;  /* 0x0001b70000027802 */ /* 0x000fe40000000f00 */
[----:B-123-5:R-:W-:Y:S05]  /*1b6f0*/  CALL.REL.NOINC `($__internal_31_$__cuda_sm70_shflsync_idx_p) ;  /* 0x0000109000007944 */ /* 0x02efea0003c00000 */
[----:B------:R-:W-:Y:S05]  /*1b700*/  BRA `(.L_x_1550) ;  /* 0xfffee23000007947 */ /* 0x000fea000383ffff */
.L_x_1424:
[----:B-1----:R-:W-:Y:S01]  /*1b710*/  IMAD.MOV.U32 R5, RZ, RZ, R13 ;  /* 0x000000ffff057224 */ /* 0x002fe200078e000d */
[----:B------:R-:W-:Y:S01]  /*1b720*/  MOV R3, 0x3 ;  /* 0x0000000300037802 */ /* 0x000fe20000000f00 */
[----:B------:R-:W-:Y:S01]  /*1b730*/  IMAD.MOV.U32 R0, RZ, RZ, 0x181f ;  /* 0x0000181fff007424 */ /* 0x000fe200078e00ff */
[----:B------:R-:W-:-:S02]  /*1b740*/  MOV R2, 0x1b760 ;  /* 0x0001b76000027802 */ /* 0x000fc40000000f00 */
[----:B--2345:R-:W-:Y:S05]  /*1b750*/  CALL.REL.NOINC `($__internal_31_$__cuda_sm70_shflsync_idx_p) ;  /* 0x0000103000007944 */ /* 0x03cfea0003c00000 */
[----:B------:R-:W-:Y:S01]  /*1b760*/  IMAD.MOV.U32 R10, RZ, RZ, R0 ;  /* 0x000000ffff0a7224 */ /* 0x000fe200078e0000 */
[----:B------:R-:W-:Y:S01]  /*1b770*/  MOV R3, 0x3 ;  /* 0x0000000300037802 */ /* 0x000fe20000000f00 */
[----:B------:R-:W-:Y:S01]  /*1b780*/  IMAD.MOV.U32 R5, RZ, RZ, R15 ;  /* 0x000000ffff057224 */ /* 0x000fe200078e000f */
[----:B------:R-:W-:-:S02]  /*1b790*/  MOV R0, 0x181f ;  /* 0x0000181f00007802 */ /* 0x000fc40000000f00 */
[----:B------:R-:W-:Y:S02]  /*1b7a0*/  MOV R2, 0x1b7c0 ;  /* 0x0001b7c000027802 */ /* 0x000fe40000000f00 */
[----:B------:R-:W-:Y:S05]  /*1b7b0*/  CALL.REL.NOINC `($__internal_31_$__cuda_sm70_shflsync_idx_p) ;  /* 0x00000fd000007944 */ /* 0x000fea0003c00000 */
[----:B------:R-:W-:Y:S05]  /*1b7c0*/  BRA `(.L_x_1551) ;  /* 0xfffee2e000007947 */ /* 0x000fea000383ffff */
.L_x_1483:
[----:B------:R-:W-:Y:S01]  /*1b7d0*/  IMAD.MOV.U32 R2, RZ, RZ, R204 ;  /* 0x000000ffff027224 */ /* 0x000fe200078e00cc */
[----:B------:R-:W-:Y:S01]  /*1b7e0*/  MOV R7, 0x1f ;  /* 0x0000001f00077802 */ /* 0x000fe20000000f00 */
[----:B------:R-:W-:Y:S01]  /*1b7f0*/  IMAD.MOV.U32 R5, RZ, RZ, 0x2 ;  /* 0x00000002ff057424 */ /* 0x000fe200078e00ff */
[----:B------:R-:W-:Y:S02]  /*1b800*/  MOV R6, 0xffffffff ;  /* 0xffffffff00067802 */ /* 0x000fe40000000f00 */
[----:B------:R-:W-:Y:S02]  /*1b810*/  MOV R3, 0x1b830 ;  /* 0x0001b83000037802 */ /* 0x000fe40000000f00 */
[----:B------:R-:W-:Y:S05]  /*1b820*/  CALL.REL.NOINC `($__internal_30_$__cuda_sm70_shflsync_bfly_p) ;  /* 0x00000f1000007944 */ /* 0x000fea0003c00000 */
[----:B------:R-:W-:Y:S01]  /*1b830*/  FADD.FTZ R0, R204, R5 ;  /* 0x00000005cc007221 */ /* 0x000fe20000010000 */
[----:B------:R-:W-:Y:S02]  /*1b840*/  MOV R5, 0x1 ;  /* 0x0000000100057802 */ /* 0x000fe40000000f00 */
[----:B------:R-:W-:Y:S02]  /*1b850*/  MOV R3, 0x1b880 ;  /* 0x0001b88000037802 */ /* 0x000fe40000000f00 */
[----:B------:R-:W-:-:S02]  /*1b860*/  MOV R2, R0 ;  /* 0x0000000000027202 */ /* 0x000fc40000000f00 */
[----:B------:R-:W-:Y:S05]  /*1b870*/  CALL.REL.NOINC `($__internal_30_$__cuda_sm70_shflsync_bfly_p) ;  /* 0x00000ec000007944 */ /* 0x000fea0003c00000 */
[----:B------:R-:W-:Y:S01]  /*1b880*/  FADD.FTZ R0, R0, R5 ;  /* 0x0000000500007221 */ /* 0x000fe20000010000 */
[----:B------:R-:W-:-:S02]  /*1b890*/  MOV R2, R205 ;  /* 0x000000cd00027202 */ /* 0x000fc40000000f00 */
[----:B------:R-:W-:Y:S02]  /*1b8a0*/  MOV R5, 0x2 ;  /* 0x0000000200057802 */ /* 0x000fe40000000f00 */
[----:B------:R-:W-:Y:S02]  /*1b8b0*/  MOV R3, 0x1b8d0 ;  /* 0x0001b8d000037802 */ /* 0x000fe40000000f00 */
[----:B------:R-:W-:Y:S05]  /*1b8c0*/  CALL.REL.NOINC `($__internal_30_$__cuda_sm70_shflsync_bfly_p) ;  /* 0x00000e7000007944 */ /* 0x000fea0003c00000 */
[----:B------:R-:W-:Y:S01]  /*1b8d0*/  FADD.FTZ R4, R205, R5 ;  /* 0x00000005cd047221 */ /* 0x000fe20000010000 */
[----:B------:R-:W-:Y:S02]  /*1b8e0*/  MOV R5, 0x1 ;  /* 0x0000000100057802 */ /* 0x000fe40000000f00 */
[----:B------:R-:W-:Y:S02]  /*1b8f0*/  MOV R3, 0x1b920 ;  /* 0x0001b92000037802 */ /* 0x000fe40000000f00 */
[----:B------:R-:W-:Y:S02]  /*1b900*/  MOV R2, R4 ;  /* 0x0000000400027202 */ /* 0x000fe40000000f00 */
[----:B------:R-:W-:Y:S05]  /*1b910*/  CALL.REL.NOINC `($__internal_30_$__cuda_sm70_shflsync_bfly_p) ;  /* 0x00000e2000007944 */ /* 0x000fea0003c00000 */
[----:B------:R-:W-:Y:S01]  /*1b920*/  MOV R3, R5 ;  /* 0x0000000500037202 */ /* 0x000fe20000000f00 */
[----:B------:R-:W-:Y:S05]  /*1b930*/  BRA `(.L_x_1552) ;  /* 0xffff9e7000007947 */ /* 0x000fea000383ffff */
.L_x_1490:
[----:B--234-:R-:W-:Y:S01]  /*1b940*/  IMAD.MOV.U32 R5, RZ, RZ, R15 ;  /* 0x000000ffff057224 */ /* 0x01cfe200078e000f */
[----:B------:R-:W-:Y:S01]  /*1b950*/  MOV R3, RZ ;  /* 0x000000ff00037202 */ /* 0x000fe20000000f00 */
[----:B------:R-:W-:Y:S01]  /*1b960*/  IMAD.MOV.U32 R0, RZ, RZ, 0x181f ;  /* 0x0000181fff007424 */ /* 0x000fe200078e00ff */
[----:B------:R-:W-:-:S02]  /*1b970*/  MOV R2, 0x1b990 ;  /* 0x0001b99000027802 */ /* 0x000fc40000000f00 */
[----:B-1----:R-:W-:Y:S05]  /*1b980*/  CALL.REL.NOINC `($__internal_31_$__cuda_sm70_shflsync_idx_p) ;  /* 0x00000e0000007944 */ /* 0x002fea0003c00000 */
[----:B------:R-:W-:Y:S01]  /*1b990*/  MOV R12, R0 ;  /* 0x00000000000c7202 */ /* 0x000fe20000000f00 */
[----:B------:R-:W-:Y:S05]  /*1b9a0*/  BRA `(.L_x_1553) ;  /* 0xffffbaa000007947 */ /* 0x000fea000383ffff */
.L_x_1491:
[----:B------:R-:W-:Y:S01]  /*1b9b0*/  IMAD.MOV.U32 R5, RZ, RZ, R16 ;  /* 0x000000ffff057224 */ /* 0x000fe200078e0010 */
[----:B------:R-:W-:Y:S01]  /*1b9c0*/  MOV R3, RZ ;  /* 0x000000ff00037202 */ /* 0x000fe20000000f00 */
[----:B------:R-:W-:Y:S01]  /*1b9d0*/  IMAD.MOV.U32 R0, RZ, RZ, 0x181f ;  /* 0x0000181fff007424 */ /* 0x000fe200078e00ff */
[----:B------:R-:W-:-:S02]  /*1b9e0*/  MOV R2, 0x1ba00 ;  /* 0x0001ba0000027802 */ /* 0x000fc40000000f00 */
[----:B-123--:R-:W-:Y:S05]  /*1b9f0*/  CALL.REL.NOINC `($__internal_31_$__cuda_sm70_shflsync_idx_p) ;  /* 0x00000d9000007944 */ /* 0x00efea0003c00000 */
[----:B------:R-:W-:Y:S05]  /*1ba00*/  BRA `(.L_x_1554) ;  /* 0xffffba6000007947 */ /* 0x000fea000383ffff */
.L_x_1494:
[----:B------:R-:W-:Y:S01]  /*1ba10*/  IMAD.MOV.U32 R5, RZ, RZ, R15 ;  /* 0x000000ffff057224 */ /* 0x000fe200078e000f */
[----:B--2---:R-:W-:Y:S01]  /*1ba20*/  MOV R3, 0x1 ;  /* 0x0000000100037802 */ /* 0x004fe20000000f00 */
[----:B------:R-:W-:Y:S01]  /*1ba30*/  IMAD.MOV.U32 R0, RZ, RZ, 0x181f ;  /* 0x0000181fff007424 */ /* 0x000fe200078e00ff */
[----:B------:R-:W-:-:S02]  /*1ba40*/  MOV R2, 0x1ba60 ;  /* 0x0001ba6000027802 */ /* 0x000fc40000000f00 */
[----:B-1-34-:R-:W-:Y:S05]  /*1ba50*/  CALL.REL.NOINC `($__internal_31_$__cuda_sm70_shflsync_idx_p) ;  /* 0x00000d3000007944 */ /* 0x01afea0003c00000 */
[----:B------:R-:W-:Y:S01]  /*1ba60*/  IMAD.MOV.U32 R12, RZ, RZ, R0 ;  /* 0x000000ffff0c7224 */ /* 0x000fe200078e0000 */
[----:B------:R-:W-:Y:S01]  /*1ba70*/  MOV R3, 0x1 ;  /* 0x0000000100037802 */ /* 0x000fe20000000f00 */
[----:B------:R-:W-:Y:S01]  /*1ba80*/  IMAD.MOV.U32 R5, RZ, RZ, R16 ;  /* 0x000000ffff057224 */ /* 0x000fe200078e0010 */
[----:B------:R-:W-:-:S02]  /*1ba90*/  MOV R0, 0x181f ;  /* 0x0000181f00007802 */ /* 0x000fc40000000f00 */
[----:B------:R-:W-:Y:S02]  /*1baa0*/  MOV R2, 0x1bac0 ;  /* 0x0001bac000027802 */ /* 0x000fe40000000f00 */
[----:B------:R-:W-:Y:S05]  /*1bab0*/  CALL.REL.NOINC `($__internal_31_$__cuda_sm70_shflsync_idx_p) ;  /* 0x00000cd000007944 */ /* 0x000fea0003c00000 */
[----:B------:R-:W-:Y:S05]  /*1bac0*/  BRA `(.L_x_1555) ;  /* 0xffffbb7000007947 */ /* 0x000fea000383ffff */
.L_x_1497:
[----:B------:R-:W-:Y:S01]  /*1bad0*/  IMAD.MOV.U32 R5, RZ, RZ, R15 ;  /* 0x000000ffff057224 */ /* 0x000fe200078e000f */
[----:B--2---:R-:W-:Y:S01]  /*1bae0*/  MOV R3, 0x2 ;  /* 0x0000000200037802 */ /* 0x004fe20000000f00 */
[----:B------:R-:W-:Y:S01]  /*1baf0*/  IMAD.MOV.U32 R0, RZ, RZ, 0x181f ;  /* 0x0000181fff007424 */ /* 0x000fe200078e00ff */
[----:B------:R-:W-:Y:S02]  /*1bb00*/  MOV R2, 0x1bb20 ;  /* 0x0001bb2000027802 */ /* 0x000fe40000000f00 */
[----:B-1-34-:R-:W-:Y:S05]  /*1bb10*/  CALL.REL.NOINC `($__internal_31_$__cuda_sm70_shflsync_idx_p) ;  /* 0x00000c7000007944 */ /* 0x01afea0003c00000 */
[----:B------:R-:W-:Y:S01]  /*1bb20*/  MOV R12, R0 ;  /* 0x00000000000c7202 */ /* 0x000fe20000000f00 */
[----:B------:R-:W-:Y:S05]  /*1bb30*/  BRA `(.L_x_1556) ;  /* 0xffffbc7000007947 */ /* 0x000fea000383ffff */
.L_x_1498:
[----:B------:R-:W-:Y:S01]  /*1bb40*/  IMAD.MOV.U32 R5, RZ, RZ, R16 ;  /* 0x000000ffff057224 */ /* 0x000fe200078e0010 */
[----:B--2---:R-:W-:Y:S01]  /*1bb50*/  MOV R3, 0x2 ;  /* 0x0000000200037802 */ /* 0x004fe20000000f00 */
[----:B------:R-:W-:Y:S01]  /*1bb60*/  IMAD.MOV.U32 R0, RZ, RZ, 0x181f ;  /* 0x0000181fff007424 */ /* 0x000fe200078e00ff */
[----:B------:R-:W-:Y:S02]  /*1bb70*/  MOV R2, 0x1bb90 ;  /* 0x0001bb9000027802 */ /* 0x000fe40000000f00 */
[----:B-1-34-:R-:W-:Y:S05]  /*1bb80*/  CALL.REL.NOINC `($__internal_31_$__cuda_sm70_shflsync_idx_p) ;  /* 0x00000c0000007944 */ /* 0x01afea0003c00000 */
[----:B------:R-:W-:Y:S05]  /*1bb90*/  BRA `(.L_x_1557) ;  /* 0xffffbc3000007947 */ /* 0x000fea000383ffff */
.L_x_1501:
[----:B------:R-:W-:Y:S01]  /*1bba0*/  IMAD.MOV.U32 R5, RZ, RZ, R15 ;  /* 0x000000ffff057224 */ /* 0x000fe200078e000f */
[----:B---3--:R-:W-:Y:S01]  /*1bbb0*/  MOV R3, 0x3 ;  /* 0x0000000300037802 */ /* 0x008fe20000000f00 */
[----:B----4-:R-:W-:Y:S01]  /*1bbc0*/  IMAD.MOV.U32 R0, RZ, RZ, 0x181f ;  /* 0x0000181fff007424 */ /* 0x010fe200078e00ff */
[----:B------:R-:W-:-:S02]  /*1bbd0*/  MOV R2, 0x1bbf0 ;  /* 0x0001bbf000027802 */ /* 0x000fc40000000f00 */
[----:B-12---:R-:W-:Y:S05]  /*1bbe0*/  CALL.REL.NOINC `($__internal_31_$__cuda_sm70_shflsync_idx_p) ;  /* 0x00000ba000007944 */ /* 0x006fea0003c00000 */
[----:B------:R-:W-:Y:S01]  /*1bbf0*/  IMAD.MOV.U32 R10, RZ, RZ, R0 ;  /* 0x000000ffff0a7224 */ /* 0x000fe200078e0000 */
[----:B------:R-:W-:Y:S01]  /*1bc00*/  MOV R3, 0x3 ;  /* 0x0000000300037802 */ /* 0x000fe20000000f00 */
[----:B------:R-:W-:Y:S01]  /*1bc10*/  IMAD.MOV.U32 R5, RZ, RZ, R16 ;  /* 0x000000ffff057224 */ /* 0x000fe200078e0010 */
[----:B------:R-:W-:-:S02]  /*1bc20*/  MOV R0, 0x181f ;  /* 0x0000181f00007802 */ /* 0x000fc40000000f00 */
[----:B------:R-:W-:Y:S02]  /*1bc30*/  MOV R2, 0x1bc50 ;  /* 0x0001bc5000027802 */ /* 0x000fe40000000f00 */
[----:B------:R-:W-:Y:S05]  /*1bc40*/  CALL.REL.NOINC `($__internal_31_$__cuda_sm70_shflsync_idx_p) ;  /* 0x00000b4000007944 */ /* 0x000fea0003c00000 */
[----:B------:R-:W-:Y:S05]  /*1bc50*/  BRA `(.L_x_1558) ;  /* 0xffffbcf000007947 */ /* 0x000fea000383ffff */
.L_x_1503:
[----:B------:R-:W-:Y:S01]  /*1bc60*/  IMAD.MOV.U32 R5, RZ, RZ, R16 ;  /* 0x000000ffff057224 */ /* 0x000fe200078e0010 */
[----:B------:R-:W-:Y:S01]  /*1bc70*/  MOV R3, RZ ;  /* 0x000000ff00037202 */ /* 0x000fe20000000f00 */
[----:B------:R-:W-:Y:S01]  /*1bc80*/  IMAD.MOV.U32 R0, RZ, RZ, 0x1c1f ;  /* 0x00001c1fff007424 */ /* 0x000fe200078e00ff */
[----:B------:R-:W-:Y:S02]  /*1bc90*/  MOV R2, 0x1bcb0 ;  /* 0x0001bcb000027802 */ /* 0x000fe40000000f00 */
[----:B------:R-:W-:Y:S05]  /*1bca0*/  CALL.REL.NOINC `($__internal_31_$__cuda_sm70_shflsync_idx_p) ;  /* 0x00000ae000007944 */ /* 0x000fea0003c00000 */
[----:B------:R-:W-:Y:S01]  /*1bcb0*/  MOV R4, R0 ;  /* 0x0000000000047202 */ /* 0x000fe20000000f00 */
[----:B------:R-:W-:Y:S05]  /*1bcc0*/  BRA `(.L_x_1559) ;  /* 0xffffc00000007947 */ /* 0x000fea000383ffff */
.L_x_1504:
[----:B------:R-:W-:Y:S01]  /*1bcd0*/  IMAD.MOV.U32 R5, RZ, RZ, R17 ;  /* 0x000000ffff057224 */ /* 0x000fe200078e0011 */
[----:B------:R-:W-:Y:S01]  /*1bce0*/  MOV R3, RZ ;  /* 0x000000ff00037202 */ /* 0x000fe20000000f00 */
[----:B------:R-:W-:Y:S01]  /*1bcf0*/  IMAD.MOV.U32 R0, RZ, RZ, 0x1c1f ;  /* 0x00001c1fff007424 */ /* 0x000fe200078e00ff */
[----:B------:R-:W-:Y:S02]  /*1bd00*/  MOV R2, 0x1bd20 ;  /* 0x0001bd2000027802 */ /* 0x000fe40000000f00 */
[----:B-12---:R-:W-:Y:S05]  /*1bd10*/  CALL.REL.NOINC `($__internal_31_$__cuda_sm70_shflsync_idx_p) ;  /* 0x00000a7000007944 */ /* 0x006fea0003c00000 */
[----:B------:R-:W-:Y:S05]  /*1bd20*/  BRA `(.L_x_1560) ;  /* 0xffffbfc000007947 */ /* 0x000fea000383ffff */
.L_x_1507:
[----:B------:R-:W-:Y:S01]  /*1bd30*/  IMAD.MOV.U32 R5, RZ, RZ, R16 ;  /* 0x000000ffff057224 */ /* 0x000fe200078e0010 */
[----:B------:R-:W-:Y:S01]  /*1bd40*/  MOV R3, 0x1 ;  /* 0x0000000100037802 */ /* 0x000fe20000000f00 */
[----:B----4-:R-:W-:Y:S01]  /*1bd50*/  IMAD.MOV.U32 R0, RZ, RZ, 0x1c1f ;  /* 0x00001c1fff007424 */ /* 0x010fe200078e00ff */
[----:B------:R-:W-:-:S02]  /*1bd60*/  MOV R2, 0x1bd80 ;  /* 0x0001bd8000027802 */ /* 0x000fc40000000f00 */
[----:B-123--:R-:W-:Y:S05]  /*1bd70*/  CALL.REL.NOINC `($__internal_31_$__cuda_sm70_shflsync_idx_p) ;  /* 0x00000a1000007944 */ /* 0x00efea0003c00000 */
[----:B------:R-:W-:Y:S01]  /*1bd80*/  IMAD.MOV.U32 R4, RZ, RZ, R0 ;  /* 0x000000ffff047224 */ /* 0x000fe200078e0000 */
[----:B------:R-:W-:Y:S01]  /*1bd90*/  MOV R3, 0x1 ;  /* 0x0000000100037802 */ /* 0x000fe20000000f00 */
[----:B------:R-:W-:Y:S01]  /*1bda0*/  IMAD.MOV.U32 R5, RZ, RZ, R17 ;  /* 0x000000ffff057224 */ /* 0x000fe200078e0011 */
[----:B------:R-:W-:-:S02]  /*1bdb0*/  MOV R0, 0x1c1f ;  /* 0x00001c1f00007802 */ /* 0x000fc40000000f00 */
[----:B------:R-:W-:Y:S02]  /*1bdc0*/  MOV R2, 0x1bde0 ;  /* 0x0001bde000027802 */ /* 0x000fe40000000f00 */
[----:B------:R-:W-:Y:S05]  /*1bdd0*/  CALL.REL.NOINC `($__internal_31_$__cuda_sm70_shflsync_idx_p) ;  /* 0x000009b000007944 */ /* 0x000fea0003c00000 */
[----:B------:R-:W-:Y:S05]  /*1bde0*/  BRA `(.L_x_1561) ;  /* 0xffffcbf000007947 */ /* 0x000fea000383ffff */
.L_x_1511:
[----:B------:R-:W-:Y:S01]  /*1bdf0*/  IMAD.MOV.U32 R5, RZ, RZ, R13 ;  /* 0x000000ffff057224 */ /* 0x000fe200078e000d */
[----:B------:R-:W-:Y:S01]  /*1be00*/  MOV R3, RZ ;  /* 0x000000ff00037202 */ /* 0x000fe20000000f00 */
[----:B------:R-:W-:Y:S01]  /*1be10*/  IMAD.MOV.U32 R0, RZ, RZ, 0x181f ;  /* 0x0000181fff007424 */ /* 0x000fe200078e00ff */
[----:B------:R-:W-:Y:S02]  /*1be20*/  MOV R2, 0x1be40 ;  /* 0x0001be4000027802 */ /* 0x000fe40000000f00 */
[----:B------:R-:W-:Y:S05]  /*1be30*/  CALL.REL.NOINC `($__internal_31_$__cuda_sm70_shflsync_idx_p) ;  /* 0x0000095000007944 */ /* 0x000fea0003c00000 */
[----:B------:R-:W-:Y:S01]  /*1be40*/  MOV R12, R0 ;  /* 0x00000000000c7202 */ /* 0x000fe20000000f00 */
[----:B------:R-:W-:Y:S05]  /*1be50*/  BRA `(.L_x_1562) ;  /* 0xffffdfe000007947 */ /* 0x000fea000383ffff */
.L_x_1512:
[----:B------:R-:W-:Y:S01]  /*1be60*/  IMAD.MOV.U32 R5, RZ, RZ, R16 ;  /* 0x000000ffff057224 */ /* 0x000fe200078e0010 */
[----:B------:R-:W-:Y:S01]  /*1be70*/  MOV R3, RZ ;  /* 0x000000ff00037202 */ /* 0x000fe20000000f00 */
[----:B------:R-:W-:Y:S01]  /*1be80*/  IMAD.MOV.U32 R0, RZ, RZ, 0x181f ;  /* 0x0000181fff007424 */ /* 0x000fe200078e00ff */
[----:B------:R-:W-:Y:S02]  /*1be90*/  MOV R2, 0x1beb0 ;  /* 0x0001beb000027802 */ /* 0x000fe40000000f00 */
[----:B-12---:R-:W-:Y:S05]  /*1bea0*/  CALL.REL.NOINC `($__internal_31_$__cuda_sm70_shflsync_idx_p) ;  /* 0x000008e000007944 */ /* 0x006fea0003c00000 */
[----:B------:R-:W-:Y:S05]  /*1beb0*/  BRA `(.L_x_1563) ;  /* 0xffffdfa000007947 */ /* 0x000fea000383ffff */
.L_x_1515:
[----:B------:R-:W-:Y:S01]  /*1bec0*/  IMAD.MOV.U32 R5, RZ, RZ, R13 ;  /* 0x000000ffff057224 */ /* 0x000fe200078e000d */
[----:B--2---:R-:W-:Y:S01]  /*1bed0*/  MOV R3, 0x1 ;  /* 0x0000000100037802 */ /* 0x004fe20000000f00 */
[----:B----4-:R-:W-:Y:S01]  /*1bee0*/  IMAD.MOV.U32 R0, RZ, RZ, 0x181f ;  /* 0x0000181fff007424 */ /* 0x010fe200078e00ff */
[----:B------:R-:W-:-:S02]  /*1bef0*/  MOV R2, 0x1bf10 ;  /* 0x0001bf1000027802 */ /* 0x000fc40000000f00 */
[----:B-1-3--:R-:W-:Y:S05]  /*1bf00*/  CALL.REL.NOINC `($__internal_31_$__cuda_sm70_shflsync_idx_p) ;  /* 0x0000088000007944 */ /* 0x00afea0003c00000 */
[----:B------:R-:W-:Y:S01]  /*1bf10*/  IMAD.MOV.U32 R12, RZ, RZ, R0 ;  /* 0x000000ffff0c7224 */ /* 0x000fe200078e0000 */
[----:B------:R-:W-:Y:S01]  /*1bf20*/  MOV R3, 0x1 ;  /* 0x0000000100037802 */ /* 0x000fe20000000f00 */
[----:B------:R-:W-:Y:S01]  /*1bf30*/  IMAD.MOV.U32 R5, RZ, RZ, R16 ;  /* 0x000000ffff057224 */ /* 0x000fe200078e0010 */
[----:B------:R-:W-:-:S02]  /*1bf40*/  MOV R0, 0x181f ;  /* 0x0000181f00007802 */ /* 0x000fc40000000f00 */
[----:B------:R-:W-:Y:S02]  /*1bf50*/  MOV R2, 0x1bf70 ;  /* 0x0001bf7000027802 */ /* 0x000fe40000000f00 */
[----:B------:R-:W-:Y:S05]  /*1bf60*/  CALL.REL.NOINC `($__internal_31_$__cuda_sm70_shflsync_idx_p) ;  /* 0x0000082000007944 */ /* 0x000fea0003c00000 */
[----:B------:R-:W-:Y:S05]  /*1bf70*/  BRA `(.L_x_1564) ;  /* 0xffffe0c000007947 */ /* 0x000fea000383ffff */
.L_x_1518:
[----:B------:R-:W-:Y:S01]  /*1bf80*/  IMAD.MOV.U32 R5, RZ, RZ, R13 ;  /* 0x000000ffff057224 */ /* 0x000fe200078e000d */
[----:B-1----:R-:W-:Y:S01]  /*1bf90*/  MOV R3, 0x2 ;  /* 0x0000000200037802 */ /* 0x002fe20000000f00 */
[----:B----4-:R-:W-:Y:S01]  /*1bfa0*/  IMAD.MOV.U32 R0, RZ, RZ, 0x181f ;  /* 0x0000181fff007424 */ /* 0x010fe200078e00ff */
[----:B------:R-:W-:Y:S02]  /*1bfb0*/  MOV R2, 0x1bfd0 ;  /* 0x0001bfd000027802 */ /* 0x000fe40000000f00 */
[----:B--23--:R-:W-:Y:S05]  /*1bfc0*/  CALL.REL.NOINC `($__internal_31_$__cuda_sm70_shflsync_idx_p) ;  /* 0x000007c000007944 */ /* 0x00cfea0003c00000 */
[----:B------:R-:W-:Y:S01]  /*1bfd0*/  MOV R12, R0 ;  /* 0x00000000000c7202 */ /* 0x000fe20000000f00 */
[----:B------:R-:W-:Y:S05]  /*1bfe0*/  BRA `(.L_x_1565) ;  /* 0xffffe1c000007947 */ /* 0x000fea000383ffff */
.L_x_1519:
[----:B------:R-:W-:Y:S01]  /*1bff0*/  IMAD.MOV.U32 R5, RZ, RZ, R16 ;  /* 0x000000ffff057224 */ /* 0x000fe200078e0010 */
[----:B------:R-:W-:Y:S01]  /*1c000*/  MOV R3, 0x2 ;  /* 0x0000000200037802 */ /* 0x000fe20000000f00 */
[----:B----4-:R-:W-:Y:S01]  /*1c010*/  IMAD.MOV.U32 R0, RZ, RZ, 0x181f ;  /* 0x0000181fff007424 */ /* 0x010fe200078e00ff */
[----:B------:R-:W-:Y:S02]  /*1c020*/  MOV R2, 0x1c040 ;  /* 0x0001c04000027802 */ /* 0x000fe40000000f00 */
[----:B-123--:R-:W-:Y:S05]  /*1c030*/  CALL.REL.NOINC `($__internal_31_$__cuda_sm70_shflsync_idx_p) ;  /* 0x0000075000007944 */ /* 0x00efea0003c00000 */
[----:B------:R-:W-:Y:S05]  /*1c040*/  BRA `(.L_x_1566) ;  /* 0xffffe18000007947 */ /* 0x000fea000383ffff */
.L_x_1522:
[----:B------:R-:W-:Y:S01]  /*1c050*/  IMAD.MOV.U32 R5, RZ, RZ, R13 ;  /* 0x000000ffff057224 */ /* 0x000fe200078e000d */
[----:B-1----:R-:W-:Y:S01]  /*1c060*/  MOV R3, 0x3 ;  /* 0x0000000300037802 */ /* 0x002fe20000000f00 */
[----:B------:R-:W-:Y:S01]  /*1c070*/  IMAD.MOV.U32 R0, RZ, RZ, 0x181f ;  /* 0x0000181fff007424 */ /* 0x000fe200078e00ff */
[----:B------:R-:W-:-:S02]  /*1c080*/  MOV R2, 0x1c0a0 ;  /* 0x0001c0a000027802 */ /* 0x000fc40000000f00 */
[----:B--234-:R-:W-:Y:S05]  /*1c090*/  CALL.REL.NOINC `($__internal_31_$__cuda_sm70_shflsync_idx_p) ;  /* 0x000006f000007944 */ /* 0x01cfea0003c00000 */
[----:B------:R-:W-:Y:S01]  /*1c0a0*/  IMAD.MOV.U32 R12, RZ, RZ, R0 ;  /* 0x000000ffff0c7224 */ /* 0x000fe200078e0000 */
[----:B------:R-:W-:Y:S01]  /*1c0b0*/  MOV R3, 0x3 ;  /* 0x0000000300037802 */ /* 0x000fe20000000f00 */
[----:B------:R-:W-:Y:S01]  /*1c0c0*/  IMAD.MOV.U32 R5, RZ, RZ, R16 ;  /* 0x000000ffff057224 */ /* 0x000fe200078e0010 */
[----:B------:R-:W-:-:S02]  /*1c0d0*/  MOV R0, 0x181f ;  /* 0x0000181f00007802 */ /* 0x000fc40000000f00 */
[----:B------:R-:W-:Y:S02]  /*1c0e0*/  MOV R2, 0x1c100 ;  /* 0x0001c10000027802 */ /* 0x000fe40000000f00 */
[----:B------:R-:W-:Y:S05]  /*1c0f0*/  CALL.REL.NOINC `($__internal_31_$__cuda_sm70_shflsync_idx_p) ;  /* 0x0000069000007944 */ /* 0x000fea0003c00000 */
[----:B------:R-:W-:Y:S05]  /*1c100*/  BRA `(.L_x_1567) ;  /* 0xffffe24000007947 */ /* 0x000fea000383ffff */
.L_x_1524:
[----:B------:R-:W-:Y:S01]  /*1c110*/  IMAD.MOV.U32 R5, RZ, RZ, R114 ;  /* 0x000000ffff057224 */ /* 0x000fe200078e0072 */
[----:B------:R-:W-:Y:S01]  /*1c120*/  MOV R3, RZ ;  /* 0x000000ff00037202 */ /* 0x000fe20000000f00 */
[----:B------:R-:W-:Y:S01]  /*1c130*/  IMAD.MOV.U32 R0, RZ, RZ, 0x1f ;  /* 0x0000001fff007424 */ /* 0x000fe200078e00ff */
[----:B------:R-:W-:Y:S02]  /*1c140*/  MOV R2, 0x1c160 ;  /* 0x0001c16000027802 */ /* 0x000fe40000000f00 */
[----:B---3--:R-:W-:Y:S05]  /*1c150*/  CALL.REL.NOINC `($__internal_31_$__cuda_sm70_shflsync_idx_p) ;  /* 0x0000063000007944 */ /* 0x008fea0003c00000 */
[----:B------:R-:W-:Y:S01]  /*1c160*/  MOV R9, R0 ;  /* 0x0000000000097202 */ /* 0x000fe20000000f00 */
[----:B------:R-:W-:Y:S05]  /*1c170*/  BRA `(.L_x_1568) ;  /* 0xffffe40000007947 */ /* 0x000fea000383ffff */
.L_x_1525:
[----:B------:R-:W-:Y:S01]  /*1c180*/  IMAD.MOV.U32 R5, RZ, RZ, R114 ;  /* 0x000000ffff057224 */ /* 0x000fe200078e0072 */
[----:B------:R-:W-:Y:S01]  /*1c190*/  MOV R3, 0x1 ;  /* 0x0000000100037802 */ /* 0x000fe20000000f00 */
[----:B------:R-:W-:Y:S01]  /*1c1a0*/  IMAD.MOV.U32 R0, RZ, RZ, 0x1f ;  /* 0x0000001fff007424 */ /* 0x000fe200078e00ff */
[----:B------:R-:W-:Y:S02]  /*1c1b0*/  MOV R2, 0x1c1d0 ;  /* 0x0001c1d000027802 */ /* 0x000fe40000000f00 */
[----:B-123--:R-:W-:Y:S05]  /*1c1c0*/  CALL.REL.NOINC `($__internal_31_$__cuda_sm70_shflsync_idx_p) ;  /* 0x000005c000007944 */ /* 0x00efea0003c00000 */
[----:B------:R-:W-:Y:S01]  /*1c1d0*/  MOV R8, R0 ;  /* 0x0000000000087202 */ /* 0x000fe20000000f00 */
[----:B------:R-:W-:Y:S05]  /*1c1e0*/  BRA `(.L_x_1569) ;  /* 0xffffe3b000007947 */ /* 0x000fea000383ffff */
.L_x_1526:
[----:B------:R-:W-:Y:S02]  /*1c1f0*/  MOV R2, 0x1 ;  /* 0x0000000100027802 */ /* 0x000fe40000000f00 */
[----:B------:R-:W-:-:S02]  /*1c200*/  MOV R3, 0x1c220 ;  /* 0x0001c22000037802 */ /* 0x000fc40000000f00 */
[----:B-12-4-:R-:W-:Y:S05]  /*1c210*/  CALL.REL.NOINC `($__internal_32_$__cuda_sm70_shflsync_up_p) ;  /* 0x000005c000007944 */ /* 0x016fea0003c00000 */
[----:B------:R-:W-:Y:S05]  /*1c220*/  BRA `(.L_x_1570) ;  /* 0xffffe4a000007947 */ /* 0x000fea000383ffff */
.L_x_1527:
[----:B------:R-:W-:Y:S02]  /*1c230*/  MOV R2, 0x2 ;  /* 0x0000000200027802 */ /* 0x000fe40000000f00 */
[----:B------:R-:W-:-:S02]  /*1c240*/  MOV R3, 0x1c260 ;  /* 0x0001c26000037802 */ /* 0x000fc40000000f00 */
[----:B-12---:R-:W-:Y:S05]  /*1c250*/  CALL.REL.NOINC `($__internal_32_$__cuda_sm70_shflsync_up_p) ;  /* 0x0000058000007944 */ /* 0x006fea0003c00000 */
        /* <DEDUP_REMOVED lines=23> */
.L_x_1531:
[----:B------:R-:W-:Y:S02]  /*1c3d0*/  MOV R2, 0x1 ;  /* 0x0000000100027802 */ /* 0x000fe40000000f00 */
[----:B------:R-:W-:Y:S02]  /*1c3e0*/  MOV R3, 0x1c400 ;  /* 0x0001c40000037802 */ /* 0x000fe40000000f00 */
[----:B------:R-:W-:Y:S05]  /*1c3f0*/  CALL.REL.NOINC `($__internal_32_$__cuda_sm70_shflsync_up_p) ;  /* 0x000003e000007944 */ /* 0x000fea0003c00000 */
[----:B------:R-:W-:Y:S01]  /*1c400*/  MOV R2, R4 ;  /* 0x0000000400027202 */ /* 0x000fe20000000f00 */
[----:B------:R-:W-:Y:S05]  /*1c410*/  BRA `(.L_x_1572) ;  /* 0xffffe51000007947 */ /* 0x000fea000383ffff */
.L_x_1532:
        /* <DEDUP_REMOVED lines=26> */
.L_x_1534:
[----:B------:R-:W-:Y:S02]  /*1c5c0*/  SEL R0, RZ, 0x1, P0 ;  /* 0x00000001ff007807 */ /* 0x000fe40000000000 */
[----:B------:R-:W-:Y:S02]  /*1c5d0*/  MOV R2, 0x1c5f0 ;  /* 0x0001c5f000027802 */ /* 0x000fe40000000f00 */
[----:B---3--:R-:W-:Y:S05]  /*1c5e0*/  CALL.REL.NOINC `($__internal_33_$__cuda_sm70_votesync_ballot) ;  /* 0x0000026000007944 */ /* 0x008fea0003c00000 */
[----:B------:R-:W-:Y:S01]  /*1c5f0*/  MOV R8, R0 ;  /* 0x0000000000087202 */ /* 0x000fe20000000f00 */
[----:B------:R-:W-:Y:S05]  /*1c600*/  BRA `(.L_x_1574) ;  /* 0xffffe4b000007947 */ /* 0x000fea000383ffff */
.L_x_1535:
[----:B------:R-:W-:Y:S01]  /*1c610*/  IMAD.MOV.U32 R5, RZ, RZ, R6 ;  /* 0x000000ffff057224 */ /* 0x000fe200078e0006 */
[----:B--2---:R-:W-:Y:S01]  /*1c620*/  MOV R3, R11 ;  /* 0x0000000b00037202 */ /* 0x004fe20000000f00 */
[----:B------:R-:W-:Y:S01]  /*1c630*/  IMAD.MOV.U32 R0, RZ, RZ, 0x1f ;  /* 0x0000001fff007424 */ /* 0x000fe200078e00ff */
[----:B------:R-:W-:Y:S02]  /*1c640*/  MOV R2, 0x1c660 ;  /* 0x0001c66000027802 */ /* 0x000fe40000000f00 */
[----:B-1-3--:R-:W-:Y:S05]  /*1c650*/  CALL.REL.NOINC `($__internal_31_$__cuda_sm70_shflsync_idx_p) ;  /* 0x0000013000007944 */ /* 0x00afea0003c00000 */
[----:B------:R-:W-:Y:S01]  /*1c660*/  IMAD.MOV.U32 R6, RZ, RZ, R0 ;  /* 0x000000ffff067224 */ /* 0x000fe200078e0000 */
[----:B------:R-:W-:Y:S01]  /*1c670*/  MOV R3, R11 ;  /* 0x0000000b00037202 */ /* 0x000fe20000000f00 */
[----:B------:R-:W-:Y:S01]  /*1c680*/  IMAD.MOV.U32 R5, RZ, RZ, R7 ;  /* 0x000000ffff057224 */ /* 0x000fe200078e0007 */
[----:B------:R-:W-:Y:S02]  /*1c690*/  MOV R0, 0x1f ;  /* 0x0000001f00007802 */ /* 0x000fe40000000f00 */
[----:B------:R-:W-:-:S02]  /*1c6a0*/  MOV R2, 0x1c6c0 ;  /* 0x0001c6c000027802 */ /* 0x000fc40000000f00 */
[----:B------:R-:W-:Y:S05]  /*1c6b0*/  CALL.REL.NOINC `($__internal_31_$__cuda_sm70_shflsync_idx_p) ;  /* 0x000000d000007944 */ /* 0x000fea0003c00000 */
[----:B------:R-:W-:Y:S01]  /*1c6c0*/  MOV R7, R0 ;  /* 0x0000000000077202 */ /* 0x000fe20000000f00 */
[----:B------:R-:W-:Y:S05]  /*1c6d0*/  BRA `(.L_x_1575) ;  /* 0xffffe42000007947 */ /* 0x000fea000383ffff */
.L_x_1538:
[----:B------:R-:W-:Y:S01]  /*1c6e0*/  IMAD.MOV.U32 R5, RZ, RZ, R4 ;  /* 0x000000ffff057224 */ /* 0x000fe200078e0004 */
[----:B------:R-:W-:-:S02]  /*1c6f0*/  MOV R0, 0x1f ;  /* 0x0000001f00007802 */ /* 0x000fc40000000f00 */
[----:B------:R-:W-:Y:S02]  /*1c700*/  MOV R2, 0x1c720 ;  /* 0x0001c72000027802 */ /* 0x000fe40000000f00 */
[----:B-1234-:R-:W-:Y:S05]  /*1c710*/  CALL.REL.NOINC `($__internal_31_$__cuda_sm70_shflsync_idx_p) ;  /* 0x0000007000007944 */ /* 0x01efea0003c00000 */
[----:B------:R-:W-:Y:S01]  /*1c720*/  MOV R12, R0 ;  /* 0x00000000000c7202 */ /* 0x000fe20000000f00 */
[----:B------:R-:W-:Y:S05]  /*1c730*/  BRA `(.L_x_1537) ;  /* 0xffffe42000007947 */ /* 0x000fea000383ffff */
        .weak           $__internal_30_$__cuda_sm70_shflsync_bfly_p
        .type           $__internal_30_$__cuda_sm70_shflsync_bfly_p,@function
        .size           $__internal_30_$__cuda_sm70_shflsync_bfly_p,($__internal_31_$__cuda_sm70_shflsync_idx_p - $__internal_30_$__cuda_sm70_shflsync_bfly_p)
$__internal_30_$__cuda_sm70_shflsync_bfly_p:
[----:B------:R-:W-:Y:S04]  /*1c740*/  WARPSYNC R6 ;  /* 0x0000000600007348 */ /* 0x000fe80003800000 */
[----:B------:R1:W2:Y:S02]  /*1c750*/  SHFL.BFLY PT, R5, R2, R5, R7 ;  /* 0x0c00000502057389 */ /* 0x0002a400000e0007 */
[----:B-1----:R-:W-:Y:S02]  /*1c760*/  MOV R2, R3 ;  /* 0x0000000300027202 */ /* 0x002fe40000000f00 */
[----:B------:R-:W-:-:S04]  /*1c770*/  MOV R3, 0x0 ;  /* 0x0000000000037802 */ /* 0x000fc80000000f00 */
[----:B--2---:R-:W-:Y:S05]  /*1c780*/  RET.REL.NODEC R2 `(_ZN7cutlass13device_kernelIN5flash19enable_sm80_to_sm89INS1_16FlashAttnFwdSm80INS1_25CollectiveMainloopFwdSm80ILi8ELi1ELb0EN4cute5tupleIJNS5_1CILi128EEENS7_ILi48EEENS7_ILi256EEEEEELi256ENS_6half_tEfNS_4arch4Sm80ELb0ELb0ELb0ELb1ELb0ELb1ELb1ELb1EEENS1_21CollectiveEpilogueFwdINS6_IJS8_SA_S9_EEENS6_IJNS7_ILi1EEESI_SI_EEESC_SE_Li256ELb1ELb1ELb1ELb0EEENS1_36VarlenDynamicPersistentTileSchedulerILi128ELi48ELi256ELi256ELb1ELb1ELb0ELb0ELb1ELb1EEEEEEEEEvNT_6ParamsE) ;  /* 0xfffe387002007950 */ /* 0x004fea0003c3ffff */
        .weak           $__internal_31_$__cuda_sm70_shflsync_idx_p
        .type           $__internal_31_$__cuda_sm70_shflsync_idx_p,@function
        .size           $__internal_31_$__cuda_sm70_shflsync_idx_p,($__internal_32_$__cuda_sm70_shflsync_up_p - $__internal_31_$__cuda_sm70_shflsync_idx_p)
$__internal_31_$__cuda_sm70_shflsync_idx_p:
[----:B------:R-:W-:-:S04]  /*1c790*/  MOV R115, 0xffffffff ;  /* 0xffffffff00737802 */ /* 0x000fc80000000f00 */
[----:B------:R-:W-:Y:S04]  /*1c7a0*/  WARPSYNC R115 ;  /* 0x0000007300007348 */ /* 0x000fe80003800000 */
[----:B------:R1:W2:Y:S02]  /*1c7b0*/  SHFL.IDX PT, R0, R5, R3, R0 ;  /* 0x0000000305007389 */ /* 0x0002a400000e0000 */
[----:B-1----:R-:W-:-:S04]  /*1c7c0*/  MOV R3, 0x0 ;  /* 0x0000000000037802 */ /* 0x002fc80000000f00 */
[----:B--2---:R-:W-:Y:S05]  /*1c7d0*/  RET.REL.NODEC R2 `(_ZN7cutlass13device_kernelIN5flash19enable_sm80_to_sm89INS1_16FlashAttnFwdSm80INS1_25CollectiveMainloopFwdSm80ILi8ELi1ELb0EN4cute5tupleIJNS5_1CILi128EEENS7_ILi48EEENS7_ILi256EEEEEELi256ENS_6half_tEfNS_4arch4Sm80ELb0ELb0ELb0ELb1ELb0ELb1ELb1ELb1EEENS1_21CollectiveEpilogueFwdINS6_IJS8_SA_S9_EEENS6_IJNS7_ILi1EEESI_SI_EEESC_SE_Li256ELb1ELb1ELb1ELb0EEENS1_36VarlenDynamicPersistentTileSchedulerILi128ELi48ELi256ELi256ELb1ELb1ELb0ELb0ELb1ELb1EEEEEEEEEvNT_6ParamsE) ;  /* 0xfffe382002007950 */ /* 0x004fea0003c3ffff */
        .weak           $__internal_32_$__cuda_sm70_shflsync_up_p
        .type           $__internal_32_$__cuda_sm70_shflsync_up_p,@function
        .size           $__internal_32_$__cuda_sm70_shflsync_up_p,($__internal_33_$__cuda_sm70_votesync_ballot - $__internal_32_$__cuda_sm70_shflsync_up_p)
$__internal_32_$__cuda_sm70_shflsync_up_p:
[----:B------:R-:W-:Y:S02]  /*1c7e0*/  IMAD.MOV.U32 R4, RZ, RZ, RZ ;  /* 0x000000ffff047224 */ /* 0x000fe400078e00ff */
[----:B------:R-:W-:-:S04]  /*1c7f0*/  IMAD.MOV.U32 R10, RZ, RZ, -0x1 ;  /* 0xffffffffff0a7424 */ /* 0x000fc800078e00ff */
[----:B------:R-:W-:Y:S04]  /*1c800*/  WARPSYNC R10 ;  /* 0x0000000a00007348 */ /* 0x000fe80003800000 */
[----:B------:R1:W2:Y:S02]  /*1c810*/  SHFL.UP PT, R4, R0, R2, R4 ;  /* 0x0400000200047389 */ /* 0x0002a400000e0004 */
[----:B-1----:R-:W-:Y:S02]  /*1c820*/  MOV R2, R3 ;  /* 0x0000000300027202 */ /* 0x002fe40000000f00 */
[----:B------:R-:W-:-:S04]  /*1c830*/  MOV R3, 0x0 ;  /* 0x0000000000037802 */ /* 0x000fc80000000f00 */
[----:B--2---:R-:W-:Y:S05]  /*1c840*/  RET.REL.NODEC R2 `(_ZN7cutlass13device_kernelIN5flash19enable_sm80_to_sm89INS1_16FlashAttnFwdSm80INS1_25CollectiveMainloopFwdSm80ILi8ELi1ELb0EN4cute5tupleIJNS5_1CILi128EEENS7_ILi48EEENS7_ILi256EEEEEELi256ENS_6half_tEfNS_4arch4Sm80ELb0ELb0ELb0ELb1ELb0ELb1ELb1ELb1EEENS1_21CollectiveEpilogueFwdINS6_IJS8_SA_S9_EEENS6_IJNS7_ILi1EEESI_SI_EEESC_SE_Li256ELb1ELb1ELb1ELb0EEENS1_36VarlenDynamicPersistentTileSchedulerILi128ELi48ELi256ELi256ELb1ELb1ELb0ELb0ELb1ELb1EEEEEEEEEvNT_6ParamsE) ;  /* 0xfffe37b002007950 */ /* 0x004fea0003c3ffff */
        .weak           $__internal_33_$__cuda_sm70_votesync_ballot
        .type           $__internal_33_$__cuda_sm70_votesync_ballot,@function
        .size           $__internal_33_$__cuda_sm70_votesync_ballot,(.L_x_2598 - $__internal_33_$__cuda_sm70_votesync_ballot)
$__internal_33_$__cuda_sm70_votesync_ballot:
[----:B------:R-:W-:Y:S01]  /*1c850*/  ISETP.NE.U32.AND P0, PT, R0, 0x1, PT ;  /* 0x000000010000780c */ /* 0x000fe20003f05070 */
[----:B------:R-:W-:-:S04]  /*1c860*/  IMAD.MOV.U32 R3, RZ, RZ, -0x1 ;  /* 0xffffffffff037424 */ /* 0x000fc800078e00ff */
[----:B------:R-:W-:Y:S08]  /*1c870*/  WARPSYNC R3 ;  /* 0x0000000300007348 */ /* 0x000ff00003800000 */
[----:B------:R-:W-:-:S04]  /*1c880*/  VOTE.ANY R0, PT, !P0 ;  /* 0x0000000000007806 */ /* 0x000fc800040e0100 */
[----:B------:R-:W-:Y:S01]  /*1c890*/  LOP3.LUT R0, R0, R3, RZ, 0xc0, !PT ;  /* 0x0000000300007212 */ /* 0x000fe200078ec0ff */
[----:B------:R-:W-:-:S04]  /*1c8a0*/  IMAD.MOV.U32 R3, RZ, RZ, 0x0 ;  /* 0x00000000ff037424 */ /* 0x000fc800078e00ff */
[----:B------:R-:W-:Y:S05]  /*1c8b0*/  RET.REL.NODEC R2 `(_ZN7cutlass13device_kernelIN5flash19enable_sm80_to_sm89INS1_16FlashAttnFwdSm80INS1_25CollectiveMainloopFwdSm80ILi8ELi1ELb0EN4cute5tupleIJNS5_1CILi128EEENS7_ILi48EEENS7_ILi256EEEEEELi256ENS_6half_tEfNS_4arch4Sm80ELb0ELb0ELb0ELb1ELb0ELb1ELb1ELb1EEENS1_21CollectiveEpilogueFwdINS6_IJS8_SA_S9_EEENS6_IJNS7_ILi1EEESI_SI_EEESC_SE_Li256ELb1ELb1ELb1ELb0EEENS1_36VarlenDynamicPersistentTileSchedulerILi128ELi48ELi256ELi256ELb1ELb1ELb0ELb0ELb1ELb1EEEEEEEEEvNT_6ParamsE) ;  /* 0xfffe374002007950 */ /* 0x000fea0003c3ffff */
.L_x_1576:
        /* <DEDUP_REMOVED lines=12> */
.L_x_2598:


//--------------------- .text._ZN7cutlass13device_kernelIN5flash19enable_sm80_to_sm89INS1_16FlashAttnFwdSm80INS1_25CollectiveMainloopFwdSm80ILi8ELi1ELb0EN4cute5tupleIJNS5_1CILi128EEENS7_ILi64EEENS7_ILi256EEEEEELi256ENS_6half_tEfNS_4arch4Sm80ELb0ELb1ELb0ELb0ELb0ELb0ELb1ELb1EEENS1_21CollectiveEpilogueFwdINS6_IJS8_SA_S9_EEENS6_IJNS7_ILi1EEESI_SI_EEESC_SE_Li256ELb0ELb1ELb1ELb0EEENS1_19SingleTileSchedulerILb0ELb1ELb1ELi128EEEEEEEEEvNT_6ParamsE --------------------------
	.section	.text._ZN7cutlass13device_kernelIN5flash19enable_sm80_to_sm89INS1_16FlashAttnFwdSm80INS1_25CollectiveMainloopFwdSm80ILi8ELi1ELb0EN4cute5tupleIJNS5_1CILi128EEENS7_ILi64EEENS7_ILi256EEEEEELi256ENS_6half_tEfNS_4arch4Sm80ELb0ELb1ELb0ELb0ELb0ELb0ELb1ELb1EEENS1_21CollectiveEpilogueFwdINS6_IJS8_SA_S9_EEENS6_IJNS7_ILi1EEESI_SI_EEESC_SE_Li256ELb0ELb1ELb1ELb0EEENS1_19SingleTileSchedulerILb0ELb1ELb1ELi128EEEEEEEEEvNT_6ParamsE,"ax",@progbits
	.sectioninfo	@"SHI_REGISTERS=255"
	.align	128
.text._ZN7cutlass13device_kernelIN5flash19enable_sm80_to_sm89INS1_16FlashAttnFwdSm80INS1_25CollectiveMainloopFwdSm80ILi8ELi1ELb0EN4cute5tupleIJNS5_1CILi128EEENS7_ILi64EEENS7_ILi256EEEEEELi256ENS_6half_tEfNS_4arch4Sm80ELb0ELb1ELb0ELb0ELb0ELb0ELb1ELb1EEENS1_21CollectiveEpilogueFwdINS6_IJS8_SA_S9_EEENS6_IJNS7_ILi1EEESI_SI_EEESC_SE_Li256ELb0ELb1ELb1ELb0EEENS1_19SingleTileSchedulerILb0ELb1ELb1ELi128EEEEEEEEEvNT_6ParamsE:
        .type           _ZN7cutlass13device_kernelIN5flash19enable_sm80_to_sm89INS1_16FlashAttnFwdSm80INS1_25CollectiveMainloopFwdSm80ILi8ELi1ELb0EN4cute5tupleIJNS5_1CILi128EEENS7_ILi64EEENS7_ILi256EEEEEELi256ENS_6half_tEfNS_4arch4Sm80ELb0ELb1ELb0ELb0ELb0ELb0ELb1ELb1EEENS1_21CollectiveEpilogueFwdINS6_IJS8_SA_S9_EEENS6_IJNS7_ILi1EEESI_SI_EEESC_SE_Li256ELb0ELb1ELb1ELb0EEENS1_19SingleTileSchedulerILb0ELb1ELb1ELi128EEEEEEEEEvNT_6ParamsE,@function
        .size           _ZN7cutlass13device_kernelIN5flash19enable_sm80_to_sm89INS1_16FlashAttnFwdSm80INS1_25CollectiveMainloopFwdSm80ILi8ELi1ELb0EN4cute5tupleIJNS5_1CILi128EEENS7_ILi64EEENS7_ILi256EEEEEELi256ENS_6half_tEfNS_4arch4Sm80ELb0ELb1ELb0ELb0ELb0ELb0ELb1ELb1EEENS1_21CollectiveEpilogueFwdINS6_IJS8_SA_S9_EEENS6_IJNS7_ILi1EEESI_SI_EEESC_SE_Li256ELb0ELb1ELb1ELb0EEENS1_19SingleTileSchedulerILb0ELb1ELb1ELi128EEEEEEEEEvNT_6ParamsE,(.L_x_2603 - _ZN7cutlass13device_kernelIN5flash19enable_sm80_to_sm89INS1_16FlashAttnFwdSm80INS1_25CollectiveMainloopFwdSm80ILi8ELi1ELb0EN4cute5tupleIJNS5_1CILi128EEENS7_ILi64EEENS7_ILi256EEEEEELi256ENS_6half_tEfNS_4arch4Sm80ELb0ELb1ELb0ELb0ELb0ELb0ELb1ELb1EEENS1_21CollectiveEpilogueFwdINS6_IJS8_SA_S9_EEENS6_IJNS7_ILi1EEESI_SI_EEESC_SE_Li256ELb0ELb1ELb1ELb0EEENS1_19SingleTileSchedulerILb0ELb1ELb1ELi128EEEEEEEEEvNT_6ParamsE)
        .other          _ZN7cutlass13device_kernelIN5flash19enable_sm80_to_sm89INS1_16FlashAttnFwdSm80INS1_25CollectiveMainloopFwdSm80ILi8ELi1ELb0EN4cute5tupleIJNS5_1CILi128EEENS7_ILi64EEENS7_ILi256EEEEEELi256ENS_6half_tEfNS_4arch4Sm80ELb0ELb1ELb0ELb0ELb0ELb0ELb1ELb1EEENS1_21CollectiveEpilogueFwdINS6_IJS8_SA_S9_EEENS6_IJNS7_ILi1EEESI_SI_EEESC_SE_Li256ELb0ELb1ELb1ELb0EEENS1_19SingleTileSchedulerILb0ELb1ELb1ELi128EEEEEEEEEvNT_6ParamsE,@"STO_CUDA_ENTRY STV_DEFAULT"
_ZN7cutlass13device_kernelIN5flash19enable_sm80_to_sm89INS1_16FlashAttnFwdSm80INS1_25CollectiveMainloopFwdSm80ILi8ELi1ELb0EN4cute5tupleIJNS5_1CILi128EEENS7_ILi64EEENS7_ILi256EEEEEELi256ENS_6half_tEfNS_4arch4Sm80ELb0ELb1ELb0ELb0ELb0ELb0ELb1ELb1EEENS1_21CollectiveEpilogueFwdINS6_IJS8_SA_S9_EEENS6_IJNS7_ILi1EEESI_SI_EEESC_SE_Li256ELb0ELb1ELb1ELb0EEENS1_19SingleTileSchedulerILb0ELb1ELb1ELi128EEEEEEEEEvNT_6ParamsE:
        /* <DEDUP_REMOVED lines=18> */
.L_x_1577:
[----:B---3--:R-:W-:Y:S02]  /*0120*/  ULDC.64 UR4, c[0x0][0x550] ;  /* 0x0001540000047ab9 */ /* 0x008fe40000000a00 */
[----:B------:R-:W-:Y:S02]  /*0130*/  UISETP.NE.AND UP0, UPT, UR4, 0x1, UPT ;  /* 0x000000010400788c */ /* 0x000fe4000bf05270 */
[----:B------:R-:W-:-:S02]  /*0140*/  UIMAD.WIDE.U32 UR8, UR6, UR5, URZ ;  /* 0x00000005060872a5 */ /* 0x000fc4000f8e003f */
[----:B------:R-:W-:Y:S02]  /*0150*/  ULDC UR4, c[0x0][0x558] ;  /* 0x0001560000047ab9 */ /* 0x000fe40000000800 */
[----:B------:R-:W-:-:S05]  /*0160*/  UMOV UR10, UR6 ;  /* 0x00000006000a7c82 */ /* 0x000fca0008000000 */
[----:B------:R-:W-:-:S03]  /*0170*/  @UP0 USHF.R.U32.HI UR10, URZ, UR4, UR9 ;  /* 0x000000043f0a0299 */ /* 0x000fc60008011609 */
.L_x_1578:
        /* <DEDUP_REMOVED lines=14> */
[----:B------:R-:W-:Y:S02]  /*0260*/  UIADD3 UR13, UR11, -UR13, URZ ;  /* 0x8000000d0b0d7290 */ /* 0x000fe4000fffe03f */
[----:B------:R-:W-:Y:S02]  /*0270*/  ULDC UR5, c[0x0][0x1d0] ;  /* 0x0000740000057ab9 */ /* 0x000fe40000000800 */
[----:B-1----:R-:W-:-:S04]  /*0280*/  USHF.L.U32 UR9, UR8, 0x7, URZ ;  /* 0x0000000708097899 */ /* 0x002fc8000800063f */
[----:B------:R-:W-:-:S04]  /*0290*/  @UP2 UIADD3 UR14, UR9, 0x7f, URZ ;  /* 0x0000007f090e2890 */ /* 0x000fc8000fffe03f */
[----:B------:R-:W-:Y:S02]  /*02a0*/  UIMAD.WIDE.U32 UR14, UR14, UR6, URZ ;  /* 0x000000060e0e72a5 */ /* 0x000fe4000f8e003f */
[----:B------:R-:W-:Y:S02]  /*02b0*/  UIADD3 UR6, UR9, 0x7f, URZ ;  /* 0x0000007f09067890 */ /* 0x000fe4000fffe03f */
[----:B------:R-:W-:-:S04]  /*02c0*/  @UP2 USHF.R.U32.HI UR6, URZ, UR7, UR15 ;  /* 0x000000073f062299 */ /* 0x000fc8000801160f */
        /* <DEDUP_REMOVED lines=14> */
.L_x_1580:
[----:B------:R-:W-:Y:S02]  /*03b0*/  ULDC UR4, c[0x0][0x32c] ;  /* 0x0000cb0000047ab9 */ /* 0x000fe40000000800 */
[----:B------:R-:W-:-:S03]  /*03c0*/  UISETP.NE.AND UP0, UPT, UR11, UR4, UPT ;  /* 0x000000040b00728c */ /* 0x000fc6000bf05270 */
[----:B------:R-:W-:Y:S02]  /*03d0*/  ULDC.64 UR4, c[0x0][0x330] ;  /* 0x0000cc0000047ab9 */ /* 0x000fe40000000a00 */
[----:B------:R-:W-:-:S06]  /*03e0*/  UIMAD.WIDE.U32 UR14, UR7, UR4, URZ ;  /* 0x00000004070e72a5 */ /* 0x000fcc000f8e003f */
[----:B------:R-:W-:Y:S02]  /*03f0*/  @UP0 USHF.R.U32.HI UR7, URZ, UR5, UR15 ;  /* 0x000000053f070299 */ /* 0x000fe4000801160f */
.L_x_1581:
[----:B------:R-:W-:Y:S02]  /*0400*/  ULDC UR4, c[0x0][0x32c] ;  /* 0x0000cb0000047ab9 */ /* 0x000fe40000000800 */
[----:B------:R-:W-:-:S04]  /*0410*/  UIMAD UR4, UR7, UR4, UR4 ;  /* 0x00000004070472a4 */ /* 0x000fc8000f8e0204 */
[----:B------:R-:W-:-:S04]  /*0420*/  UISETP.LT.AND UP0, UPT, UR6, UR4, UPT ;  /* 0x000000040600728c */ /* 0x000fc8000bf01270 */
[----:B------:R-:W-:-:S03]  /*0430*/  USEL UR6, UR6, UR4, UP0 ;  /* 0x0000000406067287 */ /* 0x000fc60008000000 */
.L_x_1579:
[----:B------:R-:W-:Y:S01]  /*0440*/  ULDC.64 UR4, c[0x0][0x2c8] ;  /* 0x0000b20000047ab9 */ /* 0x000fe20000000a00 */
[----:B------:R-:W-:Y:S01]  /*0450*/  PLOP3.LUT P0, PT, PT, PT, UP1, 0x40, 0x0 ;  /* 0x000000000000781c */ /* 0x000fe20003f0e818 */
[----:B------:R-:W-:Y:S02]  /*0460*/  UMOV UR7, 0x3f ;  /* 0x0000003f00077882 */ /* 0x000fe40000000000 */
[----:B------:R-:W-:Y:S02]  /*0470*/  ULDC UR11, c[0x0][0x1d0] ;  /* 0x00007400000b7ab9 */ /* 0x000fe40000000800 */
[----:B------:R-:W-:Y:S02]  /*0480*/  UIMAD.WIDE.U32 UR14, UR9, UR4, URZ ;  /* 0x00000004090e72a5 */ /* 0x000fe4000f8e003f */
[----:B------:R-:W-:Y:S02]  /*0490*/  UIADD3 UR6, UR6, 0x3f, URZ ;  /* 0x0000003f06067890 */ /* 0x000fe4000fffe03f */
[----:B------:R-:W-:-:S02]  /*04a0*/  UIADD3 UR7, UR7, UR11, URZ ;  /* 0x0000000b07077290 */ /* 0x000fc4000fffe03f */
[----:B------:R-:W-:Y:S02]  /*04b0*/  UMOV UR4, UR9 ;  /* 0x0000000900047c82 */ /* 0x000fe40008000000 */
[----:B------:R-:W-:Y:S02]  /*04c0*/  @UP2 USHF.R.U32.HI UR4, URZ, UR5, UR15 ;  /* 0x000000053f042299 */ /* 0x000fe4000801160f */
[----:B------:R-:W-:Y:S02]  /*04d0*/  ULDC UR13, c[0x0][0x168] ;  /* 0x00005a00000d7ab9 */ /* 0x000fe40000000800 */
[----:B------:R-:W-:Y:S02]  /*04e0*/  USHF.R.S32.HI UR15, URZ, 0x1f, UR6 ;  /* 0x0000001f3f0f7899 */ /* 0x000fe40008011406 */
[----:B------:R-:W-:Y:S02]  /*04f0*/  USHF.R.S32.HI UR14, URZ, 0x1f, UR7 ;  /* 0x0000001f3f0e7899 */ /* 0x000fe40008011407 */
[----:B------:R-:W-:-:S02]  /*0500*/  UIADD3 UR11, UR11, -UR13, URZ ;  /* 0x8000000d0b0b7290 */ /* 0x000fc4000fffe03f */
[----:B------:R-:W-:Y:S02]  /*0510*/  ULEA.HI UR6, UR15, UR6, URZ, 0x6 ;  /* 0x000000060f067291 */ /* 0x000fe4000f8f303f */
[----:B------:R-:W-:Y:S02]  /*0520*/  ULEA.HI UR14, UR14, UR7, URZ, 0x6 ;  /* 0x000000070e0e7291 */ /* 0x000fe4000f8f303f */
[----:B------:R-:W-:Y:S02]  /*0530*/  UIADD3 UR4, UR11, UR4, URZ ;  /* 0x000000040b047290 */ /* 0x000fe4000fffe03f */
[----:B------:R-:W-:Y:S02]  /*0540*/  ULDC UR5, c[0x0][0x324] ;  /* 0x0000c90000057ab9 */ /* 0x000fe40000000800 */
[----:B------:R-:W-:Y:S02]  /*0550*/  USHF.R.S32.HI UR6, URZ, 0x6, UR6 ;  /* 0x000000063f067899 */ /* 0x000fe40008011406 */
[----:B------:R-:W-:-:S02]  /*0560*/  USHF.R.S32.HI UR14, URZ, 0x6, UR14 ;  /* 0x000000063f0e7899 */ /* 0x000fc4000801140e */
[----:B------:R-:W-:Y:S02]  /*0570*/  UIADD3 UR5, UR4, -UR5, URZ ;  /* 0x8000000504057290 */ /* 0x000fe4000fffe03f */
[----:B------:R-:W-:-:S04]  /*0580*/  UISETP.LT.AND UP0, UPT, UR14, UR6, UPT ;  /* 0x000000060e00728c */ /* 0x000fc8000bf01270 */
[----:B------:R-:W-:Y:S01]  /*0590*/  USEL UR6, UR14, UR6, UP0 ;  /* 0x000000060e067287 */ /* 0x000fe20008000000 */
[----:B------:R-:W-:Y:S01]  /*05a0*/  MOV R2, UR5 ;  /* 0x0000000500027c02 */ /* 0x000fe20008000f00 */
[----:B------:R-:W-:Y:S05]  /*05b0*/  @P0 BRA `(.L_x_1582) ;  /* 0x0000010000000947 */ /* 0x000fea0003800000 */
[----:B------:R-:W-:-:S04]  /*05c0*/  MOV R0, UR4 ;  /* 0x0000000400007c02 */ /* 0x000fc80008000f00 */
        /* <DEDUP_REMOVED lines=9> */
.L_x_1583:
[----:B------:R-:W-:-:S04]  /*0660*/  MOV R3, c[0x0][0x32c] ;  /* 0x0000cb0000037a02 */ /* 0x000fc80000000f00 */
[----:B------:R-:W-:-:S13]  /*0670*/  ISETP.NE.AND P0, PT, R3, 0x1, PT ;  /* 0x000000010300780c */ /* 0x000fda0003f05270 */
[----:B------:R-:W-:-:S05]  /*0680*/  @P0 IMAD.HI.U32 R3, R0, c[0x0][0x330], RZ ;  /* 0x0000cc0000030a27 */ /* 0x000fca00078e00ff */
[----:B------:R-:W-:-:S05]  /*0690*/  @P0 SHF.R.U32.HI R0, RZ, c[0x0][0x334], R3 ;  /* 0x0000cd00ff000a19 */ /* 0x000fca0000011603 */
.L_x_1584:
[----:B------:R-:W-:-:S05]  /*06a0*/  IMAD R0, R0, c[0x0][0x32c], RZ ;  /* 0x0000cb0000007a24 */ /* 0x000fca00078e02ff */
[----:B------:R-:W-:-:S04]  /*06b0*/  IMNMX R2, R2, R0, !PT ;  /* 0x0000000002027217 */ /* 0x000fc80007800200 */
.L_x_1582:
[----:B------:R-:W-:Y:S01]  /*06c0*/  SHF.R.S32.HI R0, RZ, 0x1f, R2 ;  /* 0x0000001fff007819 */ /* 0x000fe20000011402 */
[----:B------:R-:W-:Y:S02]  /*06d0*/  USHF.R.U32.HI UR5, URZ, 0x10, UR12 ;  /* 0x000000103f057899 */ /* 0x000fe4000801160c */
[----:B------:R-:W-:Y:S01]  /*06e0*/  ULDC UR4, c[0x0][0x338] ;  /* 0x0000ce0000047ab9 */ /* 0x000fe20000000800 */
[----:B------:R-:W-:Y:S01]  /*06f0*/  LEA.HI R0, R0, R2, RZ, 0x6 ;  /* 0x0000000200007211 */ /* 0x000fe200078f30ff */
[----:B------:R-:W-:-:S03]  /*0700*/  UISETP.NE.AND UP0, UPT, UR5, URZ, UPT ;  /* 0x0000003f0500728c */ /* 0x000fc6000bf05270 */
[----:B------:R-:W-:Y:S01]  /*0710*/  SHF.R.S32.HI R0, RZ, 0x6, R0 ;  /* 0x00000006ff007819 */ /* 0x000fe20000011400 */
[----:B------:R-:W-:-:S03]  /*0720*/  USEL UR4, UR5, UR4, UP0 ;  /* 0x0000000405047287 */ /* 0x000fc60008000000 */
[----:B------:R-:W-:Y:S01]  /*0730*/  IMNMX R9, RZ, R0, !PT ;  /* 0x00000000ff097217 */ /* 0x000fe20007800200 */
[----:B------:R-:W-:-:S03]  /*0740*/  IMAD.MOV.U32 R0, RZ, RZ, RZ ;  /* 0x000000ffff007224 */ /* 0x000fc600078e00ff */
[----:B------:R-:W-:-:S13]  /*0750*/  ISETP.LT.AND P0, PT, R9, UR6, PT ;  /* 0x0000000609007c0c */ /* 0x000fda000bf01270 */
[----:B------:R-:W-:Y:S05]  /*0760*/  @!P0 BRA `(.L_x_1585) ;  /* 0x000001f000008947 */ /* 0x000fea0003800000 */
[----:B------:R-:W-:Y:S01]  /*0770*/  IMAD.U32 R5, RZ, RZ, UR4 ;  /* 0x00000004ff057e24 */ /* 0x000fe2000f8e00ff */
[----:B------:R-:W-:-:S04]  /*0780*/  UIADD3 UR5, UR4, -0x1, UR6 ;  /* 0xffffffff04057890 */ /* 0x000fc8000fffe006 */
[----:B------:R-:W-:Y:S02]  /*0790*/  IABS R0, R5 ;  /* 0x0000000500007213 */ /* 0x000fe40000000000 */
[----:B------:R-:W-:-:S03]  /*07a0*/  IADD3 R8, -R9, UR5, RZ ;  /* 0x0000000509087c10 */ /* 0x000fc6000fffe1ff */
        /* <DEDUP_REMOVED lines=11> */
[----:B------:R-:W-:-:S04]  /*0860*/  IMAD.MOV R6, RZ, RZ, -R0 ;  /* 0x000000ffff067224 */ /* 0x000fc800078e0a00 */
        /* <DEDUP_REMOVED lines=9> */
[----:B------:R-:W-:Y:S02]  /*0900*/  LOP3.LUT R2, R8, UR4, RZ, 0x3c, !PT ;  /* 0x0000000408027c12 */ /* 0x000fe4000f8e3cff */
[----:B------:R-:W-:Y:S02]  /*0910*/  ISETP.NE.AND P1, PT, RZ, UR4, PT ;  /* 0x00000004ff007c0c */ /* 0x000fe4000bf25270 */
[----:B------:R-:W-:-:S07]  /*0920*/  ISETP.GE.AND P0, PT, R2, RZ, PT ;  /* 0x000000ff0200720c */ /* 0x000fce0003f06270 */
[----:B------:R-:W-:-:S06]  /*0930*/  @P2 IADD3 R0, R0, 0x1, RZ ;  /* 0x0000000100002810 */ /* 0x000fcc0007ffe0ff */
[----:B------:R-:W-:Y:S01]  /*0940*/  @!P0 IMAD.MOV R0, RZ, RZ, -R0 ;  /* 0x000000ffff008224 */ /* 0x000fe200078e0a00 */
[----:B------:R-:W-:Y:S02]  /*0950*/  @!P1 LOP3.LUT R0, RZ, UR4, RZ, 0x33, !PT ;  /* 0x00000004ff009c12 */ /* 0x000fe4000f8e33ff */
.L_x_1585:
[----:B------:R-:W-:Y:S01]  /*0960*/  ULOP3.LUT UR12, UR12, 0xffff, URZ, 0xc0, !UPT ;  /* 0x0000ffff0c0c7892 */ /* 0x000fe2000f8ec03f */
[----:B------:R-:W-:Y:S01]  /*0970*/  PLOP3.LUT P2, PT, PT, PT, PT, 0x80, 0x0 ;  /* 0x000000000000781c */ /* 0x000fe20003f4f070 */
[----:B------:R-:W-:Y:S01]  /*0980*/  IMAD.MOV.U32 R18, RZ, RZ, RZ ;  /* 0x000000ffff127224 */ /* 0x000fe200078e00ff */
[----:B------:R-:W-:Y:S01]  /*0990*/  MOV R17, RZ ;  /* 0x000000ff00117202 */ /* 0x000fe20000000f00 */
[----:B------:R-:W-:Y:S01]  /*09a0*/  CS2R R116, SRZ ;  /* 0x0000000000747805 */ /* 0x000fe2000001ff00 */
[----:B------:R-:W-:Y:S01]  /*09b0*/  CS2R R114, SRZ ;  /* 0x0000000000727805 */ /* 0x000fe2000001ff00 */
[----:B------:R-:W-:Y:S01]  /*09c0*/  IMAD R233, R0, UR12, R9 ;  /* 0x0000000c00e97c24 */ /* 0x000fe2000f8e0209 */
[----:B------:R-:W-:Y:S01]  /*09d0*/  ULDC.64 UR12, c[0x0][0x118] ;  /* 0x00004600000c7ab9 */ /* 0x000fe20000000a00 */
[----:B------:R-:W-:Y:S01]  /*09e0*/  CS2R R112, SRZ ;  /* 0x0000000000707805 */ /* 0x000fe2000001ff00 */
[----:B------:R-:W-:Y:S01]  /*09f0*/  CS2R R110, SRZ ;  /* 0x00000000006e7805 */ /* 0x000fe2000001ff00 */
[----:B------:R-:W-:Y:S01]  /*0a00*/  IMAD.IADD R0, R233, 0x1, R0 ;  /* 0x00000001e9007824 */ /* 0x000fe200078e0200 */
[----:B------:R-:W-:Y:S01]  /*0a10*/  CS2R R108, SRZ ;  /* 0x00000000006c7805 */ /* 0x000fe2000001ff00 */
[----:B------:R-:W-:Y:S01]  /*0a20*/  CS2R R106, SRZ ;  /* 0x00000000006a7805 */ /* 0x000fe2000001ff00 */
[----:B------:R-:W-:Y:S01]  /*0a30*/  CS2R R104, SRZ ;  /* 0x0000000000687805 */ /* 0x000fe2000001ff00 */
[----:B------:R-:W-:Y:S01]  /*0a40*/  CS2R R102, SRZ ;  /* 0x0000000000667805 */ /* 0x000fe2000001ff00 */
[----:B------:R-:W-:Y:S01]  /*0a50*/  IMNMX R185, R0, UR6, PT ;  /* 0x0000000600b97c17 */ /* 0x000fe2000b800200 */
        /* <DEDUP_REMOVED lines=59> */
[----:B------:R-:W-:Y:S01]  /*0e10*/  USHF.R.S32.HI UR14, URZ, 0x1f, UR10 ;  /* 0x0000001f3f0e7899 */ /* 0x000fe2000801140a */
[----:B------:R-:W-:Y:S01]  /*0e20*/  SHF.R.S32.HI R100, RZ, 0x1f, R156 ;  /* 0x0000001fff647819 */ /* 0x000fe2000001149c */
[----:B------:R-:W-:Y:S01]  /*0e30*/  ULDC.64 UR4, c[0x0][0x1b8] ;  /* 0x00006e0000047ab9 */ /* 0x000fe20000000a00 */
[----:B------:R-:W-:-:S13]  /*0e40*/  ISETP.NE.AND.EX P4, PT, RZ, c[0x0][0x344], PT, P4 ;  /* 0x0000d100ff007a0c */ /* 0x000fda0003f85340 */
[----:B------:R-:W-:-:S04]  /*0e50*/  @P4 IMAD.MOV.U32 R2, RZ, RZ, 0x4 ;  /* 0x00000004ff024424 */ /* 0x000fc800078e00ff */
[----:B------:R-:W-:-:S05]  /*0e60*/  @P4 IMAD.WIDE R2, R25, R2, c[0x0][0x340] ;  /* 0x0000d00019024625 */ /* 0x000fca00078e0202 */
[----:B------:R1:W2:Y:S01]  /*0e70*/  @P4 LDG.E R16, [R2.64] ;  /* 0x0000000c02104981 */ /* 0x0002a2000c1e1900 */
[----:B------:R-:W-:Y:S01]  /*0e80*/  UIMAD UR6, UR14, UR4, URZ ;  /* 0x000000040e0672a4 */ /* 0x000fe2000f8e023f */
[----:B------:R-:W-:Y:S01]  /*0e90*/  PLOP3.LUT P1, PT, PT, PT, UP2, 0x80, 0x0 ;  /* 0x000000000000781c */ /* 0x000fe20003f2f028 */
[----:B------:R-:W-:Y:S01]  /*0ea0*/  UIMAD.WIDE.U32 UR16, UR10, UR4, URZ ;  /* 0x000000040a1072a5 */ /* 0x000fe2000f8e003f */
[----:B------:R-:W-:Y:S01]  /*0eb0*/  PLOP3.LUT P0, PT, PT, PT, UP2, 0x80, 0x0 ;  /* 0x000000000000781c */ /* 0x000fe20003f0f028 */
[----:B------:R-:W-:Y:S01]  /*0ec0*/  UIMAD UR5, UR10, UR5, UR6 ;  /* 0x000000050a0572a4 */ /* 0x000fe2000f8e0206 */
[----:B------:R-:W-:Y:S01]  /*0ed0*/  SHF.R.S32.HI R17, RZ, 0x1f, R25 ;  /* 0x0000001fff117819 */ /* 0x000fe20000011419 */
[----:B------:R-:W-:Y:S01]  /*0ee0*/  ULDC UR4, c[0x0][0x2c4] ;  /* 0x0000b10000047ab9 */ /* 0x000fe20000000800 */
[----:B------:R-:W-:Y:S01]  /*0ef0*/  LEA.HI R9, R100, R156, RZ, 0x4 ;  /* 0x0000009c64097211 */ /* 0x000fe200078f20ff */
[----:B------:R-:W-:Y:S01]  /*0f00*/  UIADD3 UR5, UR17, UR5, URZ ;  /* 0x0000000511057290 */ /* 0x000fe2000fffe03f */
[----:B------:R-:W-:Y:S01]  /*0f10*/  BSSY B0, `(.L_x_1587) ;  /* 0x00000b1000007945 */ /* 0x000fe20003800000 */
[----:B------:R-:W-:Y:S01]  /*0f20*/  IMAD R5, R17, c[0x0][0x1c0], RZ ;  /* 0x0000700011057a24 */ /* 0x000fe200078e02ff */
[----:B------:R-:W-:Y:S01]  /*0f30*/  SHF.R.S32.HI R8, RZ, 0x4, R9 ;  /* 0x00000004ff087819 */ /* 0x000fe20000011409 */
[----:B------:R-:W-:-:S02]  /*0f40*/  ULDC UR15, c[0x0][0x168] ;  /* 0x00005a00000f7ab9 */ /* 0x000fc40000000800 */
[----:B------:R-:W-:Y:S01]  /*0f50*/  IMAD R5, R25, c[0x0][0x1c4], R5 ;  /* 0x0000710019057a24 */ /* 0x000fe200078e0205 */
[----:B------:R-:W-:Y:S01]  /*0f60*/  LEA.HI R7, R9, R8, RZ, 0x1 ;  /* 0x0000000809077211 */ /* 0x000fe200078f08ff */
[----:B------:R-:W-:Y:S02]  /*0f70*/  UIMAD UR15, UR4, UR15, URZ ;  /* 0x0000000f040f72a4 */ /* 0x000fe4000f8e023f */
[----:B------:R-:W-:Y:S02]  /*0f80*/  ULDC.64 UR6, c[0x0][0x1e8] ;  /* 0x00007a0000067ab9 */ /* 0x000fe40000000a00 */
[----:B------:R-:W-:Y:S01]  /*0f90*/  UIMAD UR6, UR14, UR6, URZ ;  /* 0x000000060e0672a4 */ /* 0x000fe2000f8e023f */
[----:B-1----:R-:W-:Y:S01]  /*0fa0*/  LEA.HI R2, R100, R156, RZ, 0x3 ;  /* 0x0000009c64027211 */ /* 0x002fe200078f18ff */
[----:B------:R-:W-:Y:S02]  /*0fb0*/  IMAD.U32 R3, RZ, RZ, UR17 ;  /* 0x00000011ff037e24 */ /* 0x000fe4000f8e00ff */
[----:B------:R-:W-:Y:S01]  /*0fc0*/  UIMAD UR6, UR10, UR7, UR6 ;  /* 0x000000070a0672a4 */ /* 0x000fe2000f8e0206 */
[----:B------:R-:W-:Y:S01]  /*0fd0*/  IMAD.U32 R3, RZ, RZ, UR5 ;  /* 0x00000005ff037e24 */ /* 0x000fe2000f8e00ff */
[----:B------:R-:W-:Y:S01]  /*0fe0*/  LOP3.LUT R0, R2, 0xfffffff8, RZ, 0xc0, !PT ;  /* 0xfffffff802007812 */ /* 0x000fe200078ec0ff */
[----:B------:R-:W-:Y:S01]  /*0ff0*/  ULDC.64 UR4, c[0x0][0x210] ;  /* 0x0000840000047ab9 */ /* 0x000fe20000000a00 */
[----:B------:R-:W-:Y:S01]  /*1000*/  SHF.R.S32.HI R22, RZ, 0x3, R2 ;  /* 0x00000003ff167819 */ /* 0x000fe20000011402 */
[----:B------:R-:W-:Y:S01]  /*1010*/  IMAD.U32 R2, RZ, RZ, UR16 ;  /* 0x00000010ff027e24 */ /* 0x000fe2000f8e00ff */
[----:B------:R-:W-:Y:S01]  /*1020*/  UIMAD UR4, UR14, UR4, URZ ;  /* 0x000000040e0472a4 */ /* 0x000fe2000f8e023f */
[----:B------:R-:W-:Y:S01]  /*1030*/  IMAD.IADD R28, R156, 0x1, -R0 ;  /* 0x000000019c1c7824 */ /* 0x000fe200078e0a00 */
[----:B------:R-:W-:Y:S01]  /*1040*/  IADD3 R27, R22, UR9, RZ ;  /* 0x00000009161b7c10 */ /* 0x000fe2000fffe0ff */
[----:B------:R-:W-:Y:S01]  /*1050*/  IMAD.WIDE.U32 R2, R25, c[0x0][0x1c0], R2 ;  /* 0x0000700019027a25 */ /* 0x000fe200078e0002 */
[----:B------:R-:W-:-:S03]  /*1060*/  UIMAD UR4, UR10, UR5, UR4 ;  /* 0x000000050a0472a4 */ /* 0x000fc6000f8e0204 */
[C---:B------:R-:W-:Y:S02]  /*1070*/  IMAD R4, R28.reuse, 0x20, R22 ;  /* 0x000000201c047824 */ /* 0x040fe400078e0216 */
[----:B------:R-:W-:Y:S02]  /*1080*/  IMAD.IADD R3, R3, 0x1, R5 ;  /* 0x0000000103037824 */ /* 0x000fe400078e0205 */
[----:B------:R-:W-:Y:S01]  /*1090*/  IMAD.SHL.U32 R10, R28, 0x8, RZ ;  /* 0x000000081c0a7824 */ /* 0x000fe200078e00ff */
[----:B------:R-:W-:Y:S01]  /*10a0*/  IADD3 R4, R4, UR9, RZ ;  /* 0x0000000904047c10 */ /* 0x000fe2000fffe0ff */
[----:B------:R-:W-:-:S03]  /*10b0*/  IMAD.SHL.U32 R19, R28, 0x8, RZ ;  /* 0x000000081c137824 */ /* 0x000fc600078e00ff */
[----:B------:R-:W-:Y:S01]  /*10c0*/  SHF.R.S32.HI R11, RZ, 0x1f, R10 ;  /* 0x0000001fff0b7819 */ /* 0x000fe2000001140a */
[----:B------:R-:W-:Y:S01]  /*10d0*/  @P1 IMAD.HI.U32 R6, R4, c[0x0][0x2c8], RZ ;  /* 0x0000b20004061a27 */ /* 0x000fe200078e00ff */
[----:B------:R-:W-:Y:S02]  /*10e0*/  ISETP.GE.AND P1, PT, R27, UR15, PT ;  /* 0x0000000f1b007c0c */ /* 0x000fe4000bf26270 */
[----:B------:R-:W-:Y:S01]  /*10f0*/  IADD3 R20, R19, 0xc0, RZ ;  /* 0x000000c013147810 */ /* 0x000fe20007ffe0ff */
[----:B------:R-:W-:Y:S01]  /*1100*/  IMAD.MOV.U32 R0, RZ, RZ, R4 ;  /* 0x000000ffff007224 */ /* 0x000fe200078e0004 */
[----:B------:R-:W-:Y:S02]  /*1110*/  @P0 SHF.R.U32.HI R0, RZ, c[0x0][0x2cc], R6 ;  /* 0x0000b300ff000a19 */ /* 0x000fe40000011606 */
[----:B------:R-:W-:Y:S02]  /*1120*/  LOP3.LUT R6, R7, 0xfffffffe, RZ, 0xc0, !PT ;  /* 0xfffffffe07067812 */ /* 0x000fe400078ec0ff */
[----:B------:R-:W-:Y:S01]  /*1130*/  ISETP.GE.AND P5, PT, R20, c[0x0][0x198], PT ;  /* 0x0000660014007a0c */ /* 0x000fe20003fa6270 */
[----:B------:R-:W-:Y:S01]  /*1140*/  IMAD.MOV R5, RZ, RZ, -R0 ;  /* 0x000000ffff057224 */ /* 0x000fe200078e0a00 */
[----:B------:R-:W-:Y:S01]  /*1150*/  IADD3 R18, R10, 0x40, RZ ;  /* 0x000000400a127810 */ /* 0x000fe20007ffe0ff */
[----:B------:R-:W-:Y:S01]  /*1160*/  IMAD.IADD R29, R8, 0x1, -R6 ;  /* 0x00000001081d7824 */ /* 0x000fe200078e0a06 */
[----:B------:R-:W-:Y:S01]  /*1170*/  SHF.R.S32.HI R6, RZ, 0x1f, R0 ;  /* 0x0000001fff067819 */ /* 0x000fe20000011400 */
[----:B------:R-:W-:Y:S01]  /*1180*/  IMAD R5, R5, c[0x0][0x2c4], R4 ;  /* 0x0000b10005057a24 */ /* 0x000fe200078e0204 */
[----:B------:R-:W-:Y:S01]  /*1190*/  IADD3 R8, R27, 0x20, RZ ;  /* 0x000000201b087810 */ /* 0x000fe20007ffe0ff */
[----:B------:R-:W-:Y:S01]  /*11a0*/  IMAD.SHL.U32 R4, R22, 0x40, RZ ;  /* 0x0000004016047824 */ /* 0x000fe200078e00ff */
[----:B------:R-:W-:Y:S01]  /*11b0*/  @!P1 SHF.R.S32.HI R13, RZ, 0x1f, R20 ;  /* 0x0000001fff0d9819 */ /* 0x000fe20000011414 */
[----:B------:R-:W-:Y:S01]  /*11c0*/  IMAD R6, R6, c[0x0][0x1b0], RZ ;  /* 0x00006c0006067a24 */ /* 0x000fe200078e02ff */
[----:B------:R-:W-:Y:S01]  /*11d0*/  ISETP.GE.AND P0, PT, R8, UR15, PT ;  /* 0x0000000f08007c0c */ /* 0x000fe2000bf06270 */
[----:B------:R-:W-:Y:S01]  /*11e0*/  IMAD.WIDE.U32 R2, R0, c[0x0][0x1b0], R2 ;  /* 0x00006c0000027a25 */ /* 0x000fe200078e0002 */
[----:B------:R-:W-:-:S02]  /*11f0*/  LOP3.LUT R4, R4, 0x1c0, RZ, 0xc0, !PT ;  /* 0x000001c004047812 */ /* 0x000fc400078ec0ff */
[----:B------:R-:W-:Y:S01]  /*1200*/  @!P1 LEA.HI R20, R13, R20, RZ, 0x3 ;  /* 0x000000140d149211 */ /* 0x000fe200078f18ff */
[----:B------:R-:W-:Y:S01]  /*1210*/  IMAD R0, R0, c[0x0][0x1b4], R6 ;  /* 0x00006d0000007a24 */ /* 0x000fe200078e0206 */
[----:B------:R-:W-:Y:S02]  /*1220*/  LOP3.LUT R7, R4, 0x38, R10, 0xf8, !PT ;  /* 0x0000003804077812 */ /* 0x000fe400078ef80a */
[----:B------:R-:W-:Y:S01]  /*1230*/  SHF.R.U32.HI R4, RZ, 0x3, R4 ;  /* 0x00000003ff047819 */ /* 0x000fe20000011604 */
[----:B------:R-:W-:Y:S01]  /*1240*/  IMAD.IADD R3, R3, 0x1, R0 ;  /* 0x0000000103037824 */ /* 0x000fe200078e0200 */
[----:B------:R-:W-:Y:S02]  /*1250*/  IADD3 R6, R10, 0x80, RZ ;  /* 0x000000800a067810 */ /* 0x000fe40007ffe0ff */
[----:B------:R-:W-:Y:S01]  /*1260*/  LOP3.LUT R7, R7, R4, RZ, 0x3c, !PT ;  /* 0x0000000407077212 */ /* 0x000fe200078e3cff */
[----:B------:R-:W-:Y:S01]  /*1270*/  IMAD.WIDE.U32 R2, R5, c[0x0][0x1a8], R2 ;  /* 0x00006a0005027a25 */ /* 0x000fe200078e0002 */
[----:B------:R-:W-:-:S02]  /*1280*/  SHF.R.S32.HI R4, RZ, 0x1f, R5 ;  /* 0x0000001fff047819 */ /* 0x000fc40000011405 */
[----:B------:R-:W-:Y:S02]  /*1290*/  ISETP.GE.AND P2, PT, R6, c[0x0][0x1d4], PT ;  /* 0x0000750006007a0c */ /* 0x000fe40003f46270 */
[----:B------:R-:W-:Y:S01]  /*12a0*/  LEA.HI R6, R100, R156, RZ, 0x6 ;  /* 0x0000009c64067211 */ /* 0x000fe200078f30ff */
[----:B------:R-:W-:Y:S01]  /*12b0*/  IMAD R0, R4, c[0x0][0x1a8], RZ ;  /* 0x00006a0004007a24 */ /* 0x000fe200078e02ff */
[----:B------:R-:W-:Y:S02]  /*12c0*/  LEA R26, P3, R2, c[0x0][0x160], 0x1 ;  /* 0x00005800021a7a11 */ /* 0x000fe400078608ff */
[----:B------:R-:W-:Y:S01]  /*12d0*/  @!P1 LOP3.LUT R20, R20, 0xfffffff8, RZ, 0xc0, !PT ;  /* 0xfffffff814149812 */ /* 0x000fe200078ec0ff */
[----:B------:R-:W-:Y:S01]  /*12e0*/  IMAD.SHL.U32 R4, R6, 0x8, RZ ;  /* 0x0000000806047824 */ /* 0x000fe200078e00ff */
[----:B------:R-:W-:Y:S01]  /*12f0*/  IADD3 R6, R19, 0x80, RZ ;  /* 0x0000008013067810 */ /* 0x000fe20007ffe0ff */
[----:B------:R-:W-:-:S03]  /*1300*/  IMAD R0, R5, c[0x0][0x1ac], R0 ;  /* 0x00006b0005007a24 */ /* 0x000fc600078e0200 */
[----:B------:R-:W-:Y:S01]  /*1310*/  LOP3.LUT R225, R7, 0xfffffe00, R4, 0xf8, !PT ;  /* 0xfffffe0007e17812 */ /* 0x000fe200078ef804 */
[----:B------:R-:W-:Y:S01]  /*1320*/  IMAD.IADD R0, R3, 0x1, R0 ;  /* 0x0000000103007824 */ /* 0x000fe200078e0200 */
[----:B------:R-:W-:Y:S02]  /*1330*/  LOP3.LUT R4, R9, 0xfffffff0, RZ, 0xc0, !PT ;  /* 0xfffffff009047812 */ /* 0x000fe400078ec0ff */
[----:B------:R-:W-:Y:S02]  /*1340*/  SHF.R.S32.HI R7, RZ, 0x1f, R22 ;  /* 0x0000001fff077819 */ /* 0x000fe40000011416 */
[----:B------:R-:W-:Y:S01]  /*1350*/  LEA.HI.X R24, R2, c[0x0][0x164], R0, 0x1, P3 ;  /* 0x0000590002187a11 */ /* 0x000fe200018f0c00 */
[----:B------:R-:W-:Y:S01]  /*1360*/  IMAD.IADD R8, R156, 0x1, -R4 ;  /* 0x000000019c087824 */ /* 0x000fe200078e0a04 */
[----:B------:R-:W-:Y:S01]  /*1370*/  @!P1 SHF.R.S32.HI R5, RZ, 0x1f, R6 ;  /* 0x0000001fff059819 */ /* 0x000fe20000011406 */
[----:B------:R-:W-:Y:S01]  /*1380*/  IMAD R0, R7, c[0x0][0x1e0], RZ ;  /* 0x0000780007007a24 */ /* 0x000fe200078e02ff */
[----:B------:R-:W-:Y:S01]  /*1390*/  ISETP.GE.AND P6, PT, R6, c[0x0][0x198], PT ;  /* 0x0000660006007a0c */ /* 0x000fe20003fc6270 */
[----:B------:R-:W-:Y:S01]  /*13a0*/  SHFL.IDX PT, R3, R24, RZ, 0x181f ;  /* 0x00181fff18037589 */ /* 0x000fe200000e0000 */
[----:B------:R-:W-:Y:S01]  /*13b0*/  SHF.R.S32.HI R2, RZ, 0x1f, R8 ;  /* 0x0000001fff027819 */ /* 0x000fe20000011408 */
[----:B------:R-:W-:Y:S01]  /*13c0*/  IMAD R0, R22, c[0x0][0x1e4], R0 ;  /* 0x0000790016007a24 */ /* 0x000fe200078e0200 */
[----:B------:R-:W-:Y:S01]  /*13d0*/  @!P1 LEA.HI R15, R5, R6, RZ, 0x3 ;  /* 0x00000006050f9211 */ /* 0x000fe200078f18ff */
[----:B------:R-:W-:Y:S01]  /*13e0*/  IMAD R6, R7, c[0x0][0x208], RZ ;  /* 0x0000820007067a24 */ /* 0x000fe200078e02ff */
[----:B------:R-:W-:Y:S01]  /*13f0*/  LEA.HI R23, R2, R8, RZ, 0x3 ;  /* 0x0000000802177211 */ /* 0x000fe200078f18ff */
[C---:B------:R-:W-:Y:S01]  /*1400*/  IMAD.WIDE.U32 R4, R22.reuse, c[0x0][0x1e0], R10 ;  /* 0x0000780016047a25 */ /* 0x040fe200078e000a */
[----:B------:R-:W1:Y:S02]  /*1410*/  SHFL.IDX PT, R2, R26, RZ, 0x181f ;  /* 0x00181fff1a027589 */ /* 0x000e6400000e0000 */
[----:B------:R-:W-:Y:S01]  /*1420*/  LOP3.LUT R14, R23, 0xfffffff8, RZ, 0xc0, !PT ;  /* 0xfffffff8170e7812 */ /* 0x000fe200078ec0ff */
[----:B------:R-:W-:-:S02]  /*1430*/  IMAD R12, R22, c[0x0][0x20c], R6 ;  /* 0x00008300160c7a24 */ /* 0x000fc400078e0206 */
[----:B------:R-:W-:-:S04]  /*1440*/  IMAD.WIDE.U32 R6, R22, c[0x0][0x208], R10 ;  /* 0x0000820016067a25 */ /* 0x000fc800078e000a */
[----:B------:R-:W-:Y:S02]  /*1450*/  IMAD.IADD R9, R5, 0x1, R0 ;  /* 0x0000000105097824 */ /* 0x000fe400078e0200 */
[----:B------:R-:W-:Y:S01]  /*1460*/  IMAD.IADD R21, R8, 0x1, -R14 ;  /* 0x0000000108157824 */ /* 0x000fe200078e0a0e */
[----:B------:R-:W-:Y:S01]  /*1470*/  @!P1 LOP3.LUT R14, R15, 0xfffffff8, RZ, 0xc0, !PT ;  /* 0xfffffff80f0e9812 */ /* 0x000fe200078ec0ff */
[----:B------:R-:W-:Y:S02]  /*1480*/  IMAD.IADD R5, R7, 0x1, R12 ;  /* 0x0000000107057824 */ /* 0x000fe400078e020c */
[----:B------:R-:W-:Y:S02]  /*1490*/  IMAD.MOV.U32 R8, RZ, RZ, R4 ;  /* 0x000000ffff087224 */ /* 0x000fe400078e0004 */
[----:B------:R-:W-:Y:S02]  /*14a0*/  IMAD.U32 R12, RZ, RZ, UR10 ;  /* 0x0000000aff0c7e24 */ /* 0x000fe4000f8e00ff */
[----:B------:R-:W-:-:S02]  /*14b0*/  IMAD.U32 R0, RZ, RZ, UR10 ;  /* 0x0000000aff007e24 */ /* 0x000fc4000f8e00ff */
[----:B------:R-:W-:Y:S02]  /*14c0*/  IMAD.MOV.U32 R4, RZ, RZ, R6 ;  /* 0x000000ffff047224 */ /* 0x000fe400078e0006 */
[----:B------:R-:W-:-:S04]  /*14d0*/  IMAD.WIDE.U32 R12, R12, c[0x0][0x1e8], R8 ;  /* 0x00007a000c0c7a25 */ /* 0x000fc800078e0008 */
[----:B------:R-:W-:Y:S01]  /*14e0*/  IMAD.WIDE.U32 R8, R0, c[0x0][0x210], R4 ;  /* 0x0000840000087a25 */ /* 0x000fe200078e0004 */
[C---:B-1----:R-:W-:Y:S02]  /*14f0*/  @!P1 LEA R4, P3, R19.reuse, R2, 0x1 ;  /* 0x0000000213049211 */ /* 0x042fe400078608ff */
[----:B------:R-:W-:Y:S01]  /*1500*/  @!P1 SHF.R.S32.HI R0, RZ, 0x1f, R18 ;  /* 0x0000001fff009819 */ /* 0x000fe20000011412 */
[----:B------:R-:W-:Y:S01]  /*1510*/  @!P1 IMAD.WIDE R14, R14, 0x2, R2 ;  /* 0x000000020e0e9825 */ /* 0x000fe200078e0202 */
[C---:B------:R-:W-:Y:S02]  /*1520*/  @!P1 LEA.HI.X R5, R19.reuse, R3, R11, 0x1, P3 ;  /* 0x0000000313059211 */ /* 0x040fe400018f0c0b */
[----:B------:R-:W-:Y:S02]  /*1530*/  ISETP.GE.AND P3, PT, R19, c[0x0][0x198], PT ;  /* 0x0000660013007a0c */ /* 0x000fe40003f66270 */
[----:B------:R-:W-:Y:S02]  /*1540*/  @!P1 LEA.HI R0, R0, R18, RZ, 0x3 ;  /* 0x0000001200009211 */ /* 0x000fe400078f18ff */
[----:B------:R-:W-:-:S02]  /*1550*/  IADD3 R13, R13, UR6, RZ ;  /* 0x000000060d0d7c10 */ /* 0x000fc4000fffe0ff */
[--C-:B--2---:R-:W-:Y:S01]  /*1560*/  @P4 SHF.R.S32.HI R7, RZ, 0x1f, R16.reuse ;  /* 0x0000001fff074819 */ /* 0x104fe20000011410 */
[----:B------:R-:W-:Y:S01]  /*1570*/  @P4 IMAD.MOV.U32 R6, RZ, RZ, R16 ;  /* 0x000000ffff064224 */ /* 0x000fe200078e0010 */
[----:B------:R-:W-:Y:S01]  /*1580*/  @!P1 LOP3.LUT R16, R0, 0xfffffff8, RZ, 0xc0, !PT ;  /* 0xfffffff800109812 */ /* 0x000fe200078ec0ff */
[----:B------:R-:W-:Y:S02]  /*1590*/  @!P4 IMAD.MOV.U32 R6, RZ, RZ, R25 ;  /* 0x000000ffff06c224 */ /* 0x000fe400078e0019 */
[----:B------:R-:W-:Y:S01]  /*15a0*/  @!P4 IMAD.MOV.U32 R7, RZ, RZ, R17 ;  /* 0x000000ffff07c224 */ /* 0x000fe200078e0011 */
[----:B------:R-:W-:Y:S01]  /*15b0*/  ISETP.GE.AND P4, PT, R19, c[0x0][0x198], PT ;  /* 0x0000660013007a0c */ /* 0x000fe20003f86270 */
[----:B------:R-:W-:Y:S01]  /*15c0*/  @!P1 IMAD.SHL.U32 R0, R225, 0x2, RZ ;  /* 0x00000002e1009824 */ /* 0x000fe200078e00ff */
[----:B------:R-:W-:Y:S01]  /*15d0*/  ISETP.GE.AND P4, PT, R18, c[0x0][0x198], PT ;  /* 0x0000660012007a0c */ /* 0x000fe20003f86270 */
[----:B------:R-:W-:-:S03]  /*15e0*/  @!P1 IMAD.WIDE R16, R16, 0x2, R2 ;  /* 0x0000000210109825 */ /* 0x000fc600078e0202 */
[----:B------:R-:W-:Y:S01]  /*15f0*/  @!PT LDS RZ, [RZ] ;  /* 0x00000000fffff984 */ /* 0x000fe20000000800 */
[----:B------:R1:W-:Y:S01]  /*1600*/  @!P1 LDGSTS.E.BYPASS.LTC128B.128 [R0+0x10100], [R4.64], !P3 ;  /* 0x1010000004009fae */ /* 0x0003e2000d901d4c */
[----:B------:R-:W-:Y:S01]  /*1610*/  @!P1 IMAD.WIDE R2, R20, 0x2, R2 ;  /* 0x0000000214029825 */ /* 0x000fe200078e0202 */
[----:B------:R-:W-:Y:S02]  /*1620*/  P2R R25, PR, RZ, 0x10 ;  /* 0x00000010ff197803 */ /* 0x000fe40000000000 */
[----:B------:R-:W-:Y:S01]  /*1630*/  ISETP.GE.AND P3, PT, R18, c[0x0][0x1d4], PT ;  /* 0x0000750012007a0c */ /* 0x000fe20003f66270 */
[----:B------:R-:W-:-:S04]  /*1640*/  IMAD.WIDE.U32 R34, R6, c[0x0][0x1f0], R12 ;  /* 0x00007c0006227a25 */ /* 0x000fc800078e000c */
[----:B------:R2:W-:Y:S01]  /*1650*/  @!P1 LDGSTS.E.BYPASS.LTC128B.128 [R0+0x14100], [R16.64], !P4 ;  /* 0x1410000010009fae */ /* 0x0005e2000e101d4c */
[----:B------:R-:W-:-:S03]  /*1660*/  ISETP.GE.AND P4, PT, R10, c[0x0][0x1d4], PT ;  /* 0x000075000a007a0c */ /* 0x000fc60003f86270 */
[----:B------:R3:W-:Y:S04]  /*1670*/  @!P1 LDGSTS.E.BYPASS.LTC128B.128 [R0+0x18100], [R14.64], !P6 ;  /* 0x181000000e009fae */ /* 0x0007e8000f101d4c */
[----:B------:R4:W-:Y:S01]  /*1680*/  @!P1 LDGSTS.E.BYPASS.LTC128B.128 [R0+0x1c100], [R2.64], !P5 ;  /* 0x1c10000002009fae */ /* 0x0009e2000e901d4c */
[----:B------:R-:W-:-:S03]  /*1690*/  LOP3.LUT P1, RZ, R21, 0x2, RZ, 0xc0, !PT ;  /* 0x0000000215ff7812 */ /* 0x000fc6000782c0ff */
[----:B------:R4:W-:Y:S01]  /*16a0*/  STL.64 [R1+0x28], R34 ;  /* 0x0000282201007387 */ /* 0x0009e20000100a00 */
[----:B-1----:R-:W-:Y:S02]  /*16b0*/  IMAD.SHL.U32 R4, R21, 0x40, RZ ;  /* 0x0000004015047824 */ /* 0x002fe400078e00ff */
[----:B------:R-:W-:Y:S02]  /*16c0*/  IMAD R5, R7, c[0x0][0x1f0], RZ ;  /* 0x00007c0007057a24 */ /* 0x000fe400078e02ff */
[----:B--2---:R-:W-:Y:S02]  /*16d0*/  IMAD.MOV.U32 R16, RZ, RZ, 0x20 ;  /* 0x00000020ff107424 */ /* 0x004fe400078e00ff */
[----:B---3--:R-:W-:Y:S02]  /*16e0*/  IMAD R14, R6, c[0x0][0x1f4], R5 ;  /* 0x00007d00060e7a24 */ /* 0x008fe400078e0205 */
[----:B------:R-:W-:Y:S02]  /*16f0*/  IMAD.SHL.U32 R5, R23, 0x40, RZ ;  /* 0x0000004017057824 */ /* 0x000fe400078e00ff */
[----:B----4-:R-:W-:Y:S01]  /*1700*/  IMAD.SHL.U32 R2, R29, 0x8, RZ ;  /* 0x000000081d027824 */ /* 0x010fe200078e00ff */
[----:B------:R-:W-:Y:S01]  /*1710*/  LOP3.LUT R0, R4, 0x1c0, RZ, 0xc0, !PT ;  /* 0x000001c004007812 */ /* 0x000fe200078ec0ff */
[----:B------:R-:W-:Y:S01]  /*1720*/  IMAD.IADD R37, R35, 0x1, R14 ;  /* 0x0000000123257824 */ /* 0x000fe200078e020e */
[----:B------:R-:W-:Y:S01]  /*1730*/  IADD3 R3, R9, UR4, RZ ;  /* 0x0000000409037c10 */ /* 0x000fe2000fffe0ff */
[----:B------:R-:W-:Y:S01]  /*1740*/  IMAD.MOV.U32 R4, RZ, RZ, 0x10 ;  /* 0x00000010ff047424 */ /* 0x000fe200078e00ff */
[----:B------:R-:W-:Y:S01]  /*1750*/  LOP3.LUT R2, R0, 0x8, R2, 0xf8, !PT ;  /* 0x0000000800027812 */ /* 0x000fe200078ef802 */
[----:B------:R1:W2:Y:S01]  /*1760*/  SHFL.IDX PT, R9, R24, 0x1, 0x181f ;  /* 0x00381f0018097f89 */ /* 0x0002a200000e0000 */
[----:B------:R-:W-:-:S02]  /*1770*/  SHF.R.U32.HI R0, RZ, 0x3, R0 ;  /* 0x00000003ff007819 */ /* 0x000fc40000011600 */
[----:B------:R-:W-:Y:S02]  /*1780*/  SEL R4, R4, 0xfffffff0, !P1 ;  /* 0xfffffff004047807 */ /* 0x000fe40004800000 */
[----:B------:R-:W-:Y:S01]  /*1790*/  LOP3.LUT R15, R2, R0, RZ, 0x3c, !PT ;  /* 0x00000000020f7212 */ /* 0x000fe200078e3cff */
[----:B------:R-:W-:Y:S01]  /*17a0*/  IMAD R0, R7, c[0x0][0x218], RZ ;  /* 0x0000860007007a24 */ /* 0x000fe200078e02ff */
[----:B------:R-:W-:Y:S01]  /*17b0*/  LOP3.LUT P1, RZ, R21, 0x4, RZ, 0xc0, !PT ;  /* 0x0000000415ff7812 */ /* 0x000fe2000782c0ff */
[----:B------:R-:W-:Y:S01]  /*17c0*/  IMAD.MOV.U32 R2, RZ, RZ, R8 ;  /* 0x000000ffff027224 */ /* 0x000fe200078e0008 */
[----:B------:R-:W-:Y:S01]  /*17d0*/  LOP3.LUT R5, R15, 0xfffffe00, R5, 0xf8, !PT ;  /* 0xfffffe000f057812 */ /* 0x000fe200078ef805 */
[----:B------:R-:W-:Y:S01]  /*17e0*/  IMAD R7, R6, c[0x0][0x21c], R0 ;  /* 0x0000870006077a24 */ /* 0x000fe200078e0200 */
[----:B------:R-:W-:Y:S01]  /*17f0*/  IADD3 R0, R10, 0xc0, RZ ;  /* 0x000000c00a007810 */ /* 0x000fe20007ffe0ff */
[----:B------:R-:W-:Y:S01]  /*1800*/  IMAD.WIDE.U32 R32, R6, c[0x0][0x218], R2 ;  /* 0x0000860006207a25 */ /* 0x000fe200078e0002 */
[----:B------:R1:W3:Y:S01]  /*1810*/  SHFL.IDX PT, R8, R26, 0x1, 0x181f ;  /* 0x00381f001a087f89 */ /* 0x0002e200000e0000 */
[----:B------:R-:W-:-:S02]  /*1820*/  SEL R2, R16, 0xffffffe0, !P1 ;  /* 0xffffffe010027807 */ /* 0x000fc40004800000 */
[----:B------:R-:W-:Y:S01]  /*1830*/  IMAD.IADD R31, R33, 0x1, R7 ;  /* 0x00000001211f7824 */ /* 0x000fe200078e0207 */
[----:B------:R1:W-:Y:S01]  /*1840*/  STL.64 [R1+0x30], R32 ;  /* 0x0000302001007387 */ /* 0x0003e20000100a00 */
[----:B------:R-:W-:-:S03]  /*1850*/  ISETP.GE.AND P1, PT, R0, c[0x0][0x1d4], PT ;  /* 0x0000750000007a0c */ /* 0x000fc60003f26270 */
[----:B------:R1:W-:Y:S04]  /*1860*/  STL [R1+0x24], R37 ;  /* 0x0000242501007387 */ /* 0x0003e80000100800 */
[----:B------:R1:W-:Y:S01]  /*1870*/  STL [R1+0x1c], R31 ;  /* 0x00001c1f01007387 */ /* 0x0003e20000100800 */
[----:B------:R-:W-:Y:S05]  /*1880*/  @P0 BRA `(.L_x_1588) ;  /* 0x0000019000000947 */ /* 0x000fea0003800000 */
[C---:B--2---:R-:W-:Y:S02]  /*1890*/  IADD3 R3, R19.reuse, 0x80, RZ ;  /* 0x0000008013037810 */ /* 0x044fe40007ffe0ff */
[C---:B------:R-:W-:Y:S02]  /*18a0*/  IADD3 R0, R19.reuse, 0xc0, RZ ;  /* 0x000000c013007810 */ /* 0x040fe40007ffe0ff */
[----:B---3--:R-:W-:Y:S02]  /*18b0*/  LEA R6, P0, R19, R8, 0x1 ;  /* 0x0000000813067211 */ /* 0x008fe400078008ff */
[----:B------:R-:W-:-:S02]  /*18c0*/  SHF.R.S32.HI R14, RZ, 0x1f, R18 ;  /* 0x0000001fff0e7819 */ /* 0x000fc40000011412 */
[----:B------:R-:W-:Y:S02]  /*18d0*/  SHF.R.S32.HI R12, RZ, 0x1f, R3 ;  /* 0x0000001fff0c7819 */ /* 0x000fe40000011403 */
[----:B------:R-:W-:Y:S02]  /*18e0*/  SHF.R.S32.HI R13, RZ, 0x1f, R0 ;  /* 0x0000001fff0d7819 */ /* 0x000fe40000011400 */
[----:B------:R-:W-:Y:S02]  /*18f0*/  P2R R17, PR, RZ, 0x2 ;  /* 0x00000002ff117803 */ /* 0x000fe40000000000 */
[C---:B------:R-:W-:Y:S02]  /*1900*/  LEA.HI.X R7, R19.reuse, R9, R11, 0x1, P0 ;  /* 0x0000000913077211 */ /* 0x040fe400000f0c0b */
[----:B------:R-:W-:Y:S02]  /*1910*/  LEA.HI R14, R14, R18, RZ, 0x3 ;  /* 0x000000120e0e7211 */ /* 0x000fe400078f18ff */
[----:B------:R-:W-:-:S02]  /*1920*/  ISETP.GE.AND P1, PT, R19, c[0x0][0x198], PT ;  /* 0x0000660013007a0c */ /* 0x000fc40003f26270 */
[----:B------:R-:W-:Y:S02]  /*1930*/  ISETP.NE.AND P0, PT, R25, RZ, PT ;  /* 0x000000ff1900720c */ /* 0x000fe40003f05270 */
[----:B------:R-:W-:Y:S02]  /*1940*/  LEA.HI R3, R12, R3, RZ, 0x3 ;  /* 0x000000030c037211 */ /* 0x000fe400078f18ff */
[----:B------:R-:W-:Y:S02]  /*1950*/  LEA.HI R0, R13, R0, RZ, 0x3 ;  /* 0x000000000d007211 */ /* 0x000fe400078f18ff */
[----:B------:R-:W-:Y:S02]  /*1960*/  LOP3.LUT R14, R14, 0xfffffff8, RZ, 0xc0, !PT ;  /* 0xfffffff80e0e7812 */ /* 0x000fe400078ec0ff */
[----:B------:R-:W-:Y:S02]  /*1970*/  LOP3.LUT R3, R3, 0xfffffff8, RZ, 0xc0, !PT ;  /* 0xfffffff803037812 */ /* 0x000fe400078ec0ff */
[----:B------:R-:W-:Y:S01]  /*1980*/  LOP3.LUT R16, R0, 0xfffffff8, RZ, 0xc0, !PT ;  /* 0xfffffff800107812 */ /* 0x000fe200078ec0ff */
[----:B------:R-:W-:-:S02]  /*1990*/  IMAD.SHL.U32 R0, R225, 0x2, RZ ;  /* 0x00000002e1007824 */ /* 0x000fc400078e00ff */
[----:B------:R-:W-:-:S03]  /*19a0*/  IMAD.WIDE R14, R14, 0x2, R8 ;  /* 0x000000020e0e7825 */ /* 0x000fc600078e0208 */
[----:B------:R2:W-:Y:S01]  /*19b0*/  LDGSTS.E.BYPASS.LTC128B.128 [R0+0x11100], [R6.64], !P1 ;  /* 0x1110000006007fae */ /* 0x0005e2000c901d4c */
[--C-:B------:R-:W-:Y:S01]  /*19c0*/  IMAD.WIDE R12, R3, 0x2, R8.reuse ;  /* 0x00000002030c7825 */ /* 0x100fe200078e0208 */
[----:B------:R-:W-:Y:S02]  /*19d0*/  ISETP.NE.AND P1, PT, R17, RZ, PT ;  /* 0x000000ff1100720c */ /* 0x000fe40003f25270 */
[----:B------:R2:W-:Y:S01]  /*19e0*/  LDGSTS.E.BYPASS.LTC128B.128 [R0+0x15100], [R14.64], !P0 ;  /* 0x151000000e007fae */ /* 0x0005e2000c101d4c */
[----:B------:R-:W-:-:S03]  /*19f0*/  IMAD.WIDE R8, R16, 0x2, R8 ;  /* 0x0000000210087825 */ /* 0x000fc600078e0208 */
[----:B------:R2:W-:Y:S04]  /*1a00*/  LDGSTS.E.BYPASS.LTC128B.128 [R0+0x19100], [R12.64], !P6 ;  /* 0x191000000c007fae */ /* 0x0005e8000f101d4c */
[----:B------:R2:W-:Y:S03]  /*1a10*/  LDGSTS.E.BYPASS.LTC128B.128 [R0+0x1d100], [R8.64], !P5 ;  /* 0x1d10000008007fae */ /* 0x0005e6000e901d4c */
.L_x_1588:
[----:B--2---:R-:W-:Y:S05]  /*1a20*/  BSYNC B0 ;  /* 0x0000000000007941 */ /* 0x004fea0003800000 */
.L_x_1587:
[----:B------:R-:W-:Y:S01]  /*1a30*/  IADD3 R0, R27, 0x40, RZ ;  /* 0x000000401b007810 */ /* 0x000fe20007ffe0ff */
[----:B------:R2:W4:Y:S01]  /*1a40*/  SHFL.IDX PT, R7, R24, 0x2, 0x181f ;  /* 0x00581f0018077f89 */ /* 0x00052200000e0000 */
[----:B------:R-:W-:Y:S02]  /*1a50*/  BSSY B0, `(.L_x_1589) ;  /* 0x000001e000007945 */ /* 0x000fe40003800000 */
[----:B------:R-:W-:Y:S01]  /*1a60*/  ISETP.GE.AND P0, PT, R0, UR15, PT ;  /* 0x0000000f00007c0c */ /* 0x000fe2000bf06270 */
[----:B------:R2:W1:-:S12]  /*1a70*/  SHFL.IDX PT, R6, R26, 0x2, 0x181f ;  /* 0x00581f001a067f89 */ /* 0x00045800000e0000 */
[----:B------:R-:W-:Y:S05]  /*1a80*/  @P0 BRA `(.L_x_1590) ;  /* 0x000001a000000947 */ /* 0x000fea0003800000 */
[C---:B------:R-:W-:Y:S02]  /*1a90*/  IADD3 R3, R19.reuse, 0x80, RZ ;  /* 0x0000008013037810 */ /* 0x040fe40007ffe0ff */
[C---:B------:R-:W-:Y:S02]  /*1aa0*/  IADD3 R0, R19.reuse, 0xc0, RZ ;  /* 0x000000c013007810 */ /* 0x040fe40007ffe0ff */
[----:B-1-3--:R-:W-:Y:S02]  /*1ab0*/  LEA R8, P0, R19, R6, 0x1 ;  /* 0x0000000613087211 */ /* 0x00afe400078008ff */
[----:B------:R-:W-:Y:S02]  /*1ac0*/  SHF.R.S32.HI R14, RZ, 0x1f, R18 ;  /* 0x0000001fff0e7819 */ /* 0x000fe40000011412 */
[----:B------:R-:W-:Y:S02]  /*1ad0*/  SHF.R.S32.HI R12, RZ, 0x1f, R3 ;  /* 0x0000001fff0c7819 */ /* 0x000fe40000011403 */
[----:B------:R-:W-:-:S02]  /*1ae0*/  SHF.R.S32.HI R13, RZ, 0x1f, R0 ;  /* 0x0000001fff0d7819 */ /* 0x000fc40000011400 */
[----:B------:R-:W-:Y:S02]  /*1af0*/  P2R R17, PR, RZ, 0x2 ;  /* 0x00000002ff117803 */ /* 0x000fe40000000000 */
[C---:B----4-:R-:W-:Y:S02]  /*1b00*/  LEA.HI.X R9, R19.reuse, R7, R11, 0x1, P0 ;  /* 0x0000000713097211 */ /* 0x050fe400000f0c0b */
[----:B------:R-:W-:Y:S02]  /*1b10*/  LEA.HI R14, R14, R18, RZ, 0x3 ;  /* 0x000000120e0e7211 */ /* 0x000fe400078f18ff */
[----:B------:R-:W-:Y:S02]  /*1b20*/  ISETP.GE.AND P1, PT, R19, c[0x0][0x198], PT ;  /* 0x0000660013007a0c */ /* 0x000fe40003f26270 */
[----:B------:R-:W-:Y:S02]  /*1b30*/  ISETP.NE.AND P0, PT, R25, RZ, PT ;  /* 0x000000ff1900720c */ /* 0x000fe40003f05270 */
[----:B------:R-:W-:-:S02]  /*1b40*/  LEA.HI R3, R12, R3, RZ, 0x3 ;  /* 0x000000030c037211 */ /* 0x000fc400078f18ff */
[----:B------:R-:W-:Y:S02]  /*1b50*/  LEA.HI R0, R13, R0, RZ, 0x3 ;  /* 0x000000000d007211 */ /* 0x000fe400078f18ff */
[----:B------:R-:W-:Y:S02]  /*1b60*/  LOP3.LUT R14, R14, 0xfffffff8, RZ, 0xc0, !PT ;  /* 0xfffffff80e0e7812 */ /* 0x000fe400078ec0ff */
[----:B------:R-:W-:Y:S02]  /*1b70*/  LOP3.LUT R3, R3, 0xfffffff8, RZ, 0xc0, !PT ;  /* 0xfffffff803037812 */ /* 0x000fe400078ec0ff */
[----:B------:R-:W-:Y:S01]  /*1b80*/  LOP3.LUT R16, R0, 0xfffffff8, RZ, 0xc0, !PT ;  /* 0xfffffff800107812 */ /* 0x000fe200078ec0ff */
[----:B------:R-:W-:Y:S02]  /*1b90*/  IMAD.SHL.U32 R0, R225, 0x2, RZ ;  /* 0x00000002e1007824 */ /* 0x000fe400078e00ff */
[----:B------:R-:W-:-:S03]  /*1ba0*/  IMAD.WIDE R14, R14, 0x2, R6 ;  /* 0x000000020e0e7825 */ /* 0x000fc600078e0206 */
[----:B------:R-:W-:Y:S01]  /*1bb0*/  @!PT LDS RZ, [RZ] ;  /* 0x00000000fffff984 */ /* 0x000fe20000000800 */
[----:B------:R1:W-:Y:S01]  /*1bc0*/  LDGSTS.E.BYPASS.LTC128B.128 [R0+0x12100], [R8.64], !P1 ;  /* 0x1210000008007fae */ /* 0x0003e2000c901d4c */
[--C-:B------:R-:W-:Y:S01]  /*1bd0*/  IMAD.WIDE R12, R3, 0x2, R6.reuse ;  /* 0x00000002030c7825 */ /* 0x100fe200078e0206 */
[----:B------:R-:W-:Y:S02]  /*1be0*/  ISETP.NE.AND P1, PT, R17, RZ, PT ;  /* 0x000000ff1100720c */ /* 0x000fe40003f25270 */
[----:B------:R1:W-:Y:S01]  /*1bf0*/  LDGSTS.E.BYPASS.LTC128B.128 [R0+0x16100], [R14.64], !P0 ;  /* 0x161000000e007fae */ /* 0x0003e2000c101d4c */
[----:B------:R-:W-:-:S03]  /*1c00*/  IMAD.WIDE R6, R16, 0x2, R6 ;  /* 0x0000000210067825 */ /* 0x000fc600078e0206 */
[----:B------:R1:W-:Y:S04]  /*1c10*/  LDGSTS.E.BYPASS.LTC128B.128 [R0+0x1a100], [R12.64], !P6 ;  /* 0x1a1000000c007fae */ /* 0x0003e8000f101d4c */
[----:B------:R1:W-:Y:S03]  /*1c20*/  LDGSTS.E.BYPASS.LTC128B.128 [R0+0x1e100], [R6.64], !P5 ;  /* 0x1e10000006007fae */ /* 0x0003e6000e901d4c */
.L_x_1590:
[----:B------:R-:W-:Y:S05]  /*1c30*/  BSYNC B0 ;  /* 0x0000000000007941 */ /* 0x000fea0003800000 */
.L_x_1589:
[----:B-1----:R-:W-:Y:S01]  /*1c40*/  IADD3 R0, R27, 0x60, RZ ;  /* 0x000000601b007810 */ /* 0x002fe20007ffe0ff */
[----:B------:R-:W-:Y:S01]  /*1c50*/  IMAD.MOV.U32 R13, RZ, RZ, c[0x0][0x1e0] ;  /* 0x00007800ff0d7624 */ /* 0x000fe200078e00ff */
[----:B----4-:R1:W4:Y:S01]  /*1c60*/  SHFL.IDX PT, R7, R24, 0x3, 0x181f ;  /* 0x00781f0018077f89 */ /* 0x01032200000e0000 */
[----:B------:R-:W-:Y:S01]  /*1c70*/  IMAD.MOV.U32 R17, RZ, RZ, 0x6 ;  /* 0x00000006ff117424 */ /* 0x000fe200078e00ff */
[----:B------:R-:W-:Y:S01]  /*1c80*/  ISETP.GE.AND P0, PT, R0, UR15, PT ;  /* 0x0000000f00007c0c */ /* 0x000fe2000bf06270 */
[----:B------:R-:W-:Y:S01]  /*1c90*/  BSSY B0, `(.L_x_1591) ;  /* 0x0000020000007945 */ /* 0x000fe20003800000 */
[----:B------:R1:W2:Y:S01]  /*1ca0*/  SHFL.IDX PT, R6, R26, 0x3, 0x181f ;  /* 0x00781f001a067f89 */ /* 0x0002a200000e0000 */
[----:B------:R-:W-:Y:S01]  /*1cb0*/  IADD3 R96, R185, -0x1, RZ ;  /* 0xffffffffb9607810 */ /* 0x000fe20007ffe0ff */
[C---:B------:R-:W-:Y:S01]  /*1cc0*/  IMAD.SHL.U32 R102, R13.reuse, 0x40, RZ ;  /* 0x000000400d667824 */ /* 0x040fe200078e00ff */
[----:B------:R-:W-:-:S08]  /*1cd0*/  SHF.L.U64.HI R101, R13, R17, c[0x0][0x1e4] ;  /* 0x000079000d657619 */ /* 0x000fd00000010211 */
[----:B------:R-:W-:Y:S05]  /*1ce0*/  @P0 BRA `(.L_x_1592) ;  /* 0x000001a000000947 */ /* 0x000fea0003800000 */
[----:B------:R-:W-:Y:S01]  /*1cf0*/  P2R R0, PR, RZ, 0x2 ;  /* 0x00000002ff007803 */ /* 0x000fe20000000000 */
[----:B------:R-:W-:Y:S01]  /*1d00*/  IMAD.SHL.U32 R12, R225, 0x2, RZ ;  /* 0x00000002e10c7824 */ /* 0x000fe200078e00ff */
[C---:B------:R-:W-:Y:S02]  /*1d10*/  ISETP.GE.AND P1, PT, R19.reuse, c[0x0][0x198], PT ;  /* 0x0000660013007a0c */ /* 0x040fe40003f26270 */
[C---:B--23--:R-:W-:Y:S02]  /*1d20*/  LEA R8, P0, R19.reuse, R6, 0x1 ;  /* 0x0000000613087211 */ /* 0x04cfe400078008ff */
[C---:B------:R-:W-:Y:S02]  /*1d30*/  IADD3 R3, R19.reuse, 0xc0, RZ ;  /* 0x000000c013037810 */ /* 0x040fe40007ffe0ff */
[----:B----4-:R-:W-:Y:S02]  /*1d40*/  LEA.HI.X R9, R19, R7, R11, 0x1, P0 ;  /* 0x0000000713097211 */ /* 0x010fe400000f0c0b */
[----:B------:R-:W-:-:S02]  /*1d50*/  SHF.R.S32.HI R10, RZ, 0x1f, R3 ;  /* 0x0000001fff0a7819 */ /* 0x000fc40000011403 */
[----:B------:R-:W-:Y:S02]  /*1d60*/  ISETP.NE.AND P0, PT, R25, RZ, PT ;  /* 0x000000ff1900720c */ /* 0x000fe40003f05270 */
[----:B------:R-:W-:Y:S01]  /*1d70*/  LEA.HI R3, R10, R3, RZ, 0x3 ;  /* 0x000000030a037211 */ /* 0x000fe200078f18ff */
[----:B------:R-:W-:Y:S01]  /*1d80*/  @!PT LDS RZ, [RZ] ;  /* 0x00000000fffff984 */ /* 0x000fe20000000800 */
[----:B------:R2:W-:Y:S01]  /*1d90*/  LDGSTS.E.BYPASS.LTC128B.128 [R12+0x13100], [R8.64], !P1 ;  /* 0x13100000080c7fae */ /* 0x0005e2000c901d4c */
[----:B------:R-:W-:Y:S02]  /*1da0*/  ISETP.NE.AND P1, PT, R0, RZ, PT ;  /* 0x000000ff0000720c */ /* 0x000fe40003f25270 */
[----:B------:R-:W-:Y:S02]  /*1db0*/  SHF.R.S32.HI R0, RZ, 0x1f, R18 ;  /* 0x0000001fff007819 */ /* 0x000fe40000011412 */
[----:B------:R-:W-:Y:S02]  /*1dc0*/  LOP3.LUT R3, R3, 0xfffffff8, RZ, 0xc0, !PT ;  /* 0xfffffff803037812 */ /* 0x000fe400078ec0ff */
[----:B------:R-:W-:-:S04]  /*1dd0*/  LEA.HI R0, R0, R18, RZ, 0x3 ;  /* 0x0000001200007211 */ /* 0x000fc800078f18ff */
[----:B------:R-:W-:-:S05]  /*1de0*/  LOP3.LUT R0, R0, 0xfffffff8, RZ, 0xc0, !PT ;  /* 0xfffffff800007812 */ /* 0x000fca00078ec0ff */
        /* <DEDUP_REMOVED lines=10> */
.L_x_1592:
[----:B------:R-:W-:Y:S05]  /*1e90*/  BSYNC B0 ;  /* 0x0000000000007941 */ /* 0x000fea0003800000 */
.L_x_1591:
[----:B------:R-:W-:Y:S01]  /*1ea0*/  IMAD.SHL.U32 R97, R96, 0x40, RZ ;  /* 0x0000004060617824 */ /* 0x000fe200078e00ff */
[----:B---3--:R-:W-:Y:S01]  /*1eb0*/  SHF.R.S32.HI R10, RZ, 0x1f, R96 ;  /* 0x0000001fff0a7819 */ /* 0x008fe20000011460 */
[----:B------:R-:W-:Y:S01]  /*1ec0*/  IMAD.MOV.U32 R106, RZ, RZ, R36 ;  /* 0x000000ffff6a7224 */ /* 0x000fe200078e0024 */
[----:B------:R-:W0:Y:S01]  /*1ed0*/  LDGDEPBAR ;  /* 0x00000000000079af */ /* 0x000e220000000000 */
[----:B------:R-:W-:Y:S01]  /*1ee0*/  IMAD.MOV.U32 R107, RZ, RZ, R37 ;  /* 0x000000ffff6b7224 */ /* 0x000fe200078e0025 */
[----:B------:R-:W-:Y:S01]  /*1ef0*/  IADD3 R0, -R97, c[0x0][0x1d0], -R22 ;  /* 0x0000740061007a10 */ /* 0x000fe20007ffe916 */
[----:B------:R-:W-:Y:S01]  /*1f00*/  IMAD R3, R101, R96, RZ ;  /* 0x0000006065037224 */ /* 0x000fe200078e02ff */
[----:B------:R-:W-:Y:S01]  /*1f10*/  SEL R16, RZ, 0x1, P4 ;  /* 0x00000001ff107807 */ /* 0x000fe20002000000 */
[----:B------:R-:W-:Y:S01]  /*1f20*/  IMAD.MOV.U32 R106, RZ, RZ, R34 ;  /* 0x000000ffff6a7224 */ /* 0x000fe200078e0022 */
[C---:B------:R-:W-:Y:S01]  /*1f30*/  ISETP.GE.AND P6, PT, R0.reuse, 0x1, PT ;  /* 0x000000010000780c */ /* 0x040fe20003fc6270 */
[----:B------:R-:W-:Y:S01]  /*1f40*/  IMAD.SHL.U32 R103, R13, 0x20, RZ ;  /* 0x000000200d677824 */ /* 0x000fe200078e00ff */
[----:B------:R-:W-:Y:S01]  /*1f50*/  ISETP.GE.AND P5, PT, R0, 0x21, PT ;  /* 0x000000210000780c */ /* 0x000fe20003fa6270 */
[-C--:B------:R-:W-:Y:S01]  /*1f60*/  IMAD R0, R10, R102.reuse, R3 ;  /* 0x000000660a007224 */ /* 0x080fe200078e0203 */
[----:B------:R-:W-:Y:S01]  /*1f70*/  SEL R15, RZ, 0x2, P3 ;  /* 0x00000002ff0f7807 */ /* 0x000fe20001800000 */
[----:B--2-4-:R-:W-:Y:S01]  /*1f80*/  IMAD.WIDE.U32 R6, R96, R102, R106 ;  /* 0x0000006660067225 */ /* 0x014fe200078e006a */
[----:B------:R-:W-:Y:S01]  /*1f90*/  SEL R14, RZ, 0x4, P2 ;  /* 0x00000004ff0e7807 */ /* 0x000fe20001000000 */
[----:B------:R-:W-:Y:S01]  /*1fa0*/  STL.64 [R1+0x20], R106 ;  /* 0x0000206a01007387 */ /* 0x000fe20000100a00 */
[----:B------:R-:W-:Y:S01]  /*1fb0*/  LEA.HI R99, R100, R156, RZ, 0x5 ;  /* 0x0000009c64637211 */ /* 0x000fe200078f28ff */
[----:B------:R-:W-:Y:S01]  /*1fc0*/  IMAD.IADD R0, R7, 0x1, R0 ;  /* 0x0000000107007824 */ /* 0x000fe200078e0200 */
[----:B------:R-:W-:Y:S01]  /*1fd0*/  IADD3 R14, R14, R15, R16 ;  /* 0x0000000f0e0e7210 */ /* 0x000fe20007ffe010 */
[----:B------:R-:W-:Y:S01]  /*1fe0*/  IMAD.MOV.U32 R3, RZ, RZ, 0x5 ;  /* 0x00000005ff037424 */ /* 0x000fe200078e00ff */
[----:B------:R-:W-:Y:S01]  /*1ff0*/  SHF.R.S32.HI R98, RZ, 0x5, R99 ;  /* 0x00000005ff627819 */ /* 0x000fe20000011463 */
[----:B------:R-:W-:Y:S01]  /*2000*/  IMAD.SHL.U32 R225, R225, 0x2, RZ ;  /* 0x00000002e1e17824 */ /* 0x000fe200078e00ff */
[----:B------:R-:W-:Y:S01]  /*2010*/  BAR.SYNC.DEFER_BLOCKING 0x0 ;  /* 0x0000000000007b1d */ /* 0x000fe20000010000 */
[----:B------:R-:W-:Y:S01]  /*2020*/  @P6 LEA R8, P0, R6, c[0x0][0x1c8], 0x1 ;  /* 0x0000720006086a11 */ /* 0x000fe200078008ff */
[----:B------:R-:W-:Y:S01]  /*2030*/  IMAD.SHL.U32 R11, R28, 0x40, RZ ;  /* 0x000000401c0b7824 */ /* 0x000fe200078e00ff */
[----:B------:R-:W-:Y:S01]  /*2040*/  SHF.L.U64.HI R104, R13, R3, c[0x0][0x1e4] ;  /* 0x000079000d687619 */ /* 0x000fe20000010203 */
[----:B------:R-:W-:Y:S01]  /*2050*/  IMAD R3, R10, c[0x0][0x208], RZ ;  /* 0x000082000a037a24 */ /* 0x000fe200078e02ff */
[----:B------:R-:W-:Y:S01]  /*2060*/  @P6 LEA.HI.X R9, R6, c[0x0][0x1cc], R0, 0x1, P0 ;  /* 0x0000730006096a11 */ /* 0x000fe200000f0c00 */
[----:B------:R-:W-:Y:S01]  /*2070*/  IMAD.SHL.U32 R13, R22, 0x8, RZ ;  /* 0x00000008160d7824 */ /* 0x000fe200078e00ff */
[----:B------:R-:W-:Y:S01]  /*2080*/  @P5 IADD3 R7, P0, R103, R6, RZ ;  /* 0x0000000667075210 */ /* 0x000fe20007f1e0ff */
[----:B------:R-:W-:Y:S01]  /*2090*/  IMAD R3, R96, c[0x0][0x20c], R3 ;  /* 0x0000830060037a24 */ /* 0x000fe200078e0203 */
[----:B------:R-:W-:Y:S01]  /*20a0*/  P2R R19, PR, RZ, 0x8 ;  /* 0x00000008ff137803 */ /* 0x000fe20000000000 */
[----:B------:R-:W-:-:S02]  /*20b0*/  ULDC UR6, c[0x0][0x324] ;  /* 0x0000c90000067ab9 */ /* 0x000fc40000000800 */
[----:B------:R-:W-:Y:S01]  /*20c0*/  @P5 IMAD.X R0, R104, 0x1, R0, P0 ;  /* 0x0000000168005824 */ /* 0x000fe200000e0600 */
[----:B------:R-:W-:Y:S01]  /*20d0*/  @P5 LEA R6, P0, R7, c[0x0][0x1c8], 0x1 ;  /* 0x0000720007065a11 */ /* 0x000fe200078008ff */
[----:B------:R-:W-:-:S03]  /*20e0*/  ULOP3.LUT UR6, URZ, UR6, URZ, 0x33, !UPT ;  /* 0x000000063f067292 */ /* 0x000fc6000f8e333f */
[----:B------:R-:W-:Y:S02]  /*20f0*/  @P5 LEA.HI.X R7, R7, c[0x0][0x1cc], R0, 0x1, P0 ;  /* 0x0000730007075a11 */ /* 0x000fe400000f0c00 */
[----:B------:R-:W-:Y:S01]  /*2100*/  LOP3.LUT R0, R11, 0x1c0, RZ, 0xc0, !PT ;  /* 0x000001c00b007812 */ /* 0x000fe200078ec0ff */
[----:B------:R-:W-:-:S03]  /*2110*/  IMAD.WIDE.U32 R10, R96, c[0x0][0x208], RZ ;  /* 0x00008200600a7a25 */ /* 0x000fc600078e00ff */
[----:B------:R-:W-:Y:S01]  /*2120*/  LOP3.LUT R13, R0, 0x8, R13, 0xf8, !PT ;  /* 0x00000008000d7812 */ /* 0x000fe200078ef80d */
[----:B------:R-:W-:Y:S01]  /*2130*/  @!PT LDS RZ, [RZ] ;  /* 0x00000000fffff984 */ /* 0x000fe20000000800 */
[----:B------:R-:W-:Y:S01]  /*2140*/  @!PT LDS RZ, [RZ] ;  /* 0x00000000fffff984 */ /* 0x000fe20000000800 */
[----:B------:R-:W-:Y:S01]  /*2150*/  @!PT LDS RZ, [RZ] ;  /* 0x00000000fffff984 */ /* 0x000fe20000000800 */
[----:B------:R2:W-:Y:S01]  /*2160*/  @P6 LDGSTS.E.BYPASS.LTC128B.128 [R225+0x8100], [R8.64], !P4 ;  /* 0x0810000008e16fae */ /* 0x0005e2000e101d4c */
[----:B------:R-:W-:Y:S01]  /*2170*/  SHF.R.U32.HI R0, RZ, 0x3, R0 ;  /* 0x00000003ff007819 */ /* 0x000fe20000011600 */
[----:B------:R-:W-:Y:S01]  /*2180*/  IMAD.IADD R3, R11, 0x1, R3 ;  /* 0x000000010b037824 */ /* 0x000fe200078e0203 */
[C---:B------:R-:W-:Y:S01]  /*2190*/  LEA R12, P0, R10.reuse, R32, 0x6 ;  /* 0x000000200a0c7211 */ /* 0x040fe200078030ff */
[----:B------:R2:W-:Y:S01]  /*21a0*/  @P6 LDGSTS.E.BYPASS.LTC128B.128 [R225+0xa100], [R8.64+0x80], !P3 ;  /* 0x0a10008008e16fae */ /* 0x0005e2000d901d4c */
[----:B------:R-:W-:Y:S02]  /*21b0*/  LOP3.LUT R0, R13, R0, RZ, 0x3c, !PT ;  /* 0x000000000d007212 */ /* 0x000fe400078e3cff */
[----:B------:R-:W-:Y:S01]  /*21c0*/  LEA.HI.X R10, R10, R31, R3, 0x6, P0 ;  /* 0x0000001f0a0a7211 */ /* 0x000fe200000f3403 */
[----:B------:R2:W-:Y:S01]  /*21d0*/  @P6 LDGSTS.E.BYPASS.LTC128B.128 [R225+0xc100], [R8.64+0x100], !P2 ;  /* 0x0c10010008e16fae */ /* 0x0005e2000d101d4c */
[----:B------:R-:W-:Y:S01]  /*21e0*/  SEL R3, RZ, 0x8, P1 ;  /* 0x00000008ff037807 */ /* 0x000fe20000800000 */
[----:B------:R-:W-:-:S02]  /*21f0*/  IMAD R0, R29, 0x200, R0 ;  /* 0x000002001d007824 */ /* 0x000fc400078e0200 */
[----:B------:R2:W-:Y:S02]  /*2200*/  @P6 LDGSTS.E.BYPASS.LTC128B.128 [R225+0xe100], [R8.64+0x180], !P1 ;  /* 0x0e10018008e16fae */ /* 0x0005e4000c901d4c */
[----:B------:R-:W-:Y:S02]  /*2210*/  IMAD.IADD R18, R14, 0x1, R3 ;  /* 0x000000010e127824 */ /* 0x000fe400078e0203 */
[----:B------:R3:W-:Y:S01]  /*2220*/  @P5 LDGSTS.E.BYPASS.LTC128B.128 [R225+0x9100], [R6.64], !P4 ;  /* 0x0910000006e15fae */ /* 0x0007e2000e101d4c */
[----:B------:R-:W-:Y:S02]  /*2230*/  IMAD.SHL.U32 R196, R0, 0x2, RZ ;  /* 0x0000000200c47824 */ /* 0x000fe400078e00ff */
[----:B------:R-:W-:Y:S01]  /*2240*/  IMAD.MOV.U32 R3, RZ, RZ, c[0x0][0x208] ;  /* 0x00008200ff037624 */ /* 0x000fe200078e00ff */
[----:B------:R3:W-:Y:S01]  /*2250*/  @P5 LDGSTS.E.BYPASS.LTC128B.128 [R225+0xb100], [R6.64+0x80], !P3 ;  /* 0x0b10008006e15fae */ /* 0x0007e2000d901d4c */
[----:B------:R-:W-:Y:S02]  /*2260*/  LOP3.LUT P6, RZ, R18, 0x2, RZ, 0xc0, !PT ;  /* 0x0000000212ff7812 */ /* 0x000fe400078cc0ff */
[----:B------:R-:W-:Y:S01]  /*2270*/  IMAD.SHL.U32 R15, R3, 0x40, RZ ;  /* 0x00000040030f7824 */ /* 0x000fe200078e00ff */
[----:B------:R3:W-:Y:S01]  /*2280*/  @P5 LDGSTS.E.BYPASS.LTC128B.128 [R225+0xd100], [R6.64+0x100], !P2 ;  /* 0x0d10010006e15fae */ /* 0x0007e2000d101d4c */
[----:B------:R-:W-:-:S02]  /*2290*/  IADD3 R0, R196, 0x8100, RZ ;  /* 0x00008100c4007810 */ /* 0x000fc40007ffe0ff */
[----:B------:R-:W-:Y:S01]  /*22a0*/  SHF.L.U64.HI R13, R3, R17, c[0x0][0x20c] ;  /* 0x00008300030d7619 */ /* 0x000fe20000010211 */
[----:B------:R3:W-:Y:S01]  /*22b0*/  @P5 LDGSTS.E.BYPASS.LTC128B.128 [R225+0xf100], [R6.64+0x180], !P1 ;  /* 0x0f10018006e15fae */ /* 0x0007e2000c901d4c */
[----:B------:R-:W-:Y:S02]  /*22c0*/  LOP3.LUT P5, RZ, R28, 0x2, RZ, 0xc0, !PT ;  /* 0x000000021cff7812 */ /* 0x000fe400078ac0ff */
[----:B------:R-:W-:Y:S01]  /*22d0*/  IADD3 R3, -R22, c[0x0][0x1d0], -R97 ;  /* 0x0000740016037a10 */ /* 0x000fe20007ffe961 */
[----:B------:R-:W0:Y:S01]  /*22e0*/  LDGDEPBAR ;  /* 0x00000000000079af */ /* 0x000e220000000000 */
[----:B------:R-:W-:-:S09]  /*22f0*/  IADD3 R207, R196, 0x8120, RZ ;  /* 0x00008120c4cf7810 */ /* 0x000fd20007ffe0ff */
[----:B------:R-:W-:Y:S01]  /*2300*/  @P5 IADD3 R207, R0, -0x20, RZ ;  /* 0xffffffe000cf5810 */ /* 0x000fe20007ffe0ff */
[----:B------:R-:W-:Y:S01]  /*2310*/  IMAD R0, R98, 0x400, R5 ;  /* 0x0000040062007824 */ /* 0x000fe200078e0205 */
[----:B------:R-:W-:Y:S02]  /*2320*/  ISETP.LT.OR P5, PT, R3, 0x1, P4 ;  /* 0x000000010300780c */ /* 0x000fe400027a1670 */
[C---:B------:R-:W-:Y:S01]  /*2330*/  IADD3 R222, R207.reuse, 0x800, RZ ;  /* 0x00000800cfde7810 */ /* 0x040fe20007ffe0ff */
[----:B------:R-:W-:Y:S01]  /*2340*/  IMAD.SHL.U32 R203, R0, 0x2, RZ ;  /* 0x0000000200cb7824 */ /* 0x000fe200078e00ff */
[C---:B------:R-:W-:Y:S01]  /*2350*/  IADD3 R221, R207.reuse, 0x1000, RZ ;  /* 0x00001000cfdd7810 */ /* 0x040fe20007ffe0ff */
[----:B------:R-:W-:Y:S01]  /*2360*/  IMAD.MOV.U32 R0, RZ, RZ, 0x40 ;  /* 0x00000040ff007424 */ /* 0x000fe200078e00ff */
[C---:B------:R-:W-:Y:S01]  /*2370*/  IADD3 R220, R207.reuse, 0x1800, RZ ;  /* 0x00001800cfdc7810 */ /* 0x040fe20007ffe0ff */
[--C-:B------:R-:W-:Y:S01]  /*2380*/  IMAD R204, R4, 0x2, R203.reuse ;  /* 0x0000000204cc7824 */ /* 0x100fe200078e02cb */
[C---:B------:R-:W-:Y:S01]  /*2390*/  IADD3 R219, R207.reuse, 0x2000, RZ ;  /* 0x00002000cfdb7810 */ /* 0x040fe20007ffe0ff */
[C---:B------:R-:W-:Y:S01]  /*23a0*/  IMAD R206, R2.reuse, 0x2, R203 ;  /* 0x0000000202ce7824 */ /* 0x040fe200078e02cb */
[----:B------:R-:W-:Y:S01]  /*23b0*/  IADD3 R218, R207, 0x2800, RZ ;  /* 0x00002800cfda7810 */ /* 0x000fe20007ffe0ff */
[----:B------:R-:W-:Y:S01]  /*23c0*/  IMAD R205, R2, 0x2, R204 ;  /* 0x0000000202cd7824 */ /* 0x000fe200078e02cc */
[----:B------:R-:W-:-:S04]  /*23d0*/  DEPBAR.LE SB0, 0x1 ;  /* 0x000080400000791a */ /* 0x000fc80000000000 */
[----:B------:R-:W-:-:S04]  /*23e0*/  DEPBAR.LE SB0, 0x0 ;  /* 0x000080000000791a */ /* 0x000fc80000000000 */
[----:B------:R-:W-:Y:S01]  /*23f0*/  BAR.SYNC.DEFER_BLOCKING 0x0 ;  /* 0x0000000000007b1d */ /* 0x000fe20000010000 */
[C---:B---3--:R-:W-:Y:S02]  /*2400*/  LEA R6, P0, R12.reuse, c[0x0][0x1f8], 0x1 ;  /* 0x00007e000c067a11 */ /* 0x048fe400078008ff */
[----:B------:R-:W-:Y:S02]  /*2410*/  IADD3 R217, R207, 0x3000, RZ ;  /* 0x00003000cfd97810 */ /* 0x000fe40007ffe0ff */
[----:B------:R-:W-:Y:S02]  /*2420*/  LEA.HI.X R7, R12, c[0x0][0x1fc], R10, 0x1, P0 ;  /* 0x00007f000c077a11 */ /* 0x000fe400000f0c0a */
[----:B------:R-:W-:Y:S02]  /*2430*/  IADD3 R16, P0, R15, R6, RZ ;  /* 0x000000060f107210 */ /* 0x000fe40007f1e0ff */
[C---:B------:R-:W-:Y:S02]  /*2440*/  IADD3 R216, R207.reuse, 0x3800, RZ ;  /* 0x00003800cfd87810 */ /* 0x040fe40007ffe0ff */
[----:B------:R-:W-:Y:S01]  /*2450*/  IADD3 R215, R207, 0x4000, RZ ;  /* 0x00004000cfd77810 */ /* 0x000fe20007ffe0ff */
[----:B------:R-:W-:Y:S01]  /*2460*/  IMAD.X R17, R13, 0x1, R7, P0 ;  /* 0x000000010d117824 */ /* 0x000fe200000e0607 */
[----:B------:R-:W-:-:S02]  /*2470*/  ISETP.LT.OR P0, PT, R3, 0x1, !P6 ;  /* 0x000000010300780c */ /* 0x000fc40007701670 */
[----:B------:R-:W-:Y:S02]  /*2480*/  ISETP.LT.OR P6, PT, R3, 0x21, !P6 ;  /* 0x000000210300780c */ /* 0x000fe400077c1670 */
[C---:B------:R-:W-:Y:S02]  /*2490*/  IADD3 R214, R207.reuse, 0x4800, RZ ;  /* 0x00004800cfd67810 */ /* 0x040fe40007ffe0ff */
[C---:B------:R-:W-:Y:S02]  /*24a0*/  IADD3 R213, R207.reuse, 0x5000, RZ ;  /* 0x00005000cfd57810 */ /* 0x040fe40007ffe0ff */
[C---:B------:R-:W-:Y:S02]  /*24b0*/  IADD3 R212, R207.reuse, 0x5800, RZ ;  /* 0x00005800cfd47810 */ /* 0x040fe40007ffe0ff */
[C---:B------:R-:W-:Y:S01]  /*24c0*/  IADD3 R211, R207.reuse, 0x6000, RZ ;  /* 0x00006000cfd37810 */ /* 0x040fe20007ffe0ff */
[----:B-1----:R-:W-:Y:S01]  /*24d0*/  LDSM.16.M88.4 R24, [R196+0x8100] ;  /* 0x00810000c418783b */ /* 0x002fe20000000200 */
[----:B------:R-:W-:-:S02]  /*24e0*/  IADD3 R210, R207, 0x6800, RZ ;  /* 0x00006800cfd27810 */ /* 0x000fc40007ffe0ff */
[C---:B------:R-:W-:Y:S01]  /*24f0*/  IADD3 R209, R207.reuse, 0x7000, RZ ;  /* 0x00007000cfd17810 */ /* 0x040fe20007ffe0ff */
[----:B------:R-:W-:Y:S01]  /*2500*/  LDSM.16.M88.4 R20, [R196+0x8900] ;  /* 0x00890000c414783b */ /* 0x000fe20000000200 */
[----:B------:R-:W-:-:S03]  /*2510*/  IADD3 R208, R207, 0x7800, RZ ;  /* 0x00007800cfd07810 */ /* 0x000fc60007ffe0ff */
[----:B------:R-:W-:Y:S04]  /*2520*/  LDSM.16.M88.4 R36, [R196+0x9100] ;  /* 0x00910000c424783b */ /* 0x000fe80000000200 */
[----:B------:R-:W-:Y:S04]  /*2530*/  LDSM.16.M88.4 R48, [R196+0x9900] ;  /* 0x00990000c430783b */ /* 0x000fe80000000200 */
[----:B------:R-:W-:Y:S04]  /*2540*/  LDSM.16.M88.4 R44, [R207] ;  /* 0x00000000cf2c783b */ /* 0x000fe80000000200 */
[----:B------:R-:W-:Y:S04]  /*2550*/  LDSM.16.M88.4 R60, [R207+0x800] ;  /* 0x00080000cf3c783b */ /* 0x000fe80000000200 */
[----:B------:R-:W-:Y:S04]  /*2560*/  LDSM.16.M88.4 R64, [R207+0x1000] ;  /* 0x00100000cf40783b */ /* 0x000fe80000000200 */
[----:B------:R-:W-:Y:S04]  /*2570*/  LDSM.16.M88.4 R68, [R207+0x1800] ;  /* 0x00180000cf44783b */ /* 0x000fe80000000200 */
[----:B------:R-:W1:Y:S04]  /*2580*/  LDSM.16.M88.4 R12, [R203+0x10100] ;  /* 0x01010000cb0c783b */ /* 0x000e680000000200 */
[----:B--2---:R-:W2:Y:S04]  /*2590*/  LDSM.16.M88.4 R8, [R204+0x10100] ;  /* 0x01010000cc08783b */ /* 0x004ea80000000200 */
[----:B------:R-:W-:Y:S01]  /*25a0*/  @!PT LDS RZ, [RZ] ;  /* 0x00000000fffff984 */ /* 0x000fe20000000800 */
[----:B------:R-:W-:Y:S01]  /*25b0*/  @!PT LDS RZ, [RZ] ;  /* 0x00000000fffff984 */ /* 0x000fe20000000800 */
[----:B------:R-:W-:Y:S01]  /*25c0*/  @!PT LDS RZ, [RZ] ;  /* 0x00000000fffff984 */ /* 0x000fe20000000800 */
[----:B------:R3:W-:Y:S01]  /*25d0*/  LDGSTS.E.BYPASS.LTC128B.128 [R225+0x100], [R6.64], !P5 ;  /* 0x0010000006e17fae */ /* 0x0007e2000e901d4c */
[----:B------:R-:W-:-:S03]  /*25e0*/  LOP3.LUT P5, RZ, R18, 0x4, RZ, 0xc0, !PT ;  /* 0x0000000412ff7812 */ /* 0x000fc600078ac0ff */
[----:B------:R3:W-:Y:S01]  /*25f0*/  LDGSTS.E.BYPASS.LTC128B.128 [R225+0x2100], [R6.64+0x80], !P0 ;  /* 0x0210008006e17fae */ /* 0x0007e2000c101d4c */
[C---:B------:R-:W-:Y:S02]  /*2600*/  ISETP.LT.OR P0, PT, R3.reuse, 0x1, !P5 ;  /* 0x000000010300780c */ /* 0x040fe40006f01670 */
[----:B------:R-:W-:-:S11]  /*2610*/  ISETP.LT.OR P5, PT, R3, 0x21, !P5 ;  /* 0x000000210300780c */ /* 0x000fd60006fa1670 */
[----:B------:R3:W-:Y:S01]  /*2620*/  LDGSTS.E.BYPASS.LTC128B.128 [R225+0x4100], [R6.64+0x100], !P0 ;  /* 0x0410010006e17fae */ /* 0x0007e2000c101d4c */
[----:B------:R-:W-:-:S04]  /*2630*/  LOP3.LUT P0, RZ, R28, 0x4, RZ, 0xc0, !PT ;  /* 0x000000041cff7812 */ /* 0x000fc8000780c0ff */
[----:B------:R-:W-:Y:S02]  /*2640*/  SEL R0, R0, 0xffffffc0, !P0 ;  /* 0xffffffc000007807 */ /* 0x000fe40004000000 */
[----:B------:R-:W-:-:S03]  /*2650*/  LOP3.LUT P0, RZ, R18, 0x8, RZ, 0xc0, !PT ;  /* 0x0000000812ff7812 */ /* 0x000fc6000780c0ff */
[----:B------:R-:W-:Y:S01]  /*2660*/  IMAD.IADD R202, R196, 0x1, R0 ;  /* 0x00000001c4ca7824 */ /* 0x000fe200078e0200 */
[C---:B------:R-:W-:Y:S01]  /*2670*/  ISETP.LT.OR P3, PT, R3.reuse, 0x1, !P0 ;  /* 0x000000010300780c */ /* 0x040fe20004761670 */
[----:B------:R-:W-:Y:S01]  /*2680*/  IMAD.IADD R201, R0, 0x1, R207 ;  /* 0x0000000100c97824 */ /* 0x000fe200078e02cf */
[C---:B------:R-:W-:Y:S01]  /*2690*/  ISETP.LT.OR P0, PT, R3.reuse, 0x21, !P0 ;  /* 0x000000210300780c */ /* 0x040fe20004701670 */
[C---:B-1----:R-:W-:Y:S08]  /*26a0*/  HMMA.16816.F32 R40, R12.reuse, R24, RZ ;  /* 0x000000180c28723c */ /* 0x042ff000000018ff */
[----:B------:R-:W-:Y:S02]  /*26b0*/  HMMA.16816.F32 R32, R12, R26, RZ ;  /* 0x0000001a0c20723c */ /* 0x000fe400000018ff */
[----:B------:R3:W-:Y:S01]  /*26c0*/  LDGSTS.E.BYPASS.LTC128B.128 [R225+0x6100], [R6.64+0x180], !P3 ;  /* 0x0610018006e17fae */ /* 0x0007e2000d901d4c */
[----:B------:R-:W-:-:S05]  /*26d0*/  ISETP.LT.OR P3, PT, R3, 0x21, P4 ;  /* 0x000000210300780c */ /* 0x000fca0002761670 */
[C---:B------:R-:W-:Y:S08]  /*26e0*/  HMMA.16816.F32 R28, R12.reuse, R20, RZ ;  /* 0x000000140c1c723c */ /* 0x040ff000000018ff */
[----:B------:R1:W-:Y:S01]  /*26f0*/  LDGSTS.E.BYPASS.LTC128B.128 [R225+0x1100], [R16.64], !P3 ;  /* 0x0110000010e17fae */ /* 0x0003e2000d901d4c */
[----:B------:R-:W-:Y:S01]  /*2700*/  ISETP.NE.AND P3, PT, R19, RZ, PT ;  /* 0x000000ff1300720c */ /* 0x000fe20003f65270 */
[----:B------:R-:W-:Y:S02]  /*2710*/  HMMA.16816.F32 R24, R12, R22, RZ ;  /* 0x000000160c18723c */ /* 0x000fe400000018ff */
[----:B------:R1:W-:Y:S01]  /*2720*/  LDGSTS.E.BYPASS.LTC128B.128 [R225+0x3100], [R16.64+0x80], !P6 ;  /* 0x0310008010e17fae */ /* 0x0003e2000f101d4c */
[----:B------:R-:W-:-:S03]  /*2730*/  ISETP.GT.AND P6, PT, R96, R233, PT ;  /* 0x000000e96000720c */ /* 0x000fc60003fc4270 */
[----:B------:R1:W-:Y:S01]  /*2740*/  LDGSTS.E.BYPASS.LTC128B.128 [R225+0x5100], [R16.64+0x100], !P5 ;  /* 0x0510010010e17fae */ /* 0x0003e2000e901d4c */
[----:B------:R-:W-:Y:S01]  /*2750*/  PLOP3.LUT P5, PT, PT, PT, UP2, 0x80, 0x0 ;  /* 0x000000000000781c */ /* 0x000fe20003faf028 */
[----:B------:R-:W-:Y:S02]  /*2760*/  HMMA.16816.F32 R20, R12, R36, RZ ;  /* 0x000000240c14723c */ /* 0x000fe400000018ff */
[----:B------:R1:W-:Y:S01]  /*2770*/  LDGSTS.E.BYPASS.LTC128B.128 [R225+0x7100], [R16.64+0x180], !P0 ;  /* 0x0710018010e17fae */ /* 0x0003e2000c101d4c */
[----:B---3--:R-:W-:-:S03]  /*2780*/  LEA.HI R7, R100, R156, RZ, 0x2 ;  /* 0x0000009c64077211 */ /* 0x008fc600078f10ff */
[----:B------:R-:W-:Y:S02]  /*2790*/  LDSM.16.M88.4 R76, [R202+0x8100] ;  /* 0x00810000ca4c783b */ /* 0x000fe40000000200 */
[C---:B------:R-:W-:Y:S01]  /*27a0*/  HMMA.16816.F32 R52, R12.reuse, R38, RZ ;  /* 0x000000260c34723c */ /* 0x040fe200000018ff */
[----:B------:R-:W-:Y:S01]  /*27b0*/  @P6 IADD3 R0, R185, -0x2, RZ ;  /* 0xfffffffeb9006810 */ /* 0x000fe20007ffe0ff */
[----:B------:R-:W-:Y:S03]  /*27c0*/  LDSM.16.M88.4 R72, [R202+0x9900] ;  /* 0x00990000ca48783b */ /* 0x000fe60000000200 */
[----:B------:R-:W-:Y:S01]  /*27d0*/  @P6 SHF.R.S32.HI R6, RZ, 0x1f, R0 ;  /* 0x0000001fff066819 */ /* 0x000fe20000011400 */
[----:B------:R-:W-:Y:S01]  /*27e0*/  LDSM.16.M88.4 R88, [R201+0x1000] ;  /* 0x00100000c958783b */ /* 0x000fe20000000200 */
[----:B------:R-:W-:Y:S01]  /*27f0*/  @P6 IMAD R3, R101, R0, RZ ;  /* 0x0000000065036224 */ /* 0x000fe200078e02ff */
[----:B------:R-:W-:Y:S02]  /*2800*/  HMMA.16816.F32 R36, R12, R48, RZ ;  /* 0x000000300c24723c */ /* 0x000fe400000018ff */
[----:B------:R-:W-:Y:S01]  /*2810*/  LDSM.16.M88.4 R84, [R196+0xa100] ;  /* 0x00a10000c454783b */ /* 0x000fe20000000200 */
[----:B------:R-:W-:-:S03]  /*2820*/  @P6 IMAD R3, R6, R102, R3 ;  /* 0x0000006606036224 */ /* 0x000fc600078e0203 */
[----:B------:R-:W-:Y:S02]  /*2830*/  LDSM.16.M88.4 R80, [R196+0xa900] ;  /* 0x00a90000c450783b */ /* 0x000fe40000000200 */
[----:B------:R-:W-:Y:S02]  /*2840*/  HMMA.16816.F32 R56, R12, R50, RZ ;  /* 0x000000320c38723c */ /* 0x000fe400000018ff */
[----:B------:R-:W-:Y:S04]  /*2850*/  LDSM.16.M88.4 R92, [R196+0xe100] ;  /* 0x00e10000c45c783b */ /* 0x000fe80000000200 */
[----:B-1----:R-:W1:Y:S02]  /*2860*/  LDSM.16.M88.4 R16, [R206+0x10100] ;  /* 0x01010000ce10783b */ /* 0x002e640000000200 */
[C---:B--2---:R-:W-:Y:S02]  /*2870*/  HMMA.16816.F32 R12, R8.reuse, R44, R40 ;  /* 0x0000002c080c723c */ /* 0x044fe40000001828 */
[----:B------:R-:W0:Y:S06]  /*2880*/  LDGDEPBAR ;  /* 0x00000000000079af */ /* 0x000e2c0000000000 */
[C---:B------:R-:W-:Y:S01]  /*2890*/  HMMA.16816.F32 R48, R8.reuse, R46, R32 ;  /* 0x0000002e0830723c */ /* 0x040fe20000001820 */
[----:B------:R-:W2:Y:S07]  /*28a0*/  LDSM.16.M88.4 R32, [R202+0x8900] ;  /* 0x00890000ca20783b */ /* 0x000eae0000000200 */
[C---:B------:R-:W-:Y:S01]  /*28b0*/  HMMA.16816.F32 R44, R8.reuse, R60, R28 ;  /* 0x0000003c082c723c */ /* 0x040fe2000000181c */
[----:B------:R-:W3:Y:S07]  /*28c0*/  LDSM.16.M88.4 R28, [R202+0x9100] ;  /* 0x00910000ca1c783b */ /* 0x000eee0000000200 */
[C---:B------:R-:W-:Y:S08]  /*28d0*/  HMMA.16816.F32 R40, R8.reuse, R62, R24 ;  /* 0x0000003e0828723c */ /* 0x040ff00000001818 */
[C---:B------:R-:W-:Y:S08]  /*28e0*/  HMMA.16816.F32 R24, R8.reuse, R64, R20 ;  /* 0x000000400818723c */ /* 0x040ff00000001814 */
[C---:B------:R-:W-:Y:S08]  /*28f0*/  HMMA.16816.F32 R20, R8.reuse, R66, R52 ;  /* 0x000000420814723c */ /* 0x040ff00000001834 */
[C---:B------:R-:W-:Y:S08]  /*2900*/  HMMA.16816.F32 R36, R8.reuse, R68, R36 ;  /* 0x000000440824723c */ /* 0x040ff00000001824 */
[----:B------:R-:W-:Y:S01]  /*2910*/  HMMA.16816.F32 R64, R8, R70, R56 ;  /* 0x000000460840723c */ /* 0x000fe20000001838 */
[----:B------:R-:W-:Y:S04]  /*2920*/  LDSM.16.M88.4 R68, [R201] ;  /* 0x00000000c944783b */ /* 0x000fe80000000200 */
[----:B------:R-:W-:Y:S03]  /*2930*/  LDSM.16.M88.4 R8, [R203+0x14100] ;  /* 0x01410000cb08783b */ /* 0x000fe60000000200 */
[C---:B-1----:R-:W-:Y:S01]  /*2940*/  HMMA.16816.F32 R60, R16.reuse, R76, R12 ;  /* 0x0000004c103c723c */ /* 0x042fe2000000180c */
[----:B------:R-:W1:Y:S07]  /*2950*/  LDSM.16.M88.4 R12, [R205+0x10100] ;  /* 0x01010000cd0c783b */ /* 0x000e6e0000000200 */
[C---:B------:R-:W-:Y:S01]  /*2960*/  HMMA.16816.F32 R56, R16.reuse, R78, R48 ;  /* 0x0000004e1038723c */ /* 0x040fe20000001830 */
[----:B------:R-:W4:Y:S07]  /*2970*/  LDSM.16.M88.4 R76, [R201+0x800] ;  /* 0x00080000c94c783b */ /* 0x000f2e0000000200 */
[C---:B--2---:R-:W-:Y:S08]  /*2980*/  HMMA.16816.F32 R48, R16.reuse, R32, R44 ;  /* 0x000000201030723c */ /* 0x044ff0000000182c */
[C---:B------:R-:W-:Y:S08]  /*2990*/  HMMA.16816.F32 R52, R16.reuse, R34, R40 ;  /* 0x000000221034723c */ /* 0x040ff00000001828 */
[C---:B------:R-:W-:Y:S01]  /*29a0*/  HMMA.16816.F32 R32, R16.reuse, R72, R36 ;  /* 0x000000481020723c */ /* 0x040fe20000001824 */
[----:B------:R-:W2:Y:S07]  /*29b0*/  LDSM.16.M88.4 R36, [R201+0x1800] ;  /* 0x00180000c924783b */ /* 0x000eae0000000200 */
[C---:B---3--:R-:W-:Y:S08]  /*29c0*/  HMMA.16816.F32 R44, R16.reuse, R28, R24 ;  /* 0x0000001c102c723c */ /* 0x048ff00000001818 */
[C---:B------:R-:W-:Y:S08]  /*29d0*/  HMMA.16816.F32 R24, R16.reuse, R30, R20 ;  /* 0x0000001e1018723c */ /* 0x040ff00000001814 */
[----:B------:R-:W-:Y:S01]  /*29e0*/  HMMA.16816.F32 R20, R16, R74, R64 ;  /* 0x0000004a1014723c */ /* 0x000fe20000001840 */
[----:B------:R-:W3:Y:S04]  /*29f0*/  LDSM.16.M88.4 R72, [R196+0xb100] ;  /* 0x00b10000c448783b */ /* 0x000ee80000000200 */
[----:B------:R-:W5:Y:S03]  /*2a00*/  LDSM.16.M88.4 R64, [R196+0xb900] ;  /* 0x00b90000c440783b */ /* 0x000f660000000200 */
[C---:B-1----:R-:W-:Y:S01]  /*2a10*/  HMMA.16816.F32 R28, R12.reuse, R68, R60 ;  /* 0x000000440c1c723c */ /* 0x042fe2000000183c */
[----:B------:R-:W-:Y:S04]  /*2a20*/  LDSM.16.M88.4 R16, [R204+0x14100] ;  /* 0x01410000cc10783b */ /* 0x000fe80000000200 */
[----:B------:R-:W-:Y:S03]  /*2a30*/  LDSM.16.M88.4 R60, [R207+0x3000] ;  /* 0x00300000cf3c783b */ /* 0x000fe60000000200 */
[C---:B------:R-:W-:Y:S08]  /*2a40*/  HMMA.16816.F32 R40, R12.reuse, R70, R56 ;  /* 0x000000460c28723c */ /* 0x040ff00000001838 */
[C---:B----4-:R-:W-:Y:S08]  /*2a50*/  HMMA.16816.F32 R48, R12.reuse, R76, R48 ;  /* 0x0000004c0c30723c */ /* 0x050ff00000001830 */
[C---:B------:R-:W-:Y:S01]  /*2a60*/  HMMA.16816.F32 R52, R12.reuse, R78, R52 ;  /* 0x0000004e0c34723c */ /* 0x040fe20000001834 */
[----:B------:R-:W1:Y:S07]  /*2a70*/  LDSM.16.M88.4 R76, [R207+0x2000] ;  /* 0x00200000cf4c783b */ /* 0x000e6e0000000200 */
[C---:B------:R-:W-:Y:S08]  /*2a80*/  HMMA.16816.F32 R56, R12.reuse, R88, R44 ;  /* 0x000000580c38723c */ /* 0x040ff0000000182c */
[C---:B------:R-:W-:Y:S01]  /*2a90*/  HMMA.16816.F32 R68, R12.reuse, R90, R24 ;  /* 0x0000005a0c44723c */ /* 0x040fe20000001818 */
[----:B------:R-:W-:Y:S07]  /*2aa0*/  LDSM.16.M88.4 R88, [R202+0xb900] ;  /* 0x00b90000ca58783b */ /* 0x000fee0000000200 */
[C---:B--2---:R-:W-:Y:S01]  /*2ab0*/  HMMA.16816.F32 R44, R12.reuse, R36, R32 ;  /* 0x000000240c2c723c */ /* 0x044fe20000001820 */
[----:B------:R-:W2:Y:S07]  /*2ac0*/  LDSM.16.M88.4 R32, [R207+0x2800] ;  /* 0x00280000cf20783b */ /* 0x000eae0000000200 */
[----:B------:R-:W-:Y:S08]  /*2ad0*/  HMMA.16816.F32 R20, R12, R38, R20 ;  /* 0x000000260c14723c */ /* 0x000ff00000001814 */
[C---:B------:R-:W-:Y:S08]  /*2ae0*/  HMMA.16816.F32 R12, R8.reuse, R84, R28 ;  /* 0x00000054080c723c */ /* 0x040ff0000000181c */
[C---:B------:R-:W-:Y:S01]  /*2af0*/  HMMA.16816.F32 R28, R8.reuse, R86, R40 ;  /* 0x00000056081c723c */ /* 0x040fe20000001828 */
[----:B------:R-:W4:Y:S07]  /*2b00*/  LDSM.16.M88.4 R84, [R207+0x3800] ;  /* 0x00380000cf54783b */ /* 0x000f2e0000000200 */
[C---:B------:R-:W-:Y:S08]  /*2b10*/  HMMA.16816.F32 R24, R8.reuse, R80, R48 ;  /* 0x000000500818723c */ /* 0x040ff00000001830 */
[C---:B------:R-:W-:Y:S01]  /*2b20*/  HMMA.16816.F32 R40, R8.reuse, R82, R52 ;  /* 0x000000520828723c */ /* 0x040fe20000001834 */
[----:B------:R-:W-:Y:S04]  /*2b30*/  LDSM.16.M88.4 R52, [R202+0xa100] ;  /* 0x00a10000ca34783b */ /* 0x000fe80000000200 */
[----:B------:R-:W-:Y:S03]  /*2b40*/  LDSM.16.M88.4 R80, [R202+0xb100] ;  /* 0x00b10000ca50783b */ /* 0x000fe60000000200 */
[C---:B---3--:R-:W-:Y:S08]  /*2b50*/  HMMA.16816.F32 R56, R8.reuse, R72, R56 ;  /* 0x000000480838723c */ /* 0x048ff00000001838 */
[C---:B------:R-:W-:Y:S08]  /*2b60*/  HMMA.16816.F32 R68, R8.reuse, R74, R68 ;  /* 0x0000004a0844723c */ /* 0x040ff00000001844 */
[----:B-----5:R-:W-:Y:S08]  /*2b70*/  HMMA.16816.F32 R72, R8, R64, R44 ;  /* 0x000000400848723c */ /* 0x020ff0000000182c */
[C---:B-1----:R-:W-:Y:S01]  /*2b80*/  HMMA.16816.F32 R48, R16.reuse, R76, R12 ;  /* 0x0000004c1030723c */ /* 0x042fe2000000180c */
[----:B------:R-:W1:Y:S07]  /*2b90*/  LDSM.16.M88.4 R12, [R206+0x14100] ;  /* 0x01410000ce0c783b */ /* 0x000e6e0000000200 */
[----:B------:R-:W-:Y:S01]  /*2ba0*/  HMMA.16816.F32 R44, R16, R78, R28 ;  /* 0x0000004e102c723c */ /* 0x000fe2000000181c */
[----:B------:R-:W3:Y:S07]  /*2bb0*/  LDSM.16.M88.4 R76, [R202+0xa900] ;  /* 0x00a90000ca4c783b */ /* 0x000eee0000000200 */
[----:B------:R-:W-:Y:S01]  /*2bc0*/  HMMA.16816.F32 R64, R8, R66, R20 ;  /* 0x000000420840723c */ /* 0x000fe20000001814 */
[----:B------:R-:W-:Y:S07]  /*2bd0*/  LDSM.16.M88.4 R8, [R205+0x14100] ;  /* 0x01410000cd08783b */ /* 0x000fee0000000200 */
[C---:B--2---:R-:W-:Y:S08]  /*2be0*/  HMMA.16816.F32 R36, R16.reuse, R32, R24 ;  /* 0x000000201024723c */ /* 0x044ff00000001818 */
[C---:B------:R-:W-:Y:S01]  /*2bf0*/  HMMA.16816.F32 R32, R16.reuse, R34, R40 ;  /* 0x000000221020723c */ /* 0x040fe20000001828 */
[----:B------:R-:W-:Y:S07]  /*2c00*/  LDSM.16.M88.4 R40, [R201+0x3000] ;  /* 0x00300000c928783b */ /* 0x000fee0000000200 */
[C---:B------:R-:W-:Y:S08]  /*2c10*/  HMMA.16816.F32 R28, R16.reuse, R60, R56 ;  /* 0x0000003c101c723c */ /* 0x040ff00000001838 */
[C---:B------:R-:W-:Y:S01]  /*2c20*/  HMMA.16816.F32 R24, R16.reuse, R62, R68 ;  /* 0x0000003e1018723c */ /* 0x040fe20000001844 */
[----:B------:R-:W-:Y:S04]  /*2c30*/  LDSM.16.M88.4 R60, [R201+0x2000] ;  /* 0x00200000c93c783b */ /* 0x000fe80000000200 */
[----:B------:R-:W-:Y:S03]  /*2c40*/  LDSM.16.M88.4 R68, [R196+0xc100] ;  /* 0x00c10000c444783b */ /* 0x000fe60000000200 */
[C---:B----4-:R-:W-:Y:S01]  /*2c50*/  HMMA.16816.F32 R20, R16.reuse, R84, R72 ;  /* 0x000000541014723c */ /* 0x050fe20000001848 */
[----:B------:R-:W2:Y:S07]  /*2c60*/  LDSM.16.M88.4 R72, [R201+0x2800] ;  /* 0x00280000c948783b */ /* 0x000eae0000000200 */
[----:B------:R-:W-:Y:S01]  /*2c70*/  HMMA.16816.F32 R64, R16, R86, R64 ;  /* 0x000000561040723c */ /* 0x000fe20000001840 */
[----:B------:R-:W-:Y:S07]  /*2c80*/  LDSM.16.M88.4 R84, [R196+0xd100] ;  /* 0x00d10000c454783b */ /* 0x000fee0000000200 */
[C---:B-1----:R-:W-:Y:S08]  /*2c90*/  HMMA.16816.F32 R16, R12.reuse, R52, R48 ;  /* 0x000000340c10723c */ /* 0x042ff00000001830 */
[C---:B---3--:R-:W-:Y:S01]  /*2ca0*/  HMMA.16816.F32 R48, R12.reuse, R78, R32 ;  /* 0x0000004e0c30723c */ /* 0x048fe20000001820 */
[----:B------:R-:W1:Y:S07]  /*2cb0*/  LDSM.16.M88.4 R32, [R201+0x3800] ;  /* 0x00380000c920783b */ /* 0x000e6e0000000200 */
[C---:B------:R-:W-:Y:S08]  /*2cc0*/  HMMA.16816.F32 R56, R12.reuse, R54, R44 ;  /* 0x000000360c38723c */ /* 0x040ff0000000182c */
[C---:B------:R-:W-:Y:S08]  /*2cd0*/  HMMA.16816.F32 R52, R12.reuse, R76, R36 ;  /* 0x0000004c0c34723c */ /* 0x040ff00000001824 */
[C---:B------:R-:W-:Y:S08]  /*2ce0*/  HMMA.16816.F32 R44, R12.reuse, R80, R28 ;  /* 0x000000500c2c723c */ /* 0x040ff0000000181c */
[C---:B------:R-:W-:Y:S01]  /*2cf0*/  HMMA.16816.F32 R36, R12.reuse, R82, R24 ;  /* 0x000000520c24723c */ /* 0x040fe20000001818 */
[----:B------:R-:W-:Y:S07]  /*2d00*/  LDSM.16.M88.4 R80, [R196+0xc900] ;  /* 0x00c90000c450783b */ /* 0x000fee0000000200 */
[C---:B------:R-:W-:Y:S01]  /*2d10*/  HMMA.16816.F32 R28, R12.reuse, R88, R20 ;  /* 0x000000580c1c723c */ /* 0x040fe20000001814 */
[----:B------:R-:W3:Y:S07]  /*2d20*/  LDSM.16.M88.4 R20, [R203+0x18100] ;  /* 0x01810000cb14783b */ /* 0x000eee0000000200 */
[----:B------:R-:W-:Y:S01]  /*2d30*/  HMMA.16816.F32 R24, R12, R90, R64 ;  /* 0x0000005a0c18723c */ /* 0x000fe20000001840 */
[----:B------:R-:W4:Y:S07]  /*2d40*/  LDSM.16.M88.4 R88, [R196+0xd900] ;  /* 0x00d90000c458783b */ /* 0x000f2e0000000200 */
[C---:B--2---:R-:W-:Y:S08]  /*2d50*/  HMMA.16816.F32 R76, R8.reuse, R74, R48 ;  /* 0x0000004a084c723c */ /* 0x044ff00000001830 */
[C---:B------:R-:W-:Y:S08]  /*2d60*/  HMMA.16816.F32 R16, R8.reuse, R60, R16 ;  /* 0x0000003c0810723c */ /* 0x040ff00000001810 */
[C---:B------:R-:W-:Y:S08]  /*2d70*/  HMMA.16816.F32 R12, R8.reuse, R62, R56 ;  /* 0x0000003e080c723c */ /* 0x040ff00000001838 */
[C---:B------:R-:W-:Y:S01]  /*2d80*/  HMMA.16816.F32 R60, R8.reuse, R72, R52 ;  /* 0x00000048083c723c */ /* 0x040fe20000001834 */
[----:B------:R-:W-:Y:S07]  /*2d90*/  LDSM.16.M88.4 R72, [R207+0x5000] ;  /* 0x00500000cf48783b */ /* 0x000fee0000000200 */
[C---:B------:R-:W-:Y:S08]  /*2da0*/  HMMA.16816.F32 R64, R8.reuse, R40, R44 ;  /* 0x000000280840723c */ /* 0x040ff0000000182c */
[C---:B------:R-:W-:Y:S01]  /*2db0*/  HMMA.16816.F32 R56, R8.reuse, R42, R36 ;  /* 0x0000002a0838723c */ /* 0x040fe20000001824 */
[----:B------:R-:W-:Y:S04]  /*2dc0*/  LDSM.16.M88.4 R40, [R207+0x4000] ;  /* 0x00400000cf28783b */ /* 0x000fe80000000200 */
[----:B------:R-:W-:Y:S03]  /*2dd0*/  LDSM.16.M88.4 R36, [R207+0x4800] ;  /* 0x00480000cf24783b */ /* 0x000fe60000000200 */
[C---:B-1----:R-:W-:Y:S08]  /*2de0*/  HMMA.16816.F32 R52, R8.reuse, R32, R28 ;  /* 0x000000200834723c */ /* 0x042ff0000000181c */
[----:B------:R-:W-:Y:S01]  /*2df0*/  HMMA.16816.F32 R48, R8, R34, R24 ;  /* 0x000000220830723c */ /* 0x000fe20000001818 */
[----:B------:R-:W1:Y:S07]  /*2e00*/  LDSM.16.M88.4 R8, [R204+0x18100] ;  /* 0x01810000cc08783b */ /* 0x000e6e0000000200 */
[C---:B---3--:R-:W-:Y:S01]  /*2e10*/  HMMA.16816.F32 R24, R20.reuse, R82, R76 ;  /* 0x000000521418723c */ /* 0x048fe2000000184c */
[----:B------:R-:W2:Y:S07]  /*2e20*/  LDSM.16.M88.4 R76, [R207+0x5800] ;  /* 0x00580000cf4c783b */ /* 0x000eae0000000200 */
[C---:B------:R-:W-:Y:S01]  /*2e30*/  HMMA.16816.F32 R44, R20.reuse, R68, R16 ;  /* 0x00000044142c723c */ /* 0x040fe20000001810 */
[----:B------:R-:W-:Y:S07]  /*2e40*/  LDSM.16.M88.4 R16, [R206+0x18100] ;  /* 0x01810000ce10783b */ /* 0x000fee0000000200 */
[C---:B------:R-:W-:Y:S01]  /*2e50*/  HMMA.16816.F32 R28, R20.reuse, R80, R60 ;  /* 0x00000050141c723c */ /* 0x040fe2000000183c */
[----:B------:R-:W3:Y:S07]  /*2e60*/  LDSM.16.M88.4 R80, [R202+0xc100] ;  /* 0x00c10000ca50783b */ /* 0x000eee0000000200 */
[C---:B------:R-:W-:Y:S08]  /*2e70*/  HMMA.16816.F32 R32, R20.reuse, R70, R12 ;  /* 0x000000461420723c */ /* 0x040ff0000000180c */
[C---:B------:R-:W-:Y:S08]  /*2e80*/  HMMA.16816.F32 R12, R20.reuse, R84, R64 ;  /* 0x00000054140c723c */ /* 0x040ff00000001840 */
[C---:B------:R-:W-:Y:S01]  /*2e90*/  HMMA.16816.F32 R56, R20.reuse, R86, R56 ;  /* 0x000000561438723c */ /* 0x040fe20000001838 */
[----:B------:R-:W5:Y:S07]  /*2ea0*/  LDSM.16.M88.4 R84, [R202+0xc900] ;  /* 0x00c90000ca54783b */ /* 0x000f6e0000000200 */
[C---:B----4-:R-:W-:Y:S08]  /*2eb0*/  HMMA.16816.F32 R52, R20.reuse, R88, R52 ;  /* 0x000000581434723c */ /* 0x050ff00000001834 */
[----:B------:R-:W-:Y:S01]  /*2ec0*/  HMMA.16816.F32 R20, R20, R90, R48 ;  /* 0x0000005a1414723c */ /* 0x000fe20000001830 */
[----:B------:R-:W4:Y:S07]  /*2ed0*/  LDSM.16.M88.4 R88, [R202+0xd100] ;  /* 0x00d10000ca58783b */ /* 0x000f2e0000000200 */
[C---:B-1----:R-:W-:Y:S08]  /*2ee0*/  HMMA.16816.F32 R68, R8.reuse, R40, R44 ;  /* 0x000000280844723c */ /* 0x042ff0000000182c */
[C---:B------:R-:W-:Y:S08]  /*2ef0*/  HMMA.16816.F32 R60, R8.reuse, R36, R28 ;  /* 0x00000024083c723c */ /* 0x040ff0000000181c */
[C---:B------:R-:W-:Y:S01]  /*2f00*/  HMMA.16816.F32 R64, R8.reuse, R42, R32 ;  /* 0x0000002a0840723c */ /* 0x040fe20000001820 */
[----:B------:R-:W-:Y:S07]  /*2f10*/  LDSM.16.M88.4 R40, [R201+0x4000] ;  /* 0x00400000c928783b */ /* 0x000fee0000000200 */
[C---:B------:R-:W-:Y:S01]  /*2f20*/  HMMA.16816.F32 R48, R8.reuse, R38, R24 ;  /* 0x000000260830723c */ /* 0x040fe20000001818 */
[----:B------:R-:W1:Y:S07]  /*2f30*/  LDSM.16.M88.4 R36, [R202+0xd900] ;  /* 0x00d90000ca24783b */ /* 0x000e6e0000000200 */
[C---:B------:R-:W-:Y:S01]  /*2f40*/  HMMA.16816.F32 R32, R8.reuse, R72, R12 ;  /* 0x000000480820723c */ /* 0x040fe2000000180c */
[----:B------:R-:W1:Y:S07]  /*2f50*/  LDSM.16.M88.4 R12, [R205+0x18100] ;  /* 0x01810000cd0c783b */ /* 0x000e6e0000000200 */
[C---:B--2---:R-:W-:Y:S08]  /*2f60*/  HMMA.16816.F32 R44, R8.reuse, R76, R52 ;  /* 0x0000004c082c723c */ /* 0x044ff00000001834 */
[C---:B------:R-:W-:Y:S01]  /*2f70*/  HMMA.16816.F32 R24, R8.reuse, R78, R20 ;  /* 0x0000004e0818723c */ /* 0x040fe20000001814 */
[----:B------:R-:W2:Y:S07]  /*2f80*/  LDSM.16.M88.4 R76, [R201+0x4800] ;  /* 0x00480000c94c783b */ /* 0x000eae0000000200 */
[----:B------:R-:W-:Y:S01]  /*2f90*/  HMMA.16816.F32 R28, R8, R74, R56 ;  /* 0x0000004a081c723c */ /* 0x000fe20000001838 */
[----:B------:R-:W-:Y:S07]  /*2fa0*/  LDSM.16.M88.4 R8, [R203+0x1c100] ;  /* 0x01c10000cb08783b */ /* 0x000fee0000000200 */
[C---:B---3--:R-:W-:Y:S08]  /*2fb0*/  HMMA.16816.F32 R20, R16.reuse, R80, R68 ;  /* 0x000000501014723c */ /* 0x048ff00000001844 */
[C---:B-----5:R-:W-:Y:S08]  /*2fc0*/  HMMA.16816.F32 R56, R16.reuse, R84, R60 ;  /* 0x000000541038723c */ /* 0x060ff0000000183c */
[C---:B------:R-:W-:Y:S01]  /*2fd0*/  HMMA.16816.F32 R52, R16.reuse, R82, R64 ;  /* 0x000000521034723c */ /* 0x040fe20000001840 */
[----:B------:R-:W3:Y:S07]  /*2fe0*/  LDSM.16.M88.4 R80, [R201+0x5000] ;  /* 0x00500000c950783b */ /* 0x000eee0000000200 */
[C---:B------:R-:W-:Y:S01]  /*2ff0*/  HMMA.16816.F32 R60, R16.reuse, R86, R48 ;  /* 0x00000056103c723c */ /* 0x040fe20000001830 */
[----:B------:R-:W5:Y:S07]  /*3000*/  LDSM.16.M88.4 R84, [R201+0x5800] ;  /* 0x00580000c954783b */ /* 0x000f6e0000000200 */
[C---:B----4-:R-:W-:Y:S08]  /*3010*/  HMMA.16816.F32 R72, R16.reuse, R88, R32 ;  /* 0x000000581048723c */ /* 0x050ff00000001820 */
[C---:B------:R-:W-:Y:S01]  /*3020*/  HMMA.16816.F32 R68, R16.reuse, R90, R28 ;  /* 0x0000005a1044723c */ /* 0x040fe2000000181c */
[----:B------:R-:W-:Y:S07]  /*3030*/  LDSM.16.M88.4 R88, [R207+0x6000] ;  /* 0x00600000cf58783b */ /* 0x000fee0000000200 */
[C---:B-1----:R-:W-:Y:S01]  /*3040*/  HMMA.16816.F32 R64, R16.reuse, R36, R44 ;  /* 0x000000241040723c */ /* 0x042fe2000000182c */
[----:B------:R-:W-:Y:S07]  /*3050*/  LDSM.16.M88.4 R44, [R196+0xf100] ;  /* 0x00f10000c42c783b */ /* 0x000fee0000000200 */
[----:B------:R-:W-:Y:S01]  /*3060*/  HMMA.16816.F32 R48, R16, R38, R24 ;  /* 0x000000261030723c */ /* 0x000fe20000001818 */
[----:B------:R-:W1:Y:S04]  /*3070*/  LDSM.16.M88.4 R36, [R196+0xe900] ;  /* 0x00e90000c424783b */ /* 0x000e680000000200 */
[----:B------:R-:W-:Y:S03]  /*3080*/  LDSM.16.M88.4 R16, [R204+0x1c100] ;  /* 0x01c10000cc10783b */ /* 0x000fe60000000200 */
[C---:B------:R-:W-:Y:S08]  /*3090*/  HMMA.16816.F32 R32, R12.reuse, R40, R20 ;  /* 0x000000280c20723c */ /* 0x040ff00000001814 */
[C---:B------:R-:W-:Y:S08]  /*30a0*/  HMMA.16816.F32 R28, R12.reuse, R42, R52 ;  /* 0x0000002a0c1c723c */ /* 0x040ff00000001834 */
[C---:B--2---:R-:W-:Y:S08]  /*30b0*/  HMMA.16816.F32 R24, R12.reuse, R76, R56 ;  /* 0x0000004c0c18723c */ /* 0x044ff00000001838 */
[C---:B------:R-:W-:Y:S01]  /*30c0*/  HMMA.16816.F32 R20, R12.reuse, R78, R60 ;  /* 0x0000004e0c14723c */ /* 0x040fe2000000183c */
[----:B------:R-:W2:Y:S07]  /*30d0*/  LDSM.16.M88.4 R76, [R196+0xf900] ;  /* 0x00f90000c44c783b */ /* 0x000eae0000000200 */
[C---:B---3--:R-:W-:Y:S01]  /*30e0*/  HMMA.16816.F32 R40, R12.reuse, R80, R72 ;  /* 0x000000500c28723c */ /* 0x048fe20000001848 */
[----:B------:R-:W-:Y:S07]  /*30f0*/  LDSM.16.M88.4 R72, [R202+0xf100] ;  /* 0x00f10000ca48783b */ /* 0x000fee0000000200 */
[C---:B------:R-:W-:Y:S01]  /*3100*/  HMMA.16816.F32 R52, R12.reuse, R82, R68 ;  /* 0x000000520c34723c */ /* 0x040fe20000001844 */
[----:B------:R-:W3:Y:S07]  /*3110*/  LDSM.16.M88.4 R80, [R207+0x6800] ;  /* 0x00680000cf50783b */ /* 0x000eee0000000200 */
[C---:B-----5:R-:W-:Y:S01]  /*3120*/  HMMA.16816.F32 R56, R12.reuse, R84, R64 ;  /* 0x000000540c38723c */ /* 0x060fe20000001840 */
[----:B------:R-:W-:Y:S07]  /*3130*/  LDSM.16.M88.4 R64, [R202+0xe900] ;  /* 0x00e90000ca40783b */ /* 0x000fee0000000200 */
[----:B------:R-:W-:Y:S01]  /*3140*/  HMMA.16816.F32 R48, R12, R86, R48 ;  /* 0x000000560c30723c */ /* 0x000fe20000001830 */
[----:B------:R-:W-:Y:S07]  /*3150*/  LDSM.16.M88.4 R84, [R207+0x7000] ;  /* 0x00700000cf54783b */ /* 0x000fee0000000200 */
[C---:B------:R-:W-:Y:S08]  /*3160*/  HMMA.16816.F32 R32, R8.reuse, R92, R32 ;  /* 0x0000005c0820723c */ /* 0x040ff00000001820 */
[C---:B------:R-:W-:Y:S01]  /*3170*/  HMMA.16816.F32 R60, R8.reuse, R94, R28 ;  /* 0x0000005e083c723c */ /* 0x040fe2000000181c */
[----:B------:R-:W4:Y:S07]  /*3180*/  LDSM.16.M88.4 R92, [R207+0x7800] ;  /* 0x00780000cf5c783b */ /* 0x000f2e0000000200 */
[C---:B-1----:R-:W-:Y:S08]  /*3190*/  HMMA.16816.F32 R68, R8.reuse, R36, R24 ;  /* 0x000000240844723c */ /* 0x042ff00000001818 */
[C---:B------:R-:W-:Y:S08]  /*31a0*/  HMMA.16816.F32 R28, R8.reuse, R38, R20 ;  /* 0x00000026081c723c */ /* 0x040ff00000001814 */
[C---:B------:R-:W-:Y:S08]  /*31b0*/  HMMA.16816.F32 R24, R8.reuse, R44, R40 ;  /* 0x0000002c0818723c */ /* 0x040ff00000001828 */
[C---:B------:R-:W-:Y:S01]  /*31c0*/  HMMA.16816.F32 R20, R8.reuse, R46, R52 ;  /* 0x0000002e0814723c */ /* 0x040fe20000001834 */
[----:B------:R-:W-:Y:S07]  /*31d0*/  LDSM.16.M88.4 R44, [R202+0xe100] ;  /* 0x00e10000ca2c783b */ /* 0x000fee0000000200 */
[C---:B--2---:R-:W-:Y:S08]  /*31e0*/  HMMA.16816.F32 R12, R8.reuse, R76, R56 ;  /* 0x0000004c080c723c */ /* 0x044ff00000001838 */
[----:B------:R-:W-:Y:S01]  /*31f0*/  HMMA.16816.F32 R36, R8, R78, R48 ;  /* 0x0000004e0824723c */ /* 0x000fe20000001830 */
[----:B------:R-:W1:Y:S04]  /*3200*/  LDSM.16.M88.4 R8, [R206+0x1c100] ;  /* 0x01c10000ce08783b */ /* 0x000e680000000200 */
[----:B------:R-:W2:Y:S03]  /*3210*/  LDSM.16.M88.4 R76, [R202+0xf900] ;  /* 0x00f90000ca4c783b */ /* 0x000ea60000000200 */
[C---:B------:R-:W-:Y:S08]  /*3220*/  HMMA.16816.F32 R40, R16.reuse, R88, R32 ;  /* 0x000000581028723c */ /* 0x040ff00000001820 */
[C---:B------:R-:W-:Y:S08]  /*3230*/  HMMA.16816.F32 R52, R16.reuse, R90, R60 ;  /* 0x0000005a1034723c */ /* 0x040ff0000000183c */
[C---:B---3--:R-:W-:Y:S08]  /*3240*/  HMMA.16816.F32 R56, R16.reuse, R82, R28 ;  /* 0x000000521038723c */ /* 0x048ff0000000181c */
[C---:B------:R-:W-:Y:S01]  /*3250*/  HMMA.16816.F32 R60, R16.reuse, R80, R68 ;  /* 0x00000050103c723c */ /* 0x040fe20000001844 */
[----:B------:R-:W-:Y:S04]  /*3260*/  LDSM.16.M88.4 R68, [R201+0x6000] ;  /* 0x00600000c944783b */ /* 0x000fe80000000200 */
[----:B------:R-:W-:Y:S03]  /*3270*/  LDSM.16.M88.4 R80, [R201+0x6800] ;  /* 0x00680000c950783b */ /* 0x000fe60000000200 */
[C---:B----4-:R-:W-:Y:S01]  /*3280*/  HMMA.16816.F32 R28, R16.reuse, R92, R12 ;  /* 0x0000005c101c723c */ /* 0x050fe2000000180c */
[----:B------:R-:W3:Y:S07]  /*3290*/  LDSM.16.M88.4 R12, [R205+0x1c100] ;  /* 0x01c10000cd0c783b */ /* 0x000eee0000000200 */
[C---:B------:R-:W-:Y:S08]  /*32a0*/  HMMA.16816.F32 R32, R16.reuse, R86, R20 ;  /* 0x000000561020723c */ /* 0x040ff00000001814 */
[C---:B------:R-:W-:Y:S08]  /*32b0*/  HMMA.16816.F32 R48, R16.reuse, R84, R24 ;  /* 0x000000541030723c */ /* 0x040ff00000001818 */
[----:B------:R-:W-:Y:S08]  /*32c0*/  HMMA.16816.F32 R20, R16, R94, R36 ;  /* 0x0000005e1014723c */ /* 0x000ff00000001824 */
[C---:B-1----:R-:W-:Y:S08]  /*32d0*/  HMMA.16816.F32 R16, R8.reuse, R44, R40 ;  /* 0x0000002c0810723c */ /* 0x042ff00000001828 */
[C---:B--2---:R-:W-:Y:S08]  /*32e0*/  HMMA.16816.F32 R40, R8.reuse, R76, R28 ;  /* 0x0000004c0828723c */ /* 0x044ff0000000181c */
[C---:B------:R-:W-:Y:S08]  /*32f0*/  HMMA.16816.F32 R24, R8.reuse, R46, R52 ;  /* 0x0000002e0818723c */ /* 0x040ff00000001834 */
[C---:B------:R-:W-:Y:S08]  /*3300*/  HMMA.16816.F32 R36, R8.reuse, R64, R60 ;  /* 0x000000400824723c */ /* 0x040ff0000000183c */
[C---:B------:R-:W-:Y:S08]  /*3310*/  HMMA.16816.F32 R56, R8.reuse, R66, R56 ;  /* 0x000000420838723c */ /* 0x040ff00000001838 */
[C---:B------:R-:W-:Y:S08]  /*3320*/  HMMA.16816.F32 R48, R8.reuse, R72, R48 ;  /* 0x000000480830723c */ /* 0x040ff00000001830 */
[C---:B------:R-:W-:Y:S08]  /*3330*/  HMMA.16816.F32 R32, R8.reuse, R74, R32 ;  /* 0x0000004a0820723c */ /* 0x040ff00000001820 */
[----:B------:R-:W-:Y:S01]  /*3340*/  HMMA.16816.F32 R28, R8, R78, R20 ;  /* 0x0000004e081c723c */ /* 0x000fe20000001814 */
[----:B------:R-:W-:Y:S06]  /*3350*/  LDSM.16.M88.4 R20, [R201+0x7000] ;  /* 0x00700000c914783b */ /* 0x000fec0000000200 */
[----:B------:R-:W-:Y:S01]  /*3360*/  @P6 IMAD.WIDE.U32 R8, R0, R102, R106 ;  /* 0x0000006600086225 */ /* 0x000fe200078e006a */
[----:B------:R-:W-:Y:S01]  /*3370*/  LOP3.LUT R0, R99, 0xffffffe0, RZ, 0xc0, !PT ;  /* 0xffffffe063007812 */ /* 0x000fe200078ec0ff */
[----:B---3--:R-:W-:Y:S01]  /*3380*/  HMMA.16816.F32 R44, R12, R68, R16 ;  /* 0x000000440c2c723c */ /* 0x008fe20000001810 */
[----:B------:R-:W-:Y:S01]  /*3390*/  LOP3.LUT R10, R7, 0xfffffffc, RZ, 0xc0, !PT ;  /* 0xfffffffc070a7812 */ /* 0x000fe200078ec0ff */
[----:B------:R-:W1:Y:S01]  /*33a0*/  LDSM.16.M88.4 R16, [R201+0x7800] ;  /* 0x00780000c910783b */ /* 0x000e620000000200 */
[----:B------:R-:W-:Y:S01]  /*33b0*/  SHF.R.S32.HI R11, RZ, 0x1f, R98 ;  /* 0x0000001fff0b7819 */ /* 0x000fe20000011462 */
[----:B------:R-:W-:Y:S01]  /*33c0*/  IMAD.IADD R0, R156, 0x1, -R0 ;  /* 0x000000019c007824 */ /* 0x000fe200078e0a00 */
[----:B------:R-:W-:Y:S01]  /*33d0*/  @P6 LEA R6, P0, R8, c[0x0][0x1c8], 0x1 ;  /* 0x0000720008066a11 */ /* 0x000fe200078008ff */
[----:B------:R-:W-:Y:S01]  /*33e0*/  @P6 IMAD.IADD R7, R9, 0x1, R3 ;  /* 0x0000000109076824 */ /* 0x000fe200078e0203 */
[----:B------:R-:W-:Y:S01]  /*33f0*/  LEA.HI R3, R11, R98, RZ, 0x3 ;  /* 0x000000620b037211 */ /* 0x000fe200078f18ff */
[----:B------:R-:W-:Y:S01]  /*3400*/  IMAD.IADD R9, R156, 0x1, -R10 ;  /* 0x000000019c097824 */ /* 0x000fe200078e0a0a */
[----:B------:R-:W-:Y:S01]  /*3410*/  SHF.R.S32.HI R11, RZ, 0x1f, R0 ;  /* 0x0000001fff0b7819 */ /* 0x000fe20000011400 */
[----:B------:R-:W-:-:S04]  /*3420*/  DEPBAR.LE SB0, 0x0 ;  /* 0x000080000000791a */ /* 0x000fc80000000000 */
[----:B------:R-:W-:Y:S01]  /*3430*/  @P6 LEA.HI.X R7, R8, c[0x0][0x1cc], R7, 0x1, P0 ;  /* 0x0000730008076a11 */ /* 0x000fe200000f0c07 */
[----:B------:R-:W-:Y:S01]  /*3440*/  BAR.SYNC.DEFER_BLOCKING 0x0 ;  /* 0x0000000000007b1d */ /* 0x000fe20000010000 */
[----:B------:R-:W-:Y:S01]  /*3450*/  LOP3.LUT R10, R3, 0xffffff8, RZ, 0xc0, !PT ;  /* 0x0ffffff8030a7812 */ /* 0x000fe200078ec0ff */
[C---:B------:R-:W-:Y:S01]  /*3460*/  HMMA.16816.F32 R36, R12.reuse, R80, R36 ;  /* 0x000000500c24723c */ /* 0x040fe20000001824 */
[----:B------:R-:W-:Y:S02]  /*3470*/  LEA.HI R8, R9, R9, RZ, 0x1 ;  /* 0x0000000909087211 */ /* 0x000fe400078f08ff */
[----:B------:R-:W-:Y:S01]  /*3480*/  LEA.HI R3, R11, R0, RZ, 0x2 ;  /* 0x000000000b037211 */ /* 0x000fe200078f10ff */
[----:B------:R-:W-:Y:S01]  /*3490*/  IMAD.IADD R11, R98, 0x1, -R10 ;  /* 0x00000001620b7824 */ /* 0x000fe200078e0a0a */
[----:B------:R-:W-:Y:S02]  /*34a0*/  LOP3.LUT R8, R8, 0x1ffffffe, RZ, 0xc0, !PT ;  /* 0x1ffffffe08087812 */ /* 0x000fe400078ec0ff */
[----:B------:R-:W-:Y:S01]  /*34b0*/  LEA.HI.SX32 R10, R3, UR9, 0x1e ;  /* 0x00000009030a7c11 */ /* 0x000fe2000f8ff2ff */
[----:B------:R-:W-:Y:S01]  /*34c0*/  HMMA.16816.F32 R24, R12, R70, R24 ;  /* 0x000000460c18723c */ /* 0x000fe20000001818 */
[----:B------:R-:W-:Y:S01]  /*34d0*/  PLOP3.LUT P0, PT, PT, PT, UP2, 0x80, 0x0 ;  /* 0x000000000000781c */ /* 0x000fe20003f0f028 */
[----:B------:R-:W-:Y:S01]  /*34e0*/  IMAD.IADD R9, R9, 0x1, -R8 ;  /* 0x0000000109097824 */ /* 0x000fe200078e0a08 */
[----:B------:R-:W-:Y:S01]  /*34f0*/  LOP3.LUT R3, R3, 0x7ffffffc, RZ, 0xc0, !PT ;  /* 0x7ffffffc03037812 */ /* 0x000fe200078ec0ff */
[----:B------:R-:W-:-:S04]  /*3500*/  IMAD R8, R11, 0x10, R10 ;  /* 0x000000100b087824 */ /* 0x000fc800078e020a */
[----:B------:R-:W-:Y:S01]  /*3510*/  IMAD R52, R9, 0x8, R8 ;  /* 0x0000000809347824 */ /* 0x000fe200078e0208 */
[C---:B------:R-:W-:Y:S01]  /*3520*/  HMMA.16816.F32 R80, R12.reuse, R82, R56 ;  /* 0x000000520c50723c */ /* 0x040fe20000001838 */
[----:B------:R-:W-:Y:S02]  /*3530*/  IMAD.IADD R3, R0, 0x1, -R3 ;  /* 0x0000000100037824 */ /* 0x000fe400078e0a03 */
[----:B------:R-:W-:Y:S01]  /*3540*/  @P5 IMAD.HI.U32 R9, R52, c[0x0][0x2c8], RZ ;  /* 0x0000b20034095a27 */ /* 0x000fe200078e00ff */
[----:B------:R-:W-:Y:S01]  /*3550*/  @P6 LEA R8, P5, R103, R6, 0x1 ;  /* 0x0000000667086211 */ /* 0x000fe200078a08ff */
[----:B------:R-:W-:Y:S01]  /*3560*/  @!PT LDS RZ, [RZ] ;  /* 0x00000000fffff984 */ /* 0x000fe20000000800 */
[----:B------:R-:W-:Y:S01]  /*3570*/  @!PT LDS RZ, [RZ] ;  /* 0x00000000fffff984 */ /* 0x000fe20000000800 */
[----:B------:R-:W-:Y:S01]  /*3580*/  @!PT LDS RZ, [RZ] ;  /* 0x00000000fffff984 */ /* 0x000fe20000000800 */
[----:B------:R2:W-:Y:S02]  /*3590*/  @P6 LDGSTS.E.BYPASS.LTC128B.128 [R225+0x8100], [R6.64], !P4 ;  /* 0x0810000006e16fae */ /* 0x0005e4000e101d4c */
[----:B------:R-:W-:Y:S01]  /*35a0*/  IMAD.MOV.U32 R10, RZ, RZ, R52 ;  /* 0x000000ffff0a7224 */ /* 0x000fe200078e0034 */
[----:B------:R-:W-:Y:S01]  /*35b0*/  @P0 SHF.R.U32.HI R10, RZ, c[0x0][0x2cc], R9 ;  /* 0x0000b300ff0a0a19 */ /* 0x000fe20000011609 */
[----:B------:R2:W-:Y:S01]  /*35c0*/  @P6 LDGSTS.E.BYPASS.LTC128B.128 [R225+0xa100], [R6.64+0x80], !P3 ;  /* 0x0a10008006e16fae */ /* 0x0005e2000d901d4c */
[----:B-1----:R-:W-:Y:S01]  /*35d0*/  HMMA.16816.F32 R40, R12, R16, R40 ;  /* 0x000000100c28723c */ /* 0x002fe20000001828 */
[----:B------:R-:W-:Y:S01]  /*35e0*/  IMAD.SHL.U32 R246, R3, 0x2, RZ ;  /* 0x0000000203f67824 */ /* 0x000fe200078e00ff */
[----:B------:R-:W-:Y:S01]  /*35f0*/  PLOP3.LUT P0, PT, PT, PT, UP1, 0x40, 0x0 ;  /* 0x000000000000781c */ /* 0x000fe20003f0e818 */
[----:B------:R2:W-:Y:S01]  /*3600*/  @P6 LDGSTS.E.BYPASS.LTC128B.128 [R225+0xc100], [R6.64+0x100], !P2 ;  /* 0x0c10010006e16fae */ /* 0x0005e2000d101d4c */
[----:B------:R-:W-:-:S03]  /*3610*/  @P6 LEA.HI.X R9, R103, R7, R104, 0x1, P5 ;  /* 0x0000000767096211 */ /* 0x000fc600028f0c68 */
[----:B------:R2:W-:Y:S01]  /*3620*/  @P6 LDGSTS.E.BYPASS.LTC128B.128 [R225+0xe100], [R6.64+0x180], !P1 ;  /* 0x0e10018006e16fae */ /* 0x0005e2000c901d4c */
[----:B------:R-:W-:Y:S01]  /*3630*/  IMAD.MOV.U32 R16, RZ, RZ, 0x1 ;  /* 0x00000001ff107424 */ /* 0x000fe200078e00ff */
[C---:B------:R-:W-:Y:S02]  /*3640*/  HMMA.16816.F32 R48, R12.reuse, R20, R48 ;  /* 0x000000140c30723c */ /* 0x040fe40000001830 */
[----:B------:R-:W-:Y:S02]  /*3650*/  STL [R1+0x3c], R52 ;  /* 0x00003c3401007387 */ /* 0x000fe40000100800 */
[----:B------:R-:W-:Y:S02]  /*3660*/  IADD3 R0, -R97, c[0x0][0x1d0], R16 ;  /* 0x0000740061007a10 */ /* 0x000fe40007ffe110 */
[----:B------:R1:W-:Y:S02]  /*3670*/  @P6 LDGSTS.E.BYPASS.LTC128B.128 [R225+0x9100], [R8.64], !P4 ;  /* 0x0910000008e16fae */ /* 0x0003e4000e101d4c */
[----:B------:R-:W-:Y:S01]  /*3680*/  IADD3 R0, R0, -c[0x0][0x168], -R246 ;  /* 0x80005a0000007a10 */ /* 0x000fe20007ffe8f6 */
[C---:B------:R-:W-:Y:S01]  /*3690*/  HMMA.16816.F32 R32, R12.reuse, R22, R32 ;  /* 0x000000160c20723c */ /* 0x040fe20000001820 */
[----:B------:R1:W-:Y:S04]  /*36a0*/  @P6 LDGSTS.E.BYPASS.LTC128B.128 [R225+0xb100], [R8.64+0x80], !P3 ;  /* 0x0b10008008e16fae */ /* 0x0003e8000d901d4c */
[----:B------:R1:W-:Y:S03]  /*36b0*/  @P6 LDGSTS.E.BYPASS.LTC128B.128 [R225+0xd100], [R8.64+0x100], !P2 ;  /* 0x0d10010008e16fae */ /* 0x0003e6000d101d4c */
[----:B------:R-:W-:Y:S01]  /*36c0*/  HMMA.16816.F32 R28, R12, R18, R28 ;  /* 0x000000120c1c723c */ /* 0x000fe2000000181c */
[----:B------:R1:W-:Y:S04]  /*36d0*/  @P6 LDGSTS.E.BYPASS.LTC128B.128 [R225+0xf100], [R8.64+0x180], !P1 ;  /* 0x0f10018008e16fae */ /* 0x0003e8000c901d4c */
[----:B------:R-:W0:Y:S01]  /*36e0*/  LDGDEPBAR ;  /* 0x00000000000079af */ /* 0x000e220000000000 */
[----:B--2---:R-:W-:-:S03]  /*36f0*/  IADD3 R7, R0, c[0x0][0x328], RZ ;  /* 0x0000ca0000077a10 */ /* 0x004fc60007ffe0ff */
[----:B------:R-:W2:Y:S01]  /*3700*/  SHFL.IDX PT, R6, R10, RZ, 0x1c1f ;  /* 0x001c1fff0a067589 */ /* 0x000ea200000e0000 */
[----:B-1----:R-:W-:Y:S02]  /*3710*/  IADD3 R9, R0, UR6, RZ ;  /* 0x0000000600097c10 */ /* 0x002fe4000fffe0ff */
[----:B------:R-:W-:Y:S01]  /*3720*/  IADD3 R8, -R246, c[0x0][0x1d0], -R97 ;  /* 0x00007400f6087a10 */ /* 0x000fe20007ffe961 */
[--C-:B--2---:R-:W-:Y:S02]  /*3730*/  IMAD.IADD R3, R7, 0x1, R6.reuse ;  /* 0x0000000107037824 */ /* 0x104fe400078e0206 */
[----:B------:R-:W-:-:S03]  /*3740*/  IMAD.IADD R0, R9, 0x1, R6 ;  /* 0x0000000109007824 */ /* 0x000fc600078e0206 */
[----:B------:R-:W-:Y:S01]  /*3750*/  IMNMX R3, R3, R8, PT ;  /* 0x0000000803037217 */ /* 0x000fe20003800200 */
[----:B------:R-:W-:Y:S05]  /*3760*/  @P0 BRA `(.L_x_1593) ;  /* 0x0000014000000947 */ /* 0x000fea0003800000 */
[----:B------:R-:W-:Y:S01]  /*3770*/  IADD3 R6, R6, c[0x0][0x1d0], RZ ;  /* 0x0000740006067a10 */ /* 0x000fe20007ffe0ff */
[----:B------:R-:W-:Y:S03]  /*3780*/  BSSY B0, `(.L_x_1594) ;  /* 0x000000d000007945 */ /* 0x000fe60003800000 */
[----:B------:R-:W-:-:S04]  /*3790*/  IADD3 R6, R6, -c[0x0][0x168], RZ ;  /* 0x80005a0006067a10 */ /* 0x000fc80007ffe0ff */
[----:B------:R-:W-:-:S13]  /*37a0*/  ISETP.GT.AND P0, PT, R6, -0x1, PT ;  /* 0xffffffff0600780c */ /* 0x000fda0003f04270 */
[----:B------:R-:W-:Y:S05]  /*37b0*/  @P0 BRA `(.L_x_1595) ;  /* 0x0000006000000947 */ /* 0x000fea0003800000 */
[----:B------:R-:W-:Y:S02]  /*37c0*/  ISETP.NE.AND P0, PT, R16, c[0x0][0x32c], PT ;  /* 0x0000cb0010007a0c */ /* 0x000fe40003f05270 */
[----:B------:R-:W-:-:S11]  /*37d0*/  LOP3.LUT R6, RZ, R6, RZ, 0x33, !PT ;  /* 0x00000006ff067212 */ /* 0x000fd600078e33ff */
[----:B------:R-:W-:-:S05]  /*37e0*/  @P0 IMAD.HI.U32 R11, R6, c[0x0][0x330], RZ ;  /* 0x0000cc00060b0a27 */ /* 0x000fca00078e00ff */
[----:B------:R-:W-:-:S04]  /*37f0*/  @P0 SHF.R.U32.HI R6, RZ, c[0x0][0x334], R11 ;  /* 0x0000cd00ff060a19 */ /* 0x000fc8000001160b */
[----:B------:R-:W-:Y:S01]  /*3800*/  LOP3.LUT R6, RZ, R6, RZ, 0x33, !PT ;  /* 0x00000006ff067212 */ /* 0x000fe200078e33ff */
[----:B------:R-:W-:Y:S05]  /*3810*/  BRA `(.L_x_1596) ;  /* 0x0000003000007947 */ /* 0x000fea0003800000 */
.L_x_1595:
[----:B------:R-:W-:-:S13]  /*3820*/  ISETP.NE.AND P0, PT, R16, c[0x0][0x32c], PT ;  /* 0x0000cb0010007a0c */ /* 0x000fda0003f05270 */
[----:B------:R-:W-:-:S05]  /*3830*/  @P0 IMAD.HI.U32 R11, R6, c[0x0][0x330], RZ ;  /* 0x0000cc00060b0a27 */ /* 0x000fca00078e00ff */
[----:B------:R-:W-:Y:S02]  /*3840*/  @P0 SHF.R.U32.HI R6, RZ, c[0x0][0x334], R11 ;  /* 0x0000cd00ff060a19 */ /* 0x000fe4000001160b */
.L_x_1596:
[----:B------:R-:W-:Y:S05]  /*3850*/  BSYNC B0 ;  /* 0x0000000000007941 */ /* 0x000fea0003800000 */
.L_x_1594:
[----:B------:R-:W-:-:S04]  /*3860*/  IMAD R6, R6, c[0x0][0x32c], -R97 ;  /* 0x0000cb0006067a24 */ /* 0x000fc800078e0a61 */
[----:B------:R-:W-:-:S05]  /*3870*/  IMAD.IADD R6, R6, 0x1, -R246 ;  /* 0x0000000106067824 */ /* 0x000fca00078e0af6 */
[----:B------:R-:W-:Y:S02]  /*3880*/  IADD3 R11, R6, c[0x0][0x32c], RZ ;  /* 0x0000cb00060b7a10 */ /* 0x000fe40007ffe0ff */
[----:B------:R-:W-:Y:S02]  /*3890*/  IMNMX R0, R0, R6, !PT ;  /* 0x0000000600007217 */ /* 0x000fe40007800200 */
[----:B------:R-:W-:Y:S02]  /*38a0*/  IMNMX R3, R3, R11, PT ;  /* 0x0000000b03037217 */ /* 0x000fe40003800200 */
.L_x_1593:
[----:B------:R-:W-:Y:S01]  /*38b0*/  ISETP.GT.AND P0, PT, R185, RZ, PT ;  /* 0x000000ffb900720c */ /* 0x000fe20003f04270 */
[----:B------:R-:W1:Y:S03]  /*38c0*/  SHFL.IDX PT, R6, R10, 0x1, 0x1c1f ;  /* 0x003c1f000a067f89 */ /* 0x000e6600000e0000 */
[C---:B------:R-:W-:Y:S02]  /*38d0*/  ISETP.GT.AND P5, PT, R0.reuse, RZ, P0 ;  /* 0x000000ff0000720c */ /* 0x040fe400007a4270 */
[----:B------:R-:W-:-:S02]  /*38e0*/  ISETP.GT.AND P6, PT, R0, 0x1, P0 ;  /* 0x000000010000780c */ /* 0x000fc400007c4270 */
[C---:B------:R-:W-:Y:S02]  /*38f0*/  ISETP.LT.OR P5, PT, R3.reuse, 0x1, P5 ;  /* 0x000000010300780c */ /* 0x040fe40002fa1670 */
[----:B------:R-:W-:Y:S02]  /*3900*/  ISETP.LT.OR P6, PT, R3, 0x2, P6 ;  /* 0x000000020300780c */ /* 0x000fe400037c1670 */
[----:B------:R-:W-:Y:S02]  /*3910*/  FSEL R12, R44, -INF , !P5 ;  /* 0xff8000002c0c7808 */ /* 0x000fe40006800000 */
[----:B------:R-:W-:Y:S02]  /*3920*/  ISETP.GT.AND P5, PT, R0, 0x8, P0 ;  /* 0x000000080000780c */ /* 0x000fe400007a4270 */
[----:B------:R-:W-:Y:S02]  /*3930*/  FSEL R13, R45, -INF , !P6 ;  /* 0xff8000002d0d7808 */ /* 0x000fe40007000000 */
[----:B------:R-:W-:-:S02]  /*3940*/  ISETP.LT.OR P5, PT, R3, 0x9, P5 ;  /* 0x000000090300780c */ /* 0x000fc40002fa1670 */
[----:B------:R-:W-:Y:S02]  /*3950*/  ISETP.GT.AND P6, PT, R0, 0x9, P0 ;  /* 0x000000090000780c */ /* 0x000fe400007c4270 */
[----:B------:R-:W-:Y:S02]  /*3960*/  FSEL R14, R24, -INF , !P5 ;  /* 0xff800000180e7808 */ /* 0x000fe40006800000 */
[----:B------:R-:W-:Y:S02]  /*3970*/  ISETP.GT.AND P5, PT, R0, 0x10, P0 ;  /* 0x000000100000780c */ /* 0x000fe400007a4270 */
[C---:B------:R-:W-:Y:S02]  /*3980*/  ISETP.LT.OR P6, PT, R3.reuse, 0xa, P6 ;  /* 0x0000000a0300780c */ /* 0x040fe400037c1670 */
[----:B------:R-:W-:Y:S02]  /*3990*/  ISETP.LT.OR P5, PT, R3, 0x11, P5 ;  /* 0x000000110300780c */ /* 0x000fe40002fa1670 */
[----:B------:R-:W-:-:S02]  /*39a0*/  FSEL R15, R25, -INF , !P6 ;  /* 0xff800000190f7808 */ /* 0x000fc40007000000 */
[----:B------:R-:W-:Y:S02]  /*39b0*/  FSEL R60, R36, -INF , !P5 ;  /* 0xff800000243c7808 */ /* 0x000fe40006800000 */
[C---:B------:R-:W-:Y:S02]  /*39c0*/  ISETP.GT.AND P5, PT, R0.reuse, 0x18, P0 ;  /* 0x000000180000780c */ /* 0x040fe400007a4270 */
[----:B------:R-:W-:Y:S02]  /*39d0*/  ISETP.GT.AND P6, PT, R0, 0x11, P0 ;  /* 0x000000110000780c */ /* 0x000fe400007c4270 */
[C---:B------:R-:W-:Y:S02]  /*39e0*/  ISETP.LT.OR P5, PT, R3.reuse, 0x19, P5 ;  /* 0x000000190300780c */ /* 0x040fe40002fa1670 */
[----:B------:R-:W-:Y:S02]  /*39f0*/  ISETP.LT.OR P6, PT, R3, 0x12, P6 ;  /* 0x000000120300780c */ /* 0x000fe400037c1670 */
[----:B------:R-:W-:-:S02]  /*3a00*/  FSEL R62, R80, -INF , !P5 ;  /* 0xff800000503e7808 */ /* 0x000fc40006800000 */
[C---:B------:R-:W-:Y:S02]  /*3a10*/  ISETP.GT.AND P5, PT, R0.reuse, 0x20, P0 ;  /* 0x000000200000780c */ /* 0x040fe400007a4270 */
[----:B------:R-:W-:Y:S02]  /*3a20*/  FSEL R61, R37, -INF , !P6 ;  /* 0xff800000253d7808 */ /* 0x000fe40007000000 */
[C---:B------:R-:W-:Y:S02]  /*3a30*/  ISETP.LT.OR P5, PT, R3.reuse, 0x21, P5 ;  /* 0x000000210300780c */ /* 0x040fe40002fa1670 */
[----:B------:R-:W-:Y:S02]  /*3a40*/  ISETP.GT.AND P6, PT, R0, 0x19, P0 ;  /* 0x000000190000780c */ /* 0x000fe400007c4270 */
[----:B------:R-:W-:Y:S02]  /*3a50*/  FSEL R157, R48, -INF , !P5 ;  /* 0xff800000309d7808 */ /* 0x000fe40006800000 */
[----:B------:R-:W-:-:S02]  /*3a60*/  ISETP.LT.OR P6, PT, R3, 0x1a, P6 ;  /* 0x0000001a0300780c */ /* 0x000fc400037c1670 */
        /* <DEDUP_REMOVED lines=18> */
[----:B------:R-:W-:Y:S02]  /*3b90*/  PLOP3.LUT P5, PT, PT, PT, UP1, 0x40, 0x0 ;  /* 0x000000000000781c */ /* 0x000fe40003fae818 */
[----:B------:R-:W-:Y:S02]  /*3ba0*/  FSEL R227, R41, -INF , !P6 ;  /* 0xff80000029e37808 */ /* 0x000fe40007000000 */
[----:B------:R-:W-:Y:S01]  /*3bb0*/  ISETP.GT.AND P6, PT, R0, 0x39, P0 ;  /* 0x000000390000780c */ /* 0x000fe200007c4270 */
[----:B-1----:R-:W-:-:S03]  /*3bc0*/  IMAD.IADD R0, R9, 0x1, R6 ;  /* 0x0000000109007824 */ /* 0x002fc600078e0206 */
[----:B------:R-:W-:Y:S01]  /*3bd0*/  ISETP.LT.OR P6, PT, R3, 0x3a, P6 ;  /* 0x0000003a0300780c */ /* 0x000fe200037c1670 */
[----:B------:R-:W-:-:S03]  /*3be0*/  IMAD.IADD R3, R7, 0x1, R6 ;  /* 0x0000000107037824 */ /* 0x000fc600078e0206 */
[----:B------:R-:W-:Y:S02]  /*3bf0*/  FSEL R234, R29, -INF , !P6 ;  /* 0xff8000001dea7808 */ /* 0x000fe40007000000 */
        /* <DEDUP_REMOVED lines=13> */
.L_x_1599:
[----:B------:R-:W-:-:S13]  /*3cd0*/  ISETP.NE.AND P5, PT, R16, c[0x0][0x32c], PT ;  /* 0x0000cb0010007a0c */ /* 0x000fda0003fa5270 */
[----:B------:R-:W-:-:S05]  /*3ce0*/  @P5 IMAD.HI.U32 R7, R6, c[0x0][0x330], RZ ;  /* 0x0000cc0006075a27 */ /* 0x000fca00078e00ff */
[----:B------:R-:W-:Y:S02]  /*3cf0*/  @P5 SHF.R.U32.HI R6, RZ, c[0x0][0x334], R7 ;  /* 0x0000cd00ff065a19 */ /* 0x000fe40000011607 */
.L_x_1600:
[----:B------:R-:W-:Y:S05]  /*3d00*/  BSYNC B0 ;  /* 0x0000000000007941 */ /* 0x000fea0003800000 */
.L_x_1598:
[----:B------:R-:W-:-:S04]  /*3d10*/  IMAD R6, R6, c[0x0][0x32c], -R97 ;  /* 0x0000cb0006067a24 */ /* 0x000fc800078e0a61 */
[----:B------:R-:W-:-:S05]  /*3d20*/  IMAD.IADD R6, R6, 0x1, -R246 ;  /* 0x0000000106067824 */ /* 0x000fca00078e0af6 */
[----:B------:R-:W-:Y:S02]  /*3d30*/  IADD3 R7, R6, c[0x0][0x32c], RZ ;  /* 0x0000cb0006077a10 */ /* 0x000fe40007ffe0ff */
[----:B------:R-:W-:Y:S02]  /*3d40*/  IMNMX R0, R0, R6, !PT ;  /* 0x0000000600007217 */ /* 0x000fe40007800200 */
[----:B------:R-:W-:Y:S02]  /*3d50*/  IMNMX R3, R3, R7, PT ;  /* 0x0000000703037217 */ /* 0x000fe40003800200 */
.L_x_1597:
[----:B------:R-:W-:Y:S01]  /*3d60*/  ISETP.GT.AND P6, PT, R0, 0x8, P0 ;  /* 0x000000080000780c */ /* 0x000fe200007c4270 */
[----:B------:R-:W-:Y:S01]  /*3d70*/  IMAD.SHL.U32 R197, R5, 0x2, RZ ;  /* 0x0000000205c57824 */ /* 0x000fe200078e00ff */
[----:B------:R-:W-:Y:S01]  /*3d80*/  FMNMX.FTZ R156, R12, R13, !PT ;  /* 0x0000000d0c9c7209 */ /* 0x000fe20007810000 */
[----:B------:R-:W-:Y:S01]  /*3d90*/  @UP2 USHF.L.U32 UR8, UR8, 0x7, URZ ;  /* 0x0000000708082899 */ /* 0x000fe2000800063f */
[----:B------:R-:W-:Y:S01]  /*3da0*/  ISETP.LT.OR P6, PT, R3, 0x9, P6 ;  /* 0x000000090300780c */ /* 0x000fe200037c1670 */
[----:B------:R-:W-:Y:S01]  /*3db0*/  IMAD R200, R2, 0x2, R197 ;  /* 0x0000000202c87824 */ /* 0x000fe200078e02c5 */
[----:B------:R-:W-:Y:S01]  /*3dc0*/  ISETP.GT.AND P5, PT, R0, 0x1, P0 ;  /* 0x000000010000780c */ /* 0x000fe200007a4270 */
[----:B------:R-:W-:Y:S01]  /*3dd0*/  LDSM.16.MT88.4 R52, [R197+0x4100] ;  /* 0x00410000c534783b */ /* 0x000fe20000004200 */
[----:B------:R-:W-:Y:S01]  /*3de0*/  FSEL R11, R26, -INF , !P6 ;  /* 0xff8000001a0b7808 */ /* 0x000fe20007000000 */
[----:B------:R-:W-:Y:S01]  /*3df0*/  ULDC.64 UR4, c[0x0][0x2c8] ;  /* 0x0000b20000047ab9 */ /* 0x000fe20000000a00 */
[----:B------:R-:W-:Y:S01]  /*3e00*/  ISETP.GT.AND P6, PT, R0, 0x10, P0 ;  /* 0x000000100000780c */ /* 0x000fe200007c4270 */
[----:B------:R-:W-:Y:S01]  /*3e10*/  UIMAD.WIDE.U32 UR14, UR8, UR4, URZ ;  /* 0x00000004080e72a5 */ /* 0x000fe2000f8e003f */
[----:B------:R-:W-:-:S02]  /*3e20*/  FMNMX.FTZ R156, R14, R156, !PT ;  /* 0x0000009c0e9c7209 */ /* 0x000fc40007810000 */
[C---:B------:R-:W-:Y:S02]  /*3e30*/  ISETP.LT.OR P5, PT, R3.reuse, 0x2, P5 ;  /* 0x000000020300780c */ /* 0x040fe40002fa1670 */
[----:B------:R-:W-:Y:S02]  /*3e40*/  ISETP.LT.OR P6, PT, R3, 0x11, P6 ;  /* 0x000000110300780c */ /* 0x000fe400037c1670 */
[----:B------:R-:W-:Y:S01]  /*3e50*/  FMNMX.FTZ R156, R15, R156, !PT ;  /* 0x0000009c0f9c7209 */ /* 0x000fe20007810000 */
[----:B------:R-:W-:Y:S01]  /*3e60*/  @UP2 UMOV UR7, UR15 ;  /* 0x0000000f00072c82 */ /* 0x000fe20008000000 */
[----:B------:R-:W-:Y:S01]  /*3e70*/  FSEL R10, R47, -INF , !P5 ;  /* 0xff8000002f0a7808 */ /* 0x000fe20006800000 */
[----:B------:R-:W-:Y:S01]  /*3e80*/  @UP2 USHF.R.U32.HI UR9, URZ, UR5, UR7 ;  /* 0x000000053f092299 */ /* 0x000fe20008011607 */
[----:B------:R-:W-:Y:S02]  /*3e90*/  ISETP.GT.AND P5, PT, R0, 0x9, P0 ;  /* 0x000000090000780c */ /* 0x000fe400007a4270 */
[----:B------:R-:W-:Y:S01]  /*3ea0*/  FSEL R58, R38, -INF , !P6 ;  /* 0xff800000263a7808 */ /* 0x000fe20007000000 */
[----:B------:R-:W-:Y:S01]  /*3eb0*/  UIADD3 UR9, UR11, UR9, URZ ;  /* 0x000000090b097290 */ /* 0x000fe2000fffe03f */
[----:B------:R-:W-:Y:S01]  /*3ec0*/  FMNMX.FTZ R156, R60, R156, !PT ;  /* 0x0000009c3c9c7209 */ /* 0x000fe20007810000 */
[----:B------:R-:W-:Y:S01]  /*3ed0*/  ULDC UR7, c[0x0][0x328] ;  /* 0x0000ca0000077ab9 */ /* 0x000fe20000000800 */
[----:B------:R-:W-:Y:S01]  /*3ee0*/  ISETP.GT.AND P6, PT, R0, RZ, P0 ;  /* 0x000000ff0000720c */ /* 0x000fe200007c4270 */
[----:B------:R-:W-:Y:S01]  /*3ef0*/  UIADD3 UR7, UR9, UR7, URZ ;  /* 0x0000000709077290 */ /* 0x000fe2000fffe03f */
[----:B------:R-:W-:-:S02]  /*3f00*/  ISETP.LT.OR P5, PT, R3, 0xa, P5 ;  /* 0x0000000a0300780c */ /* 0x000fc40002fa1670 */
[----:B------:R-:W-:Y:S02]  /*3f10*/  FMNMX.FTZ R156, R61, R156, !PT ;  /* 0x0000009c3d9c7209 */ /* 0x000fe40007810000 */
[----:B------:R-:W-:Y:S02]  /*3f20*/  ISETP.LT.OR P6, PT, R3, 0x1, P6 ;  /* 0x000000010300780c */ /* 0x000fe400037c1670 */
[----:B------:R-:W-:Y:S02]  /*3f30*/  FSEL R24, R27, -INF , !P5 ;  /* 0xff8000001b187808 */ /* 0x000fe40006800000 */
[----:B------:R-:W-:Y:S02]  /*3f40*/  ISETP.GT.AND P5, PT, R0, 0x11, P0 ;  /* 0x000000110000780c */ /* 0x000fe400007a4270 */
[----:B------:R-:W-:Y:S02]  /*3f50*/  FMNMX.FTZ R156, R62, R156, !PT ;  /* 0x0000009c3e9c7209 */ /* 0x000fe40007810000 */
[----:B------:R-:W-:-:S02]  /*3f60*/  FSEL R9, R46, -INF , !P6 ;  /* 0xff8000002e097808 */ /* 0x000fc40007000000 */
[----:B------:R-:W-:Y:S01]  /*3f70*/  ISETP.LT.OR P5, PT, R3, 0x12, P5 ;  /* 0x000000120300780c */ /* 0x000fe20002fa1670 */
[----:B------:R-:W-:Y:S01]  /*3f80*/  LDSM.16.MT88.4 R44, [R200+0x4100] ;  /* 0x00410000c82c783b */ /* 0x000fe20000004200 */
[----:B------:R-:W-:Y:S02]  /*3f90*/  FMNMX.FTZ R156, R63, R156, !PT ;  /* 0x0000009c3f9c7209 */ /* 0x000fe40007810000 */
[----:B------:R-:W-:Y:S02]  /*3fa0*/  FMNMX.FTZ R6, R9, R10, !PT ;  /* 0x0000000a09067209 */ /* 0x000fe40007810000 */
[----:B------:R-:W-:Y:S02]  /*3fb0*/  FSEL R56, R39, -INF , !P5 ;  /* 0xff80000027387808 */ /* 0x000fe40006800000 */
[----:B------:R-:W-:Y:S02]  /*3fc0*/  FMNMX.FTZ R156, R157, R156, !PT ;  /* 0x0000009c9d9c7209 */ /* 0x000fe40007810000 */
[----:B------:R-:W-:-:S02]  /*3fd0*/  ISETP.GT.AND P5, PT, R0, 0x19, P0 ;  /* 0x000000190000780c */ /* 0x000fc400007a4270 */
[----:B------:R-:W-:Y:S02]  /*3fe0*/  FMNMX.FTZ R6, R11, R6, !PT ;  /* 0x000000060b067209 */ /* 0x000fe40007810000 */
[----:B------:R-:W-:Y:S02]  /*3ff0*/  ISETP.GT.AND P6, PT, R0, 0x18, P0 ;  /* 0x000000180000780c */ /* 0x000fe400007c4270 */
[----:B------:R-:W-:Y:S02]  /*4000*/  FMNMX.FTZ R156, R158, R156, !PT ;  /* 0x0000009c9e9c7209 */ /* 0x000fe40007810000 */
[C---:B------:R-:W-:Y:S02]  /*4010*/  ISETP.LT.OR P5, PT, R3.reuse, 0x1a, P5 ;  /* 0x0000001a0300780c */ /* 0x040fe40002fa1670 */
[----:B------:R-:W-:Y:S02]  /*4020*/  FMNMX.FTZ R6, R24, R6, !PT ;  /* 0x0000000618067209 */ /* 0x000fe40007810000 */
[----:B------:R-:W-:-:S02]  /*4030*/  ISETP.LT.OR P6, PT, R3, 0x19, P6 ;  /* 0x000000190300780c */ /* 0x000fc400037c1670 */
[----:B------:R-:W-:Y:S02]  /*4040*/  FMNMX.FTZ R156, R159, R156, !PT ;  /* 0x0000009c9f9c7209 */ /* 0x000fe40007810000 */
[----:B------:R-:W-:Y:S02]  /*4050*/  FSEL R59, R83, -INF , !P5 ;  /* 0xff800000533b7808 */ /* 0x000fe40006800000 */
[----:B------:R-:W-:Y:S02]  /*4060*/  FMNMX.FTZ R6, R58, R6, !PT ;  /* 0x000000063a067209 */ /* 0x000fe40007810000 */
[----:B------:R-:W-:Y:S02]  /*4070*/  ISETP.GT.AND P5, PT, R0, 0x21, P0 ;  /* 0x000000210000780c */ /* 0x000fe400007a4270 */
[----:B------:R-:W-:Y:S02]  /*4080*/  FSEL R57, R82, -INF , !P6 ;  /* 0xff80000052397808 */ /* 0x000fe40007000000 */
[----:B------:R-:W-:-:S02]  /*4090*/  FMNMX.FTZ R156, R168, R156, !PT ;  /* 0x0000009ca89c7209 */ /* 0x000fc40007810000 */
[----:B------:R-:W-:Y:S02]  /*40a0*/  ISETP.GT.AND P6, PT, R0, 0x20, P0 ;  /* 0x000000200000780c */ /* 0x000fe400007c4270 */
[----:B------:R-:W-:Y:S02]  /*40b0*/  FMNMX.FTZ R6, R56, R6, !PT ;  /* 0x0000000638067209 */ /* 0x000fe40007810000 */
[C---:B------:R-:W-:Y:S02]  /*40c0*/  ISETP.LT.OR P5, PT, R3.reuse, 0x22, P5 ;  /* 0x000000220300780c */ /* 0x040fe40002fa1670 */
[----:B------:R-:W-:Y:S02]  /*40d0*/  FMNMX.FTZ R156, R226, R156, !PT ;  /* 0x0000009ce29c7209 */ /* 0x000fe40007810000 */
[----:B------:R-:W-:Y:S02]  /*40e0*/  ISETP.LT.OR P6, PT, R3, 0x21, P6 ;  /* 0x000000210300780c */ /* 0x000fe400037c1670 */
[----:B------:R-:W-:-:S02]  /*40f0*/  FMNMX.FTZ R6, R57, R6, !PT ;  /* 0x0000000639067209 */ /* 0x000fc40007810000 */
[----:B------:R-:W-:Y:S02]  /*4100*/  FSEL R145, R51, -INF , !P5 ;  /* 0xff80000033917808 */ /* 0x000fe40006800000 */
[----:B------:R-:W-:Y:S02]  /*4110*/  ISETP.GT.AND P5, PT, R0, 0x28, P0 ;  /* 0x000000280000780c */ /* 0x000fe400007a4270 */
[----:B------:R-:W-:Y:S02]  /*4120*/  FMNMX.FTZ R156, R227, R156, !PT ;  /* 0x0000009ce39c7209 */ /* 0x000fe40007810000 */
[----:B------:R-:W-:Y:S02]  /*4130*/  FSEL R144, R50, -INF , !P6 ;  /* 0xff80000032907808 */ /* 0x000fe40007000000 */
[----:B------:R-:W-:Y:S02]  /*4140*/  FMNMX.FTZ R6, R59, R6, !PT ;  /* 0x000000063b067209 */ /* 0x000fe40007810000 */
[----:B------:R-:W-:-:S02]  /*4150*/  ISETP.LT.OR P5, PT, R3, 0x29, P5 ;  /* 0x000000290300780c */ /* 0x000fc40002fa1670 */
[----:B------:R-:W-:Y:S02]  /*4160*/  ISETP.GT.AND P6, PT, R0, 0x29, P0 ;  /* 0x000000290000780c */ /* 0x000fe400007c4270 */
[----:B------:R-:W-:Y:S02]  /*4170*/  FMNMX.FTZ R156, R232, R156, !PT ;  /* 0x0000009ce89c7209 */ /* 0x000fe40007810000 */
[----:B------:R-:W-:Y:S02]  /*4180*/  FMNMX.FTZ R6, R144, R6, !PT ;  /* 0x0000000690067209 */ /* 0x000fe40007810000 */
[----:B------:R-:W-:Y:S02]  /*4190*/  FSEL R147, R34, -INF , !P5 ;  /* 0xff80000022937808 */ /* 0x000fe40006800000 */
[----:B------:R-:W-:Y:S02]  /*41a0*/  ISETP.LT.OR P6, PT, R3, 0x2a, P6 ;  /* 0x0000002a0300780c */ /* 0x000fe400037c1670 */
[----:B------:R-:W-:-:S02]  /*41b0*/  ISETP.GT.AND P5, PT, R0, 0x30, P0 ;  /* 0x000000300000780c */ /* 0x000fc400007a4270 */
[----:B------:R-:W-:Y:S02]  /*41c0*/  FMNMX.FTZ R156, R234, R156, !PT ;  /* 0x0000009cea9c7209 */ /* 0x000fe40007810000 */
[----:B------:R-:W-:Y:S02]  /*41d0*/  FMNMX.FTZ R6, R145, R6, !PT ;  /* 0x0000000691067209 */ /* 0x000fe40007810000 */
[----:B------:R-:W-:Y:S01]  /*41e0*/  FSEL R146, R35, -INF , !P6 ;  /* 0xff80000023927808 */ /* 0x000fe20007000000 */
[----:B------:R-:W1:Y:S01]  /*41f0*/  SHFL.BFLY PT, R7, R156, 0x2, 0x1f ;  /* 0x0c401f009c077f89 */ /* 0x000e6200000e0000 */
[----:B------:R-:W-:Y:S02]  /*4200*/  ISETP.LT.OR P5, PT, R3, 0x31, P5 ;  /* 0x000000310300780c */ /* 0x000fe40002fa1670 */
[----:B------:R-:W-:Y:S01]  /*4210*/  ISETP.GT.AND P6, PT, R0, 0x31, P0 ;  /* 0x000000310000780c */ /* 0x000fe200007c4270 */
[----:B------:R-:W-:Y:S01]  /*4220*/  LDSM.16.MT88.4 R32, [R197+0x2100] ;  /* 0x00210000c520783b */ /* 0x000fe20000004200 */
[----:B------:R-:W-:-:S02]  /*4230*/  FMNMX.FTZ R6, R147, R6, !PT ;  /* 0x0000000693067209 */ /* 0x000fc40007810000 */
[----:B------:R-:W-:Y:S02]  /*4240*/  FSEL R169, R42, -INF , !P5 ;  /* 0xff8000002aa97808 */ /* 0x000fe40006800000 */
[----:B------:R-:W-:Y:S02]  /*4250*/  ISETP.LT.OR P6, PT, R3, 0x32, P6 ;  /* 0x000000320300780c */ /* 0x000fe400037c1670 */
[----:B------:R-:W-:Y:S02]  /*4260*/  ISETP.GT.AND P5, PT, R0, 0x38, P0 ;  /* 0x000000380000780c */ /* 0x000fe400007a4270 */
[----:B------:R-:W-:Y:S02]  /*4270*/  FMNMX.FTZ R6, R146, R6, !PT ;  /* 0x0000000692067209 */ /* 0x000fe40007810000 */
[----:B------:R-:W-:Y:S02]  /*4280*/  ISETP.GT.AND P0, PT, R0, 0x39, P0 ;  /* 0x000000390000780c */ /* 0x000fe40000704270 */
[----:B------:R-:W-:-:S02]  /*4290*/  FSEL R170, R43, -INF , !P6 ;  /* 0xff8000002baa7808 */ /* 0x000fc40007000000 */
[----:B------:R-:W-:Y:S01]  /*42a0*/  ISETP.LT.OR P5, PT, R3, 0x39, P5 ;  /* 0x000000390300780c */ /* 0x000fe20002fa1670 */
[----:B------:R-:W-:Y:S01]  /*42b0*/  LDSM.16.MT88.4 R40, [R197+0x100] ;  /* 0x00010000c528783b */ /* 0x000fe20000004200 */
[----:B------:R-:W-:Y:S02]  /*42c0*/  FMNMX.FTZ R0, R169, R6, !PT ;  /* 0x00000006a9007209 */ /* 0x000fe40007810000 */
[----:B------:R-:W-:Y:S02]  /*42d0*/  ISETP.LT.OR P0, PT, R3, 0x3a, P0 ;  /* 0x0000003a0300780c */ /* 0x000fe40000701670 */
[----:B------:R-:W-:Y:S02]  /*42e0*/  FSEL R224, R30, -INF , !P5 ;  /* 0xff8000001ee07808 */ /* 0x000fe40006800000 */
[----:B------:R-:W-:Y:S02]  /*42f0*/  FMNMX.FTZ R0, R170, R0, !PT ;  /* 0x00000000aa007209 */ /* 0x000fe40007810000 */
[----:B------:R-:W-:-:S02]  /*4300*/  FSEL R171, R31, -INF , !P0 ;  /* 0xff8000001fab7808 */ /* 0x000fc40004000000 */
[----:B------:R-:W-:Y:S02]  /*4310*/  FMNMX.FTZ R0, R224, R0, !PT ;  /* 0x00000000e0007209 */ /* 0x000fe40007810000 */
[----:B-1----:R-:W-:Y:S02]  /*4320*/  FMNMX.FTZ R156, R156, R7, !PT ;  /* 0x000000079c9c7209 */ /* 0x002fe40007810000 */
[----:B------:R-:W-:Y:S02]  /*4330*/  FMNMX.FTZ R0, R171, R0, !PT ;  /* 0x00000000ab007209 */ /* 0x000fe40007810000 */
[----:B------:R-:W-:Y:S01]  /*4340*/  LEA R198, R4, R197, 0x1 ;  /* 0x000000c504c67211 */ /* 0x000fe200078e08ff */
[----:B------:R-:W1:Y:S04]  /*4350*/  SHFL.BFLY PT, R6, R156, 0x1, 0x1f ;  /* 0x0c201f009c067f89 */ /* 0x000e6800000e0000 */
[----:B------:R-:W2:Y:S01]  /*4360*/  SHFL.BFLY PT, R3, R0, 0x2, 0x1f ;  /* 0x0c401f0000037f89 */ /* 0x000ea200000e0000 */
[----:B------:R-:W-:-:S03]  /*4370*/  IMAD R199, R2, 0x2, R198 ;  /* 0x0000000202c77824 */ /* 0x000fc600078e02c6 */
[----:B------:R-:W-:Y:S04]  /*4380*/  LDSM.16.MT88.4 R20, [R198+0x100] ;  /* 0x00010000c614783b */ /* 0x000fe80000004200 */
[----:B------:R-:W-:Y:S04]  /*4390*/  LDSM.16.MT88.4 R28, [R198+0x2100] ;  /* 0x00210000c61c783b */ /* 0x000fe80000004200 */
[----:B------:R-:W-:Y:S04]  /*43a0*/  LDSM.16.MT88.4 R36, [R199+0x2100] ;  /* 0x00210000c724783b */ /* 0x000fe80000004200 */
[----:B------:R-:W-:Y:S01]  /*43b0*/  LDSM.16.MT88.4 R48, [R198+0x4100] ;  /* 0x00410000c630783b */ /* 0x000fe20000004200 */
[----:B-1----:R-:W-:-:S02]  /*43c0*/  FMNMX.FTZ R156, R156, R6, !PT ;  /* 0x000000069c9c7209 */ /* 0x002fc40007810000 */
[----:B--2---:R-:W-:-:S03]  /*43d0*/  FMNMX.FTZ R0, R0, R3, !PT ;  /* 0x0000000300007209 */ /* 0x004fc60007810000 */
[C---:B------:R-:W-:Y:S01]  /*43e0*/  FMUL.FTZ R8, R156.reuse, c[0x0][0x2d0] ;  /* 0x0000b4009c087a20 */ /* 0x040fe20000410000 */
[----:B------:R-:W-:Y:S01]  /*43f0*/  FSETP.NEU.FTZ.AND P0, PT, R156, -INF , PT ;  /* 0xff8000009c00780b */ /* 0x000fe20003f1d000 */
[----:B------:R-:W1:Y:S03]  /*4400*/  SHFL.BFLY PT, R6, R0, 0x1, 0x1f ;  /* 0x0c201f0000067f89 */ /* 0x000e6600000e0000 */
[----:B------:R-:W-:-:S05]  /*4410*/  FSEL R8, R8, RZ, P0 ;  /* 0x000000ff08087208 */ /* 0x000fca0000000000 */
[----:B------:R-:W-:-:S04]  /*4420*/  FFMA.FTZ R3, R12, c[0x0][0x2d0], -R8 ;  /* 0x0000b4000c037a23 */ /* 0x000fc80000010808 */
[----:B------:R2:W-:Y:S02]  /*4430*/  MUFU.EX2 R173, R3 ;  /* 0x0000000300ad7308 */ /* 0x0005e40000000800 */
[----:B--2---:R-:W-:-:S06]  /*4440*/  FFMA.FTZ R3, R13, c[0x0][0x2d0], -R8 ;  /* 0x0000b4000d037a23 */ /* 0x004fcc0000010808 */
[----:B------:R1:W-:Y:S02]  /*4450*/  MUFU.EX2 R174, R3 ;  /* 0x0000000300ae7308 */ /* 0x0003e40000000800 */
[----:B-1----:R-:W-:Y:S01]  /*4460*/  FMNMX.FTZ R3, R0, R6, !PT ;  /* 0x0000000600037209 */ /* 0x002fe20007810000 */
[--C-:B------:R-:W-:Y:S02]  /*4470*/  FFMA.FTZ R0, R14, c[0x0][0x2d0], -R8.reuse ;  /* 0x0000b4000e007a23 */ /* 0x100fe40000010808 */
[----:B------:R-:W-:Y:S01]  /*4480*/  FFMA.FTZ R6, R15, c[0x0][0x2d0], -R8 ;  /* 0x0000b4000f067a23 */ /* 0x000fe20000010808 */
[C---:B------:R-:W-:Y:S01]  /*4490*/  FSETP.NEU.FTZ.AND P0, PT, R3.reuse, -INF , PT ;  /* 0xff8000000300780b */ /* 0x040fe20003f1d000 */
[----:B------:R-:W1:Y:S01]  /*44a0*/  LDSM.16.MT88.4 R12, [R199+0x100] ;  /* 0x00010000c70c783b */ /* 0x000e620000004200 */
[----:B------:R2:W3:Y:S08]  /*44b0*/  MUFU.EX2 R16, R0 ;  /* 0x0000000000107308 */ /* 0x0004f00000000800 */
[----:B------:R4:W5:Y:S01]  /*44c0*/  MUFU.EX2 R167, R6 ;  /* 0x0000000600a77308 */ /* 0x0009620000000800 */
[----:B--2---:R-:W-:-:S05]  /*44d0*/  FMUL.FTZ R0, R3, c[0x0][0x2d0] ;  /* 0x0000b40003007a20 */ /* 0x004fca0000410000 */
[----:B------:R-:W-:Y:S02]  /*44e0*/  FSEL R0, R0, RZ, P0 ;  /* 0x000000ff00007208 */ /* 0x000fe40000000000 */
[----:B------:R-:W-:-:S03]  /*44f0*/  PLOP3.LUT P0, PT, PT, PT, UP1, 0x40, 0x0 ;  /* 0x000000000000781c */ /* 0x000fc60003f0e818 */
[--C-:B----4-:R-:W-:Y:S02]  /*4500*/  FFMA.FTZ R6, R9, c[0x0][0x2d0], -R0.reuse ;  /* 0x0000b40009067a23 */ /* 0x110fe40000010800 */
[--C-:B------:R-:W-:Y:S02]  /*4510*/  FFMA.FTZ R5, R10, c[0x0][0x2d0], -R0.reuse ;  /* 0x0000b4000a057a23 */ /* 0x100fe40000010800 */
[--C-:B------:R-:W-:Y:S01]  /*4520*/  FFMA.FTZ R4, R11, c[0x0][0x2d0], -R0.reuse ;  /* 0x0000b4000b047a23 */ /* 0x100fe20000010800 */
[----:B------:R5:W-:Y:S01]  /*4530*/  MUFU.EX2 R176, R6 ;  /* 0x0000000600b07308 */ /* 0x000be20000000800 */
[----:B------:R-:W-:Y:S02]  /*4540*/  FFMA.FTZ R2, R24, c[0x0][0x2d0], -R0 ;  /* 0x0000b40018027a23 */ /* 0x000fe40000010800 */
[----:B---3--:R-:W-:Y:S01]  /*4550*/  IMAD.MOV.U32 R9, RZ, RZ, R16 ;  /* 0x000000ffff097224 */ /* 0x008fe200078e0010 */
[----:B------:R-:W-:Y:S04]  /*4560*/  LDSM.16.MT88.4 R24, [R200+0x2100] ;  /* 0x00210000c818783b */ /* 0x000fe80000004200 */
[----:B------:R-:W2:Y:S01]  /*4570*/  MUFU.EX2 R252, R5 ;  /* 0x0000000500fc7308 */ /* 0x000ea20000000800 */
[----:B------:R-:W3:Y:S07]  /*4580*/  LDSM.16.MT88.4 R16, [R200+0x100] ;  /* 0x00010000c810783b */ /* 0x000eee0000004200 */
[----:B------:R4:W-:Y:S01]  /*4590*/  MUFU.EX2 R10, R4 ;  /* 0x00000004000a7308 */ /* 0x0009e20000000800 */
[----:B-----5:R-:W-:-:S07]  /*45a0*/  F2FP.PACK_AB R6, R167, R9 ;  /* 0x00000009a706723e */ /* 0x020fce00000000ff */
[----:B------:R-:W5:Y:S01]  /*45b0*/  MUFU.EX2 R172, R2 ;  /* 0x0000000200ac7308 */ /* 0x000f620000000800 */
[----:B--2---:R-:W-:Y:S02]  /*45c0*/  F2FP.PACK_AB R5, R252, R176 ;  /* 0x000000b0fc05723e */ /* 0x004fe400000000ff */
[----:B----4-:R-:W-:Y:S02]  /*45d0*/  F2FP.PACK_AB R4, R174, R173 ;  /* 0x000000adae04723e */ /* 0x010fe400000000ff */
[----:B-----5:R-:W-:Y:S01]  /*45e0*/  F2FP.PACK_AB R7, R172, R10 ;  /* 0x0000000aac07723e */ /* 0x020fe200000000ff */
[----:B------:R-:W-:-:S04]  /*45f0*/  FFMA.FTZ R2, R60, c[0x0][0x2d0], -R8 ;  /* 0x0000b4003c027a23 */ /* 0x000fc80000010808 */
[----:B------:R2:W-:Y:S02]  /*4600*/  MUFU.EX2 R175, R2 ;  /* 0x0000000200af7308 */ /* 0x0005e40000000800 */
[C---:B-1----:R-:W-:Y:S08]  /*4610*/  HMMA.16816.F32 R104, R4.reuse, R12, RZ ;  /* 0x0000000c0468723c */ /* 0x042ff000000018ff */
[----:B------:R-:W-:Y:S01]  /*4620*/  HMMA.16816.F32 R80, R4, R14, RZ ;  /* 0x0000000e0450723c */ /* 0x000fe200000018ff */
[----:B------:R-:W1:Y:S01]  /*4630*/  LDSM.16.MT88.4 R12, [R199+0x4100] ;  /* 0x00410000c70c783b */ /* 0x000e620000004200 */
[----:B--2---:R-:W-:-:S06]  /*4640*/  FFMA.FTZ R2, R61, c[0x0][0x2d0], -R8 ;  /* 0x0000b4003d027a23 */ /* 0x004fcc0000010808 */
[C---:B------:R-:W-:Y:S01]  /*4650*/  HMMA.16816.F32 R112, R4.reuse, R20, RZ ;  /* 0x000000140470723c */ /* 0x040fe200000018ff */
[----:B------:R2:W4:Y:S07]  /*4660*/  MUFU.EX2 R177, R2 ;  /* 0x0000000200b17308 */ /* 0x00052e0000000800 */
[C---:B------:R-:W-:Y:S01]  /*4670*/  HMMA.16816.F32 R84, R4.reuse, R22, RZ ;  /* 0x000000160454723c */ /* 0x040fe200000018ff */
[----:B------:R-:W-:Y:S07]  /*4680*/  LDSM.16.MT88.4 R20, [R200+0x6100] ;  /* 0x00610000c814783b */ /* 0x000fee0000004200 */
[----:B---3--:R-:W-:Y:S01]  /*4690*/  HMMA.16816.F32 R108, R4, R16, RZ ;  /* 0x00000010046c723c */ /* 0x008fe200000018ff */
[----:B--2---:R-:W-:-:S04]  /*46a0*/  FFMA.FTZ R2, R62, c[0x0][0x2d0], -R8 ;  /* 0x0000b4003e027a23 */ /* 0x004fc80000010808 */
[----:B------:R2:W-:Y:S03]  /*46b0*/  MUFU.EX2 R223, R2 ;  /* 0x0000000200df7308 */ /* 0x0005e60000000800 */
[C---:B------:R-:W-:Y:S01]  /*46c0*/  HMMA.16816.F32 R124, R4.reuse, R18, RZ ;  /* 0x00000012047c723c */ /* 0x040fe200000018ff */
[----:B------:R-:W-:Y:S07]  /*46d0*/  LDSM.16.MT88.4 R16, [R197+0x6100] ;  /* 0x00610000c510783b */ /* 0x000fee0000004200 */
[----:B------:R-:W-:Y:S01]  /*46e0*/  HMMA.16816.F32 R100, R4, R24, RZ ;  /* 0x000000180464723c */ /* 0x000fe200000018ff */
[----:B--2---:R-:W-:-:S07]  /*46f0*/  FFMA.FTZ R2, R63, c[0x0][0x2d0], -R8 ;  /* 0x0000b4003f027a23 */ /* 0x004fce0000010808 */
[C---:B-1----:R-:W-:Y:S01]  /*4700*/  HMMA.16816.F32 R136, R4.reuse, R12, RZ ;  /* 0x0000000c0488723c */ /* 0x042fe200000018ff */
[----:B------:R1:W2:Y:S07]  /*4710*/  MUFU.EX2 R11, R2 ;  /* 0x00000002000b7308 */ /* 0x0002ae0000000800 */
[C---:B------:R-:W-:Y:S01]  /*4720*/  HMMA.16816.F32 R132, R4.reuse, R14, RZ ;  /* 0x0000000e0484723c */ /* 0x040fe200000018ff */
[----:B------:R-:W3:Y:S07]  /*4730*/  LDSM.16.MT88.4 R12, [R199+0x6100] ;  /* 0x00610000c70c783b */ /* 0x000eee0000004200 */
[----:B------:R-:W-:Y:S01]  /*4740*/  HMMA.16816.F32 R68, R4, R26, RZ ;  /* 0x0000001a0444723c */ /* 0x000fe200000018ff */
[----:B------:R-:W5:Y:S01]  /*4750*/  LDSM.16.MT88.4 R24, [R198+0x6100] ;  /* 0x00610000c618783b */ /* 0x000f620000004200 */
[----:B-1----:R-:W-:-:S04]  /*4760*/  FFMA.FTZ R2, R58, c[0x0][0x2d0], -R0 ;  /* 0x0000b4003a027a23 */ /* 0x002fc80000010800 */
[----:B------:R1:W-:Y:S02]  /*4770*/  MUFU.EX2 R247, R2 ;  /* 0x0000000200f77308 */ /* 0x0003e40000000800 */
[C---:B------:R-:W-:Y:S08]  /*4780*/  HMMA.16816.F32 R64, R4.reuse, R32, RZ ;  /* 0x000000200440723c */ /* 0x040ff000000018ff */
[----:B------:R-:W-:Y:S01]  /*4790*/  HMMA.16816.F32 R76, R4, R34, RZ ;  /* 0x00000022044c723c */ /* 0x000fe200000018ff */
[----:B------:R-:W2:Y:S01]  /*47a0*/  LDSM.16.MT88.4 R32, [R197+0x900] ;  /* 0x00090000c520783b */ /* 0x000ea20000004200 */
[----:B-1----:R-:W-:-:S06]  /*47b0*/  FFMA.FTZ R2, R56, c[0x0][0x2d0], -R0 ;  /* 0x0000b40038027a23 */ /* 0x002fcc0000010800 */
[C---:B------:R-:W-:Y:S01]  /*47c0*/  HMMA.16816.F32 R116, R4.reuse, R40, RZ ;  /* 0x000000280474723c */ /* 0x040fe200000018ff */
[----:B------:R1:W1:Y:S07]  /*47d0*/  MUFU.EX2 R244, R2 ;  /* 0x0000000200f47308 */ /* 0x00026e0000000800 */
[C---:B------:R-:W-:Y:S08]  /*47e0*/  HMMA.16816.F32 R128, R4.reuse, R42, RZ ;  /* 0x0000002a0480723c */ /* 0x040ff000000018ff */
[----:B------:R-:W-:Y:S01]  /*47f0*/  HMMA.16816.F32 R40, R4, R28, RZ ;  /* 0x0000001c0428723c */ /* 0x000fe200000018ff */
[----:B-1----:R-:W-:-:S04]  /*4800*/  FFMA.FTZ R2, R57, c[0x0][0x2d0], -R0 ;  /* 0x0000b40039027a23 */ /* 0x002fc80000010800 */
[----:B------:R1:W-:Y:S03]  /*4810*/  MUFU.EX2 R245, R2 ;  /* 0x0000000200f57308 */ /* 0x0003e60000000800 */
[C---:B------:R-:W-:Y:S01]  /*4820*/  HMMA.16816.F32 R72, R4.reuse, R30, RZ ;  /* 0x0000001e0448723c */ /* 0x040fe200000018ff */
[----:B------:R-:W2:Y:S07]  /*4830*/  LDSM.16.MT88.4 R28, [R198+0x900] ;  /* 0x00090000c61c783b */ /* 0x000eae0000004200 */
[----:B---3--:R-:W-:Y:S01]  /*4840*/  HMMA.16816.F32 R188, R4, R14, RZ ;  /* 0x0000000e04bc723c */ /* 0x008fe200000018ff */
[----:B-1----:R-:W-:-:S07]  /*4850*/  FFMA.FTZ R2, R59, c[0x0][0x2d0], -R0 ;  /* 0x0000b4003b027a23 */ /* 0x002fce0000010800 */
[C---:B------:R-:W-:Y:S01]  /*4860*/  HMMA.16816.F32 R160, R4.reuse, R20, RZ ;  /* 0x0000001404a0723c */ /* 0x040fe200000018ff */
[----:B------:R1:W3:Y:S07]  /*4870*/  MUFU.EX2 R235, R2 ;  /* 0x0000000200eb7308 */ /* 0x0002ee0000000800 */
[C---:B------:R-:W-:Y:S01]  /*4880*/  HMMA.16816.F32 R56, R4.reuse, R22, RZ ;  /* 0x000000160438723c */ /* 0x040fe200000018ff */
[----:B------:R-:W2:Y:S07]  /*4890*/  LDSM.16.MT88.4 R20, [R200+0x900] ;  /* 0x00090000c814783b */ /* 0x000eae0000004200 */
[----:B------:R-:W-:Y:S01]  /*48a0*/  HMMA.16816.F32 R140, R4, R16, RZ ;  /* 0x00000010048c723c */ /* 0x000fe200000018ff */
[----:B------:R-:W-:Y:S01]  /*48b0*/  MOV R184, R189 ;  /* 0x000000bd00b87202 */ /* 0x000fe20000000f00 */
[----:B------:R-:W-:Y:S01]  /*48c0*/  IMAD.MOV.U32 R179, RZ, RZ, R190 ;  /* 0x000000ffffb37224 */ /* 0x000fe200078e00be */
[----:B-1----:R-:W-:Y:S01]  /*48d0*/  MOV R2, R188 ;  /* 0x000000bc00027202 */ /* 0x002fe20000000f00 */
[----:B------:R-:W-:-:S04]  /*48e0*/  IMAD.MOV.U32 R178, RZ, RZ, R191 ;  /* 0x000000ffffb27224 */ /* 0x000fc800078e00bf */
[C---:B------:R-:W-:Y:S01]  /*48f0*/  HMMA.16816.F32 R60, R4.reuse, R18, RZ ;  /* 0x00000012043c723c */ /* 0x040fe200000018ff */
[----:B------:R-:W1:Y:S07]  /*4900*/  LDSM.16.MT88.4 R16, [R199+0x900] ;  /* 0x00090000c710783b */ /* 0x000e6e0000004200 */
[C---:B------:R-:W-:Y:S01]  /*4910*/  HMMA.16816.F32 R180, R4.reuse, R12, RZ ;  /* 0x0000000c04b4723c */ /* 0x040fe200000018ff */
        /* <DEDUP_REMOVED lines=8> */
[C---:B------:R-:W-:Y:S08]  /*49a0*/  HMMA.16816.F32 R44, R4.reuse, R46, RZ ;  /* 0x0000002e042c723c */ /* 0x040ff000000018ff */
[C---:B-----5:R-:W-:Y:S08]  /*49b0*/  HMMA.16816.F32 R148, R4.reuse, R24, RZ ;  /* 0x000000180494723c */ /* 0x060ff000000018ff */
[----:B------:R-:W-:Y:S07]  /*49c0*/  HMMA.16816.F32 R152, R4, R26, RZ ;  /* 0x0000001a0498723c */ /* 0x000fee00000018ff */
[----:B----4-:R-:W-:-:S02]  /*49d0*/  F2FP.PACK_AB R4, R177, R175 ;  /* 0x000000afb104723e */ /* 0x010fc400000000ff */
[----:B--2---:R-:W-:Y:S02]  /*49e0*/  F2FP.PACK_AB R6, R11, R223 ;  /* 0x000000df0b06723e */ /* 0x004fe400000000ff */
[----:B------:R-:W-:Y:S02]  /*49f0*/  F2FP.PACK_AB R5, R244, R247 ;  /* 0x000000f7f405723e */ /* 0x000fe400000000ff */
[----:B---3--:R-:W-:-:S07]  /*4a00*/  F2FP.PACK_AB R7, R235, R245 ;  /* 0x000000f5eb07723e */ /* 0x008fce00000000ff */
[C---:B------:R-:W-:Y:S08]  /*4a10*/  HMMA.16816.F32 R24, R4.reuse, R32, R116 ;  /* 0x000000200418723c */ /* 0x040ff00000001874 */
[C---:B------:R-:W-:Y:S08]  /*4a20*/  HMMA.16816.F32 R228, R4.reuse, R28, R112 ;  /* 0x0000001c04e4723c */ /* 0x040ff00000001870 */
[C---:B------:R-:W-:Y:S01]  /*4a30*/  HMMA.16816.F32 R188, R4.reuse, R30, R84 ;  /* 0x0000001e04bc723c */ /* 0x040fe20000001854 */
[----:B------:R-:W2:Y:S07]  /*4a40*/  LDSM.16.MT88.4 R28, [R200+0x2900] ;  /* 0x00290000c81c783b */ /* 0x000eae0000004200 */
[----:B------:R-:W-:Y:S01]  /*4a50*/  HMMA.16816.F32 R32, R4, R34, R128 ;  /* 0x000000220420723c */ /* 0x000fe20000001880 */
[----:B------:R-:W-:Y:S01]  /*4a60*/  IMAD.MOV.U32 R116, RZ, RZ, R24 ;  /* 0x000000ffff747224 */ /* 0x000fe200078e0018 */
[----:B------:R-:W-:Y:S01]  /*4a70*/  MOV R165, R26 ;  /* 0x0000001a00a57202 */ /* 0x000fe20000000f00 */
[----:B------:R-:W-:-:S02]  /*4a80*/  IMAD.MOV.U32 R166, RZ, RZ, R25 ;  /* 0x000000ffffa67224 */ /* 0x000fc400078e0019 */
[----:B------:R-:W-:Y:S02]  /*4a90*/  IMAD.MOV.U32 R164, RZ, RZ, R27 ;  /* 0x000000ffffa47224 */ /* 0x000fe400078e001b */
[----:B------:R-:W3:Y:S01]  /*4aa0*/  LDSM.16.MT88.4 R24, [R198+0x2900] ;  /* 0x00290000c618783b */ /* 0x000ee20000004200 */
[C---:B------:R-:W-:Y:S08]  /*4ab0*/  HMMA.16816.F32 R248, R4.reuse, R22, R124 ;  /* 0x0000001604f8723c */ /* 0x040ff0000000187c */
[C---:B-1----:R-:W-:Y:S08]  /*4ac0*/  HMMA.16816.F32 R124, R4.reuse, R16, R104 ;  /* 0x00000010047c723c */ /* 0x042ff00000001868 */
[----:B------:R-:W-:Y:S01]  /*4ad0*/  HMMA.16816.F32 R192, R4, R20, R108 ;  /* 0x0000001404c0723c */ /* 0x000fe2000000186c */
[----:B------:R-:W-:Y:S01]  /*4ae0*/  IMAD.MOV.U32 R128, RZ, RZ, R35 ;  /* 0x000000ffff807224 */ /* 0x000fe200078e0023 */
[----:B------:R-:W-:Y:S01]  /*4af0*/  MOV R119, R33 ;  /* 0x0000002100777202 */ /* 0x000fe20000000f00 */
[----:B------:R-:W-:Y:S01]  /*4b00*/  IMAD.MOV.U32 R118, RZ, RZ, R34 ;  /* 0x000000ffff767224 */ /* 0x000fe200078e0022 */
[----:B------:R-:W-:Y:S01]  /*4b10*/  LDSM.16.MT88.4 R20, [R197+0x4900] ;  /* 0x00490000c514783b */ /* 0x000fe20000004200 */
[----:B------:R-:W-:-:S03]  /*4b20*/  IMAD.MOV.U32 R117, RZ, RZ, R32 ;  /* 0x000000ffff757224 */ /* 0x000fc600078e0020 */
[C---:B------:R-:W-:Y:S01]  /*4b30*/  HMMA.16816.F32 R104, R4.reuse, R18, R80 ;  /* 0x000000120468723c */ /* 0x040fe20000001850 */
[----:B------:R-:W1:Y:S04]  /*4b40*/  LDSM.16.MT88.4 R16, [R198+0x4900] ;  /* 0x00490000c610783b */ /* 0x000e680000004200 */
[----:B------:R-:W-:Y:S02]  /*4b50*/  LDSM.16.MT88.4 R32, [R199+0x2900] ;  /* 0x00290000c720783b */ /* 0x000fe40000004200 */
[----:B------:R-:W-:Y:S01]  /*4b60*/  IMAD.MOV.U32 R80, RZ, RZ, R128 ;  /* 0x000000ffff507224 */ /* 0x000fe200078e0080 */
[----:B------:R-:W-:Y:S01]  /*4b70*/  HMMA.16816.F32 R108, R4, R12, R64 ;  /* 0x0000000c046c723c */ /* 0x000fe20000001840 */
[----:B------:R-:W-:Y:S01]  /*4b80*/  MOV R83, R179 ;  /* 0x000000b300537202 */ /* 0x000fe20000000f00 */
[----:B------:R-:W-:Y:S01]  /*4b90*/  IMAD.MOV.U32 R82, RZ, RZ, R184 ;  /* 0x000000ffff527224 */ /* 0x000fe200078e00b8 */
[----:B------:R-:W-:-:S04]  /*4ba0*/  MOV R81, R185 ;  /* 0x000000b900517202 */ /* 0x000fc80000000f00 */
[----:B------:R-:W-:Y:S01]  /*4bb0*/  IMAD.MOV.U32 R66, RZ, RZ, R119 ;  /* 0x000000ffff427224 */ /* 0x000fe200078e0077 */
[----:B------:R-:W-:Y:S01]  /*4bc0*/  HMMA.16816.F32 R112, R4, R14, R76 ;  /* 0x0000000e0470723c */ /* 0x000fe2000000184c */
[----:B------:R-:W4:Y:S01]  /*4bd0*/  LDSM.16.MT88.4 R12, [R200+0x4900] ;  /* 0x00490000c80c783b */ /* 0x000f220000004200 */
[----:B------:R-:W-:Y:S01]  /*4be0*/  IMAD.MOV.U32 R67, RZ, RZ, R118 ;  /* 0x000000ffff437224 */ /* 0x000fe200078e0076 */
[----:B------:R-:W-:Y:S01]  /*4bf0*/  MOV R65, R117 ;  /* 0x0000007500417202 */ /* 0x000fe20000000f00 */
[----:B------:R-:W-:-:S03]  /*4c00*/  IMAD.MOV.U32 R64, RZ, RZ, R178 ;  /* 0x000000ffff407224 */ /* 0x000fc600078e00b2 */
[----:B------:R-:W-:Y:S01]  /*4c10*/  IMAD.MOV.U32 R79, RZ, RZ, R116 ;  /* 0x000000ffff4f7224 */ /* 0x000fe200078e0074 */
[C---:B--2---:R-:W-:Y:S08]  /*4c20*/  HMMA.16816.F32 R84, R4.reuse, R28, R100 ;  /* 0x0000001c0454723c */ /* 0x044ff00000001864 */
[C---:B---3--:R-:W-:Y:S07]  /*4c30*/  HMMA.16816.F32 R116, R4.reuse, R24, R40 ;  /* 0x000000180474723c */ /* 0x048fee0000001828 */
[----:B------:R-:W-:Y:S01]  /*4c40*/  IMAD.MOV.U32 R43, RZ, RZ, R173 ;  /* 0x000000ffff2b7224 */ /* 0x000fe200078e00ad */
[----:B------:R-:W-:Y:S01]  /*4c50*/  HMMA.16816.F32 R240, R4, R26, R72 ;  /* 0x0000001a04f0723c */ /* 0x000fe20000001848 */
[----:B------:R-:W2:Y:S01]  /*4c60*/  LDSM.16.MT88.4 R24, [R199+0x4900] ;  /* 0x00490000c718783b */ /* 0x000ea20000004200 */
[----:B------:R-:W-:Y:S01]  /*4c70*/  MOV R42, R172 ;  /* 0x000000ac002a7202 */ /* 0x000fe20000000f00 */
[----:B------:R-:W-:-:S05]  /*4c80*/  IMAD.MOV.U32 R41, RZ, RZ, R167 ;  /* 0x000000ffff297224 */ /* 0x000fca00078e00a7 */
[C---:B------:R-:W-:Y:S01]  /*4c90*/  HMMA.16816.F32 R236, R4.reuse, R30, R68 ;  /* 0x0000001e04ec723c */ /* 0x040fe20000001844 */
[----:B------:R-:W3:Y:S01]  /*4ca0*/  LDSM.16.MT88.4 R28, [R197+0x6900] ;  /* 0x00690000c51c783b */ /* 0x000ee20000004200 */
[----:B------:R-:W-:Y:S01]  /*4cb0*/  IMAD.MOV.U32 R101, RZ, RZ, R86 ;  /* 0x000000ffff657224 */ /* 0x000fe200078e0056 */
[----:B------:R-:W-:Y:S01]  /*4cc0*/  MOV R100, R87 ;  /* 0x0000005700647202 */ /* 0x000fe20000000f00 */
[----:B------:R-:W-:Y:S01]  /*4cd0*/  IMAD.MOV.U32 R87, RZ, RZ, R177 ;  /* 0x000000ffff577224 */ /* 0x000fe200078e00b1 */
[----:B------:R-:W-:Y:S01]  /*4ce0*/  MOV R103, R84 ;  /* 0x0000005400677202 */ /* 0x000fe20000000f00 */
[----:B------:R-:W-:Y:S02]  /*4cf0*/  IMAD.MOV.U32 R86, RZ, RZ, R176 ;  /* 0x000000ffff567224 */ /* 0x000fe400078e00b0 */
[----:B-1----:R-:W-:Y:S01]  /*4d00*/  HMMA.16816.F32 R128, R4, R16, R88 ;  /* 0x000000100480723c */ /* 0x002fe20000001858 */
[----:B------:R-:W-:Y:S01]  /*4d10*/  IMAD.MOV.U32 R102, RZ, RZ, R85 ;  /* 0x000000ffff667224 */ /* 0x000fe200078e0055 */
[----:B------:R-:W-:Y:S01]  /*4d20*/  MOV R85, R175 ;  /* 0x000000af00557202 */ /* 0x000fe20000000f00 */
[----:B------:R-:W-:-:S04]  /*4d30*/  IMAD.MOV.U32 R84, RZ, RZ, R174 ;  /* 0x000000ffff547224 */ /* 0x000fc800078e00ae */
[----:B------:R-:W-:Y:S01]  /*4d40*/  IMAD.MOV.U32 R17, RZ, RZ, R79 ;  /* 0x000000ffff117224 */ /* 0x000fe200078e004f */
[----:B----4-:R-:W-:Y:S01]  /*4d50*/  HMMA.16816.F32 R88, R4, R12, R36 ;  /* 0x0000000c0458723c */ /* 0x010fe20000001824 */
[----:B------:R-:W-:-:S06]  /*4d60*/  MOV R16, R64 ;  /* 0x0000004000107202 */ /* 0x000fcc0000000f00 */
[----:B------:R-:W-:Y:S01]  /*4d70*/  IMAD.MOV.U32 R39, RZ, RZ, R2 ;  /* 0x000000ffff277224 */ /* 0x000fe200078e0002 */
[C---:B------:R-:W-:Y:S01]  /*4d80*/  HMMA.16816.F32 R72, R4.reuse, R14, R44 ;  /* 0x0000000e0448723c */ /* 0x040fe2000000182c */
[----:B------:R-:W1:Y:S01]  /*4d90*/  LDSM.16.MT88.4 R12, [R200+0x6900] ;  /* 0x00690000c80c783b */ /* 0x000e620000004200 */
[----:B------:R-:W-:Y:S02]  /*4da0*/  FFMA.FTZ R2, R157, c[0x0][0x2d0], -R8 ;  /* 0x0000b4009d027a23 */ /* 0x000fe40000010808 */
[----:B------:R-:W-:Y:S02]  /*4db0*/  IMAD.MOV.U32 R38, RZ, RZ, R84 ;  /* 0x000000ffff267224 */ /* 0x000fe400078e0054 */
[----:B------:R4:W-:Y:S01]  /*4dc0*/  MUFU.EX2 R40, R2 ;  /* 0x0000000200287308 */ /* 0x0009e20000000800 */
[----:B------:R-:W-:Y:S01]  /*4dd0*/  IMAD.MOV.U32 R44, RZ, RZ, R39 ;  /* 0x000000ffff2c7224 */ /* 0x000fe200078e0027 */
[----:B------:R-:W-:Y:S01]  /*4de0*/  HMMA.16816.F32 R176, R4, R34, R120 ;  /* 0x0000002204b0723c */ /* 0x000fe20000001878 */
[----:B------:R-:W-:-:S02]  /*4df0*/  IMAD.MOV.U32 R39, RZ, RZ, R85 ;  /* 0x000000ffff277224 */ /* 0x000fc400078e0055 */
[----:B------:R-:W-:-:S04]  /*4e00*/  IMAD.MOV.U32 R47, RZ, RZ, R16 ;  /* 0x000000ffff2f7224 */ /* 0x000fc800078e0010 */
[----:B------:R-:W-:Y:S01]  /*4e10*/  IMAD.MOV.U32 R120, RZ, RZ, R166 ;  /* 0x000000ffff787224 */ /* 0x000fe200078e00a6 */
[----:B------:R-:W-:Y:S01]  /*4e20*/  MOV R121, R165 ;  /* 0x000000a500797202 */ /* 0x000fe20000000f00 */
[----:B------:R-:W-:Y:S01]  /*4e30*/  IMAD.MOV.U32 R122, RZ, RZ, R164 ;  /* 0x000000ffff7a7224 */ /* 0x000fe200078e00a4 */
[----:B------:R-:W-:Y:S01]  /*4e40*/  HMMA.16816.F32 R172, R4, R20, R92 ;  /* 0x0000001404ac723c */ /* 0x000fe2000000185c */
[----:B------:R-:W-:Y:S02]  /*4e50*/  IMAD.MOV.U32 R123, RZ, RZ, R81 ;  /* 0x000000ffff7b7224 */ /* 0x000fe400078e0051 */
[----:B----4-:R-:W-:-:S05]  /*4e60*/  FFMA.FTZ R2, R158, c[0x0][0x2d0], -R8 ;  /* 0x0000b4009e027a23 */ /* 0x010fca0000010808 */
[C---:B------:R-:W-:Y:S01]  /*4e70*/  HMMA.16816.F32 R164, R4.reuse, R22, R52 ;  /* 0x0000001604a4723c */ /* 0x040fe20000001834 */
[----:B------:R-:W4:Y:S01]  /*4e80*/  LDSM.16.MT88.4 R20, [R198+0x6900] ;  /* 0x00690000c614783b */ /* 0x000f220000004200 */
[----:B------:R5:W1:Y:S06]  /*4e90*/  MUFU.EX2 R36, R2 ;  /* 0x0000000200247308 */ /* 0x000a6c0000000800 */
[C---:B------:R-:W-:Y:S01]  /*4ea0*/  HMMA.16816.F32 R184, R4.reuse, R32, R96 ;  /* 0x0000002004b8723c */ /* 0x040fe20000001860 */
[----:B------:R-:W1:Y:S06]  /*4eb0*/  LDSM.16.MT88.4 R32, [R199+0x6900] ;  /* 0x00690000c720783b */ /* 0x000e6c0000004200 */
[----:B------:R-:W-:Y:S01]  /*4ec0*/  IMAD.MOV.U32 R99, RZ, RZ, R80 ;  /* 0x000000ffff637224 */ /* 0x000fe200078e0050 */
[----:B------:R-:W-:Y:S01]  /*4ed0*/  HMMA.16816.F32 R92, R4, R18, R48 ;  /* 0x00000012045c723c */ /* 0x000fe20000001830 */
[----:B------:R-:W-:Y:S01]  /*4ee0*/  IMAD.MOV.U32 R96, RZ, RZ, R65 ;  /* 0x000000ffff607224 */ /* 0x000fe200078e0041 */
[----:B------:R-:W-:Y:S01]  /*4ef0*/  MOV R98, R67 ;  /* 0x0000004300627202 */ /* 0x000fe20000000f00 */
[----:B-----5:R-:W-:-:S02]  /*4f00*/  FFMA.FTZ R2, R159, c[0x0][0x2d0], -R8 ;  /* 0x0000b4009f027a23 */ /* 0x020fc40000010808 */
[----:B------:R-:W-:Y:S02]  /*4f10*/  IMAD.MOV.U32 R97, RZ, RZ, R66 ;  /* 0x000000ffff617224 */ /* 0x000fe400078e0042 */
[----:B------:R5:W1:Y:S01]  /*4f20*/  MUFU.EX2 R37, R2 ;  /* 0x0000000200257308 */ /* 0x000a620000000800 */
[----:B------:R-:W-:Y:S01]  /*4f30*/  MOV R18, R82 ;  /* 0x0000005200127202 */ /* 0x000fe20000000f00 */
[----:B------:R-:W-:Y:S01]  /*4f40*/  IMAD.MOV.U32 R19, RZ, RZ, R83 ;  /* 0x000000ffff137224 */ /* 0x000fe200078e0053 */
[----:B--2---:R-:W-:Y:S02]  /*4f50*/  HMMA.16816.F32 R52, R4, R24, R136 ;  /* 0x000000180434723c */ /* 0x004fe40000001888 */
[----:B------:R-:W-:Y:S01]  /*4f60*/  MOV R45, R18 ;  /* 0x00000012002d7202 */ /* 0x000fe20000000f00 */
[----:B------:R-:W-:-:S04]  /*4f70*/  IMAD.MOV.U32 R46, RZ, RZ, R19 ;  /* 0x000000ffff2e7224 */ /* 0x000fc800078e0013 */
[----:B------:R-:W-:Y:S01]  /*4f80*/  IMAD.MOV.U32 R138, RZ, RZ, R38 ;  /* 0x000000ffff8a7224 */ /* 0x000fe200078e0026 */
[----:B------:R-:W-:Y:S01]  /*4f90*/  HMMA.16816.F32 R80, R4, R26, R132 ;  /* 0x0000001a0450723c */ /* 0x000fe20000001884 */
[----:B------:R-:W2:Y:S01]  /*4fa0*/  LDSM.16.MT88.4 R24, [R197+0x1100] ;  /* 0x00110000c518783b */ /* 0x000ea20000004200 */
[----:B------:R-:W-:Y:S02]  /*4fb0*/  IMAD.MOV.U32 R139, RZ, RZ, R41 ;  /* 0x000000ffff8b7224 */ /* 0x000fe400078e0029 */
[----:B-----5:R-:W-:-:S03]  /*4fc0*/  FFMA.FTZ R2, R168, c[0x0][0x2d0], -R8 ;  /* 0x0000b400a8027a23 */ /* 0x020fc60000010808 */
[----:B------:R-:W-:Y:S01]  /*4fd0*/  IMAD.MOV.U32 R133, RZ, RZ, R120 ;  /* 0x000000ffff857224 */ /* 0x000fe200078e0078 */
[C---:B---3--:R-:W-:Y:S01]  /*4fe0*/  HMMA.16816.F32 R76, R4.reuse, R30, R60 ;  /* 0x0000001e044c723c */ /* 0x048fe2000000183c */
[----:B------:R3:W5:Y:S01]  /*4ff0*/  MUFU.EX2 R168, R2 ;  /* 0x0000000200a87308 */ /* 0x0007620000000800 */
[----:B------:R-:W-:Y:S01]  /*5000*/  IMAD.MOV.U32 R134, RZ, RZ, R121 ;  /* 0x000000ffff867224 */ /* 0x000fe200078e0079 */
[----:B------:R-:W-:Y:S01]  /*5010*/  MOV R120, R86 ;  /* 0x0000005600787202 */ /* 0x000fe20000000f00 */
[----:B------:R-:W-:Y:S01]  /*5020*/  IMAD.MOV.U32 R121, RZ, RZ, R87 ;  /* 0x000000ffff797224 */ /* 0x000fe200078e0057 */
[----:B------:R-:W-:Y:S01]  /*5030*/  MOV R135, R122 ;  /* 0x0000007a00877202 */ /* 0x000fe20000000f00 */
[----:B------:R-:W-:Y:S01]  /*5040*/  IMAD.MOV.U32 R122, RZ, RZ, R223 ;  /* 0x000000ffff7a7224 */ /* 0x000fe200078e00df */
[----:B------:R-:W-:Y:S01]  /*5050*/  MOV R132, R17 ;  /* 0x0000001100847202 */ /* 0x000fe20000000f00 */
[----:B-1----:R-:W-:Y:S01]  /*5060*/  HMMA.16816.F32 R60, R4, R12, R160 ;  /* 0x0000000c043c723c */ /* 0x002fe200000018a0 */
[----:B------:R-:W-:Y:S01]  /*5070*/  LDSM.16.MT88.4 R16, [R199+0x1100] ;  /* 0x00110000c710783b */ /* 0x000fe20000004200 */
[----:B------:R-:W-:Y:S01]  /*5080*/  IMAD.MOV.U32 R136, RZ, RZ, R139 ;  /* 0x000000ffff887224 */ /* 0x000fe200078e008b */
[----:B------:R-:W-:-:S05]  /*5090*/  MOV R139, R120 ;  /* 0x00000078008b7202 */ /* 0x000fca0000000f00 */
[C---:B------:R-:W-:Y:S01]  /*50a0*/  HMMA.16816.F32 R84, R4.reuse, R14, R56 ;  /* 0x0000000e0454723c */ /* 0x040fe20000001838 */
[----:B---3--:R-:W-:Y:S01]  /*50b0*/  FFMA.FTZ R2, R144, c[0x0][0x2d0], -R0 ;  /* 0x0000b40090027a23 */ /* 0x008fe20000010800 */
[----:B------:R-:W1:Y:S01]  /*50c0*/  LDSM.16.MT88.4 R12, [R197+0x3100] ;  /* 0x00310000c50c783b */ /* 0x000e620000004200 */
[----:B------:R-:W-:Y:S02]  /*50d0*/  IMAD.MOV.U32 R144, RZ, RZ, R36 ;  /* 0x000000ffff907224 */ /* 0x000fe400078e0024 */
[----:B------:R3:W-:Y:S01]  /*50e0*/  MUFU.EX2 R223, R2 ;  /* 0x0000000200df7308 */ /* 0x0007e20000000800 */
[----:B------:R-:W-:Y:S02]  /*50f0*/  IMAD.MOV.U32 R36, RZ, RZ, R42 ;  /* 0x000000ffff247224 */ /* 0x000fe400078e002a */
[C---:B----4-:R-:W-:Y:S07]  /*5100*/  HMMA.16816.F32 R48, R4.reuse, R22, R152 ;  /* 0x000000160430723c */ /* 0x050fee0000001898 */
[----:B------:R-:W-:Y:S01]  /*5110*/  MOV R155, R37 ;  /* 0x00000025009b7202 */ /* 0x000fe20000000f00 */
[----:B------:R-:W-:Y:S01]  /*5120*/  IMAD.MOV.U32 R154, RZ, RZ, R36 ;  /* 0x000000ffff9a7224 */ /* 0x000fe200078e0024 */
[----:B------:R-:W-:Y:S01]  /*5130*/  MOV R37, R43 ;  /* 0x0000002b00257202 */ /* 0x000fe20000000f00 */
[----:B------:R-:W-:Y:S01]  /*5140*/  IMAD.MOV.U32 R153, RZ, RZ, R39 ;  /* 0x000000ffff997224 */ /* 0x000fe200078e0027 */
[----:B------:R-:W-:Y:S01]  /*5150*/  HMMA.16816.F32 R64, R4, R20, R148 ;  /* 0x000000140440723c */ /* 0x000fe20000001894 */
[----:B------:R-:W-:Y:S01]  /*5160*/  LDSM.16.MT88.4 R20, [R198+0x1100] ;  /* 0x00110000c614783b */ /* 0x000fe20000004200 */
[----:B---3--:R-:W-:Y:S01]  /*5170*/  FFMA.FTZ R2, R145, c[0x0][0x2d0], -R0 ;  /* 0x0000b40091027a23 */ /* 0x008fe20000010800 */
[----:B------:R-:W-:-:S02]  /*5180*/  MOV R137, R37 ;  /* 0x0000002500897202 */ /* 0x000fc40000000f00 */
[----:B------:R-:W3:Y:S01]  /*5190*/  LDSM.16.MT88.4 R36, [R199+0x3100] ;  /* 0x00310000c724783b */ /* 0x000ee20000004200 */
[----:B------:R4:W1:Y:S01]  /*51a0*/  MUFU.EX2 R159, R2 ;  /* 0x00000002009f7308 */ /* 0x0008620000000800 */
[----:B------:R-:W-:Y:S01]  /*51b0*/  MOV R145, R40 ;  /* 0x0000002800917202 */ /* 0x000fe20000000f00 */
[C---:B------:R-:W-:Y:S01]  /*51c0*/  HMMA.16816.F32 R68, R4.reuse, R28, R140 ;  /* 0x0000001c0444723c */ /* 0x040fe2000000188c */
[----:B------:R-:W2:Y:S04]  /*51d0*/  LDSM.16.MT88.4 R28, [R200+0x3100] ;  /* 0x00310000c81c783b */ /* 0x000ea80000004200 */
[----:B------:R-:W-:Y:S03]  /*51e0*/  LDSM.16.MT88.4 R40, [R200+0x1100] ;  /* 0x00110000c828783b */ /* 0x000fe60000004200 */
[----:B------:R-:W-:Y:S01]  /*51f0*/  HMMA.16816.F32 R56, R4, R32, R180 ;  /* 0x000000200438723c */ /* 0x000fe200000018b4 */
[----:B----4-:R-:W-:-:S06]  /*5200*/  FFMA.FTZ R2, R147, c[0x0][0x2d0], -R0 ;  /* 0x0000b40093027a23 */ /* 0x010fcc0000010800 */
[----:B------:R-:W-:Y:S01]  /*5210*/  MOV R182, R123 ;  /* 0x0000007b00b67202 */ /* 0x000fe20000000f00 */
[----:B------:R-:W-:Y:S01]  /*5220*/  HMMA.16816.F32 R44, R4, R34, R44 ;  /* 0x00000022042c723c */ /* 0x000fe2000000182c */
[----:B------:R-:W4:Y:S01]  /*5230*/  LDSM.16.MT88.4 R32, [R198+0x3100] ;  /* 0x00310000c620783b */ /* 0x000f220000004200 */
[----:B------:R3:W-:Y:S01]  /*5240*/  MUFU.EX2 R158, R2 ;  /* 0x00000002009e7308 */ /* 0x0007e20000000800 */
[----:B------:R-:W-:Y:S02]  /*5250*/  IMAD.MOV.U32 R181, RZ, RZ, R121 ;  /* 0x000000ffffb57224 */ /* 0x000fe400078e0079 */
[----:B------:R-:W-:Y:S02]  /*5260*/  IMAD.MOV.U32 R183, RZ, RZ, R122 ;  /* 0x000000ffffb77224 */ /* 0x000fe400078e007a */
[----:B------:R-:W-:Y:S02]  /*5270*/  F2FP.PACK_AB R4, R144, R145 ;  /* 0x000000919004723e */ /* 0x000fe400000000ff */
[----:B-----5:R-:W-:-:S02]  /*5280*/  F2FP.PACK_AB R6, R168, R155 ;  /* 0x0000009ba806723e */ /* 0x020fc400000000ff */
[----:B-1----:R-:W-:Y:S01]  /*5290*/  F2FP.PACK_AB R5, R159, R223 ;  /* 0x000000df9f05723e */ /* 0x002fe200000000ff */
[----:B---3--:R-:W-:-:S04]  /*52a0*/  FFMA.FTZ R2, R146, c[0x0][0x2d0], -R0 ;  /* 0x0000b40092027a23 */ /* 0x008fc80000010800 */
[----:B------:R-:W1:Y:S02]  /*52b0*/  MUFU.EX2 R157, R2 ;  /* 0x00000002009d7308 */ /* 0x000e640000000800 */
[----:B-1----:R-:W-:-:S07]  /*52c0*/  F2FP.PACK_AB R7, R157, R158 ;  /* 0x0000009e9d07723e */ /* 0x002fce00000000ff */
[C---:B--2---:R-:W-:Y:S08]  /*52d0*/  HMMA.16816.F32 R160, R4.reuse, R24, R132 ;  /* 0x0000001804a0723c */ /* 0x044ff00000001884 */
[C---:B------:R-:W-:Y:S08]  /*52e0*/  HMMA.16816.F32 R24, R4.reuse, R26, R96 ;  /* 0x0000001a0418723c */ /* 0x040ff00000001860 */
[C---:B------:R-:W-:Y:S08]  /*52f0*/  HMMA.16816.F32 R108, R4.reuse, R12, R108 ;  /* 0x0000000c046c723c */ /* 0x040ff0000000186c */
[C---:B------:R-:W-:Y:S01]  /*5300*/  HMMA.16816.F32 R112, R4.reuse, R14, R112 ;  /* 0x0000000e0470723c */ /* 0x040fe20000001870 */
[----:B------:R-:W1:Y:S07]  /*5310*/  LDSM.16.MT88.4 R12, [R200+0x5100] ;  /* 0x00510000c80c783b */ /* 0x000e6e0000004200 */
[----:B------:R-:W-:Y:S01]  /*5320*/  HMMA.16816.F32 R184, R4, R36, R184 ;  /* 0x0000002404b8723c */ /* 0x000fe200000018b8 */
[----:B------:R-:W-:Y:S01]  /*5330*/  IMAD.MOV.U32 R2, RZ, RZ, R24 ;  /* 0x000000ffff027224 */ /* 0x000fe200078e0018 */
[----:B------:R-:W-:Y:S01]  /*5340*/  MOV R147, R26 ;  /* 0x0000001a00937202 */ /* 0x000fe20000000f00 */
[----:B------:R-:W-:-:S02]  /*5350*/  IMAD.MOV.U32 R152, RZ, RZ, R25 ;  /* 0x000000ffff987224 */ /* 0x000fc400078e0019 */
[----:B------:R-:W-:Y:S02]  /*5360*/  IMAD.MOV.U32 R146, RZ, RZ, R27 ;  /* 0x000000ffff927224 */ /* 0x000fe400078e001b */
[----:B------:R-:W-:Y:S01]  /*5370*/  LDSM.16.MT88.4 R24, [R197+0x5100] ;  /* 0x00510000c518783b */ /* 0x000fe20000004200 */
[----:B------:R-:W-:Y:S01]  /*5380*/  HMMA.16816.F32 R148, R4, R16, R124 ;  /* 0x000000100494723c */ /* 0x000fe2000000187c */
[----:B------:R-:W-:Y:S01]  /*5390*/  MOV R37, R182 ;  /* 0x000000b600257202 */ /* 0x000fe20000000f00 */
[----:B------:R-:W-:-:S06]  /*53a0*/  IMAD.MOV.U32 R36, RZ, RZ, R183 ;  /* 0x000000ffff247224 */ /* 0x000fcc00078e00b7 */
[C---:B------:R-:W-:Y:S01]  /*53b0*/  HMMA.16816.F32 R104, R4.reuse, R18, R104 ;  /* 0x000000120468723c */ /* 0x040fe20000001868 */
[----:B------:R-:W2:Y:S07]  /*53c0*/  LDSM.16.MT88.4 R16, [R198+0x5100] ;  /* 0x00510000c610783b */ /* 0x000eae0000004200 */
[C---:B------:R-:W-:Y:S07]  /*53d0*/  HMMA.16816.F32 R132, R4.reuse, R20, R228 ;  /* 0x000000140484723c */ /* 0x040fee00000018e4 */
[----:B------:R-:W-:Y:S01]  /*53e0*/  IMAD.MOV.U32 R228, RZ, RZ, R103 ;  /* 0x000000ffffe47224 */ /* 0x000fe200078e0067 */
[----:B------:R-:W-:Y:S01]  /*53f0*/  MOV R229, R102 ;  /* 0x0000006600e57202 */ /* 0x000fe20000000f00 */
[----:B------:R-:W-:Y:S01]  /*5400*/  IMAD.MOV.U32 R230, RZ, RZ, R101 ;  /* 0x000000ffffe67224 */ /* 0x000fe200078e0065 */
[----:B------:R-:W-:Y:S01]  /*5410*/  HMMA.16816.F32 R236, R4, R30, R236 ;  /* 0x0000001e04ec723c */ /* 0x000fe200000018ec */
[----:B------:R-:W-:-:S07]  /*5420*/  IMAD.MOV.U32 R231, RZ, RZ, R100 ;  /* 0x000000ffffe77224 */ /* 0x000fce00078e0064 */
[C---:B------:R-:W-:Y:S01]  /*5430*/  HMMA.16816.F32 R124, R4.reuse, R28, R228 ;  /* 0x0000001c047c723c */ /* 0x040fe200000018e4 */
[----:B------:R-:W3:Y:S07]  /*5440*/  LDSM.16.MT88.4 R28, [R197+0x7100] ;  /* 0x00710000c51c783b */ /* 0x000eee0000004200 */
[C---:B------:R-:W-:Y:S01]  /*5450*/  HMMA.16816.F32 R96, R4.reuse, R22, R188 ;  /* 0x000000160460723c */ /* 0x040fe200000018bc */
[----:B------:R-:W5:Y:S07]  /*5460*/  LDSM.16.MT88.4 R20, [R199+0x5100] ;  /* 0x00510000c714783b */ /* 0x000f6e0000004200 */
[C---:B----4-:R-:W-:Y:S07]  /*5470*/  HMMA.16816.F32 R116, R4.reuse, R32, R116 ;  /* 0x000000200474723c */ /* 0x050fee0000001874 */
[----:B------:R-:W-:Y:S01]  /*5480*/  IMAD.MOV.U32 R32, RZ, RZ, R185 ;  /* 0x000000ffff207224 */ /* 0x000fe200078e00b9 */
[C---:B------:R-:W-:Y:S07]  /*5490*/  HMMA.16816.F32 R140, R4.reuse, R40, R192 ;  /* 0x00000028048c723c */ /* 0x040fee00000018c0 */
[----:B------:R-:W-:Y:S01]  /*54a0*/  IMAD.MOV.U32 R40, RZ, RZ, R181 ;  /* 0x000000ffff287224 */ /* 0x000fe200078e00b5 */
[----:B------:R-:W-:Y:S01]  /*54b0*/  HMMA.16816.F32 R100, R4, R42, R248 ;  /* 0x0000002a0464723c */ /* 0x000fe200000018f8 */
[----:B------:R-:W-:-:S02]  /*54c0*/  MOV R41, R2 ;  /* 0x0000000200297202 */ /* 0x000fc40000000f00 */
[----:B------:R-:W-:-:S04]  /*54d0*/  MOV R2, R186 ;  /* 0x000000ba00027202 */ /* 0x000fc80000000f00 */
[----:B------:R-:W-:Y:S01]  /*54e0*/  IMAD.MOV.U32 R43, RZ, RZ, R187 ;  /* 0x000000ffff2b7224 */ /* 0x000fe200078e00bb */
[----:B------:R-:W-:Y:S01]  /*54f0*/  HMMA.16816.F32 R180, R4, R38, R176 ;  /* 0x0000002604b4723c */ /* 0x000fe200000018b0 */
[----:B------:R-:W-:-:S06]  /*5500*/  IMAD.MOV.U32 R42, RZ, RZ, R184 ;  /* 0x000000ffff2a7224 */ /* 0x000fcc00078e00b8 */
[----:B------:R-:W-:Y:S01]  /*5510*/  MOV R178, R32 ;  /* 0x0000002000b27202 */ /* 0x000fe20000000f00 */
[----:B-1----:R-:W-:Y:S01]  /*5520*/  HMMA.16816.F32 R188, R4, R12, R88 ;  /* 0x0000000c04bc723c */ /* 0x002fe20000001858 */
[----:B------:R-:W-:Y:S02]  /*5530*/  IMAD.MOV.U32 R179, RZ, RZ, R2 ;  /* 0x000000ffffb37224 */ /* 0x000fe400078e0002 */
[----:B------:R-:W-:-:S04]  /*5540*/  FFMA.FTZ R2, R226, c[0x0][0x2d0], -R8 ;  /* 0x0000b400e2027a23 */ /* 0x000fc80000010808 */
[----:B------:R-:W-:Y:S01]  /*5550*/  MOV R91, R9 ;  /* 0x00000009005b7202 */ /* 0x000fe20000000f00 */
[----:B------:R-:W-:Y:S01]  /*5560*/  HMMA.16816.F32 R184, R4, R14, R72 ;  /* 0x0000000e04b8723c */ /* 0x000fe20000001848 */
[----:B------:R-:W-:Y:S01]  /*5570*/  LDSM.16.MT88.4 R12, [R199+0x7100] ;  /* 0x00710000c70c783b */ /* 0x000fe20000004200 */
[----:B------:R-:W-:Y:S01]  /*5580*/  IMAD.MOV.U32 R88, RZ, RZ, R137 ;  /* 0x000000ffff587224 */ /* 0x000fe200078e0089 */
[----:B------:R-:W-:Y:S01]  /*5590*/  MOV R89, R138 ;  /* 0x0000008a00597202 */ /* 0x000fe20000000f00 */
[----:B------:R-:W-:-:S04]  /*55a0*/  IMAD.MOV.U32 R90, RZ, RZ, R139 ;  /* 0x000000ffff5a7224 */ /* 0x000fc800078e008b */
[C---:B------:R-:W-:Y:S01]  /*55b0*/  HMMA.16816.F32 R120, R4.reuse, R34, R240 ;  /* 0x000000220478723c */ /* 0x040fe200000018f0 */
[----:B------:R-:W1:Y:S01]  /*55c0*/  LDSM.16.MT88.4 R32, [R198+0x7100] ;  /* 0x00710000c620783b */ /* 0x000e620000004200 */
[----:B------:R-:W-:Y:S01]  /*55d0*/  IMAD.MOV.U32 R177, RZ, RZ, R181 ;  /* 0x000000ffffb17224 */ /* 0x000fe200078e00b5 */
[----:B------:R-:W-:Y:S01]  /*55e0*/  MOV R176, R180 ;  /* 0x000000b400b07202 */ /* 0x000fe20000000f00 */
[----:B------:R-:W-:Y:S02]  /*55f0*/  IMAD.MOV.U32 R39, RZ, RZ, R182 ;  /* 0x000000ffff277224 */ /* 0x000fe400078e00b6 */
[----:B------:R-:W-:Y:S02]  /*5600*/  IMAD.MOV.U32 R38, RZ, RZ, R183 ;  /* 0x000000ffff267224 */ /* 0x000fe400078e00b7 */
[C---:B--2---:R-:W-:Y:S01]  /*5610*/  HMMA.16816.F32 R240, R4.reuse, R16, R128 ;  /* 0x0000001004f0723c */ /* 0x044fe20000001880 */
[----:B------:R2:W-:Y:S06]  /*5620*/  MUFU.EX2 R129, R2 ;  /* 0x0000000200817308 */ /* 0x0005ec0000000800 */
[----:B------:R-:W-:Y:S01]  /*5630*/  MOV R130, R177 ;  /* 0x000000b100827202 */ /* 0x000fe20000000f00 */
[----:B------:R-:W-:Y:S01]  /*5640*/  HMMA.16816.F32 R248, R4, R24, R172 ;  /* 0x0000001804f8723c */ /* 0x000fe200000018ac */
[----:B------:R-:W-:Y:S01]  /*5650*/  IMAD.MOV.U32 R131, RZ, RZ, R176 ;  /* 0x000000ffff837224 */ /* 0x000fe200078e00b0 */
[----:B------:R-:W-:Y:S01]  /*5660*/  MOV R177, R179 ;  /* 0x000000b300b17202 */ /* 0x000fe20000000f00 */
[----:B------:R-:W-:-:S02]  /*5670*/  IMAD.MOV.U32 R176, RZ, RZ, R178 ;  /* 0x000000ffffb07224 */ /* 0x000fc400078e00b2 */
[----:B------:R-:W-:Y:S01]  /*5680*/  IMAD.MOV.U32 R178, RZ, RZ, R43 ;  /* 0x000000ffffb27224 */ /* 0x000fe200078e002b */
[----:B------:R-:W-:Y:S01]  /*5690*/  MOV R72, R131 ;  /* 0x0000008300487202 */ /* 0x000fe20000000f00 */
[----:B------:R-:W-:Y:S01]  /*56a0*/  IMAD.MOV.U32 R179, RZ, RZ, R42 ;  /* 0x000000ffffb37224 */ /* 0x000fe200078e002a */
[----:B------:R-:W-:Y:S01]  /*56b0*/  MOV R42, R40 ;  /* 0x00000028002a7202 */ /* 0x000fe20000000f00 */
[----:B--2---:R-:W-:Y:S01]  /*56c0*/  FFMA.FTZ R2, R227, c[0x0][0x2d0], -R8 ;  /* 0x0000b400e3027a23 */ /* 0x004fe20000010808 */
[C---:B------:R-:W-:Y:S01]  /*56d0*/  HMMA.16816.F32 R228, R4.reuse, R26, R164 ;  /* 0x0000001a04e4723c */ /* 0x040fe200000018a4 */
[----:B------:R-:W-:Y:S01]  /*56e0*/  IMAD.MOV.U32 R43, RZ, RZ, R41 ;  /* 0x000000ffff2b7224 */ /* 0x000fe200078e0029 */
[----:B------:R-:W-:Y:S01]  /*56f0*/  MOV R41, R147 ;  /* 0x0000009300297202 */ /* 0x000fe20000000f00 */
[----:B------:R2:W4:Y:S01]  /*5700*/  MUFU.EX2 R175, R2 ;  /* 0x0000000200af7308 */ /* 0x0005220000000800 */
[----:B------:R-:W-:Y:S01]  /*5710*/  IMAD.MOV.U32 R40, RZ, RZ, R152 ;  /* 0x000000ffff287224 */ /* 0x000fe200078e0098 */
[----:B------:R-:W-:Y:S01]  /*5720*/  LDSM.16.MT88.4 R164, [R197+0x1900] ;  /* 0x00190000c5a4783b */ /* 0x000fe20000004200 */
[----:B------:R-:W-:Y:S01]  /*5730*/  MOV R152, R154 ;  /* 0x0000009a00987202 */ /* 0x000fe20000000f00 */
[----:B------:R-:W-:Y:S01]  /*5740*/  IMAD.MOV.U32 R147, RZ, RZ, R153 ;  /* 0x000000ffff937224 */ /* 0x000fe200078e0099 */
[----:B------:R-:W-:Y:S01]  /*5750*/  HMMA.16816.F32 R192, R4, R18, R92 ;  /* 0x0000001204c0723c */ /* 0x000fe2000000185c */
[----:B------:R-:W1:Y:S01]  /*5760*/  LDSM.16.MT88.4 R16, [R200+0x7100] ;  /* 0x00710000c810783b */ /* 0x000e620000004200 */
[----:B------:R-:W-:Y:S01]  /*5770*/  MOV R154, R11 ;  /* 0x0000000b009a7202 */ /* 0x000fe20000000f00 */
[----:B------:R-:W-:-:S02]  /*5780*/  IMAD.MOV.U32 R153, RZ, RZ, R136 ;  /* 0x000000ffff997224 */ /* 0x000fc400078e0088 */
[----:B------:R-:W-:Y:S02]  /*5790*/  IMAD.MOV.U32 R136, RZ, RZ, R10 ;  /* 0x000000ffff887224 */ /* 0x000fe400078e000a */
[----:B------:R-:W-:Y:S01]  /*57a0*/  IMAD.MOV.U32 R74, RZ, RZ, R152 ;  /* 0x000000ffff4a7224 */ /* 0x000fe200078e0098 */
[C---:B---3--:R-:W-:Y:S01]  /*57b0*/  HMMA.16816.F32 R24, R4.reuse, R28, R68 ;  /* 0x0000001c0418723c */ /* 0x048fe20000001844 */
[----:B------:R-:W-:Y:S01]  /*57c0*/  MOV R75, R153 ;  /* 0x00000099004b7202 */ /* 0x000fe20000000f00 */
[----:B------:R-:W-:Y:S02]  /*57d0*/  IMAD.MOV.U32 R73, RZ, RZ, R130 ;  /* 0x000000ffff497224 */ /* 0x000fe400078e0082 */
[----:B--2---:R-:W-:Y:S01]  /*57e0*/  FFMA.FTZ R2, R232, c[0x0][0x2d0], -R8 ;  /* 0x0000b400e8027a23 */ /* 0x004fe20000010808 */
[----:B------:R-:W-:Y:S02]  /*57f0*/  MOV R232, R37 ;  /* 0x0000002500e87202 */ /* 0x000fe40000000f00 */
[----:B------:R-:W-:Y:S01]  /*5800*/  IMAD.MOV.U32 R69, RZ, RZ, R154 ;  /* 0x000000ffff457224 */ /* 0x000fe200078e009a */
[----:B------:R2:W-:Y:S01]  /*5810*/  MUFU.EX2 R227, R2 ;  /* 0x0000000200e37308 */ /* 0x0005e20000000800 */
[----:B-----5:R-:W-:Y:S01]  /*5820*/  HMMA.16816.F32 R180, R4, R22, R80 ;  /* 0x0000001604b4723c */ /* 0x020fe20000001850 */
[----:B------:R-:W-:Y:S01]  /*5830*/  MOV R68, R147 ;  /* 0x0000009300447202 */ /* 0x000fe20000000f00 */
[----:B------:R-:W-:Y:S01]  /*5840*/  IMAD.MOV.U32 R71, RZ, RZ, R145 ;  /* 0x000000ffff477224 */ /* 0x000fe200078e0091 */
[----:B------:R-:W-:-:S04]  /*5850*/  MOV R70, R144 ;  /* 0x0000009000467202 */ /* 0x000fc80000000f00 */
[----:B------:R-:W-:Y:S01]  /*5860*/  IMAD.MOV.U32 R82, RZ, RZ, R42 ;  /* 0x000000ffff527224 */ /* 0x000fe200078e002a */
[C---:B------:R-:W-:Y:S01]  /*5870*/  HMMA.16816.F32 R28, R4.reuse, R30, R76 ;  /* 0x0000001e041c723c */ /* 0x040fe2000000184c */
[----:B------:R-:W-:Y:S01]  /*5880*/  MOV R80, R155 ;  /* 0x0000009b00507202 */ /* 0x000fe20000000f00 */
[----:B------:R-:W-:Y:S01]  /*5890*/  IMAD.MOV.U32 R81, RZ, RZ, R168 ;  /* 0x000000ffff517224 */ /* 0x000fe200078e00a8 */
[----:B------:R-:W-:Y:S01]  /*58a0*/  MOV R83, R136 ;  /* 0x0000008800537202 */ /* 0x000fe20000000f00 */
[----:B------:R-:W-:Y:S01]  /*58b0*/  LDSM.16.MT88.4 R152, [R199+0x1900] ;  /* 0x00190000c798783b */ /* 0x000fe20000004200 */
[----:B--2---:R-:W-:Y:S02]  /*58c0*/  FFMA.FTZ R2, R234, c[0x0][0x2d0], -R8 ;  /* 0x0000b400ea027a23 */ /* 0x004fe40000010808 */
[----:B------:R-:W-:Y:S01]  /*58d0*/  MOV R76, R43 ;  /* 0x0000002b004c7202 */ /* 0x000fe20000000f00 */
[----:B------:R-:W-:Y:S01]  /*58e0*/  IMAD.MOV.U32 R77, RZ, RZ, R40 ;  /* 0x000000ffff4d7224 */ /* 0x000fe200078e0028 */
[----:B------:R-:W-:Y:S01]  /*58f0*/  MOV R78, R41 ;  /* 0x00000029004e7202 */ /* 0x000fe20000000f00 */
[----:B------:R2:W3:Y:S01]  /*5900*/  MUFU.EX2 R226, R2 ;  /* 0x0000000200e27308 */ /* 0x0004e20000000800 */
[----:B------:R-:W-:Y:S01]  /*5910*/  LDSM.16.MT88.4 R40, [R197+0x3900] ;  /* 0x00390000c528783b */ /* 0x000fe20000004200 */
[----:B------:R-:W-:Y:S01]  /*5920*/  HMMA.16816.F32 R92, R4, R20, R52 ;  /* 0x00000014045c723c */ /* 0x000fe20000001834 */
[----:B----4-:R-:W-:-:S02]  /*5930*/  IMAD.MOV.U32 R234, RZ, RZ, R175 ;  /* 0x000000ffffea7224 */ /* 0x010fc400078e00af */
[----:B------:R-:W-:Y:S01]  /*5940*/  LDSM.16.MT88.4 R136, [R198+0x1900] ;  /* 0x00190000c688783b */ /* 0x000fe20000004200 */
[----:B------:R-:W-:-:S03]  /*5950*/  IMAD.MOV.U32 R79, RZ, RZ, R146 ;  /* 0x000000ffff4f7224 */ /* 0x000fc600078e0092 */
[----:B------:R-:W-:Y:S01]  /*5960*/  IMAD.MOV.U32 R53, RZ, RZ, R176 ;  /* 0x000000ffff357224 */ /* 0x000fe200078e00b0 */
[----:B------:R-:W-:Y:S01]  /*5970*/  MOV R54, R177 ;  /* 0x000000b100367202 */ /* 0x000fe20000000f00 */
[----:B------:R-:W-:Y:S01]  /*5980*/  IMAD.MOV.U32 R55, RZ, RZ, R178 ;  /* 0x000000ffff377224 */ /* 0x000fe200078e00b2 */
[----:B------:R-:W-:Y:S01]  /*5990*/  MOV R52, R179 ;  /* 0x000000b300347202 */ /* 0x000fe20000000f00 */
[C---:B-1----:R-:W-:Y:S01]  /*59a0*/  HMMA.16816.F32 R20, R4.reuse, R32, R64 ;  /* 0x000000200414723c */ /* 0x042fe20000001840 */
[----:B------:R-:W-:Y:S01]  /*59b0*/  LDSM.16.MT88.4 R144, [R200+0x1900] ;  /* 0x00190000c890783b */ /* 0x000fe20000004200 */
[--C-:B--2---:R-:W-:Y:S01]  /*59c0*/  FFMA.FTZ R2, R169, c[0x0][0x2d0], -R0.reuse ;  /* 0x0000b400a9027a23 */ /* 0x104fe20000010800 */
[----:B---3--:R-:W-:Y:S02]  /*59d0*/  F2FP.PACK_AB R130, R226, R227 ;  /* 0x000000e3e282723e */ /* 0x008fe400000000ff */
[----:B------:R-:W-:Y:S01]  /*59e0*/  LDSM.16.MT88.4 R64, [R199+0x3900] ;  /* 0x00390000c740783b */ /* 0x000fe20000004200 */
[----:B------:R1:W-:Y:S02]  /*59f0*/  MUFU.EX2 R11, R2 ;  /* 0x00000002000b7308 */ /* 0x0003e40000000800 */
[C---:B------:R-:W-:Y:S01]  /*5a00*/  HMMA.16816.F32 R176, R4.reuse, R12, R56 ;  /* 0x0000000c04b0723c */ /* 0x040fe20000001838 */
[----:B------:R-:W2:Y:S07]  /*5a10*/  LDSM.16.MT88.4 R56, [R200+0x3900] ;  /* 0x00390000c838783b */ /* 0x000eae0000004200 */
[----:B------:R-:W-:Y:S01]  /*5a20*/  HMMA.16816.F32 R32, R4, R34, R48 ;  /* 0x000000220420723c */ /* 0x000fe20000001830 */
[----:B------:R-:W3:Y:S01]  /*5a30*/  LDSM.16.MT88.4 R48, [R198+0x3900] ;  /* 0x00390000c630783b */ /* 0x000ee20000004200 */
[----:B-1----:R-:W-:-:S06]  /*5a40*/  FFMA.FTZ R2, R170, c[0x0][0x2d0], -R0 ;  /* 0x0000b400aa027a23 */ /* 0x002fcc0000010800 */
[C---:B------:R-:W-:Y:S01]  /*5a50*/  HMMA.16816.F32 R172, R4.reuse, R16, R60 ;  /* 0x0000001004ac723c */ /* 0x040fe2000000183c */
[----:B------:R1:W4:Y:S06]  /*5a60*/  MUFU.EX2 R10, R2 ;  /* 0x00000002000a7308 */ /* 0x00032c0000000800 */
[----:B------:R-:W-:Y:S01]  /*5a70*/  IMAD.MOV.U32 R60, RZ, RZ, R52 ;  /* 0x000000ffff3c7224 */ /* 0x000fe200078e0034 */
[----:B------:R-:W-:Y:S01]  /*5a80*/  MOV R61, R53 ;  /* 0x00000035003d7202 */ /* 0x000fe20000000f00 */
[----:B------:R-:W-:Y:S01]  /*5a90*/  IMAD.MOV.U32 R62, RZ, RZ, R54 ;  /* 0x000000ffff3e7224 */ /* 0x000fe200078e0036 */
[----:B------:R-:W-:Y:S01]  /*5aa0*/  MOV R63, R55 ;  /* 0x00000037003f7202 */ /* 0x000fe20000000f00 */
[--C-:B-1----:R-:W-:Y:S01]  /*5ab0*/  FFMA.FTZ R2, R224, c[0x0][0x2d0], -R0.reuse ;  /* 0x0000b400e0027a23 */ /* 0x102fe20000010800 */
[----:B------:R-:W-:Y:S01]  /*5ac0*/  MOV R224, R129 ;  /* 0x0000008100e07202 */ /* 0x000fe20000000f00 */
[----:B------:R-:W-:Y:S01]  /*5ad0*/  FFMA.FTZ R0, R171, c[0x0][0x2d0], -R0 ;  /* 0x0000b400ab007a23 */ /* 0x000fe20000010800 */
[----:B----4-:R-:W-:Y:S01]  /*5ae0*/  F2FP.PACK_AB R129, R10, R11 ;  /* 0x0000000b0a81723e */ /* 0x010fe200000000ff */
[----:B------:R1:W-:Y:S01]  /*5af0*/  MUFU.EX2 R9, R2 ;  /* 0x0000000200097308 */ /* 0x0003e20000000800 */
[----:B------:R-:W-:Y:S01]  /*5b00*/  F2FP.PACK_AB R128, R234, R224 ;  /* 0x000000e0ea80723e */ /* 0x000fe200000000ff */
[C---:B------:R-:W-:Y:S06]  /*5b10*/  HMMA.16816.F32 R168, R4.reuse, R18, R84 ;  /* 0x0000001204a8723c */ /* 0x040fec0000001854 */
[----:B------:R-:W4:Y:S01]  /*5b20*/  MUFU.EX2 R8, R0 ;  /* 0x0000000000087308 */ /* 0x000f220000000800 */
[----:B------:R-:W-:Y:S01]  /*5b30*/  IMAD.MOV.U32 R86, RZ, RZ, R39 ;  /* 0x000000ffff567224 */ /* 0x000fe200078e0027 */
[----:B------:R-:W-:Y:S01]  /*5b40*/  MOV R87, R38 ;  /* 0x0000002600577202 */ /* 0x000fe20000000f00 */
[----:B------:R-:W-:Y:S01]  /*5b50*/  HMMA.16816.F32 R16, R4, R14, R44 ;  /* 0x0000000e0410723c */ /* 0x000fe2000000182c */
[----:B------:R-:W-:Y:S01]  /*5b60*/  IMAD.MOV.U32 R84, RZ, RZ, R72 ;  /* 0x000000ffff547224 */ /* 0x000fe200078e0048 */
[----:B------:R-:W-:Y:S01]  /*5b70*/  MOV R85, R73 ;  /* 0x0000004900557202 */ /* 0x000fe20000000f00 */
[----:B------:R-:W-:Y:S01]  /*5b80*/  LDSM.16.MT88.4 R12, [R199+0x7900] ;  /* 0x00790000c70c783b */ /* 0x000fe20000004200 */
[----:B-1----:R-:W-:-:S03]  /*5b90*/  MOV R2, R88 ;  /* 0x0000005800027202 */ /* 0x002fc60000000f00 */
[----:B------:R-:W-:Y:S01]  /*5ba0*/  IMAD.MOV.U32 R4, RZ, RZ, R68 ;  /* 0x000000ffff047224 */ /* 0x000fe200078e0044 */
[----:B------:R-:W-:Y:S01]  /*5bb0*/  MOV R68, R80 ;  /* 0x0000005000447202 */ /* 0x000fe20000000f00 */
[----:B------:R-:W-:Y:S01]  /*5bc0*/  IMAD.MOV.U32 R5, RZ, RZ, R70 ;  /* 0x000000ffff057224 */ /* 0x000fe200078e0046 */
[----:B----4-:R-:W-:-:S03]  /*5bd0*/  F2FP.PACK_AB R131, R8, R9 ;  /* 0x000000090883723e */ /* 0x010fc600000000ff */
[----:B------:R-:W-:Y:S01]  /*5be0*/  IMAD.MOV.U32 R6, RZ, RZ, R68 ;  /* 0x000000ffff067224 */ /* 0x000fe200078e0044 */
[----:B------:R-:W-:-:S03]  /*5bf0*/  MOV R0, R90 ;  /* 0x0000005a00007202 */ /* 0x000fc60000000f00 */
[----:B------:R-:W-:Y:S02]  /*5c00*/  HMMA.16816.F32 R160, R128, R164, R160 ;  /* 0x000000a480a0723c */ /* 0x000fe400000018a0 */
[----:B------:R-:W-:-:S06]  /*5c10*/  FADD.FTZ R0, R0, R252 ;  /* 0x000000fc00007221 */ /* 0x000fcc0000010000 */
[C---:B------:R-:W-:Y:S07]  /*5c20*/  HMMA.16816.F32 R164, R128.reuse, R166, R76 ;  /* 0x000000a680a4723c */ /* 0x040fee000000184c */
[----:B------:R-:W-:Y:S01]  /*5c30*/  IMAD.MOV.U32 R78, RZ, RZ, R36 ;  /* 0x000000ffff4e7224 */ /* 0x000fe200078e0024 */
[----:B--2---:R-:W-:Y:S01]  /*5c40*/  HMMA.16816.F32 R52, R128, R56, R124 ;  /* 0x000000388034723c */ /* 0x004fe2000000187c */
[----:B------:R-:W-:Y:S01]  /*5c50*/  MOV R77, R82 ;  /* 0x00000052004d7202 */ /* 0x000fe20000000f00 */
[----:B------:R-:W-:-:S05]  /*5c60*/  IMAD.MOV.U32 R79, RZ, RZ, R81 ;  /* 0x000000ffff4f7224 */ /* 0x000fca00078e0051 */
[----:B------:R-:W-:Y:S01]  /*5c70*/  IMAD.MOV.U32 R125, RZ, RZ, R83 ;  /* 0x000000ffff7d7224 */ /* 0x000fe200078e0053 */
[C---:B------:R-:W-:Y:S01]  /*5c80*/  HMMA.16816.F32 R36, R128.reuse, R40, R108 ;  /* 0x000000288024723c */ /* 0x040fe2000000186c */
[----:B------:R-:W-:Y:S01]  /*5c90*/  LDSM.16.MT88.4 R80, [R198+0x5900] ;  /* 0x00590000c650783b */ /* 0x000fe20000004200 */
[----:B------:R-:W-:Y:S01]  /*5ca0*/  MOV R126, R69 ;  /* 0x00000045007e7202 */ /* 0x000fe20000000f00 */
[----:B------:R-:W-:Y:S01]  /*5cb0*/  FADD.FTZ R0, R125, R0 ;  /* 0x000000007d007221 */ /* 0x000fe20000010000 */
[----:B------:R-:W-:Y:S02]  /*5cc0*/  MOV R127, R71 ;  /* 0x00000047007f7202 */ /* 0x000fe40000000f00 */
[----:B------:R-:W-:Y:S01]  /*5cd0*/  MOV R7, R79 ;  /* 0x0000004f00077202 */ /* 0x000fe20000000f00 */
[----:B------:R-:W-:Y:S01]  /*5ce0*/  IMAD.MOV.U32 R110, RZ, RZ, R89 ;  /* 0x000000ffff6e7224 */ /* 0x000fe200078e0059 */
[----:B---3--:R-:W-:Y:S01]  /*5cf0*/  HMMA.16816.F32 R44, R128, R48, R116 ;  /* 0x00000030802c723c */ /* 0x008fe20000001874 */
[----:B------:R-:W-:-:S02]  /*5d00*/  IMAD.MOV.U32 R111, RZ, RZ, R91 ;  /* 0x000000ffff6f7224 */ /* 0x000fc400078e005b */
[----:B------:R-:W-:Y:S01]  /*5d10*/  FADD.FTZ R2, R2, R110 ;  /* 0x0000006e02027221 */ /* 0x000fe20000010000 */
[----:B------:R-:W-:Y:S03]  /*5d20*/  LDSM.16.MT88.4 R88, [R200+0x5900] ;  /* 0x00590000c858783b */ /* 0x000fe60000004200 */
[----:B------:R-:W-:Y:S01]  /*5d30*/  MOV R116, R75 ;  /* 0x0000004b00747202 */ /* 0x000fe20000000f00 */
[----:B------:R-:W-:Y:S01]  /*5d40*/  FADD.FTZ R2, R111, R2 ;  /* 0x000000026f027221 */ /* 0x000fe20000010000 */
[----:B------:R-:W-:Y:S01]  /*5d50*/  HMMA.16816.F32 R132, R128, R136, R132 ;  /* 0x000000888084723c */ /* 0x000fe20000001884 */
[----:B------:R-:W-:Y:S01]  /*5d60*/  IMAD.MOV.U32 R117, RZ, RZ, R74 ;  /* 0x000000ffff757224 */ /* 0x000fe200078e004a */
[----:B------:R-:W-:Y:S01]  /*5d70*/  MOV R118, R77 ;  /* 0x0000004d00767202 */ /* 0x000fe20000000f00 */
[----:B------:R-:W-:Y:S01]  /*5d80*/  FADD.FTZ R2, R116, R2 ;  /* 0x0000000274027221 */ /* 0x000fe20000010000 */
[----:B------:R-:W1:Y:S01]  /*5d90*/  LDSM.16.MT88.4 R72, [R197+0x5900] ;  /* 0x00590000c548783b */ /* 0x000e620000004200 */
[----:B------:R-:W-:-:S02]  /*5da0*/  FADD.FTZ R0, R117, R0 ;  /* 0x0000000075007221 */ /* 0x000fc40000010000 */
[----:B------:R-:W-:Y:S01]  /*5db0*/  FADD.FTZ R4, R4, R2 ;  /* 0x0000000204047221 */ /* 0x000fe20000010000 */
[C---:B------:R-:W-:Y:S01]  /*5dc0*/  HMMA.16816.F32 R148, R128.reuse, R152, R148 ;  /* 0x000000988094723c */ /* 0x040fe20000001894 */
[----:B------:R-:W-:Y:S02]  /*5dd0*/  FADD.FTZ R2, R247, R0 ;  /* 0x00000000f7027221 */ /* 0x000fe40000010000 */
[----:B------:R-:W-:Y:S02]  /*5de0*/  IMAD.MOV.U32 R119, RZ, RZ, R78 ;  /* 0x000000ffff777224 */ /* 0x000fe400078e004e */
[----:B------:R-:W-:Y:S02]  /*5df0*/  FADD.FTZ R0, R118, R4 ;  /* 0x0000000476007221 */ /* 0x000fe40000010000 */
[----:B------:R-:W-:Y:S01]  /*5e00*/  FADD.FTZ R2, R244, R2 ;  /* 0x00000002f4027221 */ /* 0x000fe20000010000 */
[----:B------:R-:W-:Y:S01]  /*5e10*/  HMMA.16816.F32 R136, R128, R138, R96 ;  /* 0x0000008a8088723c */ /* 0x000fe20000001860 */
[----:B------:R-:W2:Y:S01]  /*5e20*/  LDSM.16.MT88.4 R96, [R199+0x5900] ;  /* 0x00590000c760783b */ /* 0x000ea20000004200 */
[----:B------:R-:W-:-:S02]  /*5e30*/  FADD.FTZ R0, R119, R0 ;  /* 0x0000000077007221 */ /* 0x000fc40000010000 */
[----:B------:R-:W-:Y:S02]  /*5e40*/  FADD.FTZ R2, R245, R2 ;  /* 0x00000002f5027221 */ /* 0x000fe40000010000 */
[----:B------:R-:W-:Y:S02]  /*5e50*/  FADD.FTZ R0, R126, R0 ;  /* 0x000000007e007221 */ /* 0x000fe40000010000 */
[C---:B------:R-:W-:Y:S01]  /*5e60*/  HMMA.16816.F32 R152, R128.reuse, R154, R104 ;  /* 0x0000009a8098723c */ /* 0x040fe20000001868 */
[----:B------:R-:W3:Y:S01]  /*5e70*/  LDSM.16.MT88.4 R104, [R197+0x7900] ;  /* 0x00790000c568783b */ /* 0x000ee20000004200 */
[----:B------:R-:W-:Y:S02]  /*5e80*/  FADD.FTZ R2, R235, R2 ;  /* 0x00000002eb027221 */ /* 0x000fe40000010000 */
[----:B------:R-:W-:Y:S02]  /*5e90*/  FADD.FTZ R0, R127, R0 ;  /* 0x000000007f007221 */ /* 0x000fe40000010000 */
[----:B------:R-:W-:Y:S01]  /*5ea0*/  FADD.FTZ R2, R223, R2 ;  /* 0x00000002df027221 */ /* 0x000fe20000010000 */
[----:B------:R-:W-:Y:S01]  /*5eb0*/  IADD3 R223, R232, -0x2, RZ ;  /* 0xfffffffee8df7810 */ /* 0x000fe20007ffe0ff */
[----:B------:R-:W-:Y:S01]  /*5ec0*/  HMMA.16816.F32 R40, R128, R42, R112 ;  /* 0x0000002a8028723c */ /* 0x000fe20000001870 */
[----:B------:R-:W4:Y:S01]  /*5ed0*/  LDSM.16.MT88.4 R112, [R198+0x7900] ;  /* 0x00790000c670783b */ /* 0x000f220000004200 */
[----:B------:R-:W-:-:S02]  /*5ee0*/  FADD.FTZ R0, R5, R0 ;  /* 0x0000000005007221 */ /* 0x000fc40000010000 */
[----:B------:R-:W-:Y:S02]  /*5ef0*/  FADD.FTZ R2, R159, R2 ;  /* 0x000000029f027221 */ /* 0x000fe40000010000 */
[----:B------:R-:W-:Y:S02]  /*5f00*/  FADD.FTZ R0, R6, R0 ;  /* 0x0000000006007221 */ /* 0x000fe40000010000 */
[----:B------:R-:W-:Y:S01]  /*5f10*/  HMMA.16816.F32 R48, R128, R50, R120 ;  /* 0x000000328030723c */ /* 0x000fe20000001878 */
[----:B------:R-:W5:Y:S01]  /*5f20*/  LDSM.16.MT88.4 R120, [R200+0x7900] ;  /* 0x00790000c878783b */ /* 0x000f620000004200 */
[----:B------:R-:W-:Y:S02]  /*5f30*/  FADD.FTZ R2, R158, R2 ;  /* 0x000000029e027221 */ /* 0x000fe40000010000 */
[----:B------:R-:W-:Y:S02]  /*5f40*/  FADD.FTZ R0, R7, R0 ;  /* 0x0000000007007221 */ /* 0x000fe40000010000 */
[----:B------:R-:W-:-:S02]  /*5f50*/  FADD.FTZ R4, R157, R2 ;  /* 0x000000029d047221 */ /* 0x000fc40000010000 */
        /* <DEDUP_REMOVED lines=9> */
[----:B------:R-:W-:-:S03]  /*5ff0*/  FADD.FTZ R245, R8, R0 ;  /* 0x0000000008f57221 */ /* 0x000fc60000010000 */
[C---:B------:R-:W-:Y:S08]  /*6000*/  HMMA.16816.F32 R144, R128.reuse, R146, R100 ;  /* 0x000000928090723c */ /* 0x040ff00000001864 */
[C---:B------:R-:W-:Y:S08]  /*6010*/  HMMA.16816.F32 R64, R128.reuse, R66, R84 ;  /* 0x000000428040723c */ /* 0x040ff00000001854 */
[C---:B-1----:R-:W-:Y:S08]  /*6020*/  HMMA.16816.F32 R68, R128.reuse, R72, R248 ;  /* 0x000000488044723c */ /* 0x042ff000000018f8 */
[C---:B------:R-:W-:Y:S08]  /*6030*/  HMMA.16816.F32 R76, R128.reuse, R80, R240 ;  /* 0x00000050804c723c */ /* 0x040ff000000018f0 */
[C---:B------:R-:W-:Y:S08]  /*6040*/  HMMA.16816.F32 R84, R128.reuse, R88, R188 ;  /* 0x000000588054723c */ /* 0x040ff000000018bc */
[C---:B--2---:R-:W-:Y:S08]  /*6050*/  HMMA.16816.F32 R92, R128.reuse, R96, R92 ;  /* 0x00000060805c723c */ /* 0x044ff0000000185c */
[C---:B---3--:R-:W-:Y:S08]  /*6060*/  HMMA.16816.F32 R100, R128.reuse, R104, R24 ;  /* 0x000000688064723c */ /* 0x048ff00000001818 */
[C---:B----4-:R-:W-:Y:S08]  /*6070*/  HMMA.16816.F32 R108, R128.reuse, R112, R20 ;  /* 0x00000070806c723c */ /* 0x050ff00000001814 */
[C---:B-----5:R-:W-:Y:S08]  /*6080*/  HMMA.16816.F32 R116, R128.reuse, R120, R172 ;  /* 0x000000788074723c */ /* 0x060ff000000018ac */
[C---:B------:R-:W-:Y:S08]  /*6090*/  HMMA.16816.F32 R56, R128.reuse, R58, R236 ;  /* 0x0000003a8038723c */ /* 0x040ff000000018ec */
        /* <DEDUP_REMOVED lines=9> */
[----:B------:R-:W-:Y:S07]  /*6130*/  @P0 BRA `(.L_x_1601) ;  /* 0x0000013000000947 */ /* 0x000fee0003800000 */
[----:B------:R-:W-:Y:S01]  /*6140*/  ISETP.LT.AND P0, PT, RZ, UR9, PT ;  /* 0x00000009ff007c0c */ /* 0x000fe2000bf01270 */
[----:B------:R-:W-:Y:S01]  /*6150*/  UIADD3 UR4, UR9, -0x1, URZ ;  /* 0xffffffff09047890 */ /* 0x000fe2000fffe03f */
[----:B------:R-:W-:-:S05]  /*6160*/  IMAD.MOV.U32 R232, RZ, RZ, 0x1 ;  /* 0x00000001ffe87424 */ /* 0x000fca00078e00ff */
[----:B------:R-:W-:-:S06]  /*6170*/  MOV R0, UR4 ;  /* 0x0000000400007c02 */ /* 0x000fcc0008000f00 */
[----:B------:R-:W-:Y:S05]  /*6180*/  @P0 BRA `(.L_x_1602) ;  /* 0x0000006000000947 */ /* 0x000fea0003800000 */
[----:B------:R-:W-:Y:S01]  /*6190*/  ISETP.NE.AND P0, PT, R232, c[0x0][0x32c], PT ;  /* 0x0000cb00e8007a0c */ /* 0x000fe20003f05270 */
[----:B------:R-:W-:-:S12]  /*61a0*/  IMAD R0, RZ, RZ, -UR9 ;  /* 0x80000009ff007e24 */ /* 0x000fd8000f8e02ff */
[----:B------:R-:W-:-:S05]  /*61b0*/  @P0 IMAD.HI.U32 R2, R0, c[0x0][0x330], RZ ;  /* 0x0000cc0000020a27 */ /* 0x000fca00078e00ff */
[----:B------:R-:W-:-:S04]  /*61c0*/  @P0 SHF.R.U32.HI R0, RZ, c[0x0][0x334], R2 ;  /* 0x0000cd00ff000a19 */ /* 0x000fc80000011602 */
[----:B------:R-:W-:Y:S01]  /*61d0*/  LOP3.LUT R0, RZ, R0, RZ, 0x33, !PT ;  /* 0x00000000ff007212 */ /* 0x000fe200078e33ff */
[----:B------:R-:W-:Y:S05]  /*61e0*/  BRA `(.L_x_1603) ;  /* 0x0000003000007947 */ /* 0x000fea0003800000 */
.L_x_1602:
[----:B------:R-:W-:-:S13]  /*61f0*/  ISETP.NE.AND P0, PT, R232, c[0x0][0x32c], PT ;  /* 0x0000cb00e8007a0c */ /* 0x000fda0003f05270 */
[----:B------:R-:W-:-:S05]  /*6200*/  @P0 IMAD.HI.U32 R2, R0, c[0x0][0x330], RZ ;  /* 0x0000cc0000020a27 */ /* 0x000fca00078e00ff */
[----:B------:R-:W-:Y:S02]  /*6210*/  @P0 SHF.R.U32.HI R0, RZ, c[0x0][0x334], R2 ;  /* 0x0000cd00ff000a19 */ /* 0x000fe40000011602 */
.L_x_1603:
[----:B------:R-:W-:-:S05]  /*6220*/  MOV R2, c[0x0][0x32c] ;  /* 0x0000cb0000027a02 */ /* 0x000fca0000000f00 */
[----:B------:R-:W-:-:S04]  /*6230*/  IMAD R0, R0, R2, c[0x0][0x32c] ;  /* 0x0000cb0000007624 */ /* 0x000fc800078e0202 */
[----:B------:R-:W1:Y:S02]  /*6240*/  R2UR UR4, R0 ;  /* 0x00000000000473c2 */ /* 0x000e6400000e0000 */
[----:B-1----:R-:W-:-:S04]  /*6250*/  UISETP.LT.AND UP0, UPT, UR7, UR4, UPT ;  /* 0x000000040700728c */ /* 0x002fc8000bf01270 */
[----:B------:R-:W-:-:S03]  /*6260*/  USEL UR7, UR7, UR4, UP0 ;  /* 0x0000000407077287 */ /* 0x000fc60008000000 */
.L_x_1601:
[----:B------:R-:W1:Y:S01]  /*6270*/  R2UR UR4, R233 ;  /* 0x00000000e90473c2 */ /* 0x000e6200000e0000 */
[----:B------:R-:W-:-:S04]  /*6280*/  USHF.R.S32.HI UR5, URZ, 0x1f, UR7 ;  /* 0x0000001f3f057899 */ /* 0x000fc80008011407 */
[----:B------:R-:W-:-:S04]  /*6290*/  ULEA.HI UR5, UR5, UR7, URZ, 0x6 ;  /* 0x0000000705057291 */ /* 0x000fc8000f8f303f */
[----:B------:R-:W-:-:S04]  /*62a0*/  USHF.R.S32.HI UR5, URZ, 0x6, UR5 ;  /* 0x000000063f057899 */ /* 0x000fc80008011405 */
[----:B-1----:R-:W-:-:S04]  /*62b0*/  UISETP.LT.AND UP0, UPT, UR4, UR5, UPT ;  /* 0x000000050400728c */ /* 0x002fc8000bf01270 */
[----:B------:R-:W-:-:S06]  /*62c0*/  USEL UR4, UR4, UR5, !UP0 ;  /* 0x0000000504047287 */ /* 0x000fcc000c000000 */
[----:B------:R-:W-:-:S13]  /*62d0*/  ISETP.GE.AND P0, PT, R223, UR4, PT ;  /* 0x00000004df007c0c */ /* 0x000fda000bf06270 */
[----:B------:R-:W-:Y:S05]  /*62e0*/  @!P0 BRA `(.L_x_1604) ;  /* 0x0000404000008947 */ /* 0x000fea0003800000 */
[----:B------:R-:W2:Y:S04]  /*62f0*/  LDL R0, [R1+0x3c] ;  /* 0x00003c0001007983 */ /* 0x000ea80000100800 */
[----:B------:R-:W3:Y:S04]  /*6300*/  LDL.64 R10, [R1+0x30] ;  /* 0x00003000010a7983 */ /* 0x000ee80000100a00 */
[----:B------:R-:W4:Y:S04]  /*6310*/  LDL.64 R8, [R1+0x18] ;  /* 0x0000180001087983 */ /* 0x000f280000100a00 */
[----:B------:R-:W5:Y:S04]  /*6320*/  LDL.64 R6, [R1+0x28] ;  /* 0x0000280001067983 */ /* 0x000f680000100a00 */
[----:B------:R-:W4:Y:S01]  /*6330*/  LDL.64 R4, [R1+0x20] ;  /* 0x0000200001047983 */ /* 0x000f220000100a00 */
[----:B------:R-:W-:Y:S01]  /*6340*/  PLOP3.LUT P0, PT, PT, PT, UP2, 0x80, 0x0 ;  /* 0x000000000000781c */ /* 0x000fe20003f0f028 */
[----:B------:R-:W-:Y:S01]  /*6350*/  IMAD.MOV.U32 R157, RZ, RZ, R156 ;  /* 0x000000ffff9d7224 */ /* 0x000fe200078e009c */
[----:B------:R-:W-:Y:S01]  /*6360*/  MOV R158, R3 ;  /* 0x00000003009e7202 */ /* 0x000fe20000000f00 */
[----:B------:R-:W-:-:S10]  /*6370*/  IMAD.MOV.U32 R224, RZ, RZ, R223 ;  /* 0x000000ffffe07224 */ /* 0x000fd400078e00df */
[----:B--2---:R-:W-:Y:S01]  /*6380*/  @P0 IMAD.HI.U32 R0, R0, c[0x0][0x2c8], RZ ;  /* 0x0000b20000000a27 */ /* 0x004fe200078e00ff */
[----:B------:R-:W-:Y:S02]  /*6390*/  PLOP3.LUT P0, PT, PT, PT, UP2, 0x80, 0x0 ;  /* 0x000000000000781c */ /* 0x000fe40003f0f028 */
[C---:B---3--:R-:W-:Y:S02]  /*63a0*/  IADD3 R12, P6, R10.reuse, 0x40, RZ ;  /* 0x000000400a0c7810 */ /* 0x048fe40007fde0ff */
[----:B------:R-:W-:-:S03]  /*63b0*/  IADD3 R2, P5, R10, 0x80, RZ ;  /* 0x000000800a027810 */ /* 0x000fc60007fbe0ff */
[----:B------:R4:W-:Y:S04]  /*63c0*/  STL [R1+0x14], R12 ;  /* 0x0000140c01007387 */ /* 0x0009e80000100800 */
[----:B------:R1:W-:Y:S02]  /*63d0*/  STL [R1+0xc], R2 ;  /* 0x00000c0201007387 */ /* 0x0003e40000100800 */
[----:B------:R-:W-:Y:S01]  /*63e0*/  @P0 SHF.R.U32.HI R0, RZ, c[0x0][0x2cc], R0 ;  /* 0x0000b300ff000a19 */ /* 0x000fe20000011600 */
[----:B----4-:R-:W-:Y:S01]  /*63f0*/  IMAD.X R12, RZ, RZ, R9, P6 ;  /* 0x000000ffff0c7224 */ /* 0x010fe200030e0609 */
[----:B-1----:R-:W-:-:S04]  /*6400*/  IADD3 R2, P6, R10, 0xc0, RZ ;  /* 0x000000c00a027810 */ /* 0x002fc80007fde0ff */
[----:B------:R-:W-:Y:S01]  /*6410*/  STL [R1+0x10], R12 ;  /* 0x0000100c01007387 */ /* 0x000fe20000100800 */
[----:B------:R-:W-:Y:S01]  /*6420*/  IMAD.X R10, RZ, RZ, R9, P5 ;  /* 0x000000ffff0a7224 */ /* 0x000fe200028e0609 */
[C---:B-----5:R-:W-:Y:S02]  /*6430*/  IADD3 R252, P5, R6.reuse, 0x40, RZ ;  /* 0x0000004006fc7810 */ /* 0x060fe40007fbe0ff */
[----:B------:R1:W-:Y:S03]  /*6440*/  STL [R1+0x4], R2 ;  /* 0x0000040201007387 */ /* 0x0003e60000100800 */
[----:B------:R-:W-:Y:S01]  /*6450*/  IMAD.X R251, RZ, RZ, R5, P5 ;  /* 0x000000fffffb7224 */ /* 0x000fe200028e0605 */
[----:B------:R2:W-:Y:S01]  /*6460*/  STL [R1+0x8], R10 ;  /* 0x0000080a01007387 */ /* 0x0005e20000100800 */
[----:B------:R-:W-:-:S05]  /*6470*/  IADD3 R248, P5, R6, 0xc0, RZ ;  /* 0x000000c006f87810 */ /* 0x000fca0007fbe0ff */
[----:B------:R-:W-:Y:S02]  /*6480*/  IMAD.X R247, RZ, RZ, R5, P5 ;  /* 0x000000fffff77224 */ /* 0x000fe400028e0605 */
[----:B-1----:R-:W-:Y:S01]  /*6490*/  IMAD.X R2, RZ, RZ, R9, P6 ;  /* 0x000000ffff027224 */ /* 0x002fe200030e0609 */
[----:B------:R-:W-:-:S04]  /*64a0*/  IADD3 R250, P6, R6, 0x80, RZ ;  /* 0x0000008006fa7810 */ /* 0x000fc80007fde0ff */
[----:B------:R2:W-:Y:S01]  /*64b0*/  STL [R1], R2 ;  /* 0x0000000201007387 */ /* 0x0005e20000100800 */
[----:B------:R-:W-:-:S03]  /*64c0*/  IADD3.X R249, RZ, R5, RZ, P6, !PT ;  /* 0x00000005fff97210 */ /* 0x000fc600037fe4ff */
[----:B------:R2:W-:Y:S04]  /*64d0*/  @P0 STL [R1+0x38], R0 ;  /* 0x0000380001000387 */ /* 0x0005e80000100800 */
.L_x_1613:
[----:B------:R-:W3:Y:S01]  /*64e0*/  LDL.64 R236, [R1+0x30] ;  /* 0x0000300001ec7983 */ /* 0x000ee20000100a00 */
[----:B------:R-:W-:Y:S04]  /*64f0*/  DEPBAR.LE SB0, 0x0 ;  /* 0x000080000000791a */ /* 0x000fe80000000000 */
[----:B------:R-:W4:Y:S01]  /*6500*/  LDL.64 R230, [R1+0x18] ;  /* 0x0000180001e67983 */ /* 0x000f220000100a00 */
[----:B------:R-:W-:Y:S01]  /*6510*/  ISETP.GT.AND P6, PT, R233, R224, PT ;  /* 0x000000e0e900720c */ /* 0x000fe20003fc4270 */
[----:B------:R-:W-:Y:S02]  /*6520*/  IMAD.MOV.U32 R234, RZ, RZ, c[0x0][0x208] ;  /* 0x00008200ffea7624 */ /* 0x000fe400078e00ff */
[----:B------:R-:W5:Y:S01]  /*6530*/  LDL R232, [R1+0x14] ;  /* 0x0000140001e87983 */ /* 0x000f620000100800 */
[----:B------:R-:W-:Y:S03]  /*6540*/  IMAD.MOV.U32 R235, RZ, RZ, c[0x0][0x20c] ;  /* 0x00008300ffeb7624 */ /* 0x000fe600078e00ff */
[----:B--2---:R-:W2:Y:S04]  /*6550*/  LDL R229, [R1+0x10] ;  /* 0x0000100001e57983 */ /* 0x004ea80000100800 */
[----:B------:R-:W2:Y:S02]  /*6560*/  LDL R228, [R1+0xc] ;  /* 0x00000c0001e47983 */ /* 0x000ea40000100800 */
[----:B------:R-:W-:Y:S01]  /*6570*/  @!P6 SHF.R.S32.HI R0, RZ, 0x1f, R224 ;  /* 0x0000001fff00e819 */ /* 0x000fe200000114e0 */
[----:B------:R-:W-:Y:S01]  /*6580*/  @!P6 IMAD.WIDE.U32 R2, R224, c[0x0][0x208], RZ ;  /* 0x00008200e002ea25 */ /* 0x000fe200078e00ff */
[----:B------:R-:W2:Y:S03]  /*6590*/  LDL R226, [R1+0x8] ;  /* 0x0000080001e27983 */ /* 0x000ea60000100800 */
[----:B------:R-:W-:Y:S01]  /*65a0*/  @!P6 IMAD R0, R0, c[0x0][0x208], RZ ;  /* 0x000082000000ea24 */ /* 0x000fe200078e02ff */
[----:B------:R-:W2:Y:S03]  /*65b0*/  LDL R227, [R1+0x4] ;  /* 0x0000040001e37983 */ /* 0x000ea60000100800 */
[----:B------:R-:W-:Y:S01]  /*65c0*/  @!P6 IMAD R20, R224, c[0x0][0x20c], R0 ;  /* 0x00008300e014ea24 */ /* 0x000fe200078e0200 */
[----:B------:R-:W2:Y:S01]  /*65d0*/  LDL R223, [R1] ;  /* 0x0000000001df7983 */ /* 0x000ea20000100800 */
[C---:B------:R-:W-:Y:S02]  /*65e0*/  @!P6 IMAD.SHL.U32 R0, R2.reuse, 0x40, RZ ;  /* 0x000000400200e824 */ /* 0x040fe400078e00ff */
[----:B------:R-:W-:Y:S01]  /*65f0*/  @!P6 IMAD.IADD R28, R3, 0x1, R20 ;  /* 0x00000001031ce824 */ /* 0x000fe200078e0214 */
[----:B------:R-:W-:Y:S04]  /*6600*/  BAR.SYNC.DEFER_BLOCKING 0x0 ;  /* 0x0000000000007b1d */ /* 0x000fe80000010000 */
[----:B------:R-:W-:Y:S02]  /*6610*/  @!P6 SHF.L.U64.HI R2, R2, 0x6, R28 ;  /* 0x000000060202e819 */ /* 0x000fe4000001021c */
[----:B------:R-:W-:Y:S04]  /*6620*/  LDSM.16.M88.4 R32, [R203+0x10100] ;  /* 0x01010000cb20783b */ /* 0x000fe80000000200 */
[----:B------:R-:W1:Y:S04]  /*6630*/  LDSM.16.M88.4 R8, [R196+0x8100] ;  /* 0x00810000c408783b */ /* 0x000e680000000200 */
[----:B------:R-:W1:Y:S04]  /*6640*/  LDSM.16.M88.4 R16, [R196+0x8900] ;  /* 0x00890000c410783b */ /* 0x000e680000000200 */
[----:B------:R-:W1:Y:S04]  /*6650*/  LDSM.16.M88.4 R24, [R196+0x9100] ;  /* 0x00910000c418783b */ /* 0x000e680000000200 */
[----:B------:R-:W3:Y:S04]  /*6660*/  LDSM.16.M88.4 R168, [R196+0x9900] ;  /* 0x00990000c4a8783b */ /* 0x000ee80000000200 */
[----:B------:R-:W-:Y:S04]  /*6670*/  LDSM.16.M88.4 R172, [R204+0x10100] ;  /* 0x01010000ccac783b */ /* 0x000fe80000000200 */
[----:B------:R-:W2:Y:S04]  /*6680*/  LDSM.16.M88.4 R176, [R207] ;  /* 0x00000000cfb0783b */ /* 0x000ea80000000200 */
[----:B------:R-:W2:Y:S04]  /*6690*/  LDSM.16.M88.4 R180, [R222] ;  /* 0x00000000deb4783b */ /* 0x000ea80000000200 */
[----:B------:R-:W2:Y:S04]  /*66a0*/  LDSM.16.M88.4 R184, [R221] ;  /* 0x00000000ddb8783b */ /* 0x000ea80000000200 */
[----:B------:R-:W2:Y:S01]  /*66b0*/  LDSM.16.M88.4 R188, [R220] ;  /* 0x00000000dcbc783b */ /* 0x000ea20000000200 */
[C---:B-1----:R-:W-:Y:S08]  /*66c0*/  HMMA.16816.F32 R4, R32.reuse, R8, RZ ;  /* 0x000000082004723c */ /* 0x042ff000000018ff */
[C---:B------:R-:W-:Y:S08]  /*66d0*/  HMMA.16816.F32 R8, R32.reuse, R10, RZ ;  /* 0x0000000a2008723c */ /* 0x040ff000000018ff */
[C---:B------:R-:W-:Y:S08]  /*66e0*/  HMMA.16816.F32 R12, R32.reuse, R16, RZ ;  /* 0x00000010200c723c */ /* 0x040ff000000018ff */
[C---:B------:R-:W-:Y:S08]  /*66f0*/  HMMA.16816.F32 R16, R32.reuse, R18, RZ ;  /* 0x000000122010723c */ /* 0x040ff000000018ff */
[C---:B------:R-:W-:Y:S08]  /*6700*/  HMMA.16816.F32 R20, R32.reuse, R24, RZ ;  /* 0x000000182014723c */ /* 0x040ff000000018ff */
[C---:B------:R-:W-:Y:S01]  /*6710*/  HMMA.16816.F32 R24, R32.reuse, R26, RZ ;  /* 0x0000001a2018723c */ /* 0x040fe200000018ff */
[----:B---3--:R-:W-:Y:S04]  /*6720*/  @!P6 IADD3 R3, P5, R0, R236, RZ ;  /* 0x000000ec0003e210 */ /* 0x008fe80007fbe0ff */
[C---:B------:R-:W-:Y:S01]  /*6730*/  @!P6 LEA R192, P0, R3.reuse, c[0x0][0x1f8], 0x1 ;  /* 0x00007e0003c0ea11 */ /* 0x040fe200078008ff */
[----:B----4-:R-:W-:Y:S06]  /*6740*/  @!P6 IMAD.X R28, R2, 0x1, R231, P5 ;  /* 0x00000001021ce824 */ /* 0x010fec00028e06e7 */
[----:B------:R-:W-:Y:S02]  /*6750*/  @!P6 LEA.HI.X R193, R3, c[0x0][0x1fc], R28, 0x1, P0 ;  /* 0x00007f0003c1ea11 */ /* 0x000fe400000f0c1c */
[C---:B------:R-:W-:Y:S01]  /*6760*/  HMMA.16816.F32 R28, R32.reuse, R168, RZ ;  /* 0x000000a8201c723c */ /* 0x040fe200000018ff */
[----:B-----5:R-:W-:Y:S02]  /*6770*/  @!P6 IADD3 R3, P0, R0, R232, RZ ;  /* 0x000000e80003e210 */ /* 0x020fe40007f1e0ff */
[----:B------:R-:W-:Y:S01]  /*6780*/  @!PT LDS RZ, [RZ] ;  /* 0x00000000fffff984 */ /* 0x000fe20000000800 */
[----:B------:R-:W-:Y:S01]  /*6790*/  @!PT LDS RZ, [RZ] ;  /* 0x00000000fffff984 */ /* 0x000fe20000000800 */
[----:B------:R-:W-:Y:S01]  /*67a0*/  @!PT LDS RZ, [RZ] ;  /* 0x00000000fffff984 */ /* 0x000fe20000000800 */
[----:B------:R1:W-:Y:S02]  /*67b0*/  @!P6 LDGSTS.E.BYPASS.LTC128B.128 [R225+0x100], [R192.64], !P4 ;  /* 0x00100000c0e1efae */ /* 0x0003e4000e101d4c */
[C---:B------:R-:W-:Y:S01]  /*67c0*/  @!P6 LEA R194, P5, R3.reuse, c[0x0][0x1f8], 0x1 ;  /* 0x00007e0003c2ea11 */ /* 0x040fe200078a08ff */
[----:B--2---:R-:W-:Y:S01]  /*67d0*/  @!P6 IMAD.X R159, R2, 0x1, R229, P0 ;  /* 0x00000001029fe824 */ /* 0x004fe200000e06e5 */
[----:B------:R-:W-:Y:S01]  /*67e0*/  @!P6 IADD3 R156, P0, R0, R228, RZ ;  /* 0x000000e4009ce210 */ /* 0x000fe20007f1e0ff */
[----:B------:R-:W-:Y:S04]  /*67f0*/  HMMA.16816.F32 R32, R32, R170, RZ ;  /* 0x000000aa2020723c */ /* 0x000fe800000018ff */
[----:B------:R-:W-:Y:S01]  /*6800*/  @!P6 IMAD.X R169, R2, 0x1, R226, P0 ;  /* 0x0000000102a9e824 */ /* 0x000fe200000e06e2 */
[----:B------:R-:W-:Y:S02]  /*6810*/  @!P6 LEA.HI.X R195, R3, c[0x0][0x1fc], R159, 0x1, P5 ;  /* 0x00007f0003c3ea11 */ /* 0x000fe400028f0c9f */
[C---:B------:R-:W-:Y:S01]  /*6820*/  @!P6 LEA R168, P0, R156.reuse, c[0x0][0x1f8], 0x1 ;  /* 0x00007e009ca8ea11 */ /* 0x040fe200078008ff */
[C---:B------:R-:W-:Y:S02]  /*6830*/  HMMA.16816.F32 R4, R172.reuse, R176, R4 ;  /* 0x000000b0ac04723c */ /* 0x040fe40000001804 */
[----:B------:R2:W-:Y:S03]  /*6840*/  @!P6 LDGSTS.E.BYPASS.LTC128B.128 [R225+0x2100], [R194.64], !P3 ;  /* 0x02100000c2e1efae */ /* 0x0005e6000d901d4c */
[----:B------:R-:W-:Y:S02]  /*6850*/  @!P6 LEA.HI.X R169, R156, c[0x0][0x1fc], R169, 0x1, P0 ;  /* 0x00007f009ca9ea11 */ /* 0x000fe400000f0ca9 */
[-C--:B------:R-:W-:Y:S01]  /*6860*/  @!P6 IADD3 R3, P5, R0, R227.reuse, RZ ;  /* 0x000000e30003e210 */ /* 0x080fe20007fbe0ff */
[C---:B------:R-:W-:Y:S02]  /*6870*/  HMMA.16816.F32 R8, R172.reuse, R178, R8 ;  /* 0x000000b2ac08723c */ /* 0x040fe40000001808 */
[----:B------:R3:W-:Y:S02]  /*6880*/  @!P6 LDGSTS.E.BYPASS.LTC128B.128 [R225+0x4100], [R168.64], !P2 ;  /* 0x04100000a8e1efae */ /* 0x0007e4000d101d4c */
[----:B------:R-:W-:Y:S01]  /*6890*/  @!P6 IMAD.X R159, R2, 0x1, R223, P5 ;  /* 0x00000001029fe824 */ /* 0x000fe200028e06df */
[----:B------:R-:W-:Y:S02]  /*68a0*/  @!P6 LEA R0, P0, R234, R0, 0x5 ;  /* 0x00000000ea00e211 */ /* 0x000fe400078028ff */
[C---:B-1----:R-:W-:Y:S01]  /*68b0*/  @!P6 LEA R192, P5, R3.reuse, c[0x0][0x1f8], 0x1 ;  /* 0x00007e0003c0ea11 */ /* 0x042fe200078a08ff */
[C---:B------:R-:W-:Y:S04]  /*68c0*/  HMMA.16816.F32 R12, R172.reuse, R180, R12 ;  /* 0x000000b4ac0c723c */ /* 0x040fe8000000180c */
[----:B------:R-:W-:Y:S02]  /*68d0*/  @!P6 LEA.HI.X R193, R3, c[0x0][0x1fc], R159, 0x1, P5 ;  /* 0x00007f0003c1ea11 */ /* 0x000fe400028f0c9f */
[----:B------:R-:W-:Y:S02]  /*68e0*/  @!P6 IADD3 R156, P5, R0, R236, RZ ;  /* 0x000000ec009ce210 */ /* 0x000fe40007fbe0ff */
[C---:B------:R-:W-:Y:S01]  /*68f0*/  HMMA.16816.F32 R16, R172.reuse, R182, R16 ;  /* 0x000000b6ac10723c */ /* 0x040fe20000001810 */
[----:B------:R2:W-:Y:S03]  /*6900*/  @!P6 LDGSTS.E.BYPASS.LTC128B.128 [R225+0x6100], [R192.64], !P1 ;  /* 0x06100000c0e1efae */ /* 0x0005e6000c901d4c */
[----:B------:R-:W-:Y:S02]  /*6910*/  @!P6 LEA.HI.X R2, R234, R2, R235, 0x5, P0 ;  /* 0x00000002ea02e211 */ /* 0x000fe400000f2ceb */
[----:B------:R-:W-:Y:S02]  /*6920*/  @!P6 IADD3 R3, P0, R0, R232, RZ ;  /* 0x000000e80003e210 */ /* 0x000fe40007f1e0ff */
[C---:B------:R-:W-:Y:S04]  /*6930*/  HMMA.16816.F32 R20, R172.reuse, R184, R20 ;  /* 0x000000b8ac14723c */ /* 0x040fe80000001814 */
[----:B------:R-:W-:Y:S01]  /*6940*/  @!P6 IMAD.X R159, R2, 0x1, R231, P5 ;  /* 0x00000001029fe824 */ /* 0x000fe200028e06e7 */
[----:B------:R-:W-:Y:S01]  /*6950*/  @!P6 LEA R176, P5, R156, c[0x0][0x1f8], 0x1 ;  /* 0x00007e009cb0ea11 */ /* 0x000fe200078a08ff */
[----:B---3--:R-:W-:Y:S01]  /*6960*/  @!P6 IMAD.X R168, R2, 0x1, R229, P0 ;  /* 0x0000000102a8e824 */ /* 0x008fe200000e06e5 */
[C---:B------:R-:W-:Y:S01]  /*6970*/  @!P6 LEA R170, P0, R3.reuse, c[0x0][0x1f8], 0x1 ;  /* 0x00007e0003aaea11 */ /* 0x040fe200078008ff */
[C---:B------:R-:W-:Y:S01]  /*6980*/  HMMA.16816.F32 R24, R172.reuse, R186, R24 ;  /* 0x000000baac18723c */ /* 0x040fe20000001818 */
[----:B------:R-:W3:Y:S03]  /*6990*/  LDL.64 R230, [R1+0x28] ;  /* 0x0000280001e67983 */ /* 0x000ee60000100a00 */
[----:B------:R-:W-:Y:S01]  /*69a0*/  @!P6 LEA.HI.X R177, R156, c[0x0][0x1fc], R159, 0x1, P5 ;  /* 0x00007f009cb1ea11 */ /* 0x000fe200028f0c9f */
[----:B------:R-:W-:Y:S01]  /*69b0*/  IMAD.MOV.U32 R229, RZ, RZ, 0x5 ;  /* 0x00000005ffe57424 */ /* 0x000fe200078e00ff */
[----:B------:R-:W-:Y:S02]  /*69c0*/  @!P6 LEA.HI.X R171, R3, c[0x0][0x1fc], R168, 0x1, P0 ;  /* 0x00007f0003abea11 */ /* 0x000fe400000f0ca8 */
[C---:B------:R-:W-:Y:S01]  /*69d0*/  HMMA.16816.F32 R28, R172.reuse, R188, R28 ;  /* 0x000000bcac1c723c */ /* 0x040fe2000000181c */
[----:B------:R1:W-:Y:S03]  /*69e0*/  @!P6 LDGSTS.E.BYPASS.LTC128B.128 [R225+0x1100], [R176.64], !P4 ;  /* 0x01100000b0e1efae */ /* 0x0003e6000e101d4c */
[C---:B------:R-:W-:Y:S01]  /*69f0*/  @!P6 IADD3 R3, P5, R0.reuse, R228, RZ ;  /* 0x000000e40003e210 */ /* 0x040fe20007fbe0ff */
[----:B------:R4:W-:Y:S01]  /*6a00*/  @!P6 LDGSTS.E.BYPASS.LTC128B.128 [R225+0x3100], [R170.64], !P3 ;  /* 0x03100000aae1efae */ /* 0x0009e2000d901d4c */
[----:B------:R-:W-:Y:S01]  /*6a10*/  @!P6 IADD3 R0, P0, R0, R227, RZ ;  /* 0x000000e30000e210 */ /* 0x000fe20007f1e0ff */
[----:B------:R-:W-:Y:S01]  /*6a20*/  IMAD.MOV.U32 R228, RZ, RZ, c[0x0][0x1e0] ;  /* 0x00007800ffe47624 */ /* 0x000fe200078e00ff */
[----:B------:R-:W-:Y:S04]  /*6a30*/  HMMA.16816.F32 R32, R172, R190, R32 ;  /* 0x000000beac20723c */ /* 0x000fe80000001820 */
[C---:B------:R-:W-:Y:S01]  /*6a40*/  @!P6 IMAD.X R159, R2.reuse, 0x1, R226, P5 ;  /* 0x00000001029fe824 */ /* 0x040fe200028e06e2 */
[C---:B------:R-:W-:Y:S01]  /*6a50*/  @!P6 LEA R168, P5, R3.reuse, c[0x0][0x1f8], 0x1 ;  /* 0x00007e0003a8ea11 */ /* 0x040fe200078a08ff */
[----:B------:R-:W-:Y:S01]  /*6a60*/  @!P6 IMAD.X R156, R2, 0x1, R223, P0 ;  /* 0x00000001029ce824 */ /* 0x000fe200000e06df */
[C---:B------:R-:W-:Y:S01]  /*6a70*/  @!P6 LEA R2, P0, R0.reuse, c[0x0][0x1f8], 0x1 ;  /* 0x00007e000002ea11 */ /* 0x040fe200078008ff */
[----:B------:R-:W5:Y:S01]  /*6a80*/  LDL.64 R226, [R1+0x20] ;  /* 0x0000200001e27983 */ /* 0x000f620000100a00 */
[----:B------:R-:W-:Y:S03]  /*6a90*/  @!P6 LEA.HI.X R169, R3, c[0x0][0x1fc], R159, 0x1, P5 ;  /* 0x00007f0003a9ea11 */ /* 0x000fe600028f0c9f */
[----:B------:R-:W-:Y:S01]  /*6aa0*/  @!P6 LEA.HI.X R3, R0, c[0x0][0x1fc], R156, 0x1, P0 ;  /* 0x00007f000003ea11 */ /* 0x000fe200000f0c9c */
[----:B------:R-:W-:Y:S01]  /*6ab0*/  IMAD.MOV.U32 R223, RZ, RZ, c[0x0][0x1e0] ;  /* 0x00007800ffdf7624 */ /* 0x000fe200078e00ff */
[----:B------:R4:W-:Y:S01]  /*6ac0*/  @!P6 LDGSTS.E.BYPASS.LTC128B.128 [R225+0x5100], [R168.64], !P2 ;  /* 0x05100000a8e1efae */ /* 0x0009e2000d101d4c */
[----:B------:R-:W-:Y:S02]  /*6ad0*/  SHF.L.U64.HI R228, R228, R229, c[0x0][0x1e4] ;  /* 0x00007900e4e47619 */ /* 0x000fe400000102e5 */
[----:B------:R-:W-:Y:S01]  /*6ae0*/  IMAD.SHL.U32 R223, R223, 0x20, RZ ;  /* 0x00000020dfdf7824 */ /* 0x000fe200078e00ff */
[----:B------:R4:W-:Y:S01]  /*6af0*/  @!P6 LDGSTS.E.BYPASS.LTC128B.128 [R225+0x7100], [R2.64], !P1 ;  /* 0x0710000002e1efae */ /* 0x0009e2000c901d4c */
[C---:B------:R-:W-:Y:S03]  /*6b00*/  ISETP.GT.AND P6, PT, R224.reuse, R233, PT ;  /* 0x000000e9e000720c */ /* 0x040fe60003fc4270 */
[----:B--2---:R-:W-:Y:S04]  /*6b10*/  LDSM.16.M88.4 R192, [R202+0x8100] ;  /* 0x00810000cac0783b */ /* 0x004fe80000000200 */
[----:B-1----:R-:W-:Y:S04]  /*6b20*/  LDSM.16.M88.4 R176, [R202+0x8900] ;  /* 0x00890000cab0783b */ /* 0x002fe80000000200 */
[----:B------:R-:W-:Y:S04]  /*6b30*/  LDSM.16.M88.4 R180, [R202+0x9100] ;  /* 0x00910000cab4783b */ /* 0x000fe80000000200 */
[----:B------:R-:W-:Y:S04]  /*6b40*/  LDSM.16.M88.4 R172, [R202+0x9900] ;  /* 0x00990000caac783b */ /* 0x000fe80000000200 */
[----:B------:R-:W-:Y:S04]  /*6b50*/  LDSM.16.M88.4 R184, [R205+0x10100] ;  /* 0x01010000cdb8783b */ /* 0x000fe80000000200 */
[----:B----4-:R-:W1:Y:S01]  /*6b60*/  LDSM.16.M88.4 R168, [R206+0x10100] ;  /* 0x01010000cea8783b */ /* 0x010e620000000200 */
[----:B------:R-:W-:Y:S03]  /*6b70*/  @P6 IADD3 R2, R224, -0x1, RZ ;  /* 0xffffffffe0026810 */ /* 0x000fe60007ffe0ff */
[----:B------:R-:W0:Y:S01]  /*6b80*/  LDGDEPBAR ;  /* 0x00000000000079af */ /* 0x000e220000000000 */
[----:B------:R-:W-:Y:S03]  /*6b90*/  @P6 SHF.R.S32.HI R0, RZ, 0x1f, R2 ;  /* 0x0000001fff006819 */ /* 0x000fe60000011402 */
[----:B------:R-:W2:Y:S02]  /*6ba0*/  LDSM.16.M88.4 R188, [R201] ;  /* 0x00000000c9bc783b */ /* 0x000ea40000000200 */
[----:B------:R-:W-:Y:S04]  /*6bb0*/  @P6 IMAD R0, R0, c[0x0][0x1e0], RZ ;  /* 0x0000780000006a24 */ /* 0x000fe800078e02ff */
[C---:B------:R-:W-:Y:S02]  /*6bc0*/  @P6 IMAD R0, R2.reuse, c[0x0][0x1e4], R0 ;  /* 0x0000790002006a24 */ /* 0x040fe400078e0200 */
[----:B------:R-:W-:Y:S04]  /*6bd0*/  @P6 IMAD.WIDE.U32 R2, R2, c[0x0][0x1e0], RZ ;  /* 0x0000780002026a25 */ /* 0x000fe800078e00ff */
[----:B------:R-:W-:Y:S02]  /*6be0*/  @P6 IMAD.IADD R3, R3, 0x1, R0 ;  /* 0x0000000103036824 */ /* 0x000fe400078e0200 */
[C---:B------:R-:W-:Y:S03]  /*6bf0*/  @P6 IMAD.SHL.U32 R0, R2.reuse, 0x40, RZ ;  /* 0x0000004002006824 */ /* 0x040fe600078e00ff */
[----:B------:R-:W-:Y:S02]  /*6c00*/  @P6 SHF.L.U64.HI R2, R2, 0x6, R3 ;  /* 0x0000000602026819 */ /* 0x000fe40000010203 */
[C---:B------:R-:W-:Y:S01]  /*6c10*/  @P6 IADD3 R159, P5, R0.reuse, R252, RZ ;  /* 0x000000fc009f6210 */ /* 0x040fe20007fbe0ff */
[C---:B-1----:R-:W-:Y:S08]  /*6c20*/  HMMA.16816.F32 R4, R168.reuse, R192, R4 ;  /* 0x000000c0a804723c */ /* 0x042ff00000001804 */
[C---:B------:R-:W-:Y:S01]  /*6c30*/  HMMA.16816.F32 R8, R168.reuse, R194, R8 ;  /* 0x000000c2a808723c */ /* 0x040fe20000001808 */
[----:B------:R-:W1:Y:S07]  /*6c40*/  LDSM.16.M88.4 R192, [R201+0x800] ;  /* 0x00080000c9c0783b */ /* 0x000e6e0000000200 */
[C---:B------:R-:W-:Y:S08]  /*6c50*/  HMMA.16816.F32 R12, R168.reuse, R176, R12 ;  /* 0x000000b0a80c723c */ /* 0x040ff0000000180c */
[C---:B------:R-:W-:Y:S01]  /*6c60*/  HMMA.16816.F32 R16, R168.reuse, R178, R16 ;  /* 0x000000b2a810723c */ /* 0x040fe20000001810 */
[----:B------:R-:W4:Y:S07]  /*6c70*/  LDSM.16.M88.4 R176, [R201+0x1000] ;  /* 0x00100000c9b0783b */ /* 0x000f2e0000000200 */
[C---:B------:R-:W-:Y:S08]  /*6c80*/  HMMA.16816.F32 R20, R168.reuse, R180, R20 ;  /* 0x000000b4a814723c */ /* 0x040ff00000001814 */
[C---:B------:R-:W-:Y:S01]  /*6c90*/  HMMA.16816.F32 R24, R168.reuse, R182, R24 ;  /* 0x000000b6a818723c */ /* 0x040fe20000001818 */
[----:B------:R-:W-:Y:S07]  /*6ca0*/  LDSM.16.M88.4 R180, [R196+0xa100] ;  /* 0x00a10000c4b4783b */ /* 0x000fee0000000200 */
[C---:B------:R-:W-:Y:S08]  /*6cb0*/  HMMA.16816.F32 R28, R168.reuse, R172, R28 ;  /* 0x000000aca81c723c */ /* 0x040ff0000000181c */
[----:B------:R-:W-:Y:S01]  /*6cc0*/  HMMA.16816.F32 R32, R168, R174, R32 ;  /* 0x000000aea820723c */ /* 0x000fe20000001820 */
[----:B------:R-:W4:Y:S04]  /*6cd0*/  LDSM.16.M88.4 R168, [R201+0x1800] ;  /* 0x00180000c9a8783b */ /* 0x000f280000000200 */
[----:B------:R-:W4:Y:S03]  /*6ce0*/  LDSM.16.M88.4 R172, [R203+0x14100] ;  /* 0x01410000cbac783b */ /* 0x000f260000000200 */
[C---:B--2---:R-:W-:Y:S08]  /*6cf0*/  HMMA.16816.F32 R4, R184.reuse, R188, R4 ;  /* 0x000000bcb804723c */ /* 0x044ff00000001804 */
[C---:B------:R-:W-:Y:S01]  /*6d00*/  HMMA.16816.F32 R8, R184.reuse, R190, R8 ;  /* 0x000000beb808723c */ /* 0x040fe20000001808 */
[----:B------:R-:W2:Y:S07]  /*6d10*/  LDSM.16.M88.4 R188, [R196+0xa900] ;  /* 0x00a90000c4bc783b */ /* 0x000eae0000000200 */
[C---:B-1----:R-:W-:Y:S08]  /*6d20*/  HMMA.16816.F32 R12, R184.reuse, R192, R12 ;  /* 0x000000c0b80c723c */ /* 0x042ff0000000180c */
[C---:B------:R-:W-:Y:S01]  /*6d30*/  HMMA.16816.F32 R16, R184.reuse, R194, R16 ;  /* 0x000000c2b810723c */ /* 0x040fe20000001810 */
[----:B------:R-:W1:Y:S07]  /*6d40*/  LDSM.16.M88.4 R192, [R196+0xb100] ;  /* 0x00b10000c4c0783b */ /* 0x000e6e0000000200 */
[C---:B----4-:R-:W-:Y:S08]  /*6d50*/  HMMA.16816.F32 R20, R184.reuse, R176, R20 ;  /* 0x000000b0b814723c */ /* 0x050ff00000001814 */
[C---:B------:R-:W-:Y:S01]  /*6d60*/  HMMA.16816.F32 R24, R184.reuse, R178, R24 ;  /* 0x000000b2b818723c */ /* 0x040fe20000001818 */
[----:B------:R-:W4:Y:S07]  /*6d70*/  LDSM.16.M88.4 R176, [R196+0xb900] ;  /* 0x00b90000c4b0783b */ /* 0x000f2e0000000200 */
[C---:B------:R-:W-:Y:S08]  /*6d80*/  HMMA.16816.F32 R28, R184.reuse, R168, R28 ;  /* 0x000000a8b81c723c */ /* 0x040ff0000000181c */
[----:B------:R-:W-:Y:S01]  /*6d90*/  HMMA.16816.F32 R32, R184, R170, R32 ;  /* 0x000000aab820723c */ /* 0x000fe20000001820 */
[----:B------:R-:W-:Y:S04]  /*6da0*/  LDSM.16.M88.4 R168, [R204+0x14100] ;  /* 0x01410000cca8783b */ /* 0x000fe80000000200 */
[----:B------:R-:W-:Y:S03]  /*6db0*/  LDSM.16.M88.4 R184, [R218] ;  /* 0x00000000dab8783b */ /* 0x000fe60000000200 */
[C---:B------:R-:W-:Y:S08]  /*6dc0*/  HMMA.16816.F32 R4, R172.reuse, R180, R4 ;  /* 0x000000b4ac04723c */ /* 0x040ff00000001804 */
[C---:B------:R-:W-:Y:S01]  /*6dd0*/  HMMA.16816.F32 R8, R172.reuse, R182, R8 ;  /* 0x000000b6ac08723c */ /* 0x040fe20000001808 */
[----:B------:R-:W4:Y:S07]  /*6de0*/  LDSM.16.M88.4 R180, [R219] ;  /* 0x00000000dbb4783b */ /* 0x000f2e0000000200 */
[C---:B--2---:R-:W-:Y:S08]  /*6df0*/  HMMA.16816.F32 R12, R172.reuse, R188, R12 ;  /* 0x000000bcac0c723c */ /* 0x044ff0000000180c */
[C---:B------:R-:W-:Y:S01]  /*6e00*/  HMMA.16816.F32 R16, R172.reuse, R190, R16 ;  /* 0x000000beac10723c */ /* 0x040fe20000001810 */
[----:B------:R-:W2:Y:S07]  /*6e10*/  LDSM.16.M88.4 R188, [R217] ;  /* 0x00000000d9bc783b */ /* 0x000eae0000000200 */
[C---:B-1----:R-:W-:Y:S08]  /*6e20*/  HMMA.16816.F32 R20, R172.reuse, R192, R20 ;  /* 0x000000c0ac14723c */ /* 0x042ff00000001814 */
[C---:B------:R-:W-:Y:S01]  /*6e30*/  HMMA.16816.F32 R24, R172.reuse, R194, R24 ;  /* 0x000000c2ac18723c */ /* 0x040fe20000001818 */
[----:B------:R-:W1:Y:S07]  /*6e40*/  LDSM.16.M88.4 R192, [R216] ;  /* 0x00000000d8c0783b */ /* 0x000e6e0000000200 */
[C---:B----4-:R-:W-:Y:S08]  /*6e50*/  HMMA.16816.F32 R28, R172.reuse, R176, R28 ;  /* 0x000000b0ac1c723c */ /* 0x050ff0000000181c */
[----:B------:R-:W-:Y:S01]  /*6e60*/  HMMA.16816.F32 R32, R172, R178, R32 ;  /* 0x000000b2ac20723c */ /* 0x000fe20000001820 */
[----:B------:R-:W-:Y:S04]  /*6e70*/  LDSM.16.M88.4 R172, [R206+0x14100] ;  /* 0x01410000ceac783b */ /* 0x000fe80000000200 */
[----:B------:R-:W4:Y:S03]  /*6e80*/  LDSM.16.M88.4 R176, [R202+0xa100] ;  /* 0x00a10000cab0783b */ /* 0x000f260000000200 */
[C---:B------:R-:W-:Y:S08]  /*6e90*/  HMMA.16816.F32 R4, R168.reuse, R180, R4 ;  /* 0x000000b4a804723c */ /* 0x040ff00000001804 */
[C---:B------:R-:W-:Y:S01]  /*6ea0*/  HMMA.16816.F32 R8, R168.reuse, R182, R8 ;  /* 0x000000b6a808723c */ /* 0x040fe20000001808 */
[----:B------:R-:W4:Y:S03]  /*6eb0*/  LDSM.16.M88.4 R180, [R202+0xa900] ;  /* 0x00a90000cab4783b */ /* 0x000f260000000200 */
[----:B---3--:R-:W-:Y:S04]  /*6ec0*/  @P6 IADD3 R3, P0, R0, R230, RZ ;  /* 0x000000e600036210 */ /* 0x008fe80007f1e0ff */
[C---:B------:R-:W-:Y:S08]  /*6ed0*/  HMMA.16816.F32 R12, R168.reuse, R184, R12 ;  /* 0x000000b8a80c723c */ /* 0x040ff0000000180c */
[C---:B------:R-:W-:Y:S01]  /*6ee0*/  HMMA.16816.F32 R16, R168.reuse, R186, R16 ;  /* 0x000000baa810723c */ /* 0x040fe20000001810 */
[----:B------:R-:W3:Y:S07]  /*6ef0*/  LDSM.16.M88.4 R184, [R202+0xb100] ;  /* 0x00b10000cab8783b */ /* 0x000eee0000000200 */
[C---:B--2---:R-:W-:Y:S04]  /*6f00*/  HMMA.16816.F32 R20, R168.reuse, R188, R20 ;  /* 0x000000bca814723c */ /* 0x044fe80000001814 */
[----:B-----5:R-:W-:Y:S04]  /*6f10*/  @P6 IMAD.X R156, R2, 0x1, R227, P0 ;  /* 0x00000001029c6824 */ /* 0x020fe800000e06e3 */
[C---:B------:R-:W-:Y:S01]  /*6f20*/  HMMA.16816.F32 R24, R168.reuse, R190, R24 ;  /* 0x000000bea818723c */ /* 0x040fe20000001818 */
[----:B------:R-:W2:Y:S07]  /*6f30*/  LDSM.16.M88.4 R188, [R202+0xb900] ;  /* 0x00b90000cabc783b */ /* 0x000eae0000000200 */
[C---:B-1----:R-:W-:Y:S08]  /*6f40*/  HMMA.16816.F32 R28, R168.reuse, R192, R28 ;  /* 0x000000c0a81c723c */ /* 0x042ff0000000181c */
[----:B------:R-:W-:Y:S01]  /*6f50*/  HMMA.16816.F32 R32, R168, R194, R32 ;  /* 0x000000c2a820723c */ /* 0x000fe20000001820 */
[----:B------:R-:W-:Y:S04]  /*6f60*/  LDSM.16.M88.4 R168, [R205+0x14100] ;  /* 0x01410000cda8783b */ /* 0x000fe80000000200 */
[----:B------:R-:W1:Y:S03]  /*6f70*/  LDSM.16.M88.4 R192, [R201+0x2000] ;  /* 0x00200000c9c0783b */ /* 0x000e660000000200 */
[C---:B----4-:R-:W-:Y:S08]  /*6f80*/  HMMA.16816.F32 R4, R172.reuse, R176, R4 ;  /* 0x000000b0ac04723c */ /* 0x050ff00000001804 */
[C---:B------:R-:W-:Y:S01]  /*6f90*/  HMMA.16816.F32 R8, R172.reuse, R178, R8 ;  /* 0x000000b2ac08723c */ /* 0x040fe20000001808 */
[----:B------:R-:W4:Y:S07]  /*6fa0*/  LDSM.16.M88.4 R176, [R201+0x2800] ;  /* 0x00280000c9b0783b */ /* 0x000f2e0000000200 */
[C---:B------:R-:W-:Y:S08]  /*6fb0*/  HMMA.16816.F32 R12, R172.reuse, R180, R12 ;  /* 0x000000b4ac0c723c */ /* 0x040ff0000000180c */
[C---:B------:R-:W-:Y:S01]  /*6fc0*/  HMMA.16816.F32 R16, R172.reuse, R182, R16 ;  /* 0x000000b6ac10723c */ /* 0x040fe20000001810 */
[----:B------:R-:W5:Y:S07]  /*6fd0*/  LDSM.16.M88.4 R180, [R201+0x3000] ;  /* 0x00300000c9b4783b */ /* 0x000f6e0000000200 */
[C---:B---3--:R-:W-:Y:S08]  /*6fe0*/  HMMA.16816.F32 R20, R172.reuse, R184, R20 ;  /* 0x000000b8ac14723c */ /* 0x048ff00000001814 */
        /* <DEDUP_REMOVED lines=8> */
[----:B------:R-:W1:Y:S07]  /*7070*/  LDSM.16.M88.4 R192, [R196+0xc900] ;  /* 0x00c90000c4c0783b */ /* 0x000e6e0000000200 */
[C---:B----4-:R-:W-:Y:S08]  /*7080*/  HMMA.16816.F32 R12, R168.reuse, R176, R12 ;  /* 0x000000b0a80c723c */ /* 0x050ff0000000180c */
[C---:B------:R-:W-:Y:S01]  /*7090*/  HMMA.16816.F32 R16, R168.reuse, R178, R16 ;  /* 0x000000b2a810723c */ /* 0x040fe20000001810 */
[----:B------:R-:W4:Y:S07]  /*70a0*/  LDSM.16.M88.4 R176, [R196+0xd100] ;  /* 0x00d10000c4b0783b */ /* 0x000f2e0000000200 */
[C---:B-----5:R-:W-:Y:S08]  /*70b0*/  HMMA.16816.F32 R20, R168.reuse, R180, R20 ;  /* 0x000000b4a814723c */ /* 0x060ff00000001814 */
[C---:B------:R-:W-:Y:S01]  /*70c0*/  HMMA.16816.F32 R24, R168.reuse, R182, R24 ;  /* 0x000000b6a818723c */ /* 0x040fe20000001818 */
[----:B------:R-:W-:Y:S07]  /*70d0*/  LDSM.16.M88.4 R180, [R215] ;  /* 0x00000000d7b4783b */ /* 0x000fee0000000200 */
[C---:B--2---:R-:W-:Y:S08]  /*70e0*/  HMMA.16816.F32 R28, R168.reuse, R172, R28 ;  /* 0x000000aca81c723c */ /* 0x044ff0000000181c */
[----:B------:R-:W-:Y:S01]  /*70f0*/  HMMA.16816.F32 R32, R168, R174, R32 ;  /* 0x000000aea820723c */ /* 0x000fe20000001820 */
[----:B------:R-:W2:Y:S04]  /*7100*/  LDSM.16.M88.4 R168, [R196+0xd900] ;  /* 0x00d90000c4a8783b */ /* 0x000ea80000000200 */
[----:B------:R-:W5:Y:S03]  /*7110*/  LDSM.16.M88.4 R172, [R204+0x18100] ;  /* 0x01810000ccac783b */ /* 0x000f660000000200 */
[C---:B---3--:R-:W-:Y:S08]  /*7120*/  HMMA.16816.F32 R4, R184.reuse, R188, R4 ;  /* 0x000000bcb804723c */ /* 0x048ff00000001804 */
[C---:B------:R-:W-:Y:S01]  /*7130*/  HMMA.16816.F32 R8, R184.reuse, R190, R8 ;  /* 0x000000beb808723c */ /* 0x040fe20000001808 */
[----:B------:R-:W3:Y:S07]  /*7140*/  LDSM.16.M88.4 R188, [R214] ;  /* 0x00000000d6bc783b */ /* 0x000eee0000000200 */
[C---:B-1----:R-:W-:Y:S08]  /*7150*/  HMMA.16816.F32 R12, R184.reuse, R192, R12 ;  /* 0x000000c0b80c723c */ /* 0x042ff0000000180c */
[C---:B------:R-:W-:Y:S01]  /*7160*/  HMMA.16816.F32 R16, R184.reuse, R194, R16 ;  /* 0x000000c2b810723c */ /* 0x040fe20000001810 */
[----:B------:R-:W1:Y:S07]  /*7170*/  LDSM.16.M88.4 R192, [R213] ;  /* 0x00000000d5c0783b */ /* 0x000e6e0000000200 */
[C---:B----4-:R-:W-:Y:S08]  /*7180*/  HMMA.16816.F32 R20, R184.reuse, R176, R20 ;  /* 0x000000b0b814723c */ /* 0x050ff00000001814 */
[C---:B------:R-:W-:Y:S01]  /*7190*/  HMMA.16816.F32 R24, R184.reuse, R178, R24 ;  /* 0x000000b2b818723c */ /* 0x040fe20000001818 */
[----:B------:R-:W4:Y:S07]  /*71a0*/  LDSM.16.M88.4 R176, [R212] ;  /* 0x00000000d4b0783b */ /* 0x000f2e0000000200 */
[C---:B--2---:R-:W-:Y:S08]  /*71b0*/  HMMA.16816.F32 R28, R184.reuse, R168, R28 ;  /* 0x000000a8b81c723c */ /* 0x044ff0000000181c */
[----:B------:R-:W-:Y:S01]  /*71c0*/  HMMA.16816.F32 R32, R184, R170, R32 ;  /* 0x000000aab820723c */ /* 0x000fe20000001820 */
[----:B------:R-:W-:Y:S04]  /*71d0*/  LDSM.16.M88.4 R168, [R206+0x18100] ;  /* 0x01810000cea8783b */ /* 0x000fe80000000200 */
[----:B------:R-:W-:Y:S03]  /*71e0*/  LDSM.16.M88.4 R184, [R202+0xc900] ;  /* 0x00c90000cab8783b */ /* 0x000fe60000000200 */
[C---:B-----5:R-:W-:Y:S08]  /*71f0*/  HMMA.16816.F32 R4, R172.reuse, R180, R4 ;  /* 0x000000b4ac04723c */ /* 0x060ff00000001804 */
[C---:B------:R-:W-:Y:S01]  /*7200*/  HMMA.16816.F32 R8, R172.reuse, R182, R8 ;  /* 0x000000b6ac08723c */ /* 0x040fe20000001808 */
[----:B------:R-:W2:Y:S07]  /*7210*/  LDSM.16.M88.4 R180, [R202+0xc100] ;  /* 0x00c10000cab4783b */ /* 0x000eae0000000200 */
[C---:B---3--:R-:W-:Y:S08]  /*7220*/  HMMA.16816.F32 R12, R172.reuse, R188, R12 ;  /* 0x000000bcac0c723c */ /* 0x048ff0000000180c */
[C---:B------:R-:W-:Y:S01]  /*7230*/  HMMA.16816.F32 R16, R172.reuse, R190, R16 ;  /* 0x000000beac10723c */ /* 0x040fe20000001810 */
[----:B------:R-:W3:Y:S07]  /*7240*/  LDSM.16.M88.4 R188, [R202+0xd100] ;  /* 0x00d10000cabc783b */ /* 0x000eee0000000200 */
[C---:B-1----:R-:W-:Y:S08]  /*7250*/  HMMA.16816.F32 R20, R172.reuse, R192, R20 ;  /* 0x000000c0ac14723c */ /* 0x042ff00000001814 */
[C---:B------:R-:W-:Y:S01]  /*7260*/  HMMA.16816.F32 R24, R172.reuse, R194, R24 ;  /* 0x000000c2ac18723c */ /* 0x040fe20000001818 */
[----:B------:R-:W1:Y:S07]  /*7270*/  LDSM.16.M88.4 R192, [R202+0xd900] ;  /* 0x00d90000cac0783b */ /* 0x000e6e0000000200 */
[C---:B----4-:R-:W-:Y:S08]  /*7280*/  HMMA.16816.F32 R28, R172.reuse, R176, R28 ;  /* 0x000000b0ac1c723c */ /* 0x050ff0000000181c */
[----:B------:R-:W-:Y:S01]  /*7290*/  HMMA.16816.F32 R32, R172, R178, R32 ;  /* 0x000000b2ac20723c */ /* 0x000fe20000001820 */
[----:B------:R-:W-:Y:S04]  /*72a0*/  LDSM.16.M88.4 R172, [R205+0x18100] ;  /* 0x01810000cdac783b */ /* 0x000fe80000000200 */
[----:B------:R-:W4:Y:S03]  /*72b0*/  LDSM.16.M88.4 R176, [R201+0x4000] ;  /* 0x00400000c9b0783b */ /* 0x000f260000000200 */
[C---:B--2---:R-:W-:Y:S08]  /*72c0*/  HMMA.16816.F32 R4, R168.reuse, R180, R4 ;  /* 0x000000b4a804723c */ /* 0x044ff00000001804 */
[C---:B------:R-:W-:Y:S01]  /*72d0*/  HMMA.16816.F32 R8, R168.reuse, R182, R8 ;  /* 0x000000b6a808723c */ /* 0x040fe20000001808 */
[----:B------:R-:W2:Y:S07]  /*72e0*/  LDSM.16.M88.4 R180, [R201+0x4800] ;  /* 0x00480000c9b4783b */ /* 0x000eae0000000200 */
[C---:B------:R-:W-:Y:S08]  /*72f0*/  HMMA.16816.F32 R12, R168.reuse, R184, R12 ;  /* 0x000000b8a80c723c */ /* 0x040ff0000000180c */
[C---:B------:R-:W-:Y:S01]  /*7300*/  HMMA.16816.F32 R16, R168.reuse, R186, R16 ;  /* 0x000000baa810723c */ /* 0x040fe20000001810 */
[----:B------:R-:W5:Y:S07]  /*7310*/  LDSM.16.M88.4 R184, [R201+0x5000] ;  /* 0x00500000c9b8783b */ /* 0x000f6e0000000200 */
[C---:B---3--:R-:W-:Y:S08]  /*7320*/  HMMA.16816.F32 R20, R168.reuse, R188, R20 ;  /* 0x000000bca814723c */ /* 0x048ff00000001814 */
[C---:B------:R-:W-:Y:S01]  /*7330*/  HMMA.16816.F32 R24, R168.reuse, R190, R24 ;  /* 0x000000bea818723c */ /* 0x040fe20000001818 */
[----:B------:R-:W3:Y:S07]  /*7340*/  LDSM.16.M88.4 R188, [R201+0x5800] ;  /* 0x00580000c9bc783b */ /* 0x000eee0000000200 */
[C---:B-1----:R-:W-:Y:S08]  /*7350*/  HMMA.16816.F32 R28, R168.reuse, R192, R28 ;  /* 0x000000c0a81c723c */ /* 0x042ff0000000181c */
[----:B------:R-:W-:Y:S01]  /*7360*/  HMMA.16816.F32 R32, R168, R194, R32 ;  /* 0x000000c2a820723c */ /* 0x000fe20000001820 */
[----:B------:R-:W-:Y:S04]  /*7370*/  LDSM.16.M88.4 R168, [R203+0x1c100] ;  /* 0x01c10000cba8783b */ /* 0x000fe80000000200 */
[----:B------:R-:W1:Y:S03]  /*7380*/  LDSM.16.M88.4 R192, [R196+0xe100] ;  /* 0x00e10000c4c0783b */ /* 0x000e660000000200 */
[C---:B----4-:R-:W-:Y:S08]  /*7390*/  HMMA.16816.F32 R4, R172.reuse, R176, R4 ;  /* 0x000000b0ac04723c */ /* 0x050ff00000001804 */
[C---:B------:R-:W-:Y:S01]  /*73a0*/  HMMA.16816.F32 R8, R172.reuse, R178, R8 ;  /* 0x000000b2ac08723c */ /* 0x040fe20000001808 */
[----:B------:R-:W4:Y:S07]  /*73b0*/  LDSM.16.M88.4 R176, [R196+0xe900] ;  /* 0x00e90000c4b0783b */ /* 0x000f2e0000000200 */
[C---:B--2---:R-:W-:Y:S08]  /*73c0*/  HMMA.16816.F32 R12, R172.reuse, R180, R12 ;  /* 0x000000b4ac0c723c */ /* 0x044ff0000000180c */
[C---:B------:R-:W-:Y:S01]  /*73d0*/  HMMA.16816.F32 R16, R172.reuse, R182, R16 ;  /* 0x000000b6ac10723c */ /* 0x040fe20000001810 */
[----:B------:R-:W2:Y:S07]  /*73e0*/  LDSM.16.M88.4 R180, [R196+0xf100] ;  /* 0x00f10000c4b4783b */ /* 0x000eae0000000200 */
[C---:B-----5:R-:W-:Y:S08]  /*73f0*/  HMMA.16816.F32 R20, R172.reuse, R184, R20 ;  /* 0x000000b8ac14723c */ /* 0x060ff00000001814 */
[C---:B------:R-:W-:Y:S01]  /*7400*/  HMMA.16816.F32 R24, R172.reuse, R186, R24 ;  /* 0x000000baac18723c */ /* 0x040fe20000001818 */
[----:B------:R-:W-:Y:S07]  /*7410*/  LDSM.16.M88.4 R184, [R204+0x1c100] ;  /* 0x01c10000ccb8783b */ /* 0x000fee0000000200 */
[C---:B---3--:R-:W-:Y:S08]  /*7420*/  HMMA.16816.F32 R28, R172.reuse, R188, R28 ;  /* 0x000000bcac1c723c */ /* 0x048ff0000000181c */
[----:B------:R-:W-:Y:S01]  /*7430*/  HMMA.16816.F32 R32, R172, R190, R32 ;  /* 0x000000beac20723c */ /* 0x000fe20000001820 */
[----:B------:R-:W3:Y:S04]  /*7440*/  LDSM.16.M88.4 R172, [R196+0xf900] ;  /* 0x00f90000c4ac783b */ /* 0x000ee80000000200 */
[----:B------:R-:W5:Y:S03]  /*7450*/  LDSM.16.M88.4 R188, [R211] ;  /* 0x00000000d3bc783b */ /* 0x000f660000000200 */
[C---:B-1----:R-:W-:Y:S08]  /*7460*/  HMMA.16816.F32 R4, R168.reuse, R192, R4 ;  /* 0x000000c0a804723c */ /* 0x042ff00000001804 */
[C---:B------:R-:W-:Y:S01]  /*7470*/  HMMA.16816.F32 R8, R168.reuse, R194, R8 ;  /* 0x000000c2a808723c */ /* 0x040fe20000001808 */
[----:B------:R-:W1:Y:S07]  /*7480*/  LDSM.16.M88.4 R192, [R210] ;  /* 0x00000000d2c0783b */ /* 0x000e6e0000000200 */
[C---:B----4-:R-:W-:Y:S08]  /*7490*/  HMMA.16816.F32 R12, R168.reuse, R176, R12 ;  /* 0x000000b0a80c723c */ /* 0x050ff0000000180c */
[C---:B------:R-:W-:Y:S01]  /*74a0*/  HMMA.16816.F32 R16, R168.reuse, R178, R16 ;  /* 0x000000b2a810723c */ /* 0x040fe20000001810 */
[----:B------:R-:W4:Y:S07]  /*74b0*/  LDSM.16.M88.4 R176, [R209] ;  /* 0x00000000d1b0783b */ /* 0x000f2e0000000200 */
[C---:B--2---:R-:W-:Y:S08]  /*74c0*/  HMMA.16816.F32 R20, R168.reuse, R180, R20 ;  /* 0x000000b4a814723c */ /* 0x044ff00000001814 */
[C---:B------:R-:W-:Y:S01]  /*74d0*/  HMMA.16816.F32 R24, R168.reuse, R182, R24 ;  /* 0x000000b6a818723c */ /* 0x040fe20000001818 */
[----:B------:R-:W-:Y:S07]  /*74e0*/  LDSM.16.M88.4 R180, [R202+0xe100] ;  /* 0x00e10000cab4783b */ /* 0x000fee0000000200 */
[C---:B---3--:R-:W-:Y:S08]  /*74f0*/  HMMA.16816.F32 R28, R168.reuse, R172, R28 ;  /* 0x000000aca81c723c */ /* 0x048ff0000000181c */
[----:B------:R-:W-:Y:S01]  /*7500*/  HMMA.16816.F32 R32, R168, R174, R32 ;  /* 0x000000aea820723c */ /* 0x000fe20000001820 */
[----:B------:R-:W2:Y:S04]  /*7510*/  LDSM.16.M88.4 R168, [R208] ;  /* 0x00000000d0a8783b */ /* 0x000ea80000000200 */
[----:B------:R-:W3:Y:S03]  /*7520*/  LDSM.16.M88.4 R172, [R206+0x1c100] ;  /* 0x01c10000ceac783b */ /* 0x000ee60000000200 */
[C---:B-----5:R-:W-:Y:S08]  /*7530*/  HMMA.16816.F32 R4, R184.reuse, R188, R4 ;  /* 0x000000bcb804723c */ /* 0x060ff00000001804 */
[C---:B------:R-:W-:Y:S01]  /*7540*/  HMMA.16816.F32 R8, R184.reuse, R190, R8 ;  /* 0x000000beb808723c */ /* 0x040fe20000001808 */
[----:B------:R-:W5:Y:S07]  /*7550*/  LDSM.16.M88.4 R188, [R202+0xe900] ;  /* 0x00e90000cabc783b */ /* 0x000f6e0000000200 */
[C---:B-1----:R-:W-:Y:S08]  /*7560*/  HMMA.16816.F32 R12, R184.reuse, R192, R12 ;  /* 0x000000c0b80c723c */ /* 0x042ff0000000180c */
[C---:B------:R-:W-:Y:S01]  /*7570*/  HMMA.16816.F32 R16, R184.reuse, R194, R16 ;  /* 0x000000c2b810723c */ /* 0x040fe20000001810 */
[----:B------:R-:W1:Y:S07]  /*7580*/  LDSM.16.M88.4 R192, [R202+0xf100] ;  /* 0x00f10000cac0783b */ /* 0x000e6e0000000200 */
[C---:B----4-:R-:W-:Y:S08]  /*7590*/  HMMA.16816.F32 R20, R184.reuse, R176, R20 ;  /* 0x000000b0b814723c */ /* 0x050ff00000001814 */
[C---:B------:R-:W-:Y:S01]  /*75a0*/  HMMA.16816.F32 R24, R184.reuse, R178, R24 ;  /* 0x000000b2b818723c */ /* 0x040fe20000001818 */
[----:B------:R-:W4:Y:S07]  /*75b0*/  LDSM.16.M88.4 R176, [R202+0xf900] ;  /* 0x00f90000cab0783b */ /* 0x000f2e0000000200 */
[C---:B--2---:R-:W-:Y:S08]  /*75c0*/  HMMA.16816.F32 R28, R184.reuse, R168, R28 ;  /* 0x000000a8b81c723c */ /* 0x044ff0000000181c */
[----:B------:R-:W-:Y:S01]  /*75d0*/  HMMA.16816.F32 R32, R184, R170, R32 ;  /* 0x000000aab820723c */ /* 0x000fe20000001820 */
[----:B------:R-:W-:Y:S04]  /*75e0*/  LDSM.16.M88.4 R168, [R205+0x1c100] ;  /* 0x01c10000cda8783b */ /* 0x000fe80000000200 */
[----:B------:R-:W-:Y:S03]  /*75f0*/  LDSM.16.M88.4 R184, [R201+0x6800] ;  /* 0x00680000c9b8783b */ /* 0x000fe60000000200 */
[C---:B---3--:R-:W-:Y:S08]  /*7600*/  HMMA.16816.F32 R4, R172.reuse, R180, R4 ;  /* 0x000000b4ac04723c */ /* 0x048ff00000001804 */
[C---:B------:R-:W-:Y:S01]  /*7610*/  HMMA.16816.F32 R8, R172.reuse, R182, R8 ;  /* 0x000000b6ac08723c */ /* 0x040fe20000001808 */
[----:B------:R-:W2:Y:S07]  /*7620*/  LDSM.16.M88.4 R180, [R201+0x6000] ;  /* 0x00600000c9b4783b */ /* 0x000eae0000000200 */
[C---:B-----5:R-:W-:Y:S08]  /*7630*/  HMMA.16816.F32 R12, R172.reuse, R188, R12 ;  /* 0x000000bcac0c723c */ /* 0x060ff0000000180c */
[C---:B------:R-:W-:Y:S08]  /*7640*/  HMMA.16816.F32 R16, R172.reuse, R190, R16 ;  /* 0x000000beac10723c */ /* 0x040ff00000001810 */
[C---:B-1----:R-:W-:Y:S08]  /*7650*/  HMMA.16816.F32 R20, R172.reuse, R192, R20 ;  /* 0x000000c0ac14723c */ /* 0x042ff00000001814 */
[C---:B------:R-:W-:Y:S07]  /*7660*/  HMMA.16816.F32 R24, R172.reuse, R194, R24 ;  /* 0x000000c2ac18723c */ /* 0x040fee0000001818 */
[C---:B------:R-:W-:Y:S01]  /*7670*/  @P6 LEA R194, P0, R3.reuse, c[0x0][0x1c8], 0x1 ;  /* 0x0000720003c26a11 */ /* 0x040fe200078008ff */
[C---:B----4-:R-:W-:Y:S04]  /*7680*/  HMMA.16816.F32 R28, R172.reuse, R176, R28 ;  /* 0x000000b0ac1c723c */ /* 0x050fe8000000181c */
[----:B------:R-:W-:Y:S02]  /*7690*/  @P6 LEA.HI.X R195, R3, c[0x0][0x1cc], R156, 0x1, P0 ;  /* 0x0000730003c36a11 */ /* 0x000fe400000f0c9c */
[----:B------:R-:W-:Y:S01]  /*76a0*/  @P6 IADD3 R156, P0, R0, R250, RZ ;  /* 0x000000fa009c6210 */ /* 0x000fe20007f1e0ff */
[C---:B------:R-:W-:Y:S01]  /*76b0*/  @P6 IMAD.X R176, R2.reuse, 0x1, R251, P5 ;  /* 0x0000000102b06824 */ /* 0x040fe200028e06fb */
[----:B------:R-:W-:Y:S01]  /*76c0*/  HMMA.16816.F32 R32, R172, R178, R32 ;  /* 0x000000b2ac20723c */ /* 0x000fe20000001820 */
[----:B------:R-:W1:Y:S03]  /*76d0*/  LDSM.16.M88.4 R172, [R201+0x7000] ;  /* 0x00700000c9ac783b */ /* 0x000e660000000200 */
[C---:B------:R-:W-:Y:S04]  /*76e0*/  @P6 LEA R192, P5, R159.reuse, c[0x0][0x1c8], 0x1 ;  /* 0x000072009fc06a11 */ /* 0x040fe800078a08ff */
[C---:B--2---:R-:W-:Y:S05]  /*76f0*/  HMMA.16816.F32 R4, R168.reuse, R180, R4 ;  /* 0x000000b4a804723c */ /* 0x044fea0000001804 */
[----:B------:R-:W-:Y:S01]  /*7700*/  @P6 LEA.HI.X R193, R159, c[0x0][0x1cc], R176, 0x1, P5 ;  /* 0x000073009fc16a11 */ /* 0x000fe200028f0cb0 */
[----:B------:R-:W-:Y:S01]  /*7710*/  @P6 IMAD.X R159, R2, 0x1, R249, P0 ;  /* 0x00000001029f6824 */ /* 0x000fe200000e06f9 */
[----:B------:R-:W-:Y:S01]  /*7720*/  @P6 IADD3 R3, P5, R0, R248, RZ ;  /* 0x000000f800036210 */ /* 0x000fe20007fbe0ff */
[C---:B------:R-:W-:Y:S04]  /*7730*/  HMMA.16816.F32 R8, R168.reuse, R182, R8 ;  /* 0x000000b6a808723c */ /* 0x040fe80000001808 */
[----:B------:R-:W-:Y:S01]  /*7740*/  @P6 LEA R190, P0, R156, c[0x0][0x1c8], 0x1 ;  /* 0x000072009cbe6a11 */ /* 0x000fe200078008ff */
[----:B------:R-:W-:Y:S01]  /*7750*/  @P6 IMAD.X R176, R2, 0x1, R247, P5 ;  /* 0x0000000102b06824 */ /* 0x000fe200028e06f7 */
[----:B------:R-:W-:Y:S02]  /*7760*/  @P6 LEA R188, P5, R3, c[0x0][0x1c8], 0x1 ;  /* 0x0000720003bc6a11 */ /* 0x000fe400078a08ff */
[----:B------:R-:W-:Y:S01]  /*7770*/  @P6 LEA.HI.X R191, R156, c[0x0][0x1cc], R159, 0x1, P0 ;  /* 0x000073009cbf6a11 */ /* 0x000fe200000f0c9f */
[C---:B------:R-:W-:Y:S03]  /*7780*/  HMMA.16816.F32 R12, R168.reuse, R184, R12 ;  /* 0x000000b8a80c723c */ /* 0x040fe6000000180c */
[----:B------:R-:W-:Y:S02]  /*7790*/  @P6 IADD3 R0, P0, R223, R0, RZ ;  /* 0x00000000df006210 */ /* 0x000fe40007f1e0ff */
[----:B------:R-:W2:Y:S01]  /*77a0*/  LDL R223, [R1+0x38] ;  /* 0x0000380001df7983 */ /* 0x000ea20000100800 */
[----:B------:R-:W-:Y:S02]  /*77b0*/  @P6 LEA.HI.X R189, R3, c[0x0][0x1cc], R176, 0x1, P5 ;  /* 0x0000730003bd6a11 */ /* 0x000fe400028f0cb0 */
[----:B------:R-:W-:Y:S01]  /*77c0*/  @P6 IADD3 R156, P5, R0, R230, RZ ;  /* 0x000000e6009c6210 */ /* 0x000fe20007fbe0ff */
[----:B------:R-:W3:Y:S01]  /*77d0*/  LDSM.16.M88.4 R176, [R201+0x7800] ;  /* 0x00780000c9b0783b */ /* 0x000ee20000000200 */
[----:B------:R-:W-:Y:S04]  /*77e0*/  DEPBAR.LE SB0, 0x0 ;  /* 0x000080000000791a */ /* 0x000fe80000000000 */
[----:B------:R-:W-:Y:S01]  /*77f0*/  BAR.SYNC.DEFER_BLOCKING 0x0 ;  /* 0x0000000000007b1d */ /* 0x000fe20000010000 */
[----:B------:R-:W-:Y:S01]  /*7800*/  @P6 IMAD.X R2, R228, 0x1, R2, P0 ;  /* 0x00000001e4026824 */ /* 0x000fe200000e0602 */
[----:B------:R-:W-:Y:S01]  /*7810*/  @P6 IADD3 R3, P0, R0, R252, RZ ;  /* 0x000000fc00036210 */ /* 0x000fe20007f1e0ff */
[C---:B------:R-:W-:Y:S05]  /*7820*/  HMMA.16816.F32 R16, R168.reuse, R186, R16 ;  /* 0x000000baa810723c */ /* 0x040fea0000001810 */
[----:B------:R-:W-:Y:S01]  /*7830*/  @P6 IMAD.X R159, R2, 0x1, R227, P5 ;  /* 0x00000001029f6824 */ /* 0x000fe200028e06e3 */
[----:B------:R-:W-:Y:S01]  /*7840*/  @P6 LEA R182, P5, R156, c[0x0][0x1c8], 0x1 ;  /* 0x000072009cb66a11 */ /* 0x000fe200078a08ff */
[----:B------:R-:W-:Y:S01]  /*7850*/  @P6 IMAD.X R180, R2, 0x1, R251, P0 ;  /* 0x0000000102b46824 */ /* 0x000fe200000e06fb */
[C---:B------:R-:W-:Y:S01]  /*7860*/  @P6 LEA R184, P0, R3.reuse, c[0x0][0x1c8], 0x1 ;  /* 0x0000720003b86a11 */ /* 0x040fe200078008ff */
[C---:B-1----:R-:W-:Y:S03]  /*7870*/  HMMA.16816.F32 R20, R168.reuse, R172, R20 ;  /* 0x000000aca814723c */ /* 0x042fe60000001814 */
[----:B------:R-:W-:Y:S02]  /*7880*/  @P6 LEA.HI.X R183, R156, c[0x0][0x1cc], R159, 0x1, P5 ;  /* 0x000073009cb76a11 */ /* 0x000fe400028f0c9f */
[----:B------:R1:W2:Y:S01]  /*7890*/  LDL R159, [R1+0x3c] ;  /* 0x00003c00019f7983 */ /* 0x0002a20000100800 */
[----:B------:R-:W-:Y:S02]  /*78a0*/  @P6 LEA.HI.X R185, R3, c[0x0][0x1cc], R180, 0x1, P0 ;  /* 0x0000730003b96a11 */ /* 0x000fe400000f0cb4 */
[C---:B------:R-:W-:Y:S01]  /*78b0*/  @P6 IADD3 R156, P5, R0.reuse, R250, RZ ;  /* 0x000000fa009c6210 */ /* 0x040fe20007fbe0ff */
[C---:B------:R-:W-:Y:S01]  /*78c0*/  HMMA.16816.F32 R24, R168.reuse, R174, R24 ;  /* 0x000000aea818723c */ /* 0x040fe20000001818 */
[----:B------:R-:W-:Y:S01]  /*78d0*/  @!PT LDS RZ, [RZ] ;  /* 0x00000000fffff984 */ /* 0x000fe20000000800 */
[----:B------:R-:W-:Y:S01]  /*78e0*/  @!PT LDS RZ, [RZ] ;  /* 0x00000000fffff984 */ /* 0x000fe20000000800 */
[----:B------:R-:W-:Y:S01]  /*78f0*/  @!PT LDS RZ, [RZ] ;  /* 0x00000000fffff984 */ /* 0x000fe20000000800 */
[----:B------:R1:W-:Y:S02]  /*7900*/  @P6 LDGSTS.E.BYPASS.LTC128B.128 [R225+0x8100], [R194.64], !P4 ;  /* 0x08100000c2e16fae */ /* 0x0003e4000e101d4c */
[----:B------:R-:W-:Y:S01]  /*7910*/  @P6 IADD3 R0, P0, R0, R248, RZ ;  /* 0x000000f800006210 */ /* 0x000fe20007f1e0ff */
[----:B------:R-:W-:Y:S01]  /*7920*/  @P6 IMAD.X R3, R2, 0x1, R249, P5 ;  /* 0x0000000102036824 */ /* 0x000fe200028e06f9 */
[----:B------:R-:W-:Y:S01]  /*7930*/  @P6 LEA R180, P5, R156, c[0x0][0x1c8], 0x1 ;  /* 0x000072009cb46a11 */ /* 0x000fe200078a08ff */
[----:B------:R1:W-:Y:S02]  /*7940*/  @P6 LDGSTS.E.BYPASS.LTC128B.128 [R225+0xa100], [R192.64], !P3 ;  /* 0x0a100000c0e16fae */ /* 0x0003e4000d901d4c */
[----:B------:R-:W-:Y:S02]  /*7950*/  @P6 IMAD.X R2, R2, 0x1, R247, P0 ;  /* 0x0000000102026824 */ /* 0x000fe400000e06f7 */
[----:B------:R1:W-:Y:S02]  /*7960*/  @P6 LDGSTS.E.BYPASS.LTC128B.128 [R225+0xc100], [R190.64], !P2 ;  /* 0x0c100000bee16fae */ /* 0x0003e4000d101d4c */
[----:B------:R-:W-:Y:S02]  /*7970*/  @P6 LEA R172, P0, R0, c[0x0][0x1c8], 0x1 ;  /* 0x0000720000ac6a11 */ /* 0x000fe400078008ff */
[----:B------:R-:W-:Y:S01]  /*7980*/  @P6 LEA.HI.X R181, R156, c[0x0][0x1cc], R3, 0x1, P5 ;  /* 0x000073009cb56a11 */ /* 0x000fe200028f0c03 */
[----:B------:R1:W-:Y:S01]  /*7990*/  @P6 LDGSTS.E.BYPASS.LTC128B.128 [R225+0xe100], [R188.64], !P1 ;  /* 0x0e100000bce16fae */ /* 0x0003e2000c901d4c */
[----:B------:R-:W-:Y:S01]  /*79a0*/  @P6 LEA.HI.X R173, R0, c[0x0][0x1cc], R2, 0x1, P0 ;  /* 0x0000730000ad6a11 */ /* 0x000fe200000f0c02 */
[C---:B---3--:R-:W-:Y:S01]  /*79b0*/  HMMA.16816.F32 R28, R168.reuse, R176, R28 ;  /* 0x000000b0a81c723c */ /* 0x048fe2000000181c */
[----:B------:R-:W-:Y:S01]  /*79c0*/  PLOP3.LUT P0, PT, PT, PT, UP2, 0x80, 0x0 ;  /* 0x000000000000781c */ /* 0x000fe20003f0f028 */
[----:B------:R1:W-:Y:S01]  /*79d0*/  @P6 LDGSTS.E.BYPASS.LTC128B.128 [R225+0x9100], [R182.64], !P4 ;  /* 0x09100000b6e16fae */ /* 0x0003e2000e101d4c */
[----:B------:R-:W-:Y:S03]  /*79e0*/  IMAD.SHL.U32 R156, R224, 0x40, RZ ;  /* 0x00000040e09c7824 */ /* 0x000fe600078e00ff */
[----:B------:R1:W-:Y:S02]  /*79f0*/  @P6 LDGSTS.E.BYPASS.LTC128B.128 [R225+0xb100], [R184.64], !P3 ;  /* 0x0b100000b8e16fae */ /* 0x0003e4000d901d4c */
[----:B------:R-:W-:Y:S02]  /*7a00*/  HMMA.16816.F32 R32, R168, R178, R32 ;  /* 0x000000b2a820723c */ /* 0x000fe40000001820 */
[----:B------:R1:W-:Y:S02]  /*7a10*/  @P6 LDGSTS.E.BYPASS.LTC128B.128 [R225+0xd100], [R180.64], !P2 ;  /* 0x0d100000b4e16fae */ /* 0x0003e4000d101d4c */
[----:B------:R-:W-:Y:S02]  /*7a20*/  IADD3 R0, -R246, 0x1, -R156 ;  /* 0x00000001f6007810 */ /* 0x000fe40007ffe99c */
[----:B------:R1:W-:Y:S02]  /*7a30*/  @P6 LDGSTS.E.BYPASS.LTC128B.128 [R225+0xf100], [R172.64], !P1 ;  /* 0x0f100000ace16fae */ /* 0x0003e4000c901d4c */
[----:B------:R-:W-:Y:S02]  /*7a40*/  IADD3 R0, R0, c[0x0][0x1d0], RZ ;  /* 0x0000740000007a10 */ /* 0x000fe40007ffe0ff */
[----:B------:R-:W0:Y:S02]  /*7a50*/  LDGDEPBAR ;  /* 0x00000000000079af */ /* 0x000e240000000000 */
[----:B------:R-:W-:Y:S04]  /*7a60*/  IADD3 R0, R0, -c[0x0][0x168], RZ ;  /* 0x80005a0000007a10 */ /* 0x000fe80007ffe0ff */
[C---:B------:R-:W-:Y:S02]  /*7a70*/  IADD3 R169, R0.reuse, c[0x0][0x328], RZ ;  /* 0x0000ca0000a97a10 */ /* 0x040fe40007ffe0ff */
[----:B------:R-:W-:Y:S01]  /*7a80*/  IADD3 R168, R0, UR6, RZ ;  /* 0x0000000600a87c10 */ /* 0x000fe2000fffe0ff */
[----:B--2---:R-:W-:Y:S01]  /*7a90*/  @P0 IMAD.MOV.U32 R159, RZ, RZ, R223 ;  /* 0x000000ffff9f0224 */ /* 0x004fe200078e00df */
[----:B------:R-:W-:Y:S04]  /*7aa0*/  PLOP3.LUT P0, PT, PT, PT, UP1, 0x40, 0x0 ;  /* 0x000000000000781c */ /* 0x000fe80003f0e818 */
[----:B------:R-:W2:Y:S02]  /*7ab0*/  SHFL.IDX PT, R3, R159, RZ, 0x1c1f ;  /* 0x001c1fff9f037589 */ /* 0x000ea400000e0000 */
[--C-:B--2---:R-:W-:Y:S02]  /*7ac0*/  IMAD.IADD R2, R169, 0x1, R3.reuse ;  /* 0x00000001a9027824 */ /* 0x104fe400078e0203 */
[----:B------:R-:W-:Y:S05]  /*7ad0*/  IMAD.IADD R0, R168, 0x1, R3 ;  /* 0x00000001a8007824 */ /* 0x000fea00078e0203 */
[----:B------:R-:W-:-:S05]  /*7ae0*/  @P0 BRA `(.L_x_1605) ;  /* 0x0000019000000947 */ /* 0x000fca0003800000 */
[----:B-1----:R-:W-:Y:S01]  /*7af0*/  IADD3 R3, R3, c[0x0][0x1d0], RZ ;  /* 0x0000740003037a10 */ /* 0x002fe20007ffe0ff */
        /* <DEDUP_REMOVED lines=13> */
.L_x_1607:
[----:B------:R-:W-:Y:S04]  /*7bd0*/  MOV R170, c[0x0][0x32c] ;  /* 0x0000cb0000aa7a02 */ /* 0x000fe80000000f00 */
[----:B------:R-:W-:Y:S11]  /*7be0*/  ISETP.NE.AND P0, PT, R170, 0x1, PT ;  /* 0x00000001aa00780c */ /* 0x000ff60003f05270 */
[----:B------:R-:W-:Y:S02]  /*7bf0*/  @!UPT UIADD3 URZ, URZ, URZ, URZ ;  /* 0x0000003f3f3ff290 */ /* 0x000fe4000fffe03f */
[----:B------:R-:W-:Y:S05]  /*7c00*/  @P0 IMAD.HI.U32 R170, R3, c[0x0][0x330], RZ ;  /* 0x0000cc0003aa0a27 */ /* 0x000fea00078e00ff */
[----:B------:R-:W-:Y:S02]  /*7c10*/  @P0 SHF.R.U32.HI R3, RZ, c[0x0][0x334], R170 ;  /* 0x0000cd00ff030a19 */ /* 0x000fe400000116aa */
.L_x_1608:
[----:B------:R-:W-:Y:S05]  /*7c20*/  BSYNC B0 ;  /* 0x0000000000007941 */ /* 0x000fea0003800000 */
.L_x_1606:
[----:B------:R-:W-:Y:S04]  /*7c30*/  IMAD R3, R3, c[0x0][0x32c], -R156 ;  /* 0x0000cb0003037a24 */ /* 0x000fe800078e0a9c */
[----:B------:R-:W-:Y:S05]  /*7c40*/  IMAD.IADD R3, R3, 0x1, -R246 ;  /* 0x0000000103037824 */ /* 0x000fea00078e0af6 */
[----:B------:R-:W-:Y:S02]  /*7c50*/  IADD3 R170, R3, c[0x0][0x32c], RZ ;  /* 0x0000cb0003aa7a10 */ /* 0x000fe40007ffe0ff */
[----:B------:R-:W-:Y:S02]  /*7c60*/  IMNMX R0, R0, R3, !PT ;  /* 0x0000000300007217 */ /* 0x000fe40007800200 */
[----:B------:R-:W-:Y:S02]  /*7c70*/  IMNMX R2, R2, R170, PT ;  /* 0x000000aa02027217 */ /* 0x000fe40003800200 */
.L_x_1605:
[----:B-1----:R-:W-:Y:S01]  /*7c80*/  ISETP.GT.AND P0, PT, R224, -0x1, PT ;  /* 0xffffffffe000780c */ /* 0x002fe20003f04270 */
[----:B------:R-:W1:Y:S03]  /*7c90*/  SHFL.IDX PT, R3, R159, 0x1, 0x1c1f ;  /* 0x003c1f009f037f89 */ /* 0x000e6600000e0000 */
[C---:B------:R-:W-:Y:S02]  /*7ca0*/  ISETP.GT.AND P5, PT, R0.reuse, RZ, P0 ;  /* 0x000000ff0000720c */ /* 0x040fe400007a4270 */
[----:B------:R-:W-:Y:S02]  /*7cb0*/  ISETP.GT.AND P6, PT, R0, 0x1, P0 ;  /* 0x000000010000780c */ /* 0x000fe400007c4270 */
[C---:B------:R-:W-:Y:S02]  /*7cc0*/  ISETP.LT.OR P5, PT, R2.reuse, 0x1, P5 ;  /* 0x000000010200780c */ /* 0x040fe40002fa1670 */
[----:B------:R-:W-:Y:S02]  /*7cd0*/  ISETP.LT.OR P6, PT, R2, 0x2, P6 ;  /* 0x000000020200780c */ /* 0x000fe400037c1670 */
[----:B------:R-:W-:Y:S02]  /*7ce0*/  FSEL R4, R4, -INF , !P5 ;  /* 0xff80000004047808 */ /* 0x000fe40006800000 */
[----:B------:R-:W-:Y:S02]  /*7cf0*/  ISETP.GT.AND P5, PT, R0, 0x8, P0 ;  /* 0x000000080000780c */ /* 0x000fe400007a4270 */
[----:B------:R-:W-:Y:S02]  /*7d00*/  FSEL R5, R5, -INF , !P6 ;  /* 0xff80000005057808 */ /* 0x000fe40007000000 */
[----:B------:R-:W-:Y:S02]  /*7d10*/  ISETP.LT.OR P5, PT, R2, 0x9, P5 ;  /* 0x000000090200780c */ /* 0x000fe40002fa1670 */
[----:B------:R-:W-:Y:S02]  /*7d20*/  ISETP.GT.AND P6, PT, R0, 0x9, P0 ;  /* 0x000000090000780c */ /* 0x000fe400007c4270 */
[----:B------:R-:W-:Y:S02]  /*7d30*/  FSEL R8, R8, -INF , !P5 ;  /* 0xff80000008087808 */ /* 0x000fe40006800000 */
[----:B------:R-:W-:Y:S02]  /*7d40*/  ISETP.GT.AND P5, PT, R0, 0x10, P0 ;  /* 0x000000100000780c */ /* 0x000fe400007a4270 */
[C---:B------:R-:W-:Y:S02]  /*7d50*/  ISETP.LT.OR P6, PT, R2.reuse, 0xa, P6 ;  /* 0x0000000a0200780c */ /* 0x040fe400037c1670 */
[----:B------:R-:W-:Y:S02]  /*7d60*/  ISETP.LT.OR P5, PT, R2, 0x11, P5 ;  /* 0x000000110200780c */ /* 0x000fe40002fa1670 */
[----:B------:R-:W-:Y:S02]  /*7d70*/  FSEL R9, R9, -INF , !P6 ;  /* 0xff80000009097808 */ /* 0x000fe40007000000 */
[----:B------:R-:W-:Y:S02]  /*7d80*/  FSEL R173, R12, -INF , !P5 ;  /* 0xff8000000cad7808 */ /* 0x000fe40006800000 */
[C---:B------:R-:W-:Y:S02]  /*7d90*/  ISETP.GT.AND P5, PT, R0.reuse, 0x18, P0 ;  /* 0x000000180000780c */ /* 0x040fe400007a4270 */
        /* <DEDUP_REMOVED lines=27> */
[----:B------:R-:W-:Y:S02]  /*7f50*/  PLOP3.LUT P5, PT, PT, PT, UP1, 0x40, 0x0 ;  /* 0x000000000000781c */ /* 0x000fe40003fae818 */
[----:B------:R-:W-:Y:S04]  /*7f60*/  ISETP.LT.OR P6, PT, R2, 0x32, P6 ;  /* 0x000000320200780c */ /* 0x000fe800037c1670 */
[----:B------:R-:W-:Y:S02]  /*7f70*/  FSEL R226, R29, -INF , !P6 ;  /* 0xff8000001de27808 */ /* 0x000fe40007000000 */
[----:B------:R-:W-:Y:S01]  /*7f80*/  ISETP.GT.AND P6, PT, R0, 0x39, P0 ;  /* 0x000000390000780c */ /* 0x000fe200007c4270 */
[--C-:B-1----:R-:W-:Y:S03]  /*7f90*/  IMAD.IADD R0, R168, 0x1, R3.reuse ;  /* 0x00000001a8007824 */ /* 0x102fe600078e0203 */
[----:B------:R-:W-:Y:S01]  /*7fa0*/  ISETP.LT.OR P6, PT, R2, 0x3a, P6 ;  /* 0x0000003a0200780c */ /* 0x000fe200037c1670 */
[----:B------:R-:W-:Y:S03]  /*7fb0*/  IMAD.IADD R2, R169, 0x1, R3 ;  /* 0x00000001a9027824 */ /* 0x000fe600078e0203 */
[----:B------:R-:W-:Y:S01]  /*7fc0*/  FSEL R228, R33, -INF , !P6 ;  /* 0xff80000021e47808 */ /* 0x000fe20007000000 */
        /* <DEDUP_REMOVED lines=15> */
.L_x_1611:
[----:B------:R-:W-:Y:S04]  /*80c0*/  MOV R12, c[0x0][0x32c] ;  /* 0x0000cb00000c7a02 */ /* 0x000fe80000000f00 */
[----:B------:R-:W-:Y:S11]  /*80d0*/  ISETP.NE.AND P5, PT, R12, 0x1, PT ;  /* 0x000000010c00780c */ /* 0x000ff60003fa5270 */
[----:B------:R-:W-:Y:S02]  /*80e0*/  @!UPT UIADD3 URZ, URZ, URZ, URZ ;  /* 0x0000003f3f3ff290 */ /* 0x000fe4000fffe03f */
[----:B------:R-:W-:Y:S05]  /*80f0*/  @P5 IMAD.HI.U32 R12, R3, c[0x0][0x330], RZ ;  /* 0x0000cc00030c5a27 */ /* 0x000fea00078e00ff */
[----:B------:R-:W-:Y:S02]  /*8100*/  @P5 SHF.R.U32.HI R3, RZ, c[0x0][0x334], R12 ;  /* 0x0000cd00ff035a19 */ /* 0x000fe4000001160c */
.L_x_1612:
[----:B------:R-:W-:Y:S05]  /*8110*/  BSYNC B0 ;  /* 0x0000000000007941 */ /* 0x000fea0003800000 */
.L_x_1610:
[----:B------:R-:W-:Y:S04]  /*8120*/  IMAD R156, R3, c[0x0][0x32c], -R156 ;  /* 0x0000cb00039c7a24 */ /* 0x000fe800078e0a9c */
[----:B------:R-:W-:Y:S05]  /*8130*/  IMAD.IADD R156, R156, 0x1, -R246 ;  /* 0x000000019c9c7824 */ /* 0x000fea00078e0af6 */
[----:B------:R-:W-:Y:S02]  /*8140*/  IADD3 R3, R156, c[0x0][0x32c], RZ ;  /* 0x0000cb009c037a10 */ /* 0x000fe40007ffe0ff */
[----:B------:R-:W-:Y:S02]  /*8150*/  IMNMX R0, R0, R156, !PT ;  /* 0x0000009c00007217 */ /* 0x000fe40007800200 */
[----:B------:R-:W-:Y:S02]  /*8160*/  IMNMX R2, R2, R3, PT ;  /* 0x0000000302027217 */ /* 0x000fe40003800200 */
.L_x_1609:
[----:B------:R-:W-:Y:S02]  /*8170*/  FMNMX.FTZ R3, R4, R157, !PT ;  /* 0x0000009d04037209 */ /* 0x000fe40007810000 */
[C---:B------:R-:W-:Y:S02]  /*8180*/  ISETP.GT.AND P6, PT, R0.reuse, RZ, P0 ;  /* 0x000000ff0000720c */ /* 0x040fe400007c4270 */
[----:B------:R-:W-:Y:S02]  /*8190*/  FMNMX.FTZ R3, R5, R3, !PT ;  /* 0x0000000305037209 */ /* 0x000fe40007810000 */
[----:B------:R-:W-:Y:S02]  /*81a0*/  ISETP.GT.AND P5, PT, R0, 0x1, P0 ;  /* 0x000000010000780c */ /* 0x000fe400007a4270 */
[----:B------:R-:W-:Y:S02]  /*81b0*/  FMNMX.FTZ R3, R8, R3, !PT ;  /* 0x0000000308037209 */ /* 0x000fe40007810000 */
[C---:B------:R-:W-:Y:S02]  /*81c0*/  ISETP.LT.OR P6, PT, R2.reuse, 0x1, P6 ;  /* 0x000000010200780c */ /* 0x040fe400037c1670 */
[----:B------:R-:W-:Y:S02]  /*81d0*/  FMNMX.FTZ R3, R9, R3, !PT ;  /* 0x0000000309037209 */ /* 0x000fe40007810000 */
[----:B------:R-:W-:Y:S02]  /*81e0*/  ISETP.LT.OR P5, PT, R2, 0x2, P5 ;  /* 0x000000020200780c */ /* 0x000fe40002fa1670 */
[----:B------:R-:W-:Y:S02]  /*81f0*/  FMNMX.FTZ R3, R173, R3, !PT ;  /* 0x00000003ad037209 */ /* 0x000fe40007810000 */
[----:B------:R-:W-:Y:S02]  /*8200*/  FSEL R6, R6, -INF , !P6 ;  /* 0xff80000006067808 */ /* 0x000fe40007000000 */
[----:B------:R-:W-:Y:S02]  /*8210*/  FMNMX.FTZ R3, R175, R3, !PT ;  /* 0x00000003af037209 */ /* 0x000fe40007810000 */
[----:B------:R-:W-:Y:S02]  /*8220*/  FSEL R7, R7, -INF , !P5 ;  /* 0xff80000007077808 */ /* 0x000fe40006800000 */
[----:B------:R-:W-:Y:S02]  /*8230*/  FMNMX.FTZ R3, R178, R3, !PT ;  /* 0x00000003b2037209 */ /* 0x000fe40007810000 */
[----:B------:R-:W-:Y:S02]  /*8240*/  ISETP.GT.AND P6, PT, R0, 0x8, P0 ;  /* 0x000000080000780c */ /* 0x000fe400007c4270 */
[----:B------:R-:W-:Y:S02]  /*8250*/  FMNMX.FTZ R3, R180, R3, !PT ;  /* 0x00000003b4037209 */ /* 0x000fe40007810000 */
[----:B------:R-:W-:Y:S02]  /*8260*/  ISETP.GT.AND P5, PT, R0, 0x9, P0 ;  /* 0x000000090000780c */ /* 0x000fe400007a4270 */
[----:B------:R-:W-:Y:S02]  /*8270*/  FMNMX.FTZ R3, R184, R3, !PT ;  /* 0x00000003b8037209 */ /* 0x000fe40007810000 */
[----:B------:R-:W-:Y:S02]  /*8280*/  FMNMX.FTZ R12, R6, R158, !PT ;  /* 0x0000009e060c7209 */ /* 0x000fe40007810000 */
[----:B------:R-:W-:Y:S02]  /*8290*/  FMNMX.FTZ R3, R186, R3, !PT ;  /* 0x00000003ba037209 */ /* 0x000fe40007810000 */
[C---:B------:R-:W-:Y:S02]  /*82a0*/  ISETP.LT.OR P6, PT, R2.reuse, 0x9, P6 ;  /* 0x000000090200780c */ /* 0x040fe400037c1670 */
[----:B------:R-:W-:Y:S02]  /*82b0*/  ISETP.LT.OR P5, PT, R2, 0xa, P5 ;  /* 0x0000000a0200780c */ /* 0x000fe40002fa1670 */
[----:B------:R-:W-:Y:S02]  /*82c0*/  FMNMX.FTZ R3, R187, R3, !PT ;  /* 0x00000003bb037209 */ /* 0x000fe40007810000 */
[----:B------:R-:W-:Y:S02]  /*82d0*/  FSEL R10, R10, -INF , !P6 ;  /* 0xff8000000a0a7808 */ /* 0x000fe40007000000 */
[----:B------:R-:W-:Y:S02]  /*82e0*/  FSEL R11, R11, -INF , !P5 ;  /* 0xff8000000b0b7808 */ /* 0x000fe40006800000 */
[C---:B------:R-:W-:Y:S02]  /*82f0*/  ISETP.GT.AND P6, PT, R0.reuse, 0x10, P0 ;  /* 0x000000100000780c */ /* 0x040fe400007c4270 */
[----:B------:R-:W-:Y:S02]  /*8300*/  ISETP.GT.AND P5, PT, R0, 0x11, P0 ;  /* 0x000000110000780c */ /* 0x000fe400007a4270 */
[----:B------:R-:W-:Y:S02]  /*8310*/  FMNMX.FTZ R12, R7, R12, !PT ;  /* 0x0000000c070c7209 */ /* 0x000fe40007810000 */
[C---:B------:R-:W-:Y:S02]  /*8320*/  ISETP.LT.OR P6, PT, R2.reuse, 0x11, P6 ;  /* 0x000000110200780c */ /* 0x040fe400037c1670 */
[----:B------:R-:W-:Y:S02]  /*8330*/  ISETP.LT.OR P5, PT, R2, 0x12, P5 ;  /* 0x000000120200780c */ /* 0x000fe40002fa1670 */
[----:B------:R-:W-:Y:S02]  /*8340*/  FMNMX.FTZ R12, R10, R12, !PT ;  /* 0x0000000c0a0c7209 */ /* 0x000fe40007810000 */
[----:B------:R-:W-:Y:S02]  /*8350*/  FMNMX.FTZ R3, R188, R3, !PT ;  /* 0x00000003bc037209 */ /* 0x000fe40007810000 */
[----:B------:R-:W-:Y:S02]  /*8360*/  FSEL R174, R14, -INF , !P6 ;  /* 0xff8000000eae7808 */ /* 0x000fe40007000000 */
[----:B------:R-:W-:Y:S02]  /*8370*/  FSEL R176, R15, -INF , !P5 ;  /* 0xff8000000fb07808 */ /* 0x000fe40006800000 */
[----:B------:R-:W-:Y:S02]  /*8380*/  FMNMX.FTZ R156, R223, R3, !PT ;  /* 0x00000003df9c7209 */ /* 0x000fe40007810000 */
[----:B------:R-:W-:Y:S02]  /*8390*/  FMNMX.FTZ R3, R11, R12, !PT ;  /* 0x0000000c0b037209 */ /* 0x000fe40007810000 */
[C---:B------:R-:W-:Y:S02]  /*83a0*/  ISETP.GT.AND P6, PT, R0.reuse, 0x18, P0 ;  /* 0x000000180000780c */ /* 0x040fe400007c4270 */
[----:B------:R-:W-:Y:S02]  /*83b0*/  ISETP.GT.AND P5, PT, R0, 0x19, P0 ;  /* 0x000000190000780c */ /* 0x000fe400007a4270 */
[----:B------:R-:W-:Y:S02]  /*83c0*/  FMNMX.FTZ R3, R174, R3, !PT ;  /* 0x00000003ae037209 */ /* 0x000fe40007810000 */
[C---:B------:R-:W-:Y:S02]  /*83d0*/  ISETP.LT.OR P6, PT, R2.reuse, 0x19, P6 ;  /* 0x000000190200780c */ /* 0x040fe400037c1670 */
[----:B------:R-:W-:Y:S02]  /*83e0*/  ISETP.LT.OR P5, PT, R2, 0x1a, P5 ;  /* 0x0000001a0200780c */ /* 0x000fe40002fa1670 */
[----:B------:R-:W-:Y:S02]  /*83f0*/  FSEL R177, R18, -INF , !P6 ;  /* 0xff80000012b17808 */ /* 0x000fe40007000000 */
[----:B------:R-:W-:Y:S02]  /*8400*/  FSEL R179, R19, -INF , !P5 ;  /* 0xff80000013b37808 */ /* 0x000fe40006800000 */
[----:B------:R-:W-:Y:S02]  /*8410*/  FMNMX.FTZ R3, R176, R3, !PT ;  /* 0x00000003b0037209 */ /* 0x000fe40007810000 */
[C---:B------:R-:W-:Y:S02]  /*8420*/  ISETP.GT.AND P6, PT, R0.reuse, 0x20, P0 ;  /* 0x000000200000780c */ /* 0x040fe400007c4270 */
[----:B------:R-:W-:Y:S02]  /*8430*/  ISETP.GT.AND P5, PT, R0, 0x21, P0 ;  /* 0x000000210000780c */ /* 0x000fe400007a4270 */
[C---:B------:R-:W-:Y:S02]  /*8440*/  ISETP.LT.OR P6, PT, R2.reuse, 0x21, P6 ;  /* 0x000000210200780c */ /* 0x040fe400037c1670 */
[----:B------:R-:W-:Y:S02]  /*8450*/  ISETP.LT.OR P5, PT, R2, 0x22, P5 ;  /* 0x000000220200780c */ /* 0x000fe40002fa1670 */
[----:B------:R-:W-:Y:S02]  /*8460*/  FMNMX.FTZ R3, R177, R3, !PT ;  /* 0x00000003b1037209 */ /* 0x000fe40007810000 */
[----:B------:R-:W-:Y:S02]  /*8470*/  FMNMX.FTZ R156, R226, R156, !PT ;  /* 0x0000009ce29c7209 */ /* 0x000fe40007810000 */
[----:B------:R-:W-:Y:S02]  /*8480*/  FSEL R181, R22, -INF , !P6 ;  /* 0xff80000016b57808 */ /* 0x000fe40007000000 */
[----:B------:R-:W-:Y:S02]  /*8490*/  FSEL R182, R23, -INF , !P5 ;  /* 0xff80000017b67808 */ /* 0x000fe40006800000 */
[----:B------:R-:W-:Y:S01]  /*84a0*/  FMNMX.FTZ R3, R179, R3, !PT ;  /* 0x00000003b3037209 */ /* 0x000fe20007810000 */
[----:B------:R-:W-:Y:S01]  /*84b0*/  LDSM.16.MT88.4 R20, [R198+0x100] ;  /* 0x00010000c614783b */ /* 0x000fe20000004200 */
[----:B------:R-:W-:Y:S02]  /*84c0*/  ISETP.GT.AND P5, PT, R0, 0x28, P0 ;  /* 0x000000280000780c */ /* 0x000fe400007a4270 */
[----:B------:R-:W-:Y:S02]  /*84d0*/  FMNMX.FTZ R156, R227, R156, !PT ;  /* 0x0000009ce39c7209 */ /* 0x000fe40007810000 */
[----:B------:R-:W-:Y:S02]  /*84e0*/  FMNMX.FTZ R3, R181, R3, !PT ;  /* 0x00000003b5037209 */ /* 0x000fe40007810000 */
[----:B------:R-:W-:Y:S02]  /*84f0*/  ISETP.LT.OR P5, PT, R2, 0x29, P5 ;  /* 0x000000290200780c */ /* 0x000fe40002fa1670 */
[----:B------:R-:W-:Y:S02]  /*8500*/  ISETP.GT.AND P6, PT, R0, 0x29, P0 ;  /* 0x000000290000780c */ /* 0x000fe400007c4270 */
[----:B------:R-:W-:Y:S02]  /*8510*/  FMNMX.FTZ R156, R228, R156, !PT ;  /* 0x0000009ce49c7209 */ /* 0x000fe40007810000 */
[----:B------:R-:W-:Y:S02]  /*8520*/  FSEL R183, R26, -INF , !P5 ;  /* 0xff8000001ab77808 */ /* 0x000fe40006800000 */
[----:B------:R-:W-:Y:S01]  /*8530*/  FMNMX.FTZ R3, R182, R3, !PT ;  /* 0x00000003b6037209 */ /* 0x000fe20007810000 */
[----:B------:R-:W-:Y:S01]  /*8540*/  SHFL.BFLY PT, R12, R156, 0x2, 0x1f ;  /* 0x0c401f009c0c7f89 */ /* 0x000fe200000e0000 */
[----:B------:R-:W-:Y:S02]  /*8550*/  ISETP.LT.OR P6, PT, R2, 0x2a, P6 ;  /* 0x0000002a0200780c */ /* 0x000fe400037c1670 */
[----:B------:R-:W-:Y:S02]  /*8560*/  ISETP.GT.AND P5, PT, R0, 0x30, P0 ;  /* 0x000000300000780c */ /* 0x000fe400007a4270 */
[----:B------:R-:W-:Y:S02]  /*8570*/  FSEL R185, R27, -INF , !P6 ;  /* 0xff8000001bb97808 */ /* 0x000fe40007000000 */
[----:B------:R-:W-:Y:S02]  /*8580*/  ISETP.LT.OR P5, PT, R2, 0x31, P5 ;  /* 0x000000310200780c */ /* 0x000fe40002fa1670 */
[----:B------:R-:W-:Y:S02]  /*8590*/  ISETP.GT.AND P6, PT, R0, 0x31, P0 ;  /* 0x000000310000780c */ /* 0x000fe400007c4270 */
[----:B------:R-:W-:Y:S02]  /*85a0*/  FMNMX.FTZ R3, R183, R3, !PT ;  /* 0x00000003b7037209 */ /* 0x000fe40007810000 */
[----:B------:R-:W-:Y:S02]  /*85b0*/  FSEL R193, R30, -INF , !P5 ;  /* 0xff8000001ec17808 */ /* 0x000fe40006800000 */
[----:B------:R-:W-:Y:S02]  /*85c0*/  ISETP.LT.OR P6, PT, R2, 0x32, P6 ;  /* 0x000000320200780c */ /* 0x000fe400037c1670 */
[----:B------:R-:W-:Y:S02]  /*85d0*/  FMNMX.FTZ R3, R185, R3, !PT ;  /* 0x00000003b9037209 */ /* 0x000fe40007810000 */
[----:B------:R-:W-:Y:S02]  /*85e0*/  ISETP.GT.AND P5, PT, R0, 0x38, P0 ;  /* 0x000000380000780c */ /* 0x000fe400007a4270 */
[----:B------:R-:W-:Y:S02]  /*85f0*/  FSEL R194, R31, -INF , !P6 ;  /* 0xff8000001fc27808 */ /* 0x000fe40007000000 */
[----:B------:R-:W-:Y:S01]  /*8600*/  ISETP.LT.OR P5, PT, R2, 0x39, P5 ;  /* 0x000000390200780c */ /* 0x000fe20002fa1670 */
[----:B------:R-:W-:Y:S01]  /*8610*/  LDSM.16.MT88.4 R28, [R200+0x100] ;  /* 0x00010000c81c783b */ /* 0x000fe20000004200 */
[----:B------:R-:W-:Y:S02]  /*8620*/  ISETP.GT.AND P0, PT, R0, 0x39, P0 ;  /* 0x000000390000780c */ /* 0x000fe40000704270 */
[----:B------:R-:W-:Y:S02]  /*8630*/  FMNMX.FTZ R0, R193, R3, !PT ;  /* 0x00000003c1007209 */ /* 0x000fe40007810000 */
[----:B------:R-:W-:Y:S02]  /*8640*/  FSEL R195, R34, -INF , !P5 ;  /* 0xff80000022c37808 */ /* 0x000fe40006800000 */
[----:B------:R-:W-:Y:S02]  /*8650*/  ISETP.LT.OR P0, PT, R2, 0x3a, P0 ;  /* 0x0000003a0200780c */ /* 0x000fe40000701670 */
[----:B------:R-:W-:Y:S02]  /*8660*/  FMNMX.FTZ R0, R194, R0, !PT ;  /* 0x00000000c2007209 */ /* 0x000fe40007810000 */
[----:B------:R-:W-:Y:S02]  /*8670*/  FSEL R159, R35, -INF , !P0 ;  /* 0xff800000239f7808 */ /* 0x000fe40004000000 */
[----:B------:R-:W-:Y:S04]  /*8680*/  FMNMX.FTZ R0, R195, R0, !PT ;  /* 0x00000000c3007209 */ /* 0x000fe80007810000 */
[----:B------:R-:W-:Y:S05]  /*8690*/  FMNMX.FTZ R0, R159, R0, !PT ;  /* 0x000000009f007209 */ /* 0x000fea0007810000 */
[----:B------:R-:W1:Y:S02]  /*86a0*/  SHFL.BFLY PT, R2, R0, 0x2, 0x1f ;  /* 0x0c401f0000027f89 */ /* 0x000e6400000e0000 */
[----:B-1----:R-:W-:Y:S02]  /*86b0*/  FMNMX.FTZ R2, R0, R2, !PT ;  /* 0x0000000200027209 */ /* 0x002fe40007810000 */
[----:B------:R-:W-:Y:S04]  /*86c0*/  FMNMX.FTZ R156, R156, R12, !PT ;  /* 0x0000000c9c9c7209 */ /* 0x000fe80007810000 */
[----:B------:R-:W-:Y:S08]  /*86d0*/  LDSM.16.MT88.4 R12, [R197+0x100] ;  /* 0x00010000c50c783b */ /* 0x000ff00000004200 */
[----:B------:R-:W1:Y:S02]  /*86e0*/  SHFL.BFLY PT, R3, R156, 0x1, 0x1f ;  /* 0x0c201f009c037f89 */ /* 0x000e6400000e0000 */
[----:B-1----:R-:W-:Y:S06]  /*86f0*/  FMNMX.FTZ R156, R156, R3, !PT ;  /* 0x000000039c9c7209 */ /* 0x002fec0007810000 */
[----:B------:R-:W1:Y:S01]  /*8700*/  SHFL.BFLY PT, R3, R2, 0x1, 0x1f ;  /* 0x0c201f0002037f89 */ /* 0x000e6200000e0000 */
[C---:B------:R-:W-:Y:S01]  /*8710*/  FSETP.NEU.FTZ.AND P0, PT, R156.reuse, -INF , PT ;  /* 0xff8000009c00780b */ /* 0x040fe20003f1d000 */
[C---:B------:R-:W-:Y:S03]  /*8720*/  FMUL.FTZ R172, R156.reuse, c[0x0][0x2d0] ;  /* 0x0000b4009cac7a20 */ /* 0x040fe60000410000 */
[----:B------:R-:W-:Y:S02]  /*8730*/  FSEL R0, R156, RZ, P0 ;  /* 0x000000ff9c007208 */ /* 0x000fe40000000000 */
[----:B------:R-:W-:Y:S03]  /*8740*/  FSEL R172, R172, RZ, P0 ;  /* 0x000000ffacac7208 */ /* 0x000fe60000000000 */
[----:B------:R-:W-:Y:S02]  /*8750*/  FADD.FTZ R0, -R0, R157 ;  /* 0x0000009d00007221 */ /* 0x000fe40000010100 */
[--C-:B------:R-:W-:Y:S02]  /*8760*/  FFMA.FTZ R4, R4, c[0x0][0x2d0], -R172.reuse ;  /* 0x0000b40004047a23 */ /* 0x100fe400000108ac */
[----:B------:R-:W-:Y:S02]  /*8770*/  FMUL.FTZ R0, R0, c[0x0][0x2d0] ;  /* 0x0000b40000007a20 */ /* 0x000fe40000410000 */
[--C-:B------:R-:W-:Y:S01]  /*8780*/  FFMA.FTZ R5, R5, c[0x0][0x2d0], -R172.reuse ;  /* 0x0000b40005057a23 */ /* 0x100fe200000108ac */
[----:B------:R-:W-:Y:S01]  /*8790*/  MUFU.EX2 R240, R4 ;  /* 0x0000000400f07308 */ /* 0x000fe20000000800 */
[--C-:B------:R-:W-:Y:S02]  /*87a0*/  FFMA.FTZ R8, R8, c[0x0][0x2d0], -R172.reuse ;  /* 0x0000b40008087a23 */ /* 0x100fe400000108ac */
[----:B------:R-:W-:Y:S01]  /*87b0*/  FFMA.FTZ R9, R9, c[0x0][0x2d0], -R172 ;  /* 0x0000b40009097a23 */ /* 0x000fe200000108ac */
[----:B-1----:R-:W-:Y:S06]  /*87c0*/  FMNMX.FTZ R3, R2, R3, !PT ;  /* 0x0000000302037209 */ /* 0x002fec0007810000 */
[----:B------:R1:W2:Y:S01]  /*87d0*/  MUFU.EX2 R2, R0 ;  /* 0x0000000000027308 */ /* 0x0002a20000000800 */
[C---:B------:R-:W-:Y:S01]  /*87e0*/  FSETP.NEU.FTZ.AND P0, PT, R3.reuse, -INF , PT ;  /* 0xff8000000300780b */ /* 0x040fe20003f1d000 */
[----:B------:R-:W-:Y:S05]  /*87f0*/  FMUL.FTZ R157, R3, c[0x0][0x2d0] ;  /* 0x0000b400039d7a20 */ /* 0x000fea0000410000 */
[----:B------:R-:W-:Y:S03]  /*8800*/  FSEL R157, R157, RZ, P0 ;  /* 0x000000ff9d9d7208 */ /* 0x000fe60000000000 */
[----:B------:R3:W-:Y:S02]  /*8810*/  MUFU.EX2 R242, R8 ;  /* 0x0000000800f27308 */ /* 0x0007e40000000800 */
[--C-:B------:R-:W-:Y:S02]  /*8820*/  FFMA.FTZ R10, R10, c[0x0][0x2d0], -R157.reuse ;  /* 0x0000b4000a0a7a23 */ /* 0x100fe4000001089d */
[--C-:B------:R-:W-:Y:S02]  /*8830*/  FFMA.FTZ R11, R11, c[0x0][0x2d0], -R157.reuse ;  /* 0x0000b4000b0b7a23 */ /* 0x100fe4000001089d */
[--C-:B------:R-:W-:Y:S02]  /*8840*/  FFMA.FTZ R6, R6, c[0x0][0x2d0], -R157.reuse ;  /* 0x0000b40006067a23 */ /* 0x100fe4000001089d */
[--C-:B------:R-:W-:Y:S02]  /*8850*/  FFMA.FTZ R7, R7, c[0x0][0x2d0], -R157.reuse ;  /* 0x0000b40007077a23 */ /* 0x100fe4000001089d */
[----:B------:R-:W4:Y:S01]  /*8860*/  MUFU.EX2 R241, R9 ;  /* 0x0000000900f17308 */ /* 0x000f220000000800 */
[----:B-1----:R-:W-:Y:S01]  /*8870*/  FSEL R0, R3, RZ, P0 ;  /* 0x000000ff03007208 */ /* 0x002fe20000000000 */
[----:B--2---:R-:W-:Y:S01]  /*8880*/  FMUL.FTZ R4, R2, R160 ;  /* 0x000000a002047220 */ /* 0x004fe20000410000 */
[----:B------:R-:W-:Y:S01]  /*8890*/  ISETP.GT.AND P0, PT, R224, UR4, PT ;  /* 0x00000004e0007c0c */ /* 0x000fe2000bf04270 */
[----:B------:R-:W-:Y:S02]  /*88a0*/  FMUL.FTZ R16, R2, R136 ;  /* 0x0000008802107220 */ /* 0x000fe40000410000 */
[----:B------:R-:W-:Y:S04]  /*88b0*/  FADD.FTZ R0, -R0, R158 ;  /* 0x0000009e00007221 */ /* 0x000fe80000010100 */
[----:B------:R-:W-:Y:S01]  /*88c0*/  MUFU.EX2 R230, R10 ;  /* 0x0000000a00e67308 */ /* 0x000fe20000000800 */
[----:B------:R-:W-:Y:S02]  /*88d0*/  FMUL.FTZ R17, R2, R137 ;  /* 0x0000008902117220 */ /* 0x000fe40000410000 */
[----:B------:R-:W-:Y:S02]  /*88e0*/  FMUL.FTZ R0, R0, c[0x0][0x2d0] ;  /* 0x0000b40000007a20 */ /* 0x000fe40000410000 */
[C---:B---3--:R-:W-:Y:S02]  /*88f0*/  FMUL.FTZ R8, R2.reuse, R164 ;  /* 0x000000a402087220 */ /* 0x048fe40000410000 */
[C---:B------:R-:W-:Y:S02]  /*8900*/  FMUL.FTZ R24, R2.reuse, R144 ;  /* 0x0000009002187220 */ /* 0x040fe40000410000 */
[C---:B------:R-:W-:Y:S01]  /*8910*/  FMUL.FTZ R25, R2.reuse, R145 ;  /* 0x0000009102197220 */ /* 0x040fe20000410000 */
[----:B------:R-:W1:Y:S01]  /*8920*/  MUFU.EX2 R229, R11 ;  /* 0x0000000b00e57308 */ /* 0x000e620000000800 */
[C---:B------:R-:W-:Y:S02]  /*8930*/  FMUL.FTZ R32, R2.reuse, R152 ;  /* 0x0000009802207220 */ /* 0x040fe40000410000 */
[C---:B------:R-:W-:Y:S01]  /*8940*/  FMUL.FTZ R33, R2.reuse, R153 ;  /* 0x0000009902217220 */ /* 0x040fe20000410000 */
[----:B----4-:R-:W-:Y:S01]  /*8950*/  F2FP.PACK_AB R170, R241, R242 ;  /* 0x000000f2f1aa723e */ /* 0x010fe200000000ff */
[C---:B------:R-:W-:Y:S02]  /*8960*/  FMUL.FTZ R9, R2.reuse, R165 ;  /* 0x000000a502097220 */ /* 0x040fe40000410000 */
[C---:B------:R-:W-:Y:S02]  /*8970*/  FMUL.FTZ R36, R2.reuse, R36 ;  /* 0x0000002402247220 */ /* 0x040fe40000410000 */
[C---:B------:R-:W-:Y:S01]  /*8980*/  FMUL.FTZ R37, R2.reuse, R37 ;  /* 0x0000002502257220 */ /* 0x040fe20000410000 */
[----:B------:R-:W2:Y:S01]  /*8990*/  MUFU.EX2 R0, R0 ;  /* 0x0000000000007308 */ /* 0x000ea20000000800 */
[C---:B------:R-:W-:Y:S02]  /*89a0*/  FMUL.FTZ R40, R2.reuse, R40 ;  /* 0x0000002802287220 */ /* 0x040fe40000410000 */
[C---:B------:R-:W-:Y:S02]  /*89b0*/  FMUL.FTZ R41, R2.reuse, R41 ;  /* 0x0000002902297220 */ /* 0x040fe40000410000 */
[C---:B------:R-:W-:Y:S02]  /*89c0*/  FMUL.FTZ R44, R2.reuse, R44 ;  /* 0x0000002c022c7220 */ /* 0x040fe40000410000 */
[C---:B------:R-:W-:Y:S02]  /*89d0*/  FMUL.FTZ R45, R2.reuse, R45 ;  /* 0x0000002d022d7220 */ /* 0x040fe40000410000 */
[C---:B------:R-:W-:Y:S01]  /*89e0*/  FMUL.FTZ R48, R2.reuse, R48 ;  /* 0x0000003002307220 */ /* 0x040fe20000410000 */
[----:B------:R-:W3:Y:S01]  /*89f0*/  MUFU.EX2 R243, R5 ;  /* 0x0000000500f37308 */ /* 0x000ee20000000800 */
[C---:B------:R-:W-:Y:S02]  /*8a00*/  FMUL.FTZ R49, R2.reuse, R49 ;  /* 0x0000003102317220 */ /* 0x040fe40000410000 */
[C---:B------:R-:W-:Y:S01]  /*8a10*/  FMUL.FTZ R52, R2.reuse, R52 ;  /* 0x0000003402347220 */ /* 0x040fe20000410000 */
[----:B-1----:R-:W-:Y:S01]  /*8a20*/  F2FP.PACK_AB R171, R229, R230 ;  /* 0x000000e6e5ab723e */ /* 0x002fe200000000ff */
[C---:B------:R-:W-:Y:S02]  /*8a30*/  FMUL.FTZ R53, R2.reuse, R53 ;  /* 0x0000003502357220 */ /* 0x040fe40000410000 */
[C---:B------:R-:W-:Y:S02]  /*8a40*/  FMUL.FTZ R56, R2.reuse, R56 ;  /* 0x0000003802387220 */ /* 0x040fe40000410000 */
[C---:B------:R-:W-:Y:S01]  /*8a50*/  FMUL.FTZ R57, R2.reuse, R57 ;  /* 0x0000003902397220 */ /* 0x040fe20000410000 */
[----:B------:R1:W-:Y:S01]  /*8a60*/  MUFU.EX2 R232, R6 ;  /* 0x0000000600e87308 */ /* 0x0003e20000000800 */
[C---:B------:R-:W-:Y:S02]  /*8a70*/  FMUL.FTZ R60, R2.reuse, R60 ;  /* 0x0000003c023c7220 */ /* 0x040fe40000410000 */
[----:B------:R-:W-:Y:S02]  /*8a80*/  FMUL.FTZ R61, R2, R61 ;  /* 0x0000003d023d7220 */ /* 0x000fe40000410000 */
[C---:B--2---:R-:W-:Y:S02]  /*8a90*/  FMUL.FTZ R10, R0.reuse, R166 ;  /* 0x000000a6000a7220 */ /* 0x044fe40000410000 */
[C---:B------:R-:W-:Y:S02]  /*8aa0*/  FMUL.FTZ R11, R0.reuse, R167 ;  /* 0x000000a7000b7220 */ /* 0x040fe40000410000 */
[C---:B------:R-:W-:Y:S01]  /*8ab0*/  FMUL.FTZ R18, R0.reuse, R138 ;  /* 0x0000008a00127220 */ /* 0x040fe20000410000 */
[----:B------:R-:W2:Y:S01]  /*8ac0*/  MUFU.EX2 R231, R7 ;  /* 0x0000000700e77308 */ /* 0x000ea20000000800 */
[C---:B------:R-:W-:Y:S01]  /*8ad0*/  FMUL.FTZ R19, R0.reuse, R139 ;  /* 0x0000008b00137220 */ /* 0x040fe20000410000 */
[----:B------:R-:W-:Y:S01]  /*8ae0*/  LDSM.16.MT88.4 R164, [R197+0x1900] ;  /* 0x00190000c5a4783b */ /* 0x000fe20000004200 */
[----:B------:R-:W-:Y:S01]  /*8af0*/  FMUL.FTZ R26, R0, R146 ;  /* 0x00000092001a7220 */ /* 0x000fe20000410000 */
[----:B---3--:R-:W-:Y:S01]  /*8b00*/  F2FP.PACK_AB R168, R243, R240 ;  /* 0x000000f0f3a8723e */ /* 0x008fe200000000ff */
[----:B------:R-:W-:Y:S02]  /*8b10*/  FMUL.FTZ R5, R2, R161 ;  /* 0x000000a102057220 */ /* 0x000fe40000410000 */
[C---:B------:R-:W-:Y:S02]  /*8b20*/  FMUL.FTZ R27, R0.reuse, R147 ;  /* 0x00000093001b7220 */ /* 0x040fe40000410000 */
[C---:B------:R-:W-:Y:S01]  /*8b30*/  FMUL.FTZ R34, R0.reuse, R154 ;  /* 0x0000009a00227220 */ /* 0x040fe20000410000 */
[----:B------:R-:W-:Y:S01]  /*8b40*/  LDSM.16.MT88.4 R136, [R197+0x2100] ;  /* 0x00210000c588783b */ /* 0x000fe20000004200 */
[C---:B------:R-:W-:Y:S02]  /*8b50*/  FMUL.FTZ R35, R0.reuse, R155 ;  /* 0x0000009b00237220 */ /* 0x040fe40000410000 */
[C---:B------:R-:W-:Y:S02]  /*8b60*/  FMUL.FTZ R38, R0.reuse, R38 ;  /* 0x0000002600267220 */ /* 0x040fe40000410000 */
[C---:B-1----:R-:W-:Y:S02]  /*8b70*/  FMUL.FTZ R6, R0.reuse, R162 ;  /* 0x000000a200067220 */ /* 0x042fe40000410000 */
[C---:B------:R-:W-:Y:S01]  /*8b80*/  FMUL.FTZ R39, R0.reuse, R39 ;  /* 0x0000002700277220 */ /* 0x040fe20000410000 */
[----:B------:R-:W-:Y:S01]  /*8b90*/  LDSM.16.MT88.4 R144, [R200+0x900] ;  /* 0x00090000c890783b */ /* 0x000fe20000004200 */
[C---:B------:R-:W-:Y:S02]  /*8ba0*/  FMUL.FTZ R42, R0.reuse, R42 ;  /* 0x0000002a002a7220 */ /* 0x040fe40000410000 */
[C---:B------:R-:W-:Y:S02]  /*8bb0*/  FMUL.FTZ R43, R0.reuse, R43 ;  /* 0x0000002b002b7220 */ /* 0x040fe40000410000 */
[C---:B------:R-:W-:Y:S01]  /*8bc0*/  FMUL.FTZ R46, R0.reuse, R46 ;  /* 0x0000002e002e7220 */ /* 0x040fe20000410000 */
[----:B--2---:R-:W-:Y:S01]  /*8bd0*/  F2FP.PACK_AB R169, R231, R232 ;  /* 0x000000e8e7a9723e */ /* 0x004fe200000000ff */
[C---:B------:R-:W-:Y:S01]  /*8be0*/  FMUL.FTZ R7, R0.reuse, R163 ;  /* 0x000000a300077220 */ /* 0x040fe20000410000 */
[----:B------:R-:W-:Y:S01]  /*8bf0*/  LDSM.16.MT88.4 R152, [R197+0x2900] ;  /* 0x00290000c598783b */ /* 0x000fe20000004200 */
[C---:B------:R-:W-:Y:S02]  /*8c00*/  FMUL.FTZ R47, R0.reuse, R47 ;  /* 0x0000002f002f7220 */ /* 0x040fe40000410000 */
[C---:B------:R-:W-:Y:S02]  /*8c10*/  FMUL.FTZ R50, R0.reuse, R50 ;  /* 0x0000003200327220 */ /* 0x040fe40000410000 */
[C---:B------:R-:W-:Y:S01]  /*8c20*/  FMUL.FTZ R51, R0.reuse, R51 ;  /* 0x0000003300337220 */ /* 0x040fe20000410000 */
[C---:B------:R-:W-:Y:S05]  /*8c30*/  HMMA.16816.F32 R4, R168.reuse, R12, R4 ;  /* 0x0000000ca804723c */ /* 0x040fea0000001804 */
[----:B------:R-:W-:Y:S02]  /*8c40*/  FMUL.FTZ R54, R0, R54 ;  /* 0x0000003600367220 */ /* 0x000fe40000410000 */
[C---:B------:R-:W-:Y:S01]  /*8c50*/  FMUL.FTZ R12, R2.reuse, R132 ;  /* 0x00000084020c7220 */ /* 0x040fe20000410000 */
[C---:B------:R-:W-:Y:S04]  /*8c60*/  HMMA.16816.F32 R8, R168.reuse, R14, R8 ;  /* 0x0000000ea808723c */ /* 0x040fe80000001808 */
[----:B------:R-:W-:Y:S02]  /*8c70*/  FMUL.FTZ R13, R2, R133 ;  /* 0x00000085020d7220 */ /* 0x000fe40000410000 */
[C---:B------:R-:W-:Y:S02]  /*8c80*/  FMUL.FTZ R55, R0.reuse, R55 ;  /* 0x0000003700377220 */ /* 0x040fe40000410000 */
[C---:B------:R-:W-:Y:S04]  /*8c90*/  FMUL.FTZ R14, R0.reuse, R134 ;  /* 0x00000086000e7220 */ /* 0x040fe80000410000 */
[C---:B------:R-:W-:Y:S02]  /*8ca0*/  FMUL.FTZ R15, R0.reuse, R135 ;  /* 0x00000087000f7220 */ /* 0x040fe40000410000 */
[----:B------:R-:W1:Y:S01]  /*8cb0*/  LDSM.16.MT88.4 R132, [R199+0x100] ;  /* 0x00010000c784783b */ /* 0x000e620000004200 */
[C---:B------:R-:W-:Y:S02]  /*8cc0*/  FMUL.FTZ R58, R0.reuse, R58 ;  /* 0x0000003a003a7220 */ /* 0x040fe40000410000 */
[C---:B------:R-:W-:Y:S02]  /*8cd0*/  FMUL.FTZ R59, R0.reuse, R59 ;  /* 0x0000003b003b7220 */ /* 0x040fe40000410000 */
[C---:B------:R-:W-:Y:S03]  /*8ce0*/  HMMA.16816.F32 R12, R168.reuse, R20, R12 ;  /* 0x00000014a80c723c */ /* 0x040fe6000000180c */
[C---:B------:R-:W-:Y:S02]  /*8cf0*/  FMUL.FTZ R62, R0.reuse, R62 ;  /* 0x0000003e003e7220 */ /* 0x040fe40000410000 */
[----:B------:R-:W-:Y:S02]  /*8d00*/  FMUL.FTZ R63, R0, R63 ;  /* 0x0000003f003f7220 */ /* 0x000fe40000410000 */
[C---:B------:R-:W-:Y:S01]  /*8d10*/  FMUL.FTZ R20, R2.reuse, R140 ;  /* 0x0000008c02147220 */ /* 0x040fe20000410000 */
[C---:B------:R-:W-:Y:S04]  /*8d20*/  HMMA.16816.F32 R16, R168.reuse, R22, R16 ;  /* 0x00000016a810723c */ /* 0x040fe80000001810 */
[C---:B------:R-:W-:Y:S02]  /*8d30*/  FMUL.FTZ R21, R2.reuse, R141 ;  /* 0x0000008d02157220 */ /* 0x040fe40000410000 */
[----:B------:R-:W-:Y:S02]  /*8d40*/  FMUL.FTZ R64, R2, R64 ;  /* 0x0000004002407220 */ /* 0x000fe40000410000 */
[C---:B------:R-:W-:Y:S04]  /*8d50*/  FMUL.FTZ R22, R0.reuse, R142 ;  /* 0x0000008e00167220 */ /* 0x040fe80000410000 */
[----:B------:R-:W-:Y:S02]  /*8d60*/  FMUL.FTZ R23, R0, R143 ;  /* 0x0000008f00177220 */ /* 0x000fe40000410000 */
[----:B------:R-:W2:Y:S01]  /*8d70*/  LDSM.16.MT88.4 R140, [R198+0x2100] ;  /* 0x00210000c68c783b */ /* 0x000ea20000004200 */
[----:B------:R-:W-:Y:S02]  /*8d80*/  FMUL.FTZ R65, R2, R65 ;  /* 0x0000004102417220 */ /* 0x000fe40000410000 */
[C---:B------:R-:W-:Y:S02]  /*8d90*/  FMUL.FTZ R66, R0.reuse, R66 ;  /* 0x0000004200427220 */ /* 0x040fe40000410000 */
[C---:B------:R-:W-:Y:S03]  /*8da0*/  HMMA.16816.F32 R20, R168.reuse, R28, R20 ;  /* 0x0000001ca814723c */ /* 0x040fe60000001814 */
[----:B------:R-:W-:Y:S02]  /*8db0*/  FMUL.FTZ R67, R0, R67 ;  /* 0x0000004300437220 */ /* 0x000fe40000410000 */
[C---:B------:R-:W-:Y:S02]  /*8dc0*/  FMUL.FTZ R68, R2.reuse, R68 ;  /* 0x0000004402447220 */ /* 0x040fe40000410000 */
[C---:B------:R-:W-:Y:S01]  /*8dd0*/  FMUL.FTZ R28, R2.reuse, R148 ;  /* 0x00000094021c7220 */ /* 0x040fe20000410000 */
[C---:B------:R-:W-:Y:S04]  /*8de0*/  HMMA.16816.F32 R24, R168.reuse, R30, R24 ;  /* 0x0000001ea818723c */ /* 0x040fe80000001818 */
[C---:B------:R-:W-:Y:S02]  /*8df0*/  FMUL.FTZ R29, R2.reuse, R149 ;  /* 0x00000095021d7220 */ /* 0x040fe40000410000 */
[----:B------:R-:W-:Y:S02]  /*8e00*/  FMUL.FTZ R69, R2, R69 ;  /* 0x0000004502457220 */ /* 0x000fe40000410000 */
[C---:B------:R-:W-:Y:S04]  /*8e10*/  FMUL.FTZ R30, R0.reuse, R150 ;  /* 0x00000096001e7220 */ /* 0x040fe80000410000 */
[C---:B------:R-:W-:Y:S02]  /*8e20*/  FMUL.FTZ R31, R0.reuse, R151 ;  /* 0x00000097001f7220 */ /* 0x040fe40000410000 */
[----:B------:R-:W-:Y:S01]  /*8e30*/  LDSM.16.MT88.4 R148, [R199+0x900] ;  /* 0x00090000c794783b */ /* 0x000fe20000004200 */
[C---:B------:R-:W-:Y:S02]  /*8e40*/  FMUL.FTZ R70, R0.reuse, R70 ;  /* 0x0000004600467220 */ /* 0x040fe40000410000 */
[----:B------:R-:W-:Y:S02]  /*8e50*/  FMUL.FTZ R71, R0, R71 ;  /* 0x0000004700477220 */ /* 0x000fe40000410000 */
        /* <DEDUP_REMOVED lines=8> */
[C---:B------:R-:W-:Y:S04]  /*8ee0*/  HMMA.16816.F32 R36, R168.reuse, R136, R36 ;  /* 0x00000088a824723c */ /* 0x040fe80000001824 */
[----:B------:R-:W-:Y:S02]  /*8ef0*/  FMUL.FTZ R77, R2, R77 ;  /* 0x0000004d024d7220 */ /* 0x000fe40000410000 */
[C---:B------:R-:W-:Y:S02]  /*8f00*/  FMUL.FTZ R78, R0.reuse, R78 ;  /* 0x0000004e004e7220 */ /* 0x040fe40000410000 */
[C---:B------:R-:W-:Y:S01]  /*8f10*/  HMMA.16816.F32 R40, R168.reuse, R138, R40 ;  /* 0x0000008aa828723c */ /* 0x040fe20000001828 */
[----:B------:R-:W3:Y:S03]  /*8f20*/  LDSM.16.MT88.4 R136, [R199+0x2100] ;  /* 0x00210000c788783b */ /* 0x000ee60000004200 */
        /* <DEDUP_REMOVED lines=18> */
[C---:B---3--:R-:W-:Y:S04]  /*9050*/  HMMA.16816.F32 R60, R168.reuse, R136, R60 ;  /* 0x00000088a83c723c */ /* 0x048fe8000000183c */
        /* <DEDUP_REMOVED lines=28> */
[C---:B--2---:R-:W-:Y:S01]  /*9220*/  HMMA.16816.F32 R92, R168.reuse, R140, R92 ;  /* 0x0000008ca85c723c */ /* 0x044fe2000000185c */
[----:B------:R2:W-:Y:S03]  /*9230*/  MUFU.EX2 R239, R136 ;  /* 0x0000008800ef7308 */ /* 0x0005e60000000800 */
[C---:B------:R-:W-:Y:S02]  /*9240*/  FMUL.FTZ R108, R2.reuse, R108 ;  /* 0x0000006c026c7220 */ /* 0x040fe40000410000 */
[----:B------:R-:W-:Y:S02]  /*9250*/  FMUL.FTZ R109, R2, R109 ;  /* 0x0000006d026d7220 */ /* 0x000fe40000410000 */
[C---:B------:R-:W-:Y:S04]  /*9260*/  HMMA.16816.F32 R96, R168.reuse, R142, R96 ;  /* 0x0000008ea860723c */ /* 0x040fe80000001860 */
[--C-:B------:R-:W-:Y:S02]  /*9270*/  FFMA.FTZ R140, R175, c[0x0][0x2d0], -R172.reuse ;  /* 0x0000b400af8c7a23 */ /* 0x100fe400000108ac */
[C---:B------:R-:W-:Y:S02]  /*9280*/  FMUL.FTZ R110, R0.reuse, R110 ;  /* 0x0000006e006e7220 */ /* 0x040fe40000410000 */
[----:B------:R3:W4:Y:S01]  /*9290*/  MUFU.EX2 R238, R140 ;  /* 0x0000008c00ee7308 */ /* 0x0007220000000800 */
[C---:B-1----:R-:W-:Y:S03]  /*92a0*/  HMMA.16816.F32 R100, R168.reuse, R132, R100 ;  /* 0x00000084a864723c */ /* 0x042fe60000001864 */
[----:B------:R-:W-:Y:S02]  /*92b0*/  FMUL.FTZ R111, R0, R111 ;  /* 0x0000006f006f7220 */ /* 0x000fe40000410000 */
[----:B------:R-:W-:Y:S02]  /*92c0*/  FMUL.FTZ R112, R2, R112 ;  /* 0x0000007002707220 */ /* 0x000fe40000410000 */
[--C-:B------:R-:W-:Y:S01]  /*92d0*/  FFMA.FTZ R132, R180, c[0x0][0x2d0], -R172.reuse ;  /* 0x0000b400b4847a23 */ /* 0x100fe200000108ac */
[C---:B------:R-:W-:Y:S01]  /*92e0*/  HMMA.16816.F32 R104, R168.reuse, R134, R104 ;  /* 0x00000086a868723c */ /* 0x040fe20000001868 */
[----:B--2---:R-:W1:Y:S02]  /*92f0*/  LDSM.16.MT88.4 R136, [R198+0x6100] ;  /* 0x00610000c688783b */ /* 0x004e640000004200 */
[----:B------:R2:W-:Y:S01]  /*9300*/  MUFU.EX2 R236, R132 ;  /* 0x0000008400ec7308 */ /* 0x0005e20000000800 */
[----:B------:R-:W-:Y:S02]  /*9310*/  FMUL.FTZ R113, R2, R113 ;  /* 0x0000007102717220 */ /* 0x000fe40000410000 */
[C---:B------:R-:W-:Y:S02]  /*9320*/  FMUL.FTZ R114, R0.reuse, R114 ;  /* 0x0000007200727220 */ /* 0x040fe40000410000 */
[----:B------:R-:W-:Y:S04]  /*9330*/  FMUL.FTZ R115, R0, R115 ;  /* 0x0000007300737220 */ /* 0x000fe80000410000 */
[C---:B------:R-:W-:Y:S02]  /*9340*/  FMUL.FTZ R116, R2.reuse, R116 ;  /* 0x0000007402747220 */ /* 0x040fe40000410000 */
[----:B------:R-:W-:Y:S02]  /*9350*/  FMUL.FTZ R117, R2, R117 ;  /* 0x0000007502757220 */ /* 0x000fe40000410000 */
[--C-:B---3--:R-:W-:Y:S02]  /*9360*/  FFMA.FTZ R140, R178, c[0x0][0x2d0], -R172.reuse ;  /* 0x0000b400b28c7a23 */ /* 0x108fe400000108ac */
[C---:B------:R-:W-:Y:S02]  /*9370*/  FMUL.FTZ R118, R0.reuse, R118 ;  /* 0x0000007600767220 */ /* 0x040fe40000410000 */
[----:B------:R3:W-:Y:S01]  /*9380*/  MUFU.EX2 R237, R140 ;  /* 0x0000008c00ed7308 */ /* 0x0007e20000000800 */
[----:B------:R-:W-:Y:S02]  /*9390*/  FMUL.FTZ R119, R0, R119 ;  /* 0x0000007700777220 */ /* 0x000fe40000410000 */
[C---:B------:R-:W-:Y:S02]  /*93a0*/  FMUL.FTZ R120, R2.reuse, R120 ;  /* 0x0000007802787220 */ /* 0x040fe40000410000 */
[----:B------:R-:W-:Y:S02]  /*93b0*/  FMUL.FTZ R121, R2, R121 ;  /* 0x0000007902797220 */ /* 0x000fe40000410000 */
[--C-:B--2---:R-:W-:Y:S02]  /*93c0*/  FFMA.FTZ R132, R174, c[0x0][0x2d0], -R157.reuse ;  /* 0x0000b400ae847a23 */ /* 0x104fe4000001089d */
[C---:B------:R-:W-:Y:S02]  /*93d0*/  FMUL.FTZ R122, R0.reuse, R122 ;  /* 0x0000007a007a7220 */ /* 0x040fe40000410000 */
[----:B------:R2:W-:Y:S01]  /*93e0*/  MUFU.EX2 R192, R132 ;  /* 0x0000008400c07308 */ /* 0x0005e20000000800 */
[----:B------:R-:W-:Y:S02]  /*93f0*/  FMUL.FTZ R123, R0, R123 ;  /* 0x0000007b007b7220 */ /* 0x000fe40000410000 */
[C---:B------:R-:W-:Y:S02]  /*9400*/  FMUL.FTZ R124, R2.reuse, R124 ;  /* 0x0000007c027c7220 */ /* 0x040fe40000410000 */
[----:B------:R-:W-:Y:S02]  /*9410*/  FMUL.FTZ R125, R2, R125 ;  /* 0x0000007d027d7220 */ /* 0x000fe40000410000 */
[C---:B------:R-:W-:Y:S02]  /*9420*/  FMUL.FTZ R126, R0.reuse, R126 ;  /* 0x0000007e007e7220 */ /* 0x040fe40000410000 */
[----:B------:R-:W-:Y:S01]  /*9430*/  FMUL.FTZ R127, R0, R127 ;  /* 0x0000007f007f7220 */ /* 0x000fe20000410000 */
[C---:B-1----:R-:W-:Y:S01]  /*9440*/  HMMA.16816.F32 R108, R168.reuse, R136, R108 ;  /* 0x00000088a86c723c */ /* 0x042fe2000000186c */
[----:B---3--:R-:W1:Y:S02]  /*9450*/  LDSM.16.MT88.4 R140, [R200+0x6100] ;  /* 0x00610000c88c783b */ /* 0x008e640000004200 */
[C---:B------:R-:W-:Y:S02]  /*9460*/  FMUL.FTZ R128, R2.reuse, R128 ;  /* 0x0000008002807220 */ /* 0x040fe40000410000 */
[----:B------:R-:W-:Y:S03]  /*9470*/  FMUL.FTZ R129, R2, R129 ;  /* 0x0000008102817220 */ /* 0x000fe60000410000 */
[C---:B------:R-:W-:Y:S04]  /*9480*/  HMMA.16816.F32 R112, R168.reuse, R138, R112 ;  /* 0x0000008aa870723c */ /* 0x040fe80000001870 */
[--C-:B------:R-:W-:Y:S01]  /*9490*/  FFMA.FTZ R136, R176, c[0x0][0x2d0], -R157.reuse ;  /* 0x0000b400b0887a23 */ /* 0x100fe2000001089d */
[----:B--2---:R-:W2:Y:S01]  /*94a0*/  LDSM.16.MT88.4 R132, [R199+0x6100] ;  /* 0x00610000c784783b */ /* 0x004ea20000004200 */
[C---:B------:R-:W-:Y:S02]  /*94b0*/  FMUL.FTZ R130, R0.reuse, R130 ;  /* 0x0000008200827220 */ /* 0x040fe40000410000 */
[----:B------:R3:W5:Y:S01]  /*94c0*/  MUFU.EX2 R191, R136 ;  /* 0x0000008800bf7308 */ /* 0x0007620000000800 */
[----:B------:R-:W-:Y:S03]  /*94d0*/  FMUL.FTZ R131, R0, R131 ;  /* 0x0000008300837220 */ /* 0x000fe60000410000 */
[--C-:B---3--:R-:W-:Y:S01]  /*94e0*/  FFMA.FTZ R136, R177, c[0x0][0x2d0], -R157.reuse ;  /* 0x0000b400b1887a23 */ /* 0x108fe2000001089d */
[C---:B-1----:R-:W-:Y:S05]  /*94f0*/  HMMA.16816.F32 R116, R168.reuse, R140, R116 ;  /* 0x0000008ca874723c */ /* 0x042fea0000001874 */
[----:B------:R1:W-:Y:S02]  /*9500*/  MUFU.EX2 R190, R136 ;  /* 0x0000008800be7308 */ /* 0x0003e40000000800 */
[--C-:B------:R-:W-:Y:S01]  /*9510*/  FFMA.FTZ R140, R179, c[0x0][0x2d0], -R157.reuse ;  /* 0x0000b400b38c7a23 */ /* 0x100fe2000001089d */
[C---:B------:R-:W-:Y:S07]  /*9520*/  HMMA.16816.F32 R120, R168.reuse, R142, R120 ;  /* 0x0000008ea878723c */ /* 0x040fee0000001878 */
[----:B------:R3:W3:Y:S01]  /*9530*/  MUFU.EX2 R189, R140 ;  /* 0x0000008c00bd7308 */ /* 0x0006e20000000800 */
[C---:B--2---:R-:W-:Y:S07]  /*9540*/  HMMA.16816.F32 R124, R168.reuse, R132, R124 ;  /* 0x00000084a87c723c */ /* 0x044fee000000187c */
[----:B----4-:R-:W-:Y:S01]  /*9550*/  F2FP.PACK_AB R132, R238, R239 ;  /* 0x000000efee84723e */ /* 0x010fe200000000ff */
[----:B------:R-:W-:Y:S01]  /*9560*/  HMMA.16816.F32 R128, R168, R134, R128 ;  /* 0x00000086a880723c */ /* 0x000fe20000001880 */
[----:B-1----:R-:W1:Y:S03]  /*9570*/  LDSM.16.MT88.4 R136, [R197+0x900] ;  /* 0x00090000c588783b */ /* 0x002e660000004200 */
[----:B-----5:R-:W-:Y:S03]  /*9580*/  F2FP.PACK_AB R133, R191, R192 ;  /* 0x000000c0bf85723e */ /* 0x020fe600000000ff */
[----:B------:R-:W-:Y:S02]  /*9590*/  F2FP.PACK_AB R134, R236, R237 ;  /* 0x000000edec86723e */ /* 0x000fe400000000ff */
[----:B---3--:R-:W2:Y:S03]  /*95a0*/  LDSM.16.MT88.4 R140, [R198+0x900] ;  /* 0x00090000c68c783b */ /* 0x008ea60000004200 */
[----:B------:R-:W-:Y:S07]  /*95b0*/  F2FP.PACK_AB R135, R189, R190 ;  /* 0x000000bebd87723e */ /* 0x000fee00000000ff */
[C---:B-1----:R-:W-:Y:S08]  /*95c0*/  HMMA.16816.F32 R4, R132.reuse, R136, R4 ;  /* 0x000000888404723c */ /* 0x042ff00000001804 */
[C---:B------:R-:W-:Y:S01]  /*95d0*/  HMMA.16816.F32 R8, R132.reuse, R138, R8 ;  /* 0x0000008a8408723c */ /* 0x040fe20000001808 */
[----:B------:R-:W1:Y:S07]  /*95e0*/  LDSM.16.MT88.4 R136, [R198+0x2900] ;  /* 0x00290000c688783b */ /* 0x000e6e0000004200 */
[C---:B--2---:R-:W-:Y:S08]  /*95f0*/  HMMA.16816.F32 R12, R132.reuse, R140, R12 ;  /* 0x0000008c840c723c */ /* 0x044ff0000000180c */
[C---:B------:R-:W-:Y:S01]  /*9600*/  HMMA.16816.F32 R16, R132.reuse, R142, R16 ;  /* 0x0000008e8410723c */ /* 0x040fe20000001810 */
[----:B------:R-:W2:Y:S07]  /*9610*/  LDSM.16.MT88.4 R140, [R200+0x2900] ;  /* 0x00290000c88c783b */ /* 0x000eae0000004200 */
[C---:B------:R-:W-:Y:S08]  /*9620*/  HMMA.16816.F32 R20, R132.reuse, R144, R20 ;  /* 0x000000908414723c */ /* 0x040ff00000001814 */
[C---:B------:R-:W-:Y:S01]  /*9630*/  HMMA.16816.F32 R24, R132.reuse, R146, R24 ;  /* 0x000000928418723c */ /* 0x040fe20000001818 */
[----:B------:R-:W3:Y:S07]  /*9640*/  LDSM.16.MT88.4 R144, [R199+0x2900] ;  /* 0x00290000c790783b */ /* 0x000eee0000004200 */
[C---:B------:R-:W-:Y:S08]  /*9650*/  HMMA.16816.F32 R28, R132.reuse, R148, R28 ;  /* 0x00000094841c723c */ /* 0x040ff0000000181c */
[C---:B------:R-:W-:Y:S01]  /*9660*/  HMMA.16816.F32 R32, R132.reuse, R150, R32 ;  /* 0x000000968420723c */ /* 0x040fe20000001820 */
[----:B------:R-:W4:Y:S07]  /*9670*/  LDSM.16.MT88.4 R148, [R197+0x4900] ;  /* 0x00490000c594783b */ /* 0x000f2e0000004200 */
[C---:B------:R-:W-:Y:S08]  /*9680*/  HMMA.16816.F32 R36, R132.reuse, R152, R36 ;  /* 0x000000988424723c */ /* 0x040ff00000001824 */
[C---:B------:R-:W-:Y:S01]  /*9690*/  HMMA.16816.F32 R40, R132.reuse, R154, R40 ;  /* 0x0000009a8428723c */ /* 0x040fe20000001828 */
[----:B------:R-:W5:Y:S07]  /*96a0*/  LDSM.16.MT88.4 R152, [R198+0x4900] ;  /* 0x00490000c698783b */ /* 0x000f6e0000004200 */
        /* <DEDUP_REMOVED lines=9> */
[C---:B----4-:R-:W-:Y:S07]  /*9740*/  HMMA.16816.F32 R68, R132.reuse, R148, R68 ;  /* 0x000000948444723c */ /* 0x050fee0000001844 */
[--C-:B------:R-:W-:Y:S01]  /*9750*/  FFMA.FTZ R148, R184, c[0x0][0x2d0], -R172.reuse ;  /* 0x0000b400b8947a23 */ /* 0x100fe200000108ac */
[C---:B------:R-:W-:Y:S03]  /*9760*/  HMMA.16816.F32 R72, R132.reuse, R150, R72 ;  /* 0x000000968448723c */ /* 0x040fe60000001848 */
[----:B------:R4:W-:Y:S05]  /*9770*/  MUFU.EX2 R235, R148 ;  /* 0x0000009400eb7308 */ /* 0x0009ea0000000800 */
[C---:B-----5:R-:W-:Y:S07]  /*9780*/  HMMA.16816.F32 R76, R132.reuse, R152, R76 ;  /* 0x00000098844c723c */ /* 0x060fee000000184c */
[--C-:B------:R-:W-:Y:S01]  /*9790*/  FFMA.FTZ R152, R181, c[0x0][0x2d0], -R157.reuse ;  /* 0x0000b400b5987a23 */ /* 0x100fe2000001089d */
[C---:B------:R-:W-:Y:S03]  /*97a0*/  HMMA.16816.F32 R80, R132.reuse, R154, R80 ;  /* 0x0000009a8450723c */ /* 0x040fe60000001850 */
[----:B------:R5:W-:Y:S05]  /*97b0*/  MUFU.EX2 R181, R152 ;  /* 0x0000009800b57308 */ /* 0x000bea0000000800 */
[C---:B-1----:R-:W-:Y:S01]  /*97c0*/  HMMA.16816.F32 R84, R132.reuse, R136, R84 ;  /* 0x000000888454723c */ /* 0x042fe20000001854 */
[----:B----4-:R-:W1:Y:S06]  /*97d0*/  LDSM.16.MT88.4 R148, [R198+0x6900] ;  /* 0x00690000c694783b */ /* 0x010e6c0000004200 */
[--C-:B------:R-:W-:Y:S01]  /*97e0*/  FFMA.FTZ R136, R186, c[0x0][0x2d0], -R172.reuse ;  /* 0x0000b400ba887a23 */ /* 0x100fe200000108ac */
[C---:B------:R-:W-:Y:S03]  /*97f0*/  HMMA.16816.F32 R88, R132.reuse, R138, R88 ;  /* 0x0000008a8458723c */ /* 0x040fe60000001858 */
[----:B------:R4:W1:Y:S05]  /*9800*/  MUFU.EX2 R234, R136 ;  /* 0x0000008800ea7308 */ /* 0x00086a0000000800 */
[C---:B--2---:R-:W-:Y:S01]  /*9810*/  HMMA.16816.F32 R92, R132.reuse, R140, R92 ;  /* 0x0000008c845c723c */ /* 0x044fe2000000185c */
[----:B-----5:R-:W-:Y:S06]  /*9820*/  LDSM.16.MT88.4 R152, [R200+0x1100] ;  /* 0x00110000c898783b */ /* 0x020fec0000004200 */
[--C-:B------:R-:W-:Y:S01]  /*9830*/  FFMA.FTZ R140, R188, c[0x0][0x2d0], -R172.reuse ;  /* 0x0000b400bc8c7a23 */ /* 0x100fe200000108ac */
[C---:B------:R-:W-:Y:S03]  /*9840*/  HMMA.16816.F32 R96, R132.reuse, R142, R96 ;  /* 0x0000008e8460723c */ /* 0x040fe60000001860 */
[----:B------:R2:W-:Y:S05]  /*9850*/  MUFU.EX2 R186, R140 ;  /* 0x0000008c00ba7308 */ /* 0x0005ea0000000800 */
[C---:B---3--:R-:W-:Y:S04]  /*9860*/  HMMA.16816.F32 R100, R132.reuse, R144, R100 ;  /* 0x000000908464723c */ /* 0x048fe80000001864 */
[--C-:B----4-:R-:W-:Y:S03]  /*9870*/  FFMA.FTZ R136, R187, c[0x0][0x2d0], -R172.reuse ;  /* 0x0000b400bb887a23 */ /* 0x110fe600000108ac */
[--C-:B------:R-:W-:Y:S01]  /*9880*/  FFMA.FTZ R144, R182, c[0x0][0x2d0], -R157.reuse ;  /* 0x0000b400b6907a23 */ /* 0x100fe2000001089d */
[C---:B------:R-:W-:Y:S01]  /*9890*/  HMMA.16816.F32 R104, R132.reuse, R146, R104 ;  /* 0x000000928468723c */ /* 0x040fe20000001868 */
[----:B------:R3:W4:Y:S07]  /*98a0*/  MUFU.EX2 R187, R136 ;  /* 0x0000008800bb7308 */ /* 0x00072e0000000800 */
[C---:B-1----:R-:W-:Y:S03]  /*98b0*/  HMMA.16816.F32 R108, R132.reuse, R148, R108 ;  /* 0x00000094846c723c */ /* 0x042fe6000000186c */
[----:B------:R1:W5:Y:S01]  /*98c0*/  MUFU.EX2 R180, R144 ;  /* 0x0000009000b47308 */ /* 0x0003620000000800 */
[----:B--2---:R-:W-:Y:S03]  /*98d0*/  LDSM.16.MT88.4 R140, [R199+0x6900] ;  /* 0x00690000c78c783b */ /* 0x004fe60000004200 */
[--C-:B------:R-:W-:Y:S01]  /*98e0*/  FFMA.FTZ R148, R185, c[0x0][0x2d0], -R157.reuse ;  /* 0x0000b400b9947a23 */ /* 0x100fe2000001089d */
[C---:B------:R-:W-:Y:S05]  /*98f0*/  HMMA.16816.F32 R112, R132.reuse, R150, R112 ;  /* 0x000000968470723c */ /* 0x040fea0000001870 */
[----:B------:R2:W-:Y:S01]  /*9900*/  MUFU.EX2 R178, R148 ;  /* 0x0000009400b27308 */ /* 0x0005e20000000800 */
[----:B---3--:R-:W3:Y:S01]  /*9910*/  LDSM.16.MT88.4 R136, [R200+0x6900] ;  /* 0x00690000c888783b */ /* 0x008ee20000004200 */
[--C-:B-1----:R-:W-:Y:S08]  /*9920*/  FFMA.FTZ R144, R183, c[0x0][0x2d0], -R157.reuse ;  /* 0x0000b400b7907a23 */ /* 0x102ff0000001089d */
[----:B------:R1:W1:Y:S01]  /*9930*/  MUFU.EX2 R179, R144 ;  /* 0x0000009000b37308 */ /* 0x0002620000000800 */
[----:B--2---:R-:W-:Y:S08]  /*9940*/  LDSM.16.MT88.4 R148, [R198+0x1100] ;  /* 0x00110000c694783b */ /* 0x004ff00000004200 */
[----:B-1----:R-:W1:Y:S01]  /*9950*/  LDSM.16.MT88.4 R144, [R197+0x1100] ;  /* 0x00110000c590783b */ /* 0x002e620000004200 */
[C---:B---3--:R-:W-:Y:S08]  /*9960*/  HMMA.16816.F32 R116, R132.reuse, R136, R116 ;  /* 0x000000888474723c */ /* 0x048ff00000001874 */
[C---:B------:R-:W-:Y:S01]  /*9970*/  HMMA.16816.F32 R120, R132.reuse, R138, R120 ;  /* 0x0000008a8478723c */ /* 0x040fe20000001878 */
[----:B------:R-:W2:Y:S07]  /*9980*/  LDSM.16.MT88.4 R136, [R199+0x1100] ;  /* 0x00110000c788783b */ /* 0x000eae0000004200 */
[C---:B------:R-:W-:Y:S08]  /*9990*/  HMMA.16816.F32 R124, R132.reuse, R140, R124 ;  /* 0x0000008c847c723c */ /* 0x040ff0000000187c */
[----:B------:R-:W-:Y:S01]  /*99a0*/  HMMA.16816.F32 R128, R132, R142, R128 ;  /* 0x0000008e8480723c */ /* 0x000fe20000001880 */
[----:B------:R-:W3:Y:S06]  /*99b0*/  LDSM.16.MT88.4 R140, [R197+0x3100] ;  /* 0x00310000c58c783b */ /* 0x000eec0000004200 */
[----:B------:R-:W-:Y:S02]  /*99c0*/  F2FP.PACK_AB R132, R234, R235 ;  /* 0x000000ebea84723e */ /* 0x000fe400000000ff */
[----:B----4-:R-:W-:Y:S03]  /*99d0*/  F2FP.PACK_AB R134, R186, R187 ;  /* 0x000000bbba86723e */ /* 0x010fe600000000ff */
[----:B-----5:R-:W-:Y:S02]  /*99e0*/  F2FP.PACK_AB R133, R180, R181 ;  /* 0x000000b5b485723e */ /* 0x020fe400000000ff */
[----:B------:R-:W-:Y:S07]  /*99f0*/  F2FP.PACK_AB R135, R178, R179 ;  /* 0x000000b3b287723e */ /* 0x000fee00000000ff */
[C---:B-1----:R-:W-:Y:S08]  /*9a00*/  HMMA.16816.F32 R4, R132.reuse, R144, R4 ;  /* 0x000000908404723c */ /* 0x042ff00000001804 */
[C---:B------:R-:W-:Y:S01]  /*9a10*/  HMMA.16816.F32 R8, R132.reuse, R146, R8 ;  /* 0x000000928408723c */ /* 0x040fe20000001808 */
[----:B------:R-:W1:Y:S07]  /*9a20*/  LDSM.16.MT88.4 R144, [R198+0x3100] ;  /* 0x00310000c690783b */ /* 0x000e6e0000004200 */
        /* <DEDUP_REMOVED lines=21> */
[C---:B------:R-:W-:Y:S07]  /*9b80*/  HMMA.16816.F32 R68, R132.reuse, R152, R68 ;  /* 0x000000988444723c */ /* 0x040fee0000001844 */
[--C-:B------:R-:W-:Y:S01]  /*9b90*/  FFMA.FTZ R152, R194, c[0x0][0x2d0], -R157.reuse ;  /* 0x0000b400c2987a23 */ /* 0x100fe2000001089d */
[C---:B------:R-:W-:Y:S03]  /*9ba0*/  HMMA.16816.F32 R72, R132.reuse, R154, R72 ;  /* 0x0000009a8448723c */ /* 0x040fe60000001848 */
[----:B------:R5:W-:Y:S05]  /*9bb0*/  MUFU.EX2 R176, R152 ;  /* 0x0000009800b07308 */ /* 0x000bea0000000800 */
[C---:B---3--:R-:W-:Y:S07]  /*9bc0*/  HMMA.16816.F32 R76, R132.reuse, R140, R76 ;  /* 0x0000008c844c723c */ /* 0x048fee000000184c */
[--C-:B------:R-:W-:Y:S01]  /*9bd0*/  FFMA.FTZ R140, R223, c[0x0][0x2d0], -R172.reuse ;  /* 0x0000b400df8c7a23 */ /* 0x100fe200000108ac */
[C---:B------:R-:W-:Y:S03]  /*9be0*/  HMMA.16816.F32 R80, R132.reuse, R142, R80 ;  /* 0x0000008e8450723c */ /* 0x040fe60000001850 */
[----:B------:R3:W-:Y:S01]  /*9bf0*/  MUFU.EX2 R185, R140 ;  /* 0x0000008c00b97308 */ /* 0x0007e20000000800 */
[----:B------:R-:W-:Y:S04]  /*9c00*/  IADD3 R223, R224, -0x1, RZ ;  /* 0xffffffffe0df7810 */ /* 0x000fe80007ffe0ff */
[C---:B-1----:R-:W-:Y:S01]  /*9c10*/  HMMA.16816.F32 R84, R132.reuse, R144, R84 ;  /* 0x000000908454723c */ /* 0x042fe20000001854 */
[----:B-----5:R-:W-:Y:S03]  /*9c20*/  LDSM.16.MT88.4 R152, [R200+0x1900] ;  /* 0x00190000c898783b */ /* 0x020fe60000004200 */
[----:B------:R-:W-:Y:S03]  /*9c30*/  MOV R224, R223 ;  /* 0x000000df00e07202 */ /* 0x000fe60000000f00 */
[--C-:B------:R-:W-:Y:S01]  /*9c40*/  FFMA.FTZ R144, R227, c[0x0][0x2d0], -R172.reuse ;  /* 0x0000b400e3907a23 */ /* 0x100fe200000108ac */
[C---:B------:R-:W-:Y:S03]  /*9c50*/  HMMA.16816.F32 R88, R132.reuse, R146, R88 ;  /* 0x000000928458723c */ /* 0x040fe60000001858 */
[----:B------:R1:W-:Y:S05]  /*9c60*/  MUFU.EX2 R183, R144 ;  /* 0x0000009000b77308 */ /* 0x0003ea0000000800 */
[C---:B----4-:R-:W-:Y:S04]  /*9c70*/  HMMA.16816.F32 R92, R132.reuse, R148, R92 ;  /* 0x00000094845c723c */ /* 0x050fe8000000185c */
[--C-:B---3--:R-:W-:Y:S02]  /*9c80*/  FFMA.FTZ R140, R226, c[0x0][0x2d0], -R172.reuse ;  /* 0x0000b400e28c7a23 */ /* 0x108fe400000108ac */
[----:B------:R-:W-:Y:S02]  /*9c90*/  FFMA.FTZ R172, R228, c[0x0][0x2d0], -R172 ;  /* 0x0000b400e4ac7a23 */ /* 0x000fe400000108ac */
[C---:B------:R-:W-:Y:S01]  /*9ca0*/  HMMA.16816.F32 R96, R132.reuse, R150, R96 ;  /* 0x000000968460723c */ /* 0x040fe20000001860 */
[----:B------:R3:W4:Y:S01]  /*9cb0*/  MUFU.EX2 R184, R140 ;  /* 0x0000008c00b87308 */ /* 0x0007220000000800 */
[----:B------:R-:W-:Y:S06]  /*9cc0*/  LDSM.16.MT88.4 R148, [R199+0x7100] ;  /* 0x00710000c794783b */ /* 0x000fec0000004200 */
[C---:B--2---:R-:W-:Y:S03]  /*9cd0*/  HMMA.16816.F32 R100, R132.reuse, R136, R100 ;  /* 0x000000888464723c */ /* 0x044fe60000001864 */
[----:B------:R2:W5:Y:S01]  /*9ce0*/  MUFU.EX2 R182, R172 ;  /* 0x000000ac00b67308 */ /* 0x0005620000000800 */
[--C-:B-1----:R-:W-:Y:S03]  /*9cf0*/  FFMA.FTZ R144, R193, c[0x0][0x2d0], -R157.reuse ;  /* 0x0000b400c1907a23 */ /* 0x102fe6000001089d */
[--C-:B------:R-:W-:Y:S01]  /*9d00*/  FFMA.FTZ R136, R195, c[0x0][0x2d0], -R157.reuse ;  /* 0x0000b400c3887a23 */ /* 0x100fe2000001089d */
[C---:B------:R-:W-:Y:S04]  /*9d10*/  HMMA.16816.F32 R104, R132.reuse, R138, R104 ;  /* 0x0000008a8468723c */ /* 0x040fe80000001868 */
[----:B------:R-:W-:Y:S01]  /*9d20*/  FFMA.FTZ R157, R159, c[0x0][0x2d0], -R157 ;  /* 0x0000b4009f9d7a23 */ /* 0x000fe2000001089d */
[----:B------:R1:W1:Y:S01]  /*9d30*/  MUFU.EX2 R177, R144 ;  /* 0x0000009000b17308 */ /* 0x0002620000000800 */
[----:B---3--:R-:W3:Y:S01]  /*9d40*/  LDSM.16.MT88.4 R140, [R198+0x7100] ;  /* 0x00710000c68c783b */ /* 0x008ee20000004200 */
[----:B----4-:R-:W-:Y:S08]  /*9d50*/  F2FP.PACK_AB R168, R184, R185 ;  /* 0x000000b9b8a8723e */ /* 0x010ff000000000ff */
[----:B------:R4:W-:Y:S01]  /*9d60*/  MUFU.EX2 R158, R136 ;  /* 0x00000088009e7308 */ /* 0x0009e20000000800 */
[----:B--2---:R-:W-:Y:S01]  /*9d70*/  LDSM.16.MT88.4 R172, [R199+0x1900] ;  /* 0x00190000c7ac783b */ /* 0x004fe20000004200 */
[----:B-----5:R-:W-:Y:S08]  /*9d80*/  F2FP.PACK_AB R170, R182, R183 ;  /* 0x000000b7b6aa723e */ /* 0x020ff000000000ff */
[----:B------:R-:W2:Y:S01]  /*9d90*/  MUFU.EX2 R157, R157 ;  /* 0x0000009d009d7308 */ /* 0x000ea20000000800 */
[----:B-1----:R-:W1:Y:S01]  /*9da0*/  LDSM.16.MT88.4 R144, [R200+0x7100] ;  /* 0x00710000c890783b */ /* 0x002e620000004200 */
[----:B------:R-:W-:Y:S07]  /*9db0*/  F2FP.PACK_AB R169, R176, R177 ;  /* 0x000000b1b0a9723e */ /* 0x000fee00000000ff */
[----:B----4-:R-:W4:Y:S01]  /*9dc0*/  LDSM.16.MT88.4 R136, [R198+0x1900] ;  /* 0x00190000c688783b */ /* 0x010f220000004200 */
[C---:B---3--:R-:W-:Y:S03]  /*9dd0*/  HMMA.16816.F32 R108, R132.reuse, R140, R108 ;  /* 0x0000008c846c723c */ /* 0x048fe6000000186c */
[----:B--2---:R-:W-:Y:S05]  /*9de0*/  F2FP.PACK_AB R171, R157, R158 ;  /* 0x0000009e9dab723e */ /* 0x004fea00000000ff */
[C---:B------:R-:W-:Y:S08]  /*9df0*/  HMMA.16816.F32 R112, R132.reuse, R142, R112 ;  /* 0x0000008e8470723c */ /* 0x040ff00000001870 */
[C---:B-1----:R-:W-:Y:S08]  /*9e00*/  HMMA.16816.F32 R116, R132.reuse, R144, R116 ;  /* 0x000000908474723c */ /* 0x042ff00000001874 */
[C---:B------:R-:W-:Y:S08]  /*9e10*/  HMMA.16816.F32 R120, R132.reuse, R146, R120 ;  /* 0x000000928478723c */ /* 0x040ff00000001878 */
[C---:B------:R-:W-:Y:S08]  /*9e20*/  HMMA.16816.F32 R124, R132.reuse, R148, R124 ;  /* 0x00000094847c723c */ /* 0x040ff0000000187c */
[----:B------:R-:W-:Y:S08]  /*9e30*/  HMMA.16816.F32 R128, R132, R150, R128 ;  /* 0x000000968480723c */ /* 0x000ff00000001880 */
[C---:B------:R-:W-:Y:S01]  /*9e40*/  HMMA.16816.F32 R160, R168.reuse, R164, R4 ;  /* 0x000000a4a8a0723c */ /* 0x040fe20000001804 */
[----:B------:R-:W1:Y:S07]  /*9e50*/  LDSM.16.MT88.4 R4, [R197+0x3900] ;  /* 0x00390000c504783b */ /* 0x000e6e0000004200 */
[C---:B------:R-:W-:Y:S01]  /*9e60*/  HMMA.16816.F32 R164, R168.reuse, R166, R8 ;  /* 0x000000a6a8a4723c */ /* 0x040fe20000001808 */
[----:B------:R-:W2:Y:S07]  /*9e70*/  LDSM.16.MT88.4 R8, [R198+0x3900] ;  /* 0x00390000c608783b */ /* 0x000eae0000004200 */
[C---:B----4-:R-:W-:Y:S01]  /*9e80*/  HMMA.16816.F32 R132, R168.reuse, R136, R12 ;  /* 0x00000088a884723c */ /* 0x050fe2000000180c */
[----:B------:R-:W3:Y:S07]  /*9e90*/  LDSM.16.MT88.4 R12, [R200+0x3900] ;  /* 0x00390000c80c783b */ /* 0x000eee0000004200 */
[C---:B------:R-:W-:Y:S01]  /*9ea0*/  HMMA.16816.F32 R136, R168.reuse, R138, R16 ;  /* 0x0000008aa888723c */ /* 0x040fe20000001810 */
[----:B------:R-:W4:Y:S07]  /*9eb0*/  LDSM.16.MT88.4 R16, [R199+0x3900] ;  /* 0x00390000c710783b */ /* 0x000f2e0000004200 */
[C---:B------:R-:W-:Y:S01]  /*9ec0*/  HMMA.16816.F32 R140, R168.reuse, R152, R20 ;  /* 0x00000098a88c723c */ /* 0x040fe20000001814 */
[----:B------:R-:W5:Y:S07]  /*9ed0*/  LDSM.16.MT88.4 R20, [R197+0x5900] ;  /* 0x00590000c514783b */ /* 0x000f6e0000004200 */
[C---:B------:R-:W-:Y:S01]  /*9ee0*/  HMMA.16816.F32 R144, R168.reuse, R154, R24 ;  /* 0x0000009aa890723c */ /* 0x040fe20000001818 */
[----:B------:R-:W-:Y:S07]  /*9ef0*/  LDSM.16.MT88.4 R24, [R197+0x7900] ;  /* 0x00790000c518783b */ /* 0x000fee0000004200 */
        /* <DEDUP_REMOVED lines=14> */
[C---:B-----5:R-:W-:Y:S08]  /*9fe0*/  HMMA.16816.F32 R68, R168.reuse, R20, R68 ;  /* 0x00000014a844723c */ /* 0x060ff00000001844 */
[C---:B------:R-:W-:Y:S01]  /*9ff0*/  HMMA.16816.F32 R72, R168.reuse, R22, R72 ;  /* 0x00000016a848723c */ /* 0x040fe20000001848 */
[----:B------:R-:W5:Y:S07]  /*a000*/  LDSM.16.MT88.4 R20, [R200+0x7900] ;  /* 0x00790000c814783b */ /* 0x000f6e0000004200 */
[C---:B-1----:R-:W-:Y:S08]  /*a010*/  HMMA.16816.F32 R76, R168.reuse, R4, R76 ;  /* 0x00000004a84c723c */ /* 0x042ff0000000184c */
[C---:B------:R-:W-:Y:S01]  /*a020*/  HMMA.16816.F32 R80, R168.reuse, R6, R80 ;  /* 0x00000006a850723c */ /* 0x040fe20000001850 */
[----:B------:R-:W1:Y:S07]  /*a030*/  LDSM.16.MT88.4 R4, [R199+0x7900] ;  /* 0x00790000c704783b */ /* 0x000e6e0000004200 */
[C---:B--2---:R-:W-:Y:S07]  /*a040*/  HMMA.16816.F32 R84, R168.reuse, R8, R84 ;  /* 0x00000008a854723c */ /* 0x044fee0000001854 */
[----:B------:R-:W-:Y:S01]  /*a050*/  FFMA.FTZ R8, R2, R244, R240 ;  /* 0x000000f402087223 */ /* 0x000fe200000100f0 */
[C---:B------:R-:W-:Y:S04]  /*a060*/  HMMA.16816.F32 R88, R168.reuse, R10, R88 ;  /* 0x0000000aa858723c */ /* 0x040fe80000001858 */
[----:B------:R-:W-:Y:S02]  /*a070*/  FFMA.FTZ R2, R0, R245, R232 ;  /* 0x000000f500027223 */ /* 0x000fe400000100e8 */
[----:B------:R-:W-:Y:S02]  /*a080*/  FADD.FTZ R0, R243, R8 ;  /* 0x00000008f3007221 */ /* 0x000fe40000010000 */
[C---:B---3--:R-:W-:Y:S04]  /*a090*/  HMMA.16816.F32 R92, R168.reuse, R12, R92 ;  /* 0x0000000ca85c723c */ /* 0x048fe8000000185c */
[----:B------:R-:W-:Y:S02]  /*a0a0*/  FADD.FTZ R2, R231, R2 ;  /* 0x00000002e7027221 */ /* 0x000fe40000010000 */
[----:B------:R-:W-:Y:S02]  /*a0b0*/  FADD.FTZ R0, R242, R0 ;  /* 0x00000000f2007221 */ /* 0x000fe40000010000 */
[C---:B------:R-:W-:Y:S04]  /*a0c0*/  HMMA.16816.F32 R96, R168.reuse, R14, R96 ;  /* 0x0000000ea860723c */ /* 0x040fe80000001860 */
        /* <DEDUP_REMOVED lines=8> */
[C---:B----4-:R-:W-:Y:S04]  /*a150*/  HMMA.16816.F32 R108, R168.reuse, R16, R108 ;  /* 0x00000010a86c723c */ /* 0x050fe8000000186c */
[----:B------:R-:W-:Y:S02]  /*a160*/  FADD.FTZ R2, R191, R2 ;  /* 0x00000002bf027221 */ /* 0x000fe40000010000 */
[----:B------:R-:W-:Y:S02]  /*a170*/  FADD.FTZ R0, R237, R0 ;  /* 0x00000000ed007221 */ /* 0x000fe40000010000 */
[C---:B------:R-:W-:Y:S04]  /*a180*/  HMMA.16816.F32 R112, R168.reuse, R18, R112 ;  /* 0x00000012a870723c */ /* 0x040fe80000001870 */
[----:B------:R-:W-:Y:S02]  /*a190*/  FADD.FTZ R2, R190, R2 ;  /* 0x00000002be027221 */ /* 0x000fe40000010000 */
[----:B------:R-:W-:Y:S02]  /*a1a0*/  FADD.FTZ R0, R236, R0 ;  /* 0x00000000ec007221 */ /* 0x000fe40000010000 */
[----:B------:R-:W-:Y:S01]  /*a1b0*/  FADD.FTZ R2, R189, R2 ;  /* 0x00000002bd027221 */ /* 0x000fe20000010000 */
[C---:B-----5:R-:W-:Y:S03]  /*a1c0*/  HMMA.16816.F32 R116, R168.reuse, R20, R116 ;  /* 0x00000014a874723c */ /* 0x060fe60000001874 */
[----:B------:R-:W-:Y:S02]  /*a1d0*/  FADD.FTZ R0, R235, R0 ;  /* 0x00000000eb007221 */ /* 0x000fe40000010000 */
[----:B------:R-:W-:Y:S02]  /*a1e0*/  FADD.FTZ R2, R181, R2 ;  /* 0x00000002b5027221 */ /* 0x000fe40000010000 */
[----:B------:R-:W-:Y:S01]  /*a1f0*/  FADD.FTZ R0, R234, R0 ;  /* 0x00000000ea007221 */ /* 0x000fe20000010000 */
[C---:B------:R-:W-:Y:S04]  /*a200*/  HMMA.16816.F32 R120, R168.reuse, R22, R120 ;  /* 0x00000016a878723c */ /* 0x040fe80000001878 */
[----:B------:R-:W-:Y:S02]  /*a210*/  FADD.FTZ R2, R180, R2 ;  /* 0x00000002b4027221 */ /* 0x000fe40000010000 */
[----:B------:R-:W-:Y:S02]  /*a220*/  FADD.FTZ R0, R187, R0 ;  /* 0x00000000bb007221 */ /* 0x000fe40000010000 */
[----:B------:R-:W-:Y:S01]  /*a230*/  FADD.FTZ R2, R179, R2 ;  /* 0x00000002b3027221 */ /* 0x000fe20000010000 */
[C---:B-1----:R-:W-:Y:S03]  /*a240*/  HMMA.16816.F32 R124, R168.reuse, R4, R124 ;  /* 0x00000004a87c723c */ /* 0x042fe6000000187c */
[----:B------:R-:W-:Y:S04]  /*a250*/  FADD.FTZ R0, R186, R0 ;  /* 0x00000000ba007221 */ /* 0x000fe80000010000 */
        /* <DEDUP_REMOVED lines=13> */
.L_x_1604:
[----:B------:R-:W1:Y:S01]  /*a330*/  S2UR UR8, SR_CTAID.X ;  /* 0x00000000000879c3 */ /* 0x000e620000002500 */
[----:B------:R-:W-:Y:S01]  /*a340*/  ULDC.64 UR4, c[0x0][0x2c8] ;  /* 0x0000b20000047ab9 */ /* 0x000fe20000000a00 */
[----:B------:R-:W-:Y:S01]  /*a350*/  PLOP3.LUT P0, PT, PT, PT, UP1, 0x40, 0x0 ;  /* 0x000000000000781c */ /* 0x000fe20003f0e818 */
[----:B------:R-:W-:-:S02]  /*a360*/  UMOV UR7, 0x1 ;  /* 0x0000000100077882 */ /* 0x000fc40000000000 */
[----:B-1----:R-:W-:-:S04]  /*a370*/  ULEA UR8, UR8, 0x7f, 0x7 ;  /* 0x0000007f08087891 */ /* 0x002fc8000f8e383f */
[----:B------:R-:W-:-:S03]  /*a380*/  UIMAD.WIDE.U32 UR14, UR8, UR4, URZ ;  /* 0x00000004080e72a5 */ /* 0x000fc6000f8e003f */
[----:B------:R-:W-:Y:S02]  /*a390*/  ULDC UR4, c[0x0][0x168] ;  /* 0x00005a0000047ab9 */ /* 0x000fe40000000800 */
[----:B------:R-:W-:Y:S02]  /*a3a0*/  UIADD3 UR4, UR7, -UR4, URZ ;  /* 0x8000000407047290 */ /* 0x000fe4000fffe03f */
[----:B------:R-:W-:-:S03]  /*a3b0*/  @UP2 USHF.R.U32.HI UR8, URZ, UR5, UR15 ;  /* 0x000000053f082299 */ /* 0x000fc6000801160f */
[----:B------:R-:W-:Y:S02]  /*a3c0*/  ULDC UR5, c[0x0][0x1d0] ;  /* 0x0000740000057ab9 */ /* 0x000fe40000000800 */
[----:B------:R-:W-:-:S03]  /*a3d0*/  UIADD3 UR5, UR8, UR5, UR4 ;  /* 0x0000000508057290 */ /* 0x000fc6000fffe004 */
[----:B------:R-:W-:Y:S02]  /*a3e0*/  ULDC UR4, c[0x0][0x324] ;  /* 0x0000c90000047ab9 */ /* 0x000fe40000000800 */
[----:B------:R-:W-:-:S06]  /*a3f0*/  UIADD3 UR4, UR5, -UR4, URZ ;  /* 0x8000000405047290 */ /* 0x000fcc000fffe03f */
        /* <DEDUP_REMOVED lines=12> */
.L_x_1615:
[----:B------:R-:W-:-:S04]  /*a4c0*/  MOV R4, c[0x0][0x32c] ;  /* 0x0000cb0000047a02 */ /* 0x000fc80000000f00 */
[----:B------:R-:W-:-:S13]  /*a4d0*/  ISETP.NE.AND P0, PT, R4, 0x1, PT ;  /* 0x000000010400780c */ /* 0x000fda0003f05270 */
[----:B------:R-:W-:-:S05]  /*a4e0*/  @P0 IMAD.HI.U32 R4, R0, c[0x0][0x330], RZ ;  /* 0x0000cc0000040a27 */ /* 0x000fca00078e00ff */
[----:B------:R-:W-:-:S05]  /*a4f0*/  @P0 SHF.R.U32.HI R0, RZ, c[0x0][0x334], R4 ;  /* 0x0000cd00ff000a19 */ /* 0x000fca0000011604 */
.L_x_1616:
[----:B------:R-:W-:-:S05]  /*a500*/  IMAD R0, R0, c[0x0][0x32c], RZ ;  /* 0x0000cb0000007a24 */ /* 0x000fca00078e02ff */
[----:B------:R-:W-:-:S04]  /*a510*/  IMNMX R2, R2, R0, !PT ;  /* 0x0000000002027217 */ /* 0x000fc80007800200 */
.L_x_1614:
[----:B------:R-:W-:-:S04]  /*a520*/  IADD3 R2, R2, 0x3f, RZ ;  /* 0x0000003f02027810 */ /* 0x000fc80007ffe0ff */
[----:B------:R-:W-:-:S04]  /*a530*/  SHF.R.S32.HI R0, RZ, 0x1f, R2 ;  /* 0x0000001fff007819 */ /* 0x000fc80000011402 */
[----:B------:R-:W-:-:S04]  /*a540*/  LEA.HI R0, R0, R2, RZ, 0x6 ;  /* 0x0000000200007211 */ /* 0x000fc800078f30ff */
[----:B------:R-:W-:-:S04]  /*a550*/  SHF.R.S32.HI R0, RZ, 0x6, R0 ;  /* 0x00000006ff007819 */ /* 0x000fc80000011400 */
[----:B------:R-:W-:-:S04]  /*a560*/  IMNMX R240, R233, R0, !PT ;  /* 0x00000000e9f07217 */ /* 0x000fc80007800200 */
[----:B------:R-:W-:-:S13]  /*a570*/  ISETP.GE.AND P0, PT, R223, R240, PT ;  /* 0x000000f0df00720c */ /* 0x000fda0003f06270 */
[----:B------:R-:W-:Y:S05]  /*a580*/  @!P0 BRA `(.L_x_1617) ;  /* 0x0000341000008947 */ /* 0x000fea0003800000 */
[----:B------:R-:W2:Y:S04]  /*a590*/  LDL.64 R10, [R1+0x30] ;  /* 0x00003000010a7983 */ /* 0x000ea80000100a00 */
[----:B------:R-:W3:Y:S04]  /*a5a0*/  LDL.64 R8, [R1+0x18] ;  /* 0x0000180001087983 */ /* 0x000ee80000100a00 */
[----:B------:R-:W4:Y:S04]  /*a5b0*/  LDL.64 R6, [R1+0x28] ;  /* 0x0000280001067983 */ /* 0x000f280000100a00 */
[----:B------:R-:W5:Y:S01]  /*a5c0*/  LDL.64 R4, [R1+0x20] ;  /* 0x0000200001047983 */ /* 0x000f620000100a00 */
[----:B------:R-:W-:Y:S01]  /*a5d0*/  IMAD.MOV.U32 R158, RZ, RZ, R3 ;  /* 0x000000ffff9e7224 */ /* 0x000fe200078e0003 */
[----:B------:R-:W-:Y:S01]  /*a5e0*/  MOV R224, R223 ;  /* 0x000000df00e07202 */ /* 0x000fe20000000f00 */
[----:B------:R-:W-:Y:S01]  /*a5f0*/  IMAD.MOV.U32 R157, RZ, RZ, R156 ;  /* 0x000000ffff9d7224 */ /* 0x000fe200078e009c */
[----:B------:R-:W-:Y:S01]  /*a600*/  MOV R242, c[0x0][0x20c] ;  /* 0x0000830000f27a02 */ /* 0x000fe20000000f00 */
[----:B------:R-:W-:Y:S01]  /*a610*/  IMAD.MOV.U32 R241, RZ, RZ, c[0x0][0x208] ;  /* 0x00008200fff17624 */ /* 0x000fe200078e00ff */
[----:B--2---:R-:W-:-:S02]  /*a620*/  IADD3 R239, P6, R10, 0x40, RZ ;  /* 0x000000400aef7810 */ /* 0x004fc40007fde0ff */
[C---:B------:R-:W-:Y:S02]  /*a630*/  IADD3 R237, P5, R10.reuse, 0x80, RZ ;  /* 0x000000800aed7810 */ /* 0x040fe40007fbe0ff */
[----:B------:R-:W-:Y:S01]  /*a640*/  IADD3 R235, P0, R10, 0xc0, RZ ;  /* 0x000000c00aeb7810 */ /* 0x000fe20007f1e0ff */
[--C-:B---3--:R-:W-:Y:S02]  /*a650*/  IMAD.X R238, RZ, RZ, R9.reuse, P6 ;  /* 0x000000ffffee7224 */ /* 0x108fe400030e0609 */
[----:B------:R-:W-:Y:S01]  /*a660*/  IMAD.X R236, RZ, RZ, R9, P5 ;  /* 0x000000ffffec7224 */ /* 0x000fe200028e0609 */
[C---:B----4-:R-:W-:Y:S02]  /*a670*/  IADD3 R232, P6, R6.reuse, 0x40, RZ ;  /* 0x0000004006e87810 */ /* 0x050fe40007fde0ff */
[----:B------:R-:W-:Y:S02]  /*a680*/  IADD3 R230, P5, R6, 0x80, RZ ;  /* 0x0000008006e67810 */ /* 0x000fe40007fbe0ff */
[----:B------:R-:W-:-:S02]  /*a690*/  IADD3.X R234, RZ, R9, RZ, P0, !PT ;  /* 0x00000009ffea7210 */ /* 0x000fc400007fe4ff */
[----:B------:R-:W-:Y:S01]  /*a6a0*/  IADD3 R228, P0, R6, 0xc0, RZ ;  /* 0x000000c006e47810 */ /* 0x000fe20007f1e0ff */
[--C-:B-----5:R-:W-:Y:S02]  /*a6b0*/  IMAD.X R231, RZ, RZ, R5.reuse, P6 ;  /* 0x000000ffffe77224 */ /* 0x120fe400030e0605 */
[----:B------:R-:W-:Y:S01]  /*a6c0*/  IMAD.X R229, RZ, RZ, R5, P5 ;  /* 0x000000ffffe57224 */ /* 0x000fe200028e0605 */
[----:B------:R-:W-:Y:S02]  /*a6d0*/  IADD3.X R227, RZ, R5, RZ, P0, !PT ;  /* 0x00000005ffe37210 */ /* 0x000fe400007fe4ff */
.L_x_1618:
[----:B------:R-:W2:Y:S01]  /*a6e0*/  LDL.64 R250, [R1+0x30] ;  /* 0x0000300001fa7983 */ /* 0x000ea20000100a00 */
[----:B------:R-:W-:Y:S05]  /*a6f0*/  DEPBAR.LE SB0, 0x0 ;  /* 0x000080000000791a */ /* 0x000fea0000000000 */
[----:B------:R-:W-:Y:S01]  /*a700*/  BAR.SYNC.DEFER_BLOCKING 0x0 ;  /* 0x0000000000007b1d */ /* 0x000fe20000010000 */
[----:B------:R-:W-:Y:S02]  /*a710*/  ISETP.GT.AND P6, PT, R233, R224, PT ;  /* 0x000000e0e900720c */ /* 0x000fe40003fc4270 */
[C---:B------:R-:W-:Y:S02]  /*a720*/  IADD3 R223, R224.reuse, -0x1, RZ ;  /* 0xffffffffe0df7810 */ /* 0x040fe40007ffe0ff */
[----:B------:R-:W-:Y:S02]  /*a730*/  MOV R247, 0x5 ;  /* 0x0000000500f77802 */ /* 0x000fe40000000f00 */
[----:B------:R-:W-:Y:S04]  /*a740*/  MOV R243, c[0x0][0x1e0] ;  /* 0x0000780000f37a02 */ /* 0x000fe80000000f00 */
[----:B------:R-:W-:Y:S03]  /*a750*/  SHF.L.U32 R243, R243, 0x5, RZ ;  /* 0x00000005f3f37819 */ /* 0x000fe600000006ff */
[----:B------:R-:W-:Y:S01]  /*a760*/  @!P6 SHF.R.S32.HI R0, RZ, 0x1f, R224 ;  /* 0x0000001fff00e819 */ /* 0x000fe200000114e0 */
[----:B------:R-:W-:Y:S04]  /*a770*/  @!P6 IMAD.WIDE.U32 R20, R224, c[0x0][0x208], RZ ;  /* 0x00008200e014ea25 */ /* 0x000fe800078e00ff */
[----:B------:R-:W-:Y:S01]  /*a780*/  @!P6 IMAD R0, R0, c[0x0][0x208], RZ ;  /* 0x000082000000ea24 */ /* 0x000fe200078e02ff */
[----:B------:R-:W-:Y:S03]  /*a790*/  @!P6 SHF.L.U32 R2, R20, 0x6, RZ ;  /* 0x000000061402e819 */ /* 0x000fe600000006ff */
[----:B------:R-:W-:Y:S01]  /*a7a0*/  @!P6 IMAD R0, R224, c[0x0][0x20c], R0 ;  /* 0x00008300e000ea24 */ /* 0x000fe200078e0200 */
[----:B------:R-:W3:Y:S04]  /*a7b0*/  LDL.64 R248, [R1+0x18] ;  /* 0x0000180001f87983 */ /* 0x000ee80000100a00 */
[----:B------:R-:W-:Y:S02]  /*a7c0*/  @!P6 IADD3 R0, R21, R0, RZ ;  /* 0x000000001500e210 */ /* 0x000fe40007ffe0ff */
[----:B------:R-:W-:Y:S02]  /*a7d0*/  LDSM.16.M88.4 R32, [R203+0x10100] ;  /* 0x01010000cb20783b */ /* 0x000fe40000000200 */
[----:B------:R-:W-:Y:S04]  /*a7e0*/  @!P6 SHF.L.U64.HI R0, R20, 0x6, R0 ;  /* 0x000000061400e819 */ /* 0x000fe80000010200 */
[----:B------:R-:W1:Y:S06]  /*a7f0*/  LDSM.16.M88.4 R8, [R196+0x8100] ;  /* 0x00810000c408783b */ /* 0x000e6c0000000200 */
[----:B------:R-:W4:Y:S06]  /*a800*/  LDSM.16.M88.4 R16, [R196+0x8900] ;  /* 0x00890000c410783b */ /* 0x000f2c0000000200 */
[----:B------:R-:W5:Y:S06]  /*a810*/  LDSM.16.M88.4 R24, [R196+0x9100] ;  /* 0x00910000c418783b */ /* 0x000f6c0000000200 */
[----:B------:R-:W2:Y:S06]  /*a820*/  LDSM.16.M88.4 R168, [R196+0x9900] ;  /* 0x00990000c4a8783b */ /* 0x000eac0000000200 */
[----:B------:R-:W-:Y:S06]  /*a830*/  LDSM.16.M88.4 R172, [R204+0x10100] ;  /* 0x01010000ccac783b */ /* 0x000fec0000000200 */
[----:B------:R-:W2:Y:S06]  /*a840*/  LDSM.16.M88.4 R176, [R207] ;  /* 0x00000000cfb0783b */ /* 0x000eac0000000200 */
[----:B------:R-:W2:Y:S01]  /*a850*/  LDSM.16.M88.4 R180, [R222] ;  /* 0x00000000deb4783b */ /* 0x000ea20000000200 */
[C---:B-1----:R-:W-:Y:S05]  /*a860*/  HMMA.16816.F32 R4, R32.reuse, R8, RZ ;  /* 0x000000082004723c */ /* 0x042fea00000018ff */
[----:B------:R-:W1:Y:S03]  /*a870*/  LDSM.16.M88.4 R184, [R221] ;  /* 0x00000000ddb8783b */ /* 0x000e660000000200 */
[C---:B------:R-:W-:Y:S03]  /*a880*/  HMMA.16816.F32 R8, R32.reuse, R10, RZ ;  /* 0x0000000a2008723c */ /* 0x040fe600000018ff */
[----:B------:R-:W1:Y:S05]  /*a890*/  LDSM.16.M88.4 R188, [R220] ;  /* 0x00000000dcbc783b */ /* 0x000e6a0000000200 */
[C---:B----4-:R-:W-:Y:S08]  /*a8a0*/  HMMA.16816.F32 R12, R32.reuse, R16, RZ ;  /* 0x00000010200c723c */ /* 0x050ff000000018ff */
[C---:B------:R-:W-:Y:S08]  /*a8b0*/  HMMA.16816.F32 R16, R32.reuse, R18, RZ ;  /* 0x000000122010723c */ /* 0x040ff000000018ff */
[C---:B-----5:R-:W-:Y:S01]  /*a8c0*/  HMMA.16816.F32 R20, R32.reuse, R24, RZ ;  /* 0x000000182014723c */ /* 0x060fe200000018ff */
[----:B--2---:R-:W-:Y:S04]  /*a8d0*/  @!P6 IADD3 R3, P5, R2, R250, RZ ;  /* 0x000000fa0203e210 */ /* 0x004fe80007fbe0ff */
[C---:B------:R-:W-:Y:S02]  /*a8e0*/  @!P6 LEA R192, P0, R3.reuse, c[0x0][0x1f8], 0x1 ;  /* 0x00007e0003c0ea11 */ /* 0x040fe400078008ff */
[----:B---3--:R-:W-:Y:S05]  /*a8f0*/  @!P6 IADD3.X R24, R0, R249, RZ, P5, !PT ;  /* 0x000000f90018e210 */ /* 0x008fea0002ffe4ff */
[----:B------:R-:W-:Y:S02]  /*a900*/  @!P6 LEA.HI.X R193, R3, c[0x0][0x1fc], R24, 0x1, P0 ;  /* 0x00007f0003c1ea11 */ /* 0x000fe400000f0c18 */
[C---:B------:R-:W-:Y:S01]  /*a910*/  HMMA.16816.F32 R24, R32.reuse, R26, RZ ;  /* 0x0000001a2018723c */ /* 0x040fe200000018ff */
[----:B------:R-:W-:Y:S02]  /*a920*/  @!P6 IADD3 R3, P0, R2, R239, RZ ;  /* 0x000000ef0203e210 */ /* 0x000fe40007f1e0ff */
[----:B------:R-:W-:Y:S01]  /*a930*/  @!PT LDS RZ, [RZ] ;  /* 0x00000000fffff984 */ /* 0x000fe20000000800 */
[----:B------:R-:W-:Y:S01]  /*a940*/  @!PT LDS RZ, [RZ] ;  /* 0x00000000fffff984 */ /* 0x000fe20000000800 */
[----:B------:R-:W-:Y:S01]  /*a950*/  @!PT LDS RZ, [RZ] ;  /* 0x00000000fffff984 */ /* 0x000fe20000000800 */
[----:B------:R2:W-:Y:S02]  /*a960*/  @!P6 LDGSTS.E.BYPASS.LTC128B.128 [R225+0x100], [R192.64], !P4 ;  /* 0x00100000c0e1efae */ /* 0x0005e4000e101d4c */
[C---:B------:R-:W-:Y:S02]  /*a970*/  @!P6 LEA R194, P5, R3.reuse, c[0x0][0x1f8], 0x1 ;  /* 0x00007e0003c2ea11 */ /* 0x040fe400078a08ff */
[----:B------:R-:W-:Y:S01]  /*a980*/  @!P6 IADD3.X R159, R0, R238, RZ, P0, !PT ;  /* 0x000000ee009fe210 */ /* 0x000fe200007fe4ff */
[C---:B------:R-:W-:Y:S01]  /*a990*/  HMMA.16816.F32 R28, R32.reuse, R168, RZ ;  /* 0x000000a8201c723c */ /* 0x040fe200000018ff */
[----:B------:R-:W-:Y:S03]  /*a9a0*/  @!P6 IADD3 R156, P0, R2, R237, RZ ;  /* 0x000000ed029ce210 */ /* 0x000fe60007f1e0ff */
[----:B------:R-:W-:Y:S02]  /*a9b0*/  @!P6 LEA.HI.X R195, R3, c[0x0][0x1fc], R159, 0x1, P5 ;  /* 0x00007f0003c3ea11 */ /* 0x000fe400028f0c9f */
[----:B------:R-:W-:Y:S02]  /*a9c0*/  @!P6 IADD3.X R159, R0, R236, RZ, P0, !PT ;  /* 0x000000ec009fe210 */ /* 0x000fe400007fe4ff */
[----:B------:R-:W-:Y:S01]  /*a9d0*/  HMMA.16816.F32 R32, R32, R170, RZ ;  /* 0x000000aa2020723c */ /* 0x000fe200000018ff */
[----:B------:R-:W-:Y:S01]  /*a9e0*/  @!P6 LEA R168, P5, R156, c[0x0][0x1f8], 0x1 ;  /* 0x00007e009ca8ea11 */ /* 0x000fe200078a08ff */
[----:B------:R2:W-:Y:S02]  /*a9f0*/  @!P6 LDGSTS.E.BYPASS.LTC128B.128 [R225+0x2100], [R194.64], !P3 ;  /* 0x02100000c2e1efae */ /* 0x0005e4000d901d4c */
[----:B------:R-:W-:Y:S02]  /*aa00*/  @!P6 IADD3 R3, P0, R2, R235, RZ ;  /* 0x000000eb0203e210 */ /* 0x000fe40007f1e0ff */
[----:B------:R-:W-:Y:S02]  /*aa10*/  @!P6 LEA.HI.X R169, R156, c[0x0][0x1fc], R159, 0x1, P5 ;  /* 0x00007f009ca9ea11 */ /* 0x000fe400028f0c9f */
[C---:B------:R-:W-:Y:S03]  /*aa20*/  HMMA.16816.F32 R4, R172.reuse, R176, R4 ;  /* 0x000000b0ac04723c */ /* 0x040fe60000001804 */
[----:B------:R3:W-:Y:S02]  /*aa30*/  @!P6 LDGSTS.E.BYPASS.LTC128B.128 [R225+0x4100], [R168.64], !P2 ;  /* 0x04100000a8e1efae */ /* 0x0007e4000d101d4c */
[----:B------:R-:W-:Y:S02]  /*aa40*/  @!P6 LEA R170, P5, R3, c[0x0][0x1f8], 0x1 ;  /* 0x00007e0003aaea11 */ /* 0x000fe400078a08ff */
[----:B------:R-:W-:Y:S01]  /*aa50*/  @!P6 IADD3.X R156, R0, R234, RZ, P0, !PT ;  /* 0x000000ea009ce210 */ /* 0x000fe200007fe4ff */
[C---:B------:R-:W-:Y:S04]  /*aa60*/  HMMA.16816.F32 R8, R172.reuse, R178, R8 ;  /* 0x000000b2ac08723c */ /* 0x040fe80000001808 */
[----:B------:R-:W-:Y:S02]  /*aa70*/  @!P6 LEA R2, P0, R241, R2, 0x5 ;  /* 0x00000002f102e211 */ /* 0x000fe400078028ff */
[----:B------:R-:W-:Y:S02]  /*aa80*/  @!P6 LEA.HI.X R171, R3, c[0x0][0x1fc], R156, 0x1, P5 ;  /* 0x00007f0003abea11 */ /* 0x000fe400028f0c9c */
[C---:B------:R-:W-:Y:S03]  /*aa90*/  HMMA.16816.F32 R12, R172.reuse, R180, R12 ;  /* 0x000000b4ac0c723c */ /* 0x040fe6000000180c */
[----:B------:R4:W-:Y:S01]  /*aaa0*/  @!P6 LDGSTS.E.BYPASS.LTC128B.128 [R225+0x6100], [R170.64], !P1 ;  /* 0x06100000aae1efae */ /* 0x0009e2000c901d4c */
[----:B------:R-:W-:Y:S02]  /*aab0*/  @!P6 IADD3 R156, P5, R2, R250, RZ ;  /* 0x000000fa029ce210 */ /* 0x000fe40007fbe0ff */
[----:B------:R-:W-:Y:S02]  /*aac0*/  @!P6 LEA.HI.X R0, R241, R0, R242, 0x5, P0 ;  /* 0x00000000f100e211 */ /* 0x000fe400000f2cf2 */
[C---:B------:R-:W-:Y:S01]  /*aad0*/  HMMA.16816.F32 R16, R172.reuse, R182, R16 ;  /* 0x000000b6ac10723c */ /* 0x040fe20000001810 */
[----:B------:R-:W5:Y:S03]  /*aae0*/  LDL.64 R250, [R1+0x28] ;  /* 0x0000280001fa7983 */ /* 0x000f660000100a00 */
[----:B------:R-:W-:Y:S02]  /*aaf0*/  @!P6 IADD3.X R159, R0, R249, RZ, P5, !PT ;  /* 0x000000f9009fe210 */ /* 0x000fe40002ffe4ff */
[C---:B---3--:R-:W-:Y:S01]  /*ab00*/  @!P6 LEA R168, P5, R156.reuse, c[0x0][0x1f8], 0x1 ;  /* 0x00007e009ca8ea11 */ /* 0x048fe200078a08ff */
[----:B------:R-:W3:Y:S01]  /*ab10*/  LDL.64 R248, [R1+0x20] ;  /* 0x0000200001f87983 */ /* 0x000ee20000100a00 */
[C---:B-1----:R-:W-:Y:S04]  /*ab20*/  HMMA.16816.F32 R20, R172.reuse, R184, R20 ;  /* 0x000000b8ac14723c */ /* 0x042fe80000001814 */
[----:B------:R-:W-:Y:S02]  /*ab30*/  @!P6 LEA.HI.X R169, R156, c[0x0][0x1fc], R159, 0x1, P5 ;  /* 0x00007f009ca9ea11 */ /* 0x000fe400028f0c9f */
[C---:B------:R-:W-:Y:S02]  /*ab40*/  @!P6 IADD3 R3, P0, R2.reuse, R239, RZ ;  /* 0x000000ef0203e210 */ /* 0x040fe40007f1e0ff */
[C---:B------:R-:W-:Y:S01]  /*ab50*/  HMMA.16816.F32 R24, R172.reuse, R186, R24 ;  /* 0x000000baac18723c */ /* 0x040fe20000001818 */
[----:B------:R1:W-:Y:S03]  /*ab60*/  @!P6 LDGSTS.E.BYPASS.LTC128B.128 [R225+0x1100], [R168.64], !P4 ;  /* 0x01100000a8e1efae */ /* 0x0003e6000e101d4c */
[----:B------:R-:W-:Y:S02]  /*ab70*/  @!P6 IADD3 R156, P5, R2, R237, RZ ;  /* 0x000000ed029ce210 */ /* 0x000fe40007fbe0ff */
[C---:B----4-:R-:W-:Y:S02]  /*ab80*/  @!P6 IADD3.X R171, R0.reuse, R238, RZ, P0, !PT ;  /* 0x000000ee00abe210 */ /* 0x050fe400007fe4ff */
[C---:B------:R-:W-:Y:S04]  /*ab90*/  HMMA.16816.F32 R28, R172.reuse, R188, R28 ;  /* 0x000000bcac1c723c */ /* 0x040fe8000000181c */
[C---:B------:R-:W-:Y:S02]  /*aba0*/  @!P6 LEA R170, P0, R3.reuse, c[0x0][0x1f8], 0x1 ;  /* 0x00007e0003aaea11 */ /* 0x040fe400078008ff */
[----:B------:R-:W-:Y:S02]  /*abb0*/  @!P6 IADD3.X R159, R0, R236, RZ, P5, !PT ;  /* 0x000000ec009fe210 */ /* 0x000fe40002ffe4ff */
[----:B------:R-:W-:Y:S04]  /*abc0*/  HMMA.16816.F32 R32, R172, R190, R32 ;  /* 0x000000beac20723c */ /* 0x000fe80000001820 */
[----:B------:R-:W-:Y:S02]  /*abd0*/  @!P6 LEA.HI.X R171, R3, c[0x0][0x1fc], R171, 0x1, P0 ;  /* 0x00007f0003abea11 */ /* 0x000fe400000f0cab */
[----:B------:R-:W-:Y:S03]  /*abe0*/  @!P6 IADD3 R3, P0, R2, R235, RZ ;  /* 0x000000eb0203e210 */ /* 0x000fe60007f1e0ff */
[----:B------:R4:W-:Y:S03]  /*abf0*/  @!P6 LDGSTS.E.BYPASS.LTC128B.128 [R225+0x3100], [R170.64], !P3 ;  /* 0x03100000aae1efae */ /* 0x0009e6000d901d4c */
[----:B-1----:R-:W-:Y:S02]  /*ac00*/  @!P6 LEA R168, P5, R156, c[0x0][0x1f8], 0x1 ;  /* 0x00007e009ca8ea11 */ /* 0x002fe400078a08ff */
[----:B------:R-:W-:Y:S02]  /*ac10*/  @!P6 IADD3.X R0, R0, R234, RZ, P0, !PT ;  /* 0x000000ea0000e210 */ /* 0x000fe400007fe4ff */
[----:B------:R-:W-:Y:S02]  /*ac20*/  @!P6 LEA.HI.X R169, R156, c[0x0][0x1fc], R159, 0x1, P5 ;  /* 0x00007f009ca9ea11 */ /* 0x000fe400028f0c9f */
[C---:B------:R-:W-:Y:S03]  /*ac30*/  @!P6 LEA R2, P0, R3.reuse, c[0x0][0x1f8], 0x1 ;  /* 0x00007e000302ea11 */ /* 0x040fe600078008ff */
[----:B------:R4:W-:Y:S01]  /*ac40*/  @!P6 LDGSTS.E.BYPASS.LTC128B.128 [R225+0x5100], [R168.64], !P2 ;  /* 0x05100000a8e1efae */ /* 0x0009e2000d101d4c */
[----:B------:R-:W-:Y:S05]  /*ac50*/  @!P6 LEA.HI.X R3, R3, c[0x0][0x1fc], R0, 0x1, P0 ;  /* 0x00007f000303ea11 */ /* 0x000fea00000f0c00 */
[----:B------:R1:W-:Y:S01]  /*ac60*/  @!P6 LDGSTS.E.BYPASS.LTC128B.128 [R225+0x7100], [R2.64], !P1 ;  /* 0x0710000002e1efae */ /* 0x0003e2000c901d4c */
[----:B------:R-:W-:Y:S05]  /*ac70*/  ISETP.GT.AND P6, PT, R224, R233, PT ;  /* 0x000000e9e000720c */ /* 0x000fea0003fc4270 */
[----:B--2---:R-:W-:Y:S06]  /*ac80*/  LDSM.16.M88.4 R192, [R202+0x8100] ;  /* 0x00810000cac0783b */ /* 0x004fec0000000200 */
[----:B------:R-:W-:Y:S06]  /*ac90*/  LDSM.16.M88.4 R176, [R202+0x8900] ;  /* 0x00890000cab0783b */ /* 0x000fec0000000200 */
[----:B------:R-:W-:Y:S06]  /*aca0*/  LDSM.16.M88.4 R180, [R202+0x9100] ;  /* 0x00910000cab4783b */ /* 0x000fec0000000200 */
[----:B----4-:R-:W2:Y:S06]  /*acb0*/  LDSM.16.M88.4 R168, [R206+0x10100] ;  /* 0x01010000cea8783b */ /* 0x010eac0000000200 */
[----:B------:R-:W0:Y:S06]  /*acc0*/  LDGDEPBAR ;  /* 0x00000000000079af */ /* 0x000e2c0000000000 */
[----:B------:R-:W4:Y:S06]  /*acd0*/  LDSM.16.M88.4 R172, [R202+0x9900] ;  /* 0x00990000caac783b */ /* 0x000f2c0000000200 */
[----:B------:R-:W-:Y:S06]  /*ace0*/  LDSM.16.M88.4 R184, [R205+0x10100] ;  /* 0x01010000cdb8783b */ /* 0x000fec0000000200 */
[----:B------:R-:W1:Y:S01]  /*acf0*/  LDSM.16.M88.4 R188, [R201] ;  /* 0x00000000c9bc783b */ /* 0x000e620000000200 */
[C---:B--2---:R-:W-:Y:S08]  /*ad00*/  HMMA.16816.F32 R4, R168.reuse, R192, R4 ;  /* 0x000000c0a804723c */ /* 0x044ff00000001804 */
[C---:B------:R-:W-:Y:S01]  /*ad10*/  HMMA.16816.F32 R8, R168.reuse, R194, R8 ;  /* 0x000000c2a808723c */ /* 0x040fe20000001808 */
[----:B------:R-:W2:Y:S07]  /*ad20*/  LDSM.16.M88.4 R192, [R201+0x800] ;  /* 0x00080000c9c0783b */ /* 0x000eae0000000200 */
[C---:B------:R-:W-:Y:S08]  /*ad30*/  HMMA.16816.F32 R12, R168.reuse, R176, R12 ;  /* 0x000000b0a80c723c */ /* 0x040ff0000000180c */
[C---:B------:R-:W-:Y:S01]  /*ad40*/  HMMA.16816.F32 R16, R168.reuse, R178, R16 ;  /* 0x000000b2a810723c */ /* 0x040fe20000001810 */
[----:B------:R-:W2:Y:S07]  /*ad50*/  LDSM.16.M88.4 R176, [R201+0x1000] ;  /* 0x00100000c9b0783b */ /* 0x000eae0000000200 */
[C---:B------:R-:W-:Y:S08]  /*ad60*/  HMMA.16816.F32 R20, R168.reuse, R180, R20 ;  /* 0x000000b4a814723c */ /* 0x040ff00000001814 */
[C---:B------:R-:W-:Y:S01]  /*ad70*/  HMMA.16816.F32 R24, R168.reuse, R182, R24 ;  /* 0x000000b6a818723c */ /* 0x040fe20000001818 */
[----:B------:R-:W2:Y:S07]  /*ad80*/  LDSM.16.M88.4 R180, [R201+0x1800] ;  /* 0x00180000c9b4783b */ /* 0x000eae0000000200 */
[C---:B----4-:R-:W-:Y:S08]  /*ad90*/  HMMA.16816.F32 R28, R168.reuse, R172, R28 ;  /* 0x000000aca81c723c */ /* 0x050ff0000000181c */
[----:B------:R-:W-:Y:S01]  /*ada0*/  HMMA.16816.F32 R32, R168, R174, R32 ;  /* 0x000000aea820723c */ /* 0x000fe20000001820 */
[----:B------:R-:W-:Y:S06]  /*adb0*/  LDSM.16.M88.4 R168, [R203+0x14100] ;  /* 0x01410000cba8783b */ /* 0x000fec0000000200 */
[----:B------:R-:W4:Y:S01]  /*adc0*/  LDSM.16.M88.4 R172, [R196+0xa100] ;  /* 0x00a10000c4ac783b */ /* 0x000f220000000200 */
        /* <DEDUP_REMOVED lines=9> */
[C---:B------:R-:W-:Y:S08]  /*ae60*/  HMMA.16816.F32 R28, R184.reuse, R180, R28 ;  /* 0x000000b4b81c723c */ /* 0x040ff0000000181c */
[----:B------:R-:W-:Y:S01]  /*ae70*/  HMMA.16816.F32 R32, R184, R182, R32 ;  /* 0x000000b6b820723c */ /* 0x000fe20000001820 */
[----:B------:R-:W-:Y:S06]  /*ae80*/  LDSM.16.M88.4 R180, [R204+0x14100] ;  /* 0x01410000ccb4783b */ /* 0x000fec0000000200 */
[----:B------:R-:W3:Y:S01]  /*ae90*/  LDSM.16.M88.4 R184, [R219] ;  /* 0x00000000dbb8783b */ /* 0x000ee20000000200 */
        /* <DEDUP_REMOVED lines=8> */
[----:B------:R-:W2:Y:S07]  /*af20*/  LDSM.16.M88.4 R192, [R216] ;  /* 0x00000000d8c0783b */ /* 0x000eae0000000200 */
[C---:B------:R-:W-:Y:S08]  /*af30*/  HMMA.16816.F32 R28, R168.reuse, R176, R28 ;  /* 0x000000b0a81c723c */ /* 0x040ff0000000181c */
[----:B------:R-:W-:Y:S01]  /*af40*/  HMMA.16816.F32 R32, R168, R178, R32 ;  /* 0x000000b2a820723c */ /* 0x000fe20000001820 */
[----:B------:R-:W-:Y:S06]  /*af50*/  LDSM.16.M88.4 R168, [R206+0x14100] ;  /* 0x01410000cea8783b */ /* 0x000fec0000000200 */
[----:B------:R-:W2:Y:S01]  /*af60*/  LDSM.16.M88.4 R176, [R202+0xa100] ;  /* 0x00a10000cab0783b */ /* 0x000ea20000000200 */
        /* <DEDUP_REMOVED lines=8> */
[----:B------:R-:W-:Y:S07]  /*aff0*/  LDSM.16.M88.4 R188, [R205+0x14100] ;  /* 0x01410000cdbc783b */ /* 0x000fee0000000200 */
[C---:B--2---:R-:W-:Y:S08]  /*b000*/  HMMA.16816.F32 R28, R180.reuse, R192, R28 ;  /* 0x000000c0b41c723c */ /* 0x044ff0000000181c */
[----:B------:R-:W-:Y:S01]  /*b010*/  HMMA.16816.F32 R32, R180, R194, R32 ;  /* 0x000000c2b420723c */ /* 0x000fe20000001820 */
[----:B------:R-:W1:Y:S06]  /*b020*/  LDSM.16.M88.4 R180, [R202+0xb900] ;  /* 0x00b90000cab4783b */ /* 0x000e6c0000000200 */
[----:B------:R-:W2:Y:S01]  /*b030*/  LDSM.16.M88.4 R192, [R201+0x2000] ;  /* 0x00200000c9c0783b */ /* 0x000ea20000000200 */
[C---:B------:R-:W-:Y:S08]  /*b040*/  HMMA.16816.F32 R4, R168.reuse, R176, R4 ;  /* 0x000000b0a804723c */ /* 0x040ff00000001804 */
[C---:B------:R-:W-:Y:S01]  /*b050*/  HMMA.16816.F32 R8, R168.reuse, R178, R8 ;  /* 0x000000b2a808723c */ /* 0x040fe20000001808 */
[----:B------:R-:W2:Y:S07]  /*b060*/  LDSM.16.M88.4 R176, [R201+0x2800] ;  /* 0x00280000c9b0783b */ /* 0x000eae0000000200 */
[C---:B---3--:R-:W-:Y:S08]  /*b070*/  HMMA.16816.F32 R12, R168.reuse, R184, R12 ;  /* 0x000000b8a80c723c */ /* 0x048ff0000000180c */
[C---:B------:R-:W-:Y:S01]  /*b080*/  HMMA.16816.F32 R16, R168.reuse, R186, R16 ;  /* 0x000000baa810723c */ /* 0x040fe20000001810 */
[----:B------:R-:W3:Y:S07]  /*b090*/  LDSM.16.M88.4 R184, [R201+0x3000] ;  /* 0x00300000c9b8783b */ /* 0x000eee0000000200 */
[C---:B----4-:R-:W-:Y:S08]  /*b0a0*/  HMMA.16816.F32 R20, R168.reuse, R172, R20 ;  /* 0x000000aca814723c */ /* 0x050ff00000001814 */
[C---:B------:R-:W-:Y:S01]  /*b0b0*/  HMMA.16816.F32 R24, R168.reuse, R174, R24 ;  /* 0x000000aea818723c */ /* 0x040fe20000001818 */
[----:B------:R-:W-:Y:S07]  /*b0c0*/  LDSM.16.M88.4 R172, [R203+0x18100] ;  /* 0x01810000cbac783b */ /* 0x000fee0000000200 */
[C---:B-1----:R-:W-:Y:S08]  /*b0d0*/  HMMA.16816.F32 R28, R168.reuse, R180, R28 ;  /* 0x000000b4a81c723c */ /* 0x042ff0000000181c */
[----:B------:R-:W-:Y:S01]  /*b0e0*/  HMMA.16816.F32 R32, R168, R182, R32 ;  /* 0x000000b6a820723c */ /* 0x000fe20000001820 */
[----:B------:R-:W1:Y:S06]  /*b0f0*/  LDSM.16.M88.4 R168, [R201+0x3800] ;  /* 0x00380000c9a8783b */ /* 0x000e6c0000000200 */
[----:B------:R-:W4:Y:S01]  /*b100*/  LDSM.16.M88.4 R180, [R196+0xc100] ;  /* 0x00c10000c4b4783b */ /* 0x000f220000000200 */
[C---:B--2---:R-:W-:Y:S08]  /*b110*/  HMMA.16816.F32 R4, R188.reuse, R192, R4 ;  /* 0x000000c0bc04723c */ /* 0x044ff00000001804 */
[C---:B------:R-:W-:Y:S01]  /*b120*/  HMMA.16816.F32 R8, R188.reuse, R194, R8 ;  /* 0x000000c2bc08723c */ /* 0x040fe20000001808 */
[----:B------:R-:W2:Y:S07]  /*b130*/  LDSM.16.M88.4 R192, [R196+0xc900] ;  /* 0x00c90000c4c0783b */ /* 0x000eae0000000200 */
[C---:B------:R-:W-:Y:S08]  /*b140*/  HMMA.16816.F32 R12, R188.reuse, R176, R12 ;  /* 0x000000b0bc0c723c */ /* 0x040ff0000000180c */
[C---:B------:R-:W-:Y:S01]  /*b150*/  HMMA.16816.F32 R16, R188.reuse, R178, R16 ;  /* 0x000000b2bc10723c */ /* 0x040fe20000001810 */
[----:B------:R-:W2:Y:S07]  /*b160*/  LDSM.16.M88.4 R176, [R196+0xd100] ;  /* 0x00d10000c4b0783b */ /* 0x000eae0000000200 */
[C---:B---3--:R-:W-:Y:S08]  /*b170*/  HMMA.16816.F32 R20, R188.reuse, R184, R20 ;  /* 0x000000b8bc14723c */ /* 0x048ff00000001814 */
[C---:B------:R-:W-:Y:S01]  /*b180*/  HMMA.16816.F32 R24, R188.reuse, R186, R24 ;  /* 0x000000babc18723c */ /* 0x040fe20000001818 */
[----:B------:R-:W3:Y:S07]  /*b190*/  LDSM.16.M88.4 R184, [R196+0xd900] ;  /* 0x00d90000c4b8783b */ /* 0x000eee0000000200 */
[C---:B-1----:R-:W-:Y:S08]  /*b1a0*/  HMMA.16816.F32 R28, R188.reuse, R168, R28 ;  /* 0x000000a8bc1c723c */ /* 0x042ff0000000181c */
[----:B------:R-:W-:Y:S01]  /*b1b0*/  HMMA.16816.F32 R32, R188, R170, R32 ;  /* 0x000000aabc20723c */ /* 0x000fe20000001820 */
[----:B------:R-:W-:Y:S06]  /*b1c0*/  LDSM.16.M88.4 R168, [R204+0x18100] ;  /* 0x01810000cca8783b */ /* 0x000fec0000000200 */
[----:B------:R-:W-:Y:S01]  /*b1d0*/  LDSM.16.M88.4 R188, [R214] ;  /* 0x00000000d6bc783b */ /* 0x000fe20000000200 */
[C---:B----4-:R-:W-:Y:S08]  /*b1e0*/  HMMA.16816.F32 R4, R172.reuse, R180, R4 ;  /* 0x000000b4ac04723c */ /* 0x050ff00000001804 */
[C---:B------:R-:W-:Y:S01]  /*b1f0*/  HMMA.16816.F32 R8, R172.reuse, R182, R8 ;  /* 0x000000b6ac08723c */ /* 0x040fe20000001808 */
[----:B------:R-:W1:Y:S07]  /*b200*/  LDSM.16.M88.4 R180, [R215] ;  /* 0x00000000d7b4783b */ /* 0x000e6e0000000200 */
[C---:B--2---:R-:W-:Y:S08]  /*b210*/  HMMA.16816.F32 R12, R172.reuse, R192, R12 ;  /* 0x000000c0ac0c723c */ /* 0x044ff0000000180c */
[C---:B------:R-:W-:Y:S01]  /*b220*/  HMMA.16816.F32 R16, R172.reuse, R194, R16 ;  /* 0x000000c2ac10723c */ /* 0x040fe20000001810 */
[----:B------:R-:W2:Y:S07]  /*b230*/  LDSM.16.M88.4 R192, [R213] ;  /* 0x00000000d5c0783b */ /* 0x000eae0000000200 */
[C---:B------:R-:W-:Y:S08]  /*b240*/  HMMA.16816.F32 R20, R172.reuse, R176, R20 ;  /* 0x000000b0ac14723c */ /* 0x040ff00000001814 */
[C---:B------:R-:W-:Y:S01]  /*b250*/  HMMA.16816.F32 R24, R172.reuse, R178, R24 ;  /* 0x000000b2ac18723c */ /* 0x040fe20000001818 */
[----:B------:R-:W-:Y:S07]  /*b260*/  LDSM.16.M88.4 R176, [R206+0x18100] ;  /* 0x01810000ceb0783b */ /* 0x000fee0000000200 */
[C---:B---3--:R-:W-:Y:S08]  /*b270*/  HMMA.16816.F32 R28, R172.reuse, R184, R28 ;  /* 0x000000b8ac1c723c */ /* 0x048ff0000000181c */
[----:B------:R-:W-:Y:S01]  /*b280*/  HMMA.16816.F32 R32, R172, R186, R32 ;  /* 0x000000baac20723c */ /* 0x000fe20000001820 */
[----:B------:R-:W3:Y:S06]  /*b290*/  LDSM.16.M88.4 R172, [R212] ;  /* 0x00000000d4ac783b */ /* 0x000eec0000000200 */
[----:B------:R-:W4:Y:S01]  /*b2a0*/  LDSM.16.M88.4 R184, [R202+0xc100] ;  /* 0x00c10000cab8783b */ /* 0x000f220000000200 */
[C---:B-1----:R-:W-:Y:S08]  /*b2b0*/  HMMA.16816.F32 R4, R168.reuse, R180, R4 ;  /* 0x000000b4a804723c */ /* 0x042ff00000001804 */
[C---:B------:R-:W-:Y:S01]  /*b2c0*/  HMMA.16816.F32 R8, R168.reuse, R182, R8 ;  /* 0x000000b6a808723c */ /* 0x040fe20000001808 */
[----:B------:R-:W1:Y:S07]  /*b2d0*/  LDSM.16.M88.4 R180, [R202+0xc900] ;  /* 0x00c90000cab4783b */ /* 0x000e6e0000000200 */
        /* <DEDUP_REMOVED lines=8> */
[----:B------:R-:W-:Y:S06]  /*b360*/  LDSM.16.M88.4 R168, [R205+0x18100] ;  /* 0x01810000cda8783b */ /* 0x000fec0000000200 */
[----:B------:R-:W3:Y:S01]  /*b370*/  LDSM.16.M88.4 R172, [R201+0x4000] ;  /* 0x00400000c9ac783b */ /* 0x000ee20000000200 */
[C---:B----4-:R-:W-:Y:S08]  /*b380*/  HMMA.16816.F32 R4, R176.reuse, R184, R4 ;  /* 0x000000b8b004723c */ /* 0x050ff00000001804 */
[C---:B------:R-:W-:Y:S01]  /*b390*/  HMMA.16816.F32 R8, R176.reuse, R186, R8 ;  /* 0x000000bab008723c */ /* 0x040fe20000001808 */
[----:B------:R-:W4:Y:S07]  /*b3a0*/  LDSM.16.M88.4 R184, [R201+0x4800] ;  /* 0x00480000c9b8783b */ /* 0x000f2e0000000200 */
[C---:B-1----:R-:W-:Y:S08]  /*b3b0*/  HMMA.16816.F32 R12, R176.reuse, R180, R12 ;  /* 0x000000b4b00c723c */ /* 0x042ff0000000180c */
[C---:B------:R-:W-:Y:S01]  /*b3c0*/  HMMA.16816.F32 R16, R176.reuse, R182, R16 ;  /* 0x000000b6b010723c */ /* 0x040fe20000001810 */
[----:B------:R-:W1:Y:S07]  /*b3d0*/  LDSM.16.M88.4 R180, [R201+0x5000] ;  /* 0x00500000c9b4783b */ /* 0x000e6e0000000200 */
[C---:B------:R-:W-:Y:S08]  /*b3e0*/  HMMA.16816.F32 R20, R176.reuse, R188, R20 ;  /* 0x000000bcb014723c */ /* 0x040ff00000001814 */
[C---:B------:R-:W-:Y:S01]  /*b3f0*/  HMMA.16816.F32 R24, R176.reuse, R190, R24 ;  /* 0x000000beb018723c */ /* 0x040fe20000001818 */
[----:B------:R-:W-:Y:S07]  /*b400*/  LDSM.16.M88.4 R188, [R203+0x1c100] ;  /* 0x01c10000cbbc783b */ /* 0x000fee0000000200 */
[C---:B--2---:R-:W-:Y:S08]  /*b410*/  HMMA.16816.F32 R28, R176.reuse, R192, R28 ;  /* 0x000000c0b01c723c */ /* 0x044ff0000000181c */
[----:B------:R-:W-:Y:S01]  /*b420*/  HMMA.16816.F32 R32, R176, R194, R32 ;  /* 0x000000c2b020723c */ /* 0x000fe20000001820 */
[----:B------:R-:W2:Y:S06]  /*b430*/  LDSM.16.M88.4 R176, [R201+0x5800] ;  /* 0x00580000c9b0783b */ /* 0x000eac0000000200 */
        /* <DEDUP_REMOVED lines=9> */
[----:B------:R-:W-:Y:S07]  /*b4d0*/  LDSM.16.M88.4 R180, [R211] ;  /* 0x00000000d3b4783b */ /* 0x000fee0000000200 */
[C---:B--2---:R-:W-:Y:S08]  /*b4e0*/  HMMA.16816.F32 R28, R168.reuse, R176, R28 ;  /* 0x000000b0a81c723c */ /* 0x044ff0000000181c */
[----:B------:R-:W-:Y:S01]  /*b4f0*/  HMMA.16816.F32 R32, R168, R178, R32 ;  /* 0x000000b2a820723c */ /* 0x000fe20000001820 */
[----:B------:R-:W1:Y:S06]  /*b500*/  LDSM.16.M88.4 R168, [R196+0xf900] ;  /* 0x00f90000c4a8783b */ /* 0x000e6c0000000200 */
[----:B------:R-:W2:Y:S01]  /*b510*/  LDSM.16.M88.4 R176, [R204+0x1c100] ;  /* 0x01c10000ccb0783b */ /* 0x000ea20000000200 */
[C---:B------:R-:W-:Y:S08]  /*b520*/  HMMA.16816.F32 R4, R188.reuse, R192, R4 ;  /* 0x000000c0bc04723c */ /* 0x040ff00000001804 */
[C---:B------:R-:W-:Y:S01]  /*b530*/  HMMA.16816.F32 R8, R188.reuse, R194, R8 ;  /* 0x000000c2bc08723c */ /* 0x040fe20000001808 */
[----:B------:R-:W-:Y:S07]  /*b540*/  LDSM.16.M88.4 R192, [R209] ;  /* 0x00000000d1c0783b */ /* 0x000fee0000000200 */
[C---:B---3--:R-:W-:Y:S08]  /*b550*/  HMMA.16816.F32 R12, R188.reuse, R172, R12 ;  /* 0x000000acbc0c723c */ /* 0x048ff0000000180c */
[C---:B------:R-:W-:Y:S01]  /*b560*/  HMMA.16816.F32 R16, R188.reuse, R174, R16 ;  /* 0x000000aebc10723c */ /* 0x040fe20000001810 */
[----:B------:R-:W3:Y:S07]  /*b570*/  LDSM.16.M88.4 R172, [R210] ;  /* 0x00000000d2ac783b */ /* 0x000eee0000000200 */
[C---:B----4-:R-:W-:Y:S08]  /*b580*/  HMMA.16816.F32 R20, R188.reuse, R184, R20 ;  /* 0x000000b8bc14723c */ /* 0x050ff00000001814 */
[C---:B------:R-:W-:Y:S01]  /*b590*/  HMMA.16816.F32 R24, R188.reuse, R186, R24 ;  /* 0x000000babc18723c */ /* 0x040fe20000001818 */
[----:B------:R-:W4:Y:S07]  /*b5a0*/  LDSM.16.M88.4 R184, [R208] ;  /* 0x00000000d0b8783b */ /* 0x000f2e0000000200 */
[C---:B-1----:R-:W-:Y:S08]  /*b5b0*/  HMMA.16816.F32 R28, R188.reuse, R168, R28 ;  /* 0x000000a8bc1c723c */ /* 0x042ff0000000181c */
[----:B------:R-:W-:Y:S01]  /*b5c0*/  HMMA.16816.F32 R32, R188, R170, R32 ;  /* 0x000000aabc20723c */ /* 0x000fe20000001820 */
[----:B------:R-:W-:Y:S06]  /*b5d0*/  LDSM.16.M88.4 R168, [R206+0x1c100] ;  /* 0x01c10000cea8783b */ /* 0x000fec0000000200 */
[----:B------:R-:W-:Y:S01]  /*b5e0*/  LDSM.16.M88.4 R188, [R202+0xf100] ;  /* 0x00f10000cabc783b */ /* 0x000fe20000000200 */
        /* <DEDUP_REMOVED lines=20> */
[C---:B------:R-:W-:Y:S08]  /*b730*/  HMMA.16816.F32 R24, R168.reuse, R190, R24 ;  /* 0x000000bea818723c */ /* 0x040ff00000001818 */
[C---:B---3--:R-:W-:Y:S08]  /*b740*/  HMMA.16816.F32 R28, R168.reuse, R192, R28 ;  /* 0x000000c0a81c723c */ /* 0x048ff0000000181c */
[----:B------:R-:W-:Y:S01]  /*b750*/  HMMA.16816.F32 R32, R168, R194, R32 ;  /* 0x000000c2a820723c */ /* 0x000fe20000001820 */
[----:B------:R-:W3:Y:S01]  /*b760*/  LDSM.16.M88.4 R168, [R201+0x7800] ;  /* 0x00780000c9a8783b */ /* 0x000ee20000000200 */
[----:B------:R-:W-:Y:S05]  /*b770*/  DEPBAR.LE SB0, 0x0 ;  /* 0x000080000000791a */ /* 0x000fea0000000000 */
[----:B------:R-:W-:Y:S01]  /*b780*/  BAR.SYNC.DEFER_BLOCKING 0x0 ;  /* 0x0000000000007b1d */ /* 0x000fe20000010000 */
[C---:B----4-:R-:W-:Y:S08]  /*b790*/  HMMA.16816.F32 R4, R176.reuse, R184, R4 ;  /* 0x000000b8b004723c */ /* 0x050ff00000001804 */
[C---:B------:R-:W-:Y:S08]  /*b7a0*/  HMMA.16816.F32 R8, R176.reuse, R186, R8 ;  /* 0x000000bab008723c */ /* 0x040ff00000001808 */
[C---:B-1----:R-:W-:Y:S08]  /*b7b0*/  HMMA.16816.F32 R12, R176.reuse, R180, R12 ;  /* 0x000000b4b00c723c */ /* 0x042ff0000000180c */
[C---:B------:R-:W-:Y:S04]  /*b7c0*/  HMMA.16816.F32 R16, R176.reuse, R182, R16 ;  /* 0x000000b6b010723c */ /* 0x040fe80000001810 */
[----:B------:R-:W-:Y:S02]  /*b7d0*/  FMNMX.FTZ R0, R4, R157, !PT ;  /* 0x0000009d04007209 */ /* 0x000fe40007810000 */
[----:B------:R-:W-:Y:S02]  /*b7e0*/  FMNMX.FTZ R2, R6, R158, !PT ;  /* 0x0000009e06027209 */ /* 0x000fe40007810000 */
[C---:B--2---:R-:W-:Y:S04]  /*b7f0*/  HMMA.16816.F32 R20, R176.reuse, R172, R20 ;  /* 0x000000acb014723c */ /* 0x044fe80000001814 */
        /* <DEDUP_REMOVED lines=10> */
[----:B------:R-:W-:Y:S01]  /*b8a0*/  FMNMX.FTZ R2, R14, R2, !PT ;  /* 0x000000020e027209 */ /* 0x000fe20007810000 */
[----:B------:R-:W-:Y:S01]  /*b8b0*/  @P6 IMAD.WIDE.U32 R170, R223, c[0x0][0x1e0], RZ ;  /* 0x00007800dfaa6a25 */ /* 0x000fe200078e00ff */
        /* <DEDUP_REMOVED lines=21> */
[----:B------:R-:W-:Y:S01]  /*ba10*/  @P6 SHF.R.S32.HI R168, RZ, 0x1f, R223 ;  /* 0x0000001fffa86819 */ /* 0x000fe200000114df */
[----:B------:R-:W1:Y:S01]  /*ba20*/  SHFL.BFLY PT, R3, R156, 0x2, 0x1f ;  /* 0x0c401f009c037f89 */ /* 0x000e6200000e0000 */
[----:B------:R-:W-:Y:S03]  /*ba30*/  FMNMX.FTZ R0, R35, R0, !PT ;  /* 0x0000000023007209 */ /* 0x000fe60007810000 */
[----:B------:R-:W-:Y:S02]  /*ba40*/  @P6 IMAD R168, R168, c[0x0][0x1e0], RZ ;  /* 0x00007800a8a86a24 */ /* 0x000fe400078e02ff */
[----:B------:R-:W2:Y:S02]  /*ba50*/  SHFL.BFLY PT, R2, R0, 0x2, 0x1f ;  /* 0x0c401f0000027f89 */ /* 0x000ea400000e0000 */
[----:B------:R-:W-:Y:S01]  /*ba60*/  @P6 IMAD R168, R223, c[0x0][0x1e4], R168 ;  /* 0x00007900dfa86a24 */ /* 0x000fe200078e02a8 */
[----:B-1----:R-:W-:Y:S05]  /*ba70*/  FMNMX.FTZ R156, R156, R3, !PT ;  /* 0x000000039c9c7209 */ /* 0x002fea0007810000 */
[----:B------:R-:W1:Y:S01]  /*ba80*/  SHFL.BFLY PT, R159, R156, 0x1, 0x1f ;  /* 0x0c201f009c9f7f89 */ /* 0x000e6200000e0000 */
[----:B--2---:R-:W-:Y:S05]  /*ba90*/  FMNMX.FTZ R0, R0, R2, !PT ;  /* 0x0000000200007209 */ /* 0x004fea0007810000 */
[----:B------:R-:W2:Y:S01]  /*baa0*/  SHFL.BFLY PT, R3, R0, 0x1, 0x1f ;  /* 0x0c201f0000037f89 */ /* 0x000ea200000e0000 */
[----:B-1----:R-:W-:Y:S02]  /*bab0*/  FMNMX.FTZ R156, R156, R159, !PT ;  /* 0x0000009f9c9c7209 */ /* 0x002fe40007810000 */
[----:B------:R-:W-:Y:S03]  /*bac0*/  @P6 SHF.L.U32 R159, R170, 0x6, RZ ;  /* 0x00000006aa9f6819 */ /* 0x000fe600000006ff */
[----:B------:R-:W-:Y:S01]  /*bad0*/  FADD.FTZ R2, -R156, R157 ;  /* 0x0000009d9c027221 */ /* 0x000fe20000010100 */
[----:B--2---:R-:W-:Y:S01]  /*bae0*/  FMNMX.FTZ R3, R0, R3, !PT ;  /* 0x0000000300037209 */ /* 0x004fe20007810000 */
[----:B------:R-:W-:Y:S01]  /*baf0*/  FMUL.FTZ R181, R156, c[0x0][0x2d0] ;  /* 0x0000b4009cb57a20 */ /* 0x000fe20000410000 */
[----:B------:R-:W-:Y:S01]  /*bb00*/  @P6 IADD3 R157, R171, R168, RZ ;  /* 0x000000a8ab9d6210 */ /* 0x000fe20007ffe0ff */
[----:B------:R-:W-:Y:S01]  /*bb10*/  FMUL.FTZ R0, R2, c[0x0][0x2d0] ;  /* 0x0000b40002007a20 */ /* 0x000fe20000410000 */
[----:B-----5:R-:W-:Y:S01]  /*bb20*/  @P6 IADD3 R168, P5, R159, R250, RZ ;  /* 0x000000fa9fa86210 */ /* 0x020fe20007fbe0ff */
[----:B------:R-:W-:Y:S01]  /*bb30*/  FFMA.FTZ R4, R4, c[0x0][0x2d0], -R181 ;  /* 0x0000b40004047a23 */ /* 0x000fe200000108b5 */
[----:B------:R-:W-:Y:S01]  /*bb40*/  @P6 SHF.L.U64.HI R157, R170, 0x6, R157 ;  /* 0x00000006aa9d6819 */ /* 0x000fe2000001029d */
[----:B------:R1:W2:Y:S01]  /*bb50*/  MUFU.EX2 R2, R0 ;  /* 0x0000000000027308 */ /* 0x0002a20000000800 */
[----:B------:R-:W-:Y:S01]  /*bb60*/  @P6 LEA R178, P0, R168, c[0x0][0x1c8], 0x1 ;  /* 0x00007200a8b26a11 */ /* 0x000fe200078008ff */
[--C-:B------:R-:W-:Y:S02]  /*bb70*/  FFMA.FTZ R8, R8, c[0x0][0x2d0], -R181.reuse ;  /* 0x0000b40008087a23 */ /* 0x100fe400000108b5 */
[--C-:B------:R-:W-:Y:S02]  /*bb80*/  FFMA.FTZ R9, R9, c[0x0][0x2d0], -R181.reuse ;  /* 0x0000b40009097a23 */ /* 0x100fe400000108b5 */
        /* <DEDUP_REMOVED lines=8> */
[----:B------:R-:W-:Y:S01]  /*bc10*/  MUFU.EX2 R194, R8 ;  /* 0x0000000800c27308 */ /* 0x000fe20000000800 */
[--C-:B------:R-:W-:Y:S02]  /*bc20*/  FFMA.FTZ R25, R25, c[0x0][0x2d0], -R181.reuse ;  /* 0x0000b40019197a23 */ /* 0x100fe400000108b5 */
[----:B------:R-:W-:Y:S02]  /*bc30*/  FFMA.FTZ R28, R28, c[0x0][0x2d0], -R181 ;  /* 0x0000b4001c1c7a23 */ /* 0x000fe400000108b5 */
[----:B-1----:R-:W-:Y:S01]  /*bc40*/  FADD.FTZ R0, -R3, R158 ;  /* 0x0000009e03007221 */ /* 0x002fe20000010100 */
[----:B------:R-:W-:Y:S01]  /*bc50*/  @P6 IADD3.X R158, R157, R249, RZ, P5, !PT ;  /* 0x000000f99d9e6210 */ /* 0x000fe20002ffe4ff */
[----:B--2---:R-:W-:Y:S02]  /*bc60*/  FMUL.FTZ R132, R2, R132 ;  /* 0x0000008402847220 */ /* 0x004fe40000410000 */
[----:B------:R-:W-:Y:S01]  /*bc70*/  FMUL.FTZ R0, R0, c[0x0][0x2d0] ;  /* 0x0000b40000007a20 */ /* 0x000fe20000410000 */
[----:B------:R-:W-:Y:S01]  /*bc80*/  @P6 LEA.HI.X R179, R168, c[0x0][0x1cc], R158, 0x1, P0 ;  /* 0x00007300a8b36a11 */ /* 0x000fe200000f0c9e */
[----:B------:R-:W-:Y:S01]  /*bc90*/  MUFU.EX2 R193, R9 ;  /* 0x0000000900c17308 */ /* 0x000fe20000000800 */
[C---:B------:R-:W-:Y:S01]  /*bca0*/  @P6 IADD3 R168, P0, R159.reuse, R232, RZ ;  /* 0x000000e89fa86210 */ /* 0x040fe20007f1e0ff */
[C---:B------:R-:W-:Y:S01]  /*bcb0*/  FMUL.FTZ R133, R2.reuse, R133 ;  /* 0x0000008502857220 */ /* 0x040fe20000410000 */
[----:B------:R-:W-:Y:S01]  /*bcc0*/  @P6 IADD3 R158, P5, R159, R230, RZ ;  /* 0x000000e69f9e6210 */ /* 0x000fe20007fbe0ff */
[----:B------:R1:W-:Y:S01]  /*bcd0*/  @P6 LDGSTS.E.BYPASS.LTC128B.128 [R225+0x8100], [R178.64], !P4 ;  /* 0x08100000b2e16fae */ /* 0x0003e2000e101d4c */
[C---:B------:R-:W-:Y:S01]  /*bce0*/  @P6 IADD3.X R169, R157.reuse, R231, RZ, P0, !PT ;  /* 0x000000e79da96210 */ /* 0x040fe200007fe4ff */
[----:B------:R-:W-:Y:S01]  /*bcf0*/  FMUL.FTZ R136, R2, R136 ;  /* 0x0000008802887220 */ /* 0x000fe20000410000 */
[----:B------:R-:W-:Y:S01]  /*bd00*/  @P6 LEA R176, P0, R168, c[0x0][0x1c8], 0x1 ;  /* 0x00007200a8b06a11 */ /* 0x000fe200078008ff */
[----:B------:R-:W-:Y:S01]  /*bd10*/  FMUL.FTZ R137, R2, R137 ;  /* 0x0000008902897220 */ /* 0x000fe20000410000 */
[----:B------:R-:W-:Y:S01]  /*bd20*/  @P6 IADD3.X R170, R157, R229, RZ, P5, !PT ;  /* 0x000000e59daa6210 */ /* 0x000fe20002ffe4ff */
[----:B------:R-:W2:Y:S01]  /*bd30*/  MUFU.EX2 R0, R0 ;  /* 0x0000000000007308 */ /* 0x000ea20000000800 */
[----:B------:R-:W-:Y:S01]  /*bd40*/  @P6 LEA R174, P5, R158, c[0x0][0x1c8], 0x1 ;  /* 0x000072009eae6a11 */ /* 0x000fe200078a08ff */
[----:B------:R-:W-:Y:S01]  /*bd50*/  FMUL.FTZ R140, R2, R140 ;  /* 0x0000008c028c7220 */ /* 0x000fe20000410000 */
[----:B------:R-:W-:Y:S01]  /*bd60*/  @P6 LEA.HI.X R177, R168, c[0x0][0x1cc], R169, 0x1, P0 ;  /* 0x00007300a8b16a11 */ /* 0x000fe200000f0ca9 */
[----:B------:R-:W-:Y:S01]  /*bd70*/  FMUL.FTZ R141, R2, R141 ;  /* 0x0000008d028d7220 */ /* 0x000fe20000410000 */
[----:B------:R-:W-:Y:S01]  /*bd80*/  @P6 LEA.HI.X R175, R158, c[0x0][0x1cc], R170, 0x1, P5 ;  /* 0x000073009eaf6a11 */ /* 0x000fe200028f0caa */
[C---:B------:R-:W-:Y:S01]  /*bd90*/  FMUL.FTZ R144, R2.reuse, R144 ;  /* 0x0000009002907220 */ /* 0x040fe20000410000 */
[----:B------:R-:W-:Y:S01]  /*bda0*/  @P6 IADD3 R168, P0, R159, R228, RZ ;  /* 0x000000e49fa86210 */ /* 0x000fe20007f1e0ff */
[----:B------:R1:W-:Y:S01]  /*bdb0*/  @P6 LDGSTS.E.BYPASS.LTC128B.128 [R225+0xa100], [R176.64], !P3 ;  /* 0x0a100000b0e16fae */ /* 0x0003e2000d901d4c */
[----:B---3--:R-:W-:Y:S01]  /*bdc0*/  @P6 IADD3 R4, P5, R243, R159, RZ ;  /* 0x0000009ff3046210 */ /* 0x008fe20007fbe0ff */
[--C-:B------:R-:W-:Y:S01]  /*bdd0*/  FFMA.FTZ R159, R5, c[0x0][0x2d0], -R181.reuse ;  /* 0x0000b400059f7a23 */ /* 0x100fe200000108b5 */
[----:B------:R-:W-:Y:S01]  /*bde0*/  MOV R243, c[0x0][0x1e0] ;  /* 0x0000780000f37a02 */ /* 0x000fe20000000f00 */
[----:B------:R-:W-:Y:S01]  /*bdf0*/  FMUL.FTZ R145, R2, R145 ;  /* 0x0000009102917220 */ /* 0x000fe20000410000 */
[----:B------:R-:W-:Y:S01]  /*be00*/  @P6 IADD3.X R158, R157, R227, RZ, P0, !PT ;  /* 0x000000e39d9e6210 */ /* 0x000fe200007fe4ff */
[----:B------:R3:W4:Y:S01]  /*be10*/  MUFU.EX2 R195, R159 ;  /* 0x0000009f00c37308 */ /* 0x0007220000000800 */
[----:B------:R-:W-:Y:S01]  /*be20*/  SHF.L.U64.HI R243, R243, R247, c[0x0][0x1e4] ;  /* 0x00007900f3f37619 */ /* 0x000fe200000102f7 */
[----:B------:R5:W-:Y:S01]  /*be30*/  @P6 LDGSTS.E.BYPASS.LTC128B.128 [R225+0xc100], [R174.64], !P2 ;  /* 0x0c100000aee16fae */ /* 0x000be2000d101d4c */
[----:B------:R-:W-:Y:S01]  /*be40*/  @P6 LEA R170, P0, R168, c[0x0][0x1c8], 0x1 ;  /* 0x00007200a8aa6a11 */ /* 0x000fe200078008ff */
[----:B------:R-:W-:Y:S01]  /*be50*/  FFMA.FTZ R29, R29, c[0x0][0x2d0], -R181 ;  /* 0x0000b4001d1d7a23 */ /* 0x000fe200000108b5 */
[----:B------:R-:W-:Y:S01]  /*be60*/  @P6 IADD3.X R157, R243, R157, RZ, P5, !PT ;  /* 0x0000009df39d6210 */ /* 0x000fe20002ffe4ff */
[----:B------:R-:W-:Y:S01]  /*be70*/  FMUL.FTZ R148, R2, R148 ;  /* 0x0000009402947220 */ /* 0x000fe20000410000 */
[----:B------:R-:W-:Y:S01]  /*be80*/  @P6 IADD3 R5, P5, R4, R250, RZ ;  /* 0x000000fa04056210 */ /* 0x000fe20007fbe0ff */
[----:B------:R-:W-:Y:S01]  /*be90*/  FMUL.FTZ R149, R2, R149 ;  /* 0x0000009502957220 */ /* 0x000fe20000410000 */
[----:B------:R-:W-:Y:S01]  /*bea0*/  @P6 LEA.HI.X R171, R168, c[0x0][0x1cc], R158, 0x1, P0 ;  /* 0x00007300a8ab6a11 */ /* 0x000fe200000f0c9e */
[C---:B--2---:R-:W-:Y:S01]  /*beb0*/  FMUL.FTZ R134, R0.reuse, R134 ;  /* 0x0000008600867220 */ /* 0x044fe20000410000 */
[----:B------:R-:W-:Y:S01]  /*bec0*/  @P6 LEA R168, P0, R5, c[0x0][0x1c8], 0x1 ;  /* 0x0000720005a86a11 */ /* 0x000fe200078008ff */
[C---:B------:R-:W-:Y:S01]  /*bed0*/  FMUL.FTZ R135, R0.reuse, R135 ;  /* 0x0000008700877220 */ /* 0x040fe20000410000 */
[----:B------:R-:W-:Y:S01]  /*bee0*/  @P6 IADD3.X R158, R157, R249, RZ, P5, !PT ;  /* 0x000000f99d9e6210 */ /* 0x000fe20002ffe4ff */
[----:B------:R2:W-:Y:S01]  /*bef0*/  @P6 LDGSTS.E.BYPASS.LTC128B.128 [R225+0xe100], [R170.64], !P1 ;  /* 0x0e100000aae16fae */ /* 0x0005e2000c901d4c */
[C---:B------:R-:W-:Y:S01]  /*bf00*/  FMUL.FTZ R138, R0.reuse, R138 ;  /* 0x0000008a008a7220 */ /* 0x040fe20000410000 */
[----:B------:R-:W-:Y:S01]  /*bf10*/  MUFU.EX2 R192, R12 ;  /* 0x0000000c00c07308 */ /* 0x000fe20000000800 */
[----:B------:R-:W-:Y:S01]  /*bf20*/  @P6 LEA.HI.X R169, R5, c[0x0][0x1cc], R158, 0x1, P0 ;  /* 0x0000730005a96a11 */ /* 0x000fe200000f0c9e */
[C---:B------:R-:W-:Y:S02]  /*bf30*/  FMUL.FTZ R139, R0.reuse, R139 ;  /* 0x0000008b008b7220 */ /* 0x040fe40000410000 */
[C---:B------:R-:W-:Y:S02]  /*bf40*/  FMUL.FTZ R142, R0.reuse, R142 ;  /* 0x0000008e008e7220 */ /* 0x040fe40000410000 */
[----:B------:R2:W-:Y:S01]  /*bf50*/  @P6 LDGSTS.E.BYPASS.LTC128B.128 [R225+0x9100], [R168.64], !P4 ;  /* 0x09100000a8e16fae */ /* 0x0005e2000e101d4c */
[----:B------:R-:W-:Y:S01]  /*bf60*/  FMUL.FTZ R143, R0, R143 ;  /* 0x0000008f008f7220 */ /* 0x000fe20000410000 */
[----:B---3--:R-:W-:Y:S01]  /*bf70*/  @P6 IADD3 R159, P5, R4, R232, RZ ;  /* 0x000000e8049f6210 */ /* 0x008fe20007fbe0ff */
[C---:B------:R-:W-:Y:S01]  /*bf80*/  FMUL.FTZ R146, R0.reuse, R146 ;  /* 0x0000009200927220 */ /* 0x040fe20000410000 */
[----:B------:R-:W-:Y:S01]  /*bf90*/  MUFU.EX2 R191, R13 ;  /* 0x0000000d00bf7308 */ /* 0x000fe20000000800 */
[C---:B------:R-:W-:Y:S01]  /*bfa0*/  FMUL.FTZ R147, R0.reuse, R147 ;  /* 0x0000009300937220 */ /* 0x040fe20000410000 */
[----:B------:R-:W-:Y:S01]  /*bfb0*/  @P6 LEA R158, P0, R159, c[0x0][0x1c8], 0x1 ;  /* 0x000072009f9e6a11 */ /* 0x000fe200078008ff */
[C---:B------:R-:W-:Y:S01]  /*bfc0*/  FMUL.FTZ R150, R0.reuse, R150 ;  /* 0x0000009600967220 */ /* 0x040fe20000410000 */
[----:B------:R-:W-:Y:S01]  /*bfd0*/  @P6 IADD3.X R5, R157, R231, RZ, P5, !PT ;  /* 0x000000e79d056210 */ /* 0x000fe20002ffe4ff */
[----:B------:R-:W-:Y:S01]  /*bfe0*/  FMUL.FTZ R151, R0, R151 ;  /* 0x0000009700977220 */ /* 0x000fe20000410000 */
[----:B------:R-:W-:Y:S01]  /*bff0*/  @P6 IADD3 R172, P5, R4, R230, RZ ;  /* 0x000000e604ac6210 */ /* 0x000fe20007fbe0ff */
[C---:B------:R-:W-:Y:S01]  /*c000*/  FMUL.FTZ R152, R2.reuse, R152 ;  /* 0x0000009802987220 */ /* 0x040fe20000410000 */
[----:B------:R-:W-:Y:S01]  /*c010*/  @P6 LEA.HI.X R159, R159, c[0x0][0x1cc], R5, 0x1, P0 ;  /* 0x000073009f9f6a11 */ /* 0x000fe200000f0c05 */
[----:B------:R-:W-:Y:S01]  /*c020*/  FMUL.FTZ R153, R2, R153 ;  /* 0x0000009902997220 */ /* 0x000fe20000410000 */
[C---:B------:R-:W-:Y:S01]  /*c030*/  @P6 IADD3.X R180, R157.reuse, R229, RZ, P5, !PT ;  /* 0x000000e59db46210 */ /* 0x040fe20002ffe4ff */
[----:B------:R-:W-:Y:S01]  /*c040*/  MUFU.EX2 R190, R16 ;  /* 0x0000001000be7308 */ /* 0x000fe20000000800 */
[----:B------:R-:W-:Y:S01]  /*c050*/  @P6 LEA R8, P5, R172, c[0x0][0x1c8], 0x1 ;  /* 0x00007200ac086a11 */ /* 0x000fe200078a08ff */
[----:B------:R3:W-:Y:S01]  /*c060*/  @P6 LDGSTS.E.BYPASS.LTC128B.128 [R225+0xb100], [R158.64], !P3 ;  /* 0x0b1000009ee16fae */ /* 0x0007e2000d901d4c */
[----:B------:R-:W-:Y:S01]  /*c070*/  @P6 IADD3 R5, P0, R4, R228, RZ ;  /* 0x000000e404056210 */ /* 0x000fe20007f1e0ff */
[----:B------:R-:W-:Y:S01]  /*c080*/  FMUL.FTZ R154, R0, R154 ;  /* 0x0000009a009a7220 */ /* 0x000fe20000410000 */
[----:B------:R-:W-:Y:S01]  /*c090*/  @P6 LEA.HI.X R9, R172, c[0x0][0x1cc], R180, 0x1, P5 ;  /* 0x00007300ac096a11 */ /* 0x000fe200028f0cb4 */
[----:B------:R-:W-:Y:S01]  /*c0a0*/  FMUL.FTZ R155, R0, R155 ;  /* 0x0000009b009b7220 */ /* 0x000fe20000410000 */
[----:B------:R-:W-:Y:S01]  /*c0b0*/  @P6 IADD3.X R173, R157, R227, RZ, P0, !PT ;  /* 0x000000e39dad6210 */ /* 0x000fe200007fe4ff */
[----:B------:R-:W-:Y:S01]  /*c0c0*/  FMUL.FTZ R157, R3, c[0x0][0x2d0] ;  /* 0x0000b400039d7a20 */ /* 0x000fe20000410000 */
[C---:B------:R-:W-:Y:S01]  /*c0d0*/  @P6 LEA R4, P0, R5.reuse, c[0x0][0x1c8], 0x1 ;  /* 0x0000720005046a11 */ /* 0x040fe200078008ff */
[----:B------:R4:W-:Y:S01]  /*c0e0*/  @P6 LDGSTS.E.BYPASS.LTC128B.128 [R225+0xd100], [R8.64], !P2 ;  /* 0x0d10000008e16fae */ /* 0x0009e2000d101d4c */
[----:B------:R-:W-:Y:S01]  /*c0f0*/  MUFU.EX2 R189, R17 ;  /* 0x0000001100bd7308 */ /* 0x000fe20000000800 */
[----:B------:R-:W-:Y:S01]  /*c100*/  FFMA.FTZ R10, R10, c[0x0][0x2d0], -R157 ;  /* 0x0000b4000a0a7a23 */ /* 0x000fe2000001089d */
[----:B------:R-:W-:Y:S01]  /*c110*/  @P6 LEA.HI.X R5, R5, c[0x0][0x1cc], R173, 0x1, P0 ;  /* 0x0000730005056a11 */ /* 0x000fe200000f0cad */
[--C-:B------:R-:W-:Y:S01]  /*c120*/  FFMA.FTZ R11, R11, c[0x0][0x2d0], -R157.reuse ;  /* 0x0000b4000b0b7a23 */ /* 0x100fe2000001089d */
[----:B------:R-:W-:Y:S01]  /*c130*/  ISETP.GT.AND P0, PT, R224, R240, PT ;  /* 0x000000f0e000720c */ /* 0x000fe20003f04270 */
[--C-:B------:R-:W-:Y:S01]  /*c140*/  FFMA.FTZ R6, R6, c[0x0][0x2d0], -R157.reuse ;  /* 0x0000b40006067a23 */ /* 0x100fe2000001089d */
[----:B------:R-:W-:Y:S01]  /*c150*/  MOV R224, R223 ;  /* 0x000000df00e07202 */ /* 0x000fe20000000f00 */
[----:B------:R4:W-:Y:S01]  /*c160*/  @P6 LDGSTS.E.BYPASS.LTC128B.128 [R225+0xf100], [R4.64], !P1 ;  /* 0x0f10000004e16fae */ /* 0x0009e2000c901d4c */
[--C-:B------:R-:W-:Y:S02]  /*c170*/  FFMA.FTZ R7, R7, c[0x0][0x2d0], -R157.reuse ;  /* 0x0000b40007077a23 */ /* 0x100fe4000001089d */
[----:B------:R4:W-:Y:S01]  /*c180*/  MUFU.EX2 R185, R6 ;  /* 0x0000000600b97308 */ /* 0x0009e20000000800 */
[--C-:B------:R-:W-:Y:S02]  /*c190*/  FFMA.FTZ R14, R14, c[0x0][0x2d0], -R157.reuse ;  /* 0x0000b4000e0e7a23 */ /* 0x100fe4000001089d */
[----:B--2---:R-:W2:Y:S01]  /*c1a0*/  LDSM.16.MT88.4 R168, [R197+0x100] ;  /* 0x00010000c5a8783b */ /* 0x004ea20000004200 */
[--C-:B------:R-:W-:Y:S02]  /*c1b0*/  FFMA.FTZ R15, R15, c[0x0][0x2d0], -R157.reuse ;  /* 0x0000b4000f0f7a23 */ /* 0x100fe4000001089d */
[--C-:B------:R-:W-:Y:S02]  /*c1c0*/  FFMA.FTZ R18, R18, c[0x0][0x2d0], -R157.reuse ;  /* 0x0000b40012127a23 */ /* 0x100fe4000001089d */
[--C-:B---3--:R-:W-:Y:S01]  /*c1d0*/  FFMA.FTZ R158, R19, c[0x0][0x2d0], -R157.reuse ;  /* 0x0000b400139e7a23 */ /* 0x108fe2000001089d */
[----:B-----5:R-:W3:Y:S01]  /*c1e0*/  LDSM.16.MT88.4 R172, [R198+0x100] ;  /* 0x00010000c6ac783b */ /* 0x020ee20000004200 */
[----:B------:R-:W5:Y:S01]  /*c1f0*/  MUFU.EX2 R184, R7 ;  /* 0x0000000700b87308 */ /* 0x000f620000000800 */
[--C-:B------:R-:W-:Y:S02]  /*c200*/  FFMA.FTZ R22, R22, c[0x0][0x2d0], -R157.reuse ;  /* 0x0000b40016167a23 */ /* 0x100fe4000001089d */
[--C-:B------:R-:W-:Y:S02]  /*c210*/  FFMA.FTZ R23, R23, c[0x0][0x2d0], -R157.reuse ;  /* 0x0000b40017177a23 */ /* 0x100fe4000001089d */
[----:B-1----:R-:W1:Y:S01]  /*c220*/  LDSM.16.MT88.4 R176, [R200+0x100] ;  /* 0x00010000c8b0783b */ /* 0x002e620000004200 */
[C---:B----4-:R-:W-:Y:S02]  /*c230*/  FMUL.FTZ R8, R2.reuse, R164 ;  /* 0x000000a402087220 */ /* 0x050fe40000410000 */
[----:B------:R-:W-:Y:S02]  /*c240*/  FMUL.FTZ R9, R2, R165 ;  /* 0x000000a502097220 */ /* 0x000fe40000410000 */
[----:B------:R4:W-:Y:S01]  /*c250*/  MUFU.EX2 R183, R10 ;  /* 0x0000000a00b77308 */ /* 0x0009e20000000800 */
[----:B------:R-:W0:Y:S01]  /*c260*/  LDGDEPBAR ;  /* 0x00000000000079af */ /* 0x000e220000000000 */
[--C-:B------:R-:W-:Y:S02]  /*c270*/  FFMA.FTZ R26, R26, c[0x0][0x2d0], -R157.reuse ;  /* 0x0000b4001a1a7a23 */ /* 0x100fe4000001089d */
[C---:B------:R-:W-:Y:S01]  /*c280*/  FMUL.FTZ R4, R2.reuse, R160 ;  /* 0x000000a002047220 */ /* 0x040fe20000410000 */
[----:B------:R-:W-:Y:S01]  /*c290*/  F2FP.PACK_AB R160, R195, R226 ;  /* 0x000000e2c3a0723e */ /* 0x000fe200000000ff */
[----:B------:R-:W-:Y:S02]  /*c2a0*/  FMUL.FTZ R5, R2, R161 ;  /* 0x000000a102057220 */ /* 0x000fe40000410000 */
[----:B------:R-:W-:Y:S01]  /*c2b0*/  FMUL.FTZ R6, R0, R162 ;  /* 0x000000a200067220 */ /* 0x000fe20000410000 */
[----:B------:R-:W-:Y:S01]  /*c2c0*/  F2FP.PACK_AB R162, R193, R194 ;  /* 0x000000c2c1a2723e */ /* 0x000fe200000000ff */
[----:B------:R-:W2:Y:S01]  /*c2d0*/  MUFU.EX2 R182, R11 ;  /* 0x0000000b00b67308 */ /* 0x000ea20000000800 */
[--C-:B------:R-:W-:Y:S02]  /*c2e0*/  FFMA.FTZ R27, R27, c[0x0][0x2d0], -R157.reuse ;  /* 0x0000b4001b1b7a23 */ /* 0x100fe4000001089d */
[--C-:B------:R-:W-:Y:S01]  /*c2f0*/  FFMA.FTZ R30, R30, c[0x0][0x2d0], -R157.reuse ;  /* 0x0000b4001e1e7a23 */ /* 0x100fe2000001089d */
[----:B-----5:R-:W-:Y:S01]  /*c300*/  F2FP.PACK_AB R161, R184, R185 ;  /* 0x000000b9b8a1723e */ /* 0x020fe200000000ff */
[----:B------:R-:W-:Y:S02]  /*c310*/  FMUL.FTZ R7, R0, R163 ;  /* 0x000000a300077220 */ /* 0x000fe40000410000 */
[----:B------:R-:W-:Y:S02]  /*c320*/  FFMA.FTZ R31, R31, c[0x0][0x2d0], -R157 ;  /* 0x0000b4001f1f7a23 */ /* 0x000fe4000001089d */
[C---:B------:R-:W-:Y:S01]  /*c330*/  FMUL.FTZ R36, R2.reuse, R36 ;  /* 0x0000002402247220 */ /* 0x040fe20000410000 */
[----:B------:R-:W-:Y:S01]  /*c340*/  MUFU.EX2 R180, R14 ;  /* 0x0000000e00b47308 */ /* 0x000fe20000000800 */
[----:B------:R-:W-:Y:S02]  /*c350*/  FMUL.FTZ R37, R2, R37 ;  /* 0x0000002502257220 */ /* 0x000fe40000410000 */
[C---:B------:R-:W-:Y:S02]  /*c360*/  FMUL.FTZ R38, R0.reuse, R38 ;  /* 0x0000002600267220 */ /* 0x040fe40000410000 */
[C---:B----4-:R-:W-:Y:S02]  /*c370*/  FMUL.FTZ R10, R0.reuse, R166 ;  /* 0x000000a6000a7220 */ /* 0x050fe40000410000 */
[----:B------:R-:W-:Y:S02]  /*c380*/  FMUL.FTZ R39, R0, R39 ;  /* 0x0000002700277220 */ /* 0x000fe40000410000 */
[C---:B------:R-:W-:Y:S01]  /*c390*/  FMUL.FTZ R40, R2.reuse, R40 ;  /* 0x0000002802287220 */ /* 0x040fe20000410000 */
[----:B------:R-:W-:Y:S01]  /*c3a0*/  MUFU.EX2 R188, R20 ;  /* 0x0000001400bc7308 */ /* 0x000fe20000000800 */
[----:B------:R-:W-:Y:S02]  /*c3b0*/  FMUL.FTZ R41, R2, R41 ;  /* 0x0000002902297220 */ /* 0x000fe40000410000 */
[----:B------:R-:W-:Y:S01]  /*c3c0*/  FMUL.FTZ R42, R0, R42 ;  /* 0x0000002a002a7220 */ /* 0x000fe20000410000 */
[----:B--2---:R-:W-:Y:S01]  /*c3d0*/  F2FP.PACK_AB R163, R182, R183 ;  /* 0x000000b7b6a3723e */ /* 0x004fe200000000ff */
[C---:B------:R-:W-:Y:S02]  /*c3e0*/  FMUL.FTZ R11, R0.reuse, R167 ;  /* 0x000000a7000b7220 */ /* 0x040fe40000410000 */
[----:B------:R-:W2:Y:S01]  /*c3f0*/  LDSM.16.MT88.4 R164, [R199+0x100] ;  /* 0x00010000c7a4783b */ /* 0x000ea20000004200 */
[----:B------:R-:W-:Y:S02]  /*c400*/  FMUL.FTZ R43, R0, R43 ;  /* 0x0000002b002b7220 */ /* 0x000fe40000410000 */
[----:B------:R-:W-:Y:S01]  /*c410*/  MUFU.EX2 R187, R21 ;  /* 0x0000001500bb7308 */ /* 0x000fe20000000800 */
[C---:B------:R-:W-:Y:S05]  /*c420*/  HMMA.16816.F32 R4, R160.reuse, R168, R4 ;  /* 0x000000a8a004723c */ /* 0x040fea0000001804 */
[C---:B------:R-:W-:Y:S02]  /*c430*/  FMUL.FTZ R44, R2.reuse, R44 ;  /* 0x0000002c022c7220 */ /* 0x040fe40000410000 */
[----:B------:R-:W-:Y:S01]  /*c440*/  FMUL.FTZ R45, R2, R45 ;  /* 0x0000002d022d7220 */ /* 0x000fe20000410000 */
[C---:B------:R-:W-:Y:S01]  /*c450*/  HMMA.16816.F32 R8, R160.reuse, R170, R8 ;  /* 0x000000aaa008723c */ /* 0x040fe20000001808 */
[----:B------:R-:W4:Y:S01]  /*c460*/  LDSM.16.MT88.4 R168, [R197+0x2100] ;  /* 0x00210000c5a8783b */ /* 0x000f220000004200 */
[----:B------:R-:W-:Y:S02]  /*c470*/  MUFU.EX2 R186, R24 ;  /* 0x0000001800ba7308 */ /* 0x000fe40000000800 */
[C---:B------:R-:W-:Y:S02]  /*c480*/  FMUL.FTZ R46, R0.reuse, R46 ;  /* 0x0000002e002e7220 */ /* 0x040fe40000410000 */
[----:B------:R-:W-:Y:S02]  /*c490*/  FMUL.FTZ R47, R0, R47 ;  /* 0x0000002f002f7220 */ /* 0x000fe40000410000 */
[C---:B---3--:R-:W-:Y:S04]  /*c4a0*/  HMMA.16816.F32 R132, R160.reuse, R172, R132 ;  /* 0x000000aca084723c */ /* 0x048fe80000001884 */
[----:B------:R-:W-:Y:S01]  /*c4b0*/  MUFU.EX2 R159, R30 ;  /* 0x0000001e009f7308 */ /* 0x000fe20000000800 */
[C---:B------:R-:W-:Y:S02]  /*c4c0*/  FMUL.FTZ R48, R2.reuse, R48 ;  /* 0x0000003002307220 */ /* 0x040fe40000410000 */
[----:B------:R-:W-:Y:S01]  /*c4d0*/  FMUL.FTZ R49, R2, R49 ;  /* 0x0000003102317220 */ /* 0x000fe20000410000 */
[C---:B------:R-:W-:Y:S01]  /*c4e0*/  HMMA.16816.F32 R136, R160.reuse, R174, R136 ;  /* 0x000000aea088723c */ /* 0x040fe20000001888 */
[----:B------:R-:W3:Y:S03]  /*c4f0*/  LDSM.16.MT88.4 R172, [R198+0x2100] ;  /* 0x00210000c6ac783b */ /* 0x000ee60000004200 */
[C---:B------:R-:W-:Y:S02]  /*c500*/  FMUL.FTZ R50, R0.reuse, R50 ;  /* 0x0000003200327220 */ /* 0x040fe40000410000 */
[----:B------:R-:W-:Y:S02]  /*c510*/  FMUL.FTZ R51, R0, R51 ;  /* 0x0000003300337220 */ /* 0x000fe40000410000 */
[C---:B-1----:R-:W-:Y:S01]  /*c520*/  HMMA.16816.F32 R140, R160.reuse, R176, R140 ;  /* 0x000000b0a08c723c */ /* 0x042fe2000000188c */
[----:B------:R-:W-:Y:S03]  /*c530*/  MUFU.EX2 R176, R22 ;  /* 0x0000001600b07308 */ /* 0x000fe60000000800 */
[C---:B------:R-:W-:Y:S02]  /*c540*/  FMUL.FTZ R52, R2.reuse, R52 ;  /* 0x0000003402347220 */ /* 0x040fe40000410000 */
[----:B------:R-:W-:Y:S02]  /*c550*/  FMUL.FTZ R53, R2, R53 ;  /* 0x0000003502357220 */ /* 0x000fe40000410000 */
[C---:B------:R-:W-:Y:S03]  /*c560*/  HMMA.16816.F32 R144, R160.reuse, R178, R144 ;  /* 0x000000b2a090723c */ /* 0x040fe60000001890 */
[----:B------:R1:W5:Y:S01]  /*c570*/  MUFU.EX2 R179, R15 ;  /* 0x0000000f00b37308 */ /* 0x0003620000000800 */
[C---:B------:R-:W-:Y:S02]  /*c580*/  FMUL.FTZ R54, R0.reuse, R54 ;  /* 0x0000003600367220 */ /* 0x040fe40000410000 */
[----:B------:R-:W-:Y:S02]  /*c590*/  FMUL.FTZ R55, R0, R55 ;  /* 0x0000003700377220 */ /* 0x000fe40000410000 */
[C---:B--2---:R-:W-:Y:S04]  /*c5a0*/  HMMA.16816.F32 R148, R160.reuse, R164, R148 ;  /* 0x000000a4a094723c */ /* 0x044fe80000001894 */
[C---:B------:R-:W-:Y:S01]  /*c5b0*/  FMUL.FTZ R56, R2.reuse, R56 ;  /* 0x0000003802387220 */ /* 0x040fe20000410000 */
[----:B------:R2:W-:Y:S01]  /*c5c0*/  MUFU.EX2 R178, R18 ;  /* 0x0000001200b27308 */ /* 0x0005e20000000800 */
[----:B------:R-:W-:Y:S02]  /*c5d0*/  FMUL.FTZ R57, R2, R57 ;  /* 0x0000003902397220 */ /* 0x000fe40000410000 */
[C---:B------:R-:W-:Y:S01]  /*c5e0*/  HMMA.16816.F32 R152, R160.reuse, R166, R152 ;  /* 0x000000a6a098723c */ /* 0x040fe20000001898 */
[----:B------:R-:W5:Y:S03]  /*c5f0*/  LDSM.16.MT88.4 R164, [R200+0x2100] ;  /* 0x00210000c8a4783b */ /* 0x000f660000004200 */
[C---:B------:R-:W-:Y:S02]  /*c600*/  FMUL.FTZ R58, R0.reuse, R58 ;  /* 0x0000003a003a7220 */ /* 0x040fe40000410000 */
[----:B------:R-:W-:Y:S01]  /*c610*/  FMUL.FTZ R59, R0, R59 ;  /* 0x0000003b003b7220 */ /* 0x000fe20000410000 */
[----:B------:R-:W5:Y:S01]  /*c620*/  MUFU.EX2 R177, R158 ;  /* 0x0000009e00b17308 */ /* 0x000f620000000800 */
[C---:B----4-:R-:W-:Y:S01]  /*c630*/  HMMA.16816.F32 R36, R160.reuse, R168, R36 ;  /* 0x000000a8a024723c */ /* 0x050fe20000001824 */
[----:B-1----:R-:W-:Y:S03]  /*c640*/  LDSM.16.MT88.4 R12, [R199+0x6100] ;  /* 0x00610000c70c783b */ /* 0x002fe60000004200 */
[C---:B------:R-:W-:Y:S02]  /*c650*/  FMUL.FTZ R60, R2.reuse, R60 ;  /* 0x0000003c023c7220 */ /* 0x040fe40000410000 */
[----:B------:R-:W-:Y:S02]  /*c660*/  FMUL.FTZ R61, R2, R61 ;  /* 0x0000003d023d7220 */ /* 0x000fe40000410000 */
[C---:B------:R-:W-:Y:S01]  /*c670*/  HMMA.16816.F32 R40, R160.reuse, R170, R40 ;  /* 0x000000aaa028723c */ /* 0x040fe20000001828 */
[----:B------:R-:W1:Y:S01]  /*c680*/  LDSM.16.MT88.4 R168, [R199+0x2100] ;  /* 0x00210000c7a8783b */ /* 0x000e620000004200 */
[----:B------:R-:W-:Y:S02]  /*c690*/  MUFU.EX2 R158, R31 ;  /* 0x0000001f009e7308 */ /* 0x000fe40000000800 */
[C---:B------:R-:W-:Y:S02]  /*c6a0*/  FMUL.FTZ R62, R0.reuse, R62 ;  /* 0x0000003e003e7220 */ /* 0x040fe40000410000 */
[----:B------:R-:W-:Y:S01]  /*c6b0*/  FMUL.FTZ R63, R0, R63 ;  /* 0x0000003f003f7220 */ /* 0x000fe20000410000 */
[----:B--2---:R-:W-:Y:S01]  /*c6c0*/  LDSM.16.MT88.4 R16, [R198+0x900] ;  /* 0x00090000c610783b */ /* 0x004fe20000004200 */
[C---:B---3--:R-:W-:Y:S04]  /*c6d0*/  HMMA.16816.F32 R44, R160.reuse, R172, R44 ;  /* 0x000000aca02c723c */ /* 0x048fe8000000182c */
[C---:B------:R-:W-:Y:S02]  /*c6e0*/  FMUL.FTZ R64, R2.reuse, R64 ;  /* 0x0000004002407220 */ /* 0x040fe40000410000 */
[----:B------:R-:W-:Y:S02]  /*c6f0*/  FMUL.FTZ R65, R2, R65 ;  /* 0x0000004102417220 */ /* 0x000fe40000410000 */
[C---:B------:R-:W-:Y:S01]  /*c700*/  HMMA.16816.F32 R48, R160.reuse, R174, R48 ;  /* 0x000000aea030723c */ /* 0x040fe20000001830 */
[----:B------:R-:W2:Y:S03]  /*c710*/  LDSM.16.MT88.4 R172, [R197+0x4100] ;  /* 0x00410000c5ac783b */ /* 0x000ea60000004200 */
[C---:B------:R-:W-:Y:S02]  /*c720*/  FMUL.FTZ R66, R0.reuse, R66 ;  /* 0x0000004200427220 */ /* 0x040fe40000410000 */
[----:B------:R-:W-:Y:S02]  /*c730*/  FMUL.FTZ R67, R0, R67 ;  /* 0x0000004300437220 */ /* 0x000fe40000410000 */
[C---:B------:R-:W-:Y:S01]  /*c740*/  FMUL.FTZ R68, R2.reuse, R68 ;  /* 0x0000004402447220 */ /* 0x040fe20000410000 */
[C---:B-----5:R-:W-:Y:S03]  /*c750*/  HMMA.16816.F32 R52, R160.reuse, R164, R52 ;  /* 0x000000a4a034723c */ /* 0x060fe60000001834 */
[----:B------:R-:W-:Y:S02]  /*c760*/  FMUL.FTZ R69, R2, R69 ;  /* 0x0000004502457220 */ /* 0x000fe40000410000 */
[C---:B------:R-:W-:Y:S02]  /*c770*/  FMUL.FTZ R70, R0.reuse, R70 ;  /* 0x0000004600467220 */ /* 0x040fe40000410000 */
[----:B------:R-:W-:Y:S01]  /*c780*/  FMUL.FTZ R71, R0, R71 ;  /* 0x0000004700477220 */ /* 0x000fe20000410000 */
[C---:B------:R-:W-:Y:S01]  /*c790*/  HMMA.16816.F32 R56, R160.reuse, R166, R56 ;  /* 0x000000a6a038723c */ /* 0x040fe20000001838 */
[----:B------:R-:W3:Y:S03]  /*c7a0*/  LDSM.16.MT88.4 R164, [R198+0x4100] ;  /* 0x00410000c6a4783b */ /* 0x000ee60000004200 */
        /* <DEDUP_REMOVED lines=16> */
[C---:B------:R-:W-:Y:S01]  /*c8b0*/  FMUL.FTZ R82, R0.reuse, R82 ;  /* 0x0000005200527220 */ /* 0x040fe20000410000 */
[C---:B---3--:R-:W-:Y:S03]  /*c8c0*/  HMMA.16816.F32 R76, R160.reuse, R164, R76 ;  /* 0x000000a4a04c723c */ /* 0x048fe6000000184c */
[----:B------:R-:W-:Y:S02]  /*c8d0*/  FMUL.FTZ R83, R0, R83 ;  /* 0x0000005300537220 */ /* 0x000fe40000410000 */
[C---:B------:R-:W-:Y:S02]  /*c8e0*/  FMUL.FTZ R84, R2.reuse, R84 ;  /* 0x0000005402547220 */ /* 0x040fe40000410000 */
[----:B------:R-:W-:Y:S02]  /*c8f0*/  FMUL.FTZ R85, R2, R85 ;  /* 0x0000005502557220 */ /* 0x000fe40000410000 */
[C---:B------:R-:W-:Y:S01]  /*c900*/  FMUL.FTZ R86, R0.reuse, R86 ;  /* 0x0000005600567220 */ /* 0x040fe20000410000 */
[C---:B------:R-:W-:Y:S01]  /*c910*/  HMMA.16816.F32 R80, R160.reuse, R166, R80 ;  /* 0x000000a6a050723c */ /* 0x040fe20000001850 */
[----:B------:R-:W3:Y:S02]  /*c920*/  LDSM.16.MT88.4 R164, [R197+0x6100] ;  /* 0x00610000c5a4783b */ /* 0x000ee40000004200 */
[----:B------:R-:W-:Y:S02]  /*c930*/  FMUL.FTZ R87, R0, R87 ;  /* 0x0000005700577220 */ /* 0x000fe40000410000 */
[C---:B------:R-:W-:Y:S02]  /*c940*/  FMUL.FTZ R88, R2.reuse, R88 ;  /* 0x0000005802587220 */ /* 0x040fe40000410000 */
[----:B------:R-:W-:Y:S02]  /*c950*/  FMUL.FTZ R89, R2, R89 ;  /* 0x0000005902597220 */ /* 0x000fe40000410000 */
[C---:B------:R-:W-:Y:S01]  /*c960*/  FMUL.FTZ R90, R0.reuse, R90 ;  /* 0x0000005a005a7220 */ /* 0x040fe20000410000 */
[C---:B-1----:R-:W-:Y:S03]  /*c970*/  HMMA.16816.F32 R84, R160.reuse, R168, R84 ;  /* 0x000000a8a054723c */ /* 0x042fe60000001854 */
[----:B------:R-:W-:Y:S02]  /*c980*/  FMUL.FTZ R91, R0, R91 ;  /* 0x0000005b005b7220 */ /* 0x000fe40000410000 */
[C---:B------:R-:W-:Y:S02]  /*c990*/  FMUL.FTZ R92, R2.reuse, R92 ;  /* 0x0000005c025c7220 */ /* 0x040fe40000410000 */
[----:B------:R-:W-:Y:S02]  /*c9a0*/  FMUL.FTZ R93, R2, R93 ;  /* 0x0000005d025d7220 */ /* 0x000fe40000410000 */
[C---:B------:R-:W-:Y:S01]  /*c9b0*/  FMUL.FTZ R94, R0.reuse, R94 ;  /* 0x0000005e005e7220 */ /* 0x040fe20000410000 */
[C---:B------:R-:W-:Y:S01]  /*c9c0*/  HMMA.16816.F32 R88, R160.reuse, R170, R88 ;  /* 0x000000aaa058723c */ /* 0x040fe20000001858 */
[----:B------:R-:W1:Y:S02]  /*c9d0*/  LDSM.16.MT88.4 R168, [R198+0x6100] ;  /* 0x00610000c6a8783b */ /* 0x000e640000004200 */
[----:B------:R-:W-:Y:S02]  /*c9e0*/  FMUL.FTZ R95, R0, R95 ;  /* 0x0000005f005f7220 */ /* 0x000fe40000410000 */
[C---:B------:R-:W-:Y:S02]  /*c9f0*/  FMUL.FTZ R96, R2.reuse, R96 ;  /* 0x0000006002607220 */ /* 0x040fe40000410000 */
[----:B------:R-:W-:Y:S02]  /*ca00*/  FMUL.FTZ R97, R2, R97 ;  /* 0x0000006102617220 */ /* 0x000fe40000410000 */
[C---:B------:R-:W-:Y:S01]  /*ca10*/  FMUL.FTZ R98, R0.reuse, R98 ;  /* 0x0000006200627220 */ /* 0x040fe20000410000 */
[C---:B--2---:R-:W-:Y:S03]  /*ca20*/  HMMA.16816.F32 R92, R160.reuse, R172, R92 ;  /* 0x000000aca05c723c */ /* 0x044fe6000000185c */
[----:B------:R-:W-:Y:S02]  /*ca30*/  FMUL.FTZ R99, R0, R99 ;  /* 0x0000006300637220 */ /* 0x000fe40000410000 */
[C---:B------:R-:W-:Y:S02]  /*ca40*/  FMUL.FTZ R100, R2.reuse, R100 ;  /* 0x0000006402647220 */ /* 0x040fe40000410000 */
[----:B------:R-:W-:Y:S02]  /*ca50*/  FMUL.FTZ R101, R2, R101 ;  /* 0x0000006502657220 */ /* 0x000fe40000410000 */
[C---:B------:R-:W-:Y:S01]  /*ca60*/  FMUL.FTZ R102, R0.reuse, R102 ;  /* 0x0000006600667220 */ /* 0x040fe20000410000 */
[C---:B------:R-:W-:Y:S01]  /*ca70*/  HMMA.16816.F32 R96, R160.reuse, R174, R96 ;  /* 0x000000aea060723c */ /* 0x040fe20000001860 */
[----:B------:R-:W2:Y:S02]  /*ca80*/  LDSM.16.MT88.4 R172, [R200+0x6100] ;  /* 0x00610000c8ac783b */ /* 0x000ea40000004200 */
[----:B------:R-:W-:Y:S02]  /*ca90*/  FMUL.FTZ R103, R0, R103 ;  /* 0x0000006700677220 */ /* 0x000fe40000410000 */
        /* <DEDUP_REMOVED lines=31> */
[----:B------:R-:W-:Y:S02]  /*cc90*/  LDSM.16.MT88.4 R172, [R198+0x2900] ;  /* 0x00290000c6ac783b */ /* 0x000fe40000004200 */
[----:B------:R-:W-:Y:S02]  /*cca0*/  FMUL.FTZ R127, R0, R127 ;  /* 0x0000007f007f7220 */ /* 0x000fe40000410000 */
[C---:B------:R-:W-:Y:S02]  /*ccb0*/  FMUL.FTZ R128, R2.reuse, R128 ;  /* 0x0000008002807220 */ /* 0x040fe40000410000 */
[----:B------:R-:W-:Y:S02]  /*ccc0*/  FMUL.FTZ R129, R2, R129 ;  /* 0x0000008102817220 */ /* 0x000fe40000410000 */
[C---:B------:R-:W-:Y:S01]  /*ccd0*/  FMUL.FTZ R130, R0.reuse, R130 ;  /* 0x0000008200827220 */ /* 0x040fe20000410000 */
[C---:B------:R-:W-:Y:S03]  /*cce0*/  HMMA.16816.F32 R124, R160.reuse, R12, R124 ;  /* 0x0000000ca07c723c */ /* 0x040fe6000000187c */
[----:B------:R-:W-:Y:S02]  /*ccf0*/  FMUL.FTZ R131, R0, R131 ;  /* 0x0000008300837220 */ /* 0x000fe40000410000 */
[--C-:B------:R-:W-:Y:S02]  /*cd00*/  FFMA.FTZ R32, R32, c[0x0][0x2d0], -R181.reuse ;  /* 0x0000b40020207a23 */ /* 0x100fe400000108b5 */
[----:B------:R-:W-:Y:S01]  /*cd10*/  F2FP.PACK_AB R12, R191, R192 ;  /* 0x000000c0bf0c723e */ /* 0x000fe200000000ff */
[----:B------:R-:W-:Y:S01]  /*cd20*/  FFMA.FTZ R33, R33, c[0x0][0x2d0], -R181 ;  /* 0x0000b40021217a23 */ /* 0x000fe200000108b5 */
[----:B------:R-:W-:Y:S01]  /*cd30*/  F2FP.PACK_AB R13, R179, R180 ;  /* 0x000000b4b30d723e */ /* 0x000fe200000000ff */
[----:B------:R-:W-:Y:S01]  /*cd40*/  HMMA.16816.F32 R128, R160, R14, R128 ;  /* 0x0000000ea080723c */ /* 0x000fe20000001880 */
[----:B------:R-:W2:Y:S01]  /*cd50*/  LDSM.16.MT88.4 R160, [R199+0x900] ;  /* 0x00090000c7a0783b */ /* 0x000ea20000004200 */
[----:B------:R-:W-:Y:S01]  /*cd60*/  MUFU.EX2 R32, R32 ;  /* 0x0000002000207308 */ /* 0x000fe20000000800 */
[--C-:B------:R-:W-:Y:S02]  /*cd70*/  FFMA.FTZ R34, R34, c[0x0][0x2d0], -R157.reuse ;  /* 0x0000b40022227a23 */ /* 0x100fe4000001089d */
[----:B------:R-:W-:Y:S02]  /*cd80*/  FFMA.FTZ R157, R35, c[0x0][0x2d0], -R157 ;  /* 0x0000b400239d7a23 */ /* 0x000fe4000001089d */
[----:B------:R-:W-:Y:S01]  /*cd90*/  F2FP.PACK_AB R14, R189, R190 ;  /* 0x000000bebd0e723e */ /* 0x000fe200000000ff */
[----:B------:R-:W-:Y:S01]  /*cda0*/  FFMA.FTZ R2, R2, R244, R226 ;  /* 0x000000f402027223 */ /* 0x000fe200000100e2 */
[----:B------:R-:W-:Y:S03]  /*cdb0*/  F2FP.PACK_AB R15, R177, R178 ;  /* 0x000000b2b10f723e */ /* 0x000fe600000000ff */
[----:B------:R-:W-:Y:S01]  /*cdc0*/  MUFU.EX2 R33, R33 ;  /* 0x0000002100217308 */ /* 0x000fe20000000800 */
[----:B------:R-:W-:Y:S02]  /*cdd0*/  FFMA.FTZ R0, R0, R245, R185 ;  /* 0x000000f500007223 */ /* 0x000fe400000100b9 */
[----:B------:R-:W-:Y:S01]  /*cde0*/  FADD.FTZ R2, R195, R2 ;  /* 0x00000002c3027221 */ /* 0x000fe20000010000 */
[C---:B---3--:R-:W-:Y:S05]  /*cdf0*/  HMMA.16816.F32 R4, R12.reuse, R164, R4 ;  /* 0x000000a40c04723c */ /* 0x048fea0000001804 */
[----:B------:R-:W-:Y:S01]  /*ce00*/  FADD.FTZ R0, R184, R0 ;  /* 0x00000000b8007221 */ /* 0x000fe20000010000 */
[----:B------:R-:W-:Y:S01]  /*ce10*/  MUFU.EX2 R34, R34 ;  /* 0x0000002200227308 */ /* 0x000fe20000000800 */
[----:B------:R-:W-:Y:S01]  /*ce20*/  FADD.FTZ R2, R194, R2 ;  /* 0x00000002c2027221 */ /* 0x000fe20000010000 */
[C---:B------:R-:W-:Y:S01]  /*ce30*/  HMMA.16816.F32 R8, R12.reuse, R166, R8 ;  /* 0x000000a60c08723c */ /* 0x040fe20000001808 */
[----:B------:R-:W3:Y:S03]  /*ce40*/  LDSM.16.MT88.4 R164, [R197+0x2900] ;  /* 0x00290000c5a4783b */ /* 0x000ee60000004200 */
[----:B------:R-:W-:Y:S02]  /*ce50*/  FADD.FTZ R0, R183, R0 ;  /* 0x00000000b7007221 */ /* 0x000fe40000010000 */
[----:B------:R-:W-:Y:S02]  /*ce60*/  FADD.FTZ R2, R193, R2 ;  /* 0x00000002c1027221 */ /* 0x000fe40000010000 */
[C---:B------:R-:W-:Y:S01]  /*ce70*/  HMMA.16816.F32 R132, R12.reuse, R16, R132 ;  /* 0x000000100c84723c */ /* 0x040fe20000001884 */
[----:B------:R-:W-:Y:S03]  /*ce80*/  MUFU.EX2 R157, R157 ;  /* 0x0000009d009d7308 */ /* 0x000fe60000000800 */
[----:B------:R-:W-:Y:S02]  /*ce90*/  FADD.FTZ R0, R182, R0 ;  /* 0x00000000b6007221 */ /* 0x000fe40000010000 */
[----:B------:R-:W-:Y:S02]  /*cea0*/  FADD.FTZ R2, R192, R2 ;  /* 0x00000002c0027221 */ /* 0x000fe40000010000 */
[C---:B------:R-:W-:Y:S01]  /*ceb0*/  HMMA.16816.F32 R136, R12.reuse, R18, R136 ;  /* 0x000000120c88723c */ /* 0x040fe20000001888 */
[----:B------:R-:W4:Y:S03]  /*cec0*/  LDSM.16.MT88.4 R16, [R200+0x2900] ;  /* 0x00290000c810783b */ /* 0x000f260000004200 */
[----:B------:R-:W-:Y:S02]  /*ced0*/  FADD.FTZ R0, R180, R0 ;  /* 0x00000000b4007221 */ /* 0x000fe40000010000 */
[----:B------:R-:W-:Y:S02]  /*cee0*/  FADD.FTZ R2, R191, R2 ;  /* 0x00000002bf027221 */ /* 0x000fe40000010000 */
[C---:B-1----:R-:W-:Y:S04]  /*cef0*/  HMMA.16816.F32 R140, R12.reuse, R168, R140 ;  /* 0x000000a80c8c723c */ /* 0x042fe8000000188c */
[----:B------:R-:W-:Y:S02]  /*cf00*/  FADD.FTZ R0, R179, R0 ;  /* 0x00000000b3007221 */ /* 0x000fe40000010000 */
[----:B------:R-:W-:Y:S02]  /*cf10*/  FADD.FTZ R2, R190, R2 ;  /* 0x00000002be027221 */ /* 0x000fe40000010000 */
[C---:B------:R-:W-:Y:S01]  /*cf20*/  HMMA.16816.F32 R144, R12.reuse, R170, R144 ;  /* 0x000000aa0c90723c */ /* 0x040fe20000001890 */
[----:B------:R-:W1:Y:S03]  /*cf30*/  LDSM.16.MT88.4 R168, [R199+0x2900] ;  /* 0x00290000c7a8783b */ /* 0x000e660000004200 */
[----:B------:R-:W-:Y:S02]  /*cf40*/  FADD.FTZ R0, R178, R0 ;  /* 0x00000000b2007221 */ /* 0x000fe40000010000 */
[----:B------:R-:W-:Y:S02]  /*cf50*/  FADD.FTZ R2, R189, R2 ;  /* 0x00000002bd027221 */ /* 0x000fe40000010000 */
[C---:B--2---:R-:W-:Y:S04]  /*cf60*/  HMMA.16816.F32 R148, R12.reuse, R160, R148 ;  /* 0x000000a00c94723c */ /* 0x044fe80000001894 */
[----:B------:R-:W-:Y:S02]  /*cf70*/  FADD.FTZ R0, R177, R0 ;  /* 0x00000000b1007221 */ /* 0x000fe40000010000 */
[----:B------:R-:W-:Y:S02]  /*cf80*/  FADD.FTZ R2, R188, R2 ;  /* 0x00000002bc027221 */ /* 0x000fe40000010000 */
[C---:B------:R-:W-:Y:S01]  /*cf90*/  HMMA.16816.F32 R152, R12.reuse, R162, R152 ;  /* 0x000000a20c98723c */ /* 0x040fe20000001898 */
[----:B------:R-:W2:Y:S03]  /*cfa0*/  LDSM.16.MT88.4 R160, [R197+0x4900] ;  /* 0x00490000c5a0783b */ /* 0x000ea60000004200 */
[----:B------:R-:W-:Y:S02]  /*cfb0*/  FADD.FTZ R0, R176, R0 ;  /* 0x00000000b0007221 */ /* 0x000fe40000010000 */
[----:B------:R-:W-:Y:S02]  /*cfc0*/  FADD.FTZ R2, R187, R2 ;  /* 0x00000002bb027221 */ /* 0x000fe40000010000 */
[C---:B---3--:R-:W-:Y:S04]  /*cfd0*/  HMMA.16816.F32 R36, R12.reuse, R164, R36 ;  /* 0x000000a40c24723c */ /* 0x048fe80000001824 */
[----:B------:R-:W-:Y:S04]  /*cfe0*/  FADD.FTZ R2, R186, R2 ;  /* 0x00000002ba027221 */ /* 0x000fe80000010000 */
[C---:B------:R-:W-:Y:S01]  /*cff0*/  HMMA.16816.F32 R40, R12.reuse, R166, R40 ;  /* 0x000000a60c28723c */ /* 0x040fe20000001828 */
[----:B------:R-:W3:Y:S07]  /*d000*/  LDSM.16.MT88.4 R164, [R198+0x4900] ;  /* 0x00490000c6a4783b */ /* 0x000eee0000004200 */
[C---:B------:R-:W-:Y:S08]  /*d010*/  HMMA.16816.F32 R44, R12.reuse, R172, R44 ;  /* 0x000000ac0c2c723c */ /* 0x040ff0000000182c */
[C---:B------:R-:W-:Y:S01]  /*d020*/  HMMA.16816.F32 R48, R12.reuse, R174, R48 ;  /* 0x000000ae0c30723c */ /* 0x040fe20000001830 */
[----:B------:R-:W5:Y:S07]  /*d030*/  LDSM.16.MT88.4 R172, [R200+0x4900] ;  /* 0x00490000c8ac783b */ /* 0x000f6e0000004200 */
[C---:B----4-:R-:W-:Y:S08]  /*d040*/  HMMA.16816.F32 R52, R12.reuse, R16, R52 ;  /* 0x000000100c34723c */ /* 0x050ff00000001834 */
[C---:B------:R-:W-:Y:S01]  /*d050*/  HMMA.16816.F32 R56, R12.reuse, R18, R56 ;  /* 0x000000120c38723c */ /* 0x040fe20000001838 */
[----:B------:R-:W4:Y:S07]  /*d060*/  LDSM.16.MT88.4 R16, [R199+0x4900] ;  /* 0x00490000c710783b */ /* 0x000f2e0000004200 */
[C---:B-1----:R-:W-:Y:S08]  /*d070*/  HMMA.16816.F32 R60, R12.reuse, R168, R60 ;  /* 0x000000a80c3c723c */ /* 0x042ff0000000183c */
[C---:B------:R-:W-:Y:S01]  /*d080*/  HMMA.16816.F32 R64, R12.reuse, R170, R64 ;  /* 0x000000aa0c40723c */ /* 0x040fe20000001840 */
[----:B------:R-:W-:Y:S07]  /*d090*/  LDSM.16.MT88.4 R168, [R198+0x1100] ;  /* 0x00110000c6a8783b */ /* 0x000fee0000004200 */
[C---:B--2---:R-:W-:Y:S08]  /*d0a0*/  HMMA.16816.F32 R68, R12.reuse, R160, R68 ;  /* 0x000000a00c44723c */ /* 0x044ff00000001844 */
[C---:B------:R-:W-:Y:S01]  /*d0b0*/  HMMA.16816.F32 R72, R12.reuse, R162, R72 ;  /* 0x000000a20c48723c */ /* 0x040fe20000001848 */
[----:B------:R-:W1:Y:S07]  /*d0c0*/  LDSM.16.MT88.4 R160, [R197+0x6900] ;  /* 0x00690000c5a0783b */ /* 0x000e6e0000004200 */
[C---:B---3--:R-:W-:Y:S08]  /*d0d0*/  HMMA.16816.F32 R76, R12.reuse, R164, R76 ;  /* 0x000000a40c4c723c */ /* 0x048ff0000000184c */
[C---:B------:R-:W-:Y:S01]  /*d0e0*/  HMMA.16816.F32 R80, R12.reuse, R166, R80 ;  /* 0x000000a60c50723c */ /* 0x040fe20000001850 */
[----:B------:R-:W2:Y:S07]  /*d0f0*/  LDSM.16.MT88.4 R164, [R198+0x6900] ;  /* 0x00690000c6a4783b */ /* 0x000eae0000004200 */
[C---:B-----5:R-:W-:Y:S01]  /*d100*/  HMMA.16816.F32 R84, R12.reuse, R172, R84 ;  /* 0x000000ac0c54723c */ /* 0x060fe20000001854 */
[----:B------:R-:W-:Y:S07]  /*d110*/  MUFU.EX2 R173, R26 ;  /* 0x0000001a00ad7308 */ /* 0x000fee0000000800 */
[C---:B------:R-:W-:Y:S03]  /*d120*/  HMMA.16816.F32 R88, R12.reuse, R174, R88 ;  /* 0x000000ae0c58723c */ /* 0x040fe60000001858 */
[----:B------:R3:W5:Y:S05]  /*d130*/  MUFU.EX2 R174, R23 ;  /* 0x0000001700ae7308 */ /* 0x00076a0000000800 */
[C---:B----4-:R-:W-:Y:S05]  /*d140*/  HMMA.16816.F32 R92, R12.reuse, R16, R92 ;  /* 0x000000100c5c723c */ /* 0x050fea000000185c */
[----:B------:R-:W4:Y:S03]  /*d150*/  MUFU.EX2 R175, R25 ;  /* 0x0000001900af7308 */ /* 0x000f260000000800 */
[C---:B------:R-:W-:Y:S01]  /*d160*/  HMMA.16816.F32 R96, R12.reuse, R18, R96 ;  /* 0x000000120c60723c */ /* 0x040fe20000001860 */
[----:B------:R-:W-:Y:S06]  /*d170*/  LDSM.16.MT88.4 R16, [R199+0x6900] ;  /* 0x00690000c710783b */ /* 0x000fec0000004200 */
[----:B------:R2:W2:Y:S01]  /*d180*/  MUFU.EX2 R172, R27 ;  /* 0x0000001b00ac7308 */ /* 0x0004a20000000800 */
[C---:B-1----:R-:W-:Y:S01]  /*d190*/  HMMA.16816.F32 R100, R12.reuse, R160, R100 ;  /* 0x000000a00c64723c */ /* 0x042fe20000001864 */
[----:B---3--:R-:W1:Y:S03]  /*d1a0*/  LDSM.16.MT88.4 R20, [R200+0x6900] ;  /* 0x00690000c814783b */ /* 0x008e660000004200 */
[----:B-----5:R-:W-:Y:S04]  /*d1b0*/  FADD.FTZ R0, R174, R0 ;  /* 0x00000000ae007221 */ /* 0x020fe80000010000 */
[C---:B------:R-:W-:Y:S01]  /*d1c0*/  HMMA.16816.F32 R104, R12.reuse, R162, R104 ;  /* 0x000000a20c68723c */ /* 0x040fe20000001868 */
[----:B------:R-:W3:Y:S03]  /*d1d0*/  LDSM.16.MT88.4 R160, [R197+0x1100] ;  /* 0x00110000c5a0783b */ /* 0x000ee60000004200 */
[----:B------:R-:W-:Y:S02]  /*d1e0*/  FADD.FTZ R0, R173, R0 ;  /* 0x00000000ad007221 */ /* 0x000fe40000010000 */
[----:B----4-:R-:W-:Y:S02]  /*d1f0*/  FADD.FTZ R2, R175, R2 ;  /* 0x00000002af027221 */ /* 0x010fe40000010000 */
[C---:B--2---:R-:W-:Y:S01]  /*d200*/  HMMA.16816.F32 R108, R12.reuse, R164, R108 ;  /* 0x000000a40c6c723c */ /* 0x044fe2000000186c */
[----:B------:R-:W2:Y:S07]  /*d210*/  LDSM.16.MT88.4 R24, [R200+0x1100] ;  /* 0x00110000c818783b */ /* 0x000eae0000004200 */
[C---:B------:R-:W-:Y:S04]  /*d220*/  HMMA.16816.F32 R112, R12.reuse, R166, R112 ;  /* 0x000000a60c70723c */ /* 0x040fe80000001870 */
[----:B------:R-:W-:Y:S01]  /*d230*/  FADD.FTZ R0, R172, R0 ;  /* 0x00000000ac007221 */ /* 0x000fe20000010000 */
[----:B------:R-:W-:Y:S03]  /*d240*/  LDSM.16.MT88.4 R164, [R200+0x3100] ;  /* 0x00310000c8a4783b */ /* 0x000fe60000004200 */
[C---:B-1----:R-:W-:Y:S08]  /*d250*/  HMMA.16816.F32 R116, R12.reuse, R20, R116 ;  /* 0x000000140c74723c */ /* 0x042ff00000001874 */
[C---:B------:R-:W-:Y:S01]  /*d260*/  HMMA.16816.F32 R120, R12.reuse, R22, R120 ;  /* 0x000000160c78723c */ /* 0x040fe20000001878 */
[----:B------:R-:W-:Y:S07]  /*d270*/  LDSM.16.MT88.4 R20, [R197+0x3100] ;  /* 0x00310000c514783b */ /* 0x000fee0000004200 */
[C---:B------:R-:W-:Y:S08]  /*d280*/  HMMA.16816.F32 R124, R12.reuse, R16, R124 ;  /* 0x000000100c7c723c */ /* 0x040ff0000000187c */
[----:B------:R-:W-:Y:S01]  /*d290*/  HMMA.16816.F32 R128, R12, R18, R128 ;  /* 0x000000120c80723c */ /* 0x000fe20000001880 */
[----:B------:R-:W1:Y:S06]  /*d2a0*/  LDSM.16.MT88.4 R16, [R199+0x1100] ;  /* 0x00110000c710783b */ /* 0x000e6c0000004200 */
[----:B------:R-:W-:Y:S02]  /*d2b0*/  F2FP.PACK_AB R12, R187, R188 ;  /* 0x000000bcbb0c723e */ /* 0x000fe400000000ff */
[----:B------:R-:W-:Y:S03]  /*d2c0*/  F2FP.PACK_AB R13, R174, R176 ;  /* 0x000000b0ae0d723e */ /* 0x000fe600000000ff */
[----:B------:R-:W-:Y:S02]  /*d2d0*/  F2FP.PACK_AB R14, R175, R186 ;  /* 0x000000baaf0e723e */ /* 0x000fe400000000ff */
[----:B------:R-:W-:Y:S07]  /*d2e0*/  F2FP.PACK_AB R15, R172, R173 ;  /* 0x000000adac0f723e */ /* 0x000fee00000000ff */
[C---:B---3--:R-:W-:Y:S08]  /*d2f0*/  HMMA.16816.F32 R4, R12.reuse, R160, R4 ;  /* 0x000000a00c04723c */ /* 0x048ff00000001804 */
[C---:B------:R-:W-:Y:S01]  /*d300*/  HMMA.16816.F32 R8, R12.reuse, R162, R8 ;  /* 0x000000a20c08723c */ /* 0x040fe20000001808 */
[----:B------:R-:W3:Y:S07]  /*d310*/  LDSM.16.MT88.4 R160, [R198+0x3100] ;  /* 0x00310000c6a0783b */ /* 0x000eee0000004200 */
[C---:B------:R-:W-:Y:S01]  /*d320*/  HMMA.16816.F32 R132, R12.reuse, R168, R132 ;  /* 0x000000a80c84723c */ /* 0x040fe20000001884 */
[----:B------:R-:W4:Y:S07]  /*d330*/  MUFU.EX2 R169, R28 ;  /* 0x0000001c00a97308 */ /* 0x000f2e0000000800 */
[C---:B------:R-:W-:Y:S03]  /*d340*/  HMMA.16816.F32 R136, R12.reuse, R170, R136 ;  /* 0x000000aa0c88723c */ /* 0x040fe60000001888 */
[----:B------:R5:W3:Y:S05]  /*d350*/  MUFU.EX2 R168, R29 ;  /* 0x0000001d00a87308 */ /* 0x000aea0000000800 */
[C---:B--2---:R-:W-:Y:S08]  /*d360*/  HMMA.16816.F32 R140, R12.reuse, R24, R140 ;  /* 0x000000180c8c723c */ /* 0x044ff0000000188c */
[C---:B------:R-:W-:Y:S01]  /*d370*/  HMMA.16816.F32 R144, R12.reuse, R26, R144 ;  /* 0x0000001a0c90723c */ /* 0x040fe20000001890 */
[----:B------:R-:W2:Y:S03]  /*d380*/  LDSM.16.MT88.4 R24, [R199+0x3100] ;  /* 0x00310000c718783b */ /* 0x000ea60000004200 */
[----:B----4-:R-:W-:Y:S04]  /*d390*/  FADD.FTZ R2, R169, R2 ;  /* 0x00000002a9027221 */ /* 0x010fe80000010000 */
[C---:B-1----:R-:W-:Y:S01]  /*d3a0*/  HMMA.16816.F32 R148, R12.reuse, R16, R148 ;  /* 0x000000100c94723c */ /* 0x042fe20000001894 */
[----:B-----5:R-:W-:Y:S07]  /*d3b0*/  LDSM.16.MT88.4 R28, [R199+0x7100] ;  /* 0x00710000c71c783b */ /* 0x020fee0000004200 */
[C---:B------:R-:W-:Y:S01]  /*d3c0*/  HMMA.16816.F32 R152, R12.reuse, R18, R152 ;  /* 0x000000120c98723c */ /* 0x040fe20000001898 */
[----:B------:R-:W1:Y:S07]  /*d3d0*/  LDSM.16.MT88.4 R16, [R197+0x5100] ;  /* 0x00510000c510783b */ /* 0x000e6e0000004200 */
[C---:B------:R-:W-:Y:S08]  /*d3e0*/  HMMA.16816.F32 R36, R12.reuse, R20, R36 ;  /* 0x000000140c24723c */ /* 0x040ff00000001824 */
[C---:B------:R-:W-:Y:S01]  /*d3f0*/  HMMA.16816.F32 R40, R12.reuse, R22, R40 ;  /* 0x000000160c28723c */ /* 0x040fe20000001828 */
[----:B------:R-:W4:Y:S07]  /*d400*/  LDSM.16.MT88.4 R20, [R198+0x5100] ;  /* 0x00510000c614783b */ /* 0x000f2e0000004200 */
[C---:B---3--:R-:W-:Y:S08]  /*d410*/  HMMA.16816.F32 R44, R12.reuse, R160, R44 ;  /* 0x000000a00c2c723c */ /* 0x048ff0000000182c */
[C---:B------:R-:W-:Y:S01]  /*d420*/  HMMA.16816.F32 R48, R12.reuse, R162, R48 ;  /* 0x000000a20c30723c */ /* 0x040fe20000001830 */
[----:B------:R-:W3:Y:S07]  /*d430*/  LDSM.16.MT88.4 R160, [R200+0x5100] ;  /* 0x00510000c8a0783b */ /* 0x000eee0000004200 */
[C---:B------:R-:W-:Y:S08]  /*d440*/  HMMA.16816.F32 R52, R12.reuse, R164, R52 ;  /* 0x000000a40c34723c */ /* 0x040ff00000001834 */
[C---:B------:R-:W-:Y:S01]  /*d450*/  HMMA.16816.F32 R56, R12.reuse, R166, R56 ;  /* 0x000000a60c38723c */ /* 0x040fe20000001838 */
[----:B------:R-:W5:Y:S07]  /*d460*/  LDSM.16.MT88.4 R164, [R199+0x5100] ;  /* 0x00510000c7a4783b */ /* 0x000f6e0000004200 */
[C---:B--2---:R-:W-:Y:S08]  /*d470*/  HMMA.16816.F32 R60, R12.reuse, R24, R60 ;  /* 0x000000180c3c723c */ /* 0x044ff0000000183c */
[C---:B------:R-:W-:Y:S01]  /*d480*/  HMMA.16816.F32 R64, R12.reuse, R26, R64 ;  /* 0x0000001a0c40723c */ /* 0x040fe20000001840 */
[----:B------:R-:W-:Y:S07]  /*d490*/  LDSM.16.MT88.4 R24, [R200+0x7100] ;  /* 0x00710000c818783b */ /* 0x000fee0000004200 */
[C---:B-1----:R-:W-:Y:S08]  /*d4a0*/  HMMA.16816.F32 R68, R12.reuse, R16, R68 ;  /* 0x000000100c44723c */ /* 0x042ff00000001844 */
[C---:B------:R-:W-:Y:S01]  /*d4b0*/  HMMA.16816.F32 R72, R12.reuse, R18, R72 ;  /* 0x000000120c48723c */ /* 0x040fe20000001848 */
[----:B------:R-:W1:Y:S07]  /*d4c0*/  LDSM.16.MT88.4 R16, [R197+0x7100] ;  /* 0x00710000c510783b */ /* 0x000e6e0000004200 */
[C---:B----4-:R-:W-:Y:S08]  /*d4d0*/  HMMA.16816.F32 R76, R12.reuse, R20, R76 ;  /* 0x000000140c4c723c */ /* 0x050ff0000000184c */
[C---:B------:R-:W-:Y:S01]  /*d4e0*/  HMMA.16816.F32 R80, R12.reuse, R22, R80 ;  /* 0x000000160c50723c */ /* 0x040fe20000001850 */
[----:B------:R-:W2:Y:S07]  /*d4f0*/  LDSM.16.MT88.4 R20, [R198+0x7100] ;  /* 0x00710000c614783b */ /* 0x000eae0000004200 */
[C---:B---3--:R-:W-:Y:S08]  /*d500*/  HMMA.16816.F32 R84, R12.reuse, R160, R84 ;  /* 0x000000a00c54723c */ /* 0x048ff00000001854 */
[C---:B------:R-:W-:Y:S08]  /*d510*/  HMMA.16816.F32 R88, R12.reuse, R162, R88 ;  /* 0x000000a20c58723c */ /* 0x040ff00000001858 */
        /* <DEDUP_REMOVED lines=11> */
[----:B------:R-:W4:Y:S07]  /*d5d0*/  LDSM.16.MT88.4 R24, [R199+0x1900] ;  /* 0x00190000c718783b */ /* 0x000f2e0000004200 */
[C---:B------:R-:W-:Y:S08]  /*d5e0*/  HMMA.16816.F32 R124, R12.reuse, R28, R124 ;  /* 0x0000001c0c7c723c */ /* 0x040ff0000000187c */
[----:B------:R-:W-:Y:S07]  /*d5f0*/  HMMA.16816.F32 R128, R12, R30, R128 ;  /* 0x0000001e0c80723c */ /* 0x000fee0000001880 */
[----:B------:R-:W-:Y:S02]  /*d600*/  F2FP.PACK_AB R12, R168, R169 ;  /* 0x000000a9a80c723e */ /* 0x000fe400000000ff */
[----:B------:R-:W-:Y:S03]  /*d610*/  F2FP.PACK_AB R13, R158, R159 ;  /* 0x0000009f9e0d723e */ /* 0x000fe600000000ff */
[----:B------:R-:W-:Y:S02]  /*d620*/  F2FP.PACK_AB R14, R33, R32 ;  /* 0x00000020210e723e */ /* 0x000fe400000000ff */
[----:B------:R-:W-:Y:S07]  /*d630*/  F2FP.PACK_AB R15, R157, R34 ;  /* 0x000000229d0f723e */ /* 0x000fee00000000ff */
[C---:B---3--:R-:W-:Y:S01]  /*d640*/  HMMA.16816.F32 R160, R12.reuse, R164, R4 ;  /* 0x000000a40ca0723c */ /* 0x048fe20000001804 */
[----:B------:R-:W3:Y:S07]  /*d650*/  LDSM.16.MT88.4 R4, [R197+0x3900] ;  /* 0x00390000c504783b */ /* 0x000eee0000004200 */
        /* <DEDUP_REMOVED lines=11> */
[C---:B---3--:R-:W-:Y:S08]  /*d710*/  HMMA.16816.F32 R36, R12.reuse, R4, R36 ;  /* 0x000000040c24723c */ /* 0x048ff00000001824 */
[C---:B------:R-:W-:Y:S01]  /*d720*/  HMMA.16816.F32 R40, R12.reuse, R6, R40 ;  /* 0x000000060c28723c */ /* 0x040fe20000001828 */
[----:B------:R-:W3:Y:S07]  /*d730*/  LDSM.16.MT88.4 R4, [R198+0x5900] ;  /* 0x00590000c604783b */ /* 0x000eee0000004200 */
[C---:B-----5:R-:W-:Y:S08]  /*d740*/  HMMA.16816.F32 R44, R12.reuse, R8, R44 ;  /* 0x000000080c2c723c */ /* 0x060ff0000000182c */
        /* <DEDUP_REMOVED lines=18> */
[C---:B------:R-:W-:Y:S08]  /*d870*/  HMMA.16816.F32 R96, R12.reuse, R18, R96 ;  /* 0x000000120c60723c */ /* 0x040ff00000001860 */
[C---:B--2---:R-:W-:Y:S08]  /*d880*/  HMMA.16816.F32 R100, R12.reuse, R20, R100 ;  /* 0x000000140c64723c */ /* 0x044ff00000001864 */
[C---:B------:R-:W-:Y:S08]  /*d890*/  HMMA.16816.F32 R104, R12.reuse, R22, R104 ;  /* 0x000000160c68723c */ /* 0x040ff00000001868 */
[C---:B----4-:R-:W-:Y:S08]  /*d8a0*/  HMMA.16816.F32 R108, R12.reuse, R24, R108 ;  /* 0x000000180c6c723c */ /* 0x050ff0000000186c */
[C---:B------:R-:W-:Y:S08]  /*d8b0*/  HMMA.16816.F32 R112, R12.reuse, R26, R112 ;  /* 0x0000001a0c70723c */ /* 0x040ff00000001870 */
[C---:B---3--:R-:W-:Y:S07]  /*d8c0*/  HMMA.16816.F32 R116, R12.reuse, R4, R116 ;  /* 0x000000040c74723c */ /* 0x048fee0000001874 */
[----:B------:R-:W-:Y:S01]  /*d8d0*/  FADD.FTZ R4, R159, R0 ;  /* 0x000000009f047221 */ /* 0x000fe20000010000 */
[C---:B------:R-:W-:Y:S04]  /*d8e0*/  HMMA.16816.F32 R120, R12.reuse, R6, R120 ;  /* 0x000000060c78723c */ /* 0x040fe80000001878 */
[----:B------:R-:W-:Y:S02]  /*d8f0*/  FADD.FTZ R0, R168, R2 ;  /* 0x00000002a8007221 */ /* 0x000fe40000010000 */
[----:B------:R-:W-:Y:S01]  /*d900*/  FADD.FTZ R4, R158, R4 ;  /* 0x000000049e047221 */ /* 0x000fe20000010000 */
[----:B------:R-:W-:Y:S01]  /*d910*/  MOV R158, R3 ;  /* 0x00000003009e7202 */ /* 0x000fe20000000f00 */
[C---:B-----5:R-:W-:Y:S04]  /*d920*/  HMMA.16816.F32 R124, R12.reuse, R8, R124 ;  /* 0x000000080c7c723c */ /* 0x060fe8000000187c */
[----:B------:R-:W-:Y:S02]  /*d930*/  FADD.FTZ R2, R32, R0 ;  /* 0x0000000020027221 */ /* 0x000fe40000010000 */
[----:B------:R-:W-:Y:S02]  /*d940*/  FADD.FTZ R0, R34, R4 ;  /* 0x0000000422007221 */ /* 0x000fe40000010000 */
[----:B------:R-:W-:Y:S04]  /*d950*/  HMMA.16816.F32 R128, R12, R10, R128 ;  /* 0x0000000a0c80723c */ /* 0x000fe80000001880 */
[----:B------:R-:W-:Y:S02]  /*d960*/  FADD.FTZ R244, R33, R2 ;  /* 0x0000000221f47221 */ /* 0x000fe40000010000 */
[----:B------:R-:W-:Y:S01]  /*d970*/  FADD.FTZ R245, R157, R0 ;  /* 0x000000009df57221 */ /* 0x000fe20000010000 */
[----:B------:R-:W-:Y:S01]  /*d980*/  MOV R157, R156 ;  /* 0x0000009c009d7202 */ /* 0x000fe20000000f00 */
[----:B------:R-:W-:-:S05]  /*d990*/  @P0 BRA `(.L_x_1618) ;  /* 0xffffcd4000000947 */ /* 0x000fca000383ffff */
.L_x_1617:
[----:B------:R-:W-:-:S13]  /*d9a0*/  ISETP.GE.AND P0, PT, R223, R233, PT ;  /* 0x000000e9df00720c */ /* 0x000fda0003f06270 */
[----:B------:R-:W-:Y:S05]  /*d9b0*/  @!P0 BRA `(.L_x_1619) ;  /* 0x00003f5000008947 */ /* 0x000fea0003800000 */
[----:B------:R-:W2:Y:S01]  /*d9c0*/  LDL.64 R6, [R1+0x30] ;  /* 0x0000300001067983 */ /* 0x000ea20000100a00 */
[----:B------:R-:W-:-:S03]  /*d9d0*/  ULDC.64 UR4, c[0x0][0x208] ;  /* 0x0000820000047ab9 */ /* 0x000fc60000000a00 */
[----:B------:R-:W2:Y:S04]  /*d9e0*/  LDL.64 R4, [R1+0x18] ;  /* 0x0000180001047983 */ /* 0x000ea80000100a00 */
[----:B------:R-:W3:Y:S04]  /*d9f0*/  LDL.64 R10, [R1+0x28] ;  /* 0x00002800010a7983 */ /* 0x000ee80000100a00 */
[----:B------:R-:W4:Y:S01]  /*da00*/  LDL.64 R8, [R1+0x20] ;  /* 0x0000200001087983 */ /* 0x000f220000100a00 */
[----:B------:R-:W-:Y:S01]  /*da10*/  MOV R158, R3 ;  /* 0x00000003009e7202 */ /* 0x000fe20000000f00 */
[----:B------:R-:W-:Y:S01]  /*da20*/  IMAD.MOV.U32 R157, RZ, RZ, R156 ;  /* 0x000000ffff9d7224 */ /* 0x000fe200078e009c */
[----:B------:R-:W-:-:S02]  /*da30*/  USHF.L.U64.HI UR5, UR4, 0x5, UR5 ;  /* 0x0000000504057899 */ /* 0x000fc40008010205 */
[----:B------:R-:W-:Y:S01]  /*da40*/  USHF.L.U32 UR4, UR4, 0x5, URZ ;  /* 0x0000000504047899 */ /* 0x000fe2000800063f */
[----:B--2---:R-:W-:-:S05]  /*da50*/  MOV R4, R6 ;  /* 0x0000000600047202 */ /* 0x004fca0000000f00 */
[----:B------:R1:W-:Y:S01]  /*da60*/  STL.64 [R1+0x18], R4 ;  /* 0x0000180401007387 */ /* 0x0003e20000100a00 */
[C---:B------:R-:W-:Y:S02]  /*da70*/  IADD3 R230, P6, R6.reuse, 0x40, RZ ;  /* 0x0000004006e67810 */ /* 0x040fe40007fde0ff */
[C---:B------:R-:W-:Y:S02]  /*da80*/  IADD3 R226, P0, R6.reuse, 0xc0, RZ ;  /* 0x000000c006e27810 */ /* 0x040fe40007f1e0ff */
[----:B------:R-:W-:Y:S01]  /*da90*/  IADD3 R228, P5, R6, 0x80, RZ ;  /* 0x0000008006e47810 */ /* 0x000fe20007fbe0ff */
[--C-:B------:R-:W-:Y:S01]  /*daa0*/  IMAD.X R231, RZ, RZ, R5.reuse, P6 ;  /* 0x000000ffffe77224 */ /* 0x100fe200030e0605 */
[C---:B---3--:R-:W-:Y:S01]  /*dab0*/  IADD3 R248, P6, R10.reuse, 0x40, RZ ;  /* 0x000000400af87810 */ /* 0x048fe20007fde0ff */
[--C-:B------:R-:W-:Y:S01]  /*dac0*/  IMAD.X R227, RZ, RZ, R5.reuse, P0 ;  /* 0x000000ffffe37224 */ /* 0x100fe200000e0605 */
[C---:B------:R-:W-:Y:S01]  /*dad0*/  IADD3 R241, P0, R10.reuse, 0xc0, RZ ;  /* 0x000000c00af17810 */ /* 0x040fe20007f1e0ff */
[----:B------:R-:W-:Y:S01]  /*dae0*/  IMAD.X R229, RZ, RZ, R5, P5 ;  /* 0x000000ffffe57224 */ /* 0x000fe200028e0605 */
[----:B------:R-:W-:Y:S01]  /*daf0*/  IADD3 R243, P5, R10, 0x80, RZ ;  /* 0x000000800af37810 */ /* 0x000fe20007fbe0ff */
[----:B----4-:R-:W-:-:S02]  /*db00*/  IMAD.X R247, RZ, RZ, R9, P6 ;  /* 0x000000fffff77224 */ /* 0x010fc400030e0609 */
[----:B------:R-:W-:Y:S01]  /*db10*/  IMAD.X R240, RZ, RZ, R9, P0 ;  /* 0x000000fffff07224 */ /* 0x000fe200000e0609 */
[----:B------:R-:W-:Y:S02]  /*db20*/  IADD3.X R242, RZ, R9, RZ, P5, !PT ;  /* 0x00000009fff27210 */ /* 0x000fe40002ffe4ff */
.L_x_1628:
[----:B------:R-:W2:Y:S01]  /*db30*/  LDL.64 R24, [R1+0x18] ;  /* 0x0000180001187983 */ /* 0x000ea20000100a00 */
[----:B------:R-:W-:Y:S04]  /*db40*/  DEPBAR.LE SB0, 0x0 ;  /* 0x000080000000791a */ /* 0x000fe80000000000 */
[----:B------:R-:W3:Y:S01]  /*db50*/  LDL.64 R16, [R1+0x30] ;  /* 0x0000300001107983 */ /* 0x000ee20000100a00 */
[----:B------:R-:W-:Y:S01]  /*db60*/  IMAD.MOV.U32 R2, RZ, RZ, 0x6 ;  /* 0x00000006ff027424 */ /* 0x000fe200078e00ff */
[----:B-1----:R-:W-:Y:S01]  /*db70*/  SHF.R.S32.HI R4, RZ, 0x1f, R223 ;  /* 0x0000001fff047819 */ /* 0x002fe200000114df */
[----:B------:R-:W-:Y:S02]  /*db80*/  IMAD.MOV.U32 R0, RZ, RZ, c[0x0][0x208] ;  /* 0x00008200ff007624 */ /* 0x000fe400078e00ff */
[----:B------:R-:W-:Y:S01]  /*db90*/  BAR.SYNC.DEFER_BLOCKING 0x0 ;  /* 0x0000000000007b1d */ /* 0x000fe20000010000 */
[----:B------:R-:W-:Y:S02]  /*dba0*/  IMAD.MOV.U32 R18, RZ, RZ, c[0x0][0x208] ;  /* 0x00008200ff127624 */ /* 0x000fe400078e00ff */
[----:B------:R-:W-:Y:S01]  /*dbb0*/  SHF.L.U64.HI R0, R0, R2, c[0x0][0x20c] ;  /* 0x0000830000007619 */ /* 0x000fe20000010202 */
[----:B------:R-:W-:Y:S02]  /*dbc0*/  IMAD.MOV.U32 R238, RZ, RZ, c[0x0][0x1e0] ;  /* 0x00007800ffee7624 */ /* 0x000fe400078e00ff */
[----:B------:R-:W-:Y:S02]  /*dbd0*/  IMAD.SHL.U32 R18, R18, 0x40, RZ ;  /* 0x0000004012127824 */ /* 0x000fe400078e00ff */
[----:B------:R-:W-:Y:S02]  /*dbe0*/  IMAD R0, R0, R223, RZ ;  /* 0x000000df00007224 */ /* 0x000fe400078e02ff */
[CC--:B------:R-:W-:Y:S04]  /*dbf0*/  IMAD.WIDE.U32 R12, R223.reuse, R18.reuse, UR4 ;  /* 0x00000004df0c7e25 */ /* 0x0c0fe8000f8e0012 */
[-C--:B------:R-:W-:Y:S02]  /*dc00*/  IMAD R0, R4, R18.reuse, R0 ;  /* 0x0000001204007224 */ /* 0x080fe400078e0200 */
[CC--:B------:R-:W-:Y:S04]  /*dc10*/  IMAD.WIDE.U32 R4, R223.reuse, R18.reuse, R230 ;  /* 0x00000012df047225 */ /* 0x0c0fe800078e00e6 */
[C---:B------:R-:W-:Y:S01]  /*dc20*/  IMAD.WIDE.U32 R6, R223.reuse, R18, R228 ;  /* 0x00000012df067225 */ /* 0x040fe200078e00e4 */
[----:B------:R-:W-:Y:S03]  /*dc30*/  LDSM.16.M88.4 R32, [R203+0x10100] ;  /* 0x01010000cb20783b */ /* 0x000fe60000000200 */
[----:B------:R-:W-:Y:S01]  /*dc40*/  IMAD.IADD R7, R0, 0x1, R7 ;  /* 0x0000000100077824 */ /* 0x000fe200078e0207 */
[----:B------:R-:W-:Y:S01]  /*dc50*/  LEA R22, P6, R6, c[0x0][0x1f8], 0x1 ;  /* 0x00007e0006167a11 */ /* 0x000fe200078c08ff */
[----:B------:R-:W-:Y:S01]  /*dc60*/  IMAD.SHL.U32 R238, R238, 0x20, RZ ;  /* 0x00000020eeee7824 */ /* 0x000fe200078e00ff */
[----:B------:R-:W1:Y:S02]  /*dc70*/  LDSM.16.M88.4 R8, [R196+0x8100] ;  /* 0x00810000c408783b */ /* 0x000e640000000200 */
[----:B------:R-:W-:Y:S01]  /*dc80*/  LEA.HI.X R23, R6, c[0x0][0x1fc], R7, 0x1, P6 ;  /* 0x00007f0006177a11 */ /* 0x000fe200030f0c07 */
[----:B------:R-:W-:Y:S02]  /*dc90*/  IMAD.MOV.U32 R232, RZ, RZ, 0x5 ;  /* 0x00000005ffe87424 */ /* 0x000fe400078e00ff */
[----:B------:R-:W-:Y:S01]  /*dca0*/  IMAD.MOV.U32 R224, RZ, RZ, c[0x0][0x1e0] ;  /* 0x00007800ffe07624 */ /* 0x000fe200078e00ff */
[----:B------:R-:W-:Y:S04]  /*dcb0*/  LDSM.16.M88.4 R168, [R196+0x9900] ;  /* 0x00990000c4a8783b */ /* 0x000fe80000000200 */
[----:B------:R-:W-:Y:S01]  /*dcc0*/  SHF.L.U64.HI R224, R224, R232, c[0x0][0x1e4] ;  /* 0x00007900e0e07619 */ /* 0x000fe200000102e8 */
[----:B------:R-:W-:Y:S05]  /*dcd0*/  LDSM.16.M88.4 R172, [R204+0x10100] ;  /* 0x01010000ccac783b */ /* 0x000fea0000000200 */
[----:B------:R-:W-:Y:S05]  /*dce0*/  LDSM.16.M88.4 R176, [R207] ;  /* 0x00000000cfb0783b */ /* 0x000fea0000000200 */
[----:B------:R-:W-:Y:S05]  /*dcf0*/  LDSM.16.M88.4 R180, [R222] ;  /* 0x00000000deb4783b */ /* 0x000fea0000000200 */
[----:B------:R-:W-:Y:S05]  /*dd00*/  LDSM.16.M88.4 R184, [R221] ;  /* 0x00000000ddb8783b */ /* 0x000fea0000000200 */
[----:B------:R-:W-:Y:S05]  /*dd10*/  LDSM.16.M88.4 R188, [R220] ;  /* 0x00000000dcbc783b */ /* 0x000fea0000000200 */
[----:B------:R-:W4:Y:S05]  /*dd20*/  LDL R159, [R1+0x3c] ;  /* 0x00003c00019f7983 */ /* 0x000f2a0000100800 */
[----:B------:R-:W5:Y:S05]  /*dd30*/  LDL.64 R234, [R1+0x20] ;  /* 0x0000200001ea7983 */ /* 0x000f6a0000100a00 */
[----:B------:R-:W5:Y:S01]  /*dd40*/  LDL.64 R236, [R1+0x28] ;  /* 0x0000280001ec7983 */ /* 0x000f620000100a00 */
[-C--:B--2---:R-:W-:Y:S04]  /*dd50*/  IMAD.WIDE.U32 R2, R223, R18.reuse, R24 ;  /* 0x00000012df027225 */ /* 0x084fe800078e0018 */
[----:B------:R-:W-:Y:S01]  /*dd60*/  IMAD.IADD R3, R3, 0x1, R0 ;  /* 0x0000000103037824 */ /* 0x000fe200078e0200 */
[C---:B------:R-:W-:Y:S04]  /*dd70*/  LEA R20, P0, R2.reuse, c[0x0][0x1f8], 0x1 ;  /* 0x00007e0002147a11 */ /* 0x040fe800078008ff */
[----:B------:R-:W-:Y:S01]  /*dd80*/  LEA.HI.X R21, R2, c[0x0][0x1fc], R3, 0x1, P0 ;  /* 0x00007f0002157a11 */ /* 0x000fe200000f0c03 */
[----:B------:R-:W-:Y:S01]  /*dd90*/  IMAD.IADD R2, R0, 0x1, R5 ;  /* 0x0000000100027824 */ /* 0x000fe200078e0205 */
[C---:B------:R-:W-:Y:S04]  /*dda0*/  LEA R14, P0, R4.reuse, c[0x0][0x1f8], 0x1 ;  /* 0x00007e00040e7a11 */ /* 0x040fe800078008ff */
[----:B------:R-:W-:Y:S01]  /*ddb0*/  LEA.HI.X R15, R4, c[0x0][0x1fc], R2, 0x1, P0 ;  /* 0x00007f00040f7a11 */ /* 0x000fe200000f0c02 */
[----:B------:R-:W-:Y:S01]  /*ddc0*/  IMAD.WIDE.U32 R4, R223, R18, R226 ;  /* 0x00000012df047225 */ /* 0x000fe200078e00e2 */
[-C--:B---3--:R-:W-:Y:S02]  /*ddd0*/  IADD3 R3, P0, R16, R12.reuse, RZ ;  /* 0x0000000c10037210 */ /* 0x088fe40007f1e0ff */
[----:B------:R-:W2:Y:S01]  /*dde0*/  LDSM.16.M88.4 R16, [R196+0x8900] ;  /* 0x00890000c410783b */ /* 0x000ea20000000200 */
[----:B------:R-:W-:Y:S01]  /*ddf0*/  IMAD.IADD R2, R0, 0x1, R13 ;  /* 0x0000000100027824 */ /* 0x000fe200078e020d */
[----:B------:R-:W-:Y:S01]  /*de00*/  LEA R28, P5, R4, c[0x0][0x1f8], 0x1 ;  /* 0x00007e00041c7a11 */ /* 0x000fe200078a08ff */
[----:B------:R-:W-:Y:S02]  /*de10*/  IMAD.IADD R0, R0, 0x1, R5 ;  /* 0x0000000100007824 */ /* 0x000fe400078e0205 */
[----:B------:R-:W-:Y:S01]  /*de20*/  IMAD.X R5, R2, 0x1, R25, P0 ;  /* 0x0000000102057824 */ /* 0x000fe200000e0619 */
[C---:B------:R-:W-:Y:S01]  /*de30*/  LEA R192, P0, R3.reuse, c[0x0][0x1f8], 0x1 ;  /* 0x00007e0003c07a11 */ /* 0x040fe200078008ff */
[----:B------:R-:W3:Y:S01]  /*de40*/  LDSM.16.M88.4 R24, [R196+0x9100] ;  /* 0x00910000c418783b */ /* 0x000ee20000000200 */
[----:B------:R-:W-:Y:S02]  /*de50*/  LEA.HI.X R29, R4, c[0x0][0x1fc], R0, 0x1, P5 ;  /* 0x00007f00041d7a11 */ /* 0x000fe400028f0c00 */
[----:B------:R-:W-:Y:S02]  /*de60*/  LEA.HI.X R193, R3, c[0x0][0x1fc], R5, 0x1, P0 ;  /* 0x00007f0003c17a11 */ /* 0x000fe400000f0c05 */
[----:B------:R-:W-:Y:S01]  /*de70*/  @!PT LDS RZ, [RZ] ;  /* 0x00000000fffff984 */ /* 0x000fe20000000800 */
[----:B------:R-:W-:Y:S01]  /*de80*/  @!PT LDS RZ, [RZ] ;  /* 0x00000000fffff984 */ /* 0x000fe20000000800 */
[----:B------:R-:W-:Y:S01]  /*de90*/  @!PT LDS RZ, [RZ] ;  /* 0x00000000fffff984 */ /* 0x000fe20000000800 */
[----:B------:R3:W-:Y:S01]  /*dea0*/  LDGSTS.E.BYPASS.LTC128B.128 [R225+0x100], [R20.64], !P4 ;  /* 0x0010000014e17fae */ /* 0x0007e2000e101d4c */
[-C--:B------:R-:W-:Y:S02]  /*deb0*/  IADD3 R0, P6, R230, R12.reuse, RZ ;  /* 0x0000000ce6007210 */ /* 0x080fe40007fde0ff */
[-C--:B------:R-:W-:Y:S02]  /*dec0*/  IADD3 R3, P5, R228, R12.reuse, RZ ;  /* 0x0000000ce4037210 */ /* 0x080fe40007fbe0ff */
[----:B------:R-:W-:Y:S01]  /*ded0*/  IADD3 R12, P0, R226, R12, RZ ;  /* 0x0000000ce20c7210 */ /* 0x000fe20007f1e0ff */
[----:B------:R2:W-:Y:S01]  /*dee0*/  LDGSTS.E.BYPASS.LTC128B.128 [R225+0x2100], [R14.64], !P3 ;  /* 0x021000000ee17fae */ /* 0x0005e2000d901d4c */
[----:B------:R-:W-:Y:S01]  /*def0*/  IMAD.X R5, R2, 0x1, R231, P6 ;  /* 0x0000000102057824 */ /* 0x000fe200030e06e7 */
[----:B------:R-:W-:Y:S01]  /*df00*/  LEA R30, P6, R0, c[0x0][0x1f8], 0x1 ;  /* 0x00007e00001e7a11 */ /* 0x000fe200078c08ff */
[C---:B------:R-:W-:Y:S01]  /*df10*/  IMAD.X R6, R2.reuse, 0x1, R229, P5 ;  /* 0x0000000102067824 */ /* 0x040fe200028e06e5 */
[C---:B------:R-:W-:Y:S01]  /*df20*/  LEA R194, P5, R3.reuse, c[0x0][0x1f8], 0x1 ;  /* 0x00007e0003c27a11 */ /* 0x040fe200078a08ff */
[----:B------:R-:W-:Y:S01]  /*df30*/  IMAD.X R4, R2, 0x1, R227, P0 ;  /* 0x0000000102047824 */ /* 0x000fe200000e06e3 */
[----:B------:R-:W-:Y:S01]  /*df40*/  LEA R2, P0, R12, c[0x0][0x1f8], 0x1 ;  /* 0x00007e000c027a11 */ /* 0x000fe200078008ff */
[----:B------:R3:W-:Y:S01]  /*df50*/  LDGSTS.E.BYPASS.LTC128B.128 [R225+0x4100], [R22.64], !P2 ;  /* 0x0410000016e17fae */ /* 0x0007e2000d101d4c */
[----:B------:R-:W-:Y:S02]  /*df60*/  LEA.HI.X R31, R0, c[0x0][0x1fc], R5, 0x1, P6 ;  /* 0x00007f00001f7a11 */ /* 0x000fe400030f0c05 */
[----:B------:R-:W-:Y:S02]  /*df70*/  LEA.HI.X R195, R3, c[0x0][0x1fc], R6, 0x1, P5 ;  /* 0x00007f0003c37a11 */ /* 0x000fe400028f0c06 */
[----:B------:R-:W-:Y:S01]  /*df80*/  LEA.HI.X R3, R12, c[0x0][0x1fc], R4, 0x1, P0 ;  /* 0x00007f000c037a11 */ /* 0x000fe200000f0c04 */
[----:B------:R3:W-:Y:S01]  /*df90*/  LDGSTS.E.BYPASS.LTC128B.128 [R225+0x6100], [R28.64], !P1 ;  /* 0x061000001ce17fae */ /* 0x0007e2000c901d4c */
[C---:B-1----:R-:W-:Y:S01]  /*dfa0*/  HMMA.16816.F32 R4, R32.reuse, R8, RZ ;  /* 0x000000082004723c */ /* 0x042fe200000018ff */
[----:B------:R-:W-:Y:S02]  /*dfb0*/  PLOP3.LUT P5, PT, PT, PT, UP2, 0x80, 0x0 ;  /* 0x000000000000781c */ /* 0x000fe40003faf028 */
[----:B------:R-:W-:Y:S01]  /*dfc0*/  ISETP.GT.AND P6, PT, R223, R233, PT ;  /* 0x000000e9df00720c */ /* 0x000fe20003fc4270 */
[----:B------:R1:W-:Y:S01]  /*dfd0*/  LDGSTS.E.BYPASS.LTC128B.128 [R225+0x1100], [R192.64], !P4 ;  /* 0x01100000c0e17fae */ /* 0x0003e2000e101d4c */
[----:B------:R-:W-:Y:S03]  /*dfe0*/  PLOP3.LUT P0, PT, PT, PT, UP2, 0x80, 0x0 ;  /* 0x000000000000781c */ /* 0x000fe60003f0f028 */
[C---:B------:R-:W-:Y:S01]  /*dff0*/  HMMA.16816.F32 R8, R32.reuse, R10, RZ ;  /* 0x0000000a2008723c */ /* 0x040fe200000018ff */
[----:B------:R1:W-:Y:S05]  /*e000*/  LDGSTS.E.BYPASS.LTC128B.128 [R225+0x3100], [R30.64], !P3 ;  /* 0x031000001ee17fae */ /* 0x0003ea000d901d4c */
[----:B------:R1:W-:Y:S02]  /*e010*/  LDGSTS.E.BYPASS.LTC128B.128 [R225+0x5100], [R194.64], !P2 ;  /* 0x05100000c2e17fae */ /* 0x0003e4000d101d4c */
[C---:B--2---:R-:W-:Y:S03]  /*e020*/  HMMA.16816.F32 R12, R32.reuse, R16, RZ ;  /* 0x00000010200c723c */ /* 0x044fe600000018ff */
[----:B------:R2:W-:Y:S01]  /*e030*/  LDGSTS.E.BYPASS.LTC128B.128 [R225+0x7100], [R2.64], !P1 ;  /* 0x0710000002e17fae */ /* 0x0005e2000c901d4c */
[----:B----4-:R-:W-:Y:S04]  /*e040*/  @P5 IMAD.HI.U32 R156, R159, c[0x0][0x2c8], RZ ;  /* 0x0000b2009f9c5a27 */ /* 0x010fe800078e00ff */
[C---:B------:R-:W-:Y:S01]  /*e050*/  HMMA.16816.F32 R16, R32.reuse, R18, RZ ;  /* 0x000000122010723c */ /* 0x040fe200000018ff */
[----:B------:R-:W0:Y:S03]  /*e060*/  LDGDEPBAR ;  /* 0x00000000000079af */ /* 0x000e260000000000 */
[----:B------:R-:W-:Y:S04]  /*e070*/  @P0 SHF.R.U32.HI R159, RZ, c[0x0][0x2cc], R156 ;  /* 0x0000b300ff9f0a19 */ /* 0x000fe8000001169c */
[C---:B---3--:R-:W-:Y:S08]  /*e080*/  HMMA.16816.F32 R20, R32.reuse, R24, RZ ;  /* 0x000000182014723c */ /* 0x048ff000000018ff */
[C---:B------:R-:W-:Y:S08]  /*e090*/  HMMA.16816.F32 R24, R32.reuse, R26, RZ ;  /* 0x0000001a2018723c */ /* 0x040ff000000018ff */
[C---:B-1----:R-:W-:Y:S08]  /*e0a0*/  HMMA.16816.F32 R28, R32.reuse, R168, RZ ;  /* 0x000000a8201c723c */ /* 0x042ff000000018ff */
[----:B------:R-:W-:Y:S01]  /*e0b0*/  HMMA.16816.F32 R32, R32, R170, RZ ;  /* 0x000000aa2020723c */ /* 0x000fe200000018ff */
[----:B------:R-:W-:Y:S07]  /*e0c0*/  LDSM.16.M88.4 R168, [R206+0x10100] ;  /* 0x01010000cea8783b */ /* 0x000fee0000000200 */
[C---:B------:R-:W-:Y:S08]  /*e0d0*/  HMMA.16816.F32 R4, R172.reuse, R176, R4 ;  /* 0x000000b0ac04723c */ /* 0x040ff00000001804 */
[C---:B------:R-:W-:Y:S01]  /*e0e0*/  HMMA.16816.F32 R8, R172.reuse, R178, R8 ;  /* 0x000000b2ac08723c */ /* 0x040fe20000001808 */
[----:B------:R-:W1:Y:S07]  /*e0f0*/  LDSM.16.M88.4 R176, [R202+0x8100] ;  /* 0x00810000cab0783b */ /* 0x000e6e0000000200 */
[C---:B------:R-:W-:Y:S08]  /*e100*/  HMMA.16816.F32 R12, R172.reuse, R180, R12 ;  /* 0x000000b4ac0c723c */ /* 0x040ff0000000180c */
[C---:B------:R-:W-:Y:S01]  /*e110*/  HMMA.16816.F32 R16, R172.reuse, R182, R16 ;  /* 0x000000b6ac10723c */ /* 0x040fe20000001810 */
[----:B------:R-:W3:Y:S07]  /*e120*/  LDSM.16.M88.4 R180, [R202+0x8900] ;  /* 0x00890000cab4783b */ /* 0x000eee0000000200 */
[C---:B------:R-:W-:Y:S08]  /*e130*/  HMMA.16816.F32 R20, R172.reuse, R184, R20 ;  /* 0x000000b8ac14723c */ /* 0x040ff00000001814 */
[C---:B------:R-:W-:Y:S01]  /*e140*/  HMMA.16816.F32 R24, R172.reuse, R186, R24 ;  /* 0x000000baac18723c */ /* 0x040fe20000001818 */
[----:B------:R-:W4:Y:S07]  /*e150*/  LDSM.16.M88.4 R184, [R202+0x9100] ;  /* 0x00910000cab8783b */ /* 0x000f2e0000000200 */
[C---:B------:R-:W-:Y:S08]  /*e160*/  HMMA.16816.F32 R28, R172.reuse, R188, R28 ;  /* 0x000000bcac1c723c */ /* 0x040ff0000000181c */
[----:B------:R-:W-:Y:S01]  /*e170*/  HMMA.16816.F32 R32, R172, R190, R32 ;  /* 0x000000beac20723c */ /* 0x000fe20000001820 */
[----:B------:R-:W2:Y:S05]  /*e180*/  LDSM.16.M88.4 R172, [R202+0x9900] ;  /* 0x00990000caac783b */ /* 0x000eaa0000000200 */
[----:B------:R-:W-:Y:S02]  /*e190*/  LDSM.16.M88.4 R188, [R201+0x1000] ;  /* 0x00100000c9bc783b */ /* 0x000fe40000000200 */
[C---:B-1----:R-:W-:Y:S08]  /*e1a0*/  HMMA.16816.F32 R4, R168.reuse, R176, R4 ;  /* 0x000000b0a804723c */ /* 0x042ff00000001804 */
[C---:B------:R-:W-:Y:S01]  /*e1b0*/  HMMA.16816.F32 R8, R168.reuse, R178, R8 ;  /* 0x000000b2a808723c */ /* 0x040fe20000001808 */
[----:B------:R-:W-:Y:S07]  /*e1c0*/  LDSM.16.M88.4 R176, [R205+0x10100] ;  /* 0x01010000cdb0783b */ /* 0x000fee0000000200 */
[C---:B---3--:R-:W-:Y:S08]  /*e1d0*/  HMMA.16816.F32 R12, R168.reuse, R180, R12 ;  /* 0x000000b4a80c723c */ /* 0x048ff0000000180c */
[C---:B------:R-:W-:Y:S01]  /*e1e0*/  HMMA.16816.F32 R16, R168.reuse, R182, R16 ;  /* 0x000000b6a810723c */ /* 0x040fe20000001810 */
[----:B------:R-:W1:Y:S07]  /*e1f0*/  LDSM.16.M88.4 R180, [R201] ;  /* 0x00000000c9b4783b */ /* 0x000e6e0000000200 */
[C---:B----4-:R-:W-:Y:S08]  /*e200*/  HMMA.16816.F32 R20, R168.reuse, R184, R20 ;  /* 0x000000b8a814723c */ /* 0x050ff00000001814 */
[C---:B------:R-:W-:Y:S01]  /*e210*/  HMMA.16816.F32 R24, R168.reuse, R186, R24 ;  /* 0x000000baa818723c */ /* 0x040fe20000001818 */
[----:B------:R-:W3:Y:S07]  /*e220*/  LDSM.16.M88.4 R184, [R201+0x800] ;  /* 0x00080000c9b8783b */ /* 0x000eee0000000200 */
[C---:B--2---:R-:W-:Y:S08]  /*e230*/  HMMA.16816.F32 R28, R168.reuse, R172, R28 ;  /* 0x000000aca81c723c */ /* 0x044ff0000000181c */
[----:B------:R-:W-:Y:S01]  /*e240*/  HMMA.16816.F32 R32, R168, R174, R32 ;  /* 0x000000aea820723c */ /* 0x000fe20000001820 */
[----:B------:R-:W2:Y:S05]  /*e250*/  LDSM.16.M88.4 R168, [R201+0x1800] ;  /* 0x00180000c9a8783b */ /* 0x000eaa0000000200 */
[----:B------:R-:W-:Y:S02]  /*e260*/  LDSM.16.M88.4 R172, [R203+0x14100] ;  /* 0x01410000cbac783b */ /* 0x000fe40000000200 */
[C---:B-1----:R-:W-:Y:S08]  /*e270*/  HMMA.16816.F32 R4, R176.reuse, R180, R4 ;  /* 0x000000b4b004723c */ /* 0x042ff00000001804 */
[C---:B------:R-:W-:Y:S01]  /*e280*/  HMMA.16816.F32 R8, R176.reuse, R182, R8 ;  /* 0x000000b6b008723c */ /* 0x040fe20000001808 */
[----:B------:R-:W1:Y:S07]  /*e290*/  LDSM.16.M88.4 R180, [R196+0xa100] ;  /* 0x00a10000c4b4783b */ /* 0x000e6e0000000200 */
[C---:B---3--:R-:W-:Y:S08]  /*e2a0*/  HMMA.16816.F32 R12, R176.reuse, R184, R12 ;  /* 0x000000b8b00c723c */ /* 0x048ff0000000180c */
[C---:B------:R-:W-:Y:S01]  /*e2b0*/  HMMA.16816.F32 R16, R176.reuse, R186, R16 ;  /* 0x000000bab010723c */ /* 0x040fe20000001810 */
[----:B------:R-:W3:Y:S07]  /*e2c0*/  LDSM.16.M88.4 R184, [R196+0xa900] ;  /* 0x00a90000c4b8783b */ /* 0x000eee0000000200 */
[C---:B------:R-:W-:Y:S08]  /*e2d0*/  HMMA.16816.F32 R20, R176.reuse, R188, R20 ;  /* 0x000000bcb014723c */ /* 0x040ff00000001814 */
[C---:B------:R-:W-:Y:S01]  /*e2e0*/  HMMA.16816.F32 R24, R176.reuse, R190, R24 ;  /* 0x000000beb018723c */ /* 0x040fe20000001818 */
[----:B------:R-:W4:Y:S07]  /*e2f0*/  LDSM.16.M88.4 R188, [R196+0xb100] ;  /* 0x00b10000c4bc783b */ /* 0x000f2e0000000200 */
[C---:B--2---:R-:W-:Y:S08]  /*e300*/  HMMA.16816.F32 R28, R176.reuse, R168, R28 ;  /* 0x000000a8b01c723c */ /* 0x044ff0000000181c */
[----:B------:R-:W-:Y:S01]  /*e310*/  HMMA.16816.F32 R32, R176, R170, R32 ;  /* 0x000000aab020723c */ /* 0x000fe20000001820 */
[----:B------:R-:W2:Y:S05]  /*e320*/  LDSM.16.M88.4 R168, [R196+0xb900] ;  /* 0x00b90000c4a8783b */ /* 0x000eaa0000000200 */
[----:B------:R-:W-:Y:S02]  /*e330*/  LDSM.16.M88.4 R176, [R204+0x14100] ;  /* 0x01410000ccb0783b */ /* 0x000fe40000000200 */
[C---:B-1----:R-:W-:Y:S08]  /*e340*/  HMMA.16816.F32 R4, R172.reuse, R180, R4 ;  /* 0x000000b4ac04723c */ /* 0x042ff00000001804 */
[C---:B------:R-:W-:Y:S01]  /*e350*/  HMMA.16816.F32 R8, R172.reuse, R182, R8 ;  /* 0x000000b6ac08723c */ /* 0x040fe20000001808 */
[----:B------:R-:W1:Y:S07]  /*e360*/  LDSM.16.M88.4 R180, [R219] ;  /* 0x00000000dbb4783b */ /* 0x000e6e0000000200 */
[C---:B---3--:R-:W-:Y:S08]  /*e370*/  HMMA.16816.F32 R12, R172.reuse, R184, R12 ;  /* 0x000000b8ac0c723c */ /* 0x048ff0000000180c */
[C---:B------:R-:W-:Y:S01]  /*e380*/  HMMA.16816.F32 R16, R172.reuse, R186, R16 ;  /* 0x000000baac10723c */ /* 0x040fe20000001810 */
[----:B------:R-:W3:Y:S07]  /*e390*/  LDSM.16.M88.4 R184, [R218] ;  /* 0x00000000dab8783b */ /* 0x000eee0000000200 */
[C---:B----4-:R-:W-:Y:S08]  /*e3a0*/  HMMA.16816.F32 R20, R172.reuse, R188, R20 ;  /* 0x000000bcac14723c */ /* 0x050ff00000001814 */
[C---:B------:R-:W-:Y:S01]  /*e3b0*/  HMMA.16816.F32 R24, R172.reuse, R190, R24 ;  /* 0x000000beac18723c */ /* 0x040fe20000001818 */
[----:B------:R-:W4:Y:S07]  /*e3c0*/  LDSM.16.M88.4 R188, [R217] ;  /* 0x00000000d9bc783b */ /* 0x000f2e0000000200 */
[C---:B--2---:R-:W-:Y:S08]  /*e3d0*/  HMMA.16816.F32 R28, R172.reuse, R168, R28 ;  /* 0x000000a8ac1c723c */ /* 0x044ff0000000181c */
[----:B------:R-:W-:Y:S01]  /*e3e0*/  HMMA.16816.F32 R32, R172, R170, R32 ;  /* 0x000000aaac20723c */ /* 0x000fe20000001820 */
[----:B------:R-:W2:Y:S05]  /*e3f0*/  LDSM.16.M88.4 R168, [R216] ;  /* 0x00000000d8a8783b */ /* 0x000eaa0000000200 */
[----:B------:R-:W-:Y:S02]  /*e400*/  LDSM.16.M88.4 R172, [R206+0x14100] ;  /* 0x01410000ceac783b */ /* 0x000fe40000000200 */
[C---:B-1----:R-:W-:Y:S08]  /*e410*/  HMMA.16816.F32 R4, R176.reuse, R180, R4 ;  /* 0x000000b4b004723c */ /* 0x042ff00000001804 */
[C---:B------:R-:W-:Y:S01]  /*e420*/  HMMA.16816.F32 R8, R176.reuse, R182, R8 ;  /* 0x000000b6b008723c */ /* 0x040fe20000001808 */
        /* <DEDUP_REMOVED lines=122> */
[C---:B------:R-:W-:Y:S08]  /*ebd0*/  HMMA.16816.F32 R24, R172.reuse, R190, R24 ;  /* 0x000000beac18723c */ /* 0x040ff00000001818 */
[C---:B--2---:R-:W-:Y:S07]  /*ebe0*/  HMMA.16816.F32 R28, R172.reuse, R168, R28 ;  /* 0x000000a8ac1c723c */ /* 0x044fee000000181c */
[----:B------:R-:W-:Y:S01]  /*ebf0*/  @P6 IADD3 R168, R223, -0x1, RZ ;  /* 0xffffffffdfa86810 */ /* 0x000fe20007ffe0ff */
[----:B------:R-:W-:Y:S04]  /*ec00*/  HMMA.16816.F32 R32, R172, R170, R32 ;  /* 0x000000aaac20723c */ /* 0x000fe80000001820 */
[----:B------:R-:W-:Y:S04]  /*ec10*/  @P6 SHF.R.S32.HI R0, RZ, 0x1f, R168 ;  /* 0x0000001fff006819 */ /* 0x000fe800000114a8 */
[C---:B-1----:R-:W-:Y:S05]  /*ec20*/  HMMA.16816.F32 R4, R176.reuse, R180, R4 ;  /* 0x000000b4b004723c */ /* 0x042fea0000001804 */
[----:B------:R-:W-:Y:S03]  /*ec30*/  @P6 IMAD R0, R0, c[0x0][0x1e0], RZ ;  /* 0x0000780000006a24 */ /* 0x000fe600078e02ff */
[C---:B------:R-:W-:Y:S04]  /*ec40*/  HMMA.16816.F32 R8, R176.reuse, R182, R8 ;  /* 0x000000b6b008723c */ /* 0x040fe80000001808 */
[C---:B------:R-:W-:Y:S02]  /*ec50*/  @P6 IMAD R0, R168.reuse, c[0x0][0x1e4], R0 ;  /* 0x00007900a8006a24 */ /* 0x040fe400078e0200 */
[----:B------:R-:W-:Y:S02]  /*ec60*/  @P6 IMAD.WIDE.U32 R168, R168, c[0x0][0x1e0], RZ ;  /* 0x00007800a8a86a25 */ /* 0x000fe400078e00ff */
[C---:B---3--:R-:W-:Y:S04]  /*ec70*/  HMMA.16816.F32 R12, R176.reuse, R184, R12 ;  /* 0x000000b8b00c723c */ /* 0x048fe8000000180c */
[----:B------:R-:W-:Y:S02]  /*ec80*/  @P6 IMAD.IADD R0, R169, 0x1, R0 ;  /* 0x00000001a9006824 */ /* 0x000fe400078e0200 */
[C---:B------:R-:W-:Y:S02]  /*ec90*/  @P6 IMAD.SHL.U32 R2, R168.reuse, 0x40, RZ ;  /* 0x00000040a8026824 */ /* 0x040fe400078e00ff */
[C---:B------:R-:W-:Y:S04]  /*eca0*/  HMMA.16816.F32 R16, R176.reuse, R186, R16 ;  /* 0x000000bab010723c */ /* 0x040fe80000001810 */
[----:B------:R-:W-:Y:S02]  /*ecb0*/  @P6 SHF.L.U64.HI R0, R168, 0x6, R0 ;  /* 0x00000006a8006819 */ /* 0x000fe40000010200 */
[----:B------:R-:W1:Y:S01]  /*ecc0*/  LDSM.16.M88.4 R168, [R201+0x7000] ;  /* 0x00700000c9a8783b */ /* 0x000e620000000200 */
[C---:B-----5:R-:W-:Y:S02]  /*ecd0*/  @P6 IADD3 R3, P5, R2.reuse, R236, RZ ;  /* 0x000000ec02036210 */ /* 0x060fe40007fbe0ff */
[----:B------:R-:W-:Y:S03]  /*ece0*/  @P6 IADD3 R156, P0, R2, R248, RZ ;  /* 0x000000f8029c6210 */ /* 0x000fe60007f1e0ff */
[C---:B------:R-:W-:Y:S01]  /*ecf0*/  @P6 IMAD.X R172, R0.reuse, 0x1, R235, P5 ;  /* 0x0000000100ac6824 */ /* 0x040fe200028e06eb */
[C---:B------:R-:W-:Y:S01]  /*ed00*/  @P6 LEA R180, P5, R3.reuse, c[0x0][0x1c8], 0x1 ;  /* 0x0000720003b46a11 */ /* 0x040fe200078a08ff */
[----:B------:R-:W-:Y:S01]  /*ed10*/  @P6 IMAD.X R183, R0, 0x1, R247, P0 ;  /* 0x0000000100b76824 */ /* 0x000fe200000e06f7 */
[C---:B------:R-:W-:Y:S02]  /*ed20*/  @P6 LEA R182, P0, R156.reuse, c[0x0][0x1c8], 0x1 ;  /* 0x000072009cb66a11 */ /* 0x040fe400078008ff */
[----:B------:R-:W-:Y:S02]  /*ed30*/  @P6 LEA.HI.X R181, R3, c[0x0][0x1cc], R172, 0x1, P5 ;  /* 0x0000730003b56a11 */ /* 0x000fe400028f0cac */
[----:B------:R-:W2:Y:S01]  /*ed40*/  LDSM.16.M88.4 R172, [R201+0x7800] ;  /* 0x00780000c9ac783b */ /* 0x000ea20000000200 */
[----:B------:R-:W-:Y:S04]  /*ed50*/  DEPBAR.LE SB0, 0x0 ;  /* 0x000080000000791a */ /* 0x000fe80000000000 */
[----:B------:R-:W-:Y:S01]  /*ed60*/  BAR.SYNC.DEFER_BLOCKING 0x0 ;  /* 0x0000000000007b1d */ /* 0x000fe20000010000 */
[----:B------:R-:W-:Y:S02]  /*ed70*/  @P6 LEA.HI.X R183, R156, c[0x0][0x1cc], R183, 0x1, P0 ;  /* 0x000073009cb76a11 */ /* 0x000fe400000f0cb7 */
[C---:B------:R-:W-:Y:S02]  /*ed80*/  @P6 IADD3 R3, P5, R2.reuse, R243, RZ ;  /* 0x000000f302036210 */ /* 0x040fe40007fbe0ff */
[----:B------:R-:W-:Y:S01]  /*ed90*/  @P6 IADD3 R156, P0, R2, R241, RZ ;  /* 0x000000f1029c6210 */ /* 0x000fe20007f1e0ff */
[C---:B-1----:R-:W-:Y:S01]  /*eda0*/  HMMA.16816.F32 R20, R176.reuse, R168, R20 ;  /* 0x000000a8b014723c */ /* 0x042fe20000001814 */
[----:B------:R-:W-:Y:S01]  /*edb0*/  @!PT LDS RZ, [RZ] ;  /* 0x00000000fffff984 */ /* 0x000fe20000000800 */
[----:B------:R-:W-:Y:S01]  /*edc0*/  @!PT LDS RZ, [RZ] ;  /* 0x00000000fffff984 */ /* 0x000fe20000000800 */
[----:B------:R-:W-:Y:S01]  /*edd0*/  @!PT LDS RZ, [RZ] ;  /* 0x00000000fffff984 */ /* 0x000fe20000000800 */
[----:B------:R1:W-:Y:S05]  /*ede0*/  @P6 LDGSTS.E.BYPASS.LTC128B.128 [R225+0x8100], [R180.64], !P4 ;  /* 0x08100000b4e16fae */ /* 0x0003ea000e101d4c */
[----:B------:R3:W-:Y:S02]  /*edf0*/  @P6 LDGSTS.E.BYPASS.LTC128B.128 [R225+0xa100], [R182.64], !P3 ;  /* 0x0a100000b6e16fae */ /* 0x0007e4000d901d4c */
[C---:B------:R-:W-:Y:S08]  /*ee00*/  HMMA.16816.F32 R24, R176.reuse, R170, R24 ;  /* 0x000000aab018723c */ /* 0x040ff00000001818 */
[C---:B--2---:R-:W-:Y:S08]  /*ee10*/  HMMA.16816.F32 R28, R176.reuse, R172, R28 ;  /* 0x000000acb01c723c */ /* 0x044ff0000000181c */
[----:B------:R-:W-:Y:S04]  /*ee20*/  HMMA.16816.F32 R32, R176, R174, R32 ;  /* 0x000000aeb020723c */ /* 0x000fe80000001820 */
[C---:B-1----:R-:W-:Y:S01]  /*ee30*/  @P6 IMAD.X R180, R0.reuse, 0x1, R242, P5 ;  /* 0x0000000100b46824 */ /* 0x042fe200028e06f2 */
[C---:B------:R-:W-:Y:S04]  /*ee40*/  @P6 LEA R188, P5, R3.reuse, c[0x0][0x1c8], 0x1 ;  /* 0x0000720003bc6a11 */ /* 0x040fe800078a08ff */
[----:B------:R-:W-:Y:S03]  /*ee50*/  @P6 LEA.HI.X R189, R3, c[0x0][0x1cc], R180, 0x1, P5 ;  /* 0x0000730003bd6a11 */ /* 0x000fe600028f0cb4 */
[----:B------:R-:W-:Y:S01]  /*ee60*/  @P6 IMAD.X R3, R0, 0x1, R240, P0 ;  /* 0x0000000100036824 */ /* 0x000fe200000e06f0 */
[----:B------:R-:W-:Y:S02]  /*ee70*/  @P6 LEA R184, P5, R156, c[0x0][0x1c8], 0x1 ;  /* 0x000072009cb86a11 */ /* 0x000fe400078a08ff */
[----:B------:R-:W-:Y:S01]  /*ee80*/  @P6 IADD3 R2, P0, R238, R2, RZ ;  /* 0x00000002ee026210 */ /* 0x000fe20007f1e0ff */
[----:B------:R1:W-:Y:S01]  /*ee90*/  @P6 LDGSTS.E.BYPASS.LTC128B.128 [R225+0xc100], [R188.64], !P2 ;  /* 0x0c100000bce16fae */ /* 0x0003e2000d101d4c */
[----:B------:R-:W-:Y:S02]  /*eea0*/  @P6 LEA.HI.X R185, R156, c[0x0][0x1cc], R3, 0x1, P5 ;  /* 0x000073009cb96a11 */ /* 0x000fe400028f0c03 */
[----:B------:R-:W-:Y:S01]  /*eeb0*/  @P6 IADD3 R156, P5, R2, R236, RZ ;  /* 0x000000ec029c6210 */ /* 0x000fe20007fbe0ff */
[----:B------:R-:W-:Y:S01]  /*eec0*/  @P6 IMAD.X R0, R224, 0x1, R0, P0 ;  /* 0x00000001e0006824 */ /* 0x000fe200000e0600 */
[----:B------:R-:W-:Y:S01]  /*eed0*/  @P6 IADD3 R3, P0, R2, R248, RZ ;  /* 0x000000f802036210 */ /* 0x000fe20007f1e0ff */
[----:B------:R1:W-:Y:S02]  /*eee0*/  @P6 LDGSTS.E.BYPASS.LTC128B.128 [R225+0xe100], [R184.64], !P1 ;  /* 0x0e100000b8e16fae */ /* 0x0003e4000c901d4c */
[----:B------:R-:W-:Y:S01]  /*eef0*/  @P6 IMAD.X R168, R0, 0x1, R235, P5 ;  /* 0x0000000100a86824 */ /* 0x000fe200028e06eb */
[----:B------:R-:W-:Y:S01]  /*ef00*/  @P6 LEA R180, P5, R156, c[0x0][0x1c8], 0x1 ;  /* 0x000072009cb46a11 */ /* 0x000fe200078a08ff */
[----:B------:R-:W-:Y:S01]  /*ef10*/  @P6 IMAD.X R169, R0, 0x1, R247, P0 ;  /* 0x0000000100a96824 */ /* 0x000fe200000e06f7 */
[C---:B---3--:R-:W-:Y:S02]  /*ef20*/  @P6 LEA R182, P0, R3.reuse, c[0x0][0x1c8], 0x1 ;  /* 0x0000720003b66a11 */ /* 0x048fe400078008ff */
[----:B------:R-:W-:Y:S02]  /*ef30*/  @P6 LEA.HI.X R181, R156, c[0x0][0x1cc], R168, 0x1, P5 ;  /* 0x000073009cb56a11 */ /* 0x000fe400028f0ca8 */
[C---:B------:R-:W-:Y:S02]  /*ef40*/  @P6 IADD3 R156, P5, R2.reuse, R243, RZ ;  /* 0x000000f3029c6210 */ /* 0x040fe40007fbe0ff */
[----:B------:R-:W-:Y:S01]  /*ef50*/  @P6 LEA.HI.X R183, R3, c[0x0][0x1cc], R169, 0x1, P0 ;  /* 0x0000730003b76a11 */ /* 0x000fe200000f0ca9 */
[----:B------:R1:W-:Y:S01]  /*ef60*/  @P6 LDGSTS.E.BYPASS.LTC128B.128 [R225+0x9100], [R180.64], !P4 ;  /* 0x09100000b4e16fae */ /* 0x0003e2000e101d4c */
[----:B------:R-:W-:Y:S01]  /*ef70*/  @P6 IADD3 R2, P0, R2, R241, RZ ;  /* 0x000000f102026210 */ /* 0x000fe20007f1e0ff */
[----:B------:R-:W-:Y:S01]  /*ef80*/  @P6 IMAD.X R3, R0, 0x1, R242, P5 ;  /* 0x0000000100036824 */ /* 0x000fe200028e06f2 */
[----:B------:R-:W-:Y:S02]  /*ef90*/  @P6 LEA R170, P5, R156, c[0x0][0x1c8], 0x1 ;  /* 0x000072009caa6a11 */ /* 0x000fe400078a08ff */
[----:B------:R1:W-:Y:S01]  /*efa0*/  @P6 LDGSTS.E.BYPASS.LTC128B.128 [R225+0xb100], [R182.64], !P3 ;  /* 0x0b100000b6e16fae */ /* 0x0003e2000d901d4c */
[----:B------:R-:W-:Y:S01]  /*efb0*/  @P6 IMAD.X R0, R0, 0x1, R240, P0 ;  /* 0x0000000100006824 */ /* 0x000fe200000e06f0 */
[----:B------:R-:W-:Y:S01]  /*efc0*/  @P6 LEA.HI.X R171, R156, c[0x0][0x1cc], R3, 0x1, P5 ;  /* 0x000073009cab6a11 */ /* 0x000fe200028f0c03 */
[----:B------:R-:W-:Y:S01]  /*efd0*/  IMAD.SHL.U32 R156, R223, 0x40, RZ ;  /* 0x00000040df9c7824 */ /* 0x000fe200078e00ff */
[C---:B------:R-:W-:Y:S01]  /*efe0*/  @P6 LEA R168, P0, R2.reuse, c[0x0][0x1c8], 0x1 ;  /* 0x0000720002a86a11 */ /* 0x040fe200078008ff */
[----:B------:R-:W2:Y:S03]  /*eff0*/  SHFL.IDX PT, R3, R159, RZ, 0x1c1f ;  /* 0x001c1fff9f037589 */ /* 0x000ea600000e0000 */
[----:B------:R-:W-:Y:S02]  /*f000*/  @P6 LEA.HI.X R169, R2, c[0x0][0x1cc], R0, 0x1, P0 ;  /* 0x0000730002a96a11 */ /* 0x000fe400000f0c00 */
[----:B------:R1:W-:Y:S01]  /*f010*/  @P6 LDGSTS.E.BYPASS.LTC128B.128 [R225+0xd100], [R170.64], !P2 ;  /* 0x0d100000aae16fae */ /* 0x0003e2000d101d4c */
[----:B------:R-:W-:Y:S02]  /*f020*/  IADD3 R0, -R246, 0x1, -R156 ;  /* 0x00000001f6007810 */ /* 0x000fe40007ffe99c */
[----:B------:R-:W-:Y:S02]  /*f030*/  PLOP3.LUT P0, PT, PT, PT, UP1, 0x40, 0x0 ;  /* 0x000000000000781c */ /* 0x000fe40003f0e818 */
[----:B------:R3:W-:Y:S01]  /*f040*/  @P6 LDGSTS.E.BYPASS.LTC128B.128 [R225+0xf100], [R168.64], !P1 ;  /* 0x0f100000a8e16fae */ /* 0x0007e2000c901d4c */
[----:B------:R-:W-:Y:S04]  /*f050*/  IADD3 R0, R0, c[0x0][0x1d0], RZ ;  /* 0x0000740000007a10 */ /* 0x000fe80007ffe0ff */
[----:B------:R-:W-:Y:S01]  /*f060*/  IADD3 R0, R0, -c[0x0][0x168], RZ ;  /* 0x80005a0000007a10 */ /* 0x000fe20007ffe0ff */
[----:B------:R-:W0:Y:S03]  /*f070*/  LDGDEPBAR ;  /* 0x00000000000079af */ /* 0x000e260000000000 */
[C---:B---3--:R-:W-:Y:S02]  /*f080*/  IADD3 R169, R0.reuse, c[0x0][0x328], RZ ;  /* 0x0000ca0000a97a10 */ /* 0x048fe40007ffe0ff */
[----:B------:R-:W-:Y:S03]  /*f090*/  IADD3 R168, R0, UR6, RZ ;  /* 0x0000000600a87c10 */ /* 0x000fe6000fffe0ff */
[--C-:B--2---:R-:W-:Y:S02]  /*f0a0*/  IMAD.IADD R2, R169, 0x1, R3.reuse ;  /* 0x00000001a9027824 */ /* 0x104fe400078e0203 */
[----:B------:R-:W-:Y:S01]  /*f0b0*/  IMAD.IADD R0, R168, 0x1, R3 ;  /* 0x00000001a8007824 */ /* 0x000fe200078e0203 */
        /* <DEDUP_REMOVED lines=15> */
.L_x_1622:
[----:B------:R-:W-:Y:S04]  /*f1b0*/  MOV R170, c[0x0][0x32c] ;  /* 0x0000cb0000aa7a02 */ /* 0x000fe80000000f00 */
[----:B------:R-:W-:Y:S11]  /*f1c0*/  ISETP.NE.AND P0, PT, R170, 0x1, PT ;  /* 0x00000001aa00780c */ /* 0x000ff60003f05270 */
[----:B------:R-:W-:Y:S02]  /*f1d0*/  @!UPT UIADD3 URZ, URZ, URZ, URZ ;  /* 0x0000003f3f3ff290 */ /* 0x000fe4000fffe03f */
[----:B------:R-:W-:Y:S05]  /*f1e0*/  @P0 IMAD.HI.U32 R170, R3, c[0x0][0x330], RZ ;  /* 0x0000cc0003aa0a27 */ /* 0x000fea00078e00ff */
[----:B------:R-:W-:Y:S02]  /*f1f0*/  @P0 SHF.R.U32.HI R3, RZ, c[0x0][0x334], R170 ;  /* 0x0000cd00ff030a19 */ /* 0x000fe400000116aa */
.L_x_1623:
[----:B------:R-:W-:Y:S05]  /*f200*/  BSYNC B0 ;  /* 0x0000000000007941 */ /* 0x000fea0003800000 */
.L_x_1621:
[----:B------:R-:W-:Y:S04]  /*f210*/  IMAD R3, R3, c[0x0][0x32c], -R156 ;  /* 0x0000cb0003037a24 */ /* 0x000fe800078e0a9c */
[----:B------:R-:W-:Y:S05]  /*f220*/  IMAD.IADD R3, R3, 0x1, -R246 ;  /* 0x0000000103037824 */ /* 0x000fea00078e0af6 */
[----:B------:R-:W-:Y:S02]  /*f230*/  IADD3 R170, R3, c[0x0][0x32c], RZ ;  /* 0x0000cb0003aa7a10 */ /* 0x000fe40007ffe0ff */
[----:B------:R-:W-:Y:S02]  /*f240*/  IMNMX R0, R0, R3, !PT ;  /* 0x0000000300007217 */ /* 0x000fe40007800200 */
[----:B------:R-:W-:Y:S02]  /*f250*/  IMNMX R2, R2, R170, PT ;  /* 0x000000aa02027217 */ /* 0x000fe40003800200 */
.L_x_1620:
        /* <DEDUP_REMOVED lines=68> */
.L_x_1626:
[----:B------:R-:W-:Y:S04]  /*f6a0*/  MOV R12, c[0x0][0x32c] ;  /* 0x0000cb00000c7a02 */ /* 0x000fe80000000f00 */
[----:B------:R-:W-:Y:S11]  /*f6b0*/  ISETP.NE.AND P5, PT, R12, 0x1, PT ;  /* 0x000000010c00780c */ /* 0x000ff60003fa5270 */
[----:B------:R-:W-:Y:S02]  /*f6c0*/  @!UPT UIADD3 URZ, URZ, URZ, URZ ;  /* 0x0000003f3f3ff290 */ /* 0x000fe4000fffe03f */
[----:B------:R-:W-:Y:S05]  /*f6d0*/  @P5 IMAD.HI.U32 R12, R3, c[0x0][0x330], RZ ;  /* 0x0000cc00030c5a27 */ /* 0x000fea00078e00ff */
[----:B------:R-:W-:Y:S02]  /*f6e0*/  @P5 SHF.R.U32.HI R3, RZ, c[0x0][0x334], R12 ;  /* 0x0000cd00ff035a19 */ /* 0x000fe4000001160c */
.L_x_1627:
[----:B------:R-:W-:Y:S05]  /*f6f0*/  BSYNC B0 ;  /* 0x0000000000007941 */ /* 0x000fea0003800000 */
.L_x_1625:
[----:B------:R-:W-:Y:S04]  /*f700*/  IMAD R156, R3, c[0x0][0x32c], -R156 ;  /* 0x0000cb00039c7a24 */ /* 0x000fe800078e0a9c */
[----:B------:R-:W-:Y:S05]  /*f710*/  IMAD.IADD R156, R156, 0x1, -R246 ;  /* 0x000000019c9c7824 */ /* 0x000fea00078e0af6 */
[----:B------:R-:W-:Y:S02]  /*f720*/  IADD3 R3, R156, c[0x0][0x32c], RZ ;  /* 0x0000cb009c037a10 */ /* 0x000fe40007ffe0ff */
[----:B------:R-:W-:Y:S02]  /*f730*/  IMNMX R0, R0, R156, !PT ;  /* 0x0000009c00007217 */ /* 0x000fe40007800200 */
[----:B------:R-:W-:Y:S02]  /*f740*/  IMNMX R2, R2, R3, PT ;  /* 0x0000000302027217 */ /* 0x000fe40003800200 */
.L_x_1624:
        /* <DEDUP_REMOVED lines=13> */
[C---:B------:R-:W-:Y:S02]  /*f820*/  ISETP.GT.AND P6, PT, R0.reuse, 0x8, P0 ;  /* 0x000000080000780c */ /* 0x040fe400007c4270 */
[----:B------:R-:W-:Y:S02]  /*f830*/  FMNMX.FTZ R3, R173, R3, !PT ;  /* 0x00000003ad037209 */ /* 0x000fe40007810000 */
[----:B------:R-:W-:Y:S02]  /*f840*/  ISETP.GT.AND P5, PT, R0, 0x9, P0 ;  /* 0x000000090000780c */ /* 0x000fe400007a4270 */
[----:B------:R-:W-:Y:S02]  /*f850*/  FMNMX.FTZ R3, R177, R3, !PT ;  /* 0x00000003b1037209 */ /* 0x000fe40007810000 */
[----:B------:R-:W-:Y:S02]  /*f860*/  ISETP.LT.OR P6, PT, R2, 0x9, P6 ;  /* 0x000000090200780c */ /* 0x000fe400037c1670 */
[----:B------:R-:W-:Y:S02]  /*f870*/  FMNMX.FTZ R3, R178, R3, !PT ;  /* 0x00000003b2037209 */ /* 0x000fe40007810000 */
[----:B------:R-:W-:Y:S02]  /*f880*/  ISETP.LT.OR P5, PT, R2, 0xa, P5 ;  /* 0x0000000a0200780c */ /* 0x000fe40002fa1670 */
[----:B------:R-:W-:Y:S02]  /*f890*/  FMNMX.FTZ R12, R6, R158, !PT ;  /* 0x0000009e060c7209 */ /* 0x000fe40007810000 */
[----:B------:R-:W-:Y:S02]  /*f8a0*/  FSEL R10, R10, -INF , !P6 ;  /* 0xff8000000a0a7808 */ /* 0x000fe40007000000 */
[----:B------:R-:W-:Y:S02]  /*f8b0*/  FSEL R11, R11, -INF , !P5 ;  /* 0xff8000000b0b7808 */ /* 0x000fe40006800000 */
[C---:B------:R-:W-:Y:S02]  /*f8c0*/  ISETP.GT.AND P6, PT, R0.reuse, 0x10, P0 ;  /* 0x000000100000780c */ /* 0x040fe400007c4270 */
[----:B------:R-:W-:Y:S02]  /*f8d0*/  ISETP.GT.AND P5, PT, R0, 0x11, P0 ;  /* 0x000000110000780c */ /* 0x000fe400007a4270 */
[----:B------:R-:W-:Y:S02]  /*f8e0*/  FMNMX.FTZ R3, R179, R3, !PT ;  /* 0x00000003b3037209 */ /* 0x000fe40007810000 */
        /* <DEDUP_REMOVED lines=26> */
[----:B------:R-:W-:Y:S01]  /*fa90*/  FSEL R174, R23, -INF , !P5 ;  /* 0xff80000017ae7808 */ /* 0x000fe20006800000 */
[----:B------:R-:W1:Y:S01]  /*faa0*/  SHFL.BFLY PT, R12, R156, 0x2, 0x1f ;  /* 0x0c401f009c0c7f89 */ /* 0x000e6200000e0000 */
[----:B------:R-:W-:Y:S02]  /*fab0*/  ISETP.GT.AND P5, PT, R0, 0x28, P0 ;  /* 0x000000280000780c */ /* 0x000fe400007a4270 */
[----:B------:R-:W-:Y:S02]  /*fac0*/  FMNMX.FTZ R3, R168, R3, !PT ;  /* 0x00000003a8037209 */ /* 0x000fe40007810000 */
[----:B------:R-:W-:Y:S02]  /*fad0*/  ISETP.LT.OR P5, PT, R2, 0x29, P5 ;  /* 0x000000290200780c */ /* 0x000fe40002fa1670 */
[----:B------:R-:W-:Y:S01]  /*fae0*/  ISETP.GT.AND P6, PT, R0, 0x29, P0 ;  /* 0x000000290000780c */ /* 0x000fe200007c4270 */
[----:B------:R-:W-:Y:S01]  /*faf0*/  LDSM.16.MT88.4 R20, [R197+0x100] ;  /* 0x00010000c514783b */ /* 0x000fe20000004200 */
[----:B------:R-:W-:Y:S02]  /*fb00*/  FMNMX.FTZ R3, R169, R3, !PT ;  /* 0x00000003a9037209 */ /* 0x000fe40007810000 */
[----:B------:R-:W-:Y:S02]  /*fb10*/  FSEL R175, R26, -INF , !P5 ;  /* 0xff8000001aaf7808 */ /* 0x000fe40006800000 */
[----:B------:R-:W-:Y:S02]  /*fb20*/  ISETP.LT.OR P6, PT, R2, 0x2a, P6 ;  /* 0x0000002a0200780c */ /* 0x000fe400037c1670 */
[----:B------:R-:W-:Y:S02]  /*fb30*/  ISETP.GT.AND P5, PT, R0, 0x30, P0 ;  /* 0x000000300000780c */ /* 0x000fe400007a4270 */
[----:B------:R-:W-:Y:S02]  /*fb40*/  FMNMX.FTZ R3, R174, R3, !PT ;  /* 0x00000003ae037209 */ /* 0x000fe40007810000 */
[----:B------:R-:W-:Y:S02]  /*fb50*/  FSEL R176, R27, -INF , !P6 ;  /* 0xff8000001bb07808 */ /* 0x000fe40007000000 */
[----:B------:R-:W-:Y:S01]  /*fb60*/  ISETP.LT.OR P5, PT, R2, 0x31, P5 ;  /* 0x000000310200780c */ /* 0x000fe20002fa1670 */
[----:B------:R-:W-:Y:S01]  /*fb70*/  LDSM.16.MT88.4 R24, [R198+0x100] ;  /* 0x00010000c618783b */ /* 0x000fe20000004200 */
[----:B------:R-:W-:Y:S02]  /*fb80*/  ISETP.GT.AND P6, PT, R0, 0x31, P0 ;  /* 0x000000310000780c */ /* 0x000fe400007c4270 */
        /* <DEDUP_REMOVED lines=12> */
[----:B------:R-:W-:Y:S04]  /*fc50*/  FMNMX.FTZ R0, R184, R0, !PT ;  /* 0x00000000b8007209 */ /* 0x000fe80007810000 */
[----:B------:R-:W-:Y:S02]  /*fc60*/  FMNMX.FTZ R0, R185, R0, !PT ;  /* 0x00000000b9007209 */ /* 0x000fe40007810000 */
[----:B-1----:R-:W-:Y:S02]  /*fc70*/  FMNMX.FTZ R156, R156, R12, !PT ;  /* 0x0000000c9c9c7209 */ /* 0x002fe40007810000 */
[----:B------:R-:W-:Y:S03]  /*fc80*/  FSEL R12, R35, -INF , !P0 ;  /* 0xff800000230c7808 */ /* 0x000fe60004000000 */
[----:B------:R-:W1:Y:S01]  /*fc90*/  SHFL.BFLY PT, R3, R156, 0x1, 0x1f ;  /* 0x0c201f009c037f89 */ /* 0x000e6200000e0000 */
[----:B------:R-:W-:Y:S07]  /*fca0*/  FMNMX.FTZ R0, R12, R0, !PT ;  /* 0x000000000c007209 */ /* 0x000fee0007810000 */
[----:B------:R-:W2:Y:S01]  /*fcb0*/  SHFL.BFLY PT, R2, R0, 0x2, 0x1f ;  /* 0x0c401f0000027f89 */ /* 0x000ea200000e0000 */
[----:B-1----:R-:W-:Y:S04]  /*fcc0*/  FMNMX.FTZ R156, R156, R3, !PT ;  /* 0x000000039c9c7209 */ /* 0x002fe80007810000 */
[C---:B------:R-:W-:Y:S01]  /*fcd0*/  FSETP.NEU.FTZ.AND P0, PT, R156.reuse, -INF , PT ;  /* 0xff8000009c00780b */ /* 0x040fe20003f1d000 */
[----:B------:R-:W-:Y:S01]  /*fce0*/  FMUL.FTZ R13, R156, c[0x0][0x2d0] ;  /* 0x0000b4009c0d7a20 */ /* 0x000fe20000410000 */
[----:B--2---:R-:W-:Y:S02]  /*fcf0*/  FMNMX.FTZ R2, R0, R2, !PT ;  /* 0x0000000200027209 */ /* 0x004fe40007810000 */
[----:B------:R-:W-:Y:S02]  /*fd00*/  FSEL R0, R156, RZ, P0 ;  /* 0x000000ff9c007208 */ /* 0x000fe40000000000 */
[----:B------:R-:W-:Y:S01]  /*fd10*/  FSEL R13, R13, RZ, P0 ;  /* 0x000000ff0d0d7208 */ /* 0x000fe20000000000 */
[----:B------:R-:W1:Y:S02]  /*fd20*/  SHFL.BFLY PT, R3, R2, 0x1, 0x1f ;  /* 0x0c201f0002037f89 */ /* 0x000e6400000e0000 */
[----:B------:R-:W-:Y:S02]  /*fd30*/  FADD.FTZ R0, -R0, R157 ;  /* 0x0000009d00007221 */ /* 0x000fe40000010100 */
[--C-:B------:R-:W-:Y:S02]  /*fd40*/  FFMA.FTZ R8, R8, c[0x0][0x2d0], -R13.reuse ;  /* 0x0000b40008087a23 */ /* 0x100fe4000001080d */
[----:B------:R-:W-:Y:S02]  /*fd50*/  FMUL.FTZ R0, R0, c[0x0][0x2d0] ;  /* 0x0000b40000007a20 */ /* 0x000fe40000410000 */
[--C-:B------:R-:W-:Y:S01]  /*fd60*/  FFMA.FTZ R9, R9, c[0x0][0x2d0], -R13.reuse ;  /* 0x0000b40009097a23 */ /* 0x100fe2000001080d */
[----:B------:R-:W-:Y:S01]  /*fd70*/  MUFU.EX2 R238, R8 ;  /* 0x0000000800ee7308 */ /* 0x000fe20000000800 */
[--C-:B------:R-:W-:Y:S02]  /*fd80*/  FFMA.FTZ R4, R4, c[0x0][0x2d0], -R13.reuse ;  /* 0x0000b40004047a23 */ /* 0x100fe4000001080d */
[--C-:B------:R-:W-:Y:S02]  /*fd90*/  FFMA.FTZ R5, R5, c[0x0][0x2d0], -R13.reuse ;  /* 0x0000b40005057a23 */ /* 0x100fe4000001080d */
[--C-:B------:R-:W-:Y:S05]  /*fda0*/  FFMA.FTZ R15, R170, c[0x0][0x2d0], -R13.reuse ;  /* 0x0000b400aa0f7a23 */ /* 0x100fea000001080d */
[----:B------:R-:W2:Y:S01]  /*fdb0*/  MUFU.EX2 R237, R9 ;  /* 0x0000000900ed7308 */ /* 0x000ea20000000800 */
[----:B-1----:R-:W-:Y:S04]  /*fdc0*/  FMNMX.FTZ R3, R2, R3, !PT ;  /* 0x0000000302037209 */ /* 0x002fe80007810000 */
[C---:B------:R-:W-:Y:S05]  /*fdd0*/  FSETP.NEU.FTZ.AND P0, PT, R3.reuse, -INF , PT ;  /* 0xff8000000300780b */ /* 0x040fea0003f1d000 */
[----:B------:R1:W3:Y:S01]  /*fde0*/  MUFU.EX2 R2, R0 ;  /* 0x0000000000027308 */ /* 0x0002e20000000800 */
[----:B------:R-:W-:Y:S05]  /*fdf0*/  FMUL.FTZ R14, R3, c[0x0][0x2d0] ;  /* 0x0000b400030e7a20 */ /* 0x000fea0000410000 */
[----:B------:R-:W-:Y:S04]  /*fe00*/  FSEL R14, R14, RZ, P0 ;  /* 0x000000ff0e0e7208 */ /* 0x000fe80000000000 */
[----:B------:R4:W-:Y:S01]  /*fe10*/  MUFU.EX2 R236, R4 ;  /* 0x0000000400ec7308 */ /* 0x0009e20000000800 */
[--C-:B------:R-:W-:Y:S02]  /*fe20*/  FFMA.FTZ R10, R10, c[0x0][0x2d0], -R14.reuse ;  /* 0x0000b4000a0a7a23 */ /* 0x100fe4000001080e */
[--C-:B------:R-:W-:Y:S01]  /*fe30*/  FFMA.FTZ R11, R11, c[0x0][0x2d0], -R14.reuse ;  /* 0x0000b4000b0b7a23 */ /* 0x100fe2000001080e */
[----:B--2---:R-:W-:Y:S01]  /*fe40*/  F2FP.PACK_AB R18, R237, R238 ;  /* 0x000000eeed12723e */ /* 0x004fe200000000ff */
[--C-:B------:R-:W-:Y:S02]  /*fe50*/  FFMA.FTZ R6, R6, c[0x0][0x2d0], -R14.reuse ;  /* 0x0000b40006067a23 */ /* 0x100fe4000001080e */
[----:B------:R-:W-:Y:S03]  /*fe60*/  FFMA.FTZ R7, R7, c[0x0][0x2d0], -R14 ;  /* 0x0000b40007077a23 */ /* 0x000fe6000001080e */
[----:B------:R-:W-:Y:S01]  /*fe70*/  MUFU.EX2 R191, R10 ;  /* 0x0000000a00bf7308 */ /* 0x000fe20000000800 */
[----:B-1----:R-:W-:Y:S01]  /*fe80*/  FSEL R0, R3, RZ, P0 ;  /* 0x000000ff03007208 */ /* 0x002fe20000000000 */
[C---:B---3--:R-:W-:Y:S01]  /*fe90*/  FMUL.FTZ R8, R2.reuse, R164 ;  /* 0x000000a402087220 */ /* 0x048fe20000410000 */
[----:B------:R-:W-:Y:S01]  /*fea0*/  ISETP.GT.AND P0, PT, R223, R233, PT ;  /* 0x000000e9df00720c */ /* 0x000fe20003f04270 */
[----:B------:R-:W-:Y:S02]  /*feb0*/  FMUL.FTZ R9, R2, R165 ;  /* 0x000000a502097220 */ /* 0x000fe40000410000 */
[----:B------:R-:W-:Y:S04]  /*fec0*/  FADD.FTZ R0, -R0, R158 ;  /* 0x0000009e00007221 */ /* 0x000fe80000010100 */
[----:B------:R-:W1:Y:S01]  /*fed0*/  MUFU.EX2 R190, R11 ;  /* 0x0000000b00be7308 */ /* 0x000e620000000800 */
[----:B------:R-:W-:Y:S02]  /*fee0*/  FMUL.FTZ R132, R2, R132 ;  /* 0x0000008402847220 */ /* 0x000fe40000410000 */
[----:B------:R-:W-:Y:S02]  /*fef0*/  FMUL.FTZ R0, R0, c[0x0][0x2d0] ;  /* 0x0000b40000007a20 */ /* 0x000fe40000410000 */
[C---:B----4-:R-:W-:Y:S02]  /*ff00*/  FMUL.FTZ R4, R2.reuse, R160 ;  /* 0x000000a002047220 */ /* 0x050fe40000410000 */
        /* <DEDUP_REMOVED lines=10> */
[----:B------:R-:W-:Y:S01]  /*ffb0*/  FMUL.FTZ R149, R2, R149 ;  /* 0x0000009502957220 */ /* 0x000fe20000410000 */
        /* <DEDUP_REMOVED lines=18> */
[----:B------:R3:W-:Y:S01]  /*100e0*/  MUFU.EX2 R235, R15 ;  /* 0x0000000f00eb7308 */ /* 0x0007e20000000800 */
        /* <DEDUP_REMOVED lines=8> */
[C---:B------:R-:W-:Y:S02]  /*10170*/  FMUL.FTZ R7, R0.reuse, R163 ;  /* 0x000000a300077220 */ /* 0x040fe40000410000 */
[C---:B------:R-:W-:Y:S02]  /*10180*/  FMUL.FTZ R155, R0.reuse, R155 ;  /* 0x0000009b009b7220 */ /* 0x040fe40000410000 */
[C---:B------:R-:W-:Y:S02]  /*10190*/  FMUL.FTZ R38, R0.reuse, R38 ;  /* 0x0000002600267220 */ /* 0x040fe40000410000 */
[----:B------:R-:W-:Y:S01]  /*101a0*/  FMUL.FTZ R39, R0, R39 ;  /* 0x0000002700277220 */ /* 0x000fe20000410000 */
[C---:B------:R-:W-:Y:S05]  /*101b0*/  HMMA.16816.F32 R4, R16.reuse, R20, R4 ;  /* 0x000000141004723c */ /* 0x040fea0000001804 */
        /* <DEDUP_REMOVED lines=13> */
[C---:B------:R-:W-:Y:S04]  /*10290*/  HMMA.16816.F32 R140, R16.reuse, R28, R140 ;  /* 0x0000001c108c723c */ /* 0x040fe8000000188c */
[----:B------:R-:W-:Y:S02]  /*102a0*/  FMUL.FTZ R49, R2, R49 ;  /* 0x0000003102317220 */ /* 0x000fe40000410000 */
[C---:B------:R-:W-:Y:S02]  /*102b0*/  FMUL.FTZ R50, R0.reuse, R50 ;  /* 0x0000003200327220 */ /* 0x040fe40000410000 */
[C---:B------:R-:W-:Y:S01]  /*102c0*/  HMMA.16816.F32 R144, R16.reuse, R30, R144 ;  /* 0x0000001e1090723c */ /* 0x040fe20000001890 */
[----:B------:R-:W4:Y:S03]  /*102d0*/  LDSM.16.MT88.4 R28, [R198+0x2100] ;  /* 0x00210000c61c783b */ /* 0x000f260000004200 */
        /* <DEDUP_REMOVED lines=9> */
[--C-:B---3--:R-:W-:Y:S02]  /*10370*/  FFMA.FTZ R15, R171, c[0x0][0x2d0], -R13.reuse ;  /* 0x0000b400ab0f7a23 */ /* 0x108fe4000001080d */
[----:B------:R-:W-:Y:S02]  /*10380*/  FMUL.FTZ R57, R2, R57 ;  /* 0x0000003902397220 */ /* 0x000fe40000410000 */
[C---:B--2---:R-:W-:Y:S01]  /*10390*/  HMMA.16816.F32 R36, R16.reuse, R24, R36 ;  /* 0x000000181024723c */ /* 0x044fe20000001824 */
[----:B------:R2:W3:Y:S03]  /*103a0*/  MUFU.EX2 R234, R15 ;  /* 0x0000000f00ea7308 */ /* 0x0004e60000000800 */
[C---:B------:R-:W-:Y:S02]  /*103b0*/  FMUL.FTZ R58, R0.reuse, R58 ;  /* 0x0000003a003a7220 */ /* 0x040fe40000410000 */
[----:B------:R-:W-:Y:S02]  /*103c0*/  FMUL.FTZ R59, R0, R59 ;  /* 0x0000003b003b7220 */ /* 0x000fe40000410000 */
[C---:B------:R-:W-:Y:S01]  /*103d0*/  HMMA.16816.F32 R40, R16.reuse, R26, R40 ;  /* 0x0000001a1028723c */ /* 0x040fe20000001828 */
[----:B------:R-:W5:Y:S03]  /*103e0*/  LDSM.16.MT88.4 R24, [R199+0x2100] ;  /* 0x00210000c718783b */ /* 0x000f660000004200 */
[C---:B------:R-:W-:Y:S02]  /*103f0*/  FMUL.FTZ R60, R2.reuse, R60 ;  /* 0x0000003c023c7220 */ /* 0x040fe40000410000 */
[----:B------:R-:W-:Y:S02]  /*10400*/  FMUL.FTZ R61, R2, R61 ;  /* 0x0000003d023d7220 */ /* 0x000fe40000410000 */
[C---:B----4-:R-:W-:Y:S04]  /*10410*/  HMMA.16816.F32 R44, R16.reuse, R28, R44 ;  /* 0x0000001c102c723c */ /* 0x050fe8000000182c */
[C---:B------:R-:W-:Y:S02]  /*10420*/  FMUL.FTZ R62, R0.reuse, R62 ;  /* 0x0000003e003e7220 */ /* 0x040fe40000410000 */
[----:B------:R-:W-:Y:S02]  /*10430*/  FMUL.FTZ R63, R0, R63 ;  /* 0x0000003f003f7220 */ /* 0x000fe40000410000 */
[C---:B------:R-:W-:Y:S01]  /*10440*/  HMMA.16816.F32 R48, R16.reuse, R30, R48 ;  /* 0x0000001e1030723c */ /* 0x040fe20000001830 */
[----:B------:R-:W4:Y:S03]  /*10450*/  LDSM.16.MT88.4 R28, [R197+0x4100] ;  /* 0x00410000c51c783b */ /* 0x000f260000004200 */
[--C-:B--2---:R-:W-:Y:S02]  /*10460*/  FFMA.FTZ R15, R172, c[0x0][0x2d0], -R13.reuse ;  /* 0x0000b400ac0f7a23 */ /* 0x104fe4000001080d */
[C---:B------:R-:W-:Y:S02]  /*10470*/  FMUL.FTZ R64, R2.reuse, R64 ;  /* 0x0000004002407220 */ /* 0x040fe40000410000 */
[----:B------:R2:W-:Y:S01]  /*10480*/  MUFU.EX2 R232, R15 ;  /* 0x0000000f00e87308 */ /* 0x0005e20000000800 */
        /* <DEDUP_REMOVED lines=8> */
[C---:B-----5:R-:W-:Y:S04]  /*10510*/  HMMA.16816.F32 R60, R16.reuse, R24, R60 ;  /* 0x00000018103c723c */ /* 0x060fe8000000183c */
[C---:B------:R-:W-:Y:S02]  /*10520*/  FMUL.FTZ R70, R0.reuse, R70 ;  /* 0x0000004600467220 */ /* 0x040fe40000410000 */
[----:B------:R-:W-:Y:S02]  /*10530*/  FMUL.FTZ R71, R0, R71 ;  /* 0x0000004700477220 */ /* 0x000fe40000410000 */
[C---:B------:R-:W-:Y:S01]  /*10540*/  HMMA.16816.F32 R64, R16.reuse, R26, R64 ;  /* 0x0000001a1040723c */ /* 0x040fe20000001840 */
[----:B------:R-:W5:Y:S03]  /*10550*/  LDSM.16.MT88.4 R24, [R200+0x4100] ;  /* 0x00410000c818783b */ /* 0x000f660000004200 */
[--C-:B--2---:R-:W-:Y:S02]  /*10560*/  FFMA.FTZ R15, R173, c[0x0][0x2d0], -R13.reuse ;  /* 0x0000b400ad0f7a23 */ /* 0x104fe4000001080d */
[C---:B------:R-:W-:Y:S02]  /*10570*/  FMUL.FTZ R72, R2.reuse, R72 ;  /* 0x0000004802487220 */ /* 0x040fe40000410000 */
[C---:B----4-:R-:W-:Y:S01]  /*10580*/  HMMA.16816.F32 R68, R16.reuse, R28, R68 ;  /* 0x0000001c1044723c */ /* 0x050fe20000001844 */
[----:B------:R2:W4:Y:S03]  /*10590*/  MUFU.EX2 R224, R15 ;  /* 0x0000000f00e07308 */ /* 0x0005260000000800 */
[----:B------:R-:W-:Y:S02]  /*105a0*/  FMUL.FTZ R73, R2, R73 ;  /* 0x0000004902497220 */ /* 0x000fe40000410000 */
[C---:B------:R-:W-:Y:S02]  /*105b0*/  FMUL.FTZ R74, R0.reuse, R74 ;  /* 0x0000004a004a7220 */ /* 0x040fe40000410000 */
[----:B------:R-:W-:Y:S04]  /*105c0*/  FMUL.FTZ R75, R0, R75 ;  /* 0x0000004b004b7220 */ /* 0x000fe80000410000 */
[C---:B------:R-:W-:Y:S02]  /*105d0*/  FMUL.FTZ R76, R2.reuse, R76 ;  /* 0x0000004c024c7220 */ /* 0x040fe40000410000 */
[----:B------:R-:W-:Y:S01]  /*105e0*/  FMUL.FTZ R77, R2, R77 ;  /* 0x0000004d024d7220 */ /* 0x000fe20000410000 */
[C---:B------:R-:W-:Y:S01]  /*105f0*/  HMMA.16816.F32 R72, R16.reuse, R30, R72 ;  /* 0x0000001e1048723c */ /* 0x040fe20000001848 */
[----:B------:R-:W3:Y:S02]  /*10600*/  LDSM.16.MT88.4 R28, [R199+0x4100] ;  /* 0x00410000c71c783b */ /* 0x000ee40000004200 */
[C---:B------:R-:W-:Y:S02]  /*10610*/  FMUL.FTZ R78, R0.reuse, R78 ;  /* 0x0000004e004e7220 */ /* 0x040fe40000410000 */
[----:B------:R-:W-:Y:S02]  /*10620*/  FMUL.FTZ R79, R0, R79 ;  /* 0x0000004f004f7220 */ /* 0x000fe40000410000 */
[C---:B------:R-:W-:Y:S02]  /*10630*/  FMUL.FTZ R80, R2.reuse, R80 ;  /* 0x0000005002507220 */ /* 0x040fe40000410000 */
[----:B------:R-:W-:Y:S03]  /*10640*/  FMUL.FTZ R81, R2, R81 ;  /* 0x0000005102517220 */ /* 0x000fe60000410000 */
[C---:B-1----:R-:W-:Y:S03]  /*10650*/  HMMA.16816.F32 R76, R16.reuse, R20, R76 ;  /* 0x00000014104c723c */ /* 0x042fe6000000184c */
[--C-:B--2---:R-:W-:Y:S02]  /*10660*/  FFMA.FTZ R15, R32, c[0x0][0x2d0], -R14.reuse ;  /* 0x0000b400200f7a23 */ /* 0x104fe4000001080e */
[C---:B------:R-:W-:Y:S02]  /*10670*/  FMUL.FTZ R82, R0.reuse, R82 ;  /* 0x0000005200527220 */ /* 0x040fe40000410000 */
[----:B------:R-:W-:Y:S01]  /*10680*/  FMUL.FTZ R83, R0, R83 ;  /* 0x0000005300537220 */ /* 0x000fe20000410000 */
[----:B------:R1:W-:Y:S01]  /*10690*/  MUFU.EX2 R182, R15 ;  /* 0x0000000f00b67308 */ /* 0x0003e20000000800 */
[C---:B------:R-:W-:Y:S03]  /*106a0*/  FMUL.FTZ R84, R2.reuse, R84 ;  /* 0x0000005402547220 */ /* 0x040fe60000410000 */
[----:B------:R-:W-:Y:S02]  /*106b0*/  FMUL.FTZ R85, R2, R85 ;  /* 0x0000005502557220 */ /* 0x000fe40000410000 */
[C---:B------:R-:W-:Y:S01]  /*106c0*/  HMMA.16816.F32 R80, R16.reuse, R22, R80 ;  /* 0x000000161050723c */ /* 0x040fe20000001850 */
[----:B------:R-:W2:Y:S02]  /*106d0*/  LDSM.16.MT88.4 R20, [R197+0x6100] ;  /* 0x00610000c514783b */ /* 0x000ea40000004200 */
[C---:B------:R-:W-:Y:S02]  /*106e0*/  FMUL.FTZ R86, R0.reuse, R86 ;  /* 0x0000005600567220 */ /* 0x040fe40000410000 */
[----:B------:R-:W-:Y:S02]  /*106f0*/  FMUL.FTZ R87, R0, R87 ;  /* 0x0000005700577220 */ /* 0x000fe40000410000 */
[C---:B------:R-:W-:Y:S02]  /*10700*/  FMUL.FTZ R88, R2.reuse, R88 ;  /* 0x0000005802587220 */ /* 0x040fe40000410000 */
[----:B------:R-:W-:Y:S03]  /*10710*/  FMUL.FTZ R89, R2, R89 ;  /* 0x0000005902597220 */ /* 0x000fe60000410000 */
[C---:B-----5:R-:W-:Y:S03]  /*10720*/  HMMA.16816.F32 R84, R16.reuse, R24, R84 ;  /* 0x000000181054723c */ /* 0x060fe60000001854 */
[C---:B------:R-:W-:Y:S02]  /*10730*/  FMUL.FTZ R90, R0.reuse, R90 ;  /* 0x0000005a005a7220 */ /* 0x040fe40000410000 */
[----:B------:R-:W-:Y:S02]  /*10740*/  FMUL.FTZ R91, R0, R91 ;  /* 0x0000005b005b7220 */ /* 0x000fe40000410000 */
[--C-:B-1----:R-:W-:Y:S02]  /*10750*/  FFMA.FTZ R15, R33, c[0x0][0x2d0], -R14.reuse ;  /* 0x0000b400210f7a23 */ /* 0x102fe4000001080e */
[----:B------:R-:W-:Y:S02]  /*10760*/  LDSM.16.MT88.4 R32, [R200+0x900] ;  /* 0x00090000c820783b */ /* 0x000fe40000004200 */
[----:B------:R1:W5:Y:S01]  /*10770*/  MUFU.EX2 R181, R15 ;  /* 0x0000000f00b57308 */ /* 0x0003620000000800 */
[C---:B------:R-:W-:Y:S03]  /*10780*/  HMMA.16816.F32 R88, R16.reuse, R26, R88 ;  /* 0x0000001a1058723c */ /* 0x040fe60000001858 */
[C---:B------:R-:W-:Y:S02]  /*10790*/  FMUL.FTZ R92, R2.reuse, R92 ;  /* 0x0000005c025c7220 */ /* 0x040fe40000410000 */
[----:B------:R-:W4:Y:S01]  /*107a0*/  LDSM.16.MT88.4 R24, [R198+0x6100] ;  /* 0x00610000c618783b */ /* 0x000f220000004200 */
[----:B------:R-:W-:Y:S02]  /*107b0*/  FMUL.FTZ R93, R2, R93 ;  /* 0x0000005d025d7220 */ /* 0x000fe40000410000 */
[C---:B------:R-:W-:Y:S04]  /*107c0*/  FMUL.FTZ R94, R0.reuse, R94 ;  /* 0x0000005e005e7220 */ /* 0x040fe80000410000 */
        /* <DEDUP_REMOVED lines=15> */
[C---:B--2---:R-:W-:Y:S03]  /*108c0*/  HMMA.16816.F32 R100, R16.reuse, R20, R100 ;  /* 0x000000141064723c */ /* 0x044fe60000001864 */
[----:B------:R-:W-:Y:S02]  /*108d0*/  FMUL.FTZ R107, R0, R107 ;  /* 0x0000006b006b7220 */ /* 0x000fe40000410000 */
[--C-:B-1----:R-:W-:Y:S02]  /*108e0*/  FFMA.FTZ R15, R159, c[0x0][0x2d0], -R14.reuse ;  /* 0x0000b4009f0f7a23 */ /* 0x102fe4000001080e */
[C---:B------:R-:W-:Y:S02]  /*108f0*/  FMUL.FTZ R108, R2.reuse, R108 ;  /* 0x0000006c026c7220 */ /* 0x040fe40000410000 */
[----:B------:R-:W-:Y:S01]  /*10900*/  FMUL.FTZ R109, R2, R109 ;  /* 0x0000006d026d7220 */ /* 0x000fe20000410000 */
[C---:B------:R-:W-:Y:S01]  /*10910*/  HMMA.16816.F32 R104, R16.reuse, R22, R104 ;  /* 0x000000161068723c */ /* 0x040fe20000001868 */
[----:B------:R-:W1:Y:S01]  /*10920*/  LDSM.16.MT88.4 R20, [R199+0x6100] ;  /* 0x00610000c714783b */ /* 0x000e620000004200 */
[----:B------:R2:W-:Y:S01]  /*10930*/  MUFU.EX2 R173, R15 ;  /* 0x0000000f00ad7308 */ /* 0x0005e20000000800 */
[C---:B------:R-:W-:Y:S02]  /*10940*/  FMUL.FTZ R110, R0.reuse, R110 ;  /* 0x0000006e006e7220 */ /* 0x040fe40000410000 */
[----:B------:R-:W-:Y:S02]  /*10950*/  FMUL.FTZ R111, R0, R111 ;  /* 0x0000006f006f7220 */ /* 0x000fe40000410000 */
[C---:B------:R-:W-:Y:S02]  /*10960*/  FMUL.FTZ R112, R2.reuse, R112 ;  /* 0x0000007002707220 */ /* 0x040fe40000410000 */
[----:B------:R-:W-:Y:S03]  /*10970*/  FMUL.FTZ R113, R2, R113 ;  /* 0x0000007102717220 */ /* 0x000fe60000410000 */
[C---:B----4-:R-:W-:Y:S03]  /*10980*/  HMMA.16816.F32 R108, R16.reuse, R24, R108 ;  /* 0x00000018106c723c */ /* 0x050fe6000000186c */
[C---:B------:R-:W-:Y:S02]  /*10990*/  FMUL.FTZ R114, R0.reuse, R114 ;  /* 0x0000007200727220 */ /* 0x040fe40000410000 */
[----:B------:R-:W-:Y:S02]  /*109a0*/  FMUL.FTZ R115, R0, R115 ;  /* 0x0000007300737220 */ /* 0x000fe40000410000 */
[C---:B------:R-:W-:Y:S02]  /*109b0*/  FMUL.FTZ R116, R2.reuse, R116 ;  /* 0x0000007402747220 */ /* 0x040fe40000410000 */
[----:B------:R-:W-:Y:S03]  /*109c0*/  FMUL.FTZ R117, R2, R117 ;  /* 0x0000007502757220 */ /* 0x000fe60000410000 */
[C---:B------:R-:W-:Y:S01]  /*109d0*/  HMMA.16816.F32 R112, R16.reuse, R26, R112 ;  /* 0x0000001a1070723c */ /* 0x040fe20000001870 */
[----:B------:R-:W4:Y:S02]  /*109e0*/  LDSM.16.MT88.4 R24, [R197+0x900] ;  /* 0x00090000c518783b */ /* 0x000f240000004200 */
[C---:B------:R-:W-:Y:S02]  /*109f0*/  FMUL.FTZ R118, R0.reuse, R118 ;  /* 0x0000007600767220 */ /* 0x040fe40000410000 */
[----:B------:R-:W-:Y:S02]  /*10a00*/  FMUL.FTZ R119, R0, R119 ;  /* 0x0000007700777220 */ /* 0x000fe40000410000 */
[C---:B------:R-:W-:Y:S02]  /*10a10*/  FMUL.FTZ R120, R2.reuse, R120 ;  /* 0x0000007802787220 */ /* 0x040fe40000410000 */
[----:B------:R-:W-:Y:S03]  /*10a20*/  FMUL.FTZ R121, R2, R121 ;  /* 0x0000007902797220 */ /* 0x000fe60000410000 */
[C---:B---3--:R-:W-:Y:S03]  /*10a30*/  HMMA.16816.F32 R116, R16.reuse, R28, R116 ;  /* 0x0000001c1074723c */ /* 0x048fe60000001874 */
[C---:B------:R-:W-:Y:S02]  /*10a40*/  FMUL.FTZ R122, R0.reuse, R122 ;  /* 0x0000007a007a7220 */ /* 0x040fe40000410000 */
[----:B------:R-:W-:Y:S02]  /*10a50*/  FMUL.FTZ R123, R0, R123 ;  /* 0x0000007b007b7220 */ /* 0x000fe40000410000 */
[--C-:B--2---:R-:W-:Y:S02]  /*10a60*/  FFMA.FTZ R15, R168, c[0x0][0x2d0], -R14.reuse ;  /* 0x0000b400a80f7a23 */ /* 0x104fe4000001080e */
[C---:B------:R-:W-:Y:S02]  /*10a70*/  FMUL.FTZ R124, R2.reuse, R124 ;  /* 0x0000007c027c7220 */ /* 0x040fe40000410000 */
[----:B------:R2:W3:Y:S01]  /*10a80*/  MUFU.EX2 R172, R15 ;  /* 0x0000000f00ac7308 */ /* 0x0004e20000000800 */
[C---:B------:R-:W-:Y:S01]  /*10a90*/  HMMA.16816.F32 R120, R16.reuse, R30, R120 ;  /* 0x0000001e1078723c */ /* 0x040fe20000001878 */
[----:B------:R-:W4:Y:S02]  /*10aa0*/  LDSM.16.MT88.4 R28, [R198+0x900] ;  /* 0x00090000c61c783b */ /* 0x000f240000004200 */
[----:B------:R-:W-:Y:S02]  /*10ab0*/  FMUL.FTZ R125, R2, R125 ;  /* 0x0000007d027d7220 */ /* 0x000fe40000410000 */
[C---:B------:R-:W-:Y:S02]  /*10ac0*/  FMUL.FTZ R126, R0.reuse, R126 ;  /* 0x0000007e007e7220 */ /* 0x040fe40000410000 */
[----:B------:R-:W-:Y:S02]  /*10ad0*/  FMUL.FTZ R127, R0, R127 ;  /* 0x0000007f007f7220 */ /* 0x000fe40000410000 */
[C---:B------:R-:W-:Y:S03]  /*10ae0*/  FMUL.FTZ R128, R2.reuse, R128 ;  /* 0x0000008002807220 */ /* 0x040fe60000410000 */
[----:B------:R-:W-:Y:S02]  /*10af0*/  FMUL.FTZ R129, R2, R129 ;  /* 0x0000008102817220 */ /* 0x000fe40000410000 */
[C---:B-1----:R-:W-:Y:S03]  /*10b00*/  HMMA.16816.F32 R124, R16.reuse, R20, R124 ;  /* 0x00000014107c723c */ /* 0x042fe6000000187c */
[C---:B------:R-:W-:Y:S02]  /*10b10*/  FMUL.FTZ R130, R0.reuse, R130 ;  /* 0x0000008200827220 */ /* 0x040fe40000410000 */
[----:B------:R-:W-:Y:S02]  /*10b20*/  FMUL.FTZ R131, R0, R131 ;  /* 0x0000008300837220 */ /* 0x000fe40000410000 */
[--C-:B--2---:R-:W-:Y:S05]  /*10b30*/  FFMA.FTZ R15, R177, c[0x0][0x2d0], -R13.reuse ;  /* 0x0000b400b10f7a23 */ /* 0x104fea000001080d */
[----:B------:R-:W-:Y:S01]  /*10b40*/  HMMA.16816.F32 R128, R16, R22, R128 ;  /* 0x000000161080723c */ /* 0x000fe20000001880 */
[----:B------:R-:W1:Y:S01]  /*10b50*/  LDSM.16.MT88.4 R20, [R199+0x900] ;  /* 0x00090000c714783b */ /* 0x000e620000004200 */
[----:B------:R2:W-:Y:S05]  /*10b60*/  MUFU.EX2 R195, R15 ;  /* 0x0000000f00c37308 */ /* 0x0005ea0000000800 */
[----:B------:R-:W-:Y:S02]  /*10b70*/  F2FP.PACK_AB R16, R234, R235 ;  /* 0x000000ebea10723e */ /* 0x000fe400000000ff */
[----:B------:R-:W-:Y:S03]  /*10b80*/  F2FP.PACK_AB R18, R224, R232 ;  /* 0x000000e8e012723e */ /* 0x000fe600000000ff */
[----:B-----5:R-:W-:Y:S02]  /*10b90*/  F2FP.PACK_AB R17, R181, R182 ;  /* 0x000000b6b511723e */ /* 0x020fe400000000ff */
[----:B---3--:R-:W-:Y:S07]  /*10ba0*/  F2FP.PACK_AB R19, R172, R173 ;  /* 0x000000adac13723e */ /* 0x008fee00000000ff */
[C---:B----4-:R-:W-:Y:S03]  /*10bb0*/  HMMA.16816.F32 R4, R16.reuse, R24, R4 ;  /* 0x000000181004723c */ /* 0x050fe60000001804 */
[--C-:B--2---:R-:W-:Y:S05]  /*10bc0*/  FFMA.FTZ R15, R178, c[0x0][0x2d0], -R13.reuse ;  /* 0x0000b400b20f7a23 */ /* 0x104fea000001080d */
[C---:B------:R-:W-:Y:S01]  /*10bd0*/  HMMA.16816.F32 R8, R16.reuse, R26, R8 ;  /* 0x0000001a1008723c */ /* 0x040fe20000001808 */
[----:B------:R-:W2:Y:S01]  /*10be0*/  LDSM.16.MT88.4 R24, [R197+0x2900] ;  /* 0x00290000c518783b */ /* 0x000ea20000004200 */
[----:B------:R3:W4:Y:S06]  /*10bf0*/  MUFU.EX2 R194, R15 ;  /* 0x0000000f00c27308 */ /* 0x00072c0000000800 */
[C---:B------:R-:W-:Y:S08]  /*10c00*/  HMMA.16816.F32 R132, R16.reuse, R28, R132 ;  /* 0x0000001c1084723c */ /* 0x040ff00000001884 */
[C---:B------:R-:W-:Y:S01]  /*10c10*/  HMMA.16816.F32 R136, R16.reuse, R30, R136 ;  /* 0x0000001e1088723c */ /* 0x040fe20000001888 */
[----:B------:R-:W5:Y:S07]  /*10c20*/  LDSM.16.MT88.4 R28, [R198+0x2900] ;  /* 0x00290000c61c783b */ /* 0x000f6e0000004200 */
[C---:B------:R-:W-:Y:S04]  /*10c30*/  HMMA.16816.F32 R140, R16.reuse, R32, R140 ;  /* 0x00000020108c723c */ /* 0x040fe8000000188c */
[--C-:B---3--:R-:W-:Y:S04]  /*10c40*/  FFMA.FTZ R15, R179, c[0x0][0x2d0], -R13.reuse ;  /* 0x0000b400b30f7a23 */ /* 0x108fe8000001080d */
[C---:B------:R-:W-:Y:S01]  /*10c50*/  HMMA.16816.F32 R144, R16.reuse, R34, R144 ;  /* 0x000000221090723c */ /* 0x040fe20000001890 */
[----:B------:R-:W3:Y:S01]  /*10c60*/  LDSM.16.MT88.4 R32, [R200+0x2900] ;  /* 0x00290000c820783b */ /* 0x000ee20000004200 */
[----:B------:R4:W-:Y:S06]  /*10c70*/  MUFU.EX2 R179, R15 ;  /* 0x0000000f00b37308 */ /* 0x0009ec0000000800 */
[C---:B-1----:R-:W-:Y:S08]  /*10c80*/  HMMA.16816.F32 R148, R16.reuse, R20, R148 ;  /* 0x000000141094723c */ /* 0x042ff00000001894 */
[C---:B------:R-:W-:Y:S01]  /*10c90*/  HMMA.16816.F32 R152, R16.reuse, R22, R152 ;  /* 0x000000161098723c */ /* 0x040fe20000001898 */
[----:B------:R-:W1:Y:S07]  /*10ca0*/  LDSM.16.MT88.4 R20, [R199+0x2900] ;  /* 0x00290000c714783b */ /* 0x000e6e0000004200 */
[C---:B--2---:R-:W-:Y:S04]  /*10cb0*/  HMMA.16816.F32 R36, R16.reuse, R24, R36 ;  /* 0x000000181024723c */ /* 0x044fe80000001824 */
[--C-:B----4-:R-:W-:Y:S04]  /*10cc0*/  FFMA.FTZ R15, R180, c[0x0][0x2d0], -R13.reuse ;  /* 0x0000b400b40f7a23 */ /* 0x110fe8000001080d */
[C---:B------:R-:W-:Y:S01]  /*10cd0*/  HMMA.16816.F32 R40, R16.reuse, R26, R40 ;  /* 0x0000001a1028723c */ /* 0x040fe20000001828 */
[----:B------:R-:W2:Y:S01]  /*10ce0*/  LDSM.16.MT88.4 R24, [R197+0x4900] ;  /* 0x00490000c518783b */ /* 0x000ea20000004200 */
[----:B------:R4:W1:Y:S06]  /*10cf0*/  MUFU.EX2 R178, R15 ;  /* 0x0000000f00b27308 */ /* 0x00086c0000000800 */
[C---:B-----5:R-:W-:Y:S08]  /*10d00*/  HMMA.16816.F32 R44, R16.reuse, R28, R44 ;  /* 0x0000001c102c723c */ /* 0x060ff0000000182c */
[C---:B------:R-:W-:Y:S01]  /*10d10*/  HMMA.16816.F32 R48, R16.reuse, R30, R48 ;  /* 0x0000001e1030723c */ /* 0x040fe20000001830 */
[----:B------:R-:W5:Y:S07]  /*10d20*/  LDSM.16.MT88.4 R28, [R198+0x4900] ;  /* 0x00490000c61c783b */ /* 0x000f6e0000004200 */
[C---:B---3--:R-:W-:Y:S04]  /*10d30*/  HMMA.16816.F32 R52, R16.reuse, R32, R52 ;  /* 0x000000201034723c */ /* 0x048fe80000001834 */
[--C-:B----4-:R-:W-:Y:S04]  /*10d40*/  FFMA.FTZ R15, R169, c[0x0][0x2d0], -R14.reuse ;  /* 0x0000b400a90f7a23 */ /* 0x110fe8000001080e */
        /* <DEDUP_REMOVED lines=36> */
[----:B------:R-:W-:Y:S01]  /*10f90*/  HMMA.16816.F32 R128, R16, R22, R128 ;  /* 0x000000161080723c */ /* 0x000fe20000001880 */
[----:B------:R-:W1:Y:S06]  /*10fa0*/  LDSM.16.MT88.4 R20, [R199+0x1100] ;  /* 0x00110000c714783b */ /* 0x000e6c0000004200 */
[----:B------:R-:W-:Y:S02]  /*10fb0*/  F2FP.PACK_AB R16, R194, R195 ;  /* 0x000000c3c210723e */ /* 0x000fe400000000ff */
[----:B------:R-:W-:Y:S03]  /*10fc0*/  F2FP.PACK_AB R18, R178, R179 ;  /* 0x000000b3b212723e */ /* 0x000fe600000000ff */
[----:B------:R-:W-:Y:S01]  /*10fd0*/  F2FP.PACK_AB R17, R170, R171 ;  /* 0x000000abaa11723e */ /* 0x000fe200000000ff */
[--C-:B----4-:R-:W-:Y:S01]  /*10fe0*/  FFMA.FTZ R15, R187, c[0x0][0x2d0], -R13.reuse ;  /* 0x0000b400bb0f7a23 */ /* 0x110fe2000001080d */
[----:B------:R-:W-:Y:S03]  /*10ff0*/  F2FP.PACK_AB R19, R168, R169 ;  /* 0x000000a9a813723e */ /* 0x000fe600000000ff */
[----:B------:R4:W1:Y:S04]  /*11000*/  MUFU.EX2 R176, R15 ;  /* 0x0000000f00b07308 */ /* 0x0008680000000800 */
[C---:B--2---:R-:W-:Y:S08]  /*11010*/  HMMA.16816.F32 R4, R16.reuse, R24, R4 ;  /* 0x000000181004723c */ /* 0x044ff00000001804 */
[C---:B------:R-:W-:Y:S01]  /*11020*/  HMMA.16816.F32 R8, R16.reuse, R26, R8 ;  /* 0x0000001a1008723c */ /* 0x040fe20000001808 */
[----:B------:R-:W2:Y:S07]  /*11030*/  LDSM.16.MT88.4 R24, [R197+0x3100] ;  /* 0x00310000c518783b */ /* 0x000eae0000004200 */
[C---:B-----5:R-:W-:Y:S04]  /*11040*/  HMMA.16816.F32 R132, R16.reuse, R28, R132 ;  /* 0x0000001c1084723c */ /* 0x060fe80000001884 */
[--C-:B----4-:R-:W-:Y:S02]  /*11050*/  FFMA.FTZ R15, R188, c[0x0][0x2d0], -R13.reuse ;  /* 0x0000b400bc0f7a23 */ /* 0x110fe4000001080d */
[----:B------:R-:W-:Y:S02]  /*11060*/  FFMA.FTZ R13, R189, c[0x0][0x2d0], -R13 ;  /* 0x0000b400bd0d7a23 */ /* 0x000fe4000001080d */
[C---:B------:R-:W-:Y:S01]  /*11070*/  HMMA.16816.F32 R136, R16.reuse, R30, R136 ;  /* 0x0000001e1088723c */ /* 0x040fe20000001888 */
[----:B------:R-:W4:Y:S01]  /*11080*/  LDSM.16.MT88.4 R28, [R198+0x3100] ;  /* 0x00310000c61c783b */ /* 0x000f220000004200 */
[----:B------:R5:W-:Y:S06]  /*11090*/  MUFU.EX2 R174, R13 ;  /* 0x0000000d00ae7308 */ /* 0x000bec0000000800 */
[C---:B---3--:R-:W-:Y:S04]  /*110a0*/  HMMA.16816.F32 R140, R16.reuse, R32, R140 ;  /* 0x00000020108c723c */ /* 0x048fe8000000188c */
[----:B------:R-:W-:Y:S04]  /*110b0*/  MUFU.EX2 R175, R15 ;  /* 0x0000000f00af7308 */ /* 0x000fe80000000800 */
[C---:B------:R-:W-:Y:S01]  /*110c0*/  HMMA.16816.F32 R144, R16.reuse, R34, R144 ;  /* 0x000000221090723c */ /* 0x040fe20000001890 */
[----:B------:R-:W3:Y:S07]  /*110d0*/  LDSM.16.MT88.4 R32, [R200+0x3100] ;  /* 0x00310000c820783b */ /* 0x000eee0000004200 */
[C---:B-1----:R-:W-:Y:S04]  /*110e0*/  HMMA.16816.F32 R148, R16.reuse, R20, R148 ;  /* 0x000000141094723c */ /* 0x042fe80000001894 */
[--C-:B-----5:R-:W-:Y:S04]  /*110f0*/  FFMA.FTZ R13, R183, c[0x0][0x2d0], -R14.reuse ;  /* 0x0000b400b70d7a23 */ /* 0x120fe8000001080e */
[C---:B------:R-:W-:Y:S01]  /*11100*/  HMMA.16816.F32 R152, R16.reuse, R22, R152 ;  /* 0x000000161098723c */ /* 0x040fe20000001898 */
[----:B------:R-:W1:Y:S01]  /*11110*/  LDSM.16.MT88.4 R20, [R199+0x3100] ;  /* 0x00310000c714783b */ /* 0x000e620000004200 */
[----:B------:R5:W-:Y:S06]  /*11120*/  MUFU.EX2 R159, R13 ;  /* 0x0000000d009f7308 */ /* 0x000bec0000000800 */
[C---:B--2---:R-:W-:Y:S08]  /*11130*/  HMMA.16816.F32 R36, R16.reuse, R24, R36 ;  /* 0x000000181024723c */ /* 0x044ff00000001824 */
[C---:B------:R-:W-:Y:S01]  /*11140*/  HMMA.16816.F32 R40, R16.reuse, R26, R40 ;  /* 0x0000001a1028723c */ /* 0x040fe20000001828 */
[----:B------:R-:W2:Y:S07]  /*11150*/  LDSM.16.MT88.4 R24, [R197+0x5100] ;  /* 0x00510000c518783b */ /* 0x000eae0000004200 */
[C---:B----4-:R-:W-:Y:S04]  /*11160*/  HMMA.16816.F32 R44, R16.reuse, R28, R44 ;  /* 0x0000001c102c723c */ /* 0x050fe8000000182c */
[--C-:B-----5:R-:W-:Y:S04]  /*11170*/  FFMA.FTZ R13, R184, c[0x0][0x2d0], -R14.reuse ;  /* 0x0000b400b80d7a23 */ /* 0x120fe8000001080e */
[C---:B------:R-:W-:Y:S01]  /*11180*/  HMMA.16816.F32 R48, R16.reuse, R30, R48 ;  /* 0x0000001e1030723c */ /* 0x040fe20000001830 */
[----:B------:R-:W4:Y:S01]  /*11190*/  LDSM.16.MT88.4 R28, [R198+0x5100] ;  /* 0x00510000c61c783b */ /* 0x000f220000004200 */
[----:B------:R5:W2:Y:S06]  /*111a0*/  MUFU.EX2 R158, R13 ;  /* 0x0000000d009e7308 */ /* 0x000aac0000000800 */
[C---:B---3--:R-:W-:Y:S08]  /*111b0*/  HMMA.16816.F32 R52, R16.reuse, R32, R52 ;  /* 0x000000201034723c */ /* 0x048ff00000001834 */
[C---:B------:R-:W-:Y:S01]  /*111c0*/  HMMA.16816.F32 R56, R16.reuse, R34, R56 ;  /* 0x000000221038723c */ /* 0x040fe20000001838 */
[----:B------:R-:W3:Y:S07]  /*111d0*/  LDSM.16.MT88.4 R32, [R200+0x5100] ;  /* 0x00510000c820783b */ /* 0x000eee0000004200 */
[C---:B-1----:R-:W-:Y:S04]  /*111e0*/  HMMA.16816.F32 R60, R16.reuse, R20, R60 ;  /* 0x00000014103c723c */ /* 0x042fe8000000183c */
[--C-:B-----5:R-:W-:Y:S02]  /*111f0*/  FFMA.FTZ R13, R185, c[0x0][0x2d0], -R14.reuse ;  /* 0x0000b400b90d7a23 */ /* 0x120fe4000001080e */
[----:B------:R-:W-:Y:S01]  /*11200*/  FFMA.FTZ R14, R12, c[0x0][0x2d0], -R14 ;  /* 0x0000b4000c0e7a23 */ /* 0x000fe2000001080e */
[----:B------:R-:W-:Y:S01]  /*11210*/  F2FP.PACK_AB R12, R176, R177 ;  /* 0x000000b1b00c723e */ /* 0x000fe200000000ff */
[C---:B------:R-:W-:Y:S01]  /*11220*/  HMMA.16816.F32 R64, R16.reuse, R22, R64 ;  /* 0x000000161040723c */ /* 0x040fe20000001840 */
[----:B------:R-:W1:Y:S01]  /*11230*/  LDSM.16.MT88.4 R20, [R199+0x5100] ;  /* 0x00510000c714783b */ /* 0x000e620000004200 */
[----:B------:R5:W-:Y:S06]  /*11240*/  MUFU.EX2 R157, R13 ;  /* 0x0000000d009d7308 */ /* 0x000bec0000000800 */
[C---:B--2---:R-:W-:Y:S08]  /*11250*/  HMMA.16816.F32 R68, R16.reuse, R24, R68 ;  /* 0x000000181044723c */ /* 0x044ff00000001844 */
[C---:B------:R-:W-:Y:S01]  /*11260*/  HMMA.16816.F32 R72, R16.reuse, R26, R72 ;  /* 0x0000001a1048723c */ /* 0x040fe20000001848 */
[----:B------:R-:W2:Y:S07]  /*11270*/  LDSM.16.MT88.4 R24, [R197+0x7100] ;  /* 0x00710000c518783b */ /* 0x000eae0000004200 */
[C---:B----4-:R-:W-:Y:S04]  /*11280*/  HMMA.16816.F32 R76, R16.reuse, R28, R76 ;  /* 0x0000001c104c723c */ /* 0x050fe8000000184c */
[----:B-----5:R-:W-:Y:S04]  /*11290*/  F2FP.PACK_AB R13, R158, R159 ;  /* 0x0000009f9e0d723e */ /* 0x020fe800000000ff */
[C---:B------:R-:W-:Y:S01]  /*112a0*/  HMMA.16816.F32 R80, R16.reuse, R30, R80 ;  /* 0x0000001e1050723c */ /* 0x040fe20000001850 */
[----:B------:R-:W4:Y:S07]  /*112b0*/  LDSM.16.MT88.4 R28, [R198+0x7100] ;  /* 0x00710000c61c783b */ /* 0x000f2e0000004200 */
        /* <DEDUP_REMOVED lines=9> */
[C---:B----4-:R-:W-:Y:S01]  /*11350*/  HMMA.16816.F32 R108, R16.reuse, R28, R108 ;  /* 0x0000001c106c723c */ /* 0x050fe2000000186c */
[----:B------:R4:W5:Y:S07]  /*11360*/  MUFU.EX2 R28, R14 ;  /* 0x0000000e001c7308 */ /* 0x00096e0000000800 */
[C---:B------:R-:W-:Y:S08]  /*11370*/  HMMA.16816.F32 R112, R16.reuse, R30, R112 ;  /* 0x0000001e1070723c */ /* 0x040ff00000001870 */
[C---:B---3--:R-:W-:Y:S08]  /*11380*/  HMMA.16816.F32 R116, R16.reuse, R32, R116 ;  /* 0x000000201074723c */ /* 0x048ff00000001874 */
[C---:B------:R-:W-:Y:S04]  /*11390*/  HMMA.16816.F32 R120, R16.reuse, R34, R120 ;  /* 0x000000221078723c */ /* 0x040fe80000001878 */
[----:B----4-:R-:W-:Y:S02]  /*113a0*/  F2FP.PACK_AB R14, R174, R175 ;  /* 0x000000afae0e723e */ /* 0x010fe400000000ff */
[----:B-----5:R-:W-:Y:S02]  /*113b0*/  F2FP.PACK_AB R15, R28, R157 ;  /* 0x0000009d1c0f723e */ /* 0x020fe400000000ff */
[C---:B-1----:R-:W-:Y:S08]  /*113c0*/  HMMA.16816.F32 R124, R16.reuse, R20, R124 ;  /* 0x00000014107c723c */ /* 0x042ff0000000187c */
[----:B------:R-:W-:Y:S01]  /*113d0*/  HMMA.16816.F32 R128, R16, R22, R128 ;  /* 0x000000161080723c */ /* 0x000fe20000001880 */
[----:B------:R-:W1:Y:S07]  /*113e0*/  LDSM.16.MT88.4 R16, [R200+0x1900] ;  /* 0x00190000c810783b */ /* 0x000e6e0000004200 */
[C---:B------:R-:W-:Y:S01]  /*113f0*/  HMMA.16816.F32 R160, R12.reuse, R164, R4 ;  /* 0x000000a40ca0723c */ /* 0x040fe20000001804 */
[----:B------:R-:W3:Y:S07]  /*11400*/  LDSM.16.MT88.4 R4, [R199+0x1900] ;  /* 0x00190000c704783b */ /* 0x000eee0000004200 */
[C---:B------:R-:W-:Y:S01]  /*11410*/  HMMA.16816.F32 R164, R12.reuse, R166, R8 ;  /* 0x000000a60ca4723c */ /* 0x040fe20000001808 */
[----:B------:R-:W4:Y:S07]  /*11420*/  LDSM.16.MT88.4 R8, [R197+0x3900] ;  /* 0x00390000c508783b */ /* 0x000f2e0000004200 */
[C---:B--2---:R-:W-:Y:S01]  /*11430*/  HMMA.16816.F32 R132, R12.reuse, R24, R132 ;  /* 0x000000180c84723c */ /* 0x044fe20000001884 */
[----:B------:R-:W2:Y:S07]  /*11440*/  LDSM.16.MT88.4 R20, [R198+0x3900] ;  /* 0x00390000c614783b */ /* 0x000eae0000004200 */
[C---:B------:R-:W-:Y:S08]  /*11450*/  HMMA.16816.F32 R136, R12.reuse, R26, R136 ;  /* 0x0000001a0c88723c */ /* 0x040ff00000001888 */
        /* <DEDUP_REMOVED lines=30> */
[C---:B----4-:R-:W-:Y:S07]  /*11640*/  HMMA.16816.F32 R100, R12.reuse, R8, R100 ;  /* 0x000000080c64723c */ /* 0x050fee0000001864 */
[----:B------:R-:W-:Y:S01]  /*11650*/  FFMA.FTZ R8, R2, R244, R236 ;  /* 0x000000f402087223 */ /* 0x000fe200000100ec */
[C---:B------:R-:W-:Y:S04]  /*11660*/  HMMA.16816.F32 R104, R12.reuse, R10, R104 ;  /* 0x0000000a0c68723c */ /* 0x040fe80000001868 */
[----:B------:R-:W-:Y:S02]  /*11670*/  FFMA.FTZ R2, R0, R245, R193 ;  /* 0x000000f500027223 */ /* 0x000fe400000100c1 */
[----:B------:R-:W-:Y:S02]  /*11680*/  FADD.FTZ R0, R239, R8 ;  /* 0x00000008ef007221 */ /* 0x000fe40000010000 */
[----:B------:R-:W-:Y:S01]  /*11690*/  FADD.FTZ R2, R192, R2 ;  /* 0x00000002c0027221 */ /* 0x000fe20000010000 */
[C---:B--2---:R-:W-:Y:S03]  /*116a0*/  HMMA.16816.F32 R108, R12.reuse, R20, R108 ;  /* 0x000000140c6c723c */ /* 0x044fe6000000186c */
        /* <DEDUP_REMOVED lines=8> */
[----:B------:R-:W-:Y:S02]  /*11730*/  FADD.FTZ R0, R234, R0 ;  /* 0x00000000ea007221 */ /* 0x000fe40000010000 */
[----:B------:R-:W-:Y:S02]  /*11740*/  FADD.FTZ R2, R181, R2 ;  /* 0x00000002b5027221 */ /* 0x000fe40000010000 */
[----:B------:R-:W-:Y:S01]  /*11750*/  FADD.FTZ R0, R232, R0 ;  /* 0x00000000e8007221 */ /* 0x000fe20000010000 */
[C---:B------:R-:W-:Y:S04]  /*11760*/  HMMA.16816.F32 R120, R12.reuse, R18, R120 ;  /* 0x000000120c78723c */ /* 0x040fe80000001878 */
[----:B------:R-:W-:Y:S02]  /*11770*/  FADD.FTZ R2, R173, R2 ;  /* 0x00000002ad027221 */ /* 0x000fe40000010000 */
[----:B------:R-:W-:Y:S02]  /*11780*/  FADD.FTZ R0, R224, R0 ;  /* 0x00000000e0007221 */ /* 0x000fe40000010000 */
[----:B------:R-:W-:Y:S01]  /*11790*/  FADD.FTZ R2, R172, R2 ;  /* 0x00000002ac027221 */ /* 0x000fe20000010000 */
[C---:B---3--:R-:W-:Y:S03]  /*117a0*/  HMMA.16816.F32 R124, R12.reuse, R4, R124 ;  /* 0x000000040c7c723c */ /* 0x048fe6000000187c */
[----:B------:R-:W-:Y:S02]  /*117b0*/  FADD.FTZ R0, R195, R0 ;  /* 0x00000000c3007221 */ /* 0x000fe40000010000 */
[----:B------:R-:W-:Y:S02]  /*117c0*/  FADD.FTZ R2, R171, R2 ;  /* 0x00000002ab027221 */ /* 0x000fe40000010000 */
        /* <DEDUP_REMOVED lines=8> */
[----:B------:R-:W-:Y:S02]  /*11850*/  FADD.FTZ R0, R159, R4 ;  /* 0x000000049f007221 */ /* 0x000fe40000010000 */
[----:B------:R-:W-:Y:S02]  /*11860*/  FADD.FTZ R2, R176, R2 ;  /* 0x00000002b0027221 */ /* 0x000fe40000010000 */
[----:B------:R-:W-:Y:S01]  /*11870*/  FADD.FTZ R0, R158, R0 ;  /* 0x000000009e007221 */ /* 0x000fe20000010000 */
[----:B------:R-:W-:Y:S01]  /*11880*/  MOV R158, R3 ;  /* 0x00000003009e7202 */ /* 0x000fe20000000f00 */
[----:B------:R-:W-:Y:S02]  /*11890*/  FADD.FTZ R4, R175, R2 ;  /* 0x00000002af047221 */ /* 0x000fe40000010000 */
[----:B------:R-:W-:Y:S01]  /*118a0*/  FADD.FTZ R2, R157, R0 ;  /* 0x000000009d027221 */ /* 0x000fe20000010000 */
[----:B------:R-:W-:Y:S01]  /*118b0*/  IADD3 R0, R223, -0x1, RZ ;  /* 0xffffffffdf007810 */ /* 0x000fe20007ffe0ff */
[----:B------:R-:W-:Y:S01]  /*118c0*/  FADD.FTZ R244, R174, R4 ;  /* 0x00000004aef47221 */ /* 0x000fe20000010000 */
[----:B------:R-:W-:Y:S01]  /*118d0*/  MOV R157, R156 ;  /* 0x0000009c009d7202 */ /* 0x000fe20000000f00 */
[----:B------:R-:W-:Y:S01]  /*118e0*/  FADD.FTZ R245, R28, R2 ;  /* 0x000000021cf57221 */ /* 0x000fe20000010000 */
[----:B------:R-:W-:Y:S01]  /*118f0*/  MOV R223, R0 ;  /* 0x0000000000df7202 */ /* 0x000fe20000000f00 */
[----:B------:R-:W-:-:S05]  /*11900*/  @P0 BRA `(.L_x_1628) ;  /* 0xffffc22000000947 */ /* 0x000fca000383ffff */
.L_x_1619:
[----:B------:R-:W1:Y:S01]  /*11910*/  SHFL.BFLY PT, R6, R244, 0x2, 0x1f ;  /* 0x0c401f00f4067f89 */ /* 0x000e6200000e0000 */
[----:B------:R-:W-:-:S02]  /*11920*/  MOV R17, 0xff800000 ;  /* 0xff80000000117802 */ /* 0x000fc40000000f00 */
[----:B------:R-:W-:Y:S01]  /*11930*/  MOV R18, 0xff800000 ;  /* 0xff80000000127802 */ /* 0x000fe20000000f00 */
[----:B------:R-:W2:Y:S01]  /*11940*/  SHFL.BFLY PT, R7, R245, 0x2, 0x1f ;  /* 0x0c401f00f5077f89 */ /* 0x000ea200000e0000 */
[----:B------:R-:W-:Y:S01]  /*11950*/  PLOP3.LUT P2, PT, PT, PT, PT, 0x8, 0x0 ;  /* 0x000000000000781c */ /* 0x000fe20003f4e170 */
        /* <DEDUP_REMOVED lines=150> */
.L_x_1586:
        /* <DEDUP_REMOVED lines=83> */
[----:B------:R-:W-:Y:S01]  /*127f0*/  IMAD.WIDE.U32 R2, R9, c[0x0][0x4c8], R2 ;  /* 0x0001320009027a25 */ /* 0x000fe200078e0002 */
[----:B------:R-:W-:-:S03]  /*12800*/  LOP3.LUT P1, RZ, R14, 0x3, RZ, 0xc0, !PT ;  /* 0x000000030eff7812 */ /* 0x000fc6000782c0ff */
        /* <DEDUP_REMOVED lines=11> */
[----:B------:R-:W-:Y:S03]  /*128c0*/  SHFL.IDX PT, R6, R6, 0x1, 0x1c1f ;  /* 0x003c1f0006067f89 */ /* 0x000fe600000e0000 */
[----:B------:R-:W-:Y:S01]  /*128d0*/  IADD3 R3, R5, R0, RZ ;  /* 0x0000000005037210 */ /* 0x000fe20007ffe0ff */
[----:B------:R-:W-:Y:S01]  /*128e0*/  IMAD R0, R7, c[0x0][0x428], RZ ;  /* 0x00010a0007007a24 */ /* 0x000fe200078e02ff */
[----:B------:R-:W1:Y:S01]  /*128f0*/  SHFL.IDX PT, R9, R2, RZ, 0x1c1f ;  /* 0x001c1fff02097589 */ /* 0x000e6200000e0000 */
[----:B------:R-:W-:-:S02]  /*12900*/  IMAD R5, R20, c[0x0][0x388], RZ ;  /* 0x0000e20014057a24 */ /* 0x000fc400078e02ff */
        /* <DEDUP_REMOVED lines=16> */
[----:B------:R1:W2:Y:S04]  /*12a10*/  SHFL.IDX PT, R2, R20, RZ, 0x1c1f ;  /* 0x001c1fff14027589 */ /* 0x0002a800000e0000 */
[----:B------:R1:W3:Y:S01]  /*12a20*/  SHFL.IDX PT, R3, R19, RZ, 0x1c1f ;  /* 0x001c1fff13037589 */ /* 0x0002e200000e0000 */
[----:B------:R-:W-:-:S04]  /*12a30*/  SHF.L.U32 R0, R0, 0x1, RZ ;  /* 0x0000000100007819 */ /* 0x000fc800000006ff */
[----:B------:R-:W-:Y:S05]  /*12a40*/  @P1 BRA `(.L_x_1631) ;  /* 0x00000bd000001947 */ /* 0x000fea0003800000 */
[C---:B------:R-:W-:Y:S02]  /*12a50*/  ISETP.GE.AND P2, PT, R0.reuse, c[0x0][0x3c8], PT ;  /* 0x0000f20000007a0c */ /* 0x040fe40003f46270 */
[C---:B------:R-:W-:Y:S02]  /*12a60*/  IADD3 R5, R0.reuse, 0x8, RZ ;  /* 0x0000000800057810 */ /* 0x040fe40007ffe0ff */
[----:B------:R-:W-:Y:S02]  /*12a70*/  IADD3 R4, R0, 0x10, RZ ;  /* 0x0000001000047810 */ /* 0x000fe40007ffe0ff */
[----:B------:R-:W-:Y:S02]  /*12a80*/  ISETP.GE.AND P6, PT, R5, c[0x0][0x3c8], PT ;  /* 0x0000f20005007a0c */ /* 0x000fe40003fc6270 */
[----:B------:R-:W-:Y:S02]  /*12a90*/  ISETP.GE.AND P1, PT, R4, c[0x0][0x3c8], PT ;  /* 0x0000f20004007a0c */ /* 0x000fe40003f26270 */
[----:B-1----:R-:W-:-:S02]  /*12aa0*/  IADD3 R8, R0, 0x18, RZ ;  /* 0x0000001800087810 */ /* 0x002fc40007ffe0ff */
[C---:B------:R-:W-:Y:S01]  /*12ab0*/  IADD3 R10, R0.reuse, 0x20, RZ ;  /* 0x00000020000a7810 */ /* 0x040fe20007ffe0ff */
[C---:B--23--:R-:W-:Y:S01]  /*12ac0*/  @!P2 IMAD.WIDE R6, R0.reuse, 0x4, R2 ;  /* 0x000000040006a825 */ /* 0x04cfe200078e0202 */
        /* <DEDUP_REMOVED lines=181> */
.L_x_1631:
[----:B------:R-:W-:Y:S05]  /*13620*/  BSYNC B0 ;  /* 0x0000000000007941 */ /* 0x000fea0003800000 */
.L_x_1630:
[----:B-1-3--:R1:W3:Y:S04]  /*13630*/  SHFL.IDX PT, R3, R19, 0x1, 0x1c1f ;  /* 0x003c1f0013037f89 */ /* 0x00a2e800000e0000 */
[----:B--2---:R1:W2:Y:S01]  /*13640*/  SHFL.IDX PT, R2, R20, 0x1, 0x1c1f ;  /* 0x003c1f0014027f89 */ /* 0x0042a200000e0000 */
        /* <DEDUP_REMOVED lines=12> */
[--C-:B--23--:R-:W-:Y:S01]  /*13710*/  @!P2 IMAD.WIDE R8, R0, 0x4, R2.reuse ;  /* 0x000000040008a825 */ /* 0x10cfe200078e0202 */
        /* <DEDUP_REMOVED lines=57> */
[----:B-----5:R-:W-:Y:S02]  /*13ab0*/  @!P6 LEA.HI R4, R15, R15, RZ, 0x1 ;  /* 0x0000000f0f04e211 */ /* 0x020fe400078f08ff */
        /* <DEDUP_REMOVED lines=13> */
[----:B--2---:R-:W-:Y:S02]  /*13b90*/  @!P2 LEA.HI R7, R10, R10, RZ, 0x1 ;  /* 0x0000000a0a07a211 */ /* 0x004fe400078f08ff */
[----:B------:R-:W-:-:S02]  /*13ba0*/  @!P1 LEA.HI R6, R11, R11, RZ, 0x1 ;  /* 0x0000000b0b069211 */ /* 0x000fc400078f08ff */
[----:B---3--:R-:W-:Y:S02]  /*13bb0*/  @!P4 LEA.HI R4, R8, R8, RZ, 0x1 ;  /* 0x000000080804c211 */ /* 0x008fe400078f08ff */
        /* <DEDUP_REMOVED lines=39> */
[----:B--2---:R-:W-:-:S02]  /*13e30*/  @!P2 LEA.HI R7, R10, R10, RZ, 0x1 ;  /* 0x0000000a0a07a211 */ /* 0x004fc400078f08ff */
[----:B------:R-:W-:Y:S02]  /*13e40*/  @!P1 LEA.HI R6, R11, R11, RZ, 0x1 ;  /* 0x0000000b0b069211 */ /* 0x000fe400078f08ff */
[----:B---3--:R-:W-:Y:S02]  /*13e50*/  @!P4 LEA.HI R4, R8, R8, RZ, 0x1 ;  /* 0x000000080804c211 */ /* 0x008fe400078f08ff */
        /* <DEDUP_REMOVED lines=36> */
[----:B--2---:R-:W-:-:S04]  /*140a0*/  @!P2 LEA.HI R7, R10, R10, RZ, 0x1 ;  /* 0x0000000a0a07a211 */ /* 0x004fc800078f08ff */
        /* <DEDUP_REMOVED lines=26> */
.L_x_1629:
        /* <DEDUP_REMOVED lines=50> */
.L_x_1632:
        /* <DEDUP_REMOVED lines=9> */
.L_x_2603:


//--------------------- .text._ZN7cutlass13device_kernelIN5flash19enable_sm80_to_sm89INS1_16FlashAttnFwdSm80INS1_25CollectiveMainloopFwdSm80ILi8ELi1ELb0EN4cute5tupleIJNS5_1CILi128EEENS7_ILi64EEENS7_ILi256EEEEEELi256ENS_6half_tEfNS_4arch4Sm80ELb0ELb1ELb0ELb1ELb0ELb0ELb1ELb1EEENS1_21CollectiveEpilogueFwdINS6_IJS8_SA_S9_EEENS6_IJNS7_ILi1EEESI_SI_EEESC_SE_Li256ELb1ELb1ELb1ELb0EEENS1_36VarlenDynamicPersistentTileSchedulerILi128ELi64ELi256ELi256ELb1ELb1ELb0ELb1ELb0ELb1EEEEEEEEEvNT_6ParamsE --------------------------
	.section	.text._ZN7cutlass13device_kernelIN5flash19enable_sm80_to_sm89INS1_16FlashAttnFwdSm80INS1_25CollectiveMainloopFwdSm80ILi8ELi1ELb0EN4cute5tupleIJNS5_1CILi128EEENS7_ILi64EEENS7_ILi256EEEEEELi256ENS_6half_tEfNS_4arch4Sm80ELb0ELb1ELb0ELb1ELb0ELb0ELb1ELb1EEENS1_21CollectiveEpilogueFwdINS6_IJS8_SA_S9_EEENS6_IJNS7_ILi1EEESI_SI_EEESC_SE_Li256ELb1ELb1ELb1ELb0EEENS1_36VarlenDynamicPersistentTileSchedulerILi128ELi64ELi256ELi256ELb1ELb1ELb0ELb1ELb0ELb1EEEEEEEEEvNT_6ParamsE,"ax",@progbits
	.sectioninfo	@"SHI_REGISTERS=255"
	.align	128
.text._ZN7cutlass13device_kernelIN5flash19enable_sm80_to_sm89INS1_16FlashAttnFwdSm80INS1_25CollectiveMainloopFwdSm80ILi8ELi1ELb0EN4cute5tupleIJNS5_1CILi128EEENS7_ILi64EEENS7_ILi256EEEEEELi256ENS_6half_tEfNS_4arch4Sm80ELb0ELb1ELb0ELb1ELb0ELb0ELb1ELb1EEENS1_21CollectiveEpilogueFwdINS6_IJS8_SA_S9_EEENS6_IJNS7_ILi1EEESI_SI_EEESC_SE_Li256ELb1ELb1ELb1ELb0EEENS1_36VarlenDynamicPersistentTileSchedulerILi128ELi64ELi256ELi256ELb1ELb1ELb0ELb1ELb0ELb1EEEEEEEEEvNT_6ParamsE:
        .type           _ZN7cutlass13device_kernelIN5flash19enable_sm80_to_sm89INS1_16FlashAttnFwdSm80INS1_25CollectiveMainloopFwdSm80ILi8ELi1ELb0EN4cute5tupleIJNS5_1CILi128EEENS7_ILi64EEENS7_ILi256EEEEEELi256ENS_6half_tEfNS_4arch4Sm80ELb0ELb1ELb0ELb1ELb0ELb0ELb1ELb1EEENS1_21CollectiveEpilogueFwdINS6_IJS8_SA_S9_EEENS6_IJNS7_ILi1EEESI_SI_EEESC_SE_Li256ELb1ELb1ELb1ELb0EEENS1_36VarlenDynamicPersistentTileSchedulerILi128ELi64ELi256ELi256ELb1ELb1ELb0ELb1ELb0ELb1EEEEEEEEEvNT_6ParamsE,@function
        .size           _ZN7cutlass13device_kernelIN5flash19enable_sm80_to_sm89INS1_16FlashAttnFwdSm80INS1_25CollectiveMainloopFwdSm80ILi8ELi1ELb0EN4cute5tupleIJNS5_1CILi128EEENS7_ILi64EEENS7_ILi256EEEEEELi256ENS_6half_tEfNS_4arch4Sm80ELb0ELb1ELb0ELb1ELb0ELb0ELb1ELb1EEENS1_21CollectiveEpilogueFwdINS6_IJS8_SA_S9_EEENS6_IJNS7_ILi1EEESI_SI_EEESC_SE_Li256ELb1ELb1ELb1ELb0EEENS1_36VarlenDynamicPersistentTileSchedulerILi128ELi64ELi256ELi256ELb1ELb1ELb0ELb1ELb0ELb1EEEEEEEEEvNT_6ParamsE,(.L_x_2604 - _ZN7cutlass13device_kernelIN5flash19enable_sm80_to_sm89INS1_16FlashAttnFwdSm80INS1_25CollectiveMainloopFwdSm80ILi8ELi1ELb0EN4cute5tupleIJNS5_1CILi128EEENS7_ILi64EEENS7_ILi256EEEEEELi256ENS_6half_tEfNS_4arch4Sm80ELb0ELb1ELb0ELb1ELb0ELb0ELb1ELb1EEENS1_21CollectiveEpilogueFwdINS6_IJS8_SA_S9_EEENS6_IJNS7_ILi1EEESI_SI_EEESC_SE_Li256ELb1ELb1ELb1ELb0EEENS1_36VarlenDynamicPersistentTileSchedulerILi128ELi64ELi256ELi256ELb1ELb1ELb0ELb1ELb0ELb1EEEEEEEEEvNT_6ParamsE)
        .other          _ZN7cutlass13device_kernelIN5flash19enable_sm80_to_sm89INS1_16FlashAttnFwdSm80INS1_25CollectiveMainloopFwdSm80ILi8ELi1ELb0EN4cute5tupleIJNS5_1CILi128EEENS7_ILi64EEENS7_ILi256EEEEEELi256ENS_6half_tEfNS_4arch4Sm80ELb0ELb1ELb0ELb1ELb0ELb0ELb1ELb1EEENS1_21CollectiveEpilogueFwdINS6_IJS8_SA_S9_EEENS6_IJNS7_ILi1EEESI_SI_EEESC_SE_Li256ELb1ELb1ELb1ELb0EEENS1_36VarlenDynamicPersistentTileSchedulerILi128ELi64ELi256ELi256ELb1ELb1ELb0ELb1ELb0ELb1EEEEEEEEEvNT_6ParamsE,@"STO_CUDA_ENTRY STV_DEFAULT"
_ZN7cutlass13device_kernelIN5flash19enable_sm80_to_sm89INS1_16FlashAttnFwdSm80INS1_25CollectiveMainloopFwdSm80ILi8ELi1ELb0EN4cute5tupleIJNS5_1CILi128EEENS7_ILi64EEENS7_ILi256EEEEEELi256ENS_6half_tEfNS_4arch4Sm80ELb0ELb1ELb0ELb1ELb0ELb0ELb1ELb1EEENS1_21CollectiveEpilogueFwdINS6_IJS8_SA_S9_EEENS6_IJNS7_ILi1EEESI_SI_EEESC_SE_Li256ELb1ELb1ELb1ELb0EEENS1_36VarlenDynamicPersistentTileSchedulerILi128ELi64ELi256ELi256ELb1ELb1ELb0ELb1ELb0ELb1EEEEEEEEEvNT_6ParamsE:
[----:B------:R-:W-:Y:S02]  /*0000*/  MOV R1, c[0x0][0x28] ;  /* 0x00000a0000017a02 */ /* 0x000fe40000000f00 */
[----:B------:R-:W1:Y:S01]  /*0010*/  S2R R2, SR_TID.X ;  /* 0x0000000000027919 */ /* 0x000e620000002100 */
[----:B------:R-:W-:Y:S01]  /*0020*/  ULDC.64 UR6, c[0x0][0x118] ;  /* 0x0000460000067ab9 */ /* 0x000fe20000000a00 */
[----:B------:R-:W-:Y:S02]  /*0030*/  IADD3 R1, R1, -0x58, RZ ;  /* 0xffffffa801017810 */ /* 0x000fe40007ffe0ff */
[----:B-1----:R-:W-:-:S06]  /*0040*/  SHF.R.U32.HI R0, RZ, 0x5, R2 ;  /* 0x00000005ff007819 */ /* 0x002fcc0000011602 */
[----:B------:R-:W1:Y:S02]  /*0050*/  SHFL.IDX PT, R0, R0, RZ, 0x1f ;  /* 0x00001fff00007589 */ /* 0x000e6400000e0000 */
[----:B-1----:R-:W1:Y:S02]  /*0060*/  R2UR UR5, R0 ;  /* 0x00000000000573c2 */ /* 0x002e6400000e0000 */
[----:B-1----:R-:W-:-:S13]  /*0070*/  ISETP.NE.AND P0, PT, RZ, UR5, PT ;  /* 0x00000005ff007c0c */ /* 0x002fda000bf05270 */
[----:B------:R-:W-:Y:S06]  /*0080*/  @P0 BAR.SYNC.DEFER_BLOCKING 0x5, 0x100 ;  /* 0x0144000000000b1d */ /* 0x000fec0000010000 */
[----:B------:R-:W1:Y:S04]  /*0090*/  @P0 LDS.128 R244, [0x20100] ;  /* 0x02010000fff40984 */ /* 0x000e680000000c00 */
[----:B------:R-:W-:Y:S06]  /*00a0*/  @P0 BAR.ARV 0x4, 0x100 ;  /* 0x0104000000000b1d */ /* 0x000fec0000002000 */
[----:B------:R-:W-:Y:S05]  /*00b0*/  @P0 BRA `(.L_x_1633) ;  /* 0x00000f1000000947 */ /* 0x000fea0003800000 */
[----:B------:R-:W-:Y:S01]  /*00c0*/  LOP3.LUT R12, R2, 0x1f, RZ, 0xc0, !PT ;  /* 0x0000001f020c7812 */ /* 0x000fe200078ec0ff */
[----:B------:R-:W-:-:S03]  /*00d0*/  CS2R R8, SRZ ;  /* 0x0000000000087805 */ /* 0x000fc6000001ff00 */
        /* <DEDUP_REMOVED lines=9> */
[----:B------:R-:W3:Y:S01]  /*0170*/  S2UR UR4, SR_CTAID.X ;  /* 0x00000000000479c3 */ /* 0x000ee20000002500 */
        /* <DEDUP_REMOVED lines=24> */
[----:B---3--:R-:W-:-:S13]  /*0300*/  ISETP.GT.AND P0, PT, R7, UR4, PT ;  /* 0x0000000407007c0c */ /* 0x008fda000bf04270 */
[----:B------:R-:W-:Y:S05]  /*0310*/  @P0 BRA `(.L_x_1634) ;  /* 0x0000026000000947 */ /* 0x000fea0003800000 */
[----:B------:R-:W-:Y:S02]  /*0320*/  MOV R7, R0 ;  /* 0x0000000000077202 */ /* 0x000fe40000000f00 */
[----:B------:R-:W-:-:S04]  /*0330*/  MOV R6, RZ ;  /* 0x000000ff00067202 */ /* 0x000fc80000000f00 */
.L_x_1638:
        /* <DEDUP_REMOVED lines=15> */
[----:B------:R2:W3:Y:S02]  /*0430*/  SHFL.UP PT, R0, R5, 0x1, RZ ;  /* 0x0420000005007989 */ /* 0x0004e400000e00ff */
.L_x_1777:
[----:B---3--:R-:W-:-:S04]  /*0440*/  SEL R0, R0, RZ, P5 ;  /* 0x000000ff00007207 */ /* 0x008fc80002800000 */
        /* <DEDUP_REMOVED lines=14> */
[----:B------:R2:W3:Y:S02]  /*0530*/  SHFL.IDX PT, R0, R4, 0x1f, 0x1f ;  /* 0x03e01f0004007f89 */ /* 0x0004e400000e0000 */
.L_x_1778:
[----:B---3--:R-:W-:-:S05]  /*0540*/  IMAD R0, R0, c[0x0][0x538], RZ ;  /* 0x00014e0000007a24 */ /* 0x008fca00078e02ff */
[----:B------:R-:W-:-:S04]  /*0550*/  IADD3 R7, R0, R7, RZ ;  /* 0x0000000700077210 */ /* 0x000fc80007ffe0ff */
[----:B------:R-:W-:-:S13]  /*0560*/  ISETP.GT.AND P0, PT, R7, UR4, PT ;  /* 0x0000000407007c0c */ /* 0x000fda000bf04270 */
[----:B-12---:R-:W-:Y:S05]  /*0570*/  @!P0 BRA `(.L_x_1638) ;  /* 0xfffffdc000008947 */ /* 0x006fea000383ffff */
.L_x_1634:
[----:B------:R-:W-:-:S05]  /*0580*/  IADD3 R11, -R0, R7, RZ ;  /* 0x00000007000b7210 */ /* 0x000fca0007ffe1ff */
[----:B------:R-:W-:-:S05]  /*0590*/  IMAD R0, R4, c[0x0][0x538], R11 ;  /* 0x00014e0004007a24 */ /* 0x000fca00078e020b */
[----:B------:R-:W-:Y:S01]  /*05a0*/  ISETP.GT.AND P0, PT, R0, UR4, PT ;  /* 0x0000000400007c0c */ /* 0x000fe2000bf04270 */
[----:B------:R-:W-:-:S12]  /*05b0*/  BRA.DIV ~URZ, `(.L_x_1639) ;  /* 0x00017e627f007947 */ /* 0x000fd8000b800000 */
[----:B------:R-:W-:-:S04]  /*05c0*/  VOTE.ANY R10, PT, !P0 ;  /* 0x00000000000a7806 */ /* 0x000fc800040e0100 */
.L_x_1779:
[----:B------:R-:W2:Y:S02]  /*05d0*/  POPC R7, R10 ;  /* 0x0000000a00077309 */ /* 0x000ea40000000000 */
[----:B-12---:R-:W-:Y:S01]  /*05e0*/  IADD3 R247, R7, R6, RZ ;  /* 0x0000000607f77210 */ /* 0x006fe20007ffe0ff */
[----:B------:R-:W-:Y:S05]  /*05f0*/  BRA.DIV ~URZ, `(.L_x_1640) ;  /* 0x00017e727f007947 */ /* 0x000fea000b800000 */
[----:B------:R1:W2:Y:S01]  /*0600*/  SHFL.IDX PT, R245, R9, R7, 0x1f ;  /* 0x00001f0709f57589 */ /* 0x0002a200000e0000 */
[----:B------:R-:W-:-:S03]  /*0610*/  MOV R6, RZ ;  /* 0x000000ff00067202 */ /* 0x000fc60000000f00 */
[----:B------:R1:W3:Y:S04]  /*0620*/  SHFL.IDX PT, R9, R8, R7, 0x1f ;  /* 0x00001f0708097589 */ /* 0x0002e800000e0000 */
.L_x_1780:
[----:B------:R-:W-:Y:S01]  /*0630*/  ISETP.NE.AND P0, PT, R10, RZ, PT ;  /* 0x000000ff0a00720c */ /* 0x000fe20003f05270 */
[----:B------:R-:W-:-:S12]  /*0640*/  BSSY B0, `(.L_x_1641) ;  /* 0x0000005000007945 */ /* 0x000fd80003800000 */
[----:B------:R-:W-:Y:S05]  /*0650*/  @!P0 BRA `(.L_x_1642) ;  /* 0x0000003000008947 */ /* 0x000fea0003800000 */
[----:B------:R-:W-:Y:S01]  /*0660*/  IADD3 R3, R7, -0x1, RZ ;  /* 0xffffffff07037810 */ /* 0x000fe20007ffe0ff */
[----:B------:R-:W-:Y:S05]  /*0670*/  BRA.DIV ~URZ, `(.L_x_1643) ;  /* 0x00017ed27f007947 */ /* 0x000fea000b800000 */
[----:B------:R4:W1:Y:S02]  /*0680*/  SHFL.IDX PT, R6, R4, R3, 0x1f ;  /* 0x00001f0304067589 */ /* 0x00086400000e0000 */
.L_x_1642:
[----:B------:R-:W-:Y:S05]  /*0690*/  BSYNC B0 ;  /* 0x0000000000007941 */ /* 0x000fea0003800000 */
.L_x_1641:
        /* <DEDUP_REMOVED lines=67> */
.L_x_1645:
        /* <DEDUP_REMOVED lines=68> */
.L_x_1646:
[----:B------:R-:W-:Y:S05]  /*0f10*/  BSYNC B0 ;  /* 0x0000000000007941 */ /* 0x000fea0003800000 */
.L_x_1644:
[----:B------:R-:W-:-:S04]  /*0f20*/  LOP3.LUT R0, RZ, R0, RZ, 0x33, !PT ;  /* 0x00000000ff007212 */ /* 0x000fc800078e33ff */
[----:B------:R-:W-:Y:S01]  /*0f30*/  IADD3 R245, R0, R245, RZ ;  /* 0x000000f500f57210 */ /* 0x000fe20007ffe0ff */
[----:B------:R-:W-:Y:S05]  /*0f40*/  BRA `(.L_x_1647) ;  /* 0x0000004000007947 */ /* 0x000fea0003800000 */
.L_x_1635:
[----:B-1----:R-:W-:Y:S01]  /*0f50*/  IMAD.MOV.U32 R245, RZ, RZ, RZ ;  /* 0x000000fffff57224 */ /* 0x002fe200078e00ff */
[----:B------:R-:W-:Y:S01]  /*0f60*/  MOV R246, RZ ;  /* 0x000000ff00f67202 */ /* 0x000fe20000000f00 */
[----:B------:R-:W-:Y:S01]  /*0f70*/  IMAD.U32 R244, RZ, RZ, UR4 ;  /* 0x00000004fff47e24 */ /* 0x000fe2000f8e00ff */
[----:B------:R-:W-:Y:S02]  /*0f80*/  MOV R247, c[0x0][0x53c] ;  /* 0x00014f0000f77a02 */ /* 0x000fe40000000f00 */
.L_x_1647:
[----:B------:R-:W-:Y:S01]  /*0f90*/  ISETP.NE.AND P0, PT, R12, RZ, PT ;  /* 0x000000ff0c00720c */ /* 0x000fe20003f05270 */
[----:B------:R-:W-:-:S12]  /*0fa0*/  WARPSYNC 0xffffffff ;  /* 0xffffffff00007948 */ /* 0x000fd80003800000 */
[----:B------:R1:W-:Y:S04]  /*0fb0*/  @!P0 STS.128 [0x20100], R244 ;  /* 0x020100f4ff008388 */ /* 0x0003e80000000c00 */
[----:B------:R-:W-:Y:S06]  /*0fc0*/  BAR.ARV 0x5, 0x100 ;  /* 0x0144000000007b1d */ /* 0x000fec0000002000 */
.L_x_1633:
[----:B-1----:R-:W-:-:S13]  /*0fd0*/  ISETP.GE.AND P0, PT, R247, c[0x0][0x53c], PT ;  /* 0x00014f00f7007a0c */ /* 0x002fda0003f06270 */
        /* <DEDUP_REMOVED lines=32> */
[----:B------:R-:W-:Y:S02]  /*11e0*/  LOP3.LUT R4, R13, 0xfffffff8, RZ, 0xc0, !PT ;  /* 0xfffffff80d047812 */ /* 0x000fe400078ec0ff */
[----:B------:R-:W-:-:S02]  /*11f0*/  LEA.HI R6, R8, R16, RZ, 0x5 ;  /* 0x0000001008067211 */ /* 0x000fc400078f28ff */
[----:B------:R-:W-:Y:S01]  /*1200*/  LOP3.LUT R15, R3, R0, RZ, 0x3c, !PT ;  /* 0x00000000030f7212 */ /* 0x000fe200078e3cff */
[----:B------:R-:W-:Y:S01]  /*1210*/  IMAD.IADD R11, R2, 0x1, -R4 ;  /* 0x00000001020b7824 */ /* 0x000fe200078e0a04 */
[----:B------:R-:W-:Y:S02]  /*1220*/  LEA.HI R7, R8, R16, RZ, 0x6 ;  /* 0x0000001008077211 */ /* 0x000fe400078f30ff */
[----:B------:R-:W-:Y:S02]  /*1230*/  LOP3.LUT R0, R6, 0xffffffe0, RZ, 0xc0, !PT ;  /* 0xffffffe006007812 */ /* 0x000fe400078ec0ff */
[--C-:B------:R-:W-:Y:S01]  /*1240*/  SHF.R.S32.HI R8, RZ, 0x5, R6.reuse ;  /* 0x00000005ff087819 */ /* 0x100fe20000011406 */
[----:B------:R-:W-:Y:S01]  /*1250*/  IMAD.SHL.U32 R4, R7, 0x8, RZ ;  /* 0x0000000807047824 */ /* 0x000fe200078e00ff */
[----:B------:R-:W-:Y:S01]  /*1260*/  SHF.R.S32.HI R2, RZ, 0x1f, R6 ;  /* 0x0000001fff027819 */ /* 0x000fe20000011406 */
[----:B------:R-:W-:Y:S01]  /*1270*/  IMAD.IADD R17, R16, 0x1, -R0 ;  /* 0x0000000110117824 */ /* 0x000fe200078e0a00 */
[----:B------:R-:W-:-:S02]  /*1280*/  LOP3.LUT R3, R12, 0xfffffffc, RZ, 0xc0, !PT ;  /* 0xfffffffc0c037812 */ /* 0x000fc400078ec0ff */
[----:B------:R-:W-:Y:S01]  /*1290*/  LEA.HI R0, R2, R8, RZ, 0x3 ;  /* 0x0000000802007211 */ /* 0x000fe200078f18ff */
[----:B------:R-:W-:Y:S01]  /*12a0*/  IMAD.SHL.U32 R2, R11, 0x40, RZ ;  /* 0x000000400b027824 */ /* 0x000fe200078e00ff */
[----:B------:R-:W-:Y:S01]  /*12b0*/  LOP3.LUT R223, R5, 0x7ffffe00, R4, 0xf8, !PT ;  /* 0x7ffffe0005df7812 */ /* 0x000fe200078ef804 */
[----:B------:R-:W-:Y:S01]  /*12c0*/  IMAD.SHL.U32 R5, R14, 0x8, RZ ;  /* 0x000000080e057824 */ /* 0x000fe200078e00ff */
[----:B------:R-:W-:Y:S01]  /*12d0*/  SHF.R.S32.HI R12, RZ, 0x1f, R17 ;  /* 0x0000001fff0c7819 */ /* 0x000fe20000011411 */
[----:B------:R-:W-:Y:S01]  /*12e0*/  IMAD.IADD R7, R16, 0x1, -R3 ;  /* 0x0000000110077824 */ /* 0x000fe200078e0a03 */
[----:B------:R-:W-:Y:S01]  /*12f0*/  LOP3.LUT R2, R2, 0x1c0, RZ, 0xc0, !PT ;  /* 0x000001c002027812 */ /* 0x000fe200078ec0ff */
[----:B------:R-:W-:Y:S01]  /*1300*/  IMAD.SHL.U32 R223, R223, 0x2, RZ ;  /* 0x00000002dfdf7824 */ /* 0x000fe200078e00ff */
[----:B------:R-:W-:Y:S02]  /*1310*/  LOP3.LUT R0, R0, 0xffffff8, RZ, 0xc0, !PT ;  /* 0x0ffffff800007812 */ /* 0x000fe400078ec0ff */
[----:B------:R-:W-:-:S02]  /*1320*/  LEA.HI R12, R12, R17, RZ, 0x2 ;  /* 0x000000110c0c7211 */ /* 0x000fc400078f10ff */
[----:B------:R-:W-:Y:S01]  /*1330*/  LOP3.LUT R5, R2, 0x8, R5, 0xf8, !PT ;  /* 0x0000000802057812 */ /* 0x000fe200078ef805 */
[----:B------:R-:W-:Y:S01]  /*1340*/  IMAD.IADD R3, R8, 0x1, -R0 ;  /* 0x0000000108037824 */ /* 0x000fe200078e0a00 */
[----:B------:R-:W-:Y:S02]  /*1350*/  SHF.R.U32.HI R2, RZ, 0x3, R2 ;  /* 0x00000003ff027819 */ /* 0x000fe40000011602 */
[----:B------:R-:W-:Y:S02]  /*1360*/  SHF.R.S32.HI R0, RZ, 0x2, R12 ;  /* 0x00000002ff007819 */ /* 0x000fe4000001140c */
[----:B------:R-:W-:Y:S01]  /*1370*/  LOP3.LUT R6, R5, R2, RZ, 0x3c, !PT ;  /* 0x0000000205067212 */ /* 0x000fe200078e3cff */
[C---:B------:R-:W-:Y:S01]  /*1380*/  IMAD.SHL.U32 R2, R9.reuse, 0x40, RZ ;  /* 0x0000004009027824 */ /* 0x040fe200078e00ff */
[----:B------:R-:W-:Y:S01]  /*1390*/  LOP3.LUT R4, R9, 0x1, RZ, 0xc0, !PT ;  /* 0x0000000109047812 */ /* 0x000fe200078ec0ff */
[----:B------:R-:W-:Y:S01]  /*13a0*/  IMAD R16, R3, 0x10, R0 ;  /* 0x0000001003107824 */ /* 0x000fe200078e0200 */
[----:B------:R-:W-:Y:S01]  /*13b0*/  LEA.HI R0, R7, R7, RZ, 0x1 ;  /* 0x0000000707007211 */ /* 0x000fe200078f08ff */
[----:B------:R-:W-:Y:S01]  /*13c0*/  IMAD.SHL.U32 R3, R13, 0x40, RZ ;  /* 0x000000400d037824 */ /* 0x000fe200078e00ff */
[----:B------:R-:W-:Y:S01]  /*13d0*/  ISETP.NE.U32.AND P0, PT, R4, 0x1, PT ;  /* 0x000000010400780c */ /* 0x000fe20003f05070 */
[----:B------:R-:W-:Y:S01]  /*13e0*/  IMAD.SHL.U32 R4, R8, 0x400, RZ ;  /* 0x0000040008047824 */ /* 0x000fe200078e00ff */
[----:B------:R-:W-:Y:S01]  /*13f0*/  LOP3.LUT R2, R2, 0x1c0, RZ, 0xc0, !PT ;  /* 0x000001c002027812 */ /* 0x000fe200078ec0ff */
[----:B------:R-:W-:Y:S01]  /*1400*/  STL [R1+0x54], R16 ;  /* 0x0000541001007387 */ /* 0x000fe20000100800 */
[----:B------:R-:W-:Y:S01]  /*1410*/  LOP3.LUT R0, R0, 0x1ffffffe, RZ, 0xc0, !PT ;  /* 0x1ffffffe00007812 */ /* 0x000fe200078ec0ff */
[----:B------:R-:W-:Y:S01]  /*1420*/  IMAD R5, R7, 0x2, R4 ;  /* 0x0000000207057824 */ /* 0x000fe200078e0204 */
[----:B------:R-:W-:Y:S01]  /*1430*/  LEA.HI R2, R2, R2, RZ, 0x1d ;  /* 0x0000000202027211 */ /* 0x000fe200078fe8ff */
[----:B------:R-:W-:Y:S01]  /*1440*/  IMAD.MOV.U32 R13, RZ, RZ, 0x20 ;  /* 0x00000020ff0d7424 */ /* 0x000fe200078e00ff */
[----:B------:R-:W-:-:S02]  /*1450*/  LOP3.LUT R3, R3, 0xfffffe00, RZ, 0xc0, !PT ;  /* 0xfffffe0003037812 */ /* 0x000fc400078ec0ff */
[----:B------:R-:W-:Y:S01]  /*1460*/  R2P PR, R9, 0x6 ;  /* 0x0000000609007804 */ /* 0x000fe20000000000 */
[----:B------:R-:W-:Y:S01]  /*1470*/  IMAD.IADD R9, R7, 0x1, -R0 ;  /* 0x0000000107097824 */ /* 0x000fe200078e0a00 */
[CC--:B------:R-:W-:Y:S01]  /*1480*/  IADD3 R4, R6.reuse, R3.reuse, R4 ;  /* 0x0000000306047210 */ /* 0x0c0fe20007ffe004 */
[----:B------:R-:W-:Y:S01]  /*1490*/  IMAD.IADD R7, R5, 0x1, R2 ;  /* 0x0000000105077824 */ /* 0x000fe200078e0202 */
[----:B------:R-:W-:Y:S01]  /*14a0*/  LOP3.LUT R5, R6, R3, RZ, 0xfc, !PT ;  /* 0x0000000306057212 */ /* 0x000fe200078efcff */
[----:B------:R-:W-:Y:S01]  /*14b0*/  IMAD R3, R10, 0x20, R20 ;  /* 0x000000200a037824 */ /* 0x000fe200078e0214 */
[----:B------:R-:W-:Y:S01]  /*14c0*/  SHF.R.S32.HI R19, RZ, 0x1f, R18 ;  /* 0x0000001fff137819 */ /* 0x000fe20000011412 */
[----:B------:R-:W-:Y:S01]  /*14d0*/  IMAD R0, R14, 0x200, R15 ;  /* 0x000002000e007824 */ /* 0x000fe200078e020f */
[----:B------:R-:W-:Y:S01]  /*14e0*/  IADD3 R14, R18, 0x40, RZ ;  /* 0x00000040120e7810 */ /* 0x000fe20007ffe0ff */
[----:B------:R-:W-:Y:S01]  /*14f0*/  IMAD R9, R9, 0x8, R16 ;  /* 0x0000000809097824 */ /* 0x000fe200078e0210 */
[C---:B------:R-:W-:Y:S01]  /*1500*/  LOP3.LUT P3, RZ, R10.reuse, 0x4, RZ, 0xc0, !PT ;  /* 0x000000040aff7812 */ /* 0x040fe2000786c0ff */
[----:B------:R1:W-:Y:S01]  /*1510*/  STL [R1+0x50], R3 ;  /* 0x0000500301007387 */ /* 0x0003e20000100800 */
[----:B------:R-:W-:-:S02]  /*1520*/  LOP3.LUT P4, RZ, R10, 0x2, RZ, 0xc0, !PT ;  /* 0x000000020aff7812 */ /* 0x000fc4000788c0ff */
[C---:B------:R-:W-:Y:S01]  /*1530*/  IADD3 R8, R18.reuse, 0x80, RZ ;  /* 0x0000008012087810 */ /* 0x040fe20007ffe0ff */
[----:B------:R-:W-:Y:S01]  /*1540*/  STL.64 [R1], R18 ;  /* 0x0000001201007387 */ /* 0x000fe20000100a00 */
[----:B------:R-:W-:Y:S02]  /*1550*/  SHF.R.S32.HI R10, RZ, 0x1f, R14 ;  /* 0x0000001fff0a7819 */ /* 0x000fe4000001140e */
[----:B------:R-:W-:Y:S01]  /*1560*/  IADD3 R6, R18, 0xc0, RZ ;  /* 0x000000c012067810 */ /* 0x000fe20007ffe0ff */
[----:B------:R-:W-:Y:S01]  /*1570*/  STL [R1+0xc], R14 ;  /* 0x00000c0e01007387 */ /* 0x000fe20000100800 */
[C---:B------:R-:W-:Y:S02]  /*1580*/  LOP3.LUT P6, RZ, R11.reuse, 0x2, RZ, 0xc0, !PT ;  /* 0x000000020bff7812 */ /* 0x040fe400078cc0ff */
[----:B------:R-:W-:Y:S01]  /*1590*/  LOP3.LUT P5, RZ, R11, 0x4, RZ, 0xc0, !PT ;  /* 0x000000040bff7812 */ /* 0x000fe200078ac0ff */
[----:B------:R2:W-:Y:S01]  /*15a0*/  STL [R1+0x8], R8 ;  /* 0x0000080801007387 */ /* 0x0005e20000100800 */
[----:B------:R-:W-:Y:S01]  /*15b0*/  IMAD.MOV.U32 R11, RZ, RZ, 0x40 ;  /* 0x00000040ff0b7424 */ /* 0x000fe200078e00ff */
[----:B------:R-:W-:-:S02]  /*15c0*/  LEA R159, R0, 0x8100, 0x1 ;  /* 0x00008100009f7811 */ /* 0x000fc400078e08ff */
[----:B------:R3:W-:Y:S01]  /*15d0*/  STL [R1+0x24], R10 ;  /* 0x0000240a01007387 */ /* 0x0007e20000100800 */
[----:B------:R-:W-:Y:S02]  /*15e0*/  LEA R198, R4, 0x10100, 0x1 ;  /* 0x0001010004c67811 */ /* 0x000fe400078e08ff */
[C---:B------:R-:W-:Y:S01]  /*15f0*/  SEL R2, R11.reuse, 0xffffffc0, !P3 ;  /* 0xffffffc00b027807 */ /* 0x040fe20005800000 */
[----:B------:R4:W-:Y:S01]  /*1600*/  STL [R1+0x10], R6 ;  /* 0x0000100601007387 */ /* 0x0009e20000100800 */
[----:B------:R-:W-:Y:S02]  /*1610*/  SEL R0, R11, 0xffffffc0, !P5 ;  /* 0xffffffc00b007807 */ /* 0x000fe40006800000 */
[C---:B------:R-:W-:Y:S01]  /*1620*/  IADD3 R202, R159.reuse, 0x20, RZ ;  /* 0x000000209fca7810 */ /* 0x040fe20007ffe0ff */
[C---:B------:R-:W-:Y:S01]  /*1630*/  IMAD.IADD R197, R159.reuse, 0x1, R2 ;  /* 0x000000019fc57824 */ /* 0x040fe200078e0202 */
[----:B-1----:R-:W-:Y:S01]  /*1640*/  LOP3.LUT R3, R12, 0x7ffffffc, RZ, 0xc0, !PT ;  /* 0x7ffffffc0c037812 */ /* 0x002fe200078ec0ff */
[----:B------:R-:W-:Y:S01]  /*1650*/  IMAD.IADD R201, R198, 0x1, R0 ;  /* 0x00000001c6c97824 */ /* 0x000fe200078e0200 */
[----:B------:R-:W-:-:S02]  /*1660*/  @P4 IADD3 R202, R159, -0x20, RZ ;  /* 0xffffffe09fca4810 */ /* 0x000fc40007ffe0ff */
[----:B------:R-:W-:Y:S01]  /*1670*/  LEA R192, R5, 0x100, 0x1 ;  /* 0x0000010005c07811 */ /* 0x000fe200078e08ff */
[----:B------:R-:W-:Y:S01]  /*1680*/  IMAD.IADD R3, R17, 0x1, -R3 ;  /* 0x0000000111037824 */ /* 0x000fe200078e0a03 */
[----:B------:R-:W-:Y:S01]  /*1690*/  IADD3 R217, R202, 0x800, RZ ;  /* 0x00000800cad97810 */ /* 0x000fe20007ffe0ff */
[----:B------:R-:W-:Y:S01]  /*16a0*/  IMAD.IADD R194, R2, 0x1, R202 ;  /* 0x0000000102c27824 */ /* 0x000fe200078e02ca */
[----:B------:R-:W-:Y:S01]  /*16b0*/  IADD3 R216, R202, 0x1000, RZ ;  /* 0x00001000cad87810 */ /* 0x000fe20007ffe0ff */
[----:B------:R-:W-:Y:S01]  /*16c0*/  IMAD.SHL.U32 R238, R3, 0x2, RZ ;  /* 0x0000000203ee7824 */ /* 0x000fe200078e00ff */
[----:B------:R-:W-:Y:S01]  /*16d0*/  SEL R3, R13, 0xffffffe0, !P6 ;  /* 0xffffffe00d037807 */ /* 0x000fe20007000000 */
[----:B------:R-:W-:Y:S01]  /*16e0*/  IMAD.IADD R196, R0, 0x1, R192 ;  /* 0x0000000100c47824 */ /* 0x000fe200078e02c0 */
[----:B--2---:R-:W-:Y:S02]  /*16f0*/  SHF.R.S32.HI R8, RZ, 0x1f, R8 ;  /* 0x0000001fff087819 */ /* 0x004fe40000011408 */
[----:B------:R-:W-:Y:S01]  /*1700*/  IADD3 R14, R238, 0x8, RZ ;  /* 0x00000008ee0e7810 */ /* 0x000fe20007ffe0ff */
[----:B------:R-:W-:Y:S01]  /*1710*/  IMAD.IADD R199, R198, 0x1, R3 ;  /* 0x00000001c6c77824 */ /* 0x000fe200078e0203 */
[----:B---3--:R-:W-:Y:S01]  /*1720*/  IADD3 R10, R238, 0x10, RZ ;  /* 0x00000010ee0a7810 */ /* 0x008fe20007ffe0ff */
[----:B------:R1:W-:Y:S01]  /*1730*/  STL [R1+0x20], R8 ;  /* 0x0000200801007387 */ /* 0x0003e20000100800 */
[----:B------:R-:W-:Y:S01]  /*1740*/  LEA R10, R7, 0x80, 0x1 ;  /* 0x00000080070a7811 */ /* 0x000fe200078e08ff */
[----:B------:R-:W-:Y:S01]  /*1750*/  IMAD.IADD R193, R3, 0x1, R192 ;  /* 0x0000000103c17824 */ /* 0x000fe200078e02c0 */
[----:B----4-:R-:W-:Y:S01]  /*1760*/  SHF.R.S32.HI R6, RZ, 0x1f, R6 ;  /* 0x0000001fff067819 */ /* 0x010fe20000011406 */
[----:B------:R-:W-:Y:S01]  /*1770*/  IMAD.IADD R200, R199, 0x1, R0 ;  /* 0x00000001c7c87824 */ /* 0x000fe200078e0200 */
[----:B------:R-:W-:Y:S01]  /*1780*/  SHF.R.S32.HI R7, RZ, 0x1f, R14 ;  /* 0x0000001fff077819 */ /* 0x000fe2000001140e */
[----:B------:R-:W-:Y:S01]  /*1790*/  IMAD.IADD R195, R0, 0x1, R193 ;  /* 0x0000000100c37824 */ /* 0x000fe200078e02c1 */
[----:B------:R-:W-:Y:S01]  /*17a0*/  IADD3 R12, R238, 0xe8, RZ ;  /* 0x000000e8ee0c7810 */ /* 0x000fe20007ffe0ff */
[----:B------:R2:W-:Y:S01]  /*17b0*/  STL [R1+0x1c], R6 ;  /* 0x00001c0601007387 */ /* 0x0005e20000100800 */
[----:B------:R-:W-:-:S02]  /*17c0*/  IADD3 R215, R202, 0x1800, RZ ;  /* 0x00001800cad77810 */ /* 0x000fc40007ffe0ff */
[----:B------:R-:W-:Y:S01]  /*17d0*/  SHF.R.S32.HI R12, RZ, 0x1f, R12 ;  /* 0x0000001fff0c7819 */ /* 0x000fe2000001140c */
[----:B------:R3:W-:Y:S01]  /*17e0*/  STL [R1+0x14], R9 ;  /* 0x0000140901007387 */ /* 0x0007e20000100800 */
[C---:B------:R-:W-:Y:S02]  /*17f0*/  IADD3 R214, R202.reuse, 0x2000, RZ ;  /* 0x00002000cad67810 */ /* 0x040fe40007ffe0ff */
[C---:B------:R-:W-:Y:S01]  /*1800*/  IADD3 R213, R202.reuse, 0x2800, RZ ;  /* 0x00002800cad57810 */ /* 0x040fe20007ffe0ff */
[----:B------:R-:W-:Y:S01]  /*1810*/  STL [R1+0x28], R10 ;  /* 0x0000280a01007387 */ /* 0x000fe20000100800 */
[C---:B------:R-:W-:Y:S02]  /*1820*/  IADD3 R212, R202.reuse, 0x3000, RZ ;  /* 0x00003000cad47810 */ /* 0x040fe40007ffe0ff */
[C---:B------:R-:W-:Y:S02]  /*1830*/  IADD3 R211, R202.reuse, 0x3800, RZ ;  /* 0x00003800cad37810 */ /* 0x040fe40007ffe0ff */
[----:B------:R-:W-:-:S02]  /*1840*/  IADD3 R210, R202, 0x4000, RZ ;  /* 0x00004000cad27810 */ /* 0x000fc40007ffe0ff */
[----:B------:R-:W-:Y:S02]  /*1850*/  IADD3 R209, R202, 0x4800, RZ ;  /* 0x00004800cad17810 */ /* 0x000fe40007ffe0ff */
[----:B-1----:R-:W-:Y:S02]  /*1860*/  SEL R8, R13, 0xffffffe0, !P1 ;  /* 0xffffffe00d087807 */ /* 0x002fe40004800000 */
[----:B------:R-:W-:Y:S02]  /*1870*/  IADD3 R13, R238, 0xe0, RZ ;  /* 0x000000e0ee0d7810 */ /* 0x000fe40007ffe0ff */
[----:B------:R-:W-:Y:S02]  /*1880*/  IADD3 R208, R202, 0x5000, RZ ;  /* 0x00005000cad07810 */ /* 0x000fe40007ffe0ff */
[----:B------:R-:W-:Y:S02]  /*1890*/  SHF.R.S32.HI R13, RZ, 0x1f, R13 ;  /* 0x0000001fff0d7819 */ /* 0x000fe4000001140d */
[----:B--2---:R-:W-:-:S02]  /*18a0*/  SEL R6, R11, 0xffffffc0, !P2 ;  /* 0xffffffc00b067807 */ /* 0x004fc40005000000 */
[C---:B------:R-:W-:Y:S02]  /*18b0*/  IADD3 R11, R238.reuse, 0xf0, RZ ;  /* 0x000000f0ee0b7810 */ /* 0x040fe40007ffe0ff */
[----:B---3--:R-:W-:Y:S02]  /*18c0*/  SHF.R.S32.HI R9, RZ, 0x1f, R238 ;  /* 0x0000001fff097819 */ /* 0x008fe400000114ee */
[C---:B------:R-:W-:Y:S02]  /*18d0*/  IADD3 R9, R238.reuse, 0xd8, RZ ;  /* 0x000000d8ee097810 */ /* 0x040fe40007ffe0ff */
[----:B------:R-:W-:Y:S02]  /*18e0*/  IADD3 R9, R238, 0xf8, RZ ;  /* 0x000000f8ee097810 */ /* 0x000fe40007ffe0ff */
[----:B------:R-:W-:Y:S01]  /*18f0*/  SHF.R.S32.HI R7, RZ, 0x1f, R11 ;  /* 0x0000001fff077819 */ /* 0x000fe2000001140b */
[C---:B------:R-:W-:Y:S01]  /*1900*/  IMAD.IADD R11, R10.reuse, 0x1, R6 ;  /* 0x000000010a0b7824 */ /* 0x040fe200078e0206 */
[----:B------:R-:W-:Y:S01]  /*1910*/  SHF.R.S32.HI R9, RZ, 0x1f, R9 ;  /* 0x0000001fff097819 */ /* 0x000fe20000011409 */
[C---:B------:R-:W-:Y:S01]  /*1920*/  IMAD.IADD R9, R10.reuse, 0x1, R8 ;  /* 0x000000010a097824 */ /* 0x040fe200078e0208 */
[----:B------:R-:W-:-:S02]  /*1930*/  IADD3 R7, R10, -0x10, RZ ;  /* 0xfffffff00a077810 */ /* 0x000fc40007ffe0ff */
[----:B------:R-:W-:Y:S01]  /*1940*/  @P0 IADD3 R7, R10, 0x10, RZ ;  /* 0x000000100a070810 */ /* 0x000fe20007ffe0ff */
[----:B------:R-:W-:Y:S01]  /*1950*/  IMAD.IADD R2, R9, 0x1, R6 ;  /* 0x0000000109027824 */ /* 0x000fe200078e0206 */
[----:B------:R-:W-:Y:S01]  /*1960*/  STL [R1+0x44], R11 ;  /* 0x0000440b01007387 */ /* 0x000fe20000100800 */
[----:B------:R-:W-:Y:S02]  /*1970*/  IADD3 R207, R202, 0x5800, RZ ;  /* 0x00005800cacf7810 */ /* 0x000fe40007ffe0ff */
[----:B------:R-:W-:Y:S01]  /*1980*/  IMAD.IADD R4, R6, 0x1, R7 ;  /* 0x0000000106047824 */ /* 0x000fe200078e0207 */
[----:B------:R-:W-:Y:S01]  /*1990*/  STL [R1+0x34], R9 ;  /* 0x0000340901007387 */ /* 0x000fe20000100800 */
[C---:B------:R-:W-:Y:S02]  /*19a0*/  IADD3 R206, R202.reuse, 0x6000, RZ ;  /* 0x00006000cace7810 */ /* 0x040fe40007ffe0ff */
[C---:B------:R-:W-:Y:S01]  /*19b0*/  IADD3 R205, R202.reuse, 0x6800, RZ ;  /* 0x00006800cacd7810 */ /* 0x040fe20007ffe0ff */
[----:B------:R1:W-:Y:S01]  /*19c0*/  STL [R1+0x40], R2 ;  /* 0x0000400201007387 */ /* 0x0003e20000100800 */
[----:B------:R-:W-:-:S02]  /*19d0*/  IADD3 R204, R202, 0x7000, RZ ;  /* 0x00007000cacc7810 */ /* 0x000fc40007ffe0ff */
[----:B------:R-:W-:Y:S01]  /*19e0*/  IADD3 R203, R202, 0x7800, RZ ;  /* 0x00007800cacb7810 */ /* 0x000fe20007ffe0ff */
[----:B------:R-:W-:Y:S04]  /*19f0*/  STL [R1+0x2c], R7 ;  /* 0x00002c0701007387 */ /* 0x000fe80000100800 */
[----:B------:R-:W-:Y:S01]  /*1a00*/  STL [R1+0x3c], R4 ;  /* 0x00003c0401007387 */ /* 0x000fe20000100800 */
[----:B-1----:R-:W-:-:S05]  /*1a10*/  IMAD.IADD R2, R8, 0x1, R7 ;  /* 0x0000000108027824 */ /* 0x002fca00078e0207 */
[----:B------:R1:W-:Y:S02]  /*1a20*/  STL [R1+0x30], R2 ;  /* 0x0000300201007387 */ /* 0x0003e40000100800 */
[----:B-1----:R-:W-:-:S05]  /*1a30*/  IMAD.IADD R2, R2, 0x1, R6 ;  /* 0x0000000102027824 */ /* 0x002fca00078e0206 */
[----:B------:R1:W-:Y:S02]  /*1a40*/  STL [R1+0x38], R2 ;  /* 0x0000380201007387 */ /* 0x0003e40000100800 */
.L_x_1776:
[----:B------:R-:W-:Y:S01]  /*1a50*/  ISETP.NE.U32.AND P0, PT, RZ, c[0x0][0x370], PT ;  /* 0x0000dc00ff007a0c */ /* 0x000fe20003f05070 */
[----:B------:R-:W-:Y:S01]  /*1a60*/  IMAD.MOV.U32 R14, RZ, RZ, 0x4 ;  /* 0x00000004ff0e7424 */ /* 0x000fe200078e00ff */
[----:B------:R-:W-:Y:S01]  /*1a70*/  ISETP.NE.U32.AND P2, PT, RZ, c[0x0][0x360], PT ;  /* 0x0000d800ff007a0c */ /* 0x000fe20003f45070 */
[----:B------:R-:W-:Y:S01]  /*1a80*/  CS2R R4, SRZ ;  /* 0x0000000000047805 */ /* 0x000fe2000001ff00 */
[----:B------:R-:W-:Y:S01]  /*1a90*/  ISETP.NE.AND.EX P1, PT, RZ, c[0x0][0x374], PT, P0 ;  /* 0x0000dd00ff007a0c */ /* 0x000fe20003f25300 */
[----:B------:R-:W-:Y:S01]  /*1aa0*/  IMAD.MOV.U32 R12, RZ, RZ, RZ ;  /* 0x000000ffff0c7224 */ /* 0x000fe200078e00ff */
[----:B------:R-:W-:Y:S01]  /*1ab0*/  ISETP.NE.AND.EX P0, PT, RZ, c[0x0][0x364], PT, P2 ;  /* 0x0000d900ff007a0c */ /* 0x000fe20003f05320 */
[CC--:B------:R-:W-:Y:S01]  /*1ac0*/  IMAD.WIDE R6, R247.reuse, R14.reuse, c[0x0][0x348] ;  /* 0x0000d200f7067625 */ /* 0x0c0fe200078e020e */
[----:B------:R-:W-:Y:S02]  /*1ad0*/  ISETP.NE.U32.AND P3, PT, RZ, c[0x0][0x348], PT ;  /* 0x0000d200ff007a0c */ /* 0x000fe40003f65070 */
[----:B------:R-:W-:Y:S01]  /*1ae0*/  ISETP.NE.U32.AND P6, PT, RZ, c[0x0][0x350], PT ;  /* 0x0000d400ff007a0c */ /* 0x000fe20003fc5070 */
[----:B-1----:R-:W-:Y:S01]  /*1af0*/  IMAD.WIDE R2, R247, R14, c[0x0][0x350] ;  /* 0x0000d400f7027625 */ /* 0x002fe200078e020e */
[----:B------:R-:W-:-:S02]  /*1b00*/  ISETP.NE.AND.EX P3, PT, RZ, c[0x0][0x34c], PT, P3 ;  /* 0x0000d300ff007a0c */ /* 0x000fc40003f65330 */
[----:B------:R-:W-:-:S03]  /*1b10*/  ISETP.NE.AND.EX P6, PT, RZ, c[0x0][0x354], PT, P6 ;  /* 0x0000d500ff007a0c */ /* 0x000fc60003fc5360 */
[----:B------:R-:W-:-:S04]  /*1b20*/  @P1 IMAD.WIDE R10, R247, R14, c[0x0][0x370] ;  /* 0x0000dc00f70a1625 */ /* 0x000fc800078e020e */
[----:B------:R-:W-:Y:S01]  /*1b30*/  @P0 IMAD.WIDE R8, R247, R14, c[0x0][0x360] ;  /* 0x0000d800f7080625 */ /* 0x000fe200078e020e */
[----:B------:R1:W5:Y:S04]  /*1b40*/  @P1 LDG.E R4, [R10.64] ;  /* 0x000000060a041981 */ /* 0x000368000c1e1900 */
[----:B------:R1:W5:Y:S04]  /*1b50*/  @P0 LDG.E R241, [R8.64] ;  /* 0x0000000608f10981 */ /* 0x000368000c1e1900 */
[----:B------:R1:W5:Y:S04]  /*1b60*/  @P3 LDG.E R12, [R6.64] ;  /* 0x00000006060c3981 */ /* 0x000368000c1e1900 */
[----:B------:R1:W5:Y:S01]  /*1b70*/  @P6 LDG.E R5, [R2.64] ;  /* 0x0000000602056981 */ /* 0x000362000c1e1900 */
[----:B------:R-:W-:Y:S01]  /*1b80*/  LOP3.LUT R122, R246, 0xffff, RZ, 0xc0, !PT ;  /* 0x0000fffff67a7812 */ /* 0x000fe200078ec0ff */
[----:B------:R-:W-:Y:S04]  /*1b90*/  YIELD ;  /* 0x0000000000007946 */ /* 0x000fe80003800000 */
[----:B------:R1:W-:Y:S01]  /*1ba0*/  STL [R1+0x18], R122 ;  /* 0x0000187a01007387 */ /* 0x0003e20000100800 */
[----:B------:R-:W-:Y:S05]  /*1bb0*/  @P0 BRA `(.L_x_1648) ;  /* 0x0000005000000947 */ /* 0x000fea0003800000 */
[----:B-----5:R-:W-:Y:S01]  /*1bc0*/  MOV R241, c[0x0][0x168] ;  /* 0x00005a0000f17a02 */ /* 0x020fe20000000f00 */
[----:B------:R-:W-:Y:S05]  /*1bd0*/  @!P3 BRA `(.L_x_1648) ;  /* 0x000000300000b947 */ /* 0x000fea0003800000 */
[----:B-1----:R-:W2:Y:S04]  /*1be0*/  LDG.E R8, [R6.64] ;  /* 0x0000000606087981 */ /* 0x002ea8000c1e1900 */
[----:B------:R-:W2:Y:S02]  /*1bf0*/  LDG.E R0, [R6.64+0x4] ;  /* 0x0000040606007981 */ /* 0x000ea4000c1e1900 */
[----:B--2---:R-:W-:-:S02]  /*1c00*/  IADD3 R241, -R8, R0, RZ ;  /* 0x0000000008f17210 */ /* 0x004fc40007ffe1ff */
.L_x_1648:
[----:B------:R-:W-:-:S04]  /*1c10*/  ISETP.NE.U32.AND P0, PT, RZ, c[0x0][0x368], PT ;  /* 0x0000da00ff007a0c */ /* 0x000fc80003f05070 */
[----:B------:R-:W-:-:S13]  /*1c20*/  ISETP.NE.AND.EX P0, PT, RZ, c[0x0][0x36c], PT, P0 ;  /* 0x0000db00ff007a0c */ /* 0x000fda0003f05300 */
[----:B------:R-:W-:Y:S05]  /*1c30*/  @!P0 BRA `(.L_x_1649) ;  /* 0x0000003000008947 */ /* 0x000fea0003800000 */
[----:B-1----:R-:W-:-:S05]  /*1c40*/  IMAD.WIDE R2, R247, R14, c[0x0][0x368] ;  /* 0x0000da00f7027625 */ /* 0x002fca00078e020e */
[----:B------:R1:W5:Y:S01]  /*1c50*/  LDG.E R0, [R2.64] ;  /* 0x0000000602007981 */ /* 0x000362000c1e1900 */
[----:B------:R-:W-:Y:S05]  /*1c60*/  BRA `(.L_x_1650) ;  /* 0x0000005000007947 */ /* 0x000fea0003800000 */
.L_x_1649:
[----:B------:R-:W-:Y:S01]  /*1c70*/  MOV R0, c[0x0][0x1d0] ;  /* 0x0000740000007a02 */ /* 0x000fe20000000f00 */
[----:B------:R-:W-:Y:S05]  /*1c80*/  @!P6 BRA `(.L_x_1650) ;  /* 0x000000300000e947 */ /* 0x000fea0003800000 */
[----:B-1----:R-:W2:Y:S04]  /*1c90*/  LDG.E R6, [R2.64] ;  /* 0x0000000602067981 */ /* 0x002ea8000c1e1900 */
[----:B------:R-:W2:Y:S02]  /*1ca0*/  LDG.E R0, [R2.64+0x4] ;  /* 0x0000040602007981 */ /* 0x000ea4000c1e1900 */
[----:B--2---:R-:W-:Y:S02]  /*1cb0*/  IADD3 R0, -R6, R0, RZ ;  /* 0x0000000006007210 */ /* 0x004fe40007ffe1ff */
.L_x_1650:
[----:B-1----:R-:W-:Y:S01]  /*1cc0*/  IMAD.MOV.U32 R2, RZ, RZ, c[0x0][0x2c4] ;  /* 0x0000b100ff027624 */ /* 0x002fe200078e00ff */
[----:B------:R-:W-:Y:S01]  /*1cd0*/  LOP3.LUT R252, R252, 0xfffffff7, RZ, 0xc0, !PT ;  /* 0xfffffff7fcfc7812 */ /* 0x000fe200078ec0ff */
[----:B------:R-:W-:-:S02]  /*1ce0*/  IMAD.SHL.U32 R243, R245, 0x80, RZ ;  /* 0x00000080f5f37824 */ /* 0x000fc400078e00ff */
[----:B------:R-:W-:Y:S01]  /*1cf0*/  IMAD.MOV.U32 R8, RZ, RZ, c[0x0][0x32c] ;  /* 0x0000cb00ff087624 */ /* 0x000fe200078e00ff */
[----:B------:R-:W-:Y:S01]  /*1d00*/  ISETP.NE.AND P4, PT, R2, 0x1, PT ;  /* 0x000000010200780c */ /* 0x000fe20003f85270 */
[--C-:B-----5:R-:W-:Y:S01]  /*1d10*/  IMAD.IADD R240, R0, 0x1, -R4.reuse ;  /* 0x0000000100f07824 */ /* 0x120fe200078e0a04 */
[----:B------:R-:W-:Y:S01]  /*1d20*/  IADD3 R2, R243, 0x7f, RZ ;  /* 0x0000007ff3027810 */ /* 0x000fe20007ffe0ff */
[----:B------:R-:W-:Y:S01]  /*1d30*/  IMAD.IADD R13, R5, 0x1, R4 ;  /* 0x00000001050d7824 */ /* 0x000fe200078e0204 */
[----:B------:R-:W-:-:S03]  /*1d40*/  ISETP.GE.AND P1, PT, R8, 0x1, PT ;  /* 0x000000010800780c */ /* 0x000fc60003f26270 */
[----:B------:R-:W-:-:S06]  /*1d50*/  IMAD.MOV.U32 R0, RZ, RZ, R2 ;  /* 0x000000ffff007224 */ /* 0x000fcc00078e0002 */
[----:B------:R-:W-:Y:S01]  /*1d60*/  @P4 IMAD.HI.U32 R3, R2, c[0x0][0x2c8], RZ ;  /* 0x0000b20002034a27 */ /* 0x000fe200078e00ff */
[----:B------:R-:W-:Y:S02]  /*1d70*/  IADD3 R2, R240, 0x1, -R241 ;  /* 0x00000001f0027810 */ /* 0x000fe40007ffe8f1 */
[----:B------:R-:W-:Y:S02]  /*1d80*/  @P4 LOP3.LUT R252, R252, 0x8, RZ, 0xfc, !PT ;  /* 0x00000008fcfc4812 */ /* 0x000fe400078efcff */
[----:B------:R-:W-:Y:S02]  /*1d90*/  @P4 SHF.R.U32.HI R0, RZ, c[0x0][0x2cc], R3 ;  /* 0x0000b300ff004a19 */ /* 0x000fe40000011603 */
[----:B------:R-:W-:-:S03]  /*1da0*/  LOP3.LUT R252, R252, 0xffffffef, RZ, 0xc0, !PT ;  /* 0xffffffeffcfc7812 */ /* 0x000fc600078ec0ff */
[----:B------:R-:W-:Y:S01]  /*1db0*/  IMAD.IADD R0, R2, 0x1, R0 ;  /* 0x0000000102007824 */ /* 0x000fe200078e0200 */
[----:B------:R-:W-:-:S04]  /*1dc0*/  @P1 LOP3.LUT R252, R252, 0x10, RZ, 0xfc, !PT ;  /* 0x00000010fcfc1812 */ /* 0x000fc800078efcff */
        /* <DEDUP_REMOVED lines=12> */
.L_x_1653:
[----:B------:R-:W-:-:S13]  /*1e90*/  ISETP.NE.AND P0, PT, R8, 0x1, PT ;  /* 0x000000010800780c */ /* 0x000fda0003f05270 */
[----:B------:R-:W-:-:S05]  /*1ea0*/  @P0 IMAD.HI.U32 R0, R2, c[0x0][0x330], RZ ;  /* 0x0000cc0002000a27 */ /* 0x000fca00078e00ff */
[----:B------:R-:W-:Y:S02]  /*1eb0*/  @P0 SHF.R.U32.HI R2, RZ, c[0x0][0x334], R0 ;  /* 0x0000cd00ff020a19 */ /* 0x000fe40000011600 */
.L_x_1654:
[----:B------:R-:W-:Y:S05]  /*1ec0*/  BSYNC B0 ;  /* 0x0000000000007941 */ /* 0x000fea0003800000 */
.L_x_1652:
[----:B------:R-:W-:-:S05]  /*1ed0*/  IMAD R2, R2, R8, c[0x0][0x32c] ;  /* 0x0000cb0002027624 */ /* 0x000fca00078e0208 */
[----:B------:R-:W-:-:S04]  /*1ee0*/  IMNMX R3, R3, R2, PT ;  /* 0x0000000203037217 */ /* 0x000fc80003800200 */
.L_x_1651:
[----:B------:R-:W-:Y:S01]  /*1ef0*/  IADD3 R3, R3, 0x3f, RZ ;  /* 0x0000003f03037810 */ /* 0x000fe20007ffe0ff */
[----:B------:R-:W-:Y:S01]  /*1f00*/  @P4 IMAD.HI.U32 R4, R243, c[0x0][0x2c8], RZ ;  /* 0x0000b200f3044a27 */ /* 0x000fe200078e00ff */
[C---:B------:R-:W-:Y:S02]  /*1f10*/  IADD3 R2, R240.reuse, 0x3f, RZ ;  /* 0x0000003ff0027810 */ /* 0x040fe40007ffe0ff */
[----:B------:R-:W-:Y:S01]  /*1f20*/  SHF.R.S32.HI R5, RZ, 0x1f, R3 ;  /* 0x0000001fff057819 */ /* 0x000fe20000011403 */
[----:B------:R-:W-:Y:S01]  /*1f30*/  IMAD.MOV.U32 R0, RZ, RZ, R243 ;  /* 0x000000ffff007224 */ /* 0x000fe200078e00f3 */
[----:B------:R-:W-:Y:S02]  /*1f40*/  SHF.R.S32.HI R6, RZ, 0x1f, R2 ;  /* 0x0000001fff067819 */ /* 0x000fe40000011402 */
[----:B------:R-:W-:Y:S01]  /*1f50*/  @P4 SHF.R.U32.HI R0, RZ, c[0x0][0x2cc], R4 ;  /* 0x0000b300ff004a19 */ /* 0x000fe20000011604 */
[----:B------:R-:W-:Y:S01]  /*1f60*/  IMAD.IADD R4, R240, 0x1, -R241 ;  /* 0x00000001f0047824 */ /* 0x000fe200078e0af1 */
[----:B------:R-:W-:-:S02]  /*1f70*/  LEA.HI R3, R5, R3, RZ, 0x6 ;  /* 0x0000000305037211 */ /* 0x000fc400078f30ff */
[----:B------:R-:W-:Y:S01]  /*1f80*/  LEA.HI R2, R6, R2, RZ, 0x6 ;  /* 0x0000000206027211 */ /* 0x000fe200078f30ff */
[----:B------:R-:W-:Y:S01]  /*1f90*/  IMAD.IADD R0, R4, 0x1, R0 ;  /* 0x0000000104007824 */ /* 0x000fe200078e0200 */
[----:B------:R-:W-:Y:S02]  /*1fa0*/  SHF.R.S32.HI R3, RZ, 0x6, R3 ;  /* 0x00000006ff037819 */ /* 0x000fe40000011403 */
[----:B------:R-:W-:Y:S02]  /*1fb0*/  SHF.R.S32.HI R7, RZ, 0x6, R2 ;  /* 0x00000006ff077819 */ /* 0x000fe40000011402 */
        /* <DEDUP_REMOVED lines=12> */
.L_x_1657:
[----:B------:R-:W-:-:S13]  /*2080*/  ISETP.NE.AND P0, PT, R8, 0x1, PT ;  /* 0x000000010800780c */ /* 0x000fda0003f05270 */
[----:B------:R-:W-:-:S05]  /*2090*/  @P0 IMAD.HI.U32 R3, R0, c[0x0][0x330], RZ ;  /* 0x0000cc0000030a27 */ /* 0x000fca00078e00ff */
[----:B------:R-:W-:Y:S02]  /*20a0*/  @P0 SHF.R.U32.HI R0, RZ, c[0x0][0x334], R3 ;  /* 0x0000cd00ff000a19 */ /* 0x000fe40000011603 */
.L_x_1658:
[----:B------:R-:W-:Y:S05]  /*20b0*/  BSYNC B0 ;  /* 0x0000000000007941 */ /* 0x000fea0003800000 */
.L_x_1656:
[----:B------:R-:W-:-:S05]  /*20c0*/  IMAD R0, R0, c[0x0][0x32c], RZ ;  /* 0x0000cb0000007a24 */ /* 0x000fca00078e02ff */
[----:B------:R-:W-:-:S04]  /*20d0*/  IMNMX R2, R2, R0, !PT ;  /* 0x0000000002027217 */ /* 0x000fc80007800200 */
.L_x_1655:
[----:B------:R-:W-:Y:S01]  /*20e0*/  SHF.R.S32.HI R0, RZ, 0x1f, R2 ;  /* 0x0000001fff007819 */ /* 0x000fe20000011402 */
[----:B------:R-:W-:Y:S01]  /*20f0*/  BSSY B0, `(.L_x_1659) ;  /* 0x000002e000007945 */ /* 0x000fe20003800000 */
[----:B------:R-:W-:Y:S02]  /*2100*/  LOP3.LUT R3, R246, 0xff000000, RZ, 0xc0, !PT ;  /* 0xff000000f6037812 */ /* 0x000fe400078ec0ff */
[----:B------:R-:W-:Y:S02]  /*2110*/  LEA.HI R0, R0, R2, RZ, 0x6 ;  /* 0x0000000200007211 */ /* 0x000fe400078f30ff */
[----:B------:R-:W-:Y:S02]  /*2120*/  LOP3.LUT R2, R246, 0xff0000, RZ, 0xc0, !PT ;  /* 0x00ff0000f6027812 */ /* 0x000fe400078ec0ff */
[----:B------:R-:W-:-:S04]  /*2130*/  SHF.R.S32.HI R0, RZ, 0x6, R0 ;  /* 0x00000006ff007819 */ /* 0x000fc80000011400 */
[----:B------:R-:W-:Y:S02]  /*2140*/  IMNMX R6, RZ, R0, !PT ;  /* 0x00000000ff067217 */ /* 0x000fe40007800200 */
[----:B------:R-:W-:Y:S02]  /*2150*/  SHF.R.U32.HI R0, RZ, 0x8, R3 ;  /* 0x00000008ff007819 */ /* 0x000fe40000011603 */
[----:B------:R-:W-:Y:S02]  /*2160*/  ISETP.GT.AND P0, PT, R7, R6, PT ;  /* 0x000000060700720c */ /* 0x000fe40003f04270 */
[----:B------:R-:W-:Y:S01]  /*2170*/  LEA.HI R0, R2, R0, RZ, 0x10 ;  /* 0x0000000002007211 */ /* 0x000fe200078f80ff */
[----:B------:R-:W-:-:S03]  /*2180*/  IMAD.MOV.U32 R2, RZ, RZ, RZ ;  /* 0x000000ffff027224 */ /* 0x000fc600078e00ff */
[----:B------:R-:W-:Y:S02]  /*2190*/  LOP3.LUT R15, R0, 0xff, RZ, 0xc0, !PT ;  /* 0x000000ff000f7812 */ /* 0x000fe400078ec0ff */
[----:B------:R-:W-:-:S03]  /*21a0*/  SHF.R.U32.HI R5, RZ, 0x10, R0 ;  /* 0x00000010ff057819 */ /* 0x000fc60000011600 */
[----:B------:R1:W-:Y:S04]  /*21b0*/  STL [R1+0x4c], R15 ;  /* 0x00004c0f01007387 */ /* 0x0003e80000100800 */
[----:B------:R1:W-:Y:S01]  /*21c0*/  STL [R1+0x48], R5 ;  /* 0x0000480501007387 */ /* 0x0003e20000100800 */
[----:B------:R-:W-:Y:S05]  /*21d0*/  @!P0 BRA `(.L_x_1660) ;  /* 0x000001f000008947 */ /* 0x000fea0003800000 */
[----:B------:R-:W-:-:S04]  /*21e0*/  ISETP.NE.AND P0, PT, R5, RZ, PT ;  /* 0x000000ff0500720c */ /* 0x000fc80003f05270 */
[----:B------:R-:W-:-:S04]  /*21f0*/  SEL R0, R5, c[0x0][0x338], P0 ;  /* 0x0000ce0005007a07 */ /* 0x000fc80000000000 */
[----:B------:R-:W-:Y:S02]  /*2200*/  IABS R3, R0 ;  /* 0x0000000000037213 */ /* 0x000fe40000000000 */
[----:B------:R-:W-:Y:S02]  /*2210*/  IADD3 R4, R0, -0x1, R7 ;  /* 0xffffffff00047810 */ /* 0x000fe40007ffe007 */
[----:B------:R-:W2:Y:S03]  /*2220*/  I2F.RP R2, R3 ;  /* 0x0000000300027306 */ /* 0x000ea60000209400 */
[----:B------:R-:W-:Y:S02]  /*2230*/  IMAD.IADD R8, R4, 0x1, -R6 ;  /* 0x0000000104087824 */ /* 0x000fe400078e0a06 */
[----:B------:R-:W-:-:S03]  /*2240*/  IMAD.MOV.U32 R4, RZ, RZ, RZ ;  /* 0x000000ffff047224 */ /* 0x000fc600078e00ff */
[----:B------:R-:W-:Y:S01]  /*2250*/  IABS R11, R8 ;  /* 0x00000008000b7213 */ /* 0x000fe20000000000 */
        /* <DEDUP_REMOVED lines=23> */
.L_x_1660:
[----:B------:R-:W-:Y:S05]  /*23d0*/  BSYNC B0 ;  /* 0x0000000000007941 */ /* 0x000fea0003800000 */
.L_x_1659:
[----:B------:R-:W-:Y:S01]  /*23e0*/  IMAD R228, R15, R2, R6 ;  /* 0x000000020fe47224 */ /* 0x000fe200078e0206 */
        /* <DEDUP_REMOVED lines=71> */
[----:B------:R-:W-:-:S03]  /*2860*/  ISETP.NE.U32.AND P0, PT, RZ, c[0x0][0x340], PT ;  /* 0x0000d000ff007a0c */ /* 0x000fc60003f05070 */
[----:B------:R-:W3:Y:S01]  /*2870*/  LDL.64 R118, [R1] ;  /* 0x0000000001767983 */ /* 0x000ee20000100a00 */
[----:B------:R-:W-:-:S03]  /*2880*/  ISETP.NE.AND.EX P0, PT, RZ, c[0x0][0x344], PT, P0 ;  /* 0x0000d100ff007a0c */ /* 0x000fc60003f05300 */
[----:B------:R-:W4:Y:S04]  /*2890*/  LDL R114, [R1+0xc] ;  /* 0x00000c0001727983 */ /* 0x000f280000100800 */
[----:B------:R-:W5:Y:S04]  /*28a0*/  LDL R19, [R1+0x8] ;  /* 0x0000080001137983 */ /* 0x000f680000100800 */
[----:B------:R-:W5:Y:S02]  /*28b0*/  LDL R18, [R1+0x10] ;  /* 0x0000100001127983 */ /* 0x000f640000100800 */
[----:B------:R-:W-:-:S05]  /*28c0*/  @P0 IMAD.WIDE R2, R247, R14, c[0x0][0x340] ;  /* 0x0000d000f7020625 */ /* 0x000fca00078e020e */
[----:B-1----:R1:W5:Y:S01]  /*28d0*/  @P0 LDG.E R15, [R2.64] ;  /* 0x00000006020f0981 */ /* 0x002362000c1e1900 */
[----:B------:R-:W-:Y:S02]  /*28e0*/  SHF.R.S32.HI R0, RZ, 0x1f, R12 ;  /* 0x0000001fff007819 */ /* 0x000fe4000001140c */
[----:B------:R-:W-:Y:S01]  /*28f0*/  SHF.R.S32.HI R14, RZ, 0x1f, R247 ;  /* 0x0000001fff0e7819 */ /* 0x000fe200000114f7 */
[----:B------:R-:W1:Y:S02]  /*2900*/  S2R R8, SR_TID.X ;  /* 0x0000000000087919 */ /* 0x000e640000002100 */
[----:B------:R-:W-:-:S04]  /*2910*/  IMAD R0, R0, c[0x0][0x178], RZ ;  /* 0x00005e0000007a24 */ /* 0x000fc800078e02ff */
[----:B------:R-:W-:Y:S01]  /*2920*/  IMAD R0, R12, c[0x0][0x17c], R0 ;  /* 0x00005f000c007a24 */ /* 0x000fe200078e0200 */
[----:B------:R-:W-:Y:S02]  /*2930*/  SEL R7, R14, RZ, !P3 ;  /* 0x000000ff0e077207 */ /* 0x000fe40005800000 */
[----:B------:R-:W-:Y:S01]  /*2940*/  SHF.R.S32.HI R10, RZ, 0x1f, R13 ;  /* 0x0000001fff0a7819 */ /* 0x000fe2000001140d */
[----:B-1----:R-:W-:Y:S01]  /*2950*/  IMAD.WIDE.U32 R2, R12, c[0x0][0x178], RZ ;  /* 0x00005e000c027a25 */ /* 0x002fe200078e00ff */
[----:B------:R-:W-:-:S03]  /*2960*/  SHF.R.S32.HI R115, RZ, 0x1f, R8 ;  /* 0x0000001fff737819 */ /* 0x000fc60000011408 */
[----:B------:R-:W-:Y:S02]  /*2970*/  IMAD.IADD R5, R3, 0x1, R0 ;  /* 0x0000000103057824 */ /* 0x000fe400078e0200 */
[----:B------:R-:W-:Y:S01]  /*2980*/  IMAD.MOV.U32 R4, RZ, RZ, R2 ;  /* 0x000000ffff047224 */ /* 0x000fe200078e0002 */
[----:B------:R-:W-:-:S04]  /*2990*/  LEA.HI R115, R115, R8, RZ, 0x3 ;  /* 0x0000000873737211 */ /* 0x000fc800078f18ff */
[----:B------:R-:W-:Y:S01]  /*29a0*/  SHF.R.S32.HI R115, RZ, 0x3, R115 ;  /* 0x00000003ff737819 */ /* 0x000fe20000011473 */
[----:B------:R-:W-:-:S03]  /*29b0*/  IMAD.WIDE.U32 R4, R122, c[0x0][0x1b8], R4 ;  /* 0x00006e007a047a25 */ /* 0x000fc600078e0004 */
[----:B------:R-:W-:Y:S01]  /*29c0*/  IADD3 R2, P1, R115, R13, RZ ;  /* 0x0000000d73027210 */ /* 0x000fe20007f3e0ff */
[----:B------:R-:W-:Y:S01]  /*29d0*/  IMAD R5, R122, c[0x0][0x1bc], R5 ;  /* 0x00006f007a057a24 */ /* 0x000fe200078e0205 */
[----:B------:R-:W-:Y:S01]  /*29e0*/  SEL R3, R247, RZ, !P3 ;  /* 0x000000fff7037207 */ /* 0x000fe20005800000 */
[----:B------:R-:W-:Y:S01]  /*29f0*/  IMAD R7, R7, c[0x0][0x1c0], RZ ;  /* 0x0000700007077a24 */ /* 0x000fe200078e02ff */
[----:B------:R-:W-:-:S03]  /*2a00*/  LEA.HI.X.SX32 R10, R115, R10, 0x1, P1 ;  /* 0x0000000a730a7211 */ /* 0x000fc600008f0eff */
[C---:B------:R-:W-:Y:S02]  /*2a10*/  IMAD R11, R3.reuse, c[0x0][0x1c4], R7 ;  /* 0x00007100030b7a24 */ /* 0x040fe400078e0207 */
[----:B------:R-:W-:-:S04]  /*2a20*/  IMAD.WIDE.U32 R4, R3, c[0x0][0x1c0], R4 ;  /* 0x0000700003047a25 */ /* 0x000fc800078e0004 */
[C---:B------:R-:W-:Y:S02]  /*2a30*/  IMAD R7, R10.reuse, c[0x0][0x1e0], RZ ;  /* 0x000078000a077a24 */ /* 0x040fe400078e02ff */
[----:B------:R-:W-:Y:S02]  /*2a40*/  IMAD R3, R10, c[0x0][0x208], RZ ;  /* 0x000082000a037a24 */ /* 0x000fe400078e02ff */
[C---:B------:R-:W-:Y:S02]  /*2a50*/  IMAD R16, R2.reuse, c[0x0][0x1e4], R7 ;  /* 0x0000790002107a24 */ /* 0x040fe400078e0207 */
[----:B------:R-:W-:Y:S01]  /*2a60*/  IMAD R17, R2, c[0x0][0x20c], R3 ;  /* 0x0000830002117a24 */ /* 0x000fe200078e0203 */
[----:B------:R-:W-:Y:S02]  /*2a70*/  IADD3 R3, R5, R11, RZ ;  /* 0x0000000b05037210 */ /* 0x000fe40007ffe0ff */
[----:B------:R-:W-:Y:S02]  /*2a80*/  LOP3.LUT R252, R252, 0xfffffffb, RZ, 0xc0, !PT ;  /* 0xfffffffbfcfc7812 */ /* 0x000fe400078ec0ff */
[----:B------:R-:W-:-:S02]  /*2a90*/  IADD3 R88, R222, -0x1, RZ ;  /* 0xffffffffde587810 */ /* 0x000fc40007ffe0ff */
[----:B--2---:R-:W-:-:S05]  /*2aa0*/  IADD3 R6, R9, R243, RZ ;  /* 0x000000f309067210 */ /* 0x004fca0007ffe0ff */
[----:B------:R-:W-:-:S04]  /*2ab0*/  @P4 IMAD.HI.U32 R8, R6, c[0x0][0x2c8], RZ ;  /* 0x0000b20006084a27 */ /* 0x000fc800078e00ff */
[----:B------:R-:W-:Y:S01]  /*2ac0*/  IMAD.MOV.U32 R0, RZ, RZ, R6 ;  /* 0x000000ffff007224 */ /* 0x000fe200078e0006 */
[----:B------:R-:W-:Y:S01]  /*2ad0*/  @P4 SHF.R.U32.HI R0, RZ, c[0x0][0x2cc], R8 ;  /* 0x0000b300ff004a19 */ /* 0x000fe20000011608 */
[----:B---3--:R-:W-:Y:S01]  /*2ae0*/  IMAD.WIDE.U32 R8, R2, c[0x0][0x1e0], R118 ;  /* 0x0000780002087a25 */ /* 0x008fe200078e0076 */
[----:B----4-:R-:W-:-:S03]  /*2af0*/  ISETP.GE.AND P4, PT, R114, c[0x0][0x1d4], PT ;  /* 0x0000750072007a0c */ /* 0x010fc60003f86270 */
[----:B------:R-:W-:Y:S01]  /*2b00*/  IMAD.WIDE.U32 R12, R2, c[0x0][0x208], R118 ;  /* 0x00008200020c7a25 */ /* 0x000fe200078e0076 */
[----:B------:R-:W-:-:S03]  /*2b10*/  SHF.R.S32.HI R2, RZ, 0x1f, R0 ;  /* 0x0000001fff027819 */ /* 0x000fc60000011400 */
[----:B------:R-:W-:Y:S02]  /*2b20*/  IMAD.MOV R7, RZ, RZ, -R0 ;  /* 0x000000ffff077224 */ /* 0x000fe400078e0a00 */
[----:B------:R-:W-:Y:S02]  /*2b30*/  IMAD R5, R2, c[0x0][0x1b0], RZ ;  /* 0x00006c0002057a24 */ /* 0x000fe400078e02ff */
[----:B------:R-:W-:Y:S01]  /*2b40*/  IMAD R10, R7, c[0x0][0x2c4], R6 ;  /* 0x0000b100070a7a24 */ /* 0x000fe200078e0206 */
[----:B------:R-:W-:Y:S01]  /*2b50*/  SEL R6, RZ, 0xffffffff, P4 ;  /* 0xffffffffff067807 */ /* 0x000fe20002000000 */
[----:B------:R-:W-:Y:S01]  /*2b60*/  IMAD.MOV.U32 R2, RZ, RZ, R4 ;  /* 0x000000ffff027224 */ /* 0x000fe200078e0004 */
[----:B------:R-:W-:Y:S01]  /*2b70*/  ISETP.GE.AND P5, PT, R118, c[0x0][0x1d4], PT ;  /* 0x0000750076007a0c */ /* 0x000fe20003fa6270 */
[C---:B------:R-:W-:Y:S02]  /*2b80*/  IMAD R5, R0.reuse, c[0x0][0x1b4], R5 ;  /* 0x00006d0000057a24 */ /* 0x040fe400078e0205 */
[----:B------:R-:W-:Y:S01]  /*2b90*/  IMAD.WIDE.U32 R2, R0, c[0x0][0x1b0], R2 ;  /* 0x00006c0000027a25 */ /* 0x000fe200078e0002 */
[----:B------:R-:W-:-:S02]  /*2ba0*/  SHF.R.S32.HI R0, RZ, 0x1f, R10 ;  /* 0x0000001fff007819 */ /* 0x000fc4000001140a */
[----:B------:R-:W-:Y:S01]  /*2bb0*/  SEL R4, RZ, 0x1, P5 ;  /* 0x00000001ff047807 */ /* 0x000fe20002800000 */
[----:B------:R-:W-:Y:S01]  /*2bc0*/  IMAD.SHL.U32 R6, R6, 0x2, RZ ;  /* 0x0000000206067824 */ /* 0x000fe200078e00ff */
[----:B------:R-:W-:Y:S01]  /*2bd0*/  IADD3 R9, R9, R16, RZ ;  /* 0x0000001009097210 */ /* 0x000fe20007ffe0ff */
[----:B------:R-:W-:Y:S01]  /*2be0*/  IMAD.IADD R5, R3, 0x1, R5 ;  /* 0x0000000103057824 */ /* 0x000fe200078e0205 */
[--C-:B-----5:R-:W-:Y:S01]  /*2bf0*/  @P0 SHF.R.S32.HI R3, RZ, 0x1f, R15.reuse ;  /* 0x0000001fff030819 */ /* 0x120fe2000001140f */
[----:B------:R-:W-:Y:S01]  /*2c00*/  IMAD R0, R0, c[0x0][0x1a8], RZ ;  /* 0x00006a0000007a24 */ /* 0x000fe200078e02ff */
[----:B------:R-:W-:Y:S01]  /*2c10*/  LOP3.LUT R16, R6, 0x2, R4, 0xe2, !PT ;  /* 0x0000000206107812 */ /* 0x000fe200078ee204 */
[----:B------:R-:W-:Y:S01]  /*2c20*/  IMAD.MOV.U32 R4, RZ, RZ, R2 ;  /* 0x000000ffff047224 */ /* 0x000fe200078e0002 */
[----:B------:R-:W-:Y:S01]  /*2c30*/  MOV R6, R12 ;  /* 0x0000000c00067202 */ /* 0x000fe20000000f00 */
[----:B------:R-:W-:Y:S01]  /*2c40*/  @P0 IMAD.MOV.U32 R2, RZ, RZ, R15 ;  /* 0x000000ffff020224 */ /* 0x000fe200078e000f */
[----:B------:R-:W-:Y:S01]  /*2c50*/  @!P0 MOV R2, R247 ;  /* 0x000000f700028202 */ /* 0x000fe20000000f00 */
[----:B------:R-:W-:-:S02]  /*2c60*/  @!P0 IMAD.MOV.U32 R3, RZ, RZ, R14 ;  /* 0x000000ffff038224 */ /* 0x000fc400078e000e */
[----:B------:R-:W-:Y:S02]  /*2c70*/  IMAD.IADD R7, R13, 0x1, R17 ;  /* 0x000000010d077824 */ /* 0x000fe400078e0211 */
[C---:B------:R-:W-:Y:S02]  /*2c80*/  IMAD R13, R10.reuse, c[0x0][0x1ac], R0 ;  /* 0x00006b000a0d7a24 */ /* 0x040fe400078e0200 */
[----:B------:R-:W-:Y:S01]  /*2c90*/  IMAD.WIDE.U32 R10, R10, c[0x0][0x1a8], R4 ;  /* 0x00006a000a0a7a25 */ /* 0x000fe200078e0004 */
[----:B------:R-:W-:Y:S02]  /*2ca0*/  SEL R12, R2, RZ, !P6 ;  /* 0x000000ff020c7207 */ /* 0x000fe40007000000 */
[----:B------:R-:W-:Y:S01]  /*2cb0*/  SEL R0, R3, RZ, !P6 ;  /* 0x000000ff03007207 */ /* 0x000fe20007000000 */
[----:B------:R-:W-:Y:S01]  /*2cc0*/  IMAD.WIDE.U32 R2, R122, c[0x0][0x210], R6 ;  /* 0x000084007a027a25 */ /* 0x000fe200078e0006 */
[----:B------:R-:W-:-:S03]  /*2cd0*/  LEA R15, P0, R10, c[0x0][0x160], 0x1 ;  /* 0x000058000a0f7a11 */ /* 0x000fc600078008ff */
[----:B------:R-:W-:-:S05]  /*2ce0*/  IMAD.IADD R6, R11, 0x1, R13 ;  /* 0x000000010b067824 */ /* 0x000fca00078e020d */
[----:B------:R-:W-:Y:S02]  /*2cf0*/  LEA.HI.X R14, R10, c[0x0][0x164], R6, 0x1, P0 ;  /* 0x000059000a0e7a11 */ /* 0x000fe400000f0c06 */
[----:B------:R-:W-:Y:S02]  /*2d00*/  ISETP.GE.AND P0, PT, R114, c[0x0][0x198], PT ;  /* 0x0000660072007a0c */ /* 0x000fe40003f06270 */
[C---:B------:R-:W-:Y:S01]  /*2d10*/  ISETP.GE.AND P1, PT, R19.reuse, c[0x0][0x198], PT ;  /* 0x0000660013007a0c */ /* 0x040fe20003f26270 */
[----:B------:R-:W-:Y:S01]  /*2d20*/  IMAD.WIDE.U32 R4, R122, c[0x0][0x1e8], R8 ;  /* 0x00007a007a047a25 */ /* 0x000fe200078e0008 */
[----:B------:R-:W-:-:S03]  /*2d30*/  ISETP.GE.AND P3, PT, R19, c[0x0][0x1d4], PT ;  /* 0x0000750013007a0c */ /* 0x000fc60003f66270 */
[----:B------:R-:W-:-:S06]  /*2d40*/  IMAD R6, R0, c[0x0][0x1f0], RZ ;  /* 0x00007c0000067a24 */ /* 0x000fcc00078e02ff */
[----:B------:R-:W-:Y:S02]  /*2d50*/  @P0 LOP3.LUT R252, R252, 0x4, RZ, 0xfc, !PT ;  /* 0x00000004fcfc0812 */ /* 0x000fe400078efcff */
[----:B------:R-:W-:Y:S02]  /*2d60*/  ISETP.GE.AND P0, PT, R18, c[0x0][0x198], PT ;  /* 0x0000660012007a0c */ /* 0x000fe40003f06270 */
[----:B------:R-:W-:Y:S01]  /*2d70*/  LOP3.LUT R252, R252, 0xfffffffe, RZ, 0xc0, !PT ;  /* 0xfffffffefcfc7812 */ /* 0x000fe200078ec0ff */
[----:B------:R-:W-:Y:S01]  /*2d80*/  IMAD R3, R122, c[0x0][0x214], R3 ;  /* 0x000085007a037a24 */ /* 0x000fe200078e0203 */
[----:B------:R-:W-:Y:S01]  /*2d90*/  ISETP.GE.AND P2, PT, R18, c[0x0][0x1d4], PT ;  /* 0x0000750012007a0c */ /* 0x000fe20003f46270 */
[----:B------:R-:W-:Y:S01]  /*2da0*/  IMAD R0, R0, c[0x0][0x218], RZ ;  /* 0x0000860000007a24 */ /* 0x000fe200078e02ff */
[----:B------:R-:W-:Y:S01]  /*2db0*/  LOP3.LUT R252, R252, 0xfffffffd, RZ, 0xc0, !PT ;  /* 0xfffffffdfcfc7812 */ /* 0x000fe200078ec0ff */
[----:B------:R-:W-:Y:S01]  /*2dc0*/  IMAD R5, R122, c[0x0][0x1ec], R5 ;  /* 0x00007b007a057a24 */ /* 0x000fe200078e0205 */
[----:B------:R-:W-:Y:S01]  /*2dd0*/  SEL R8, RZ, 0x4, P3 ;  /* 0x00000004ff087807 */ /* 0x000fe20001800000 */
[----:B------:R-:W-:Y:S01]  /*2de0*/  IMAD.WIDE.U32 R232, R12, c[0x0][0x218], R2 ;  /* 0x000086000ce87a25 */ /* 0x000fe200078e0002 */
[----:B------:R-:W-:-:S02]  /*2df0*/  SEL R7, RZ, 0x8, P2 ;  /* 0x00000008ff077807 */ /* 0x000fc40001000000 */
[----:B------:R-:W-:Y:S01]  /*2e00*/  @P1 LOP3.LUT R252, R252, 0x2, RZ, 0xfc, !PT ;  /* 0x00000002fcfc1812 */ /* 0x000fe200078efcff */
[C---:B------:R-:W-:Y:S02]  /*2e10*/  IMAD R0, R12.reuse, c[0x0][0x21c], R0 ;  /* 0x000087000c007a24 */ /* 0x040fe400078e0200 */
[----:B------:R-:W-:-:S04]  /*2e20*/  IMAD.WIDE.U32 R230, R12, c[0x0][0x1f0], R4 ;  /* 0x00007c000ce67a25 */ /* 0x000fc800078e0004 */
[----:B------:R-:W-:Y:S01]  /*2e30*/  IMAD R2, R12, c[0x0][0x1f4], R6 ;  /* 0x00007d000c027a24 */ /* 0x000fe200078e0206 */
[----:B------:R-:W-:Y:S02]  /*2e40*/  LOP3.LUT R32, R7, R16, R8, 0xfe, !PT ;  /* 0x0000001007207212 */ /* 0x000fe400078efe08 */
[----:B------:R-:W-:Y:S01]  /*2e50*/  ISETP.GE.AND P6, PT, R118, c[0x0][0x198], PT ;  /* 0x0000660076007a0c */ /* 0x000fe20003fc6270 */
[----:B------:R-:W-:Y:S01]  /*2e60*/  IMAD.IADD R229, R231, 0x1, R2 ;  /* 0x00000001e7e57824 */ /* 0x000fe200078e0202 */
[----:B------:R-:W-:Y:S02]  /*2e70*/  IADD3 R12, R115, R243, RZ ;  /* 0x000000f3730c7210 */ /* 0x000fe40007ffe0ff */
[----:B------:R-:W-:Y:S02]  /*2e80*/  IADD3 R234, R233, R0, RZ ;  /* 0x00000000e9ea7210 */ /* 0x000fe40007ffe0ff */
[----:B------:R-:W-:Y:S01]  /*2e90*/  @P0 LOP3.LUT R252, R252, 0x1, RZ, 0xfc, !PT ;  /* 0x00000001fcfc0812 */ /* 0x000fe200078efcff */
[----:B------:R-:W-:Y:S05]  /*2ea0*/  BRA.DIV ~URZ, `(.L_x_1662) ;  /* 0x000157027f007947 */ /* 0x000fea000b800000 */
[----:B------:R1:W2:Y:S02]  /*2eb0*/  SHFL.IDX PT, R4, R14, RZ, 0x181f ;  /* 0x00181fff0e047589 */ /* 0x0002a400000e0000 */
.L_x_1781:
[----:B------:R-:W-:Y:S05]  /*2ec0*/  BRA.DIV ~URZ, `(.L_x_1663) ;  /* 0x000157527f007947 */ /* 0x000fea000b800000 */
[----:B------:R3:W4:Y:S02]  /*2ed0*/  SHFL.IDX PT, R0, R15, RZ, 0x181f ;  /* 0x00181fff0f007589 */ /* 0x00072400000e0000 */
.L_x_1782:
[----:B------:R-:W-:Y:S01]  /*2ee0*/  IMAD R13, R241, c[0x0][0x2c4], RZ ;  /* 0x0000b100f10d7a24 */ /* 0x000fe200078e02ff */
[----:B------:R-:W-:Y:S04]  /*2ef0*/  BSSY B0, `(.L_x_1664) ;  /* 0x000001e000007945 */ /* 0x000fe80003800000 */
[----:B------:R-:W-:-:S13]  /*2f00*/  ISETP.GE.AND P0, PT, R12, R13, PT ;  /* 0x0000000d0c00720c */ /* 0x000fda0003f06270 */
[----:B------:R-:W-:Y:S05]  /*2f10*/  @P0 BRA `(.L_x_1665) ;  /* 0x000001b000000947 */ /* 0x000fea0003800000 */
[----:B------:R-:W5:Y:S04]  /*2f20*/  LDL.64 R8, [R1] ;  /* 0x0000000001087983 */ /* 0x000f680000100a00 */
[----:B---3--:R-:W3:Y:S04]  /*2f30*/  LDL R6, [R1+0xc] ;  /* 0x00000c0001067983 */ /* 0x008ee80000100800 */
[----:B----4-:R-:W4:Y:S04]  /*2f40*/  LDL R7, [R1+0x24] ;  /* 0x0000240001077983 */ /* 0x010f280000100800 */
[----:B--2---:R-:W2:Y:S04]  /*2f50*/  LDL R2, [R1+0x8] ;  /* 0x0000080001027983 */ /* 0x004ea80000100800 */
[----:B------:R-:W2:Y:S04]  /*2f60*/  LDL R3, [R1+0x20] ;  /* 0x0000200001037983 */ /* 0x000ea80000100800 */
[----:B------:R-:W2:Y:S04]  /*2f70*/  LDL R16, [R1+0x10] ;  /* 0x0000100001107983 */ /* 0x000ea80000100800 */
[----:B------:R-:W2:Y:S01]  /*2f80*/  LDL R17, [R1+0x1c] ;  /* 0x00001c0001117983 */ /* 0x000ea20000100800 */
[----:B------:R-:W-:-:S02]  /*2f90*/  P2R R5, PR, RZ, 0x4 ;  /* 0x00000004ff057803 */ /* 0x000fc40000000000 */
[C---:B------:R-:W-:Y:S02]  /*2fa0*/  LOP3.LUT P2, RZ, R252.reuse, 0x4, RZ, 0xc0, !PT ;  /* 0x00000004fcff7812 */ /* 0x040fe4000784c0ff */
[----:B------:R-:W-:Y:S02]  /*2fb0*/  LOP3.LUT P1, RZ, R252, 0x1, RZ, 0xc0, !PT ;  /* 0x00000001fcff7812 */ /* 0x000fe4000782c0ff */
[----:B-----5:R-:W-:-:S04]  /*2fc0*/  LEA R10, P0, R8, R0, 0x1 ;  /* 0x00000000080a7211 */ /* 0x020fc800078008ff */
[----:B------:R-:W-:Y:S02]  /*2fd0*/  LEA.HI.X R11, R8, R4, R9, 0x1, P0 ;  /* 0x00000004080b7211 */ /* 0x000fe400000f0c09 */
[----:B---3--:R-:W-:-:S03]  /*2fe0*/  LEA R8, P0, R6, R0, 0x1 ;  /* 0x0000000006087211 */ /* 0x008fc600078008ff */
[----:B------:R-:W-:Y:S01]  /*2ff0*/  @!PT LDS RZ, [RZ] ;  /* 0x00000000fffff984 */ /* 0x000fe20000000800 */
[----:B------:R-:W-:Y:S01]  /*3000*/  @!PT LDS RZ, [RZ] ;  /* 0x00000000fffff984 */ /* 0x000fe20000000800 */
[----:B------:R-:W-:Y:S01]  /*3010*/  @!PT LDS RZ, [RZ] ;  /* 0x00000000fffff984 */ /* 0x000fe20000000800 */
[----:B------:R3:W-:Y:S01]  /*3020*/  LDGSTS.E.BYPASS.LTC128B.128 [R223+0x10100], [R10.64], !P6 ;  /* 0x101000000adf7fae */ /* 0x0007e2000f101d46 */
[----:B----4-:R-:W-:Y:S02]  /*3030*/  LEA.HI.X R9, R6, R4, R7, 0x1, P0 ;  /* 0x0000000406097211 */ /* 0x010fe400000f0c07 */
[----:B--2---:R-:W-:-:S03]  /*3040*/  LEA R6, P0, R2, R0, 0x1 ;  /* 0x0000000002067211 */ /* 0x004fc600078008ff */
[----:B------:R3:W-:Y:S01]  /*3050*/  LDGSTS.E.BYPASS.LTC128B.128 [R223+0x14100], [R8.64], !P2 ;  /* 0x1410000008df7fae */ /* 0x0007e2000d101d46 */
[----:B------:R-:W-:Y:S02]  /*3060*/  LEA.HI.X R7, R2, R4, R3, 0x1, P0 ;  /* 0x0000000402077211 */ /* 0x000fe400000f0c03 */
[----:B------:R-:W-:-:S04]  /*3070*/  LEA R2, P0, R16, R0, 0x1 ;  /* 0x0000000010027211 */ /* 0x000fc800078008ff */
[----:B------:R-:W-:Y:S02]  /*3080*/  LEA.HI.X R3, R16, R4, R17, 0x1, P0 ;  /* 0x0000000410037211 */ /* 0x000fe400000f0c11 */
[----:B------:R-:W-:-:S13]  /*3090*/  LOP3.LUT P0, RZ, R252, 0x2, RZ, 0xc0, !PT ;  /* 0x00000002fcff7812 */ /* 0x000fda000780c0ff */
[----:B------:R3:W-:Y:S04]  /*30a0*/  LDGSTS.E.BYPASS.LTC128B.128 [R223+0x18100], [R6.64], !P0 ;  /* 0x1810000006df7fae */ /* 0x0007e8000c101d46 */
[----:B------:R3:W-:Y:S01]  /*30b0*/  LDGSTS.E.BYPASS.LTC128B.128 [R223+0x1c100], [R2.64], !P1 ;  /* 0x1c10000002df7fae */ /* 0x0007e2000c901d46 */
[----:B------:R-:W-:-:S08]  /*30c0*/  ISETP.NE.AND P2, PT, R5, RZ, PT ;  /* 0x000000ff0500720c */ /* 0x000fd00003f45270 */
.L_x_1665:
[----:B------:R-:W-:Y:S05]  /*30d0*/  BSYNC B0 ;  /* 0x0000000000007941 */ /* 0x000fea0003800000 */
.L_x_1664:
[----:B------:R-:W-:Y:S05]  /*30e0*/  BRA.DIV ~URZ, `(.L_x_1666) ;  /* 0x000155927f007947 */ /* 0x000fea000b800000 */
[----:B--2---:R2:W1:Y:S04]  /*30f0*/  SHFL.IDX PT, R4, R14, 0x1, 0x181f ;  /* 0x00381f000e047f89 */ /* 0x00446800000e0000 */
[----:B----4-:R2:W4:Y:S02]  /*3100*/  SHFL.IDX PT, R0, R15, 0x1, 0x181f ;  /* 0x00381f000f007f89 */ /* 0x01052400000e0000 */
.L_x_1783:
[----:B---3--:R-:W-:Y:S01]  /*3110*/  IADD3 R2, R12, 0x20, RZ ;  /* 0x000000200c027810 */ /* 0x008fe20007ffe0ff */
[----:B------:R-:W-:Y:S03]  /*3120*/  BSSY B0, `(.L_x_1667) ;  /* 0x000001e000007945 */ /* 0x000fe60003800000 */
[----:B------:R-:W-:-:S13]  /*3130*/  ISETP.GE.AND P0, PT, R2, R13, PT ;  /* 0x0000000d0200720c */ /* 0x000fda0003f06270 */
[----:B------:R-:W-:Y:S05]  /*3140*/  @P0 BRA `(.L_x_1668) ;  /* 0x000001b000000947 */ /* 0x000fea0003800000 */
[----:B------:R-:W3:Y:S04]  /*3150*/  LDL.64 R8, [R1] ;  /* 0x0000000001087983 */ /* 0x000ee80000100a00 */
[----:B------:R-:W5:Y:S04]  /*3160*/  LDL R6, [R1+0xc] ;  /* 0x00000c0001067983 */ /* 0x000f680000100800 */
[----:B--2---:R-:W2:Y:S04]  /*3170*/  LDL R7, [R1+0x24] ;  /* 0x0000240001077983 */ /* 0x004ea80000100800 */
[----:B----4-:R-:W4:Y:S04]  /*3180*/  LDL R3, [R1+0x8] ;  /* 0x0000080001037983 */ /* 0x010f280000100800 */
[----:B------:R-:W4:Y:S04]  /*3190*/  LDL R18, [R1+0x20] ;  /* 0x0000200001127983 */ /* 0x000f280000100800 */
[----:B------:R-:W4:Y:S04]  /*31a0*/  LDL R16, [R1+0x10] ;  /* 0x0000100001107983 */ /* 0x000f280000100800 */
[----:B------:R-:W4:Y:S01]  /*31b0*/  LDL R17, [R1+0x1c] ;  /* 0x00001c0001117983 */ /* 0x000f220000100800 */
[----:B------:R-:W-:-:S02]  /*31c0*/  P2R R5, PR, RZ, 0x4 ;  /* 0x00000004ff057803 */ /* 0x000fc40000000000 */
[C---:B------:R-:W-:Y:S02]  /*31d0*/  LOP3.LUT P2, RZ, R252.reuse, 0x4, RZ, 0xc0, !PT ;  /* 0x00000004fcff7812 */ /* 0x040fe4000784c0ff */
[----:B------:R-:W-:Y:S02]  /*31e0*/  LOP3.LUT P1, RZ, R252, 0x1, RZ, 0xc0, !PT ;  /* 0x00000001fcff7812 */ /* 0x000fe4000782c0ff */
[----:B---3--:R-:W-:-:S04]  /*31f0*/  LEA R10, P0, R8, R0, 0x1 ;  /* 0x00000000080a7211 */ /* 0x008fc800078008ff */
[----:B-1----:R-:W-:Y:S02]  /*3200*/  LEA.HI.X R11, R8, R4, R9, 0x1, P0 ;  /* 0x00000004080b7211 */ /* 0x002fe400000f0c09 */
[----:B-----5:R-:W-:-:S03]  /*3210*/  LEA R8, P0, R6, R0, 0x1 ;  /* 0x0000000006087211 */ /* 0x020fc600078008ff */
[----:B------:R-:W-:Y:S01]  /*3220*/  @!PT LDS RZ, [RZ] ;  /* 0x00000000fffff984 */ /* 0x000fe20000000800 */
[----:B------:R-:W-:Y:S01]  /*3230*/  @!PT LDS RZ, [RZ] ;  /* 0x00000000fffff984 */ /* 0x000fe20000000800 */
[----:B------:R-:W-:Y:S01]  /*3240*/  @!PT LDS RZ, [RZ] ;  /* 0x00000000fffff984 */ /* 0x000fe20000000800 */
[----:B------:R1:W-:Y:S01]  /*3250*/  LDGSTS.E.BYPASS.LTC128B.128 [R223+0x11100], [R10.64], !P6 ;  /* 0x111000000adf7fae */ /* 0x0003e2000f101d46 */
[----:B--2---:R-:W-:Y:S02]  /*3260*/  LEA.HI.X R9, R6, R4, R7, 0x1, P0 ;  /* 0x0000000406097211 */ /* 0x004fe400000f0c07 */
[----:B----4-:R-:W-:-:S03]  /*3270*/  LEA R6, P0, R3, R0, 0x1 ;  /* 0x0000000003067211 */ /* 0x010fc600078008ff */
        /* <DEDUP_REMOVED lines=8> */
.L_x_1668:
[----:B------:R-:W-:Y:S05]  /*3300*/  BSYNC B0 ;  /* 0x0000000000007941 */ /* 0x000fea0003800000 */
.L_x_1667:
[----:B------:R-:W-:Y:S05]  /*3310*/  BRA.DIV ~URZ, `(.L_x_1669) ;  /* 0x000154227f007947 */ /* 0x000fea000b800000 */
[----:B-1----:R1:W3:Y:S02]  /*3320*/  SHFL.IDX PT, R4, R14, 0x2, 0x181f ;  /* 0x00581f000e047f89 */ /* 0x0022e400000e0000 */
.L_x_1784:
[----:B------:R-:W-:Y:S05]  /*3330*/  BRA.DIV ~URZ, `(.L_x_1670) ;  /* 0x000154727f007947 */ /* 0x000fea000b800000 */
[----:B----4-:R4:W1:Y:S02]  /*3340*/  SHFL.IDX PT, R0, R15, 0x2, 0x181f ;  /* 0x00581f000f007f89 */ /* 0x01086400000e0000 */
.L_x_1785:
[----:B------:R-:W-:Y:S01]  /*3350*/  IADD3 R2, R12, 0x40, RZ ;  /* 0x000000400c027810 */ /* 0x000fe20007ffe0ff */
[----:B------:R-:W-:Y:S03]  /*3360*/  BSSY B0, `(.L_x_1671) ;  /* 0x000001e000007945 */ /* 0x000fe60003800000 */
[----:B------:R-:W-:-:S13]  /*3370*/  ISETP.GE.AND P0, PT, R2, R13, PT ;  /* 0x0000000d0200720c */ /* 0x000fda0003f06270 */
[----:B------:R-:W-:Y:S05]  /*3380*/  @P0 BRA `(.L_x_1672) ;  /* 0x000001b000000947 */ /* 0x000fea0003800000 */
[----:B------:R-:W5:Y:S04]  /*3390*/  LDL.64 R8, [R1] ;  /* 0x0000000001087983 */ /* 0x000f680000100a00 */
[----:B--2---:R-:W2:Y:S04]  /*33a0*/  LDL R6, [R1+0xc] ;  /* 0x00000c0001067983 */ /* 0x004ea80000100800 */
[----:B----4-:R-:W4:Y:S04]  /*33b0*/  LDL R7, [R1+0x24] ;  /* 0x0000240001077983 */ /* 0x010f280000100800 */
[----:B---3--:R-:W3:Y:S04]  /*33c0*/  LDL R3, [R1+0x8] ;  /* 0x0000080001037983 */ /* 0x008ee80000100800 */
[----:B------:R-:W3:Y:S04]  /*33d0*/  LDL R18, [R1+0x20] ;  /* 0x0000200001127983 */ /* 0x000ee80000100800 */
[----:B------:R-:W3:Y:S04]  /*33e0*/  LDL R16, [R1+0x10] ;  /* 0x0000100001107983 */ /* 0x000ee80000100800 */
[----:B------:R-:W3:Y:S01]  /*33f0*/  LDL R17, [R1+0x1c] ;  /* 0x00001c0001117983 */ /* 0x000ee20000100800 */
[----:B------:R-:W-:-:S02]  /*3400*/  P2R R5, PR, RZ, 0x4 ;  /* 0x00000004ff057803 */ /* 0x000fc40000000000 */
[C---:B------:R-:W-:Y:S02]  /*3410*/  LOP3.LUT P2, RZ, R252.reuse, 0x4, RZ, 0xc0, !PT ;  /* 0x00000004fcff7812 */ /* 0x040fe4000784c0ff */
[----:B------:R-:W-:Y:S02]  /*3420*/  LOP3.LUT P1, RZ, R252, 0x1, RZ, 0xc0, !PT ;  /* 0x00000001fcff7812 */ /* 0x000fe4000782c0ff */
[----:B-1---5:R-:W-:-:S04]  /*3430*/  LEA R10, P0, R8, R0, 0x1 ;  /* 0x00000000080a7211 */ /* 0x022fc800078008ff */
[----:B------:R-:W-:Y:S02]  /*3440*/  LEA.HI.X R11, R8, R4, R9, 0x1, P0 ;  /* 0x00000004080b7211 */ /* 0x000fe400000f0c09 */
[----:B--2---:R-:W-:-:S03]  /*3450*/  LEA R8, P0, R6, R0, 0x1 ;  /* 0x0000000006087211 */ /* 0x004fc600078008ff */
[----:B------:R-:W-:Y:S01]  /*3460*/  @!PT LDS RZ, [RZ] ;  /* 0x00000000fffff984 */ /* 0x000fe20000000800 */
[----:B------:R-:W-:Y:S01]  /*3470*/  @!PT LDS RZ, [RZ] ;  /* 0x00000000fffff984 */ /* 0x000fe20000000800 */
[----:B------:R-:W-:Y:S01]  /*3480*/  @!PT LDS RZ, [RZ] ;  /* 0x00000000fffff984 */ /* 0x000fe20000000800 */
[----:B------:R1:W-:Y:S01]  /*3490*/  LDGSTS.E.BYPASS.LTC128B.128 [R223+0x12100], [R10.64], !P6 ;  /* 0x121000000adf7fae */ /* 0x0003e2000f101d46 */
[----:B----4-:R-:W-:Y:S02]  /*34a0*/  LEA.HI.X R9, R6, R4, R7, 0x1, P0 ;  /* 0x0000000406097211 */ /* 0x010fe400000f0c07 */
[----:B---3--:R-:W-:-:S03]  /*34b0*/  LEA R6, P0, R3, R0, 0x1 ;  /* 0x0000000003067211 */ /* 0x008fc600078008ff */
        /* <DEDUP_REMOVED lines=8> */
.L_x_1672:
[----:B------:R-:W-:Y:S05]  /*3540*/  BSYNC B0 ;  /* 0x0000000000007941 */ /* 0x000fea0003800000 */
.L_x_1671:
[----:B------:R-:W-:Y:S05]  /*3550*/  BRA.DIV ~URZ, `(.L_x_1673) ;  /* 0x000152b27f007947 */ /* 0x000fea000b800000 */
[----:B---3--:R3:W2:Y:S04]  /*3560*/  SHFL.IDX PT, R4, R14, 0x3, 0x181f ;  /* 0x00781f000e047f89 */ /* 0x0086a800000e0000 */
[----:B-1----:R3:W1:Y:S02]  /*3570*/  SHFL.IDX PT, R0, R15, 0x3, 0x181f ;  /* 0x00781f000f007f89 */ /* 0x00266400000e0000 */
.L_x_1786:
[----:B------:R-:W5:Y:S04]  /*3580*/  LDL.64 R8, [R1] ;  /* 0x0000000001087983 */ /* 0x000f680000100a00 */
[----:B---3--:R-:W3:Y:S04]  /*3590*/  LDL R6, [R1+0xc] ;  /* 0x00000c0001067983 */ /* 0x008ee80000100800 */
[----:B----4-:R-:W4:Y:S04]  /*35a0*/  LDL R7, [R1+0x24] ;  /* 0x0000240001077983 */ /* 0x010f280000100800 */
[----:B--2---:R-:W2:Y:S04]  /*35b0*/  LDL R14, [R1+0x8] ;  /* 0x00000800010e7983 */ /* 0x004ea80000100800 */
[----:B------:R-:W2:Y:S04]  /*35c0*/  LDL R15, [R1+0x20] ;  /* 0x00002000010f7983 */ /* 0x000ea80000100800 */
[----:B------:R-:W2:Y:S04]  /*35d0*/  LDL R10, [R1+0x10] ;  /* 0x00001000010a7983 */ /* 0x000ea80000100800 */
[----:B------:R-:W2:Y:S01]  /*35e0*/  LDL R11, [R1+0x1c] ;  /* 0x00001c00010b7983 */ /* 0x000ea20000100800 */
[----:B------:R-:W-:-:S04]  /*35f0*/  IADD3 R2, R12, 0x60, RZ ;  /* 0x000000600c027810 */ /* 0x000fc80007ffe0ff */
[----:B------:R-:W-:Y:S02]  /*3600*/  ISETP.GE.AND P0, PT, R2, R13, PT ;  /* 0x0000000d0200720c */ /* 0x000fe40003f06270 */
[----:B------:R-:W-:Y:S02]  /*3610*/  P2R R5, PR, RZ, 0x4 ;  /* 0x00000004ff057803 */ /* 0x000fe40000000000 */
[----:B------:R-:W-:Y:S01]  /*3620*/  LOP3.LUT P2, RZ, R252, 0x4, RZ, 0xc0, !PT ;  /* 0x00000004fcff7812 */ /* 0x000fe2000784c0ff */
[----:B------:R-:W-:-:S04]  /*3630*/  IMAD.SHL.U32 R89, R88, 0x40, RZ ;  /* 0x0000004058597824 */ /* 0x000fc800078e00ff */
[----:B------:R-:W-:-:S04]  /*3640*/  IMAD.IADD R90, R240, 0x1, -R89 ;  /* 0x00000001f05a7824 */ /* 0x000fc800078e0a59 */
[----:B-1---5:R-:W-:-:S04]  /*3650*/  @!P0 LEA R2, P1, R8, R0, 0x1 ;  /* 0x0000000008028211 */ /* 0x022fc800078208ff */
[----:B------:R-:W-:Y:S02]  /*3660*/  @!P0 LEA.HI.X R3, R8, R4, R9, 0x1, P1 ;  /* 0x0000000408038211 */ /* 0x000fe400008f0c09 */
[----:B---3--:R-:W-:-:S03]  /*3670*/  @!P0 LEA R8, P1, R6, R0, 0x1 ;  /* 0x0000000006088211 */ /* 0x008fc600078208ff */
[----:B------:R-:W-:Y:S01]  /*3680*/  @!PT LDS RZ, [RZ] ;  /* 0x00000000fffff984 */ /* 0x000fe20000000800 */
[----:B------:R-:W-:Y:S01]  /*3690*/  @!PT LDS RZ, [RZ] ;  /* 0x00000000fffff984 */ /* 0x000fe20000000800 */
[----:B------:R-:W-:Y:S01]  /*36a0*/  @!PT LDS RZ, [RZ] ;  /* 0x00000000fffff984 */ /* 0x000fe20000000800 */
[----:B------:R1:W-:Y:S01]  /*36b0*/  @!P0 LDGSTS.E.BYPASS.LTC128B.128 [R223+0x13100], [R2.64], !P6 ;  /* 0x1310000002df8fae */ /* 0x0003e2000f101d46 */
[----:B----4-:R-:W-:Y:S02]  /*36c0*/  @!P0 LEA.HI.X R9, R6, R4, R7, 0x1, P1 ;  /* 0x0000000406098211 */ /* 0x010fe400008f0c07 */
[----:B--2---:R-:W-:Y:S02]  /*36d0*/  @!P0 LEA R6, P1, R14, R0, 0x1 ;  /* 0x000000000e068211 */ /* 0x004fe400078208ff */
[----:B------:R-:W-:Y:S01]  /*36e0*/  LOP3.LUT P6, RZ, R252, 0x1, RZ, 0xc0, !PT ;  /* 0x00000001fcff7812 */ /* 0x000fe200078cc0ff */
[----:B------:R2:W-:Y:S01]  /*36f0*/  @!P0 LDGSTS.E.BYPASS.LTC128B.128 [R223+0x17100], [R8.64], !P2 ;  /* 0x1710000008df8fae */ /* 0x0005e2000d101d46 */
[----:B------:R-:W-:Y:S02]  /*3700*/  @!P0 LEA.HI.X R7, R14, R4, R15, 0x1, P1 ;  /* 0x000000040e078211 */ /* 0x000fe400008f0c0f */
[----:B-1----:R-:W-:-:S04]  /*3710*/  @!P0 LEA R2, P1, R10, R0, 0x1 ;  /* 0x000000000a028211 */ /* 0x002fc800078208ff */
[----:B------:R-:W-:Y:S02]  /*3720*/  @!P0 LEA.HI.X R3, R10, R4, R11, 0x1, P1 ;  /* 0x000000040a038211 */ /* 0x000fe400008f0c0b */
[----:B------:R-:W1:Y:S01]  /*3730*/  S2R R11, SR_TID.X ;  /* 0x00000000000b7919 */ /* 0x000e620000002100 */
[----:B------:R-:W-:Y:S02]  /*3740*/  LOP3.LUT P1, RZ, R252, 0x2, RZ, 0xc0, !PT ;  /* 0x00000002fcff7812 */ /* 0x000fe4000782c0ff */
[----:B------:R-:W-:Y:S01]  /*3750*/  ISETP.NE.AND P2, PT, R5, RZ, PT ;  /* 0x000000ff0500720c */ /* 0x000fe20003f45270 */
[----:B------:R-:W-:-:S10]  /*3760*/  IMAD.WIDE.U32 R4, R88, c[0x0][0x1e0], RZ ;  /* 0x0000780058047a25 */ /* 0x000fd400078e00ff */
[----:B------:R3:W-:Y:S04]  /*3770*/  @!P0 LDGSTS.E.BYPASS.LTC128B.128 [R223+0x1b100], [R6.64], !P1 ;  /* 0x1b10000006df8fae */ /* 0x0007e8000c901d46 */
[----:B------:R4:W-:Y:S04]  /*3780*/  @!P0 LDGSTS.E.BYPASS.LTC128B.128 [R223+0x1f100], [R2.64], !P6 ;  /* 0x1f10000002df8fae */ /* 0x0009e8000f101d46 */
[----:B------:R-:W0:Y:S01]  /*3790*/  LDGDEPBAR ;  /* 0x00000000000079af */ /* 0x000e220000000000 */
[----:B-1----:R-:W-:-:S04]  /*37a0*/  SHF.R.S32.HI R10, RZ, 0x1f, R11 ;  /* 0x0000001fff0a7819 */ /* 0x002fc8000001140b */
[----:B------:R-:W-:Y:S02]  /*37b0*/  LEA.HI R10, R10, R11, RZ, 0x3 ;  /* 0x0000000b0a0a7211 */ /* 0x000fe400078f18ff */
[----:B---3--:R-:W-:-:S05]  /*37c0*/  SHF.R.S32.HI R7, RZ, 0x1f, R88 ;  /* 0x0000001fff077819 */ /* 0x008fca0000011458 */
[----:B------:R-:W-:Y:S01]  /*37d0*/  IMAD R0, R7, c[0x0][0x1e0], RZ ;  /* 0x0000780007007a24 */ /* 0x000fe200078e02ff */
[----:B------:R-:W-:-:S03]  /*37e0*/  SHF.R.S32.HI R10, RZ, 0x3, R10 ;  /* 0x00000003ff0a7819 */ /* 0x000fc6000001140a */
[----:B----4-:R-:W-:Y:S01]  /*37f0*/  IMAD R2, R88, c[0x0][0x1e4], R0 ;  /* 0x0000790058027a24 */ /* 0x010fe200078e0200 */
[----:B------:R-:W-:-:S03]  /*3800*/  LEA R0, P0, R4, R230, 0x6 ;  /* 0x000000e604007211 */ /* 0x000fc600078030ff */
[----:B------:R-:W-:Y:S01]  /*3810*/  IMAD.IADD R3, R5, 0x1, R2 ;  /* 0x0000000105037824 */ /* 0x000fe200078e0202 */
[----:B------:R-:W-:-:S04]  /*3820*/  IADD3 R2, -R89, R240, -R10 ;  /* 0x000000f059027210 */ /* 0x000fc80007ffe90a */
[----:B------:R-:W-:Y:S02]  /*3830*/  LEA.HI.X R3, R4, R229, R3, 0x6, P0 ;  /* 0x000000e504037211 */ /* 0x000fe400000f3403 */
[----:B------:R-:W-:Y:S01]  /*3840*/  ISETP.GE.AND P0, PT, R2, 0x21, PT ;  /* 0x000000210200780c */ /* 0x000fe20003f06270 */
[----:B------:R-:W-:-:S04]  /*3850*/  IMAD.MOV.U32 R4, RZ, RZ, 0x20 ;  /* 0x00000020ff047424 */ /* 0x000fc800078e00ff */
[----:B--2---:R-:W-:-:S04]  /*3860*/  IMAD.WIDE.U32 R8, R4, c[0x0][0x1e0], RZ ;  /* 0x0000780004087a25 */ /* 0x004fc800078e00ff */
[----:B------:R-:W-:Y:S01]  /*3870*/  IMAD R4, R4, c[0x0][0x1e4], RZ ;  /* 0x0000790004047a24 */ /* 0x000fe200078e02ff */
[----:B------:R-:W-:Y:S01]  /*3880*/  WARPSYNC 0xffffffff ;  /* 0xffffffff00007948 */ /* 0x000fe20003800000 */
[----:B------:R-:W-:Y:S02]  /*3890*/  BAR.SYNC.DEFER_BLOCKING 0x0 ;  /* 0x0000000000007b1d */ /* 0x000fe40000010000 */
[----:B------:R-:W-:-:S04]  /*38a0*/  @P0 IADD3 R6, P1, R0, R8, RZ ;  /* 0x0000000800060210 */ /* 0x000fc80007f3e0ff */
[----:B------:R-:W-:Y:S02]  /*38b0*/  @P0 IADD3.X R8, R3, R9, R4, P1, !PT ;  /* 0x0000000903080210 */ /* 0x000fe40000ffe404 */
[----:B------:R-:W-:-:S13]  /*38c0*/  ISETP.GE.AND P1, PT, R2, 0x1, PT ;  /* 0x000000010200780c */ /* 0x000fda0003f26270 */
        /* <DEDUP_REMOVED lines=14> */
[----:B------:R2:W-:Y:S04]  /*39b0*/  @P0 LDGSTS.E.BYPASS.LTC128B.128 [R223+0xf100], [R2.64+0x180], !P2 ;  /* 0x0f10018002df0fae */ /* 0x0005e8000d101d46 */
[----:B------:R-:W0:Y:S01]  /*39c0*/  LDGDEPBAR ;  /* 0x00000000000079af */ /* 0x000e220000000000 */
[----:B------:R-:W-:-:S04]  /*39d0*/  IMAD R0, R7, c[0x0][0x208], RZ ;  /* 0x0000820007007a24 */ /* 0x000fc800078e02ff */
[C---:B------:R-:W-:Y:S02]  /*39e0*/  IMAD R6, R88.reuse, c[0x0][0x20c], R0 ;  /* 0x0000830058067a24 */ /* 0x040fe400078e0200 */
[----:B-1----:R-:W-:-:S05]  /*39f0*/  IMAD.WIDE.U32 R4, R88, c[0x0][0x208], RZ ;  /* 0x0000820058047a25 */ /* 0x002fca00078e00ff */
[----:B------:R-:W-:Y:S01]  /*3a00*/  LEA R0, P0, R4, R232, 0x6 ;  /* 0x000000e804007211 */ /* 0x000fe200078030ff */
[----:B--2---:R-:W-:Y:S01]  /*3a10*/  IMAD.IADD R3, R5, 0x1, R6 ;  /* 0x0000000105037824 */ /* 0x004fe200078e0206 */
[----:B------:R-:W-:-:S04]  /*3a20*/  DEPBAR.LE SB0, 0x1 ;  /* 0x000080400000791a */ /* 0x000fc80000000000 */
[----:B------:R-:W-:Y:S01]  /*3a30*/  LEA.HI.X R3, R4, R234, R3, 0x6, P0 ;  /* 0x000000ea04037211 */ /* 0x000fe200000f3403 */
[----:B------:R-:W-:-:S04]  /*3a40*/  DEPBAR.LE SB0, 0x0 ;  /* 0x000080000000791a */ /* 0x000fc80000000000 */
[C---:B------:R-:W-:Y:S01]  /*3a50*/  LEA R2, P0, R0.reuse, c[0x0][0x1f8], 0x1 ;  /* 0x00007e0000027a11 */ /* 0x040fe200078008ff */
[----:B------:R-:W-:Y:S01]  /*3a60*/  BAR.SYNC.DEFER_BLOCKING 0x0 ;  /* 0x0000000000007b1d */ /* 0x000fe20000010000 */
[----:B------:R-:W-:Y:S02]  /*3a70*/  IMAD.MOV.U32 R4, RZ, RZ, c[0x0][0x208] ;  /* 0x00008200ff047624 */ /* 0x000fe400078e00ff */
[----:B------:R-:W-:Y:S02]  /*3a80*/  LEA.HI.X R3, R0, c[0x0][0x1fc], R3, 0x1, P0 ;  /* 0x00007f0000037a11 */ /* 0x000fe400000f0c03 */
[----:B------:R-:W-:Y:S01]  /*3a90*/  LOP3.LUT R0, R32, 0x1, RZ, 0xc0, !PT ;  /* 0x0000000120007812 */ /* 0x000fe200078ec0ff */
[----:B------:R-:W-:Y:S01]  /*3aa0*/  IMAD.MOV.U32 R5, RZ, RZ, c[0x0][0x20c] ;  /* 0x00008300ff057624 */ /* 0x000fe200078e00ff */
[----:B------:R-:W-:Y:S02]  /*3ab0*/  P2R R14, PR, RZ, 0x20 ;  /* 0x00000020ff0e7803 */ /* 0x000fe40000000000 */
[----:B------:R-:W-:Y:S01]  /*3ac0*/  ISETP.NE.U32.AND P5, PT, R0, 0x1, PT ;  /* 0x000000010000780c */ /* 0x000fe20003fa5070 */
[----:B------:R-:W-:Y:S01]  /*3ad0*/  IMAD.IADD R0, R90, 0x1, -R10 ;  /* 0x000000015a007824 */ /* 0x000fe200078e0a0a */
[----:B------:R-:W-:-:S04]  /*3ae0*/  LEA R12, P0, R4, R2, 0x6 ;  /* 0x00000002040c7211 */ /* 0x000fc800078030ff */
[----:B------:R-:W-:Y:S02]  /*3af0*/  LEA.HI.X R13, R4, R3, R5, 0x6, P0 ;  /* 0x00000003040d7211 */ /* 0x000fe400000f3405 */
[----:B------:R-:W-:Y:S02]  /*3b00*/  ISETP.LT.OR P0, PT, R0, 0x1, P5 ;  /* 0x000000010000780c */ /* 0x000fe40002f01670 */
[----:B------:R-:W-:Y:S01]  /*3b10*/  LOP3.LUT P6, RZ, R32, 0x2, RZ, 0xc0, !PT ;  /* 0x0000000220ff7812 */ /* 0x000fe200078cc0ff */
[----:B------:R-:W-:Y:S04]  /*3b20*/  LDSM.16.M88.4 R4, [R198] ;  /* 0x00000000c604783b */ /* 0x000fe80000000200 */
[----:B------:R-:W1:Y:S04]  /*3b30*/  LDSM.16.M88.4 R28, [R159] ;  /* 0x000000009f1c783b */ /* 0x000e680000000200 */
[----:B------:R-:W2:Y:S04]  /*3b40*/  LDSM.16.M88.4 R24, [R159+0x800] ;  /* 0x000800009f18783b */ /* 0x000ea80000000200 */
[----:B------:R-:W3:Y:S04]  /*3b50*/  LDSM.16.M88.4 R20, [R159+0x1000] ;  /* 0x001000009f14783b */ /* 0x000ee80000000200 */
[----:B------:R-:W4:Y:S04]  /*3b60*/  LDSM.16.M88.4 R16, [R159+0x1800] ;  /* 0x001800009f10783b */ /* 0x000f280000000200 */
[----:B------:R-:W-:Y:S04]  /*3b70*/  LDSM.16.M88.4 R8, [R199] ;  /* 0x00000000c708783b */ /* 0x000fe80000000200 */
[----:B------:R-:W5:Y:S04]  /*3b80*/  LDSM.16.M88.4 R52, [R202] ;  /* 0x00000000ca34783b */ /* 0x000f680000000200 */
[----:B------:R-:W1:Y:S04]  /*3b90*/  LDSM.16.M88.4 R60, [R217] ;  /* 0x00000000d93c783b */ /* 0x000e680000000200 */
[----:B------:R-:W1:Y:S04]  /*3ba0*/  LDSM.16.M88.4 R68, [R216] ;  /* 0x00000000d844783b */ /* 0x000e680000000200 */
[----:B------:R-:W1:Y:S04]  /*3bb0*/  LDSM.16.M88.4 R72, [R215] ;  /* 0x00000000d748783b */ /* 0x000e680000000200 */
[----:B------:R-:W-:Y:S01]  /*3bc0*/  @!PT LDS RZ, [RZ] ;  /* 0x00000000fffff984 */ /* 0x000fe20000000800 */
[----:B------:R-:W-:Y:S01]  /*3bd0*/  @!PT LDS RZ, [RZ] ;  /* 0x00000000fffff984 */ /* 0x000fe20000000800 */
[----:B------:R-:W-:Y:S01]  /*3be0*/  @!PT LDS RZ, [RZ] ;  /* 0x00000000fffff984 */ /* 0x000fe20000000800 */
[----:B------:R1:W-:Y:S01]  /*3bf0*/  LDGSTS.E.BYPASS.LTC128B.128 [R223+0x100], [R2.64], !P0 ;  /* 0x0010000002df7fae */ /* 0x0003e2000c101d46 */
[----:B------:R-:W-:-:S02]  /*3c00*/  ISETP.LT.OR P0, PT, R0, 0x1, !P6 ;  /* 0x000000010000780c */ /* 0x000fc40007701670 */
[----:B------:R-:W-:-:S11]  /*3c10*/  LOP3.LUT P1, RZ, R32, 0x4, RZ, 0xc0, !PT ;  /* 0x0000000420ff7812 */ /* 0x000fd6000782c0ff */
        /* <DEDUP_REMOVED lines=9> */
[----:B------:R-:W-:Y:S01]  /*3cb0*/  ISETP.LT.OR P0, PT, R0, 0x21, !P0 ;  /* 0x000000210000780c */ /* 0x000fe20004701670 */
[C---:B-1----:R-:W-:Y:S08]  /*3cc0*/  HMMA.16816.F32 R32, R4.reuse, R28, RZ ;  /* 0x0000001c0420723c */ /* 0x042ff000000018ff */
[C---:B------:R-:W-:Y:S01]  /*3cd0*/  HMMA.16816.F32 R28, R4.reuse, R30, RZ ;  /* 0x0000001e041c723c */ /* 0x040fe200000018ff */
[----:B------:R1:W-:Y:S04]  /*3ce0*/  LDGSTS.E.BYPASS.LTC128B.128 [R223+0x6100], [R2.64+0x180], !P4 ;  /* 0x0610018002df7fae */ /* 0x0003e8000e101d46 */
[----:B------:R1:W-:Y:S03]  /*3cf0*/  LDGSTS.E.BYPASS.LTC128B.128 [R223+0x1100], [R12.64], !P5 ;  /* 0x011000000cdf7fae */ /* 0x0003e6000e901d46 */
[C---:B--2---:R-:W-:Y:S01]  /*3d00*/  HMMA.16816.F32 R36, R4.reuse, R24, RZ ;  /* 0x000000180424723c */ /* 0x044fe200000018ff */
[----:B------:R1:W-:Y:S04]  /*3d10*/  LDGSTS.E.BYPASS.LTC128B.128 [R223+0x3100], [R12.64+0x80], !P6 ;  /* 0x031000800cdf7fae */ /* 0x0003e8000f101d46 */
[----:B------:R1:W-:Y:S03]  /*3d20*/  LDGSTS.E.BYPASS.LTC128B.128 [R223+0x5100], [R12.64+0x100], !P1 ;  /* 0x051001000cdf7fae */ /* 0x0003e6000c901d46 */
[C---:B------:R-:W-:Y:S01]  /*3d30*/  HMMA.16816.F32 R40, R4.reuse, R26, RZ ;  /* 0x0000001a0428723c */ /* 0x040fe200000018ff */
[----:B------:R1:W-:Y:S04]  /*3d40*/  LDGSTS.E.BYPASS.LTC128B.128 [R223+0x7100], [R12.64+0x180], !P0 ;  /* 0x071001800cdf7fae */ /* 0x0003e8000c101d46 */
[----:B------:R-:W-:Y:S03]  /*3d50*/  LDSM.16.M88.4 R64, [R197] ;  /* 0x00000000c540783b */ /* 0x000fe60000000200 */
[C---:B---3--:R-:W-:Y:S01]  /*3d60*/  HMMA.16816.F32 R44, R4.reuse, R20, RZ ;  /* 0x00000014042c723c */ /* 0x048fe200000018ff */
[----:B------:R-:W-:Y:S04]  /*3d70*/  LDSM.16.M88.4 R76, [R197+0x800] ;  /* 0x00080000c54c783b */ /* 0x000fe80000000200 */
[----:B------:R-:W-:Y:S03]  /*3d80*/  LDSM.16.M88.4 R80, [R197+0x1000] ;  /* 0x00100000c550783b */ /* 0x000fe60000000200 */
[C---:B------:R-:W-:Y:S01]  /*3d90*/  HMMA.16816.F32 R48, R4.reuse, R22, RZ ;  /* 0x000000160430723c */ /* 0x040fe200000018ff */
[----:B------:R-:W-:Y:S07]  /*3da0*/  LDSM.16.M88.4 R84, [R197+0x1800] ;  /* 0x00180000c554783b */ /* 0x000fee0000000200 */
[C---:B----4-:R-:W-:Y:S01]  /*3db0*/  HMMA.16816.F32 R56, R4.reuse, R16, RZ ;  /* 0x000000100438723c */ /* 0x050fe200000018ff */
[----:B------:R-:W-:Y:S01]  /*3dc0*/  ISETP.NE.AND P4, PT, R15, RZ, PT ;  /* 0x000000ff0f00720c */ /* 0x000fe20003f85270 */
[----:B------:R-:W0:Y:S06]  /*3dd0*/  LDGDEPBAR ;  /* 0x00000000000079af */ /* 0x000e2c0000000000 */
[----:B------:R-:W-:Y:S01]  /*3de0*/  HMMA.16816.F32 R16, R4, R18, RZ ;  /* 0x000000120410723c */ /* 0x000fe200000018ff */
[----:B------:R-:W2:Y:S01]  /*3df0*/  LDSM.16.M88.4 R4, [R201] ;  /* 0x00000000c904783b */ /* 0x000ea20000000200 */
[----:B------:R-:W-:-:S06]  /*3e00*/  ISETP.NE.AND P5, PT, R14, RZ, PT ;  /* 0x000000ff0e00720c */ /* 0x000fcc0003fa5270 */
[C---:B-----5:R-:W-:Y:S08]  /*3e10*/  HMMA.16816.F32 R20, R8.reuse, R52, R32 ;  /* 0x000000340814723c */ /* 0x060ff00000001820 */
[C---:B------:R-:W-:Y:S01]  /*3e20*/  HMMA.16816.F32 R24, R8.reuse, R54, R28 ;  /* 0x000000360818723c */ /* 0x040fe2000000181c */
[----:B------:R-:W-:Y:S07]  /*3e30*/  LDSM.16.M88.4 R52, [R159+0x2000] ;  /* 0x002000009f34783b */ /* 0x000fee0000000200 */
[C---:B------:R-:W-:Y:S08]  /*3e40*/  HMMA.16816.F32 R28, R8.reuse, R60, R36 ;  /* 0x0000003c081c723c */ /* 0x040ff00000001824 */
[C---:B------:R-:W-:Y:S01]  /*3e50*/  HMMA.16816.F32 R32, R8.reuse, R62, R40 ;  /* 0x0000003e0820723c */ /* 0x040fe20000001828 */
[----:B------:R-:W-:Y:S07]  /*3e60*/  LDSM.16.M88.4 R60, [R159+0x2800] ;  /* 0x002800009f3c783b */ /* 0x000fee0000000200 */
[C---:B------:R-:W-:Y:S08]  /*3e70*/  HMMA.16816.F32 R36, R8.reuse, R68, R44 ;  /* 0x000000440824723c */ /* 0x040ff0000000182c */
[C---:B------:R-:W-:Y:S01]  /*3e80*/  HMMA.16816.F32 R40, R8.reuse, R70, R48 ;  /* 0x000000460828723c */ /* 0x040fe20000001830 */
[----:B------:R-:W-:Y:S04]  /*3e90*/  LDSM.16.M88.4 R48, [R194] ;  /* 0x00000000c230783b */ /* 0x000fe80000000200 */
[----:B------:R-:W-:Y:S03]  /*3ea0*/  LDSM.16.M88.4 R68, [R194+0x1000] ;  /* 0x00100000c244783b */ /* 0x000fe60000000200 */
[C---:B------:R-:W-:Y:S01]  /*3eb0*/  HMMA.16816.F32 R44, R8.reuse, R72, R56 ;  /* 0x00000048082c723c */ /* 0x040fe20000001838 */
[----:B------:R-:W-:Y:S07]  /*3ec0*/  LDSM.16.M88.4 R56, [R194+0x800] ;  /* 0x00080000c238783b */ /* 0x000fee0000000200 */
[----:B-1----:R-:W-:Y:S01]  /*3ed0*/  HMMA.16816.F32 R12, R8, R74, R16 ;  /* 0x0000004a080c723c */ /* 0x002fe20000001810 */
[----:B------:R-:W1:Y:S04]  /*3ee0*/  LDSM.16.M88.4 R8, [R200] ;  /* 0x00000000c808783b */ /* 0x000e680000000200 */
[----:B------:R-:W3:Y:S03]  /*3ef0*/  LDSM.16.M88.4 R72, [R194+0x1800] ;  /* 0x00180000c248783b */ /* 0x000ee60000000200 */
[C---:B--2---:R-:W-:Y:S01]  /*3f00*/  HMMA.16816.F32 R16, R4.reuse, R64, R20 ;  /* 0x000000400410723c */ /* 0x044fe20000001814 */
[----:B------:R-:W-:Y:S07]  /*3f10*/  LDSM.16.M88.4 R20, [R214] ;  /* 0x00000000d614783b */ /* 0x000fee0000000200 */
        /* <DEDUP_REMOVED lines=10> */
[----:B------:R-:W2:Y:S07]  /*3fc0*/  LDSM.16.M88.4 R4, [R198+0x4000] ;  /* 0x00400000c604783b */ /* 0x000eae0000000200 */
        /* <DEDUP_REMOVED lines=11> */
[----:B------:R-:W1:Y:S04]  /*4080*/  LDSM.16.M88.4 R8, [R199+0x4000] ;  /* 0x00400000c708783b */ /* 0x000e680000000200 */
[----:B------:R-:W3:Y:S03]  /*4090*/  LDSM.16.M88.4 R72, [R211] ;  /* 0x00000000d348783b */ /* 0x000ee60000000200 */
        /* <DEDUP_REMOVED lines=36> */
[----:B------:R-:W2:Y:S04]  /*42e0*/  LDSM.16.M88.4 R4, [R198+0x8000] ;  /* 0x00800000c604783b */ /* 0x000ea80000000200 */
[----:B------:R-:W-:Y:S03]  /*42f0*/  LDSM.16.M88.4 R76, [R207] ;  /* 0x00000000cf4c783b */ /* 0x000fe60000000200 */
        /* <DEDUP_REMOVED lines=9> */
[C---:B---3--:R-:W-:Y:S08]  /*4390*/  HMMA.16816.F32 R44, R8.reuse, R72, R44 ;  /* 0x00000048082c723c */ /* 0x048ff0000000182c */
        /* <DEDUP_REMOVED lines=44> */
[----:B------:R-:W-:Y:S07]  /*4660*/  LDSM.16.M88.4 R48, [R206] ;  /* 0x00000000ce30783b */ /* 0x000fee0000000200 */
[C---:B------:R-:W-:Y:S08]  /*4670*/  HMMA.16816.F32 R28, R8.reuse, R56, R24 ;  /* 0x00000038081c723c */ /* 0x040ff00000001818 */
[C---:B------:R-:W-:Y:S01]  /*4680*/  HMMA.16816.F32 R24, R8.reuse, R58, R20 ;  /* 0x0000003a0818723c */ /* 0x040fe20000001814 */
[----:B------:R-:W-:Y:S07]  /*4690*/  LDSM.16.M88.4 R56, [R197+0x6000] ;  /* 0x00600000c538783b */ /* 0x000fee0000000200 */
[C---:B------:R-:W-:Y:S08]  /*46a0*/  HMMA.16816.F32 R20, R8.reuse, R68, R16 ;  /* 0x000000440814723c */ /* 0x040ff00000001810 */
[C---:B------:R-:W-:Y:S01]  /*46b0*/  HMMA.16816.F32 R16, R8.reuse, R70, R40 ;  /* 0x000000460810723c */ /* 0x040fe20000001828 */
[----:B------:R-:W-:Y:S07]  /*46c0*/  LDSM.16.M88.4 R68, [R204] ;  /* 0x00000000cc44783b */ /* 0x000fee0000000200 */
[C---:B----4-:R-:W-:Y:S08]  /*46d0*/  HMMA.16816.F32 R44, R8.reuse, R76, R44 ;  /* 0x0000004c082c723c */ /* 0x050ff0000000182c */
[----:B------:R-:W-:Y:S01]  /*46e0*/  HMMA.16816.F32 R8, R8, R78, R12 ;  /* 0x0000004e0808723c */ /* 0x000fe2000000180c */
[----:B------:R-:W1:Y:S04]  /*46f0*/  LDSM.16.M88.4 R12, [R199+0xc000] ;  /* 0x00c00000c70c783b */ /* 0x000e680000000200 */
[----:B------:R-:W4:Y:S03]  /*4700*/  LDSM.16.M88.4 R76, [R203] ;  /* 0x00000000cb4c783b */ /* 0x000f260000000200 */
        /* <DEDUP_REMOVED lines=9> */
[C---:B---3--:R-:W-:Y:S01]  /*47a0*/  HMMA.16816.F32 R16, R4.reuse, R80, R44 ;  /* 0x000000500410723c */ /* 0x048fe2000000182c */
[----:B------:R-:W-:Y:S07]  /*47b0*/  LDSM.16.M88.4 R44, [R194+0x7000] ;  /* 0x00700000c22c783b */ /* 0x000fee0000000200 */
        /* <DEDUP_REMOVED lines=10> */
[C---:B------:R-:W-:Y:S08]  /*4860*/  HMMA.16816.F32 R20, R12.reuse, R70, R20 ;  /* 0x000000460c14723c */ /* 0x040ff00000001814 */
[C---:B----4-:R-:W-:Y:S08]  /*4870*/  HMMA.16816.F32 R16, R12.reuse, R76, R16 ;  /* 0x0000004c0c10723c */ /* 0x050ff00000001810 */
[----:B------:R-:W-:Y:S01]  /*4880*/  HMMA.16816.F32 R12, R12, R78, R4 ;  /* 0x0000004e0c0c723c */ /* 0x000fe20000001804 */
[----:B------:R-:W1:Y:S01]  /*4890*/  LDSM.16.M88.4 R4, [R200+0xc000] ;  /* 0x00c00000c804783b */ /* 0x000e620000000200 */
[----:B------:R-:W-:Y:S01]  /*48a0*/  ISETP.GT.AND P0, PT, R88, R228, PT ;  /* 0x000000e45800720c */ /* 0x000fe20003f04270 */
[----:B------:R-:W-:-:S05]  /*48b0*/  DEPBAR.LE SB0, 0x0 ;  /* 0x000080000000791a */ /* 0x000fca0000000000 */
[C---:B--2---:R-:W-:Y:S08]  /*48c0*/  HMMA.16816.F32 R40, R8.reuse, R56, R40 ;  /* 0x000000380828723c */ /* 0x044ff00000001828 */
[C---:B------:R-:W-:Y:S08]  /*48d0*/  HMMA.16816.F32 R36, R8.reuse, R58, R36 ;  /* 0x0000003a0824723c */ /* 0x040ff00000001824 */
[C---:B------:R-:W-:Y:S08]  /*48e0*/  HMMA.16816.F32 R32, R8.reuse, R64, R32 ;  /* 0x000000400820723c */ /* 0x040ff00000001820 */
[C---:B------:R-:W-:Y:S08]  /*48f0*/  HMMA.16816.F32 R28, R8.reuse, R66, R28 ;  /* 0x00000042081c723c */ /* 0x040ff0000000181c */
[C---:B------:R-:W-:Y:S08]  /*4900*/  HMMA.16816.F32 R24, R8.reuse, R72, R24 ;  /* 0x000000480818723c */ /* 0x040ff00000001818 */
[C---:B------:R-:W-:Y:S08]  /*4910*/  HMMA.16816.F32 R20, R8.reuse, R74, R20 ;  /* 0x0000004a0814723c */ /* 0x040ff00000001814 */
[C---:B---3--:R-:W-:Y:S08]  /*4920*/  HMMA.16816.F32 R16, R8.reuse, R80, R16 ;  /* 0x000000500810723c */ /* 0x048ff00000001810 */
[----:B------:R-:W-:Y:S01]  /*4930*/  HMMA.16816.F32 R8, R8, R82, R12 ;  /* 0x000000520808723c */ /* 0x000fe2000000180c */
[----:B------:R-:W-:Y:S07]  /*4940*/  BSSY B0, `(.L_x_1674) ;  /* 0x0000025000007945 */ /* 0x000fee0003800000 */
        /* <DEDUP_REMOVED lines=11> */
[----:B------:R-:W-:Y:S01]  /*4a00*/  IADD3 R0, R222, -0x2, RZ ;  /* 0xfffffffede007810 */ /* 0x000fe20007ffe0ff */
[----:B------:R-:W-:-:S02]  /*4a10*/  IMAD.MOV.U32 R5, RZ, RZ, c[0x0][0x1e0] ;  /* 0x00007800ff057624 */ /* 0x000fc400078e00ff */
[----:B------:R-:W-:Y:S01]  /*4a20*/  IMAD.MOV.U32 R6, RZ, RZ, c[0x0][0x1e4] ;  /* 0x00007900ff067624 */ /* 0x000fe200078e00ff */
[----:B------:R-:W-:-:S05]  /*4a30*/  SHF.R.S32.HI R2, RZ, 0x1f, R0 ;  /* 0x0000001fff027819 */ /* 0x000fca0000011400 */
[----:B------:R-:W-:Y:S02]  /*4a40*/  IMAD R4, R2, c[0x0][0x1e0], RZ ;  /* 0x0000780002047a24 */ /* 0x000fe400078e02ff */
[----:B------:R-:W-:-:S04]  /*4a50*/  IMAD.WIDE.U32 R2, R0, c[0x0][0x1e0], RZ ;  /* 0x0000780000027a25 */ /* 0x000fc800078e00ff */
[----:B------:R-:W-:Y:S01]  /*4a60*/  IMAD R4, R0, c[0x0][0x1e4], R4 ;  /* 0x0000790000047a24 */ /* 0x000fe200078e0204 */
[----:B------:R-:W-:-:S03]  /*4a70*/  LEA R0, P0, R2, R230, 0x6 ;  /* 0x000000e602007211 */ /* 0x000fc600078030ff */
[----:B------:R-:W-:-:S05]  /*4a80*/  IMAD.IADD R3, R3, 0x1, R4 ;  /* 0x0000000103037824 */ /* 0x000fca00078e0204 */
[----:B------:R-:W-:Y:S02]  /*4a90*/  LEA.HI.X R3, R2, R229, R3, 0x6, P0 ;  /* 0x000000e502037211 */ /* 0x000fe400000f3403 */
[----:B------:R-:W-:-:S04]  /*4aa0*/  LEA R2, P0, R0, c[0x0][0x1c8], 0x1 ;  /* 0x0000720000027a11 */ /* 0x000fc800078008ff */
[----:B------:R-:W-:Y:S02]  /*4ab0*/  LEA.HI.X R3, R0, c[0x0][0x1cc], R3, 0x1, P0 ;  /* 0x0000730000037a11 */ /* 0x000fe400000f0c03 */
[----:B------:R-:W-:-:S03]  /*4ac0*/  LEA R4, P0, R5, R2, 0x6 ;  /* 0x0000000205047211 */ /* 0x000fc600078030ff */
[----:B------:R-:W-:Y:S01]  /*4ad0*/  @!PT LDS RZ, [RZ] ;  /* 0x00000000fffff984 */ /* 0x000fe20000000800 */
[----:B------:R-:W-:Y:S01]  /*4ae0*/  @!PT LDS RZ, [RZ] ;  /* 0x00000000fffff984 */ /* 0x000fe20000000800 */
[----:B------:R-:W-:Y:S01]  /*4af0*/  @!PT LDS RZ, [RZ] ;  /* 0x00000000fffff984 */ /* 0x000fe20000000800 */
[----:B------:R1:W-:Y:S01]  /*4b00*/  LDGSTS.E.BYPASS.LTC128B.128 [R223+0x8100], [R2.64], !P5 ;  /* 0x0810000002df7fae */ /* 0x0003e2000e901d46 */
[----:B------:R-:W-:-:S03]  /*4b10*/  LEA.HI.X R5, R5, R3, R6, 0x6, P0 ;  /* 0x0000000305057211 */ /* 0x000fc600000f3406 */
[----:B------:R1:W-:Y:S04]  /*4b20*/  LDGSTS.E.BYPASS.LTC128B.128 [R223+0xa100], [R2.64+0x80], !P4 ;  /* 0x0a10008002df7fae */ /* 0x0003e8000e101d46 */
[----:B------:R1:W-:Y:S04]  /*4b30*/  LDGSTS.E.BYPASS.LTC128B.128 [R223+0xc100], [R2.64+0x100], !P3 ;  /* 0x0c10010002df7fae */ /* 0x0003e8000d901d46 */
[----:B------:R1:W-:Y:S04]  /*4b40*/  LDGSTS.E.BYPASS.LTC128B.128 [R223+0xe100], [R2.64+0x180], !P2 ;  /* 0x0e10018002df7fae */ /* 0x0003e8000d101d46 */
[----:B------:R1:W-:Y:S04]  /*4b50*/  LDGSTS.E.BYPASS.LTC128B.128 [R223+0x9100], [R4.64], !P5 ;  /* 0x0910000004df7fae */ /* 0x0003e8000e901d46 */
[----:B------:R1:W-:Y:S04]  /*4b60*/  LDGSTS.E.BYPASS.LTC128B.128 [R223+0xb100], [R4.64+0x80], !P4 ;  /* 0x0b10008004df7fae */ /* 0x0003e8000e101d46 */
[----:B------:R1:W-:Y:S04]  /*4b70*/  LDGSTS.E.BYPASS.LTC128B.128 [R223+0xd100], [R4.64+0x100], !P3 ;  /* 0x0d10010004df7fae */ /* 0x0003e8000d901d46 */
[----:B------:R1:W-:Y:S02]  /*4b80*/  LDGSTS.E.BYPASS.LTC128B.128 [R223+0xf100], [R4.64+0x180], !P2 ;  /* 0x0f10018004df7fae */ /* 0x0003e4000d101d46 */
.L_x_1675:
[----:B------:R-:W-:Y:S05]  /*4b90*/  BSYNC B0 ;  /* 0x0000000000007941 */ /* 0x000fea0003800000 */
.L_x_1674:
[----:B------:R-:W2:Y:S01]  /*4ba0*/  LDL R0, [R1+0x14] ;  /* 0x0000140001007983 */ /* 0x000ea20000100800 */
[----:B-1----:R-:W-:-:S03]  /*4bb0*/  IMAD.MOV.U32 R2, RZ, RZ, c[0x0][0x2c4] ;  /* 0x0000b100ff027624 */ /* 0x002fc600078e00ff */
[----:B------:R-:W0:Y:S02]  /*4bc0*/  LDGDEPBAR ;  /* 0x00000000000079af */ /* 0x000e240000000000 */
[----:B------:R-:W-:Y:S01]  /*4bd0*/  ISETP.NE.AND P0, PT, R2, 0x1, PT ;  /* 0x000000010200780c */ /* 0x000fe20003f05270 */
[----:B------:R-:W-:Y:S01]  /*4be0*/  IMAD.MOV.U32 R8, RZ, RZ, c[0x0][0x32c] ;  /* 0x0000cb00ff087624 */ /* 0x000fe200078e00ff */
[----:B------:R-:W-:-:S04]  /*4bf0*/  ULDC UR4, c[0x0][0x324] ;  /* 0x0000c90000047ab9 */ /* 0x000fc80000000800 */
[----:B------:R-:W-:Y:S01]  /*4c00*/  ISETP.GE.AND P6, PT, R8, 0x1, PT ;  /* 0x000000010800780c */ /* 0x000fe20003fc6270 */
[----:B------:R-:W-:Y:S01]  /*4c10*/  ULOP3.LUT UR4, URZ, UR4, URZ, 0x33, !UPT ;  /* 0x000000043f047292 */ /* 0x000fe2000f8e333f */
[----:B------:R-:W-:Y:S02]  /*4c20*/  IMAD.IADD R7, R90, 0x1, -R238 ;  /* 0x000000015a077824 */ /* 0x000fe400078e0aee */
[----:B--2---:R-:W-:-:S04]  /*4c30*/  IMAD.IADD R0, R0, 0x1, R243 ;  /* 0x0000000100007824 */ /* 0x004fc800078e02f3 */
[----:B------:R-:W-:-:S04]  /*4c40*/  @P0 IMAD.HI.U32 R2, R0, c[0x0][0x2c8], RZ ;  /* 0x0000b20000020a27 */ /* 0x000fc800078e00ff */
[----:B------:R-:W-:Y:S01]  /*4c50*/  IMAD.MOV.U32 R4, RZ, RZ, R0 ;  /* 0x000000ffff047224 */ /* 0x000fe200078e0000 */
[----:B------:R-:W-:-:S05]  /*4c60*/  @P0 SHF.R.U32.HI R4, RZ, c[0x0][0x2cc], R2 ;  /* 0x0000b300ff040a19 */ /* 0x000fca0000011602 */
[----:B------:R-:W1:Y:S01]  /*4c70*/  SHFL.IDX PT, R3, R4, RZ, 0x1c1f ;  /* 0x001c1fff04037589 */ /* 0x000e6200000e0000 */
[----:B------:R-:W-:-:S04]  /*4c80*/  IADD3 R0, R240, 0x1, -R89 ;  /* 0x00000001f0007810 */ /* 0x000fc80007ffe859 */
[----:B------:R-:W-:-:S04]  /*4c90*/  IADD3 R0, -R241, R0, -R238 ;  /* 0x00000000f1007210 */ /* 0x000fc80007ffe9ee */
[C---:B------:R-:W-:Y:S02]  /*4ca0*/  IADD3 R5, R0.reuse, c[0x0][0x328], RZ ;  /* 0x0000ca0000057a10 */ /* 0x040fe40007ffe0ff */
[----:B------:R-:W-:-:S03]  /*4cb0*/  IADD3 R6, R0, UR4, RZ ;  /* 0x0000000400067c10 */ /* 0x000fc6000fffe0ff */
[--C-:B-1----:R-:W-:Y:S02]  /*4cc0*/  IMAD.IADD R2, R5, 0x1, R3.reuse ;  /* 0x0000000105027824 */ /* 0x102fe400078e0203 */
[----:B------:R-:W-:-:S03]  /*4cd0*/  IMAD.IADD R0, R6, 0x1, R3 ;  /* 0x0000000106007824 */ /* 0x000fc600078e0203 */
        /* <DEDUP_REMOVED lines=13> */
.L_x_1678:
[----:B------:R-:W-:-:S04]  /*4db0*/  MOV R8, c[0x0][0x32c] ;  /* 0x0000cb0000087a02 */ /* 0x000fc80000000f00 */
[----:B------:R-:W-:-:S13]  /*4dc0*/  ISETP.NE.AND P0, PT, R8, 0x1, PT ;  /* 0x000000010800780c */ /* 0x000fda0003f05270 */
[----:B------:R-:W-:-:S05]  /*4dd0*/  @P0 IMAD.HI.U32 R8, R3, c[0x0][0x330], RZ ;  /* 0x0000cc0003080a27 */ /* 0x000fca00078e00ff */
[----:B------:R-:W-:Y:S02]  /*4de0*/  @P0 SHF.R.U32.HI R3, RZ, c[0x0][0x334], R8 ;  /* 0x0000cd00ff030a19 */ /* 0x000fe40000011608 */
.L_x_1679:
[----:B------:R-:W-:Y:S05]  /*4df0*/  BSYNC B0 ;  /* 0x0000000000007941 */ /* 0x000fea0003800000 */
.L_x_1677:
[----:B------:R-:W-:-:S04]  /*4e00*/  IMAD R3, R3, c[0x0][0x32c], -R89 ;  /* 0x0000cb0003037a24 */ /* 0x000fc800078e0a59 */
[----:B------:R-:W-:-:S05]  /*4e10*/  IMAD.IADD R3, R3, 0x1, -R238 ;  /* 0x0000000103037824 */ /* 0x000fca00078e0aee */
[----:B------:R-:W-:Y:S02]  /*4e20*/  IADD3 R8, R3, c[0x0][0x32c], RZ ;  /* 0x0000cb0003087a10 */ /* 0x000fe40007ffe0ff */
[----:B------:R-:W-:Y:S02]  /*4e30*/  IMNMX R0, R0, R3, !PT ;  /* 0x0000000300007217 */ /* 0x000fe40007800200 */
[----:B------:R-:W-:Y:S02]  /*4e40*/  IMNMX R2, R2, R8, PT ;  /* 0x0000000802027217 */ /* 0x000fe40003800200 */
.L_x_1676:
[----:B------:R-:W-:Y:S01]  /*4e50*/  ISETP.GT.AND P1, PT, R222, RZ, PT ;  /* 0x000000ffde00720c */ /* 0x000fe20003f24270 */
        /* <DEDUP_REMOVED lines=64> */
.L_x_1682:
[----:B------:R-:W-:-:S04]  /*5260*/  MOV R4, c[0x0][0x32c] ;  /* 0x0000cb0000047a02 */ /* 0x000fc80000000f00 */
[----:B------:R-:W-:-:S13]  /*5270*/  ISETP.NE.AND P0, PT, R4, 0x1, PT ;  /* 0x000000010400780c */ /* 0x000fda0003f05270 */
[----:B------:R-:W-:-:S05]  /*5280*/  @P0 IMAD.HI.U32 R4, R3, c[0x0][0x330], RZ ;  /* 0x0000cc0003040a27 */ /* 0x000fca00078e00ff */
[----:B------:R-:W-:Y:S02]  /*5290*/  @P0 SHF.R.U32.HI R3, RZ, c[0x0][0x334], R4 ;  /* 0x0000cd00ff030a19 */ /* 0x000fe40000011604 */
.L_x_1683:
[----:B------:R-:W-:Y:S05]  /*52a0*/  BSYNC B0 ;  /* 0x0000000000007941 */ /* 0x000fea0003800000 */
.L_x_1681:
[----:B------:R-:W-:-:S04]  /*52b0*/  IMAD R3, R3, c[0x0][0x32c], -R89 ;  /* 0x0000cb0003037a24 */ /* 0x000fc800078e0a59 */
[----:B------:R-:W-:-:S05]  /*52c0*/  IMAD.IADD R3, R3, 0x1, -R238 ;  /* 0x0000000103037824 */ /* 0x000fca00078e0aee */
[----:B------:R-:W-:Y:S02]  /*52d0*/  IADD3 R4, R3, c[0x0][0x32c], RZ ;  /* 0x0000cb0003047a10 */ /* 0x000fe40007ffe0ff */
[----:B------:R-:W-:Y:S02]  /*52e0*/  IMNMX R0, R0, R3, !PT ;  /* 0x0000000300007217 */ /* 0x000fe40007800200 */
[----:B------:R-:W-:Y:S02]  /*52f0*/  IMNMX R2, R2, R4, PT ;  /* 0x0000000402027217 */ /* 0x000fe40003800200 */
.L_x_1680:
[----:B------:R-:W-:Y:S01]  /*5300*/  ISETP.GT.AND P0, PT, R0, RZ, P1 ;  /* 0x000000ff0000720c */ /* 0x000fe20000f04270 */
[----:B------:R-:W-:Y:S01]  /*5310*/  LDSM.16.MT88.4 R64, [R193+0x2000] ;  /* 0x00200000c140783b */ /* 0x000fe20000004200 */
[----:B------:R-:W-:Y:S02]  /*5320*/  FMNMX.FTZ R3, R8, R9, !PT ;  /* 0x0000000908037209 */ /* 0x000fe40007810000 */
[----:B------:R-:W-:Y:S01]  /*5330*/  ISETP.LT.OR P0, PT, R2, 0x1, P0 ;  /* 0x000000010200780c */ /* 0x000fe20000701670 */
[----:B------:R-:W-:Y:S01]  /*5340*/  LDSM.16.MT88.4 R68, [R196+0x2000] ;  /* 0x00200000c444783b */ /* 0x000fe20000004200 */
[----:B------:R-:W-:-:S02]  /*5350*/  FMNMX.FTZ R3, R10, R3, !PT ;  /* 0x000000030a037209 */ /* 0x000fc40007810000 */
[----:B------:R-:W-:Y:S01]  /*5360*/  FSEL R6, R42, -INF , !P0 ;  /* 0xff8000002a067808 */ /* 0x000fe20004000000 */
[----:B------:R-:W-:Y:S01]  /*5370*/  LDSM.16.MT88.4 R72, [R195+0x800] ;  /* 0x00080000c348783b */ /* 0x000fe20000004200 */
        /* <DEDUP_REMOVED lines=16> */
[----:B------:R-:W-:Y:S02]  /*5480*/  FMNMX.FTZ R3, R18, R3, !PT ;  /* 0x0000000312037209 */ /* 0x000fe40007810000 */
[----:B------:R-:W-:Y:S02]  /*5490*/  ISETP.LT.OR P0, PT, R2, 0xa, P0 ;  /* 0x0000000a0200780c */ /* 0x000fe40000701670 */
[----:B------:R-:W-:Y:S02]  /*54a0*/  FMNMX.FTZ R3, R111, R3, !PT ;  /* 0x000000036f037209 */ /* 0x000fe40007810000 */
[----:B------:R-:W-:Y:S02]  /*54b0*/  FSEL R13, R55, -INF , !P0 ;  /* 0xff800000370d7808 */ /* 0x000fe40004000000 */
[----:B------:R-:W-:Y:S01]  /*54c0*/  ISETP.GT.AND P0, PT, R0, 0x10, P1 ;  /* 0x000000100000780c */ /* 0x000fe20000f04270 */
[----:B------:R-:W-:Y:S01]  /*54d0*/  LDSM.16.MT88.4 R52, [R196+0x2800] ;  /* 0x00280000c434783b */ /* 0x000fe20000004200 */
[----:B------:R-:W-:-:S02]  /*54e0*/  FMNMX.FTZ R3, R110, R3, !PT ;  /* 0x000000036e037209 */ /* 0x000fc40007810000 */
[----:B------:R-:W-:Y:S02]  /*54f0*/  ISETP.LT.OR P0, PT, R2, 0x11, P0 ;  /* 0x000000110200780c */ /* 0x000fe40000701670 */
[----:B------:R-:W-:Y:S02]  /*5500*/  FMNMX.FTZ R4, R6, R7, !PT ;  /* 0x0000000706047209 */ /* 0x000fe40007810000 */
[----:B------:R-:W-:Y:S02]  /*5510*/  FSEL R15, R38, -INF , !P0 ;  /* 0xff800000260f7808 */ /* 0x000fe40004000000 */
[----:B------:R-:W-:Y:S02]  /*5520*/  ISETP.GT.AND P0, PT, R0, 0x11, P1 ;  /* 0x000000110000780c */ /* 0x000fe40000f04270 */
[----:B------:R-:W-:Y:S02]  /*5530*/  FMNMX.FTZ R3, R109, R3, !PT ;  /* 0x000000036d037209 */ /* 0x000fe40007810000 */
[----:B------:R-:W-:-:S02]  /*5540*/  ISETP.LT.OR P0, PT, R2, 0x12, P0 ;  /* 0x000000120200780c */ /* 0x000fc40000701670 */
[----:B------:R-:W-:Y:S02]  /*5550*/  FMNMX.FTZ R4, R11, R4, !PT ;  /* 0x000000040b047209 */ /* 0x000fe40007810000 */
[----:B------:R-:W-:Y:S02]  /*5560*/  FSEL R20, R39, -INF , !P0 ;  /* 0xff80000027147808 */ /* 0x000fe40004000000 */
[----:B------:R-:W-:Y:S02]  /*5570*/  ISETP.GT.AND P0, PT, R0, 0x18, P1 ;  /* 0x000000180000780c */ /* 0x000fe40000f04270 */
[----:B------:R-:W-:Y:S02]  /*5580*/  FMNMX.FTZ R3, R108, R3, !PT ;  /* 0x000000036c037209 */ /* 0x000fe40007810000 */
[----:B------:R-:W-:Y:S02]  /*5590*/  ISETP.LT.OR P0, PT, R2, 0x19, P0 ;  /* 0x000000190200780c */ /* 0x000fe40000701670 */
[----:B------:R-:W-:-:S02]  /*55a0*/  FMNMX.FTZ R4, R13, R4, !PT ;  /* 0x000000040d047209 */ /* 0x000fc40007810000 */
[----:B------:R-:W-:Y:S02]  /*55b0*/  FSEL R21, R50, -INF , !P0 ;  /* 0xff80000032157808 */ /* 0x000fe40004000000 */
[----:B------:R-:W-:Y:S02]  /*55c0*/  ISETP.GT.AND P0, PT, R0, 0x19, P1 ;  /* 0x000000190000780c */ /* 0x000fe40000f04270 */
[----:B------:R-:W-:Y:S02]  /*55d0*/  FMNMX.FTZ R3, R107, R3, !PT ;  /* 0x000000036b037209 */ /* 0x000fe40007810000 */
[----:B------:R-:W-:Y:S02]  /*55e0*/  ISETP.LT.OR P0, PT, R2, 0x1a, P0 ;  /* 0x0000001a0200780c */ /* 0x000fe40000701670 */
[----:B------:R-:W-:Y:S02]  /*55f0*/  FMNMX.FTZ R4, R15, R4, !PT ;  /* 0x000000040f047209 */ /* 0x000fe40007810000 */
[----:B------:R-:W-:-:S02]  /*5600*/  FSEL R22, R51, -INF , !P0 ;  /* 0xff80000033167808 */ /* 0x000fc40004000000 */
[----:B------:R-:W-:Y:S01]  /*5610*/  ISETP.GT.AND P0, PT, R0, 0x20, P1 ;  /* 0x000000200000780c */ /* 0x000fe20000f04270 */
[----:B------:R-:W-:Y:S01]  /*5620*/  LDSM.16.MT88.4 R48, [R193+0x800] ;  /* 0x00080000c130783b */ /* 0x000fe20000004200 */
[----:B------:R-:W-:Y:S02]  /*5630*/  FMNMX.FTZ R3, R113, R3, !PT ;  /* 0x0000000371037209 */ /* 0x000fe40007810000 */
[----:B------:R-:W-:Y:S02]  /*5640*/  ISETP.LT.OR P0, PT, R2, 0x21, P0 ;  /* 0x000000210200780c */ /* 0x000fe40000701670 */
[----:B------:R-:W-:Y:S02]  /*5650*/  FMNMX.FTZ R4, R20, R4, !PT ;  /* 0x0000000414047209 */ /* 0x000fe40007810000 */
[----:B------:R-:W-:Y:S02]  /*5660*/  FSEL R87, R34, -INF , !P0 ;  /* 0xff80000022577808 */ /* 0x000fe40004000000 */
[----:B------:R-:W-:-:S02]  /*5670*/  ISETP.GT.AND P0, PT, R0, 0x21, P1 ;  /* 0x000000210000780c */ /* 0x000fc40000f04270 */
[----:B------:R-:W-:Y:S02]  /*5680*/  FMNMX.FTZ R3, R112, R3, !PT ;  /* 0x0000000370037209 */ /* 0x000fe40007810000 */
[----:B------:R-:W-:Y:S02]  /*5690*/  ISETP.LT.OR P0, PT, R2, 0x22, P0 ;  /* 0x000000220200780c */ /* 0x000fe40000701670 */
[----:B------:R-:W-:Y:S02]  /*56a0*/  FMNMX.FTZ R4, R21, R4, !PT ;  /* 0x0000000415047209 */ /* 0x000fe40007810000 */
[----:B------:R-:W-:Y:S02]  /*56b0*/  FSEL R88, R35, -INF , !P0 ;  /* 0xff80000023587808 */ /* 0x000fe40004000000 */
[----:B------:R-:W-:Y:S01]  /*56c0*/  ISETP.GT.AND P0, PT, R0, 0x28, P1 ;  /* 0x000000280000780c */ /* 0x000fe20000f04270 */
[----:B------:R-:W-:Y:S01]  /*56d0*/  LDSM.16.MT88.4 R32, [R195] ;  /* 0x00000000c320783b */ /* 0x000fe20000004200 */
[----:B------:R-:W-:-:S02]  /*56e0*/  FMNMX.FTZ R3, R106, R3, !PT ;  /* 0x000000036a037209 */ /* 0x000fc40007810000 */
[----:B------:R-:W-:Y:S02]  /*56f0*/  ISETP.LT.OR P0, PT, R2, 0x29, P0 ;  /* 0x000000290200780c */ /* 0x000fe40000701670 */
[----:B------:R-:W-:Y:S01]  /*5700*/  FMNMX.FTZ R4, R22, R4, !PT ;  /* 0x0000000416047209 */ /* 0x000fe20007810000 */
[----:B------:R-:W1:Y:S01]  /*5710*/  SHFL.BFLY PT, R5, R3, 0x2, 0x1f ;  /* 0x0c401f0003057f89 */ /* 0x000e6200000e0000 */
[----:B------:R-:W-:Y:S02]  /*5720*/  FSEL R89, R46, -INF , !P0 ;  /* 0xff8000002e597808 */ /* 0x000fe40004000000 */
[----:B------:R-:W-:Y:S02]  /*5730*/  ISETP.GT.AND P0, PT, R0, 0x29, P1 ;  /* 0x000000290000780c */ /* 0x000fe40000f04270 */
[----:B------:R-:W-:Y:S02]  /*5740*/  FMNMX.FTZ R4, R87, R4, !PT ;  /* 0x0000000457047209 */ /* 0x000fe40007810000 */
[----:B------:R-:W-:-:S02]  /*5750*/  ISETP.LT.OR P0, PT, R2, 0x2a, P0 ;  /* 0x0000002a0200780c */ /* 0x000fc40000701670 */
[----:B------:R-:W-:Y:S02]  /*5760*/  FMNMX.FTZ R4, R88, R4, !PT ;  /* 0x0000000458047209 */ /* 0x000fe40007810000 */
[----:B------:R-:W-:Y:S02]  /*5770*/  FSEL R90, R47, -INF , !P0 ;  /* 0xff8000002f5a7808 */ /* 0x000fe40004000000 */
[----:B------:R-:W-:Y:S01]  /*5780*/  ISETP.GT.AND P0, PT, R0, 0x30, P1 ;  /* 0x000000300000780c */ /* 0x000fe20000f04270 */
[----:B------:R-:W-:Y:S01]  /*5790*/  LDSM.16.MT88.4 R44, [R196] ;  /* 0x00000000c42c783b */ /* 0x000fe20000004200 */
[----:B------:R-:W-:Y:S02]  /*57a0*/  FMNMX.FTZ R4, R89, R4, !PT ;  /* 0x0000000459047209 */ /* 0x000fe40007810000 */
[----:B------:R-:W-:Y:S02]  /*57b0*/  ISETP.LT.OR P0, PT, R2, 0x31, P0 ;  /* 0x000000310200780c */ /* 0x000fe40000701670 */
[----:B------:R-:W-:-:S02]  /*57c0*/  FMNMX.FTZ R4, R90, R4, !PT ;  /* 0x000000045a047209 */ /* 0x000fc40007810000 */
[----:B------:R-:W-:Y:S02]  /*57d0*/  FSEL R105, R30, -INF , !P0 ;  /* 0xff8000001e697808 */ /* 0x000fe40004000000 */
[----:B------:R-:W-:Y:S02]  /*57e0*/  ISETP.GT.AND P0, PT, R0, 0x31, P1 ;  /* 0x000000310000780c */ /* 0x000fe40000f04270 */
[----:B-1----:R-:W-:Y:S02]  /*57f0*/  FMNMX.FTZ R3, R3, R5, !PT ;  /* 0x0000000503037209 */ /* 0x002fe40007810000 */
[----:B------:R-:W-:-:S03]  /*5800*/  ISETP.LT.OR P0, PT, R2, 0x32, P0 ;  /* 0x000000320200780c */ /* 0x000fc60000701670 */
[----:B------:R-:W1:Y:S01]  /*5810*/  SHFL.BFLY PT, R5, R3, 0x1, 0x1f ;  /* 0x0c201f0003057f89 */ /* 0x000e6200000e0000 */
[----:B------:R-:W-:Y:S02]  /*5820*/  FSEL R104, R31, -INF , !P0 ;  /* 0xff8000001f687808 */ /* 0x000fe40004000000 */
[----:B------:R-:W-:Y:S01]  /*5830*/  ISETP.GT.AND P0, PT, R0, 0x38, P1 ;  /* 0x000000380000780c */ /* 0x000fe20000f04270 */
[----:B------:R-:W-:Y:S03]  /*5840*/  LDSM.16.MT88.4 R28, [R193] ;  /* 0x00000000c11c783b */ /* 0x000fe60000004200 */
[----:B------:R-:W-:-:S04]  /*5850*/  ISETP.LT.OR P0, PT, R2, 0x39, P0 ;  /* 0x000000390200780c */ /* 0x000fc80000701670 */
[----:B------:R-:W-:Y:S02]  /*5860*/  FSEL R91, R26, -INF , !P0 ;  /* 0xff8000001a5b7808 */ /* 0x000fe40004000000 */
[----:B------:R-:W-:Y:S02]  /*5870*/  ISETP.GT.AND P0, PT, R0, 0x39, P1 ;  /* 0x000000390000780c */ /* 0x000fe40000f04270 */
[----:B------:R-:W-:Y:S02]  /*5880*/  FMNMX.FTZ R0, R105, R4, !PT ;  /* 0x0000000469007209 */ /* 0x000fe40007810000 */
[----:B------:R-:W-:Y:S02]  /*5890*/  ISETP.LT.OR P0, PT, R2, 0x3a, P0 ;  /* 0x0000003a0200780c */ /* 0x000fe40000701670 */
[----:B------:R-:W-:Y:S02]  /*58a0*/  FMNMX.FTZ R0, R104, R0, !PT ;  /* 0x0000000068007209 */ /* 0x000fe40007810000 */
[----:B------:R-:W-:-:S02]  /*58b0*/  FSEL R86, R27, -INF , !P0 ;  /* 0xff8000001b567808 */ /* 0x000fc40004000000 */
[----:B------:R-:W-:Y:S01]  /*58c0*/  FMNMX.FTZ R0, R91, R0, !PT ;  /* 0x000000005b007209 */ /* 0x000fe20007810000 */
[----:B------:R-:W-:Y:S01]  /*58d0*/  LDSM.16.MT88.4 R24, [R192+0x800] ;  /* 0x00080000c018783b */ /* 0x000fe20000004200 */
[----:B-1----:R-:W-:Y:S02]  /*58e0*/  FMNMX.FTZ R156, R3, R5, !PT ;  /* 0x00000005039c7209 */ /* 0x002fe40007810000 */
[----:B------:R-:W-:Y:S02]  /*58f0*/  FMNMX.FTZ R0, R86, R0, !PT ;  /* 0x0000000056007209 */ /* 0x000fe40007810000 */
[C---:B------:R-:W-:Y:S01]  /*5900*/  FSETP.NEU.FTZ.AND P0, PT, R156.reuse, -INF , PT ;  /* 0xff8000009c00780b */ /* 0x040fe20003f1d000 */
[----:B------:R-:W-:Y:S02]  /*5910*/  FMUL.FTZ R2, R156, c[0x0][0x2d0] ;  /* 0x0000b4009c027a20 */ /* 0x000fe40000410000 */
[----:B------:R-:W1:Y:S03]  /*5920*/  SHFL.BFLY PT, R4, R0, 0x2, 0x1f ;  /* 0x0c401f0000047f89 */ /* 0x000e6600000e0000 */
[----:B------:R-:W-:-:S05]  /*5930*/  FSEL R2, R2, RZ, P0 ;  /* 0x000000ff02027208 */ /* 0x000fca0000000000 */
[----:B------:R-:W-:-:S04]  /*5940*/  FFMA.FTZ R3, R8, c[0x0][0x2d0], -R2 ;  /* 0x0000b40008037a23 */ /* 0x000fc80000010802 */
[----:B------:R2:W-:Y:S01]  /*5950*/  MUFU.EX2 R157, R3 ;  /* 0x00000003009d7308 */ /* 0x0005e20000000800 */
[----:B-1----:R-:W-:Y:S01]  /*5960*/  FMNMX.FTZ R0, R0, R4, !PT ;  /* 0x0000000400007209 */ /* 0x002fe20007810000 */
[----:B--2---:R-:W-:-:S04]  /*5970*/  FFMA.FTZ R3, R9, c[0x0][0x2d0], -R2 ;  /* 0x0000b40009037a23 */ /* 0x004fc80000010802 */
[----:B------:R-:W1:Y:S02]  /*5980*/  SHFL.BFLY PT, R4, R0, 0x1, 0x1f ;  /* 0x0c201f0000047f89 */ /* 0x000e6400000e0000 */
[----:B------:R2:W3:Y:S02]  /*5990*/  MUFU.EX2 R115, R3 ;  /* 0x0000000300737308 */ /* 0x0004e40000000800 */
[----:B--2---:R-:W-:Y:S01]  /*59a0*/  FFMA.FTZ R3, R10, c[0x0][0x2d0], -R2 ;  /* 0x0000b4000a037a23 */ /* 0x004fe20000010802 */
[----:B---3--:R-:W-:-:S05]  /*59b0*/  F2FP.PACK_AB R8, R115, R157 ;  /* 0x0000009d7308723e */ /* 0x008fca00000000ff */
[----:B------:R2:W-:Y:S02]  /*59c0*/  MUFU.EX2 R114, R3 ;  /* 0x0000000300727308 */ /* 0x0005e40000000800 */
[--C-:B--2---:R-:W-:Y:S01]  /*59d0*/  FFMA.FTZ R3, R12, c[0x0][0x2d0], -R2.reuse ;  /* 0x0000b4000c037a23 */ /* 0x104fe20000010802 */
[----:B-1----:R-:W-:Y:S01]  /*59e0*/  FMNMX.FTZ R12, R0, R4, !PT ;  /* 0x00000004000c7209 */ /* 0x002fe20007810000 */
[----:B------:R-:W-:-:S04]  /*59f0*/  FFMA.FTZ R0, R17, c[0x0][0x2d0], -R2 ;  /* 0x0000b40011007a23 */ /* 0x000fc80000010802 */
[----:B------:R1:W2:Y:S01]  /*5a00*/  MUFU.EX2 R235, R3 ;  /* 0x0000000300eb7308 */ /* 0x0002a20000000800 */
[----:B------:R-:W-:-:S07]  /*5a10*/  FSETP.NEU.FTZ.AND P0, PT, R12, -INF , PT ;  /* 0xff8000000c00780b */ /* 0x000fce0003f1d000 */
[----:B------:R3:W-:Y:S01]  /*5a20*/  MUFU.EX2 R246, R0 ;  /* 0x0000000000f67308 */ /* 0x0007e20000000800 */
[----:B-1----:R-:W-:Y:S01]  /*5a30*/  FFMA.FTZ R3, R14, c[0x0][0x2d0], -R2 ;  /* 0x0000b4000e037a23 */ /* 0x002fe20000010802 */
[----:B--2---:R-:W-:-:S06]  /*5a40*/  F2FP.PACK_AB R10, R235, R114 ;  /* 0x00000072eb0a723e */ /* 0x004fcc00000000ff */
[----:B------:R1:W-:Y:S01]  /*5a50*/  MUFU.EX2 R237, R3 ;  /* 0x0000000300ed7308 */ /* 0x0003e20000000800 */
[----:B---3--:R-:W-:-:S05]  /*5a60*/  FMUL.FTZ R0, R12, c[0x0][0x2d0] ;  /* 0x0000b4000c007a20 */ /* 0x008fca0000410000 */
[----:B------:R-:W-:Y:S01]  /*5a70*/  FSEL R0, R0, RZ, P0 ;  /* 0x000000ff00007208 */ /* 0x000fe20000000000 */
[----:B-1----:R-:W-:-:S04]  /*5a80*/  FFMA.FTZ R3, R16, c[0x0][0x2d0], -R2 ;  /* 0x0000b40010037a23 */ /* 0x002fc80000010802 */
[----:B------:R1:W2:Y:S02]  /*5a90*/  MUFU.EX2 R236, R3 ;  /* 0x0000000300ec7308 */ /* 0x0002a40000000800 */
[----:B-1----:R-:W-:Y:S01]  /*5aa0*/  FFMA.FTZ R3, R18, c[0x0][0x2d0], -R2 ;  /* 0x0000b40012037a23 */ /* 0x002fe20000010802 */
[----:B--2---:R-:W-:Y:S01]  /*5ab0*/  F2FP.PACK_AB R4, R236, R237 ;  /* 0x000000edec04723e */ /* 0x004fe200000000ff */
[----:B------:R-:W1:Y:S04]  /*5ac0*/  LDSM.16.MT88.4 R16, [R192] ;  /* 0x00000000c010783b */ /* 0x000e680000004200 */
        /* <DEDUP_REMOVED lines=9> */
[--C-:B--2---:R-:W-:Y:S02]  /*5b60*/  FFMA.FTZ R3, R13, c[0x0][0x2d0], -R0.reuse ;  /* 0x0000b4000d037a23 */ /* 0x104fe40000010800 */
[----:B------:R-:W-:-:S04]  /*5b70*/  FFMA.FTZ R13, R104, c[0x0][0x2d0], -R0 ;  /* 0x0000b400680d7a23 */ /* 0x000fc80000010800 */
[----:B------:R2:W3:Y:S02]  /*5b80*/  MUFU.EX2 R158, R3 ;  /* 0x00000003009e7308 */ /* 0x0004e40000000800 */
[--C-:B--2---:R-:W-:Y:S01]  /*5b90*/  FFMA.FTZ R3, R15, c[0x0][0x2d0], -R0.reuse ;  /* 0x0000b4000f037a23 */ /* 0x104fe20000010800 */
[----:B---3--:R-:W-:Y:S01]  /*5ba0*/  F2FP.PACK_AB R11, R158, R85 ;  /* 0x000000559e0b723e */ /* 0x008fe200000000ff */
[----:B------:R-:W-:-:S04]  /*5bb0*/  FFMA.FTZ R15, R91, c[0x0][0x2d0], -R0 ;  /* 0x0000b4005b0f7a23 */ /* 0x000fc80000010800 */
[----:B------:R2:W-:Y:S02]  /*5bc0*/  MUFU.EX2 R220, R3 ;  /* 0x0000000300dc7308 */ /* 0x0005e40000000800 */
[----:B------:R-:W-:Y:S06]  /*5bd0*/  HMMA.16816.F32 R36, R8, R28, RZ ;  /* 0x0000001c0824723c */ /* 0x000fec00000018ff */
[----:B------:R-:W-:Y:S01]  /*5be0*/  MUFU.EX2 R15, R15 ;  /* 0x0000000f000f7308 */ /* 0x000fe20000000800 */
[----:B--2---:R-:W-:-:S07]  /*5bf0*/  FFMA.FTZ R3, R20, c[0x0][0x2d0], -R0 ;  /* 0x0000b40014037a23 */ /* 0x004fce0000010800 */
[----:B------:R2:W3:Y:S02]  /*5c00*/  MUFU.EX2 R219, R3 ;  /* 0x0000000300db7308 */ /* 0x0004e40000000800 */
[----:B--2---:R-:W-:Y:S01]  /*5c10*/  FFMA.FTZ R3, R21, c[0x0][0x2d0], -R0 ;  /* 0x0000b40015037a23 */ /* 0x004fe20000010800 */
[----:B---3--:R-:W-:-:S05]  /*5c20*/  F2FP.PACK_AB R5, R219, R220 ;  /* 0x000000dcdb05723e */ /* 0x008fca00000000ff */
[----:B------:R2:W-:Y:S02]  /*5c30*/  MUFU.EX2 R218, R3 ;  /* 0x0000000300da7308 */ /* 0x0005e40000000800 */
[----:B--2---:R-:W-:Y:S02]  /*5c40*/  FFMA.FTZ R3, R22, c[0x0][0x2d0], -R0 ;  /* 0x0000b40016037a23 */ /* 0x004fe40000010800 */
[C---:B-1----:R-:W-:Y:S04]  /*5c50*/  HMMA.16816.F32 R20, R8.reuse, R16, RZ ;  /* 0x000000100814723c */ /* 0x042fe800000018ff */
[----:B------:R-:W1:Y:S04]  /*5c60*/  MUFU.EX2 R221, R3 ;  /* 0x0000000300dd7308 */ /* 0x000e680000000800 */
[----:B------:R-:W-:Y:S01]  /*5c70*/  HMMA.16816.F32 R16, R8, R18, RZ ;  /* 0x000000120810723c */ /* 0x000fe200000018ff */
[----:B-1----:R-:W-:Y:S01]  /*5c80*/  F2FP.PACK_AB R7, R221, R218 ;  /* 0x000000dadd07723e */ /* 0x002fe200000000ff */
[----:B------:R-:W-:-:S02]  /*5c90*/  FFMA.FTZ R3, R111, c[0x0][0x2d0], -R2 ;  /* 0x0000b4006f037a23 */ /* 0x000fc40000010802 */
[----:B------:R-:W-:Y:S02]  /*5ca0*/  IMAD.MOV.U32 R111, RZ, RZ, R237 ;  /* 0x000000ffff6f7224 */ /* 0x000fe400078e00ed */
[----:B------:R1:W-:Y:S10]  /*5cb0*/  MUFU.EX2 R237, R3 ;  /* 0x0000000300ed7308 */ /* 0x0003f40000000800 */
[C---:B------:R-:W-:Y:S08]  /*5cc0*/  HMMA.16816.F32 R160, R4.reuse, R24, R20 ;  /* 0x0000001804a0723c */ /* 0x040ff00000001814 */
[----:B------:R-:W-:Y:S01]  /*5cd0*/  HMMA.16816.F32 R248, R4, R26, R16 ;  /* 0x0000001a04f8723c */ /* 0x000fe20000001810 */
[----:B-1----:R-:W-:-:S07]  /*5ce0*/  FFMA.FTZ R3, R110, c[0x0][0x2d0], -R2 ;  /* 0x0000b4006e037a23 */ /* 0x002fce0000010802 */
[C---:B------:R-:W-:Y:S01]  /*5cf0*/  HMMA.16816.F32 R24, R8.reuse, R30, RZ ;  /* 0x0000001e0818723c */ /* 0x040fe200000018ff */
[----:B------:R-:W1:Y:S01]  /*5d00*/  LDSM.16.MT88.4 R28, [R192+0x2000] ;  /* 0x00200000c01c783b */ /* 0x000e620000004200 */
[----:B------:R-:W-:Y:S02]  /*5d10*/  IMAD.MOV.U32 R110, RZ, RZ, R236 ;  /* 0x000000ffff6e7224 */ /* 0x000fe400078e00ec */
[----:B------:R2:W3:Y:S04]  /*5d20*/  MUFU.EX2 R236, R3 ;  /* 0x0000000300ec7308 */ /* 0x0004e80000000800 */
[C---:B------:R-:W-:Y:S08]  /*5d30*/  HMMA.16816.F32 R20, R8.reuse, R44, RZ ;  /* 0x0000002c0814723c */ /* 0x040ff000000018ff */
[----:B------:R-:W-:Y:S01]  /*5d40*/  HMMA.16816.F32 R16, R8, R46, RZ ;  /* 0x0000002e0810723c */ /* 0x000fe200000018ff */
[----:B--2---:R-:W-:-:S07]  /*5d50*/  FFMA.FTZ R3, R109, c[0x0][0x2d0], -R2 ;  /* 0x0000b4006d037a23 */ /* 0x004fce0000010802 */
[C---:B------:R-:W-:Y:S01]  /*5d60*/  HMMA.16816.F32 R132, R4.reuse, R48, R36 ;  /* 0x000000300484723c */ /* 0x040fe20000001824 */
[----:B------:R2:W-:Y:S07]  /*5d70*/  MUFU.EX2 R242, R3 ;  /* 0x0000000300f27308 */ /* 0x0005ee0000000800 */
[----:B------:R-:W-:Y:S08]  /*5d80*/  HMMA.16816.F32 R140, R4, R50, R24 ;  /* 0x00000032048c723c */ /* 0x000ff00000001818 */
[----:B------:R-:W-:Y:S01]  /*5d90*/  HMMA.16816.F32 R48, R8, R32, RZ ;  /* 0x000000200830723c */ /* 0x000fe200000018ff */
[----:B--2---:R-:W-:-:S04]  /*5da0*/  FFMA.FTZ R3, R108, c[0x0][0x2d0], -R2 ;  /* 0x0000b4006c037a23 */ /* 0x004fc80000010802 */
[----:B------:R2:W4:Y:S03]  /*5db0*/  MUFU.EX2 R239, R3 ;  /* 0x0000000300ef7308 */ /* 0x0005260000000800 */
[C---:B------:R-:W-:Y:S08]  /*5dc0*/  HMMA.16816.F32 R224, R4.reuse, R40, R20 ;  /* 0x0000002804e0723c */ /* 0x040ff00000001814 */
[----:B------:R-:W-:Y:S01]  /*5dd0*/  HMMA.16816.F32 R188, R4, R42, R16 ;  /* 0x0000002a04bc723c */ /* 0x000fe20000001810 */
[----:B--2---:R-:W-:-:S07]  /*5de0*/  FFMA.FTZ R3, R87, c[0x0][0x2d0], -R0 ;  /* 0x0000b40057037a23 */ /* 0x004fce0000010800 */
[C---:B------:R-:W-:Y:S08]  /*5df0*/  HMMA.16816.F32 R44, R8.reuse, R34, RZ ;  /* 0x00000022082c723c */ /* 0x040ff000000018ff */
[C---:B-1----:R-:W-:Y:S08]  /*5e00*/  HMMA.16816.F32 R40, R8.reuse, R28, RZ ;  /* 0x0000001c0828723c */ /* 0x042ff000000018ff */
[C---:B------:R-:W-:Y:S08]  /*5e10*/  HMMA.16816.F32 R36, R8.reuse, R30, RZ ;  /* 0x0000001e0824723c */ /* 0x040ff000000018ff */
[C---:B------:R-:W-:Y:S08]  /*5e20*/  HMMA.16816.F32 R32, R8.reuse, R64, RZ ;  /* 0x000000400820723c */ /* 0x040ff000000018ff */
[C---:B------:R-:W-:Y:S01]  /*5e30*/  HMMA.16816.F32 R28, R8.reuse, R66, RZ ;  /* 0x00000042081c723c */ /* 0x040fe200000018ff */
[----:B------:R-:W1:Y:S07]  /*5e40*/  LDSM.16.MT88.4 R64, [R192+0x4000] ;  /* 0x00400000c040783b */ /* 0x000e6e0000004200 */
[C---:B------:R-:W-:Y:S08]  /*5e50*/  HMMA.16816.F32 R24, R8.reuse, R68, RZ ;  /* 0x000000440818723c */ /* 0x040ff000000018ff */
[----:B------:R-:W-:Y:S08]  /*5e60*/  HMMA.16816.F32 R20, R8, R70, RZ ;  /* 0x000000460814723c */ /* 0x000ff000000018ff */
[----:B------:R-:W-:Y:S01]  /*5e70*/  HMMA.16816.F32 R148, R4, R72, R48 ;  /* 0x000000480494723c */ /* 0x000fe20000001830 */
[----:B------:R-:W2:Y:S07]  /*5e80*/  LDSM.16.MT88.4 R48, [R193+0x4000] ;  /* 0x00400000c130783b */ /* 0x000eae0000004200 */
[----:B------:R-:W-:Y:S08]  /*5e90*/  HMMA.16816.F32 R16, R8, R76, RZ ;  /* 0x0000004c0810723c */ /* 0x000ff000000018ff */
[C---:B------:R-:W-:Y:S01]  /*5ea0*/  HMMA.16816.F32 R172, R4.reuse, R52, R24 ;  /* 0x0000003404ac723c */ /* 0x040fe20000001818 */
[----:B------:R-:W5:Y:S07]  /*5eb0*/  LDSM.16.MT88.4 R24, [R192+0x4800] ;  /* 0x00480000c018783b */ /* 0x000f6e0000004200 */
[C---:B------:R-:W-:Y:S01]  /*5ec0*/  HMMA.16816.F32 R184, R4.reuse, R60, R40 ;  /* 0x0000003c04b8723c */ /* 0x040fe20000001828 */
[----:B------:R-:W1:Y:S07]  /*5ed0*/  LDSM.16.MT88.4 R40, [R193+0x4800] ;  /* 0x00480000c128783b */ /* 0x000e6e0000004200 */
[C---:B------:R-:W-:Y:S01]  /*5ee0*/  HMMA.16816.F32 R152, R4.reuse, R54, R20 ;  /* 0x000000360498723c */ /* 0x040fe20000001814 */
[----:B------:R-:W1:Y:S07]  /*5ef0*/  LDSM.16.MT88.4 R52, [R195+0x4000] ;  /* 0x00400000c334783b */ /* 0x000e6e0000004200 */
[C---:B------:R-:W-:Y:S01]  /*5f00*/  HMMA.16816.F32 R72, R4.reuse, R74, R44 ;  /* 0x0000004a0448723c */ /* 0x040fe2000000182c */
[----:B------:R-:W2:Y:S07]  /*5f10*/  LDSM.16.MT88.4 R44, [R196+0x4000] ;  /* 0x00400000c42c783b */ /* 0x000eae0000004200 */
[C---:B------:R-:W-:Y:S01]  /*5f20*/  HMMA.16816.F32 R68, R4.reuse, R62, R36 ;  /* 0x0000003e0444723c */ /* 0x040fe20000001824 */
[----:B------:R-:W2:Y:S07]  /*5f30*/  LDSM.16.MT88.4 R60, [R192+0x6000] ;  /* 0x00600000c03c783b */ /* 0x000eae0000004200 */
[C---:B------:R-:W-:Y:S08]  /*5f40*/  HMMA.16816.F32 R168, R4.reuse, R80, R16 ;  /* 0x0000005004a8723c */ /* 0x040ff00000001810 */
[C---:B------:R-:W-:Y:S08]  /*5f50*/  HMMA.16816.F32 R180, R4.reuse, R56, R32 ;  /* 0x0000003804b4723c */ /* 0x040ff00000001820 */
[----:B------:R-:W-:Y:S01]  /*5f60*/  HMMA.16816.F32 R164, R4, R58, R28 ;  /* 0x0000003a04a4723c */ /* 0x000fe2000000181c */
[----:B------:R-:W-:Y:S07]  /*5f70*/  LDSM.16.MT88.4 R56, [R196+0x4800] ;  /* 0x00480000c438783b */ /* 0x000fee0000004200 */
[C---:B-1----:R-:W-:Y:S08]  /*5f80*/  HMMA.16816.F32 R16, R8.reuse, R64, RZ ;  /* 0x000000400810723c */ /* 0x042ff000000018ff */
[C---:B------:R-:W-:Y:S08]  /*5f90*/  HMMA.16816.F32 R36, R8.reuse, R66, RZ ;  /* 0x000000420824723c */ /* 0x040ff000000018ff */
[C---:B--2---:R-:W-:Y:S08]  /*5fa0*/  HMMA.16816.F32 R32, R8.reuse, R48, RZ ;  /* 0x000000300820723c */ /* 0x044ff000000018ff */
[C---:B------:R-:W-:Y:S01]  /*5fb0*/  HMMA.16816.F32 R28, R8.reuse, R50, RZ ;  /* 0x00000032081c723c */ /* 0x040fe200000018ff */
[----:B------:R-:W1:Y:S07]  /*5fc0*/  LDSM.16.MT88.4 R48, [R195+0x4800] ;  /* 0x00480000c330783b */ /* 0x000e6e0000004200 */
[----:B------:R-:W-:Y:S08]  /*5fd0*/  HMMA.16816.F32 R20, R8, R78, RZ ;  /* 0x0000004e0814723c */ /* 0x000ff000000018ff */
[C---:B-----5:R-:W-:Y:S08]  /*5fe0*/  HMMA.16816.F32 R176, R4.reuse, R24, R16 ;  /* 0x0000001804b0723c */ /* 0x060ff00000001810 */
[C---:B------:R-:W-:Y:S01]  /*5ff0*/  HMMA.16816.F32 R124, R4.reuse, R26, R36 ;  /* 0x0000001a047c723c */ /* 0x040fe20000001824 */
[----:B------:R-:W2:Y:S07]  /*6000*/  LDSM.16.MT88.4 R36, [R192+0x6800] ;  /* 0x00680000c024783b */ /* 0x000eae0000004200 */
[C---:B------:R-:W-:Y:S08]  /*6010*/  HMMA.16816.F32 R136, R4.reuse, R40, R32 ;  /* 0x000000280488723c */ /* 0x040ff00000001820 */
[----:B------:R-:W-:Y:S01]  /*6020*/  HMMA.16816.F32 R120, R4, R42, R28 ;  /* 0x0000002a0478723c */ /* 0x000fe2000000181c */
[----:B------:R-:W5:Y:S07]  /*6030*/  LDSM.16.MT88.4 R40, [R193+0x6000] ;  /* 0x00600000c128783b */ /* 0x000f6e0000004200 */
[C---:B------:R-:W-:Y:S08]  /*6040*/  HMMA.16816.F32 R24, R8.reuse, R54, RZ ;  /* 0x000000360818723c */ /* 0x040ff000000018ff */
[----:B------:R-:W-:Y:S08]  /*6050*/  HMMA.16816.F32 R16, R8, R44, RZ ;  /* 0x0000002c0810723c */ /* 0x000ff000000018ff */
[----:B------:R-:W-:Y:S08]  /*6060*/  HMMA.16816.F32 R144, R4, R82, R20 ;  /* 0x000000520490723c */ /* 0x000ff00000001814 */
[C---:B------:R-:W-:Y:S08]  /*6070*/  HMMA.16816.F32 R20, R8.reuse, R60, RZ ;  /* 0x0000003c0814723c */ /* 0x040ff000000018ff */
[----:B------:R-:W-:Y:S08]  /*6080*/  HMMA.16816.F32 R28, R8, R52, RZ ;  /* 0x00000034081c723c */ /* 0x000ff000000018ff */
[C---:B-1----:R-:W-:Y:S01]  /*6090*/  HMMA.16816.F32 R96, R4.reuse, R50, R24 ;  /* 0x000000320460723c */ /* 0x042fe20000001818 */
[----:B------:R-:W1:Y:S07]  /*60a0*/  LDSM.16.MT88.4 R24, [R193+0x6800] ;  /* 0x00680000c118783b */ /* 0x000e6e0000004200 */
[----:B------:R-:W-:Y:S08]  /*60b0*/  HMMA.16816.F32 R128, R4, R56, R16 ;  /* 0x000000380480723c */ /* 0x000ff00000001810 */
[----:B------:R-:W-:Y:S08]  /*60c0*/  HMMA.16816.F32 R16, R8, R62, RZ ;  /* 0x0000003e0810723c */ /* 0x000ff000000018ff */
[C---:B--2---:R-:W-:Y:S08]  /*60d0*/  HMMA.16816.F32 R92, R4.reuse, R36, R20 ;  /* 0x00000024045c723c */ /* 0x044ff00000001814 */
[----:B------:R-:W-:Y:S01]  /*60e0*/  HMMA.16816.F32 R100, R4, R48, R28 ;  /* 0x000000300464723c */ /* 0x000fe2000000181c */
[----:B------:R-:W2:Y:S07]  /*60f0*/  LDSM.16.MT88.4 R28, [R196+0x6000] ;  /* 0x00600000c41c783b */ /* 0x000eae0000004200 */
[C---:B-----5:R-:W-:Y:S08]  /*6100*/  HMMA.16816.F32 R20, R8.reuse, R40, RZ ;  /* 0x000000280814723c */ /* 0x060ff000000018ff */
[----:B------:R-:W-:Y:S08]  /*6110*/  HMMA.16816.F32 R32, R8, R46, RZ ;  /* 0x0000002e0820723c */ /* 0x000ff000000018ff */
[----:B------:R-:W-:Y:S08]  /*6120*/  HMMA.16816.F32 R76, R4, R38, R16 ;  /* 0x00000026044c723c */ /* 0x000ff00000001810 */
[----:B------:R-:W-:Y:S08]  /*6130*/  HMMA.16816.F32 R16, R8, R42, RZ ;  /* 0x0000002a0810723c */ /* 0x000ff000000018ff */
[C---:B-1----:R-:W-:Y:S01]  /*6140*/  HMMA.16816.F32 R60, R4.reuse, R24, R20 ;  /* 0x00000018043c723c */ /* 0x042fe20000001814 */
[----:B------:R-:W1:Y:S07]  /*6150*/  LDSM.16.MT88.4 R20, [R196+0x6800] ;  /* 0x00680000c414783b */ /* 0x000e6e0000004200 */
[C---:B------:R-:W-:Y:S08]  /*6160*/  HMMA.16816.F32 R116, R4.reuse, R58, R32 ;  /* 0x0000003a0474723c */ /* 0x040ff00000001820 */
[----:B------:R-:W-:Y:S08]  /*6170*/  HMMA.16816.F32 R56, R4, R26, R16 ;  /* 0x0000001a0438723c */ /* 0x000ff00000001810 */
[----:B--2---:R-:W-:Y:S11]  /*6180*/  HMMA.16816.F32 R16, R8, R28, RZ ;  /* 0x0000001c0810723c */ /* 0x004ff600000018ff */
[----:B------:R-:W-:Y:S11]  /*6190*/  @!UPT UIADD3 URZ, URZ, URZ, URZ ;  /* 0x0000003f3f3ff290 */ /* 0x000ff6000fffe03f */
[----:B------:R-:W-:Y:S02]  /*61a0*/  @!UPT UIADD3 URZ, URZ, URZ, URZ ;  /* 0x0000003f3f3ff290 */ /* 0x000fe4000fffe03f */
[----:B-1----:R-:W-:Y:S08]  /*61b0*/  HMMA.16816.F32 R48, R4, R20, R16 ;  /* 0x000000140430723c */ /* 0x002ff00000001810 */
[----:B------:R-:W-:Y:S11]  /*61c0*/  HMMA.16816.F32 R16, R8, R30, RZ ;  /* 0x0000001e0810723c */ /* 0x000ff600000018ff */
[----:B------:R-:W-:Y:S11]  /*61d0*/  @!UPT UIADD3 URZ, URZ, URZ, URZ ;  /* 0x0000003f3f3ff290 */ /* 0x000ff6000fffe03f */
[----:B------:R-:W-:Y:S02]  /*61e0*/  @!UPT UIADD3 URZ, URZ, URZ, URZ ;  /* 0x0000003f3f3ff290 */ /* 0x000fe4000fffe03f */
[----:B------:R-:W-:Y:S01]  /*61f0*/  HMMA.16816.F32 R40, R4, R22, R16 ;  /* 0x000000160428723c */ /* 0x000fe20000001810 */
[----:B------:R-:W1:Y:S07]  /*6200*/  LDSM.16.MT88.4 R16, [R195+0x6000] ;  /* 0x00600000c310783b */ /* 0x000e6e0000004200 */
[C---:B-1----:R-:W-:Y:S08]  /*6210*/  HMMA.16816.F32 R20, R8.reuse, R16, RZ ;  /* 0x000000100814723c */ /* 0x042ff000000018ff */
[----:B------:R-:W-:Y:S01]  /*6220*/  HMMA.16816.F32 R8, R8, R18, RZ ;  /* 0x000000120808723c */ /* 0x000fe200000018ff */
[----:B------:R-:W1:Y:S11]  /*6230*/  LDSM.16.MT88.4 R16, [R195+0x6800] ;  /* 0x00680000c310783b */ /* 0x000e760000004200 */
[----:B------:R-:W-:Y:S11]  /*6240*/  @!UPT UIADD3 URZ, URZ, URZ, URZ ;  /* 0x0000003f3f3ff290 */ /* 0x000ff6000fffe03f */
[----:B------:R-:W-:Y:S01]  /*6250*/  @!UPT UIADD3 URZ, URZ, URZ, URZ ;  /* 0x0000003f3f3ff290 */ /* 0x000fe2000fffe03f */
[C---:B-1----:R-:W-:Y:S01]  /*6260*/  HMMA.16816.F32 R24, R4.reuse, R18, R8 ;  /* 0x000000120418723c */ /* 0x042fe20000001808 */
[----:B------:R-:W1:Y:S06]  /*6270*/  LDSM.16.MT88.4 R8, [R192+0x1000] ;  /* 0x00100000c008783b */ /* 0x000e6c0000004200 */
[--C-:B------:R-:W-:Y:S01]  /*6280*/  FFMA.FTZ R19, R113, c[0x0][0x2d0], -R2.reuse ;  /* 0x0000b40071137a23 */ /* 0x100fe20000010802 */
[----:B------:R-:W-:Y:S01]  /*6290*/  HMMA.16816.F32 R32, R4, R16, R20 ;  /* 0x000000100420723c */ /* 0x000fe20000001814 */
[--C-:B------:R-:W-:Y:S01]  /*62a0*/  FFMA.FTZ R18, R112, c[0x0][0x2d0], -R2.reuse ;  /* 0x0000b40070127a23 */ /* 0x100fe20000010802 */
[----:B------:R2:W-:Y:S05]  /*62b0*/  MUFU.EX2 R22, R3 ;  /* 0x0000000300167308 */ /* 0x0005ea0000000800 */
[--C-:B------:R-:W-:Y:S01]  /*62c0*/  FFMA.FTZ R20, R107, c[0x0][0x2d0], -R2.reuse ;  /* 0x0000b4006b147a23 */ /* 0x100fe20000010802 */
[----:B---3--:R-:W-:Y:S01]  /*62d0*/  F2FP.PACK_AB R4, R236, R237 ;  /* 0x000000edec04723e */ /* 0x008fe200000000ff */
[----:B------:R-:W-:Y:S01]  /*62e0*/  FFMA.FTZ R17, R106, c[0x0][0x2d0], -R2 ;  /* 0x0000b4006a117a23 */ /* 0x000fe20000010802 */
[----:B----4-:R-:W-:Y:S01]  /*62f0*/  F2FP.PACK_AB R6, R239, R242 ;  /* 0x000000f2ef06723e */ /* 0x010fe200000000ff */
[--C-:B------:R-:W-:Y:S01]  /*6300*/  FFMA.FTZ R2, R88, c[0x0][0x2d0], -R0.reuse ;  /* 0x0000b40058027a23 */ /* 0x100fe20000010800 */
[----:B------:R-:W-:Y:S01]  /*6310*/  MUFU.EX2 R19, R19 ;  /* 0x0000001300137308 */ /* 0x000fe20000000800 */
[----:B------:R-:W-:-:S02]  /*6320*/  FFMA.FTZ R16, R86, c[0x0][0x2d0], -R0 ;  /* 0x0000b40056107a23 */ /* 0x000fc40000010800 */
[----:B--2---:R-:W-:-:S05]  /*6330*/  FADD.FTZ R3, R157, R115 ;  /* 0x000000739d037221 */ /* 0x004fca0000010000 */
[----:B------:R2:W3:Y:S01]  /*6340*/  MUFU.EX2 R21, R2 ;  /* 0x0000000200157308 */ /* 0x0004e20000000800 */
[----:B------:R-:W-:-:S07]  /*6350*/  FADD.FTZ R3, R114, R3 ;  /* 0x0000000372037221 */ /* 0x000fce0000010000 */
[----:B------:R-:W-:Y:S01]  /*6360*/  MUFU.EX2 R20, R20 ;  /* 0x0000001400147308 */ /* 0x000fe20000000800 */
[----:B--2---:R-:W-:Y:S01]  /*6370*/  FFMA.FTZ R2, R89, c[0x0][0x2d0], -R0 ;  /* 0x0000b40059027a23 */ /* 0x004fe20000010800 */
[----:B---3--:R-:W-:-:S06]  /*6380*/  F2FP.PACK_AB R5, R21, R22 ;  /* 0x000000161505723e */ /* 0x008fcc00000000ff */
[----:B------:R-:W-:Y:S08]  /*6390*/  MUFU.EX2 R18, R18 ;  /* 0x0000001200127308 */ /* 0x000ff00000000800 */
[----:B------:R2:W-:Y:S08]  /*63a0*/  MUFU.EX2 R23, R2 ;  /* 0x0000000200177308 */ /* 0x0005f00000000800 */
[----:B------:R-:W-:Y:S01]  /*63b0*/  MUFU.EX2 R17, R17 ;  /* 0x0000001100117308 */ /* 0x000fe20000000800 */
[----:B--2---:R-:W-:-:S07]  /*63c0*/  FFMA.FTZ R2, R90, c[0x0][0x2d0], -R0 ;  /* 0x0000b4005a027a23 */ /* 0x004fce0000010800 */
[----:B------:R-:W2:Y:S02]  /*63d0*/  MUFU.EX2 R157, R2 ;  /* 0x00000002009d7308 */ /* 0x000ea40000000800 */
[----:B--2---:R-:W-:Y:S01]  /*63e0*/  F2FP.PACK_AB R7, R157, R23 ;  /* 0x000000179d07723e */ /* 0x004fe200000000ff */
[----:B------:R-:W-:Y:S02]  /*63f0*/  FADD.FTZ R2, R84, R14 ;  /* 0x0000000e54027221 */ /* 0x000fe40000010000 */
[----:B------:R-:W-:Y:S02]  /*6400*/  FFMA.FTZ R14, R105, c[0x0][0x2d0], -R0 ;  /* 0x0000b400690e7a23 */ /* 0x000fe40000010800 */
[----:B------:R-:W-:Y:S02]  /*6410*/  FADD.FTZ R2, R85, R2 ;  /* 0x0000000255027221 */ /* 0x000fe40000010000 */
[----:B-1----:R-:W-:Y:S01]  /*6420*/  HMMA.16816.F32 R160, R4, R8, R160 ;  /* 0x0000000804a0723c */ /* 0x002fe200000018a0 */
[----:B------:R-:W-:-:S02]  /*6430*/  FADD.FTZ R0, R235, R3 ;  /* 0x00000003eb007221 */ /* 0x000fc40000010000 */
[----:B------:R-:W-:Y:S02]  /*6440*/  IMAD.MOV.U32 R235, RZ, RZ, R110 ;  /* 0x000000ffffeb7224 */ /* 0x000fe400078e006e */
[----:B------:R-:W-:-:S03]  /*6450*/  FADD.FTZ R2, R158, R2 ;  /* 0x000000029e027221 */ /* 0x000fc60000010000 */
[----:B------:R-:W-:Y:S01]  /*6460*/  HMMA.16816.F32 R28, R4, R10, R248 ;  /* 0x0000000a041c723c */ /* 0x000fe200000018f8 */
[----:B------:R-:W1:Y:S01]  /*6470*/  LDSM.16.MT88.4 R8, [R193+0x1000] ;  /* 0x00100000c108783b */ /* 0x000e620000004200 */
[----:B------:R-:W-:-:S04]  /*6480*/  FADD.FTZ R2, R220, R2 ;  /* 0x00000002dc027221 */ /* 0x000fc80000010000 */
        /* <DEDUP_REMOVED lines=15> */
[----:B------:R-:W1:Y:S04]  /*6580*/  LDSM.16.MT88.4 R8, [R196+0x3000] ;  /* 0x00300000c408783b */ /* 0x000e680000004200 */
[----:B------:R-:W-:Y:S03]  /*6590*/  LDSM.16.MT88.4 R164, [R192+0x1800] ;  /* 0x00180000c0a4783b */ /* 0x000fe60000004200 */
[C---:B-1----:R-:W-:Y:S08]  /*65a0*/  HMMA.16816.F32 R84, R4.reuse, R8, R172 ;  /* 0x000000080454723c */ /* 0x042ff000000018ac */
[----:B------:R-:W-:Y:S01]  /*65b0*/  HMMA.16816.F32 R88, R4, R10, R152 ;  /* 0x0000000a0458723c */ /* 0x000fe20000001898 */
[----:B------:R-:W1:Y:S06]  /*65c0*/  LDSM.16.MT88.4 R8, [R195+0x3000] ;  /* 0x00300000c308783b */ /* 0x000e6c0000004200 */
[----:B------:R-:W-:-:S04]  /*65d0*/  IMAD.MOV.U32 R155, RZ, RZ, R111 ;  /* 0x000000ffff9b7224 */ /* 0x000fc800078e006f */
[----:B------:R-:W-:-:S04]  /*65e0*/  FADD.FTZ R0, R155, R0 ;  /* 0x000000009b007221 */ /* 0x000fc80000010000 */
[----:B------:R-:W-:Y:S02]  /*65f0*/  FADD.FTZ R0, R235, R0 ;  /* 0x00000000eb007221 */ /* 0x000fe40000010000 */
[----:B------:R-:W-:Y:S02]  /*6600*/  IMAD.MOV.U32 R235, RZ, RZ, c[0x0][0x2c4] ;  /* 0x0000b100ffeb7624 */ /* 0x000fe400078e00ff */
[----:B------:R-:W-:-:S03]  /*6610*/  FADD.FTZ R0, R246, R0 ;  /* 0x00000000f6007221 */ /* 0x000fc60000010000 */
[----:B------:R-:W-:Y:S01]  /*6620*/  ISETP.NE.AND P1, PT, R235, 0x1, PT ;  /* 0x00000001eb00780c */ /* 0x000fe20003f25270 */
[C---:B-1----:R-:W-:Y:S08]  /*6630*/  HMMA.16816.F32 R168, R4.reuse, R8, R168 ;  /* 0x0000000804a8723c */ /* 0x042ff000000018a8 */
[----:B------:R-:W-:Y:S01]  /*6640*/  HMMA.16816.F32 R188, R4, R10, R144 ;  /* 0x0000000a04bc723c */ /* 0x000fe20000001890 */
[----:B------:R-:W1:Y:S04]  /*6650*/  LDSM.16.MT88.4 R8, [R192+0x5000] ;  /* 0x00500000c008783b */ /* 0x000e680000004200 */
[----:B------:R-:W-:Y:S11]  /*6660*/  LDSM.16.MT88.4 R144, [R196+0x1800] ;  /* 0x00180000c490783b */ /* 0x000ff60000004200 */
[----:B------:R-:W-:-:S02]  /*6670*/  IMAD.MOV.U32 R154, RZ, RZ, R168 ;  /* 0x000000ffff9a7224 */ /* 0x000fc400078e00a8 */
[----:B------:R-:W-:Y:S02]  /*6680*/  IMAD.MOV.U32 R153, RZ, RZ, R169 ;  /* 0x000000ffff997224 */ /* 0x000fe400078e00a9 */
[----:B------:R-:W-:Y:S02]  /*6690*/  IMAD.MOV.U32 R152, RZ, RZ, R170 ;  /* 0x000000ffff987224 */ /* 0x000fe400078e00aa */
[----:B------:R-:W-:Y:S01]  /*66a0*/  IMAD.MOV.U32 R3, RZ, RZ, R171 ;  /* 0x000000ffff037224 */ /* 0x000fe200078e00ab */
[C---:B-1----:R-:W-:Y:S08]  /*66b0*/  HMMA.16816.F32 R176, R4.reuse, R8, R176 ;  /* 0x0000000804b0723c */ /* 0x042ff000000018b0 */
[C---:B------:R-:W-:Y:S01]  /*66c0*/  HMMA.16816.F32 R104, R4.reuse, R10, R124 ;  /* 0x0000000a0468723c */ /* 0x040fe2000000187c */
[----:B------:R-:W1:Y:S07]  /*66d0*/  LDSM.16.MT88.4 R8, [R193+0x5000] ;  /* 0x00500000c108783b */ /* 0x000e6e0000004200 */
[C---:B-1----:R-:W-:Y:S01]  /*66e0*/  HMMA.16816.F32 R108, R4.reuse, R8, R136 ;  /* 0x00000008046c723c */ /* 0x042fe20000001888 */
[----:B------:R-:W-:Y:S07]  /*66f0*/  LDSM.16.MT88.4 R136, [R193+0x1800] ;  /* 0x00180000c188783b */ /* 0x000fee0000004200 */
[C---:B------:R-:W-:Y:S01]  /*6700*/  HMMA.16816.F32 R112, R4.reuse, R10, R120 ;  /* 0x0000000a0470723c */ /* 0x040fe20000001878 */
[----:B------:R-:W1:Y:S07]  /*6710*/  LDSM.16.MT88.4 R8, [R196+0x5000] ;  /* 0x00500000c408783b */ /* 0x000e6e0000004200 */
[C---:B-1----:R-:W-:Y:S07]  /*6720*/  HMMA.16816.F32 R248, R4.reuse, R8, R128 ;  /* 0x0000000804f8723c */ /* 0x042fee0000001880 */
[----:B------:R-:W-:Y:S01]  /*6730*/  F2FP.PACK_AB R128, R19, R20 ;  /* 0x000000141380723e */ /* 0x000fe200000000ff */
[----:B------:R-:W-:Y:S01]  /*6740*/  HMMA.16816.F32 R184, R4, R10, R116 ;  /* 0x0000000a04b8723c */ /* 0x000fe20000001874 */
[----:B------:R-:W1:Y:S01]  /*6750*/  LDSM.16.MT88.4 R8, [R195+0x5000] ;  /* 0x00500000c308783b */ /* 0x000e620000004200 */
[----:B------:R-:W-:-:S06]  /*6760*/  F2FP.PACK_AB R130, R17, R18 ;  /* 0x000000121182723e */ /* 0x000fcc00000000ff */
[C---:B-1----:R-:W-:Y:S08]  /*6770*/  HMMA.16816.F32 R172, R4.reuse, R8, R100 ;  /* 0x0000000804ac723c */ /* 0x042ff00000001864 */
[----:B------:R-:W-:Y:S01]  /*6780*/  HMMA.16816.F32 R120, R4, R10, R96 ;  /* 0x0000000a0478723c */ /* 0x000fe20000001860 */
[----:B------:R-:W1:Y:S06]  /*6790*/  LDSM.16.MT88.4 R8, [R192+0x7000] ;  /* 0x00700000c008783b */ /* 0x000e6c0000004200 */
[----:B------:R-:W-:-:S02]  /*67a0*/  IMAD.MOV.U32 R96, RZ, RZ, R154 ;  /* 0x000000ffff607224 */ /* 0x000fc400078e009a */
[----:B------:R-:W-:Y:S02]  /*67b0*/  IMAD.MOV.U32 R97, RZ, RZ, R153 ;  /* 0x000000ffff617224 */ /* 0x000fe400078e0099 */
[----:B------:R-:W-:Y:S02]  /*67c0*/  IMAD.MOV.U32 R98, RZ, RZ, R152 ;  /* 0x000000ffff627224 */ /* 0x000fe400078e0098 */
[----:B------:R-:W-:Y:S01]  /*67d0*/  IMAD.MOV.U32 R99, RZ, RZ, R3 ;  /* 0x000000ffff637224 */ /* 0x000fe200078e0003 */
[----:B------:R-:W-:Y:S01]  /*67e0*/  LDSM.16.MT88.4 R152, [R195+0x1800] ;  /* 0x00180000c398783b */ /* 0x000fe20000004200 */
[----:B------:R-:W-:Y:S02]  /*67f0*/  FADD.FTZ R3, R245, R0 ;  /* 0x00000000f5037221 */ /* 0x000fe40000010000 */
[----:B------:R-:W-:Y:S01]  /*6800*/  FADD.FTZ R0, R218, R2 ;  /* 0x00000002da007221 */ /* 0x000fe20000010000 */
[----:B------:R-:W-:Y:S01]  /*6810*/  IADD3 R218, R222, -0x2, RZ ;  /* 0xfffffffededa7810 */ /* 0x000fe20007ffe0ff */
        /* <DEDUP_REMOVED lines=10> */
[C---:B-1----:R-:W-:Y:S08]  /*68c0*/  HMMA.16816.F32 R100, R4.reuse, R8, R92 ;  /* 0x000000080464723c */ /* 0x042ff0000000185c */
[C---:B------:R-:W-:Y:S01]  /*68d0*/  HMMA.16816.F32 R116, R4.reuse, R10, R76 ;  /* 0x0000000a0474723c */ /* 0x040fe2000000184c */
[----:B------:R-:W1:Y:S07]  /*68e0*/  LDSM.16.MT88.4 R8, [R193+0x7000] ;  /* 0x00700000c108783b */ /* 0x000e6e0000004200 */
[C---:B-1----:R-:W-:Y:S08]  /*68f0*/  HMMA.16816.F32 R224, R4.reuse, R8, R60 ;  /* 0x0000000804e0723c */ /* 0x042ff0000000183c */
[C---:B------:R-:W-:Y:S01]  /*6900*/  HMMA.16816.F32 R180, R4.reuse, R10, R56 ;  /* 0x0000000a04b4723c */ /* 0x040fe20000001838 */
[----:B------:R-:W1:Y:S04]  /*6910*/  LDSM.16.MT88.4 R8, [R196+0x7000] ;  /* 0x00700000c408783b */ /* 0x000e680000004200 */
[----:B------:R-:W-:Y:S03]  /*6920*/  LDSM.16.MT88.4 R56, [R196+0x3800] ;  /* 0x00380000c438783b */ /* 0x000fe60000004200 */
[C---:B-1----:R-:W-:Y:S01]  /*6930*/  HMMA.16816.F32 R168, R4.reuse, R8, R48 ;  /* 0x0000000804a8723c */ /* 0x042fe20000001830 */
[----:B------:R-:W-:Y:S07]  /*6940*/  LDSM.16.MT88.4 R48, [R193+0x3800] ;  /* 0x00380000c130783b */ /* 0x000fee0000004200 */
[C---:B------:R-:W-:Y:S01]  /*6950*/  HMMA.16816.F32 R124, R4.reuse, R10, R40 ;  /* 0x0000000a047c723c */ /* 0x040fe20000001828 */
[----:B------:R-:W1:Y:S04]  /*6960*/  LDSM.16.MT88.4 R8, [R195+0x7000] ;  /* 0x00700000c308783b */ /* 0x000e680000004200 */
[----:B------:R-:W2:Y:S03]  /*6970*/  LDSM.16.MT88.4 R40, [R192+0x3800] ;  /* 0x00380000c028783b */ /* 0x000ea60000004200 */
[C---:B-1----:R-:W-:Y:S08]  /*6980*/  HMMA.16816.F32 R32, R4.reuse, R8, R32 ;  /* 0x000000080420723c */ /* 0x042ff00000001820 */
[----:B------:R-:W-:Y:S01]  /*6990*/  HMMA.16816.F32 R24, R4, R10, R24 ;  /* 0x0000000a0418723c */ /* 0x000fe20000001818 */
[----:B------:R-:W1:Y:S01]  /*69a0*/  MUFU.EX2 R4, R14 ;  /* 0x0000000e00047308 */ /* 0x000e620000000800 */
[----:B------:R-:W-:Y:S05]  /*69b0*/  LDSM.16.MT88.4 R8, [R195+0x7800] ;  /* 0x00780000c308783b */ /* 0x000fea0000004200 */
[----:B------:R-:W-:-:S02]  /*69c0*/  FADD.FTZ R5, R19, R3 ;  /* 0x0000000313057221 */ /* 0x000fc40000010000 */
[----:B------:R-:W3:Y:S08]  /*69d0*/  MUFU.EX2 R6, R13 ;  /* 0x0000000d00067308 */ /* 0x000ef00000000800 */
[----:B------:R-:W4:Y:S01]  /*69e0*/  MUFU.EX2 R7, R16 ;  /* 0x0000001000077308 */ /* 0x000f220000000800 */
[----:B-1----:R-:W-:Y:S02]  /*69f0*/  FADD.FTZ R2, R4, R0 ;  /* 0x0000000004027221 */ /* 0x002fe40000010000 */
[----:B------:R-:W-:Y:S01]  /*6a00*/  IMAD.MOV.U32 R0, RZ, RZ, R243 ;  /* 0x000000ffff007224 */ /* 0x000fe200078e00f3 */
[----:B---3--:R-:W-:Y:S01]  /*6a10*/  F2FP.PACK_AB R129, R6, R4 ;  /* 0x000000040681723e */ /* 0x008fe200000000ff */
[----:B------:R-:W-:-:S04]  /*6a20*/  @P1 IMAD.HI.U32 R4, R243, c[0x0][0x2c8], RZ ;  /* 0x0000b200f3041a27 */ /* 0x000fc800078e00ff */
[----:B------:R-:W-:Y:S01]  /*6a30*/  FADD.FTZ R3, R6, R2 ;  /* 0x0000000206037221 */ /* 0x000fe20000010000 */
[----:B------:R-:W-:Y:S01]  /*6a40*/  @P1 SHF.R.U32.HI R0, RZ, c[0x0][0x2cc], R4 ;  /* 0x0000b300ff001a19 */ /* 0x000fe20000011604 */
[----:B------:R-:W-:Y:S01]  /*6a50*/  IMAD.IADD R2, R240, 0x1, -R241 ;  /* 0x00000001f0027824 */ /* 0x000fe200078e0af1 */
[----:B----4-:R-:W-:Y:S01]  /*6a60*/  F2FP.PACK_AB R131, R7, R15 ;  /* 0x0000000f0783723e */ /* 0x010fe200000000ff */
[----:B------:R-:W-:Y:S02]  /*6a70*/  FADD.FTZ R4, R18, R5 ;  /* 0x0000000512047221 */ /* 0x000fe40000010000 */
[----:B------:R-:W-:Y:S02]  /*6a80*/  IMAD.IADD R2, R2, 0x1, R0 ;  /* 0x0000000102027824 */ /* 0x000fe400078e0200 */
[----:B------:R-:W-:Y:S02]  /*6a90*/  FADD.FTZ R3, R15, R3 ;  /* 0x000000030f037221 */ /* 0x000fe40000010000 */
[----:B------:R-:W-:Y:S01]  /*6aa0*/  HMMA.16816.F32 R132, R128, R136, R132 ;  /* 0x000000888084723c */ /* 0x000fe20000001884 */
[----:B------:R-:W-:Y:S01]  /*6ab0*/  FADD.FTZ R237, R17, R4 ;  /* 0x0000000411ed7221 */ /* 0x000fe20000010000 */
[----:B------:R-:W-:Y:S01]  /*6ac0*/  IADD3 R0, R2, c[0x0][0x328], RZ ;  /* 0x0000ca0002007a10 */ /* 0x000fe20007ffe0ff */
[----:B------:R-:W-:-:S05]  /*6ad0*/  FADD.FTZ R239, R7, R3 ;  /* 0x0000000307ef7221 */ /* 0x000fca0000010000 */
[C---:B------:R-:W-:Y:S08]  /*6ae0*/  HMMA.16816.F32 R136, R128.reuse, R138, R36 ;  /* 0x0000008a8088723c */ /* 0x040ff00000001824 */
[C---:B--2---:R-:W-:Y:S01]  /*6af0*/  HMMA.16816.F32 R36, R128.reuse, R40, R64 ;  /* 0x000000288024723c */ /* 0x044fe20000001840 */
[----:B------:R-:W1:Y:S07]  /*6b00*/  LDSM.16.MT88.4 R64, [R195+0x3800] ;  /* 0x00380000c340783b */ /* 0x000e6e0000004200 */
[C---:B------:R-:W-:Y:S08]  /*6b10*/  HMMA.16816.F32 R140, R128.reuse, R144, R140 ;  /* 0x00000090808c723c */ /* 0x040ff0000000188c */
[C---:B------:R-:W-:Y:S08]  /*6b20*/  HMMA.16816.F32 R144, R128.reuse, R146, R44 ;  /* 0x000000928090723c */ /* 0x040ff0000000182c */
[C---:B------:R-:W-:Y:S01]  /*6b30*/  HMMA.16816.F32 R44, R128.reuse, R48, R72 ;  /* 0x00000030802c723c */ /* 0x040fe20000001848 */
[----:B------:R-:W2:Y:S07]  /*6b40*/  LDSM.16.MT88.4 R72, [R192+0x5800] ;  /* 0x00580000c048783b */ /* 0x000eae0000004200 */
[C---:B------:R-:W-:Y:S01]  /*6b50*/  HMMA.16816.F32 R48, R128.reuse, R50, R80 ;  /* 0x000000328030723c */ /* 0x040fe20000001850 */
[----:B------:R-:W-:Y:S07]  /*6b60*/  LDSM.16.MT88.4 R80, [R193+0x5800] ;  /* 0x00580000c150783b */ /* 0x000fee0000004200 */
[C---:B------:R-:W-:Y:S08]  /*6b70*/  HMMA.16816.F32 R40, R128.reuse, R42, R68 ;  /* 0x0000002a8028723c */ /* 0x040ff00000001844 */
[C---:B-1----:R-:W-:Y:S01]  /*6b80*/  HMMA.16816.F32 R60, R128.reuse, R64, R96 ;  /* 0x00000040803c723c */ /* 0x042fe20000001860 */
[----:B------:R-:W1:Y:S07]  /*6b90*/  LDSM.16.MT88.4 R96, [R195+0x5800] ;  /* 0x00580000c360783b */ /* 0x000e6e0000004200 */
[C---:B------:R-:W-:Y:S08]  /*6ba0*/  HMMA.16816.F32 R148, R128.reuse, R152, R148 ;  /* 0x000000988094723c */ /* 0x040ff00000001894 */
[C---:B------:R-:W-:Y:S08]  /*6bb0*/  HMMA.16816.F32 R152, R128.reuse, R154, R52 ;  /* 0x0000009a8098723c */ /* 0x040ff00000001834 */
[C---:B--2---:R-:W-:Y:S08]  /*6bc0*/  HMMA.16816.F32 R68, R128.reuse, R72, R176 ;  /* 0x000000488044723c */ /* 0x044ff000000018b0 */
[C---:B------:R-:W-:Y:S01]  /*6bd0*/  HMMA.16816.F32 R72, R128.reuse, R74, R104 ;  /* 0x0000004a8048723c */ /* 0x040fe20000001868 */
[----:B------:R-:W2:Y:S07]  /*6be0*/  LDSM.16.MT88.4 R104, [R192+0x7800] ;  /* 0x00780000c068783b */ /* 0x000eae0000004200 */
[C---:B------:R-:W-:Y:S08]  /*6bf0*/  HMMA.16816.F32 R52, R128.reuse, R56, R84 ;  /* 0x000000388034723c */ /* 0x040ff00000001854 */
[C---:B-1----:R-:W-:Y:S08]  /*6c00*/  HMMA.16816.F32 R92, R128.reuse, R96, R172 ;  /* 0x00000060805c723c */ /* 0x042ff000000018ac */
[C---:B------:R-:W-:Y:S08]  /*6c10*/  HMMA.16816.F32 R76, R128.reuse, R80, R108 ;  /* 0x00000050804c723c */ /* 0x040ff0000000186c */
[C---:B------:R-:W-:Y:S01]  /*6c20*/  HMMA.16816.F32 R96, R128.reuse, R98, R120 ;  /* 0x000000628060723c */ /* 0x040fe20000001878 */
[----:B------:R-:W1:Y:S07]  /*6c30*/  LDSM.16.MT88.4 R120, [R196+0x7800] ;  /* 0x00780000c478783b */ /* 0x000e6e0000004200 */
[C---:B------:R-:W-:Y:S01]  /*6c40*/  HMMA.16816.F32 R56, R128.reuse, R58, R88 ;  /* 0x0000003a8038723c */ /* 0x040fe20000001858 */
[----:B------:R-:W3:Y:S07]  /*6c50*/  LDSM.16.MT88.4 R88, [R196+0x5800] ;  /* 0x00580000c458783b */ /* 0x000eee0000004200 */
[C---:B------:R-:W-:Y:S01]  /*6c60*/  HMMA.16816.F32 R80, R128.reuse, R82, R112 ;  /* 0x000000528050723c */ /* 0x040fe20000001870 */
[----:B------:R-:W4:Y:S07]  /*6c70*/  LDSM.16.MT88.4 R112, [R193+0x7800] ;  /* 0x00780000c170783b */ /* 0x000f2e0000004200 */
[C---:B--2---:R-:W-:Y:S08]  /*6c80*/  HMMA.16816.F32 R100, R128.reuse, R104, R100 ;  /* 0x000000688064723c */ /* 0x044ff00000001864 */
[C---:B------:R-:W-:Y:S08]  /*6c90*/  HMMA.16816.F32 R104, R128.reuse, R106, R116 ;  /* 0x0000006a8068723c */ /* 0x040ff00000001874 */
[C---:B------:R-:W-:Y:S08]  /*6ca0*/  HMMA.16816.F32 R160, R128.reuse, R164, R160 ;  /* 0x000000a480a0723c */ /* 0x040ff000000018a0 */
[C---:B-1----:R-:W-:Y:S08]  /*6cb0*/  HMMA.16816.F32 R116, R128.reuse, R120, R168 ;  /* 0x000000788074723c */ /* 0x042ff000000018a8 */
        /* <DEDUP_REMOVED lines=9> */
[----:B------:R-:W-:Y:S07]  /*6d50*/  @!P6 BRA `(.L_x_1684) ;  /* 0x000001100000e947 */ /* 0x000fee0003800000 */
        /* <DEDUP_REMOVED lines=11> */
.L_x_1686:
[----:B------:R-:W-:-:S13]  /*6e10*/  ISETP.NE.AND P0, PT, R4, 0x1, PT ;  /* 0x000000010400780c */ /* 0x000fda0003f05270 */
[----:B------:R-:W-:-:S05]  /*6e20*/  @P0 IMAD.HI.U32 R2, R3, c[0x0][0x330], RZ ;  /* 0x0000cc0003020a27 */ /* 0x000fca00078e00ff */
[----:B------:R-:W-:Y:S02]  /*6e30*/  @P0 SHF.R.U32.HI R3, RZ, c[0x0][0x334], R2 ;  /* 0x0000cd00ff030a19 */ /* 0x000fe40000011602 */
.L_x_1687:
[----:B------:R-:W-:Y:S05]  /*6e40*/  BSYNC B0 ;  /* 0x0000000000007941 */ /* 0x000fea0003800000 */
.L_x_1685:
[----:B------:R-:W-:-:S05]  /*6e50*/  IMAD R3, R3, R4, c[0x0][0x32c] ;  /* 0x0000cb0003037624 */ /* 0x000fca00078e0204 */
[----:B------:R-:W-:-:S04]  /*6e60*/  IMNMX R0, R0, R3, PT ;  /* 0x0000000300007217 */ /* 0x000fc80003800200 */
.L_x_1684:
        /* <DEDUP_REMOVED lines=9> */
.L_x_1697:
[----:B------:R-:W-:Y:S01]  /*6f00*/  ISETP.GT.AND P0, PT, R228, R222, PT ;  /* 0x000000dee400720c */ /* 0x000fe20003f04270 */
[----:B------:R-:W-:Y:S04]  /*6f10*/  DEPBAR.LE SB0, 0x0 ;  /* 0x000080000000791a */ /* 0x000fe80000000000 */
[----:B------:R-:W-:Y:S01]  /*6f20*/  WARPSYNC 0xffffffff ;  /* 0xffffffff00007948 */ /* 0x000fe20003800000 */
[----:B------:R-:W-:Y:S01]  /*6f30*/  BAR.SYNC.DEFER_BLOCKING 0x0 ;  /* 0x0000000000007b1d */ /* 0x000fe20000010000 */
[----:B------:R-:W-:Y:S05]  /*6f40*/  IMAD.MOV.U32 R227, RZ, RZ, c[0x0][0x2c4] ;  /* 0x0000b100ffe37624 */ /* 0x000fea00078e00ff */
[----:B------:R-:W-:Y:S01]  /*6f50*/  ISETP.NE.AND P6, PT, R227, 0x1, PT ;  /* 0x00000001e300780c */ /* 0x000fe20003fc5270 */
[----:B------:R-:W-:Y:S01]  /*6f60*/  @!P0 IMAD.WIDE.U32 R4, R222, c[0x0][0x208], RZ ;  /* 0x00008200de048a25 */ /* 0x000fe200078e00ff */
[----:B------:R-:W-:Y:S02]  /*6f70*/  @!P0 SHF.R.S32.HI R0, RZ, 0x1f, R222 ;  /* 0x0000001fff008819 */ /* 0x000fe400000114de */
[----:B------:R-:W-:Y:S01]  /*6f80*/  @!P0 IADD3 R11, P1, R232, 0x40, RZ ;  /* 0x00000040e80b8810 */ /* 0x000fe20007f3e0ff */
[----:B------:R-:W-:Y:S02]  /*6f90*/  @!P0 IMAD.MOV.U32 R6, RZ, RZ, c[0x0][0x208] ;  /* 0x00008200ff068624 */ /* 0x000fe400078e00ff */
[----:B------:R-:W-:Y:S02]  /*6fa0*/  @!P0 IMAD R0, R0, c[0x0][0x208], RZ ;  /* 0x0000820000008a24 */ /* 0x000fe400078e02ff */
[----:B------:R-:W-:Y:S02]  /*6fb0*/  @!P0 IMAD.SHL.U32 R3, R4, 0x40, RZ ;  /* 0x0000004004038824 */ /* 0x000fe400078e00ff */
[----:B------:R-:W-:Y:S02]  /*6fc0*/  @!P0 IMAD R0, R222, c[0x0][0x20c], R0 ;  /* 0x00008300de008a24 */ /* 0x000fe400078e0200 */
[----:B------:R-:W-:Y:S02]  /*6fd0*/  @!P0 IMAD.X R12, RZ, RZ, R234, P1 ;  /* 0x000000ffff0c8224 */ /* 0x000fe400008e06ea */
[----:B------:R-:W-:Y:S01]  /*6fe0*/  @!P0 IMAD.IADD R0, R5, 0x1, R0 ;  /* 0x0000000105008824 */ /* 0x000fe200078e0200 */
[----:B------:R-:W-:Y:S01]  /*6ff0*/  @!P0 LEA R5, P1, R6, R3, 0x5 ;  /* 0x0000000306058211 */ /* 0x000fe200078228ff */
[----:B------:R-:W-:Y:S01]  /*7000*/  LDSM.16.M88.4 R32, [R198] ;  /* 0x00000000c620783b */ /* 0x000fe20000000200 */
[----:B------:R-:W-:Y:S02]  /*7010*/  ULDC UR4, c[0x0][0x324] ;  /* 0x0000c90000047ab9 */ /* 0x000fe40000000800 */
[----:B------:R-:W-:Y:S01]  /*7020*/  @!P0 SHF.L.U64.HI R0, R4, 0x6, R0 ;  /* 0x0000000604008819 */ /* 0x000fe20000010200 */
[----:B------:R-:W-:Y:S01]  /*7030*/  @!P0 IMAD.MOV.U32 R4, RZ, RZ, c[0x0][0x20c] ;  /* 0x00008300ff048624 */ /* 0x000fe200078e00ff */
[----:B------:R-:W-:Y:S01]  /*7040*/  ULOP3.LUT UR4, URZ, UR4, URZ, 0x33, !UPT ;  /* 0x000000043f047292 */ /* 0x000fe2000f8e333f */
[----:B------:R-:W-:Y:S03]  /*7050*/  LDSM.16.M88.4 R16, [R159+0x800] ;  /* 0x000800009f10783b */ /* 0x000fe60000000200 */
[----:B------:R-:W-:Y:S02]  /*7060*/  @!P0 LEA.HI.X R4, R6, R0, R4, 0x5, P1 ;  /* 0x0000000006048211 */ /* 0x000fe400008f2c04 */
[C---:B------:R-:W-:Y:S01]  /*7070*/  @!P0 IADD3 R6, P1, R3.reuse, R232, RZ ;  /* 0x000000e803068210 */ /* 0x040fe20007f3e0ff */
[----:B------:R-:W-:Y:S04]  /*7080*/  LDSM.16.M88.4 R24, [R159+0x1000] ;  /* 0x001000009f18783b */ /* 0x000fe80000000200 */
[C---:B------:R-:W-:Y:S01]  /*7090*/  @!P0 IMAD.X R8, R0.reuse, 0x1, R234, P1 ;  /* 0x0000000100088824 */ /* 0x040fe200008e06ea */
[----:B------:R-:W-:Y:S01]  /*70a0*/  @!P0 IADD3 R7, P1, R3, R11, RZ ;  /* 0x0000000b03078210 */ /* 0x000fe20007f3e0ff */
[----:B------:R-:W-:Y:S04]  /*70b0*/  LDSM.16.M88.4 R168, [R159+0x1800] ;  /* 0x001800009fa8783b */ /* 0x000fe80000000200 */
[----:B------:R-:W-:Y:S01]  /*70c0*/  @!P0 IMAD.X R9, R0, 0x1, R12, P1 ;  /* 0x0000000100098824 */ /* 0x000fe200008e060c */
[C---:B------:R-:W-:Y:S01]  /*70d0*/  @!P0 LEA R218, P1, R6.reuse, c[0x0][0x1f8], 0x1 ;  /* 0x00007e0006da8a11 */ /* 0x040fe200078208ff */
[----:B------:R-:W-:Y:S03]  /*70e0*/  LDSM.16.M88.4 R172, [R199] ;  /* 0x00000000c7ac783b */ /* 0x000fe60000000200 */
[----:B------:R-:W-:Y:S02]  /*70f0*/  @!P0 LEA.HI.X R219, R6, c[0x0][0x1fc], R8, 0x1, P1 ;  /* 0x00007f0006db8a11 */ /* 0x000fe400008f0c08 */
[C---:B------:R-:W-:Y:S01]  /*7100*/  @!P0 LEA R28, P1, R7.reuse, c[0x0][0x1f8], 0x1 ;  /* 0x00007e00071c8a11 */ /* 0x040fe200078208ff */
[----:B------:R-:W-:Y:S03]  /*7110*/  LDSM.16.M88.4 R176, [R202] ;  /* 0x00000000cab0783b */ /* 0x000fe60000000200 */
[----:B------:R-:W-:Y:S02]  /*7120*/  @!P0 LEA.HI.X R29, R7, c[0x0][0x1fc], R9, 0x1, P1 ;  /* 0x00007f00071d8a11 */ /* 0x000fe400008f0c09 */
[----:B------:R-:W-:Y:S01]  /*7130*/  @!P0 IADD3 R8, P1, R232, 0x80, RZ ;  /* 0x00000080e8088810 */ /* 0x000fe20007f3e0ff */
[----:B------:R-:W-:Y:S04]  /*7140*/  LDSM.16.M88.4 R180, [R217] ;  /* 0x00000000d9b4783b */ /* 0x000fe80000000200 */
[----:B------:R-:W-:Y:S01]  /*7150*/  @!P0 IMAD.X R10, RZ, RZ, R234, P1 ;  /* 0x000000ffff0a8224 */ /* 0x000fe200008e06ea */
[CC--:B------:R-:W-:Y:S01]  /*7160*/  @!P0 IADD3 R6, P1, R3.reuse, R8.reuse, RZ ;  /* 0x0000000803068210 */ /* 0x0c0fe20007f3e0ff */
[----:B------:R-:W-:Y:S04]  /*7170*/  LDSM.16.M88.4 R184, [R216] ;  /* 0x00000000d8b8783b */ /* 0x000fe80000000200 */
[----:B------:R-:W-:Y:S01]  /*7180*/  @!P0 IMAD.X R7, R0, 0x1, R10, P1 ;  /* 0x0000000100078824 */ /* 0x000fe200008e060a */
[C---:B------:R-:W-:Y:S01]  /*7190*/  @!P0 LEA R14, P1, R6.reuse, c[0x0][0x1f8], 0x1 ;  /* 0x00007e00060e8a11 */ /* 0x040fe200078208ff */
[----:B------:R-:W-:Y:S03]  /*71a0*/  LDSM.16.M88.4 R188, [R215] ;  /* 0x00000000d7bc783b */ /* 0x000fe60000000200 */
[----:B------:R-:W-:Y:S02]  /*71b0*/  @!P0 LEA.HI.X R15, R6, c[0x0][0x1fc], R7, 0x1, P1 ;  /* 0x00007f00060f8a11 */ /* 0x000fe400008f0c07 */
[----:B------:R-:W-:Y:S01]  /*71c0*/  @!P0 IADD3 R7, P1, R232, 0xc0, RZ ;  /* 0x000000c0e8078810 */ /* 0x000fe20007f3e0ff */
[----:B------:R-:W2:Y:S04]  /*71d0*/  LDL R226, [R1+0x14] ;  /* 0x0000140001e27983 */ /* 0x000ea80000100800 */
[----:B------:R-:W-:Y:S01]  /*71e0*/  @!P0 IMAD.X R9, RZ, RZ, R234, P1 ;  /* 0x000000ffff098224 */ /* 0x000fe200008e06ea */
[----:B------:R-:W-:Y:S05]  /*71f0*/  @!P0 IADD3 R3, P1, R3, R7, RZ ;  /* 0x0000000703038210 */ /* 0x000fea0007f3e0ff */
[--C-:B------:R-:W-:Y:S01]  /*7200*/  @!P0 IMAD.X R0, R0, 0x1, R9.reuse, P1 ;  /* 0x0000000100008824 */ /* 0x100fe200008e0609 */
[C---:B------:R-:W-:Y:S04]  /*7210*/  @!P0 LEA R22, P1, R3.reuse, c[0x0][0x1f8], 0x1 ;  /* 0x00007e0003168a11 */ /* 0x040fe800078208ff */
[----:B------:R-:W-:Y:S02]  /*7220*/  @!P0 LEA.HI.X R23, R3, c[0x0][0x1fc], R0, 0x1, P1 ;  /* 0x00007f0003178a11 */ /* 0x000fe400008f0c00 */
[C---:B------:R-:W-:Y:S05]  /*7230*/  @!P0 IADD3 R3, P1, R5.reuse, R11, RZ ;  /* 0x0000000b05038210 */ /* 0x040fea0007f3e0ff */
[C---:B------:R-:W-:Y:S01]  /*7240*/  @!P0 IMAD.X R11, R4.reuse, 0x1, R12, P1 ;  /* 0x00000001040b8824 */ /* 0x040fe200008e060c */
[C---:B------:R-:W-:Y:S05]  /*7250*/  @!P0 IADD3 R6, P1, R5.reuse, R8, RZ ;  /* 0x0000000805068210 */ /* 0x040fea0007f3e0ff */
[C---:B------:R-:W-:Y:S01]  /*7260*/  @!P0 IMAD.X R10, R4.reuse, 0x1, R10, P1 ;  /* 0x00000001040a8824 */ /* 0x040fe200008e060a */
[C---:B------:R-:W-:Y:S05]  /*7270*/  @!P0 IADD3 R7, P1, R5.reuse, R7, RZ ;  /* 0x0000000705078210 */ /* 0x040fea0007f3e0ff */
[C---:B------:R-:W-:Y:S01]  /*7280*/  @!P0 IMAD.X R9, R4.reuse, 0x1, R9, P1 ;  /* 0x0000000104098824 */ /* 0x040fe200008e0609 */
[----:B------:R-:W-:Y:S05]  /*7290*/  @!P0 IADD3 R0, P1, R5, R232, RZ ;  /* 0x000000e805008210 */ /* 0x000fea0007f3e0ff */
[----:B------:R-:W-:Y:S01]  /*72a0*/  @!P0 IMAD.X R4, R4, 0x1, R234, P1 ;  /* 0x0000000104048824 */ /* 0x000fe200008e06ea */
[C---:B------:R-:W-:Y:S04]  /*72b0*/  @!P0 LEA R12, P1, R0.reuse, c[0x0][0x1f8], 0x1 ;  /* 0x00007e00000c8a11 */ /* 0x040fe800078208ff */
[----:B------:R-:W-:Y:S02]  /*72c0*/  @!P0 LEA.HI.X R13, R0, c[0x0][0x1fc], R4, 0x1, P1 ;  /* 0x00007f00000d8a11 */ /* 0x000fe400008f0c04 */
[C---:B------:R-:W-:Y:S04]  /*72d0*/  @!P0 LEA R20, P1, R3.reuse, c[0x0][0x1f8], 0x1 ;  /* 0x00007e0003148a11 */ /* 0x040fe800078208ff */
[----:B------:R-:W-:Y:S02]  /*72e0*/  @!P0 LEA.HI.X R21, R3, c[0x0][0x1fc], R11, 0x1, P1 ;  /* 0x00007f0003158a11 */ /* 0x000fe400008f0c0b */
[C---:B------:R-:W-:Y:S04]  /*72f0*/  @!P0 LEA R30, P1, R6.reuse, c[0x0][0x1f8], 0x1 ;  /* 0x00007e00061e8a11 */ /* 0x040fe800078208ff */
[----:B------:R-:W-:Y:S02]  /*7300*/  @!P0 LEA.HI.X R31, R6, c[0x0][0x1fc], R10, 0x1, P1 ;  /* 0x00007f00061f8a11 */ /* 0x000fe400008f0c0a */
[C---:B------:R-:W-:Y:S04]  /*7310*/  @!P0 LEA R220, P1, R7.reuse, c[0x0][0x1f8], 0x1 ;  /* 0x00007e0007dc8a11 */ /* 0x040fe800078208ff */
[----:B------:R-:W-:Y:S02]  /*7320*/  @!P0 LEA.HI.X R221, R7, c[0x0][0x1fc], R9, 0x1, P1 ;  /* 0x00007f0007dd8a11 */ /* 0x000fe400008f0c09 */
[----:B------:R-:W1:Y:S05]  /*7330*/  LDSM.16.M88.4 R8, [R159] ;  /* 0x000000009f08783b */ /* 0x000e6a0000000200 */
        /* <DEDUP_REMOVED lines=8> */
[----:B------:R3:W-:Y:S05]  /*73c0*/  @!P0 LDGSTS.E.BYPASS.LTC128B.128 [R223+0x3100], [R20.64], !P4 ;  /* 0x0310000014df8fae */ /* 0x0007ea000e101d46 */
[----:B------:R4:W-:Y:S01]  /*73d0*/  @!P0 LDGSTS.E.BYPASS.LTC128B.128 [R223+0x5100], [R30.64], !P3 ;  /* 0x051000001edf8fae */ /* 0x0009e2000d901d46 */
[C---:B-1----:R-:W-:Y:S04]  /*73e0*/  HMMA.16816.F32 R4, R32.reuse, R8, RZ ;  /* 0x000000082004723c */ /* 0x042fe800000018ff */
[----:B------:R1:W-:Y:S01]  /*73f0*/  @!P0 LDGSTS.E.BYPASS.LTC128B.128 [R223+0x7100], [R220.64], !P2 ;  /* 0x07100000dcdf8fae */ /* 0x0003e2000d101d46 */
[C---:B------:R-:W-:Y:S04]  /*7400*/  ISETP.GT.AND P0, PT, R222.reuse, R228, PT ;  /* 0x000000e4de00720c */ /* 0x040fe80003f04270 */
[----:B------:R-:W0:Y:S01]  /*7410*/  LDGDEPBAR ;  /* 0x00000000000079af */ /* 0x000e220000000000 */
[C---:B------:R-:W-:Y:S08]  /*7420*/  HMMA.16816.F32 R8, R32.reuse, R10, RZ ;  /* 0x0000000a2008723c */ /* 0x040ff000000018ff */
[C---:B-----5:R-:W-:Y:S01]  /*7430*/  HMMA.16816.F32 R12, R32.reuse, R16, RZ ;  /* 0x00000010200c723c */ /* 0x060fe200000018ff */
[----:B------:R-:W-:Y:S03]  /*7440*/  @P0 IADD3 R0, R222, -0x1, RZ ;  /* 0xffffffffde000810 */ /* 0x000fe60007ffe0ff */
[----:B------:R-:W-:Y:S01]  /*7450*/  @P0 IMAD.MOV.U32 R158, RZ, RZ, c[0x0][0x1e4] ;  /* 0x00007900ff9e0624 */ /* 0x000fe200078e00ff */
[----:B------:R-:W-:Y:S03]  /*7460*/  @P0 SHF.R.S32.HI R3, RZ, 0x1f, R0 ;  /* 0x0000001fff030819 */ /* 0x000fe60000011400 */
[C---:B------:R-:W-:Y:S04]  /*7470*/  HMMA.16816.F32 R16, R32.reuse, R18, RZ ;  /* 0x000000122010723c */ /* 0x040fe800000018ff */
[----:B------:R-:W-:Y:S04]  /*7480*/  @P0 IMAD R3, R3, c[0x0][0x1e0], RZ ;  /* 0x0000780003030a24 */ /* 0x000fe800078e02ff */
[C---:B---3--:R-:W-:Y:S01]  /*7490*/  HMMA.16816.F32 R20, R32.reuse, R24, RZ ;  /* 0x000000182014723c */ /* 0x048fe200000018ff */
[C---:B------:R-:W-:Y:S07]  /*74a0*/  @P0 IMAD R3, R0.reuse, c[0x0][0x1e4], R3 ;  /* 0x0000790000030a24 */ /* 0x040fee00078e0203 */
[C---:B------:R-:W-:Y:S08]  /*74b0*/  HMMA.16816.F32 R24, R32.reuse, R26, RZ ;  /* 0x0000001a2018723c */ /* 0x040ff000000018ff */
[C---:B----4-:R-:W-:Y:S07]  /*74c0*/  HMMA.16816.F32 R28, R32.reuse, R168, RZ ;  /* 0x000000a8201c723c */ /* 0x050fee00000018ff */
[----:B------:R-:W-:Y:S01]  /*74d0*/  @P0 IMAD.WIDE.U32 R168, R0, c[0x0][0x1e0], RZ ;  /* 0x0000780000a80a25 */ /* 0x000fe200078e00ff */
[----:B------:R-:W-:Y:S04]  /*74e0*/  HMMA.16816.F32 R32, R32, R170, RZ ;  /* 0x000000aa2020723c */ /* 0x000fe800000018ff */
[----:B------:R-:W-:Y:S02]  /*74f0*/  @P0 IMAD.IADD R3, R169, 0x1, R3 ;  /* 0x00000001a9030824 */ /* 0x000fe400078e0203 */
[C---:B------:R-:W-:Y:S02]  /*7500*/  @P0 IMAD.SHL.U32 R156, R168.reuse, 0x40, RZ ;  /* 0x00000040a89c0824 */ /* 0x040fe400078e00ff */
[C---:B------:R-:W-:Y:S05]  /*7510*/  HMMA.16816.F32 R4, R172.reuse, R176, R4 ;  /* 0x000000b0ac04723c */ /* 0x040fea0000001804 */
[----:B------:R-:W-:Y:S02]  /*7520*/  @P0 SHF.L.U64.HI R218, R168, 0x6, R3 ;  /* 0x00000006a8da0819 */ /* 0x000fe40000010203 */
[----:B------:R-:W-:Y:S01]  /*7530*/  LDSM.16.M88.4 R168, [R201] ;  /* 0x00000000c9a8783b */ /* 0x000fe20000000200 */
[C---:B------:R-:W-:Y:S04]  /*7540*/  HMMA.16816.F32 R8, R172.reuse, R178, R8 ;  /* 0x000000b2ac08723c */ /* 0x040fe80000001808 */
[----:B------:R-:W-:Y:S01]  /*7550*/  LDSM.16.M88.4 R176, [R197+0x800] ;  /* 0x00080000c5b0783b */ /* 0x000fe20000000200 */
[----:B------:R-:W-:Y:S03]  /*7560*/  @P0 IADD3 R0, P1, R156, R230, RZ ;  /* 0x000000e69c000210 */ /* 0x000fe60007f3e0ff */
[C---:B------:R-:W-:Y:S04]  /*7570*/  HMMA.16816.F32 R12, R172.reuse, R180, R12 ;  /* 0x000000b4ac0c723c */ /* 0x040fe8000000180c */
[----:B------:R-:W-:Y:S01]  /*7580*/  @P0 IMAD.X R3, R218, 0x1, R229, P1 ;  /* 0x00000001da030824 */ /* 0x000fe200008e06e5 */
[C---:B-1----:R-:W-:Y:S03]  /*7590*/  @P0 LEA R220, P1, R0.reuse, c[0x0][0x1c8], 0x1 ;  /* 0x0000720000dc0a11 */ /* 0x042fe600078208ff */
[C---:B------:R-:W-:Y:S04]  /*75a0*/  HMMA.16816.F32 R16, R172.reuse, R182, R16 ;  /* 0x000000b6ac10723c */ /* 0x040fe80000001810 */
[----:B------:R-:W-:Y:S02]  /*75b0*/  @P0 LEA.HI.X R221, R0, c[0x0][0x1cc], R3, 0x1, P1 ;  /* 0x0000730000dd0a11 */ /* 0x000fe400008f0c03 */
[----:B------:R-:W-:Y:S02]  /*75c0*/  @P0 IADD3 R219, P1, R230, 0x40, RZ ;  /* 0x00000040e6db0810 */ /* 0x000fe40007f3e0ff */
[C---:B------:R-:W-:Y:S04]  /*75d0*/  HMMA.16816.F32 R20, R172.reuse, R184, R20 ;  /* 0x000000b8ac14723c */ /* 0x040fe80000001814 */
[----:B------:R-:W-:Y:S01]  /*75e0*/  @P0 IMAD.X R224, RZ, RZ, R229, P1 ;  /* 0x000000ffffe00224 */ /* 0x000fe200008e06e5 */
[-C--:B------:R-:W-:Y:S03]  /*75f0*/  @P0 IADD3 R0, P1, R156, R219.reuse, RZ ;  /* 0x000000db9c000210 */ /* 0x080fe60007f3e0ff */
[C---:B------:R-:W-:Y:S04]  /*7600*/  HMMA.16816.F32 R24, R172.reuse, R186, R24 ;  /* 0x000000baac18723c */ /* 0x040fe80000001818 */
[----:B------:R-:W-:Y:S01]  /*7610*/  @P0 IMAD.X R3, R218, 0x1, R224, P1 ;  /* 0x00000001da030824 */ /* 0x000fe200008e06e0 */
[C---:B------:R-:W-:Y:S03]  /*7620*/  @P0 LEA R182, P1, R0.reuse, c[0x0][0x1c8], 0x1 ;  /* 0x0000720000b60a11 */ /* 0x040fe600078208ff */
[C---:B------:R-:W-:Y:S04]  /*7630*/  HMMA.16816.F32 R28, R172.reuse, R188, R28 ;  /* 0x000000bcac1c723c */ /* 0x040fe8000000181c */
[----:B------:R-:W-:Y:S02]  /*7640*/  @P0 LEA.HI.X R183, R0, c[0x0][0x1cc], R3, 0x1, P1 ;  /* 0x0000730000b70a11 */ /* 0x000fe400008f0c03 */
[----:B------:R-:W-:Y:S02]  /*7650*/  @P0 IADD3 R180, P1, R230, 0x80, RZ ;  /* 0x00000080e6b40810 */ /* 0x000fe40007f3e0ff */
[----:B------:R-:W-:Y:S01]  /*7660*/  HMMA.16816.F32 R32, R172, R190, R32 ;  /* 0x000000beac20723c */ /* 0x000fe20000001820 */
[----:B------:R-:W1:Y:S03]  /*7670*/  LDSM.16.M88.4 R172, [R197] ;  /* 0x00000000c5ac783b */ /* 0x000e660000000200 */
[----:B------:R-:W-:Y:S01]  /*7680*/  @P0 IMAD.X R181, RZ, RZ, R229, P1 ;  /* 0x000000ffffb50224 */ /* 0x000fe200008e06e5 */
[----:B------:R-:W-:Y:S07]  /*7690*/  @P0 IADD3 R0, P1, R156, R180, RZ ;  /* 0x000000b49c000210 */ /* 0x000fee0007f3e0ff */
[----:B------:R-:W-:Y:S01]  /*76a0*/  @P0 IMAD.X R3, R218, 0x1, R181, P1 ;  /* 0x00000001da030824 */ /* 0x000fe200008e06b5 */
[C---:B------:R-:W-:Y:S04]  /*76b0*/  @P0 LEA R188, P1, R0.reuse, c[0x0][0x1c8], 0x1 ;  /* 0x0000720000bc0a11 */ /* 0x040fe800078208ff */
[----:B------:R-:W-:Y:S01]  /*76c0*/  @P0 LEA.HI.X R189, R0, c[0x0][0x1cc], R3, 0x1, P1 ;  /* 0x0000730000bd0a11 */ /* 0x000fe200008f0c03 */
[----:B------:R-:W-:Y:S05]  /*76d0*/  @P0 IMAD.MOV.U32 R0, RZ, RZ, c[0x0][0x1e0] ;  /* 0x00007800ff000624 */ /* 0x000fea00078e00ff */
[C---:B------:R-:W-:Y:S04]  /*76e0*/  @P0 LEA R3, P1, R0.reuse, R156, 0x5 ;  /* 0x0000009c00030211 */ /* 0x040fe800078228ff */
[----:B------:R-:W-:Y:S02]  /*76f0*/  @P0 LEA.HI.X R0, R0, R218, R158, 0x5, P1 ;  /* 0x000000da00000211 */ /* 0x000fe400008f2c9e */
[----:B------:R-:W-:Y:S01]  /*7700*/  @P0 IADD3 R158, P1, R230, 0xc0, RZ ;  /* 0x000000c0e69e0810 */ /* 0x000fe20007f3e0ff */
[C---:B-1----:R-:W-:Y:S08]  /*7710*/  HMMA.16816.F32 R4, R168.reuse, R172, R4 ;  /* 0x000000aca804723c */ /* 0x042ff00000001804 */
[C---:B------:R-:W-:Y:S01]  /*7720*/  HMMA.16816.F32 R8, R168.reuse, R174, R8 ;  /* 0x000000aea808723c */ /* 0x040fe20000001808 */
[----:B------:R-:W1:Y:S07]  /*7730*/  LDSM.16.M88.4 R172, [R197+0x1000] ;  /* 0x00100000c5ac783b */ /* 0x000e6e0000000200 */
[C---:B------:R-:W-:Y:S08]  /*7740*/  HMMA.16816.F32 R12, R168.reuse, R176, R12 ;  /* 0x000000b0a80c723c */ /* 0x040ff0000000180c */
[C---:B------:R-:W-:Y:S01]  /*7750*/  HMMA.16816.F32 R16, R168.reuse, R178, R16 ;  /* 0x000000b2a810723c */ /* 0x040fe20000001810 */
[----:B------:R-:W3:Y:S07]  /*7760*/  LDSM.16.M88.4 R176, [R197+0x1800] ;  /* 0x00180000c5b0783b */ /* 0x000eee0000000200 */
[C---:B-1----:R-:W-:Y:S08]  /*7770*/  HMMA.16816.F32 R20, R168.reuse, R172, R20 ;  /* 0x000000aca814723c */ /* 0x042ff00000001814 */
[C---:B------:R-:W-:Y:S01]  /*7780*/  HMMA.16816.F32 R24, R168.reuse, R174, R24 ;  /* 0x000000aea818723c */ /* 0x040fe20000001818 */
[----:B------:R-:W-:Y:S07]  /*7790*/  LDSM.16.M88.4 R172, [R194] ;  /* 0x00000000c2ac783b */ /* 0x000fee0000000200 */
[C---:B---3--:R-:W-:Y:S08]  /*77a0*/  HMMA.16816.F32 R28, R168.reuse, R176, R28 ;  /* 0x000000b0a81c723c */ /* 0x048ff0000000181c */
[----:B------:R-:W-:Y:S01]  /*77b0*/  HMMA.16816.F32 R32, R168, R178, R32 ;  /* 0x000000b2a820723c */ /* 0x000fe20000001820 */
[----:B------:R-:W1:Y:S05]  /*77c0*/  LDSM.16.M88.4 R168, [R200] ;  /* 0x00000000c8a8783b */ /* 0x000e6a0000000200 */
[----:B------:R-:W3:Y:S02]  /*77d0*/  LDSM.16.M88.4 R176, [R194+0x800] ;  /* 0x00080000c2b0783b */ /* 0x000ee40000000200 */
[C---:B-1----:R-:W-:Y:S08]  /*77e0*/  HMMA.16816.F32 R4, R168.reuse, R172, R4 ;  /* 0x000000aca804723c */ /* 0x042ff00000001804 */
[C---:B------:R-:W-:Y:S01]  /*77f0*/  HMMA.16816.F32 R8, R168.reuse, R174, R8 ;  /* 0x000000aea808723c */ /* 0x040fe20000001808 */
[----:B------:R-:W1:Y:S07]  /*7800*/  LDSM.16.M88.4 R172, [R194+0x1000] ;  /* 0x00100000c2ac783b */ /* 0x000e6e0000000200 */
[C---:B---3--:R-:W-:Y:S08]  /*7810*/  HMMA.16816.F32 R12, R168.reuse, R176, R12 ;  /* 0x000000b0a80c723c */ /* 0x048ff0000000180c */
[C---:B------:R-:W-:Y:S01]  /*7820*/  HMMA.16816.F32 R16, R168.reuse, R178, R16 ;  /* 0x000000b2a810723c */ /* 0x040fe20000001810 */
[----:B------:R-:W3:Y:S07]  /*7830*/  LDSM.16.M88.4 R176, [R194+0x1800] ;  /* 0x00180000c2b0783b */ /* 0x000eee0000000200 */
[C---:B-1----:R-:W-:Y:S08]  /*7840*/  HMMA.16816.F32 R20, R168.reuse, R172, R20 ;  /* 0x000000aca814723c */ /* 0x042ff00000001814 */
[C---:B------:R-:W-:Y:S01]  /*7850*/  HMMA.16816.F32 R24, R168.reuse, R174, R24 ;  /* 0x000000aea818723c */ /* 0x040fe20000001818 */
[----:B------:R-:W-:Y:S07]  /*7860*/  LDSM.16.M88.4 R172, [R159+0x2000] ;  /* 0x002000009fac783b */ /* 0x000fee0000000200 */
[C---:B---3--:R-:W-:Y:S08]  /*7870*/  HMMA.16816.F32 R28, R168.reuse, R176, R28 ;  /* 0x000000b0a81c723c */ /* 0x048ff0000000181c */
[----:B------:R-:W-:Y:S01]  /*7880*/  HMMA.16816.F32 R32, R168, R178, R32 ;  /* 0x000000b2a820723c */ /* 0x000fe20000001820 */
[----:B------:R-:W1:Y:S05]  /*7890*/  LDSM.16.M88.4 R168, [R198+0x4000] ;  /* 0x00400000c6a8783b */ /* 0x000e6a0000000200 */
        /* <DEDUP_REMOVED lines=9> */
[----:B------:R-:W-:Y:S07]  /*7930*/  LDSM.16.M88.4 R172, [R214] ;  /* 0x00000000d6ac783b */ /* 0x000fee0000000200 */
[C---:B---3--:R-:W-:Y:S08]  /*7940*/  HMMA.16816.F32 R28, R168.reuse, R176, R28 ;  /* 0x000000b0a81c723c */ /* 0x048ff0000000181c */
[----:B------:R-:W-:Y:S01]  /*7950*/  HMMA.16816.F32 R32, R168, R178, R32 ;  /* 0x000000b2a820723c */ /* 0x000fe20000001820 */
[----:B------:R-:W1:Y:S05]  /*7960*/  LDSM.16.M88.4 R168, [R199+0x4000] ;  /* 0x00400000c7a8783b */ /* 0x000e6a0000000200 */
[----:B------:R-:W3:Y:S02]  /*7970*/  LDSM.16.M88.4 R176, [R213] ;  /* 0x00000000d5b0783b */ /* 0x000ee40000000200 */
[C---:B-1----:R-:W-:Y:S08]  /*7980*/  HMMA.16816.F32 R4, R168.reuse, R172, R4 ;  /* 0x000000aca804723c */ /* 0x042ff00000001804 */
[C---:B------:R-:W-:Y:S01]  /*7990*/  HMMA.16816.F32 R8, R168.reuse, R174, R8 ;  /* 0x000000aea808723c */ /* 0x040fe20000001808 */
[----:B------:R-:W1:Y:S07]  /*79a0*/  LDSM.16.M88.4 R172, [R212] ;  /* 0x00000000d4ac783b */ /* 0x000e6e0000000200 */
[C---:B---3--:R-:W-:Y:S08]  /*79b0*/  HMMA.16816.F32 R12, R168.reuse, R176, R12 ;  /* 0x000000b0a80c723c */ /* 0x048ff0000000180c */
[C---:B------:R-:W-:Y:S01]  /*79c0*/  HMMA.16816.F32 R16, R168.reuse, R178, R16 ;  /* 0x000000b2a810723c */ /* 0x040fe20000001810 */
[----:B------:R-:W3:Y:S07]  /*79d0*/  LDSM.16.M88.4 R176, [R211] ;  /* 0x00000000d3b0783b */ /* 0x000eee0000000200 */
        /* <DEDUP_REMOVED lines=129> */
[----:B------:R-:W3:Y:S01]  /*81f0*/  LDSM.16.M88.4 R176, [R194+0x7800] ;  /* 0x00780000c2b0783b */ /* 0x000ee20000000200 */
[----:B------:R-:W-:Y:S04]  /*8200*/  DEPBAR.LE SB0, 0x0 ;  /* 0x000080000000791a */ /* 0x000fe80000000000 */
[----:B------:R-:W-:Y:S02]  /*8210*/  BAR.SYNC.DEFER_BLOCKING 0x0 ;  /* 0x0000000000007b1d */ /* 0x000fe40000010000 */
[C---:B-1----:R-:W-:Y:S04]  /*8220*/  HMMA.16816.F32 R20, R168.reuse, R172, R20 ;  /* 0x000000aca814723c */ /* 0x042fe80000001814 */
[----:B------:R-:W-:Y:S01]  /*8230*/  @!PT LDS RZ, [RZ] ;  /* 0x00000000fffff984 */ /* 0x000fe20000000800 */
[----:B------:R-:W-:Y:S01]  /*8240*/  @!PT LDS RZ, [RZ] ;  /* 0x00000000fffff984 */ /* 0x000fe20000000800 */
[----:B------:R-:W-:Y:S01]  /*8250*/  @!PT LDS RZ, [RZ] ;  /* 0x00000000fffff984 */ /* 0x000fe20000000800 */
[----:B------:R1:W-:Y:S03]  /*8260*/  @P0 LDGSTS.E.BYPASS.LTC128B.128 [R223+0x8100], [R220.64], !P5 ;  /* 0x08100000dcdf0fae */ /* 0x0003e6000e901d46 */
[----:B------:R-:W-:Y:S01]  /*8270*/  @P0 IMAD.X R172, RZ, RZ, R229, P1 ;  /* 0x000000ffffac0224 */ /* 0x000fe200008e06e5 */
[----:B------:R-:W-:Y:S01]  /*8280*/  @P0 IADD3 R156, P1, R156, R158, RZ ;  /* 0x0000009e9c9c0210 */ /* 0x000fe20007f3e0ff */
[C---:B------:R-:W-:Y:S01]  /*8290*/  HMMA.16816.F32 R24, R168.reuse, R174, R24 ;  /* 0x000000aea818723c */ /* 0x040fe20000001818 */
[----:B------:R4:W-:Y:S03]  /*82a0*/  @P0 LDGSTS.E.BYPASS.LTC128B.128 [R223+0xa100], [R182.64], !P4 ;  /* 0x0a100000b6df0fae */ /* 0x0009e6000e101d46 */
[----:B------:R-:W-:Y:S01]  /*82b0*/  @P0 IMAD.X R173, R218, 0x1, R172, P1 ;  /* 0x00000001daad0824 */ /* 0x000fe200008e06ac */
[C---:B------:R-:W-:Y:S01]  /*82c0*/  @P0 LEA R184, P1, R156.reuse, c[0x0][0x1c8], 0x1 ;  /* 0x000072009cb80a11 */ /* 0x040fe200078208ff */
[----:B------:R1:W-:Y:S02]  /*82d0*/  @P0 LDGSTS.E.BYPASS.LTC128B.128 [R223+0xc100], [R188.64], !P3 ;  /* 0x0c100000bcdf0fae */ /* 0x0003e4000d901d46 */
[C---:B---3--:R-:W-:Y:S04]  /*82e0*/  HMMA.16816.F32 R28, R168.reuse, R176, R28 ;  /* 0x000000b0a81c723c */ /* 0x048fe8000000181c */
[----:B------:R-:W-:Y:S02]  /*82f0*/  @P0 LEA.HI.X R185, R156, c[0x0][0x1cc], R173, 0x1, P1 ;  /* 0x000073009cb90a11 */ /* 0x000fe400008f0cad */
[C---:B------:R-:W-:Y:S02]  /*8300*/  @P0 IADD3 R156, P1, R3.reuse, R230, RZ ;  /* 0x000000e6039c0210 */ /* 0x040fe40007f3e0ff */
[----:B------:R-:W-:Y:S01]  /*8310*/  HMMA.16816.F32 R32, R168, R178, R32 ;  /* 0x000000b2a820723c */ /* 0x000fe20000001820 */
[----:B------:R1:W-:Y:S03]  /*8320*/  @P0 LDGSTS.E.BYPASS.LTC128B.128 [R223+0xe100], [R184.64], !P2 ;  /* 0x0e100000b8df0fae */ /* 0x0003e6000d101d46 */
[----:B------:R-:W-:Y:S01]  /*8330*/  @P0 IMAD.X R173, R0, 0x1, R229, P1 ;  /* 0x0000000100ad0824 */ /* 0x000fe200008e06e5 */
[C---:B----4-:R-:W-:Y:S04]  /*8340*/  @P0 LEA R182, P1, R156.reuse, c[0x0][0x1c8], 0x1 ;  /* 0x000072009cb60a11 */ /* 0x050fe800078208ff */
[----:B------:R-:W-:Y:S03]  /*8350*/  @P0 LEA.HI.X R183, R156, c[0x0][0x1cc], R173, 0x1, P1 ;  /* 0x000073009cb70a11 */ /* 0x000fe600008f0cad */
[C---:B------:R-:W-:Y:S02]  /*8360*/  @P0 IADD3 R156, P1, R3.reuse, R219, RZ ;  /* 0x000000db039c0210 */ /* 0x040fe40007f3e0ff */
[----:B------:R1:W-:Y:S03]  /*8370*/  @P0 LDGSTS.E.BYPASS.LTC128B.128 [R223+0x9100], [R182.64], !P5 ;  /* 0x09100000b6df0fae */ /* 0x0003e6000e901d46 */
[----:B------:R-:W-:Y:S01]  /*8380*/  @P0 IMAD.X R173, R0, 0x1, R224, P1 ;  /* 0x0000000100ad0824 */ /* 0x000fe200008e06e0 */
[C---:B------:R-:W-:Y:S04]  /*8390*/  @P0 LEA R186, P1, R156.reuse, c[0x0][0x1c8], 0x1 ;  /* 0x000072009cba0a11 */ /* 0x040fe800078208ff */
[----:B------:R-:W-:Y:S02]  /*83a0*/  @P0 LEA.HI.X R187, R156, c[0x0][0x1cc], R173, 0x1, P1 ;  /* 0x000073009cbb0a11 */ /* 0x000fe400008f0cad */
[C---:B------:R-:W-:Y:S03]  /*83b0*/  @P0 IADD3 R156, P1, R3.reuse, R180, RZ ;  /* 0x000000b4039c0210 */ /* 0x040fe60007f3e0ff */
[----:B------:R1:W-:Y:S02]  /*83c0*/  @P0 LDGSTS.E.BYPASS.LTC128B.128 [R223+0xb100], [R186.64], !P4 ;  /* 0x0b100000badf0fae */ /* 0x0003e4000e101d46 */
[----:B------:R-:W-:Y:S01]  /*83d0*/  @P0 IMAD.X R173, R0, 0x1, R181, P1 ;  /* 0x0000000100ad0824 */ /* 0x000fe200008e06b5 */
[----:B------:R-:W-:Y:S01]  /*83e0*/  @P0 IADD3 R3, P1, R3, R158, RZ ;  /* 0x0000009e03030210 */ /* 0x000fe20007f3e0ff */
[----:B------:R-:W-:Y:S04]  /*83f0*/  IMAD.SHL.U32 R158, R222, 0x40, RZ ;  /* 0x00000040de9e7824 */ /* 0x000fe800078e00ff */
[----:B------:R-:W-:Y:S01]  /*8400*/  @P0 IMAD.X R0, R0, 0x1, R172, P1 ;  /* 0x0000000100000824 */ /* 0x000fe200008e06ac */
[----:B------:R-:W-:Y:S01]  /*8410*/  @P0 LEA R180, P1, R156, c[0x0][0x1c8], 0x1 ;  /* 0x000072009cb40a11 */ /* 0x000fe200078208ff */
[----:B--2---:R-:W-:Y:S02]  /*8420*/  IMAD.IADD R172, R226, 0x1, R243 ;  /* 0x00000001e2ac7824 */ /* 0x004fe400078e02f3 */
[----:B------:R-:W-:Y:S01]  /*8430*/  IMAD.MOV.U32 R226, RZ, RZ, c[0x0][0x32c] ;  /* 0x0000cb00ffe27624 */ /* 0x000fe200078e00ff */
[----:B------:R-:W-:Y:S02]  /*8440*/  @P0 LEA.HI.X R181, R156, c[0x0][0x1cc], R173, 0x1, P1 ;  /* 0x000073009cb50a11 */ /* 0x000fe400008f0cad */
[C---:B------:R-:W-:Y:S03]  /*8450*/  @P0 LEA R174, P1, R3.reuse, c[0x0][0x1c8], 0x1 ;  /* 0x0000720003ae0a11 */ /* 0x040fe600078208ff */
[----:B------:R1:W-:Y:S01]  /*8460*/  @P0 LDGSTS.E.BYPASS.LTC128B.128 [R223+0xd100], [R180.64], !P3 ;  /* 0x0d100000b4df0fae */ /* 0x0003e2000d901d46 */
[----:B------:R-:W-:Y:S01]  /*8470*/  @P0 LEA.HI.X R175, R3, c[0x0][0x1cc], R0, 0x1, P1 ;  /* 0x0000730003af0a11 */ /* 0x000fe200008f0c00 */
[----:B------:R-:W-:Y:S04]  /*8480*/  @P6 IMAD.HI.U32 R0, R172, c[0x0][0x2c8], RZ ;  /* 0x0000b200ac006a27 */ /* 0x000fe800078e00ff */
[----:B------:R1:W-:Y:S01]  /*8490*/  @P0 LDGSTS.E.BYPASS.LTC128B.128 [R223+0xf100], [R174.64], !P2 ;  /* 0x0f100000aedf0fae */ /* 0x0003e2000d101d46 */
[----:B------:R-:W-:Y:S02]  /*84a0*/  @P6 SHF.R.U32.HI R172, RZ, c[0x0][0x2cc], R0 ;  /* 0x0000b300ffac6a19 */ /* 0x000fe40000011600 */
[----:B------:R-:W-:Y:S02]  /*84b0*/  ISETP.GE.AND P6, PT, R226, 0x1, PT ;  /* 0x00000001e200780c */ /* 0x000fe40003fc6270 */
[----:B------:R-:W0:Y:S01]  /*84c0*/  LDGDEPBAR ;  /* 0x00000000000079af */ /* 0x000e220000000000 */
[----:B------:R-:W-:Y:S04]  /*84d0*/  IADD3 R0, -R238, 0x1, -R158 ;  /* 0x00000001ee007810 */ /* 0x000fe80007ffe99e */
[----:B------:R-:W-:Y:S01]  /*84e0*/  IADD3 R0, -R241, R0, R240 ;  /* 0x00000000f1007210 */ /* 0x000fe20007ffe1f0 */
[----:B------:R-:W2:Y:S03]  /*84f0*/  SHFL.IDX PT, R156, R172, RZ, 0x1c1f ;  /* 0x001c1fffac9c7589 */ /* 0x000ea600000e0000 */
[C---:B------:R-:W-:Y:S02]  /*8500*/  IADD3 R173, R0.reuse, c[0x0][0x328], RZ ;  /* 0x0000ca0000ad7a10 */ /* 0x040fe40007ffe0ff */
[----:B------:R-:W-:Y:S03]  /*8510*/  IADD3 R171, R0, UR4, RZ ;  /* 0x0000000400ab7c10 */ /* 0x000fe6000fffe0ff */
[--C-:B--2---:R-:W-:Y:S02]  /*8520*/  IMAD.IADD R3, R173, 0x1, R156.reuse ;  /* 0x00000001ad037824 */ /* 0x104fe400078e029c */
[----:B------:R-:W-:Y:S01]  /*8530*/  IMAD.IADD R0, R171, 0x1, R156 ;  /* 0x00000001ab007824 */ /* 0x000fe200078e029c */
[----:B------:R-:W-:-:S05]  /*8540*/  @!P6 BRA `(.L_x_1689) ;  /* 0x000001800000e947 */ /* 0x000fca0003800000 */
[----:B-1----:R-:W-:Y:S01]  /*8550*/  IADD3 R156, -R241, R240, R156 ;  /* 0x000000f0f19c7210 */ /* 0x002fe20007ffe19c */
        /* <DEDUP_REMOVED lines=12> */
.L_x_1691:
[----:B------:R-:W-:Y:S04]  /*8620*/  MOV R168, c[0x0][0x32c] ;  /* 0x0000cb0000a87a02 */ /* 0x000fe80000000f00 */
[----:B------:R-:W-:Y:S11]  /*8630*/  ISETP.NE.AND P0, PT, R168, 0x1, PT ;  /* 0x00000001a800780c */ /* 0x000ff60003f05270 */
[----:B------:R-:W-:Y:S02]  /*8640*/  @!UPT UIADD3 URZ, URZ, URZ, URZ ;  /* 0x0000003f3f3ff290 */ /* 0x000fe4000fffe03f */
[----:B------:R-:W-:Y:S05]  /*8650*/  @P0 IMAD.HI.U32 R168, R156, c[0x0][0x330], RZ ;  /* 0x0000cc009ca80a27 */ /* 0x000fea00078e00ff */
[----:B------:R-:W-:Y:S02]  /*8660*/  @P0 SHF.R.U32.HI R156, RZ, c[0x0][0x334], R168 ;  /* 0x0000cd00ff9c0a19 */ /* 0x000fe400000116a8 */
.L_x_1692:
[----:B------:R-:W-:Y:S05]  /*8670*/  BSYNC B0 ;  /* 0x0000000000007941 */ /* 0x000fea0003800000 */
.L_x_1690:
[----:B------:R-:W-:Y:S04]  /*8680*/  IMAD R156, R156, c[0x0][0x32c], -R158 ;  /* 0x0000cb009c9c7a24 */ /* 0x000fe800078e0a9e */
[----:B------:R-:W-:Y:S05]  /*8690*/  IMAD.IADD R156, R156, 0x1, -R238 ;  /* 0x000000019c9c7824 */ /* 0x000fea00078e0aee */
[----:B------:R-:W-:Y:S02]  /*86a0*/  IMNMX R0, R0, R156, !PT ;  /* 0x0000009c00007217 */ /* 0x000fe40007800200 */
[----:B------:R-:W-:Y:S04]  /*86b0*/  IADD3 R156, R156, c[0x0][0x32c], RZ ;  /* 0x0000cb009c9c7a10 */ /* 0x000fe80007ffe0ff */
[----:B------:R-:W-:Y:S02]  /*86c0*/  IMNMX R3, R3, R156, PT ;  /* 0x0000009c03037217 */ /* 0x000fe40003800200 */
.L_x_1689:
[----:B-1----:R-:W-:Y:S04]  /*86d0*/  ISETP.GT.AND P1, PT, R222, -0x1, PT ;  /* 0xffffffffde00780c */ /* 0x002fe80003f24270 */
[----:B------:R-:W-:Y:S04]  /*86e0*/  ISETP.GT.AND P0, PT, R0, RZ, P1 ;  /* 0x000000ff0000720c */ /* 0x000fe80000f04270 */
[C---:B------:R-:W-:Y:S04]  /*86f0*/  ISETP.LT.OR P0, PT, R3.reuse, 0x1, P0 ;  /* 0x000000010300780c */ /* 0x040fe80000701670 */
[----:B------:R-:W-:Y:S02]  /*8700*/  FSEL R174, R4, -INF , !P0 ;  /* 0xff80000004ae7808 */ /* 0x000fe40004000000 */
[C---:B------:R-:W-:Y:S04]  /*8710*/  ISETP.GT.AND P0, PT, R0.reuse, 0x1, P1 ;  /* 0x000000010000780c */ /* 0x040fe80000f04270 */
[----:B------:R-:W-:Y:S04]  /*8720*/  ISETP.LT.OR P0, PT, R3, 0x2, P0 ;  /* 0x000000020300780c */ /* 0x000fe80000701670 */
[----:B------:R-:W-:Y:S02]  /*8730*/  FSEL R178, R5, -INF , !P0 ;  /* 0xff80000005b27808 */ /* 0x000fe40004000000 */
[----:B------:R-:W-:Y:S04]  /*8740*/  ISETP.GT.AND P0, PT, R0, 0x8, P1 ;  /* 0x000000080000780c */ /* 0x000fe80000f04270 */
        /* <DEDUP_REMOVED lines=38> */
[----:B------:R-:W-:Y:S02]  /*89b0*/  ISETP.GT.AND P0, PT, R0, 0x39, P1 ;  /* 0x000000390000780c */ /* 0x000fe40000f04270 */
[----:B------:R-:W1:Y:S02]  /*89c0*/  SHFL.IDX PT, R0, R172, 0x1, 0x1c1f ;  /* 0x003c1f00ac007f89 */ /* 0x000e6400000e0000 */
[----:B------:R-:W-:Y:S04]  /*89d0*/  ISETP.LT.OR P0, PT, R3, 0x3a, P0 ;  /* 0x0000003a0300780c */ /* 0x000fe80000701670 */
[----:B------:R-:W-:Y:S01]  /*89e0*/  FSEL R5, R33, -INF , !P0 ;  /* 0xff80000021057808 */ /* 0x000fe20004000000 */
[--C-:B-1----:R-:W-:Y:S02]  /*89f0*/  IMAD.IADD R4, R173, 0x1, R0.reuse ;  /* 0x00000001ad047824 */ /* 0x102fe400078e0200 */
        /* <DEDUP_REMOVED lines=15> */
.L_x_1695:
[----:B------:R-:W-:Y:S04]  /*8af0*/  MOV R21, c[0x0][0x32c] ;  /* 0x0000cb0000157a02 */ /* 0x000fe80000000f00 */
[----:B------:R-:W-:Y:S11]  /*8b00*/  ISETP.NE.AND P0, PT, R21, 0x1, PT ;  /* 0x000000011500780c */ /* 0x000ff60003f05270 */
[----:B------:R-:W-:Y:S02]  /*8b10*/  @!UPT UIADD3 URZ, URZ, URZ, URZ ;  /* 0x0000003f3f3ff290 */ /* 0x000fe4000fffe03f */
[----:B------:R-:W-:Y:S05]  /*8b20*/  @P0 IMAD.HI.U32 R21, R0, c[0x0][0x330], RZ ;  /* 0x0000cc0000150a27 */ /* 0x000fea00078e00ff */
[----:B------:R-:W-:Y:S02]  /*8b30*/  @P0 SHF.R.U32.HI R0, RZ, c[0x0][0x334], R21 ;  /* 0x0000cd00ff000a19 */ /* 0x000fe40000011615 */
.L_x_1696:
[----:B------:R-:W-:Y:S05]  /*8b40*/  BSYNC B0 ;  /* 0x0000000000007941 */ /* 0x000fea0003800000 */
.L_x_1694:
[----:B------:R-:W-:Y:S04]  /*8b50*/  IMAD R158, R0, c[0x0][0x32c], -R158 ;  /* 0x0000cb00009e7a24 */ /* 0x000fe800078e0a9e */
[----:B------:R-:W-:Y:S05]  /*8b60*/  IMAD.IADD R0, R158, 0x1, -R238 ;  /* 0x000000019e007824 */ /* 0x000fea00078e0aee */
[----:B------:R-:W-:Y:S02]  /*8b70*/  IMNMX R3, R3, R0, !PT ;  /* 0x0000000003037217 */ /* 0x000fe40007800200 */
[----:B------:R-:W-:Y:S04]  /*8b80*/  IADD3 R0, R0, c[0x0][0x32c], RZ ;  /* 0x0000cb0000007a10 */ /* 0x000fe80007ffe0ff */
[----:B------:R-:W-:Y:S02]  /*8b90*/  IMNMX R4, R4, R0, PT ;  /* 0x0000000004047217 */ /* 0x000fe40003800200 */
.L_x_1693:
        /* <DEDUP_REMOVED lines=21> */
[----:B------:R-:W-:Y:S05]  /*8cf0*/  FSEL R0, R156, RZ, P0 ;  /* 0x000000ff9c007208 */ /* 0x000fea0000000000 */
[----:B------:R-:W-:Y:S02]  /*8d00*/  FADD.FTZ R0, -R0, R2 ;  /* 0x0000000200007221 */ /* 0x000fe40000010100 */
[----:B------:R-:W-:Y:S02]  /*8d10*/  FMUL.FTZ R2, R156, c[0x0][0x2d0] ;  /* 0x0000b4009c027a20 */ /* 0x000fe40000410000 */
[----:B------:R-:W-:Y:S03]  /*8d20*/  FMUL.FTZ R0, R0, c[0x0][0x2d0] ;  /* 0x0000b40000007a20 */ /* 0x000fe60000410000 */
[----:B------:R-:W-:Y:S02]  /*8d30*/  FSEL R2, R2, RZ, P0 ;  /* 0x000000ff02027208 */ /* 0x000fe40000000000 */
[----:B------:R-:W-:Y:S03]  /*8d40*/  ISETP.GT.AND P0, PT, R3, RZ, P1 ;  /* 0x000000ff0300720c */ /* 0x000fe60000f04270 */
[--C-:B------:R-:W-:Y:S01]  /*8d50*/  FFMA.FTZ R219, R5, c[0x0][0x2d0], -R2.reuse ;  /* 0x0000b40005db7a23 */ /* 0x100fe20000010802 */
[----:B------:R-:W-:Y:S01]  /*8d60*/  ISETP.LT.OR P0, PT, R4, 0x1, P0 ;  /* 0x000000010400780c */ /* 0x000fe20000701670 */
[--C-:B------:R-:W-:Y:S02]  /*8d70*/  FFMA.FTZ R28, R177, c[0x0][0x2d0], -R2.reuse ;  /* 0x0000b400b11c7a23 */ /* 0x100fe40000010802 */
[--C-:B------:R-:W-:Y:S01]  /*8d80*/  FFMA.FTZ R25, R176, c[0x0][0x2d0], -R2.reuse ;  /* 0x0000b400b0197a23 */ /* 0x100fe20000010802 */
[----:B------:R-:W-:Y:S01]  /*8d90*/  FSEL R6, R6, -INF , !P0 ;  /* 0xff80000006067808 */ /* 0x000fe20004000000 */
[--C-:B------:R-:W-:Y:S01]  /*8da0*/  FFMA.FTZ R24, R178, c[0x0][0x2d0], -R2.reuse ;  /* 0x0000b400b2187a23 */ /* 0x100fe20000010802 */
[----:B------:R-:W-:Y:S01]  /*8db0*/  ISETP.GT.AND P0, PT, R3, 0x1, P1 ;  /* 0x000000010300780c */ /* 0x000fe20000f04270 */
[--C-:B------:R-:W-:Y:S02]  /*8dc0*/  FFMA.FTZ R21, R174, c[0x0][0x2d0], -R2.reuse ;  /* 0x0000b400ae157a23 */ /* 0x100fe40000010802 */
[--C-:B------:R-:W-:Y:S01]  /*8dd0*/  FFMA.FTZ R29, R175, c[0x0][0x2d0], -R2.reuse ;  /* 0x0000b400af1d7a23 */ /* 0x100fe20000010802 */
[----:B------:R-:W-:Y:S01]  /*8de0*/  ISETP.LT.OR P0, PT, R4, 0x2, P0 ;  /* 0x000000020400780c */ /* 0x000fe20000701670 */
[--C-:B------:R-:W-:Y:S01]  /*8df0*/  FFMA.FTZ R185, R169, c[0x0][0x2d0], -R2.reuse ;  /* 0x0000b400a9b97a23 */ /* 0x100fe20000010802 */
[----:B------:R-:W-:Y:S01]  /*8e00*/  LDSM.16.MT88.4 R172, [R192] ;  /* 0x00000000c0ac783b */ /* 0x000fe20000004200 */
[--C-:B------:R-:W-:Y:S01]  /*8e10*/  FFMA.FTZ R184, R168, c[0x0][0x2d0], -R2.reuse ;  /* 0x0000b400a8b87a23 */ /* 0x100fe20000010802 */
[----:B------:R-:W-:Y:S01]  /*8e20*/  FSEL R7, R7, -INF , !P0 ;  /* 0xff80000007077808 */ /* 0x000fe20004000000 */
[--C-:B------:R-:W-:Y:S01]  /*8e30*/  FFMA.FTZ R189, R13, c[0x0][0x2d0], -R2.reuse ;  /* 0x0000b4000dbd7a23 */ /* 0x100fe20000010802 */
[----:B------:R-:W-:Y:S01]  /*8e40*/  ISETP.GT.AND P0, PT, R3, 0x8, P1 ;  /* 0x000000080300780c */ /* 0x000fe20000f04270 */
[--C-:B------:R-:W-:Y:S02]  /*8e50*/  FFMA.FTZ R224, R12, c[0x0][0x2d0], -R2.reuse ;  /* 0x0000b4000ce07a23 */ /* 0x100fe40000010802 */
        /* <DEDUP_REMOVED lines=8> */
[----:B------:R-:W-:Y:S01]  /*8ee0*/  FFMA.FTZ R220, R8, c[0x0][0x2d0], -R2 ;  /* 0x0000b40008dc7a23 */ /* 0x000fe20000010802 */
[C---:B------:R-:W-:Y:S01]  /*8ef0*/  ISETP.LT.OR P0, PT, R4.reuse, 0xa, P0 ;  /* 0x0000000a0400780c */ /* 0x040fe20000701670 */
[----:B------:R-:W1:Y:S03]  /*8f00*/  MUFU.EX2 R2, R0 ;  /* 0x0000000000027308 */ /* 0x000e660000000800 */
[----:B------:R-:W-:Y:S02]  /*8f10*/  FSEL R11, R11, -INF , !P0 ;  /* 0xff8000000b0b7808 */ /* 0x000fe40004000000 */
[C---:B------:R-:W-:Y:S04]  /*8f20*/  ISETP.GT.AND P0, PT, R3.reuse, 0x10, P1 ;  /* 0x000000100300780c */ /* 0x040fe80000f04270 */
[----:B------:R-:W-:Y:S01]  /*8f30*/  ISETP.LT.OR P0, PT, R4, 0x11, P0 ;  /* 0x000000110400780c */ /* 0x000fe20000701670 */
[----:B------:R-:W2:Y:S03]  /*8f40*/  MUFU.EX2 R9, R21 ;  /* 0x0000001500097308 */ /* 0x000ea60000000800 */
[----:B------:R-:W-:Y:S02]  /*8f50*/  FSEL R177, R14, -INF , !P0 ;  /* 0xff8000000eb17808 */ /* 0x000fe40004000000 */
[----:B------:R-:W-:Y:S04]  /*8f60*/  ISETP.GT.AND P0, PT, R3, 0x11, P1 ;  /* 0x000000110300780c */ /* 0x000fe80000f04270 */
[----:B------:R-:W-:Y:S01]  /*8f70*/  ISETP.LT.OR P0, PT, R4, 0x12, P0 ;  /* 0x000000120400780c */ /* 0x000fe20000701670 */
[----:B------:R3:W4:Y:S03]  /*8f80*/  MUFU.EX2 R8, R24 ;  /* 0x0000001800087308 */ /* 0x0007260000000800 */
[----:B------:R-:W-:Y:S01]  /*8f90*/  FSEL R176, R15, -INF , !P0 ;  /* 0xff8000000fb07808 */ /* 0x000fe20004000000 */
[C---:B-1----:R-:W-:Y:S01]  /*8fa0*/  FMUL.FTZ R12, R2.reuse, R132 ;  /* 0x00000084020c7220 */ /* 0x042fe20000410000 */
[C---:B------:R-:W-:Y:S01]  /*8fb0*/  ISETP.GT.AND P0, PT, R3.reuse, 0x18, P1 ;  /* 0x000000180300780c */ /* 0x040fe20000f04270 */
[C---:B------:R-:W-:Y:S02]  /*8fc0*/  FMUL.FTZ R13, R2.reuse, R133 ;  /* 0x00000085020d7220 */ /* 0x040fe40000410000 */
[----:B------:R-:W-:Y:S01]  /*8fd0*/  FMUL.FTZ R16, R2, R136 ;  /* 0x0000008802107220 */ /* 0x000fe20000410000 */
[----:B------:R-:W-:Y:S01]  /*8fe0*/  ISETP.LT.OR P0, PT, R4, 0x19, P0 ;  /* 0x000000190400780c */ /* 0x000fe20000701670 */
[----:B------:R1:W-:Y:S01]  /*8ff0*/  MUFU.EX2 R15, R32 ;  /* 0x00000020000f7308 */ /* 0x0003e20000000800 */
[----:B------:R-:W-:Y:S02]  /*9000*/  FMUL.FTZ R17, R2, R137 ;  /* 0x0000008902117220 */ /* 0x000fe40000410000 */
[----:B------:R-:W-:Y:S01]  /*9010*/  FSEL R178, R18, -INF , !P0 ;  /* 0xff80000012b27808 */ /* 0x000fe20004000000 */
[C---:B--2---:R-:W-:Y:S01]  /*9020*/  FFMA.FTZ R0, R2.reuse, R237, R9 ;  /* 0x000000ed02007223 */ /* 0x044fe20000010009 */
[----:B------:R-:W-:Y:S01]  /*9030*/  ISETP.GT.AND P0, PT, R3, 0x19, P1 ;  /* 0x000000190300780c */ /* 0x000fe20000f04270 */
[C---:B------:R-:W-:Y:S02]  /*9040*/  FMUL.FTZ R21, R2.reuse, R141 ;  /* 0x0000008d02157220 */ /* 0x040fe40000410000 */
[----:B------:R-:W-:Y:S01]  /*9050*/  FMUL.FTZ R20, R2, R140 ;  /* 0x0000008c02147220 */ /* 0x000fe20000410000 */
[----:B------:R-:W-:Y:S01]  /*9060*/  ISETP.LT.OR P0, PT, R4, 0x1a, P0 ;  /* 0x0000001a0400780c */ /* 0x000fe20000701670 */
[----:B------:R2:W5:Y:S01]  /*9070*/  MUFU.EX2 R18, R29 ;  /* 0x0000001d00127308 */ /* 0x0005620000000800 */
[C---:B------:R-:W-:Y:S02]  /*9080*/  FMUL.FTZ R33, R2.reuse, R153 ;  /* 0x0000009902217220 */ /* 0x040fe40000410000 */
[----:B------:R-:W-:Y:S01]  /*9090*/  FSEL R179, R19, -INF , !P0 ;  /* 0xff80000013b37808 */ /* 0x000fe20004000000 */
[C---:B---3--:R-:W-:Y:S01]  /*90a0*/  FMUL.FTZ R24, R2.reuse, R144 ;  /* 0x0000009002187220 */ /* 0x048fe20000410000 */
[C---:B------:R-:W-:Y:S01]  /*90b0*/  ISETP.GT.AND P0, PT, R3.reuse, 0x20, P1 ;  /* 0x000000200300780c */ /* 0x040fe20000f04270 */
[----:B------:R-:W-:Y:S01]  /*90c0*/  FMUL.FTZ R36, R2, R36 ;  /* 0x0000002402247220 */ /* 0x000fe20000410000 */
[----:B----4-:R-:W-:Y:S01]  /*90d0*/  F2FP.PACK_AB R168, R8, R9 ;  /* 0x0000000908a8723e */ /* 0x010fe200000000ff */
[----:B------:R-:W-:Y:S01]  /*90e0*/  FMUL.FTZ R37, R2, R37 ;  /* 0x0000002502257220 */ /* 0x000fe20000410000 */
[----:B------:R-:W-:Y:S01]  /*90f0*/  ISETP.LT.OR P0, PT, R4, 0x21, P0 ;  /* 0x000000210400780c */ /* 0x000fe20000701670 */
[----:B------:R3:W-:Y:S01]  /*9100*/  MUFU.EX2 R9, R28 ;  /* 0x0000001c00097308 */ /* 0x0007e20000000800 */
[----:B------:R-:W-:Y:S02]  /*9110*/  FMUL.FTZ R40, R2, R40 ;  /* 0x0000002802287220 */ /* 0x000fe40000410000 */
[----:B------:R-:W-:Y:S01]  /*9120*/  FSEL R180, R22, -INF , !P0 ;  /* 0xff80000016b47808 */ /* 0x000fe20004000000 */
[C---:B-1----:R-:W-:Y:S01]  /*9130*/  FMUL.FTZ R32, R2.reuse, R152 ;  /* 0x0000009802207220 */ /* 0x042fe20000410000 */
[----:B------:R-:W-:Y:S01]  /*9140*/  ISETP.GT.AND P0, PT, R3, 0x21, P1 ;  /* 0x000000210300780c */ /* 0x000fe20000f04270 */
[C---:B------:R-:W-:Y:S02]  /*9150*/  FMUL.FTZ R41, R2.reuse, R41 ;  /* 0x0000002902297220 */ /* 0x040fe40000410000 */
[----:B------:R-:W-:Y:S01]  /*9160*/  FMUL.FTZ R44, R2, R44 ;  /* 0x0000002c022c7220 */ /* 0x000fe20000410000 */
[----:B------:R-:W-:Y:S01]  /*9170*/  ISETP.LT.OR P0, PT, R4, 0x22, P0 ;  /* 0x000000220400780c */ /* 0x000fe20000701670 */
[C---:B------:R-:W-:Y:S02]  /*9180*/  FMUL.FTZ R45, R2.reuse, R45 ;  /* 0x0000002d022d7220 */ /* 0x040fe40000410000 */
[C---:B------:R-:W-:Y:S01]  /*9190*/  FMUL.FTZ R48, R2.reuse, R48 ;  /* 0x0000003002307220 */ /* 0x040fe20000410000 */
[----:B------:R-:W-:Y:S01]  /*91a0*/  FSEL R181, R23, -INF , !P0 ;  /* 0xff80000017b57808 */ /* 0x000fe20004000000 */
[C---:B--2---:R-:W-:Y:S01]  /*91b0*/  FMUL.FTZ R29, R2.reuse, R149 ;  /* 0x00000095021d7220 */ /* 0x044fe20000410000 */
[----:B------:R-:W-:Y:S01]  /*91c0*/  ISETP.GT.AND P0, PT, R3, 0x28, P1 ;  /* 0x000000280300780c */ /* 0x000fe20000f04270 */
[C---:B------:R-:W-:Y:S01]  /*91d0*/  FMUL.FTZ R49, R2.reuse, R49 ;  /* 0x0000003102317220 */ /* 0x040fe20000410000 */
[----:B-----5:R-:W-:Y:S01]  /*91e0*/  F2FP.PACK_AB R136, R15, R18 ;  /* 0x000000120f88723e */ /* 0x020fe200000000ff */
[----:B------:R-:W-:Y:S01]  /*91f0*/  FMUL.FTZ R52, R2, R52 ;  /* 0x0000003402347220 */ /* 0x000fe20000410000 */
[----:B------:R-:W-:Y:S01]  /*9200*/  ISETP.LT.OR P0, PT, R4, 0x29, P0 ;  /* 0x000000290400780c */ /* 0x000fe20000701670 */
[C---:B------:R-:W-:Y:S02]  /*9210*/  FMUL.FTZ R53, R2.reuse, R53 ;  /* 0x0000003502357220 */ /* 0x040fe40000410000 */
[----:B------:R-:W-:Y:S01]  /*9220*/  FMUL.FTZ R56, R2, R56 ;  /* 0x0000003802387220 */ /* 0x000fe20000410000 */
[----:B------:R-:W-:Y:S01]  /*9230*/  FSEL R182, R26, -INF , !P0 ;  /* 0xff8000001ab67808 */ /* 0x000fe20004000000 */
[C---:B---3--:R-:W-:Y:S01]  /*9240*/  FMUL.FTZ R28, R2.reuse, R148 ;  /* 0x00000094021c7220 */ /* 0x048fe20000410000 */
[----:B------:R-:W-:Y:S01]  /*9250*/  ISETP.GT.AND P0, PT, R3, 0x29, P1 ;  /* 0x000000290300780c */ /* 0x000fe20000f04270 */
[C---:B------:R-:W-:Y:S02]  /*9260*/  FMUL.FTZ R57, R2.reuse, R57 ;  /* 0x0000003902397220 */ /* 0x040fe40000410000 */
[----:B------:R-:W-:Y:S01]  /*9270*/  FMUL.FTZ R60, R2, R60 ;  /* 0x0000003c023c7220 */ /* 0x000fe20000410000 */
[----:B------:R-:W-:Y:S01]  /*9280*/  ISETP.LT.OR P0, PT, R4, 0x2a, P0 ;  /* 0x0000002a0400780c */ /* 0x000fe20000701670 */
[C---:B------:R-:W-:Y:S02]  /*9290*/  FMUL.FTZ R61, R2.reuse, R61 ;  /* 0x0000003d023d7220 */ /* 0x040fe40000410000 */
[C---:B------:R-:W-:Y:S01]  /*92a0*/  FMUL.FTZ R64, R2.reuse, R64 ;  /* 0x0000004002407220 */ /* 0x040fe20000410000 */
[----:B------:R-:W-:Y:S01]  /*92b0*/  FSEL R183, R27, -INF , !P0 ;  /* 0xff8000001bb77808 */ /* 0x000fe20004000000 */
[C---:B------:R-:W-:Y:S01]  /*92c0*/  FMUL.FTZ R65, R2.reuse, R65 ;  /* 0x0000004102417220 */ /* 0x040fe20000410000 */
[C---:B------:R-:W-:Y:S01]  /*92d0*/  ISETP.GT.AND P0, PT, R3.reuse, 0x30, P1 ;  /* 0x000000300300780c */ /* 0x040fe20000f04270 */
[C---:B------:R-:W-:Y:S02]  /*92e0*/  FMUL.FTZ R68, R2.reuse, R68 ;  /* 0x0000004402447220 */ /* 0x040fe40000410000 */
[----:B------:R-:W-:Y:S01]  /*92f0*/  FMUL.FTZ R69, R2, R69 ;  /* 0x0000004502457220 */ /* 0x000fe20000410000 */
[----:B------:R-:W-:Y:S01]  /*9300*/  ISETP.LT.OR P0, PT, R4, 0x31, P0 ;  /* 0x000000310400780c */ /* 0x000fe20000701670 */
[C---:B------:R-:W-:Y:S02]  /*9310*/  FMUL.FTZ R72, R2.reuse, R72 ;  /* 0x0000004802487220 */ /* 0x040fe40000410000 */
[----:B------:R-:W-:Y:S01]  /*9320*/  FMUL.FTZ R73, R2, R73 ;  /* 0x0000004902497220 */ /* 0x000fe20000410000 */
[----:B------:R-:W-:Y:S01]  /*9330*/  FSEL R186, R30, -INF , !P0 ;  /* 0xff8000001eba7808 */ /* 0x000fe20004000000 */
[C---:B------:R-:W-:Y:S01]  /*9340*/  FMUL.FTZ R76, R2.reuse, R76 ;  /* 0x0000004c024c7220 */ /* 0x040fe20000410000 */
        /* <DEDUP_REMOVED lines=20> */
[----:B------:R-:W-:Y:S01]  /*9490*/  FADD.FTZ R4, R8, R0 ;  /* 0x0000000008047221 */ /* 0x000fe20000010000 */
[----:B------:R-:W-:Y:S01]  /*94a0*/  FMNMX.FTZ R0, R6, R157, !PT ;  /* 0x0000009d06007209 */ /* 0x000fe20007810000 */
[----:B------:R1:W2:Y:S01]  /*94b0*/  MUFU.EX2 R8, R25 ;  /* 0x0000001900087308 */ /* 0x0002a20000000800 */
[----:B------:R-:W-:Y:S01]  /*94c0*/  FSEL R158, R35, -INF , !P0 ;  /* 0xff800000239e7808 */ /* 0x000fe20004000000 */
[C---:B------:R-:W-:Y:S01]  /*94d0*/  FMUL.FTZ R101, R2.reuse, R101 ;  /* 0x0000006502657220 */ /* 0x040fe20000410000 */
[----:B------:R-:W-:Y:S01]  /*94e0*/  FMNMX.FTZ R0, R7, R0, !PT ;  /* 0x0000000007007209 */ /* 0x000fe20007810000 */
[C---:B------:R-:W-:Y:S02]  /*94f0*/  FMUL.FTZ R104, R2.reuse, R104 ;  /* 0x0000006802687220 */ /* 0x040fe40000410000 */
        /* <DEDUP_REMOVED lines=12> */
[----:B------:R-:W-:Y:S01]  /*95c0*/  FMUL.FTZ R121, R2, R121 ;  /* 0x0000007902797220 */ /* 0x000fe20000410000 */
[----:B------:R-:W-:Y:S01]  /*95d0*/  FMNMX.FTZ R0, R178, R0, !PT ;  /* 0x00000000b2007209 */ /* 0x000fe20007810000 */
[----:B-1----:R-:W-:Y:S01]  /*95e0*/  FMUL.FTZ R25, R2, R145 ;  /* 0x0000009102197220 */ /* 0x002fe20000410000 */
[----:B--2---:R-:W-:Y:S01]  /*95f0*/  F2FP.PACK_AB R170, R8, R9 ;  /* 0x0000000908aa723e */ /* 0x004fe200000000ff */
[C---:B------:R-:W-:Y:S01]  /*9600*/  FMUL.FTZ R124, R2.reuse, R124 ;  /* 0x0000007c027c7220 */ /* 0x040fe20000410000 */
[----:B------:R-:W-:Y:S01]  /*9610*/  FMNMX.FTZ R0, R179, R0, !PT ;  /* 0x00000000b3007209 */ /* 0x000fe20007810000 */
[C---:B------:R-:W-:Y:S02]  /*9620*/  FMUL.FTZ R125, R2.reuse, R125 ;  /* 0x0000007d027d7220 */ /* 0x040fe40000410000 */
[----:B------:R-:W-:Y:S01]  /*9630*/  FMUL.FTZ R128, R2, R128 ;  /* 0x0000008002807220 */ /* 0x000fe20000410000 */
        /* <DEDUP_REMOVED lines=14> */
[----:B------:R-:W-:Y:S01]  /*9720*/  FMUL.FTZ R9, R2, R165 ;  /* 0x000000a502097220 */ /* 0x000fe20000410000 */
[C---:B------:R-:W-:Y:S01]  /*9730*/  FSETP.NEU.FTZ.AND P0, PT, R3.reuse, -INF , PT ;  /* 0xff8000000300780b */ /* 0x040fe20003f1d000 */
[----:B------:R-:W-:Y:S02]  /*9740*/  FADD.FTZ R14, R8, R0 ;  /* 0x00000000080e7221 */ /* 0x000fe40000010000 */
[C---:B------:R-:W-:Y:S01]  /*9750*/  FMUL.FTZ R4, R3.reuse, c[0x0][0x2d0] ;  /* 0x0000b40003047a20 */ /* 0x040fe20000410000 */
[----:B------:R-:W-:Y:S01]  /*9760*/  FSEL R0, R3, RZ, P0 ;  /* 0x000000ff03007208 */ /* 0x000fe20000000000 */
[----:B------:R-:W-:Y:S04]  /*9770*/  FMUL.FTZ R8, R2, R164 ;  /* 0x000000a402087220 */ /* 0x000fe80000410000 */
[----:B------:R-:W-:Y:S01]  /*9780*/  FADD.FTZ R0, -R0, R157 ;  /* 0x0000009d00007221 */ /* 0x000fe20000010100 */
[----:B------:R-:W-:Y:S01]  /*9790*/  FSEL R157, R4, RZ, P0 ;  /* 0x000000ff049d7208 */ /* 0x000fe20000000000 */
[----:B------:R-:W-:Y:S01]  /*97a0*/  FMUL.FTZ R4, R2, R160 ;  /* 0x000000a002047220 */ /* 0x000fe20000410000 */
[----:B------:R-:W-:Y:S01]  /*97b0*/  ISETP.GT.AND P0, PT, R222, R225, PT ;  /* 0x000000e1de00720c */ /* 0x000fe20003f04270 */
[----:B------:R-:W-:Y:S01]  /*97c0*/  FMUL.FTZ R0, R0, c[0x0][0x2d0] ;  /* 0x0000b40000007a20 */ /* 0x000fe20000410000 */
[----:B------:R1:W-:Y:S01]  /*97d0*/  MUFU.EX2 R160, R218 ;  /* 0x000000da00a07308 */ /* 0x0003e20000000800 */
[--C-:B------:R-:W-:Y:S02]  /*97e0*/  FFMA.FTZ R6, R6, c[0x0][0x2d0], -R157.reuse ;  /* 0x0000b40006067a23 */ /* 0x100fe4000001089d */
[--C-:B------:R-:W-:Y:S02]  /*97f0*/  FFMA.FTZ R7, R7, c[0x0][0x2d0], -R157.reuse ;  /* 0x0000b40007077a23 */ /* 0x100fe4000001089d */
[--C-:B------:R-:W-:Y:S02]  /*9800*/  FFMA.FTZ R10, R5, c[0x0][0x2d0], -R157.reuse ;  /* 0x0000b400050a7a23 */ /* 0x100fe4000001089d */
[----:B------:R-:W-:Y:S02]  /*9810*/  FMUL.FTZ R5, R2, R161 ;  /* 0x000000a102057220 */ /* 0x000fe40000410000 */
[--C-:B------:R-:W-:Y:S01]  /*9820*/  FFMA.FTZ R2, R11, c[0x0][0x2d0], -R157.reuse ;  /* 0x0000b4000b027a23 */ /* 0x100fe2000001089d */
[----:B------:R2:W-:Y:S10]  /*9830*/  MUFU.EX2 R141, R6 ;  /* 0x00000006008d7308 */ /* 0x0005f40000000800 */
[----:B------:R-:W3:Y:S01]  /*9840*/  MUFU.EX2 R0, R0 ;  /* 0x0000000000007308 */ /* 0x000ee20000000800 */
[----:B-1----:R-:W-:Y:S04]  /*9850*/  IADD3 R218, R222, -0x1, RZ ;  /* 0xffffffffdeda7810 */ /* 0x002fe80007ffe0ff */
[----:B------:R-:W-:Y:S05]  /*9860*/  MOV R222, R218 ;  /* 0x000000da00de7202 */ /* 0x000fea0000000f00 */
[----:B------:R-:W1:Y:S01]  /*9870*/  MUFU.EX2 R140, R7 ;  /* 0x00000007008c7308 */ /* 0x000e620000000800 */
[----:B--2---:R-:W-:Y:S04]  /*9880*/  FADD.FTZ R6, R18, R14 ;  /* 0x0000000e12067221 */ /* 0x004fe80000010000 */
[----:B------:R-:W-:Y:S05]  /*9890*/  FADD.FTZ R153, R15, R6 ;  /* 0x000000060f997221 */ /* 0x000fea0000010000 */
[----:B------:R2:W-:Y:S01]  /*98a0*/  MUFU.EX2 R152, R10 ;  /* 0x0000000a00987308 */ /* 0x0005e20000000800 */
[C---:B---3--:R-:W-:Y:S02]  /*98b0*/  FMUL.FTZ R14, R0.reuse, R134 ;  /* 0x00000086000e7220 */ /* 0x048fe40000410000 */
[C---:B------:R-:W-:Y:S02]  /*98c0*/  FMUL.FTZ R15, R0.reuse, R135 ;  /* 0x00000087000f7220 */ /* 0x040fe40000410000 */
[----:B------:R-:W3:Y:S01]  /*98d0*/  LDSM.16.MT88.4 R132, [R193] ;  /* 0x00000000c184783b */ /* 0x000ee20000004200 */
[C---:B------:R-:W-:Y:S04]  /*98e0*/  FMUL.FTZ R6, R0.reuse, R162 ;  /* 0x000000a200067220 */ /* 0x040fe80000410000 */
[----:B------:R-:W4:Y:S01]  /*98f0*/  MUFU.EX2 R149, R2 ;  /* 0x0000000200957308 */ /* 0x000f220000000800 */
[C---:B------:R-:W-:Y:S02]  /*9900*/  FMUL.FTZ R11, R0.reuse, R167 ;  /* 0x000000a7000b7220 */ /* 0x040fe40000410000 */
[----:B------:R-:W-:Y:S01]  /*9910*/  FMUL.FTZ R18, R0, R138 ;  /* 0x0000008a00127220 */ /* 0x000fe20000410000 */
[----:B-1----:R-:W-:Y:S01]  /*9920*/  F2FP.PACK_AB R169, R140, R141 ;  /* 0x0000008d8ca9723e */ /* 0x002fe200000000ff */
[C---:B------:R-:W-:Y:S02]  /*9930*/  FMUL.FTZ R7, R0.reuse, R163 ;  /* 0x000000a300077220 */ /* 0x040fe40000410000 */
[C---:B------:R-:W-:Y:S02]  /*9940*/  FMUL.FTZ R19, R0.reuse, R139 ;  /* 0x0000008b00137220 */ /* 0x040fe40000410000 */
[C---:B------:R-:W-:Y:S01]  /*9950*/  FMUL.FTZ R22, R0.reuse, R142 ;  /* 0x0000008e00167220 */ /* 0x040fe20000410000 */
[----:B------:R-:W-:Y:S01]  /*9960*/  MUFU.EX2 R161, R191 ;  /* 0x000000bf00a17308 */ /* 0x000fe20000000800 */
[C---:B------:R-:W-:Y:S02]  /*9970*/  FMUL.FTZ R23, R0.reuse, R143 ;  /* 0x0000008f00177220 */ /* 0x040fe40000410000 */
[C---:B------:R-:W-:Y:S02]  /*9980*/  FMUL.FTZ R26, R0.reuse, R146 ;  /* 0x00000092001a7220 */ /* 0x040fe40000410000 */
[C---:B--2---:R-:W-:Y:S02]  /*9990*/  FMUL.FTZ R10, R0.reuse, R166 ;  /* 0x000000a6000a7220 */ /* 0x044fe40000410000 */
[C---:B------:R-:W-:Y:S01]  /*99a0*/  FMUL.FTZ R27, R0.reuse, R147 ;  /* 0x00000093001b7220 */ /* 0x040fe20000410000 */
[----:B------:R-:W-:Y:S01]  /*99b0*/  LDSM.16.MT88.4 R164, [R192+0x1800] ;  /* 0x00180000c0a4783b */ /* 0x000fe20000004200 */
[C---:B------:R-:W-:Y:S01]  /*99c0*/  FMUL.FTZ R30, R0.reuse, R150 ;  /* 0x00000096001e7220 */ /* 0x040fe20000410000 */
[----:B------:R-:W-:Y:S01]  /*99d0*/  MUFU.EX2 R146, R185 ;  /* 0x000000b900927308 */ /* 0x000fe20000000800 */
[C---:B------:R-:W-:Y:S02]  /*99e0*/  FMUL.FTZ R31, R0.reuse, R151 ;  /* 0x00000097001f7220 */ /* 0x040fe40000410000 */
[C---:B------:R-:W-:Y:S01]  /*99f0*/  FMUL.FTZ R34, R0.reuse, R154 ;  /* 0x0000009a00227220 */ /* 0x040fe20000410000 */
[----:B----4-:R-:W-:Y:S01]  /*9a00*/  F2FP.PACK_AB R171, R149, R152 ;  /* 0x0000009895ab723e */ /* 0x010fe200000000ff */
[C---:B------:R-:W-:Y:S02]  /*9a10*/  FMUL.FTZ R35, R0.reuse, R155 ;  /* 0x0000009b00237220 */ /* 0x040fe40000410000 */
[C---:B------:R-:W-:Y:S02]  /*9a20*/  FMUL.FTZ R38, R0.reuse, R38 ;  /* 0x0000002600267220 */ /* 0x040fe40000410000 */
[C---:B------:R-:W-:Y:S01]  /*9a30*/  FMUL.FTZ R39, R0.reuse, R39 ;  /* 0x0000002700277220 */ /* 0x040fe20000410000 */
[----:B------:R-:W1:Y:S01]  /*9a40*/  MUFU.EX2 R147, R184 ;  /* 0x000000b800937308 */ /* 0x000e620000000800 */
[C---:B------:R-:W-:Y:S05]  /*9a50*/  HMMA.16816.F32 R4, R168.reuse, R172, R4 ;  /* 0x000000aca804723c */ /* 0x040fea0000001804 */
[C---:B------:R-:W-:Y:S02]  /*9a60*/  FMUL.FTZ R42, R0.reuse, R42 ;  /* 0x0000002a002a7220 */ /* 0x040fe40000410000 */
[C---:B------:R-:W-:Y:S01]  /*9a70*/  FMUL.FTZ R43, R0.reuse, R43 ;  /* 0x0000002b002b7220 */ /* 0x040fe20000410000 */
[C---:B------:R-:W-:Y:S01]  /*9a80*/  HMMA.16816.F32 R8, R168.reuse, R174, R8 ;  /* 0x000000aea808723c */ /* 0x040fe20000001808 */
[----:B------:R-:W-:Y:S03]  /*9a90*/  MUFU.EX2 R184, R190 ;  /* 0x000000be00b87308 */ /* 0x000fe60000000800 */
[C---:B------:R-:W-:Y:S02]  /*9aa0*/  FMUL.FTZ R46, R0.reuse, R46 ;  /* 0x0000002e002e7220 */ /* 0x040fe40000410000 */
[C---:B------:R-:W-:Y:S02]  /*9ab0*/  FMUL.FTZ R47, R0.reuse, R47 ;  /* 0x0000002f002f7220 */ /* 0x040fe40000410000 */
[C---:B---3--:R-:W-:Y:S03]  /*9ac0*/  HMMA.16816.F32 R12, R168.reuse, R132, R12 ;  /* 0x00000084a80c723c */ /* 0x048fe6000000180c */
[----:B------:R-:W-:Y:S01]  /*9ad0*/  MUFU.EX2 R185, R189 ;  /* 0x000000bd00b97308 */ /* 0x000fe20000000800 */
[C---:B------:R-:W-:Y:S02]  /*9ae0*/  FMUL.FTZ R50, R0.reuse, R50 ;  /* 0x0000003200327220 */ /* 0x040fe40000410000 */
[C---:B------:R-:W-:Y:S01]  /*9af0*/  FMUL.FTZ R51, R0.reuse, R51 ;  /* 0x0000003300337220 */ /* 0x040fe20000410000 */
[----:B-1----:R-:W-:Y:S01]  /*9b00*/  F2FP.PACK_AB R138, R147, R146 ;  /* 0x00000092938a723e */ /* 0x002fe200000000ff */
        /* <DEDUP_REMOVED lines=37> */
[----:B------:R-:W-:Y:S02]  /*9d60*/  FFMA.FTZ R2, R177, c[0x0][0x2d0], -R157 ;  /* 0x0000b400b1027a23 */ /* 0x000fe4000001089d */
[C---:B------:R-:W-:Y:S02]  /*9d70*/  FMUL.FTZ R118, R0.reuse, R118 ;  /* 0x0000007600767220 */ /* 0x040fe40000410000 */
[----:B------:R2:W-:Y:S01]  /*9d80*/  MUFU.EX2 R144, R2 ;  /* 0x0000000200907308 */ /* 0x0005e20000000800 */
        /* <DEDUP_REMOVED lines=9> */
[----:B------:R-:W1:Y:S03]  /*9e20*/  LDSM.16.MT88.4 R132, [R192+0x2000] ;  /* 0x00200000c084783b */ /* 0x000e660000004200 */
[----:B------:R-:W-:Y:S02]  /*9e30*/  FFMA.FTZ R0, R0, R239, R141 ;  /* 0x000000ef00007223 */ /* 0x000fe4000001008d */
[--C-:B--2---:R-:W-:Y:S02]  /*9e40*/  FFMA.FTZ R2, R176, c[0x0][0x2d0], -R157.reuse ;  /* 0x0000b400b0027a23 */ /* 0x104fe4000001089d */
[----:B------:R-:W-:Y:S02]  /*9e50*/  FADD.FTZ R0, R140, R0 ;  /* 0x000000008c007221 */ /* 0x000fe40000010000 */
[----:B------:R-:W-:Y:S01]  /*9e60*/  LDSM.16.MT88.4 R140, [R193+0x1000] ;  /* 0x00100000c18c783b */ /* 0x000fe20000004200 */
[----:B------:R-:W2:Y:S02]  /*9e70*/  MUFU.EX2 R145, R2 ;  /* 0x0000000200917308 */ /* 0x000ea40000000800 */
[----:B--2---:R-:W-:Y:S01]  /*9e80*/  F2FP.PACK_AB R137, R145, R144 ;  /* 0x000000909189723e */ /* 0x004fe200000000ff */
[--C-:B------:R-:W-:Y:S07]  /*9e90*/  FFMA.FTZ R2, R178, c[0x0][0x2d0], -R157.reuse ;  /* 0x0000b400b2027a23 */ /* 0x100fee000001089d */
[----:B------:R-:W-:Y:S01]  /*9ea0*/  MUFU.EX2 R178, R224 ;  /* 0x000000e000b27308 */ /* 0x000fe20000000800 */
[C---:B-1----:R-:W-:Y:S08]  /*9eb0*/  HMMA.16816.F32 R36, R168.reuse, R132, R36 ;  /* 0x00000084a824723c */ /* 0x042ff00000001824 */
[C---:B------:R-:W-:Y:S01]  /*9ec0*/  HMMA.16816.F32 R40, R168.reuse, R134, R40 ;  /* 0x00000086a828723c */ /* 0x040fe20000001828 */
[----:B------:R-:W1:Y:S01]  /*9ed0*/  LDSM.16.MT88.4 R132, [R193+0x2000] ;  /* 0x00200000c184783b */ /* 0x000e620000004200 */
[----:B------:R2:W-:Y:S02]  /*9ee0*/  MUFU.EX2 R150, R2 ;  /* 0x0000000200967308 */ /* 0x0005e40000000800 */
[--C-:B--2---:R-:W-:Y:S08]  /*9ef0*/  FFMA.FTZ R2, R179, c[0x0][0x2d0], -R157.reuse ;  /* 0x0000b400b3027a23 */ /* 0x104ff0000001089d */
[----:B------:R-:W-:Y:S10]  /*9f00*/  MUFU.EX2 R179, R221 ;  /* 0x000000dd00b37308 */ /* 0x000ff40000000800 */
[----:B------:R-:W2:Y:S01]  /*9f10*/  MUFU.EX2 R151, R2 ;  /* 0x0000000200977308 */ /* 0x000ea20000000800 */
[C---:B-1----:R-:W-:Y:S08]  /*9f20*/  HMMA.16816.F32 R44, R168.reuse, R132, R44 ;  /* 0x00000084a82c723c */ /* 0x042ff0000000182c */
[C---:B------:R-:W-:Y:S01]  /*9f30*/  HMMA.16816.F32 R48, R168.reuse, R134, R48 ;  /* 0x00000086a830723c */ /* 0x040fe20000001830 */
[----:B------:R-:W1:Y:S03]  /*9f40*/  LDSM.16.MT88.4 R132, [R196+0x2000] ;  /* 0x00200000c484783b */ /* 0x000e660000004200 */
[----:B--2---:R-:W-:Y:S01]  /*9f50*/  F2FP.PACK_AB R139, R151, R150 ;  /* 0x00000096978b723e */ /* 0x004fe200000000ff */
[--C-:B------:R-:W-:Y:S02]  /*9f60*/  FFMA.FTZ R2, R180, c[0x0][0x2d0], -R157.reuse ;  /* 0x0000b400b4027a23 */ /* 0x100fe4000001089d */
[----:B------:R-:W-:Y:S10]  /*9f70*/  MUFU.EX2 R180, R220 ;  /* 0x000000dc00b47308 */ /* 0x000ff40000000800 */
[----:B------:R2:W3:Y:S01]  /*9f80*/  MUFU.EX2 R148, R2 ;  /* 0x0000000200947308 */ /* 0x0004e20000000800 */
[C---:B-1----:R-:W-:Y:S08]  /*9f90*/  HMMA.16816.F32 R52, R168.reuse, R132, R52 ;  /* 0x00000084a834723c */ /* 0x042ff00000001834 */
[C---:B------:R-:W-:Y:S01]  /*9fa0*/  HMMA.16816.F32 R56, R168.reuse, R134, R56 ;  /* 0x00000086a838723c */ /* 0x040fe20000001838 */
[----:B------:R-:W1:Y:S03]  /*9fb0*/  LDSM.16.MT88.4 R132, [R195+0x2000] ;  /* 0x00200000c384783b */ /* 0x000e660000004200 */
[--C-:B--2---:R-:W-:Y:S02]  /*9fc0*/  FFMA.FTZ R2, R181, c[0x0][0x2d0], -R157.reuse ;  /* 0x0000b400b5027a23 */ /* 0x104fe4000001089d */
[----:B------:R-:W-:Y:S10]  /*9fd0*/  MUFU.EX2 R181, R219 ;  /* 0x000000db00b57308 */ /* 0x000ff40000000800 */
[----:B------:R2:W4:Y:S02]  /*9fe0*/  MUFU.EX2 R177, R2 ;  /* 0x0000000200b17308 */ /* 0x0005240000000800 */
[--C-:B--2---:R-:W-:Y:S01]  /*9ff0*/  FFMA.FTZ R2, R182, c[0x0][0x2d0], -R157.reuse ;  /* 0x0000b400b6027a23 */ /* 0x104fe2000001089d */
[C---:B-1----:R-:W-:Y:S07]  /*a000*/  HMMA.16816.F32 R60, R168.reuse, R132, R60 ;  /* 0x00000084a83c723c */ /* 0x042fee000000183c */
[----:B------:R1:W2:Y:S01]  /*a010*/  MUFU.EX2 R176, R2 ;  /* 0x0000000200b07308 */ /* 0x0002a20000000800 */
[C---:B------:R-:W-:Y:S01]  /*a020*/  HMMA.16816.F32 R64, R168.reuse, R134, R64 ;  /* 0x00000086a840723c */ /* 0x040fe20000001840 */
[----:B------:R-:W5:Y:S03]  /*a030*/  LDSM.16.MT88.4 R132, [R192+0x4000] ;  /* 0x00400000c084783b */ /* 0x000f660000004200 */
[----:B-1----:R-:W-:Y:S05]  /*a040*/  FFMA.FTZ R2, R183, c[0x0][0x2d0], -R157 ;  /* 0x0000b400b7027a23 */ /* 0x002fea000001089d */
[----:B------:R1:W-:Y:S01]  /*a050*/  MUFU.EX2 R175, R2 ;  /* 0x0000000200af7308 */ /* 0x0003e20000000800 */
[C---:B-----5:R-:W-:Y:S03]  /*a060*/  HMMA.16816.F32 R68, R168.reuse, R132, R68 ;  /* 0x00000084a844723c */ /* 0x060fe60000001844 */
[----:B-1----:R-:W-:Y:S05]  /*a070*/  FADD.FTZ R2, R152, R0 ;  /* 0x0000000098027221 */ /* 0x002fea0000010000 */
[C---:B------:R-:W-:Y:S01]  /*a080*/  HMMA.16816.F32 R72, R168.reuse, R134, R72 ;  /* 0x00000086a848723c */ /* 0x040fe20000001848 */
[----:B------:R-:W1:Y:S03]  /*a090*/  LDSM.16.MT88.4 R132, [R193+0x4000] ;  /* 0x00400000c184783b */ /* 0x000e660000004200 */
[----:B------:R-:W-:Y:S02]  /*a0a0*/  FADD.FTZ R0, R146, R153 ;  /* 0x0000009992007221 */ /* 0x000fe40000010000 */
[----:B------:R-:W-:Y:S02]  /*a0b0*/  FADD.FTZ R2, R149, R2 ;  /* 0x0000000295027221 */ /* 0x000fe40000010000 */
[----:B------:R-:W-:Y:S01]  /*a0c0*/  FADD.FTZ R149, R147, R0 ;  /* 0x0000000093957221 */ /* 0x000fe20000010000 */
[----:B------:R-:W-:Y:S03]  /*a0d0*/  LDSM.16.MT88.4 R152, [R195+0x1800] ;  /* 0x00180000c398783b */ /* 0x000fe60000004200 */
[----:B------:R-:W-:Y:S02]  /*a0e0*/  FADD.FTZ R2, R144, R2 ;  /* 0x0000000290027221 */ /* 0x000fe40000010000 */
[--C-:B------:R-:W-:Y:S04]  /*a0f0*/  FFMA.FTZ R0, R186, c[0x0][0x2d0], -R157.reuse ;  /* 0x0000b400ba007a23 */ /* 0x100fe8000001089d */
[----:B------:R5:W-:Y:S01]  /*a100*/  MUFU.EX2 R173, R0 ;  /* 0x0000000000ad7308 */ /* 0x000be20000000800 */
[C---:B-1----:R-:W-:Y:S03]  /*a110*/  HMMA.16816.F32 R76, R168.reuse, R132, R76 ;  /* 0x00000084a84c723c */ /* 0x042fe6000000184c */
[--C-:B-----5:R-:W-:Y:S06]  /*a120*/  FFMA.FTZ R0, R187, c[0x0][0x2d0], -R157.reuse ;  /* 0x0000b400bb007a23 */ /* 0x120fec000001089d */
[----:B------:R1:W5:Y:S01]  /*a130*/  MUFU.EX2 R172, R0 ;  /* 0x0000000000ac7308 */ /* 0x0003620000000800 */
[C---:B------:R-:W-:Y:S01]  /*a140*/  HMMA.16816.F32 R80, R168.reuse, R134, R80 ;  /* 0x00000086a850723c */ /* 0x040fe20000001850 */
[----:B------:R-:W2:Y:S02]  /*a150*/  LDSM.16.MT88.4 R132, [R196+0x4000] ;  /* 0x00400000c484783b */ /* 0x000ea40000004200 */
[--C-:B-1----:R-:W-:Y:S02]  /*a160*/  FFMA.FTZ R0, R188, c[0x0][0x2d0], -R157.reuse ;  /* 0x0000b400bc007a23 */ /* 0x102fe4000001089d */
[----:B------:R-:W-:Y:S04]  /*a170*/  FFMA.FTZ R157, R158, c[0x0][0x2d0], -R157 ;  /* 0x0000b4009e9d7a23 */ /* 0x000fe8000001089d */
[----:B------:R1:W-:Y:S10]  /*a180*/  MUFU.EX2 R158, R0 ;  /* 0x00000000009e7308 */ /* 0x0003f40000000800 */
[----:B------:R-:W3:Y:S01]  /*a190*/  MUFU.EX2 R157, R157 ;  /* 0x0000009d009d7308 */ /* 0x000ee20000000800 */
[C---:B--2---:R-:W-:Y:S08]  /*a1a0*/  HMMA.16816.F32 R84, R168.reuse, R132, R84 ;  /* 0x00000084a854723c */ /* 0x044ff00000001854 */
[C---:B------:R-:W-:Y:S01]  /*a1b0*/  HMMA.16816.F32 R88, R168.reuse, R134, R88 ;  /* 0x00000086a858723c */ /* 0x040fe20000001858 */
[----:B------:R-:W2:Y:S03]  /*a1c0*/  LDSM.16.MT88.4 R132, [R195+0x4000] ;  /* 0x00400000c384783b */ /* 0x000ea60000004200 */
[----:B-1----:R-:W-:Y:S02]  /*a1d0*/  FADD.FTZ R0, R145, R2 ;  /* 0x0000000291007221 */ /* 0x002fe40000010000 */
[----:B------:R-:W-:Y:S02]  /*a1e0*/  FADD.FTZ R2, R160, R149 ;  /* 0x00000095a0027221 */ /* 0x000fe40000010000 */
[----:B------:R-:W-:Y:S01]  /*a1f0*/  FADD.FTZ R0, R150, R0 ;  /* 0x0000000096007221 */ /* 0x000fe20000010000 */
[----:B------:R-:W-:Y:S03]  /*a200*/  LDSM.16.MT88.4 R144, [R196+0x1800] ;  /* 0x00180000c490783b */ /* 0x000fe60000004200 */
[----:B------:R-:W-:Y:S02]  /*a210*/  FADD.FTZ R174, R161, R2 ;  /* 0x00000002a1ae7221 */ /* 0x000fe40000010000 */
[----:B------:R-:W-:Y:S04]  /*a220*/  FADD.FTZ R0, R151, R0 ;  /* 0x0000000097007221 */ /* 0x000fe80000010000 */
[----:B---3--:R-:W-:Y:S04]  /*a230*/  FADD.FTZ R0, R148, R0 ;  /* 0x0000000094007221 */ /* 0x008fe80000010000 */
[----:B----4-:R-:W-:Y:S02]  /*a240*/  FADD.FTZ R2, R177, R0 ;  /* 0x00000000b1027221 */ /* 0x010fe40000010000 */
[----:B------:R-:W-:Y:S02]  /*a250*/  FADD.FTZ R0, R184, R174 ;  /* 0x000000aeb8007221 */ /* 0x000fe40000010000 */
[----:B------:R-:W-:Y:S02]  /*a260*/  FADD.FTZ R2, R176, R2 ;  /* 0x00000002b0027221 */ /* 0x000fe40000010000 */
[----:B------:R-:W-:Y:S01]  /*a270*/  FADD.FTZ R0, R185, R0 ;  /* 0x00000000b9007221 */ /* 0x000fe20000010000 */
        /* <DEDUP_REMOVED lines=17> */
[----:B-----5:R-:W-:Y:S02]  /*a390*/  F2FP.PACK_AB R169, R172, R173 ;  /* 0x000000adaca9723e */ /* 0x020fe400000000ff */
[----:B------:R-:W-:Y:S01]  /*a3a0*/  F2FP.PACK_AB R171, R157, R158 ;  /* 0x0000009e9dab723e */ /* 0x000fe200000000ff */
        /* <DEDUP_REMOVED lines=48> */
[----:B------:R-:W1:Y:S03]  /*a6b0*/  LDSM.16.MT88.4 R136, [R192+0x1000] ;  /* 0x00100000c088783b */ /* 0x000e660000004200 */
[----:B------:R-:W-:Y:S03]  /*a6c0*/  F2FP.PACK_AB R133, R177, R148 ;  /* 0x00000094b185723e */ /* 0x000fe600000000ff */
[----:B------:R-:W-:Y:S02]  /*a6d0*/  F2FP.PACK_AB R134, R185, R184 ;  /* 0x000000b8b986723e */ /* 0x000fe400000000ff */
[C---:B------:R-:W-:Y:S07]  /*a6e0*/  F2FP.PACK_AB R135, R175.reuse, R176 ;  /* 0x000000b0af87723e */ /* 0x040fee00000000ff */
        /* <DEDUP_REMOVED lines=47> */
[C---:B------:R-:W-:Y:S01]  /*a9e0*/  HMMA.16816.F32 R160, R168.reuse, R164, R4 ;  /* 0x000000a4a8a0723c */ /* 0x040fe20000001804 */
[----:B------:R-:W2:Y:S07]  /*a9f0*/  LDSM.16.MT88.4 R4, [R192+0x3800] ;  /* 0x00380000c004783b */ /* 0x000eae0000004200 */
[C---:B------:R-:W-:Y:S01]  /*aa00*/  HMMA.16816.F32 R164, R168.reuse, R166, R8 ;  /* 0x000000a6a8a4723c */ /* 0x040fe20000001808 */
[----:B------:R-:W3:Y:S07]  /*aa10*/  LDSM.16.MT88.4 R8, [R193+0x3800] ;  /* 0x00380000c108783b */ /* 0x000eee0000004200 */
[C---:B-1----:R-:W-:Y:S01]  /*aa20*/  HMMA.16816.F32 R132, R168.reuse, R136, R12 ;  /* 0x00000088a884723c */ /* 0x042fe2000000180c */
[----:B------:R-:W1:Y:S07]  /*aa30*/  LDSM.16.MT88.4 R12, [R196+0x3800] ;  /* 0x00380000c40c783b */ /* 0x000e6e0000004200 */
[C---:B------:R-:W-:Y:S01]  /*aa40*/  HMMA.16816.F32 R136, R168.reuse, R138, R16 ;  /* 0x0000008aa888723c */ /* 0x040fe20000001810 */
[----:B------:R-:W4:Y:S07]  /*aa50*/  LDSM.16.MT88.4 R16, [R195+0x3800] ;  /* 0x00380000c310783b */ /* 0x000f2e0000004200 */
[C---:B------:R-:W-:Y:S08]  /*aa60*/  HMMA.16816.F32 R140, R168.reuse, R144, R20 ;  /* 0x00000090a88c723c */ /* 0x040ff00000001814 */
        /* <DEDUP_REMOVED lines=32> */
[C---:B---3--:R-:W-:Y:S04]  /*ac70*/  HMMA.16816.F32 R108, R168.reuse, R8, R108 ;  /* 0x00000008a86c723c */ /* 0x048fe8000000186c */
[----:B------:R-:W-:Y:S02]  /*ac80*/  FADD.FTZ R2, R179, R2 ;  /* 0x00000002b3027221 */ /* 0x000fe40000010000 */
[----:B------:R-:W-:Y:S02]  /*ac90*/  FADD.FTZ R0, R172, R0 ;  /* 0x00000000ac007221 */ /* 0x000fe40000010000 */
[C---:B------:R-:W-:Y:S04]  /*aca0*/  HMMA.16816.F32 R112, R168.reuse, R10, R112 ;  /* 0x0000000aa870723c */ /* 0x040fe80000001870 */
[----:B------:R-:W-:Y:S02]  /*acb0*/  FADD.FTZ R2, R180, R2 ;  /* 0x00000002b4027221 */ /* 0x000fe40000010000 */
[----:B------:R-:W-:Y:S02]  /*acc0*/  FADD.FTZ R0, R158, R0 ;  /* 0x000000009e007221 */ /* 0x000fe40000010000 */
[C---:B-1----:R-:W-:Y:S04]  /*acd0*/  HMMA.16816.F32 R116, R168.reuse, R12, R116 ;  /* 0x0000000ca874723c */ /* 0x042fe80000001874 */
[----:B------:R-:W-:Y:S01]  /*ace0*/  FADD.FTZ R237, R181, R2 ;  /* 0x00000002b5ed7221 */ /* 0x000fe20000010000 */
[----:B------:R-:W-:Y:S01]  /*acf0*/  MOV R2, R156 ;  /* 0x0000009c00027202 */ /* 0x000fe20000000f00 */
[----:B------:R-:W-:Y:S01]  /*ad00*/  FADD.FTZ R239, R157, R0 ;  /* 0x000000009def7221 */ /* 0x000fe20000010000 */
[-C--:B------:R-:W-:Y:S01]  /*ad10*/  MOV R12, R3.reuse ;  /* 0x00000003000c7202 */ /* 0x080fe20000000f00 */
[C---:B------:R-:W-:Y:S04]  /*ad20*/  HMMA.16816.F32 R120, R168.reuse, R14, R120 ;  /* 0x0000000ea878723c */ /* 0x040fe80000001878 */
[----:B------:R-:W-:Y:S04]  /*ad30*/  MOV R157, R3 ;  /* 0x00000003009d7202 */ /* 0x000fe80000000f00 */
[C---:B----4-:R-:W-:Y:S08]  /*ad40*/  HMMA.16816.F32 R124, R168.reuse, R16, R124 ;  /* 0x00000010a87c723c */ /* 0x050ff0000000187c */
[----:B------:R-:W-:Y:S01]  /*ad50*/  HMMA.16816.F32 R128, R168, R18, R128 ;  /* 0x00000012a880723c */ /* 0x000fe20000001880 */
[----:B------:R-:W-:-:S07]  /*ad60*/  @P0 BRA `(.L_x_1697) ;  /* 0xffffc19000000947 */ /* 0x000fce000383ffff */
.L_x_1688:
        /* <DEDUP_REMOVED lines=21> */
.L_x_1700:
[----:B------:R-:W-:-:S04]  /*aec0*/  MOV R3, c[0x0][0x32c] ;  /* 0x0000cb0000037a02 */ /* 0x000fc80000000f00 */
[----:B------:R-:W-:-:S13]  /*aed0*/  ISETP.NE.AND P0, PT, R3, 0x1, PT ;  /* 0x000000010300780c */ /* 0x000fda0003f05270 */
[----:B------:R-:W-:-:S05]  /*aee0*/  @P0 IMAD.HI.U32 R3, R0, c[0x0][0x330], RZ ;  /* 0x0000cc0000030a27 */ /* 0x000fca00078e00ff */
[----:B------:R-:W-:Y:S02]  /*aef0*/  @P0 SHF.R.U32.HI R0, RZ, c[0x0][0x334], R3 ;  /* 0x0000cd00ff000a19 */ /* 0x000fe40000011603 */
.L_x_1701:
[----:B------:R-:W-:Y:S05]  /*af00*/  BSYNC B0 ;  /* 0x0000000000007941 */ /* 0x000fea0003800000 */
.L_x_1699:
[----:B------:R-:W-:-:S05]  /*af10*/  IMAD R0, R0, c[0x0][0x32c], RZ ;  /* 0x0000cb0000007a24 */ /* 0x000fca00078e02ff */
[----:B------:R-:W-:-:S04]  /*af20*/  IMNMX R2, R2, R0, !PT ;  /* 0x0000000002027217 */ /* 0x000fc80007800200 */
.L_x_1698:
        /* <DEDUP_REMOVED lines=10> */
.L_x_1703:
[----:B------:R-:W-:Y:S01]  /*afd0*/  ISETP.GT.AND P0, PT, R228, R220, PT ;  /* 0x000000dce400720c */ /* 0x000fe20003f04270 */
[----:B------:R-:W-:Y:S04]  /*afe0*/  DEPBAR.LE SB0, 0x0 ;  /* 0x000080000000791a */ /* 0x000fe80000000000 */
[----:B------:R-:W-:Y:S01]  /*aff0*/  WARPSYNC 0xffffffff ;  /* 0xffffffff00007948 */ /* 0x000fe20003800000 */
[----:B------:R-:W-:Y:S07]  /*b000*/  BAR.SYNC.DEFER_BLOCKING 0x0 ;  /* 0x0000000000007b1d */ /* 0x000fee0000010000 */
[----:B------:R-:W-:Y:S01]  /*b010*/  @!P0 SHF.R.S32.HI R0, RZ, 0x1f, R220 ;  /* 0x0000001fff008819 */ /* 0x000fe200000114dc */
[----:B------:R-:W-:Y:S01]  /*b020*/  @!P0 IMAD.WIDE.U32 R4, R220, c[0x0][0x208], RZ ;  /* 0x00008200dc048a25 */ /* 0x000fe200078e00ff */
[----:B------:R-:W-:Y:S02]  /*b030*/  @!P0 IADD3 R10, P1, R232, 0x40, RZ ;  /* 0x00000040e80a8810 */ /* 0x000fe40007f3e0ff */
[----:B------:R-:W-:Y:S01]  /*b040*/  @!P0 MOV R3, c[0x0][0x208] ;  /* 0x0000820000038a02 */ /* 0x000fe20000000f00 */
[----:B------:R-:W-:Y:S01]  /*b050*/  @!P0 IMAD R0, R0, c[0x0][0x208], RZ ;  /* 0x0000820000008a24 */ /* 0x000fe200078e02ff */
[----:B------:R-:W-:Y:S02]  /*b060*/  @!P0 SHF.L.U32 R2, R4, 0x6, RZ ;  /* 0x0000000604028819 */ /* 0x000fe400000006ff */
[----:B------:R-:W-:Y:S01]  /*b070*/  @!P0 IADD3.X R11, RZ, R234, RZ, P1, !PT ;  /* 0x000000eaff0b8210 */ /* 0x000fe20000ffe4ff */
[----:B------:R-:W-:Y:S05]  /*b080*/  @!P0 IMAD R0, R220, c[0x0][0x20c], R0 ;  /* 0x00008300dc008a24 */ /* 0x000fea00078e0200 */
[----:B------:R-:W-:Y:S02]  /*b090*/  @!P0 IADD3 R0, R5, R0, RZ ;  /* 0x0000000005008210 */ /* 0x000fe40007ffe0ff */
[----:B------:R-:W-:Y:S01]  /*b0a0*/  @!P0 MOV R5, c[0x0][0x20c] ;  /* 0x0000830000058a02 */ /* 0x000fe20000000f00 */
[----:B------:R-:W-:Y:S01]  /*b0b0*/  LDSM.16.M88.4 R32, [R198] ;  /* 0x00000000c620783b */ /* 0x000fe20000000200 */
[----:B------:R-:W-:Y:S02]  /*b0c0*/  @!P0 SHF.L.U64.HI R0, R4, 0x6, R0 ;  /* 0x0000000604008819 */ /* 0x000fe40000010200 */
[C---:B------:R-:W-:Y:S04]  /*b0d0*/  @!P0 LEA R4, P1, R3.reuse, R2, 0x5 ;  /* 0x0000000203048211 */ /* 0x040fe800078228ff */
[----:B------:R-:W-:Y:S01]  /*b0e0*/  @!P0 LEA.HI.X R3, R3, R0, R5, 0x5, P1 ;  /* 0x0000000003038211 */ /* 0x000fe200008f2c05 */
[----:B------:R-:W-:Y:S01]  /*b0f0*/  LDSM.16.M88.4 R16, [R159+0x800] ;  /* 0x000800009f10783b */ /* 0x000fe20000000200 */
[----:B------:R-:W-:Y:S04]  /*b100*/  @!P0 IADD3 R5, P1, R2, R232, RZ ;  /* 0x000000e802058210 */ /* 0x000fe80007f3e0ff */
[----:B------:R-:W-:Y:S02]  /*b110*/  @!P0 IADD3.X R7, R0, R234, RZ, P1, !PT ;  /* 0x000000ea00078210 */ /* 0x000fe40000ffe4ff */
[----:B------:R-:W-:Y:S01]  /*b120*/  @!P0 IADD3 R6, P1, R2, R10, RZ ;  /* 0x0000000a02068210 */ /* 0x000fe20007f3e0ff */
[----:B------:R-:W-:Y:S03]  /*b130*/  LDSM.16.M88.4 R24, [R159+0x1000] ;  /* 0x001000009f18783b */ /* 0x000fe60000000200 */
[----:B------:R-:W-:Y:S02]  /*b140*/  @!P0 IADD3.X R8, R0, R11, RZ, P1, !PT ;  /* 0x0000000b00088210 */ /* 0x000fe40000ffe4ff */
[C---:B------:R-:W-:Y:S02]  /*b150*/  @!P0 LEA R30, P1, R5.reuse, c[0x0][0x1f8], 0x1 ;  /* 0x00007e00051e8a11 */ /* 0x040fe400078208ff */
[----:B------:R-:W-:Y:S02]  /*b160*/  LDSM.16.M88.4 R168, [R159+0x1800] ;  /* 0x001800009fa8783b */ /* 0x000fe40000000200 */
[----:B------:R-:W-:Y:S02]  /*b170*/  @!P0 LEA.HI.X R31, R5, c[0x0][0x1fc], R7, 0x1, P1 ;  /* 0x00007f00051f8a11 */ /* 0x000fe400008f0c07 */
[C---:B------:R-:W-:Y:S03]  /*b180*/  @!P0 LEA R28, P1, R6.reuse, c[0x0][0x1f8], 0x1 ;  /* 0x00007e00061c8a11 */ /* 0x040fe600078208ff */
[----:B------:R-:W-:Y:S01]  /*b190*/  LDSM.16.M88.4 R172, [R199] ;  /* 0x00000000c7ac783b */ /* 0x000fe20000000200 */
[----:B------:R-:W-:Y:S02]  /*b1a0*/  @!P0 LEA.HI.X R29, R6, c[0x0][0x1fc], R8, 0x1, P1 ;  /* 0x00007f00061d8a11 */ /* 0x000fe400008f0c08 */
[----:B------:R-:W-:Y:S04]  /*b1b0*/  @!P0 IADD3 R6, P1, R232, 0x80, RZ ;  /* 0x00000080e8068810 */ /* 0x000fe80007f3e0ff */
[----:B------:R-:W-:Y:S01]  /*b1c0*/  @!P0 IADD3.X R8, RZ, R234, RZ, P1, !PT ;  /* 0x000000eaff088210 */ /* 0x000fe20000ffe4ff */
[----:B------:R-:W-:Y:S01]  /*b1d0*/  LDSM.16.M88.4 R176, [R202] ;  /* 0x00000000cab0783b */ /* 0x000fe20000000200 */
[----:B------:R-:W-:Y:S04]  /*b1e0*/  @!P0 IADD3 R5, P1, R2, R6, RZ ;  /* 0x0000000602058210 */ /* 0x000fe80007f3e0ff */
[----:B------:R-:W-:Y:S02]  /*b1f0*/  @!P0 IADD3.X R7, R0, R8, RZ, P1, !PT ;  /* 0x0000000800078210 */ /* 0x000fe40000ffe4ff */
[C---:B------:R-:W-:Y:S01]  /*b200*/  @!P0 LEA R14, P1, R5.reuse, c[0x0][0x1f8], 0x1 ;  /* 0x00007e00050e8a11 */ /* 0x040fe200078208ff */
[----:B------:R-:W-:Y:S03]  /*b210*/  LDSM.16.M88.4 R180, [R217] ;  /* 0x00000000d9b4783b */ /* 0x000fe60000000200 */
[----:B------:R-:W-:Y:S02]  /*b220*/  @!P0 LEA.HI.X R15, R5, c[0x0][0x1fc], R7, 0x1, P1 ;  /* 0x00007f00050f8a11 */ /* 0x000fe400008f0c07 */
[----:B------:R-:W-:Y:S02]  /*b230*/  @!P0 IADD3 R7, P1, R232, 0xc0, RZ ;  /* 0x000000c0e8078810 */ /* 0x000fe40007f3e0ff */
[----:B------:R-:W-:Y:S02]  /*b240*/  LDSM.16.M88.4 R184, [R216] ;  /* 0x00000000d8b8783b */ /* 0x000fe40000000200 */
[----:B------:R-:W-:Y:S02]  /*b250*/  @!P0 IADD3.X R9, RZ, R234, RZ, P1, !PT ;  /* 0x000000eaff098210 */ /* 0x000fe40000ffe4ff */
[----:B------:R-:W-:Y:S03]  /*b260*/  @!P0 IADD3 R2, P1, R2, R7, RZ ;  /* 0x0000000702028210 */ /* 0x000fe60007f3e0ff */
[----:B------:R-:W-:Y:S01]  /*b270*/  LDSM.16.M88.4 R188, [R215] ;  /* 0x00000000d7bc783b */ /* 0x000fe20000000200 */
[----:B------:R-:W-:Y:S02]  /*b280*/  @!P0 IADD3.X R0, R0, R9, RZ, P1, !PT ;  /* 0x0000000900008210 */ /* 0x000fe40000ffe4ff */
[C---:B------:R-:W-:Y:S04]  /*b290*/  @!P0 LEA R22, P1, R2.reuse, c[0x0][0x1f8], 0x1 ;  /* 0x00007e0002168a11 */ /* 0x040fe800078208ff */
[----:B------:R-:W-:Y:S02]  /*b2a0*/  @!P0 LEA.HI.X R23, R2, c[0x0][0x1fc], R0, 0x1, P1 ;  /* 0x00007f0002178a11 */ /* 0x000fe400008f0c00 */
[C---:B------:R-:W-:Y:S04]  /*b2b0*/  @!P0 IADD3 R2, P1, R4.reuse, R10, RZ ;  /* 0x0000000a04028210 */ /* 0x040fe80007f3e0ff */
[C---:B------:R-:W-:Y:S02]  /*b2c0*/  @!P0 IADD3.X R11, R3.reuse, R11, RZ, P1, !PT ;  /* 0x0000000b030b8210 */ /* 0x040fe40000ffe4ff */
[C---:B------:R-:W-:Y:S04]  /*b2d0*/  @!P0 IADD3 R5, P1, R4.reuse, R6, RZ ;  /* 0x0000000604058210 */ /* 0x040fe80007f3e0ff */
[C---:B------:R-:W-:Y:S02]  /*b2e0*/  @!P0 IADD3.X R8, R3.reuse, R8, RZ, P1, !PT ;  /* 0x0000000803088210 */ /* 0x040fe40000ffe4ff */
[C---:B------:R-:W-:Y:S04]  /*b2f0*/  @!P0 IADD3 R6, P1, R4.reuse, R7, RZ ;  /* 0x0000000704068210 */ /* 0x040fe80007f3e0ff */
[C---:B------:R-:W-:Y:S02]  /*b300*/  @!P0 IADD3.X R7, R3.reuse, R9, RZ, P1, !PT ;  /* 0x0000000903078210 */ /* 0x040fe40000ffe4ff */
[----:B------:R-:W-:Y:S04]  /*b310*/  @!P0 IADD3 R0, P1, R4, R232, RZ ;  /* 0x000000e804008210 */ /* 0x000fe80007f3e0ff */
[----:B------:R-:W-:Y:S02]  /*b320*/  @!P0 IADD3.X R3, R3, R234, RZ, P1, !PT ;  /* 0x000000ea03038210 */ /* 0x000fe40000ffe4ff */
[C---:B------:R-:W-:Y:S04]  /*b330*/  @!P0 LEA R12, P1, R0.reuse, c[0x0][0x1f8], 0x1 ;  /* 0x00007e00000c8a11 */ /* 0x040fe800078208ff */
[----:B------:R-:W-:Y:S02]  /*b340*/  @!P0 LEA.HI.X R13, R0, c[0x0][0x1fc], R3, 0x1, P1 ;  /* 0x00007f00000d8a11 */ /* 0x000fe400008f0c03 */
[C---:B------:R-:W-:Y:S04]  /*b350*/  @!P0 LEA R20, P1, R2.reuse, c[0x0][0x1f8], 0x1 ;  /* 0x00007e0002148a11 */ /* 0x040fe800078208ff */
[----:B------:R-:W-:Y:S02]  /*b360*/  @!P0 LEA.HI.X R21, R2, c[0x0][0x1fc], R11, 0x1, P1 ;  /* 0x00007f0002158a11 */ /* 0x000fe400008f0c0b */
[C---:B------:R-:W-:Y:S04]  /*b370*/  @!P0 LEA R2, P1, R5.reuse, c[0x0][0x1f8], 0x1 ;  /* 0x00007e0005028a11 */ /* 0x040fe800078208ff */
[----:B------:R-:W-:Y:S02]  /*b380*/  @!P0 LEA.HI.X R3, R5, c[0x0][0x1fc], R8, 0x1, P1 ;  /* 0x00007f0005038a11 */ /* 0x000fe400008f0c08 */
[----:B------:R-:W1:Y:S01]  /*b390*/  LDSM.16.M88.4 R8, [R159] ;  /* 0x000000009f08783b */ /* 0x000e620000000200 */
[C---:B------:R-:W-:Y:S04]  /*b3a0*/  @!P0 LEA R218, P1, R6.reuse, c[0x0][0x1f8], 0x1 ;  /* 0x00007e0006da8a11 */ /* 0x040fe800078208ff */
[----:B------:R-:W-:Y:S02]  /*b3b0*/  @!P0 LEA.HI.X R219, R6, c[0x0][0x1fc], R7, 0x1, P1 ;  /* 0x00007f0006db8a11 */ /* 0x000fe400008f0c07 */
[----:B------:R-:W-:Y:S01]  /*b3c0*/  @!PT LDS RZ, [RZ] ;  /* 0x00000000fffff984 */ /* 0x000fe20000000800 */
[----:B------:R-:W-:Y:S01]  /*b3d0*/  @!PT LDS RZ, [RZ] ;  /* 0x00000000fffff984 */ /* 0x000fe20000000800 */
[----:B------:R-:W-:Y:S01]  /*b3e0*/  @!PT LDS RZ, [RZ] ;  /* 0x00000000fffff984 */ /* 0x000fe20000000800 */
[----:B------:R2:W-:Y:S07]  /*b3f0*/  @!P0 LDGSTS.E.BYPASS.LTC128B.128 [R223+0x100], [R30.64], !P5 ;  /* 0x001000001edf8fae */ /* 0x0005ee000e901d46 */
[----:B------:R2:W-:Y:S07]  /*b400*/  @!P0 LDGSTS.E.BYPASS.LTC128B.128 [R223+0x2100], [R28.64], !P4 ;  /* 0x021000001cdf8fae */ /* 0x0005ee000e101d46 */
[----:B------:R3:W-:Y:S07]  /*b410*/  @!P0 LDGSTS.E.BYPASS.LTC128B.128 [R223+0x4100], [R14.64], !P3 ;  /* 0x041000000edf8fae */ /* 0x0007ee000d901d46 */
[----:B------:R4:W-:Y:S07]  /*b420*/  @!P0 LDGSTS.E.BYPASS.LTC128B.128 [R223+0x6100], [R22.64], !P2 ;  /* 0x0610000016df8fae */ /* 0x0009ee000d101d46 */
[----:B------:R3:W-:Y:S01]  /*b430*/  @!P0 LDGSTS.E.BYPASS.LTC128B.128 [R223+0x1100], [R12.64], !P5 ;  /* 0x011000000cdf8fae */ /* 0x0007e2000e901d46 */
[C---:B-1----:R-:W-:Y:S06]  /*b440*/  HMMA.16816.F32 R4, R32.reuse, R8, RZ ;  /* 0x000000082004723c */ /* 0x042fec00000018ff */
[----:B------:R4:W-:Y:S02]  /*b450*/  @!P0 LDGSTS.E.BYPASS.LTC128B.128 [R223+0x3100], [R20.64], !P4 ;  /* 0x0310000014df8fae */ /* 0x0009e4000e101d46 */
[C---:B------:R-:W-:Y:S05]  /*b460*/  HMMA.16816.F32 R8, R32.reuse, R10, RZ ;  /* 0x0000000a2008723c */ /* 0x040fea00000018ff */
[----:B------:R1:W-:Y:S07]  /*b470*/  @!P0 LDGSTS.E.BYPASS.LTC128B.128 [R223+0x5100], [R2.64], !P3 ;  /* 0x0510000002df8fae */ /* 0x0003ee000d901d46 */
[----:B------:R5:W-:Y:S01]  /*b480*/  @!P0 LDGSTS.E.BYPASS.LTC128B.128 [R223+0x7100], [R218.64], !P2 ;  /* 0x07100000dadf8fae */ /* 0x000be2000d101d46 */
[C---:B------:R-:W-:Y:S01]  /*b490*/  ISETP.GT.AND P0, PT, R220.reuse, R228, PT ;  /* 0x000000e4dc00720c */ /* 0x040fe20003f04270 */
[C---:B---3--:R-:W-:Y:S05]  /*b4a0*/  HMMA.16816.F32 R12, R32.reuse, R16, RZ ;  /* 0x00000010200c723c */ /* 0x048fea00000018ff */
[----:B------:R-:W0:Y:S03]  /*b4b0*/  LDGDEPBAR ;  /* 0x00000000000079af */ /* 0x000e260000000000 */
[C---:B------:R-:W-:Y:S08]  /*b4c0*/  HMMA.16816.F32 R16, R32.reuse, R18, RZ ;  /* 0x000000122010723c */ /* 0x040ff000000018ff */
[C---:B----4-:R-:W-:Y:S01]  /*b4d0*/  HMMA.16816.F32 R20, R32.reuse, R24, RZ ;  /* 0x000000182014723c */ /* 0x050fe200000018ff */
[----:B-----5:R-:W-:Y:S07]  /*b4e0*/  IADD3 R218, R220, -0x1, RZ ;  /* 0xffffffffdcda7810 */ /* 0x020fee0007ffe0ff */
[C---:B------:R-:W-:Y:S01]  /*b4f0*/  HMMA.16816.F32 R24, R32.reuse, R26, RZ ;  /* 0x0000001a2018723c */ /* 0x040fe200000018ff */
[----:B------:R-:W-:Y:S03]  /*b500*/  @P0 SHF.R.S32.HI R0, RZ, 0x1f, R218 ;  /* 0x0000001fff000819 */ /* 0x000fe600000114da */
[----:B-1----:R-:W-:Y:S04]  /*b510*/  @P0 IMAD.WIDE.U32 R2, R218, c[0x0][0x1e0], RZ ;  /* 0x00007800da020a25 */ /* 0x002fe800078e00ff */
[C---:B--2---:R-:W-:Y:S01]  /*b520*/  HMMA.16816.F32 R28, R32.reuse, R168, RZ ;  /* 0x000000a8201c723c */ /* 0x044fe200000018ff */
[----:B------:R-:W-:Y:S03]  /*b530*/  @P0 SHF.L.U32 R156, R2, 0x6, RZ ;  /* 0x00000006029c0819 */ /* 0x000fe600000006ff */
[----:B------:R-:W-:Y:S04]  /*b540*/  @P0 IMAD R0, R0, c[0x0][0x1e0], RZ ;  /* 0x0000780000000a24 */ /* 0x000fe800078e02ff */
[----:B------:R-:W-:Y:S01]  /*b550*/  HMMA.16816.F32 R32, R32, R170, RZ ;  /* 0x000000aa2020723c */ /* 0x000fe200000018ff */
[----:B------:R-:W-:Y:S03]  /*b560*/  LDSM.16.M88.4 R168, [R201] ;  /* 0x00000000c9a8783b */ /* 0x000fe60000000200 */
[----:B------:R-:W-:Y:S04]  /*b570*/  @P0 IMAD R0, R218, c[0x0][0x1e4], R0 ;  /* 0x00007900da000a24 */ /* 0x000fe800078e0200 */
[C---:B------:R-:W-:Y:S05]  /*b580*/  HMMA.16816.F32 R4, R172.reuse, R176, R4 ;  /* 0x000000b0ac04723c */ /* 0x040fea0000001804 */
[----:B------:R-:W-:Y:S02]  /*b590*/  @P0 IADD3 R0, R3, R0, RZ ;  /* 0x0000000003000210 */ /* 0x000fe40007ffe0ff */
[----:B------:R-:W-:Y:S01]  /*b5a0*/  @P0 MOV R3, c[0x0][0x1e4] ;  /* 0x0000790000030a02 */ /* 0x000fe20000000f00 */
[C---:B------:R-:W-:Y:S04]  /*b5b0*/  HMMA.16816.F32 R8, R172.reuse, R178, R8 ;  /* 0x000000b2ac08723c */ /* 0x040fe80000001808 */
[----:B------:R-:W-:Y:S02]  /*b5c0*/  @P0 SHF.L.U64.HI R176, R2, 0x6, R0 ;  /* 0x0000000602b00819 */ /* 0x000fe40000010200 */
[----:B------:R-:W-:Y:S02]  /*b5d0*/  @P0 IADD3 R0, P1, R156, R230, RZ ;  /* 0x000000e69c000210 */ /* 0x000fe40007f3e0ff */
[C---:B------:R-:W-:Y:S04]  /*b5e0*/  HMMA.16816.F32 R12, R172.reuse, R180, R12 ;  /* 0x000000b4ac0c723c */ /* 0x040fe8000000180c */
[-C--:B------:R-:W-:Y:S02]  /*b5f0*/  @P0 IADD3.X R2, R176, R229.reuse, RZ, P1, !PT ;  /* 0x000000e5b0020210 */ /* 0x080fe40000ffe4ff */
[C---:B------:R-:W-:Y:S02]  /*b600*/  @P0 LEA R226, P1, R0.reuse, c[0x0][0x1c8], 0x1 ;  /* 0x0000720000e20a11 */ /* 0x040fe400078208ff */
[C---:B------:R-:W-:Y:S04]  /*b610*/  HMMA.16816.F32 R16, R172.reuse, R182, R16 ;  /* 0x000000b6ac10723c */ /* 0x040fe80000001810 */
[----:B------:R-:W-:Y:S02]  /*b620*/  @P0 LEA.HI.X R227, R0, c[0x0][0x1cc], R2, 0x1, P1 ;  /* 0x0000730000e30a11 */ /* 0x000fe400008f0c02 */
[----:B------:R-:W-:Y:S02]  /*b630*/  @P0 IADD3 R180, P1, R230, 0x40, RZ ;  /* 0x00000040e6b40810 */ /* 0x000fe40007f3e0ff */
[C---:B------:R-:W-:Y:S04]  /*b640*/  HMMA.16816.F32 R20, R172.reuse, R184, R20 ;  /* 0x000000b8ac14723c */ /* 0x040fe80000001814 */
[----:B------:R-:W-:Y:S02]  /*b650*/  @P0 IADD3.X R181, RZ, R229, RZ, P1, !PT ;  /* 0x000000e5ffb50210 */ /* 0x000fe40000ffe4ff */
[----:B------:R-:W-:Y:S02]  /*b660*/  @P0 IADD3 R0, P1, R156, R180, RZ ;  /* 0x000000b49c000210 */ /* 0x000fe40007f3e0ff */
[C---:B------:R-:W-:Y:S04]  /*b670*/  HMMA.16816.F32 R24, R172.reuse, R186, R24 ;  /* 0x000000baac18723c */ /* 0x040fe80000001818 */
[----:B------:R-:W-:Y:S02]  /*b680*/  @P0 IADD3.X R2, R176, R181, RZ, P1, !PT ;  /* 0x000000b5b0020210 */ /* 0x000fe40000ffe4ff */
[C---:B------:R-:W-:Y:S02]  /*b690*/  @P0 LEA R224, P1, R0.reuse, c[0x0][0x1c8], 0x1 ;  /* 0x0000720000e00a11 */ /* 0x040fe400078208ff */
[C---:B------:R-:W-:Y:S04]  /*b6a0*/  HMMA.16816.F32 R28, R172.reuse, R188, R28 ;  /* 0x000000bcac1c723c */ /* 0x040fe8000000181c */
[----:B------:R-:W-:Y:S02]  /*b6b0*/  @P0 LEA.HI.X R225, R0, c[0x0][0x1cc], R2, 0x1, P1 ;  /* 0x0000730000e10a11 */ /* 0x000fe400008f0c02 */
[----:B------:R-:W-:Y:S02]  /*b6c0*/  @P0 IADD3 R178, P1, R230, 0x80, RZ ;  /* 0x00000080e6b20810 */ /* 0x000fe40007f3e0ff */
[----:B------:R-:W-:Y:S01]  /*b6d0*/  HMMA.16816.F32 R32, R172, R190, R32 ;  /* 0x000000beac20723c */ /* 0x000fe20000001820 */
[----:B------:R-:W1:Y:S03]  /*b6e0*/  LDSM.16.M88.4 R172, [R197] ;  /* 0x00000000c5ac783b */ /* 0x000e660000000200 */
[----:B------:R-:W-:Y:S02]  /*b6f0*/  @P0 IADD3.X R179, RZ, R229, RZ, P1, !PT ;  /* 0x000000e5ffb30210 */ /* 0x000fe40000ffe4ff */
[----:B------:R-:W-:Y:S06]  /*b700*/  @P0 IADD3 R0, P1, R156, R178, RZ ;  /* 0x000000b29c000210 */ /* 0x000fec0007f3e0ff */
[----:B------:R-:W-:Y:S02]  /*b710*/  @P0 IADD3.X R2, R176, R179, RZ, P1, !PT ;  /* 0x000000b3b0020210 */ /* 0x000fe40000ffe4ff */
[C---:B------:R-:W-:Y:S04]  /*b720*/  @P0 LEA R184, P1, R0.reuse, c[0x0][0x1c8], 0x1 ;  /* 0x0000720000b80a11 */ /* 0x040fe800078208ff */
[----:B------:R-:W-:Y:S02]  /*b730*/  @P0 LEA.HI.X R185, R0, c[0x0][0x1cc], R2, 0x1, P1 ;  /* 0x0000730000b90a11 */ /* 0x000fe400008f0c02 */
[----:B------:R-:W-:Y:S04]  /*b740*/  @P0 MOV R0, c[0x0][0x1e0] ;  /* 0x0000780000000a02 */ /* 0x000fe80000000f00 */
[C---:B------:R-:W-:Y:S04]  /*b750*/  @P0 LEA R2, P1, R0.reuse, R156, 0x5 ;  /* 0x0000009c00020211 */ /* 0x040fe800078228ff */
[----:B------:R-:W-:Y:S02]  /*b760*/  @P0 LEA.HI.X R0, R0, R176, R3, 0x5, P1 ;  /* 0x000000b000000211 */ /* 0x000fe400008f2c03 */
[----:B------:R-:W-:Y:S01]  /*b770*/  @P0 IADD3 R3, P1, R230, 0xc0, RZ ;  /* 0x000000c0e6030810 */ /* 0x000fe20007f3e0ff */
        /* <DEDUP_REMOVED lines=11> */
[----:B------:R-:W-:Y:S07]  /*b830*/  LDSM.16.M88.4 R168, [R200] ;  /* 0x00000000c8a8783b */ /* 0x000fee0000000200 */
[----:B------:R-:W1:Y:S02]  /*b840*/  LDSM.16.M88.4 R172, [R194] ;  /* 0x00000000c2ac783b */ /* 0x000e640000000200 */
        /* <DEDUP_REMOVED lines=11> */
[----:B------:R-:W-:Y:S07]  /*b900*/  LDSM.16.M88.4 R168, [R198+0x4000] ;  /* 0x00400000c6a8783b */ /* 0x000fee0000000200 */
[----:B------:R-:W1:Y:S02]  /*b910*/  LDSM.16.M88.4 R172, [R159+0x2000] ;  /* 0x002000009fac783b */ /* 0x000e640000000200 */
        /* <DEDUP_REMOVED lines=12> */
[----:B------:R-:W1:Y:S02]  /*b9e0*/  LDSM.16.M88.4 R172, [R214] ;  /* 0x00000000d6ac783b */ /* 0x000e640000000200 */
        /* <DEDUP_REMOVED lines=138> */
[----:B------:R-:W1:Y:S01]  /*c290*/  LDSM.16.M88.4 R172, [R194+0x7800] ;  /* 0x00780000c2ac783b */ /* 0x000e620000000200 */
[----:B------:R-:W-:Y:S06]  /*c2a0*/  DEPBAR.LE SB0, 0x0 ;  /* 0x000080000000791a */ /* 0x000fec0000000000 */
[----:B------:R-:W-:Y:S07]  /*c2b0*/  BAR.SYNC.DEFER_BLOCKING 0x0 ;  /* 0x0000000000007b1d */ /* 0x000fee0000010000 */
[----:B------:R-:W-:Y:S01]  /*c2c0*/  @!PT LDS RZ, [RZ] ;  /* 0x00000000fffff984 */ /* 0x000fe20000000800 */
[----:B------:R-:W-:Y:S01]  /*c2d0*/  @!PT LDS RZ, [RZ] ;  /* 0x00000000fffff984 */ /* 0x000fe20000000800 */
[----:B------:R-:W-:Y:S01]  /*c2e0*/  @!PT LDS RZ, [RZ] ;  /* 0x00000000fffff984 */ /* 0x000fe20000000800 */
[----:B------:R2:W-:Y:S07]  /*c2f0*/  @P0 LDGSTS.E.BYPASS.LTC128B.128 [R223+0x8100], [R226.64], !P5 ;  /* 0x08100000e2df0fae */ /* 0x0005ee000e901d46 */
[----:B------:R2:W-:Y:S01]  /*c300*/  @P0 LDGSTS.E.BYPASS.LTC128B.128 [R223+0xa100], [R224.64], !P4 ;  /* 0x0a100000e0df0fae */ /* 0x0005e2000e101d46 */
[C---:B-1----:R-:W-:Y:S06]  /*c310*/  HMMA.16816.F32 R28, R168.reuse, R172, R28 ;  /* 0x000000aca81c723c */ /* 0x042fec000000181c */
[----:B------:R1:W-:Y:S02]  /*c320*/  @P0 LDGSTS.E.BYPASS.LTC128B.128 [R223+0xc100], [R184.64], !P3 ;  /* 0x0c100000b8df0fae */ /* 0x0003e4000d901d46 */
[----:B------:R-:W-:Y:S07]  /*c330*/  HMMA.16816.F32 R32, R168, R174, R32 ;  /* 0x000000aea820723c */ /* 0x000fee0000001820 */
[----:B------:R-:W-:Y:S02]  /*c340*/  @P0 IADD3.X R168, RZ, R229, RZ, P1, !PT ;  /* 0x000000e5ffa80210 */ /* 0x000fe40000ffe4ff */
[----:B------:R-:W-:Y:S04]  /*c350*/  @P0 IADD3 R156, P1, R156, R3, RZ ;  /* 0x000000039c9c0210 */ /* 0x000fe80007f3e0ff */
[----:B------:R-:W-:Y:S02]  /*c360*/  @P0 IADD3.X R169, R176, R168, RZ, P1, !PT ;  /* 0x000000a8b0a90210 */ /* 0x000fe40000ffe4ff */
[C---:B------:R-:W-:Y:S04]  /*c370*/  @P0 LEA R176, P1, R156.reuse, c[0x0][0x1c8], 0x1 ;  /* 0x000072009cb00a11 */ /* 0x040fe800078208ff */
[----:B------:R-:W-:Y:S02]  /*c380*/  @P0 LEA.HI.X R177, R156, c[0x0][0x1cc], R169, 0x1, P1 ;  /* 0x000073009cb10a11 */ /* 0x000fe400008f0ca9 */
[----:B------:R-:W-:Y:S03]  /*c390*/  @P0 IADD3 R156, P1, R2, R180, RZ ;  /* 0x000000b4029c0210 */ /* 0x000fe60007f3e0ff */
[----:B------:R3:W-:Y:S01]  /*c3a0*/  @P0 LDGSTS.E.BYPASS.LTC128B.128 [R223+0xe100], [R176.64], !P2 ;  /* 0x0e100000b0df0fae */ /* 0x0007e2000d101d46 */
[----:B------:R-:W-:Y:S02]  /*c3b0*/  @P0 IADD3.X R170, R0, R181, RZ, P1, !PT ;  /* 0x000000b500aa0210 */ /* 0x000fe40000ffe4ff */
[----:B------:R-:W-:Y:S04]  /*c3c0*/  @P0 IADD3 R169, P1, R2, R178, RZ ;  /* 0x000000b202a90210 */ /* 0x000fe80007f3e0ff */
[----:B------:R-:W-:Y:S02]  /*c3d0*/  @P0 IADD3.X R171, R0, R179, RZ, P1, !PT ;  /* 0x000000b300ab0210 */ /* 0x000fe40000ffe4ff */
[----:B------:R-:W-:Y:S04]  /*c3e0*/  @P0 IADD3 R3, P1, R2, R3, RZ ;  /* 0x0000000302030210 */ /* 0x000fe80007f3e0ff */
[----:B------:R-:W-:Y:S02]  /*c3f0*/  @P0 IADD3.X R178, R0, R168, RZ, P1, !PT ;  /* 0x000000a800b20210 */ /* 0x000fe40000ffe4ff */
[----:B------:R-:W-:Y:S04]  /*c400*/  @P0 IADD3 R2, P1, R2, R230, RZ ;  /* 0x000000e602020210 */ /* 0x000fe80007f3e0ff */
[----:B------:R-:W-:Y:S02]  /*c410*/  @P0 IADD3.X R0, R0, R229, RZ, P1, !PT ;  /* 0x000000e500000210 */ /* 0x000fe40000ffe4ff */
[C---:B------:R-:W-:Y:S04]  /*c420*/  @P0 LEA R174, P1, R2.reuse, c[0x0][0x1c8], 0x1 ;  /* 0x0000720002ae0a11 */ /* 0x040fe800078208ff */
[----:B------:R-:W-:Y:S02]  /*c430*/  @P0 LEA.HI.X R175, R2, c[0x0][0x1cc], R0, 0x1, P1 ;  /* 0x0000730002af0a11 */ /* 0x000fe400008f0c00 */
[----:B------:R-:W-:Y:S02]  /*c440*/  FMNMX.FTZ R0, R4, R157, !PT ;  /* 0x0000009d04007209 */ /* 0x000fe40007810000 */
[----:B------:R-:W-:Y:S01]  /*c450*/  FMNMX.FTZ R2, R6, R158, !PT ;  /* 0x0000009e06027209 */ /* 0x000fe20007810000 */
[----:B------:R4:W-:Y:S01]  /*c460*/  @P0 LDGSTS.E.BYPASS.LTC128B.128 [R223+0x9100], [R174.64], !P5 ;  /* 0x09100000aedf0fae */ /* 0x0009e2000e901d46 */
        /* <DEDUP_REMOVED lines=17> */
[----:B------:R-:W-:Y:S02]  /*c580*/  @P0 LEA R172, P1, R156, c[0x0][0x1c8], 0x1 ;  /* 0x000072009cac0a11 */ /* 0x000fe400078208ff */
[----:B------:R-:W-:Y:S02]  /*c590*/  FMNMX.FTZ R0, R24, R0, !PT ;  /* 0x0000000018007209 */ /* 0x000fe40007810000 */
[----:B------:R-:W-:Y:S02]  /*c5a0*/  FMNMX.FTZ R2, R23, R2, !PT ;  /* 0x0000000217027209 */ /* 0x000fe40007810000 */
[----:B------:R-:W-:Y:S02]  /*c5b0*/  FMNMX.FTZ R0, R25, R0, !PT ;  /* 0x0000000019007209 */ /* 0x000fe40007810000 */
[----:B------:R-:W-:Y:S02]  /*c5c0*/  @P0 LEA.HI.X R173, R156, c[0x0][0x1cc], R170, 0x1, P1 ;  /* 0x000073009cad0a11 */ /* 0x000fe400008f0caa */
[C---:B------:R-:W-:Y:S02]  /*c5d0*/  @P0 LEA R170, P1, R169.reuse, c[0x0][0x1c8], 0x1 ;  /* 0x00007200a9aa0a11 */ /* 0x040fe400078208ff */
[----:B------:R-:W-:Y:S01]  /*c5e0*/  FMNMX.FTZ R0, R28, R0, !PT ;  /* 0x000000001c007209 */ /* 0x000fe20007810000 */
[----:B------:R4:W-:Y:S01]  /*c5f0*/  @P0 LDGSTS.E.BYPASS.LTC128B.128 [R223+0xb100], [R172.64], !P4 ;  /* 0x0b100000acdf0fae */ /* 0x0009e2000e101d46 */
[----:B------:R-:W-:Y:S02]  /*c600*/  FMNMX.FTZ R2, R26, R2, !PT ;  /* 0x000000021a027209 */ /* 0x000fe40007810000 */
[----:B------:R-:W-:Y:S02]  /*c610*/  @P0 LEA.HI.X R171, R169, c[0x0][0x1cc], R171, 0x1, P1 ;  /* 0x00007300a9ab0a11 */ /* 0x000fe400008f0cab */
[----:B------:R-:W-:Y:S02]  /*c620*/  @P0 LEA R168, P1, R3, c[0x0][0x1c8], 0x1 ;  /* 0x0000720003a80a11 */ /* 0x000fe400078208ff */
[----:B------:R-:W-:Y:S01]  /*c630*/  FMNMX.FTZ R0, R29, R0, !PT ;  /* 0x000000001d007209 */ /* 0x000fe20007810000 */
[----:B------:R5:W-:Y:S01]  /*c640*/  @P0 LDGSTS.E.BYPASS.LTC128B.128 [R223+0xd100], [R170.64], !P3 ;  /* 0x0d100000aadf0fae */ /* 0x000be2000d901d46 */
[----:B------:R-:W-:Y:S02]  /*c650*/  FMNMX.FTZ R2, R27, R2, !PT ;  /* 0x000000021b027209 */ /* 0x000fe40007810000 */
[----:B------:R-:W-:Y:S02]  /*c660*/  @P0 LEA.HI.X R169, R3, c[0x0][0x1cc], R178, 0x1, P1 ;  /* 0x0000730003a90a11 */ /* 0x000fe400008f0cb2 */
[----:B------:R-:W-:Y:S02]  /*c670*/  FMNMX.FTZ R3, R32, R0, !PT ;  /* 0x0000000020037209 */ /* 0x000fe40007810000 */
[----:B------:R-:W-:Y:S01]  /*c680*/  FMNMX.FTZ R2, R30, R2, !PT ;  /* 0x000000021e027209 */ /* 0x000fe20007810000 */
[----:B------:R5:W-:Y:S01]  /*c690*/  @P0 LDGSTS.E.BYPASS.LTC128B.128 [R223+0xf100], [R168.64], !P2 ;  /* 0x0f100000a8df0fae */ /* 0x000be2000d101d46 */
[----:B------:R-:W-:Y:S02]  /*c6a0*/  FMNMX.FTZ R3, R33, R3, !PT ;  /* 0x0000000321037209 */ /* 0x000fe40007810000 */
[----:B------:R-:W-:Y:S02]  /*c6b0*/  FMNMX.FTZ R0, R31, R2, !PT ;  /* 0x000000021f007209 */ /* 0x000fe40007810000 */
[----:B------:R-:W-:Y:S02]  /*c6c0*/  ISETP.GT.AND P0, PT, R220, R242, PT ;  /* 0x000000f2dc00720c */ /* 0x000fe40003f04270 */
[----:B------:R-:W1:Y:S01]  /*c6d0*/  SHFL.BFLY PT, R156, R3, 0x2, 0x1f ;  /* 0x0c401f00039c7f89 */ /* 0x000e6200000e0000 */
[----:B------:R-:W-:Y:S02]  /*c6e0*/  FMNMX.FTZ R0, R34, R0, !PT ;  /* 0x0000000022007209 */ /* 0x000fe40007810000 */
[----:B------:R-:W-:Y:S02]  /*c6f0*/  MOV R220, R218 ;  /* 0x000000da00dc7202 */ /* 0x000fe40000000f00 */
[----:B------:R-:W-:Y:S02]  /*c700*/  FMNMX.FTZ R0, R35, R0, !PT ;  /* 0x0000000023007209 */ /* 0x000fe40007810000 */
[----:B----4-:R-:W-:Y:S07]  /*c710*/  LDSM.16.MT88.4 R172, [R193] ;  /* 0x00000000c1ac783b */ /* 0x010fee0000004200 */
[----:B------:R-:W4:Y:S07]  /*c720*/  SHFL.BFLY PT, R2, R0, 0x2, 0x1f ;  /* 0x0c401f0000027f89 */ /* 0x000f2e00000e0000 */
[----:B-----5:R-:W-:Y:S01]  /*c730*/  LDSM.16.MT88.4 R168, [R192] ;  /* 0x00000000c0a8783b */ /* 0x020fe20000004200 */
[----:B-1----:R-:W-:Y:S06]  /*c740*/  FMNMX.FTZ R156, R3, R156, !PT ;  /* 0x0000009c039c7209 */ /* 0x002fec0007810000 */
[----:B------:R-:W0:Y:S07]  /*c750*/  LDGDEPBAR ;  /* 0x00000000000079af */ /* 0x000e2e0000000000 */
[----:B------:R-:W1:Y:S01]  /*c760*/  SHFL.BFLY PT, R178, R156, 0x1, 0x1f ;  /* 0x0c201f009cb27f89 */ /* 0x000e6200000e0000 */
[----:B----4-:R-:W-:Y:S06]  /*c770*/  FMNMX.FTZ R0, R0, R2, !PT ;  /* 0x0000000200007209 */ /* 0x010fec0007810000 */
[----:B------:R-:W4:Y:S01]  /*c780*/  SHFL.BFLY PT, R3, R0, 0x1, 0x1f ;  /* 0x0c201f0000037f89 */ /* 0x000f2200000e0000 */
[----:B-1----:R-:W-:Y:S06]  /*c790*/  FMNMX.FTZ R156, R156, R178, !PT ;  /* 0x000000b29c9c7209 */ /* 0x002fec0007810000 */
[----:B---3--:R-:W1:Y:S01]  /*c7a0*/  LDSM.16.MT88.4 R176, [R196] ;  /* 0x00000000c4b0783b */ /* 0x008e620000004200 */
[----:B------:R-:W-:Y:S01]  /*c7b0*/  FADD.FTZ R2, -R156, R157 ;  /* 0x0000009d9c027221 */ /* 0x000fe20000010100 */
[----:B----4-:R-:W-:Y:S03]  /*c7c0*/  FMNMX.FTZ R3, R0, R3, !PT ;  /* 0x0000000300037209 */ /* 0x010fe60007810000 */
[----:B------:R-:W-:Y:S04]  /*c7d0*/  FMUL.FTZ R0, R2, c[0x0][0x2d0] ;  /* 0x0000b40002007a20 */ /* 0x000fe80000410000 */
[----:B------:R3:W4:Y:S01]  /*c7e0*/  MUFU.EX2 R2, R0 ;  /* 0x0000000000027308 */ /* 0x0007220000000800 */
[----:B------:R-:W-:Y:S04]  /*c7f0*/  FMUL.FTZ R157, R3, c[0x0][0x2d0] ;  /* 0x0000b400039d7a20 */ /* 0x000fe80000410000 */
        /* <DEDUP_REMOVED lines=9> */
[----:B------:R-:W-:Y:S01]  /*c890*/  MUFU.EX2 R183, R7 ;  /* 0x0000000700b77308 */ /* 0x000fe20000000800 */
[--C-:B------:R-:W-:Y:S02]  /*c8a0*/  FFMA.FTZ R27, R27, c[0x0][0x2d0], -R157.reuse ;  /* 0x0000b4001b1b7a23 */ /* 0x100fe4000001089d */
[----:B---3--:R-:W-:Y:S02]  /*c8b0*/  FADD.FTZ R0, -R3, R158 ;  /* 0x0000009e03007221 */ /* 0x008fe40000010100 */
[----:B------:R-:W-:Y:S02]  /*c8c0*/  FMUL.FTZ R158, R156, c[0x0][0x2d0] ;  /* 0x0000b4009c9e7a20 */ /* 0x000fe40000410000 */
[----:B------:R-:W-:Y:S02]  /*c8d0*/  FMUL.FTZ R0, R0, c[0x0][0x2d0] ;  /* 0x0000b40000007a20 */ /* 0x000fe40000410000 */
[--C-:B------:R-:W-:Y:S01]  /*c8e0*/  FFMA.FTZ R4, R4, c[0x0][0x2d0], -R158.reuse ;  /* 0x0000b40004047a23 */ /* 0x100fe2000001089e */
[----:B------:R-:W-:Y:S01]  /*c8f0*/  MUFU.EX2 R180, R14 ;  /* 0x0000000e00b47308 */ /* 0x000fe20000000800 */
[--C-:B------:R-:W-:Y:S02]  /*c900*/  FFMA.FTZ R5, R5, c[0x0][0x2d0], -R158.reuse ;  /* 0x0000b40005057a23 */ /* 0x100fe4000001089e */
[C---:B----4-:R-:W-:Y:S02]  /*c910*/  FMUL.FTZ R132, R2.reuse, R132 ;  /* 0x0000008402847220 */ /* 0x050fe40000410000 */
        /* <DEDUP_REMOVED lines=9> */
[----:B------:R-:W4:Y:S01]  /*c9b0*/  MUFU.EX2 R0, R0 ;  /* 0x0000000000007308 */ /* 0x000f220000000800 */
        /* <DEDUP_REMOVED lines=8> */
[--C-:B---3--:R-:W-:Y:S02]  /*ca40*/  FFMA.FTZ R4, R8, c[0x0][0x2d0], -R158.reuse ;  /* 0x0000b40008047a23 */ /* 0x108fe4000001089e */
[C---:B------:R-:W-:Y:S02]  /*ca50*/  FMUL.FTZ R8, R2.reuse, R164 ;  /* 0x000000a402087220 */ /* 0x040fe40000410000 */
[C---:B------:R-:W-:Y:S01]  /*ca60*/  FMUL.FTZ R44, R2.reuse, R44 ;  /* 0x0000002c022c7220 */ /* 0x040fe20000410000 */
[----:B------:R3:W-:Y:S01]  /*ca70*/  MUFU.EX2 R236, R4 ;  /* 0x0000000400ec7308 */ /* 0x0007e20000000800 */
[C---:B------:R-:W-:Y:S02]  /*ca80*/  FMUL.FTZ R45, R2.reuse, R45 ;  /* 0x0000002d022d7220 */ /* 0x040fe40000410000 */
[----:B------:R-:W-:Y:S02]  /*ca90*/  FMUL.FTZ R48, R2, R48 ;  /* 0x0000003002307220 */ /* 0x000fe40000410000 */
[C---:B----4-:R-:W-:Y:S02]  /*caa0*/  FMUL.FTZ R6, R0.reuse, R162 ;  /* 0x000000a200067220 */ /* 0x050fe40000410000 */
[C---:B------:R-:W-:Y:S02]  /*cab0*/  FMUL.FTZ R7, R0.reuse, R163 ;  /* 0x000000a300077220 */ /* 0x040fe40000410000 */
[C---:B------:R-:W-:Y:S02]  /*cac0*/  FMUL.FTZ R134, R0.reuse, R134 ;  /* 0x0000008600867220 */ /* 0x040fe40000410000 */
[C---:B------:R-:W-:Y:S02]  /*cad0*/  FMUL.FTZ R135, R0.reuse, R135 ;  /* 0x0000008700877220 */ /* 0x040fe40000410000 */
[----:B------:R-:W-:Y:S02]  /*cae0*/  FMUL.FTZ R138, R0, R138 ;  /* 0x0000008a008a7220 */ /* 0x000fe40000410000 */
[----:B-----5:R-:W-:Y:S01]  /*caf0*/  FMUL.FTZ R5, R2, R161 ;  /* 0x000000a102057220 */ /* 0x020fe20000410000 */
[----:B------:R-:W-:Y:S01]  /*cb00*/  F2FP.PACK_AB R161, R183, R182 ;  /* 0x000000b6b7a1723e */ /* 0x000fe200000000ff */
[C---:B------:R-:W-:Y:S02]  /*cb10*/  FMUL.FTZ R139, R0.reuse, R139 ;  /* 0x0000008b008b7220 */ /* 0x040fe40000410000 */
[C---:B------:R-:W-:Y:S02]  /*cb20*/  FMUL.FTZ R142, R0.reuse, R142 ;  /* 0x0000008e008e7220 */ /* 0x040fe40000410000 */
[C---:B------:R-:W-:Y:S02]  /*cb30*/  FMUL.FTZ R143, R0.reuse, R143 ;  /* 0x0000008f008f7220 */ /* 0x040fe40000410000 */
[----:B------:R-:W-:Y:S02]  /*cb40*/  FMUL.FTZ R146, R0, R146 ;  /* 0x0000009200927220 */ /* 0x000fe40000410000 */
[--C-:B---3--:R-:W-:Y:S02]  /*cb50*/  FFMA.FTZ R4, R9, c[0x0][0x2d0], -R158.reuse ;  /* 0x0000b40009047a23 */ /* 0x108fe4000001089e */
[----:B------:R-:W-:Y:S02]  /*cb60*/  FMUL.FTZ R9, R2, R165 ;  /* 0x000000a502097220 */ /* 0x000fe40000410000 */
[----:B------:R-:W3:Y:S01]  /*cb70*/  MUFU.EX2 R235, R4 ;  /* 0x0000000400eb7308 */ /* 0x000ee20000000800 */
        /* <DEDUP_REMOVED lines=12> */
[----:B---3--:R-:W-:Y:S01]  /*cc40*/  F2FP.PACK_AB R162, R235, R236 ;  /* 0x000000eceba2723e */ /* 0x008fe200000000ff */
        /* <DEDUP_REMOVED lines=15> */
[----:B---3--:R-:W-:Y:S02]  /*cd40*/  FFMA.FTZ R4, R11, c[0x0][0x2d0], -R157 ;  /* 0x0000b4000b047a23 */ /* 0x008fe4000001089d */
[C---:B------:R-:W-:Y:S02]  /*cd50*/  FMUL.FTZ R11, R0.reuse, R167 ;  /* 0x000000a7000b7220 */ /* 0x040fe40000410000 */
[----:B------:R-:W3:Y:S01]  /*cd60*/  MUFU.EX2 R184, R4 ;  /* 0x0000000400b87308 */ /* 0x000ee20000000800 */
        /* <DEDUP_REMOVED lines=11> */
[--C-:B------:R-:W-:Y:S01]  /*ce20*/  FFMA.FTZ R13, R13, c[0x0][0x2d0], -R158.reuse ;  /* 0x0000b4000d0d7a23 */ /* 0x100fe2000001089e */
[----:B---3--:R-:W-:Y:S01]  /*ce30*/  F2FP.PACK_AB R163, R184, R181 ;  /* 0x000000b5b8a3723e */ /* 0x008fe200000000ff */
[----:B------:R-:W-:Y:S01]  /*ce40*/  FMUL.FTZ R4, R2, R160 ;  /* 0x000000a002047220 */ /* 0x000fe20000410000 */
[----:B------:R-:W-:Y:S01]  /*ce50*/  F2FP.PACK_AB R160, R222, R189 ;  /* 0x000000bddea0723e */ /* 0x000fe200000000ff */
[----:B------:R-:W-:Y:S01]  /*ce60*/  MUFU.EX2 R219, R13 ;  /* 0x0000000d00db7308 */ /* 0x000fe20000000800 */
[--C-:B------:R-:W-:Y:S02]  /*ce70*/  FFMA.FTZ R17, R17, c[0x0][0x2d0], -R158.reuse ;  /* 0x0000b40011117a23 */ /* 0x100fe4000001089e */
[--C-:B------:R-:W-:Y:S02]  /*ce80*/  FFMA.FTZ R20, R20, c[0x0][0x2d0], -R158.reuse ;  /* 0x0000b40014147a23 */ /* 0x100fe4000001089e */
[--C-:B------:R-:W-:Y:S01]  /*ce90*/  FFMA.FTZ R21, R21, c[0x0][0x2d0], -R158.reuse ;  /* 0x0000b40015157a23 */ /* 0x100fe2000001089e */
[C---:B------:R-:W-:Y:S04]  /*cea0*/  HMMA.16816.F32 R4, R160.reuse, R168, R4 ;  /* 0x000000a8a004723c */ /* 0x040fe80000001804 */
[----:B------:R-:W-:Y:S01]  /*ceb0*/  MUFU.EX2 R190, R17 ;  /* 0x0000001100be7308 */ /* 0x000fe20000000800 */
[--C-:B------:R-:W-:Y:S02]  /*cec0*/  FFMA.FTZ R29, R29, c[0x0][0x2d0], -R158.reuse ;  /* 0x0000b4001d1d7a23 */ /* 0x100fe4000001089e */
[C---:B------:R-:W-:Y:S01]  /*ced0*/  FMUL.FTZ R72, R2.reuse, R72 ;  /* 0x0000004802487220 */ /* 0x040fe20000410000 */
[C---:B------:R-:W-:Y:S01]  /*cee0*/  HMMA.16816.F32 R8, R160.reuse, R170, R8 ;  /* 0x000000aaa008723c */ /* 0x040fe20000001808 */
[----:B------:R-:W3:Y:S03]  /*cef0*/  LDSM.16.MT88.4 R168, [R192+0x2000] ;  /* 0x00200000c0a8783b */ /* 0x000ee60000004200 */
[----:B------:R-:W-:Y:S02]  /*cf00*/  FMUL.FTZ R73, R2, R73 ;  /* 0x0000004902497220 */ /* 0x000fe40000410000 */
[----:B------:R-:W-:Y:S01]  /*cf10*/  MUFU.EX2 R188, R20 ;  /* 0x0000001400bc7308 */ /* 0x000fe20000000800 */
[C---:B------:R-:W-:Y:S01]  /*cf20*/  FMUL.FTZ R74, R0.reuse, R74 ;  /* 0x0000004a004a7220 */ /* 0x040fe20000410000 */
[C---:B------:R-:W-:Y:S04]  /*cf30*/  HMMA.16816.F32 R132, R160.reuse, R172, R132 ;  /* 0x000000aca084723c */ /* 0x040fe80000001884 */
[----:B------:R-:W-:Y:S02]  /*cf40*/  FMUL.FTZ R75, R0, R75 ;  /* 0x0000004b004b7220 */ /* 0x000fe40000410000 */
[C---:B------:R-:W-:Y:S02]  /*cf50*/  FMUL.FTZ R76, R2.reuse, R76 ;  /* 0x0000004c024c7220 */ /* 0x040fe40000410000 */
[C---:B------:R-:W-:Y:S01]  /*cf60*/  HMMA.16816.F32 R136, R160.reuse, R174, R136 ;  /* 0x000000aea088723c */ /* 0x040fe20000001888 */
[----:B------:R-:W5:Y:S01]  /*cf70*/  LDSM.16.MT88.4 R172, [R193+0x2000] ;  /* 0x00200000c1ac783b */ /* 0x000f620000004200 */
[----:B------:R-:W-:Y:S02]  /*cf80*/  MUFU.EX2 R187, R21 ;  /* 0x0000001500bb7308 */ /* 0x000fe40000000800 */
[----:B------:R-:W-:Y:S02]  /*cf90*/  FMUL.FTZ R77, R2, R77 ;  /* 0x0000004d024d7220 */ /* 0x000fe40000410000 */
[C---:B------:R-:W-:Y:S02]  /*cfa0*/  FMUL.FTZ R78, R0.reuse, R78 ;  /* 0x0000004e004e7220 */ /* 0x040fe40000410000 */
[C---:B-1----:R-:W-:Y:S04]  /*cfb0*/  HMMA.16816.F32 R140, R160.reuse, R176, R140 ;  /* 0x000000b0a08c723c */ /* 0x042fe8000000188c */
[----:B------:R-:W-:Y:S01]  /*cfc0*/  MUFU.EX2 R176, R18 ;  /* 0x0000001200b07308 */ /* 0x000fe20000000800 */
[----:B------:R-:W-:Y:S02]  /*cfd0*/  FMUL.FTZ R79, R0, R79 ;  /* 0x0000004f004f7220 */ /* 0x000fe40000410000 */
[C---:B------:R-:W-:Y:S01]  /*cfe0*/  FMUL.FTZ R80, R2.reuse, R80 ;  /* 0x0000005002507220 */ /* 0x040fe20000410000 */
[C---:B------:R-:W-:Y:S04]  /*cff0*/  HMMA.16816.F32 R144, R160.reuse, R178, R144 ;  /* 0x000000b2a090723c */ /* 0x040fe80000001890 */
[----:B------:R-:W-:Y:S02]  /*d000*/  FMUL.FTZ R81, R2, R81 ;  /* 0x0000005102517220 */ /* 0x000fe40000410000 */
[----:B------:R-:W-:Y:S01]  /*d010*/  MUFU.EX2 R179, R15 ;  /* 0x0000000f00b37308 */ /* 0x000fe20000000800 */
[C---:B------:R-:W-:Y:S01]  /*d020*/  FMUL.FTZ R82, R0.reuse, R82 ;  /* 0x0000005200527220 */ /* 0x040fe20000410000 */
[C---:B----4-:R-:W-:Y:S04]  /*d030*/  HMMA.16816.F32 R148, R160.reuse, R164, R148 ;  /* 0x000000a4a094723c */ /* 0x050fe80000001894 */
[----:B------:R-:W-:Y:S02]  /*d040*/  FMUL.FTZ R83, R0, R83 ;  /* 0x0000005300537220 */ /* 0x000fe40000410000 */
[C---:B------:R-:W-:Y:S02]  /*d050*/  FMUL.FTZ R84, R2.reuse, R84 ;  /* 0x0000005402547220 */ /* 0x040fe40000410000 */
[C---:B------:R-:W-:Y:S01]  /*d060*/  HMMA.16816.F32 R152, R160.reuse, R166, R152 ;  /* 0x000000a6a098723c */ /* 0x040fe20000001898 */
[----:B------:R-:W1:Y:S01]  /*d070*/  LDSM.16.MT88.4 R164, [R196+0x2000] ;  /* 0x00200000c4a4783b */ /* 0x000e620000004200 */
[----:B------:R-:W-:Y:S02]  /*d080*/  MUFU.EX2 R177, R29 ;  /* 0x0000001d00b17308 */ /* 0x000fe40000000800 */
        /* <DEDUP_REMOVED lines=9> */
[C---:B-----5:R-:W-:Y:S04]  /*d120*/  HMMA.16816.F32 R44, R160.reuse, R172, R44 ;  /* 0x000000aca02c723c */ /* 0x060fe8000000182c */
[----:B------:R-:W-:Y:S02]  /*d130*/  FMUL.FTZ R91, R0, R91 ;  /* 0x0000005b005b7220 */ /* 0x000fe40000410000 */
[--C-:B------:R-:W-:Y:S02]  /*d140*/  FFMA.FTZ R12, R12, c[0x0][0x2d0], -R158.reuse ;  /* 0x0000b4000c0c7a23 */ /* 0x100fe4000001089e */
[C---:B------:R-:W-:Y:S01]  /*d150*/  HMMA.16816.F32 R48, R160.reuse, R174, R48 ;  /* 0x000000aea030723c */ /* 0x040fe20000001830 */
[----:B------:R-:W4:Y:S01]  /*d160*/  LDSM.16.MT88.4 R172, [R192+0x4000] ;  /* 0x00400000c0ac783b */ /* 0x000f220000004200 */
[----:B------:R5:W2:Y:S02]  /*d170*/  MUFU.EX2 R221, R12 ;  /* 0x0000000c00dd7308 */ /* 0x000aa40000000800 */
        /* <DEDUP_REMOVED lines=11> */
[C---:B---3--:R-:W-:Y:S04]  /*d230*/  HMMA.16816.F32 R60, R160.reuse, R168, R60 ;  /* 0x000000a8a03c723c */ /* 0x048fe8000000183c */
[--C-:B-----5:R-:W-:Y:S02]  /*d240*/  FFMA.FTZ R12, R16, c[0x0][0x2d0], -R158.reuse ;  /* 0x0000b400100c7a23 */ /* 0x120fe4000001089e */
[C---:B------:R-:W-:Y:S02]  /*d250*/  FMUL.FTZ R100, R2.reuse, R100 ;  /* 0x0000006402647220 */ /* 0x040fe40000410000 */
[C---:B------:R-:W-:Y:S01]  /*d260*/  HMMA.16816.F32 R64, R160.reuse, R170, R64 ;  /* 0x000000aaa040723c */ /* 0x040fe20000001840 */
[----:B------:R-:W3:Y:S01]  /*d270*/  LDSM.16.MT88.4 R168, [R196+0x4000] ;  /* 0x00400000c4a8783b */ /* 0x000ee20000004200 */
[----:B------:R5:W2:Y:S02]  /*d280*/  MUFU.EX2 R191, R12 ;  /* 0x0000000c00bf7308 */ /* 0x000aa40000000800 */
[----:B------:R-:W-:Y:S02]  /*d290*/  FMUL.FTZ R101, R2, R101 ;  /* 0x0000006502657220 */ /* 0x000fe40000410000 */
[C---:B------:R-:W-:Y:S02]  /*d2a0*/  FMUL.FTZ R102, R0.reuse, R102 ;  /* 0x0000006600667220 */ /* 0x040fe40000410000 */
[C---:B----4-:R-:W-:Y:S04]  /*d2b0*/  HMMA.16816.F32 R68, R160.reuse, R172, R68 ;  /* 0x000000aca044723c */ /* 0x050fe80000001844 */
[----:B------:R-:W-:Y:S02]  /*d2c0*/  FMUL.FTZ R103, R0, R103 ;  /* 0x0000006700677220 */ /* 0x000fe40000410000 */
[C---:B------:R-:W-:Y:S02]  /*d2d0*/  FMUL.FTZ R104, R2.reuse, R104 ;  /* 0x0000006802687220 */ /* 0x040fe40000410000 */
[C---:B------:R-:W-:Y:S01]  /*d2e0*/  HMMA.16816.F32 R72, R160.reuse, R174, R72 ;  /* 0x000000aea048723c */ /* 0x040fe20000001848 */
[----:B------:R-:W4:Y:S03]  /*d2f0*/  LDSM.16.MT88.4 R172, [R195+0x4000] ;  /* 0x00400000c3ac783b */ /* 0x000f260000004200 */
[----:B------:R-:W-:Y:S02]  /*d300*/  FMUL.FTZ R105, R2, R105 ;  /* 0x0000006902697220 */ /* 0x000fe40000410000 */
[C---:B------:R-:W-:Y:S02]  /*d310*/  FMUL.FTZ R106, R0.reuse, R106 ;  /* 0x0000006a006a7220 */ /* 0x040fe40000410000 */
[----:B------:R-:W-:Y:S01]  /*d320*/  FMUL.FTZ R107, R0, R107 ;  /* 0x0000006b006b7220 */ /* 0x000fe20000410000 */
[C---:B-1----:R-:W-:Y:S01]  /*d330*/  HMMA.16816.F32 R76, R160.reuse, R164, R76 ;  /* 0x000000a4a04c723c */ /* 0x042fe2000000184c */
[----:B-----5:R-:W-:Y:S02]  /*d340*/  LDSM.16.MT88.4 R12, [R195+0x6000] ;  /* 0x00600000c30c783b */ /* 0x020fe40000004200 */
        /* <DEDUP_REMOVED lines=30> */
[C---:B---3--:R-:W-:Y:S01]  /*d530*/  HMMA.16816.F32 R108, R160.reuse, R168, R108 ;  /* 0x000000a8a06c723c */ /* 0x048fe2000000186c */
[----:B------:R-:W-:Y:S03]  /*d540*/  MUFU.EX2 R169, R27 ;  /* 0x0000001b00a97308 */ /* 0x000fe60000000800 */
[----:B------:R-:W-:Y:S02]  /*d550*/  FMUL.FTZ R127, R0, R127 ;  /* 0x0000007f007f7220 */ /* 0x000fe40000410000 */
[C---:B------:R-:W-:Y:S02]  /*d560*/  FMUL.FTZ R128, R2.reuse, R128 ;  /* 0x0000008002807220 */ /* 0x040fe40000410000 */
[C---:B------:R-:W-:Y:S03]  /*d570*/  HMMA.16816.F32 R112, R160.reuse, R170, R112 ;  /* 0x000000aaa070723c */ /* 0x040fe60000001870 */
[----:B------:R-:W-:Y:S01]  /*d580*/  MUFU.EX2 R171, R22 ;  /* 0x0000001600ab7308 */ /* 0x000fe20000000800 */
[----:B------:R-:W-:Y:S02]  /*d590*/  FMUL.FTZ R129, R2, R129 ;  /* 0x0000008102817220 */ /* 0x000fe40000410000 */
[C---:B------:R-:W-:Y:S02]  /*d5a0*/  FMUL.FTZ R130, R0.reuse, R130 ;  /* 0x0000008200827220 */ /* 0x040fe40000410000 */
[C---:B----4-:R-:W-:Y:S04]  /*d5b0*/  HMMA.16816.F32 R116, R160.reuse, R172, R116 ;  /* 0x000000aca074723c */ /* 0x050fe80000001874 */
[----:B------:R-:W-:Y:S01]  /*d5c0*/  FMUL.FTZ R131, R0, R131 ;  /* 0x0000008300837220 */ /* 0x000fe20000410000 */
[----:B------:R3:W-:Y:S01]  /*d5d0*/  MUFU.EX2 R172, R23 ;  /* 0x0000001700ac7308 */ /* 0x0007e20000000800 */
[--C-:B------:R-:W-:Y:S02]  /*d5e0*/  FFMA.FTZ R32, R32, c[0x0][0x2d0], -R158.reuse ;  /* 0x0000b40020207a23 */ /* 0x100fe4000001089e */
[C---:B------:R-:W-:Y:S04]  /*d5f0*/  HMMA.16816.F32 R120, R160.reuse, R174, R120 ;  /* 0x000000aea078723c */ /* 0x040fe80000001878 */
[--C-:B------:R-:W-:Y:S03]  /*d600*/  FFMA.FTZ R33, R33, c[0x0][0x2d0], -R158.reuse ;  /* 0x0000b40021217a23 */ /* 0x100fe6000001089e */
[----:B------:R4:W5:Y:S01]  /*d610*/  MUFU.EX2 R175, R19 ;  /* 0x0000001300af7308 */ /* 0x0009620000000800 */
[C---:B------:R-:W-:Y:S07]  /*d620*/  HMMA.16816.F32 R124, R160.reuse, R12, R124 ;  /* 0x0000000ca07c723c */ /* 0x040fee000000187c */
[----:B--2---:R-:W-:Y:S01]  /*d630*/  F2FP.PACK_AB R12, R219, R221 ;  /* 0x000000dddb0c723e */ /* 0x004fe200000000ff */
[----:B------:R-:W-:Y:S01]  /*d640*/  HMMA.16816.F32 R128, R160, R14, R128 ;  /* 0x0000000ea080723c */ /* 0x000fe20000001880 */
[----:B------:R-:W-:Y:S01]  /*d650*/  LDSM.16.MT88.4 R160, [R196+0x800] ;  /* 0x00080000c4a0783b */ /* 0x000fe20000004200 */
[----:B------:R-:W-:Y:S02]  /*d660*/  MUFU.EX2 R174, R32 ;  /* 0x0000002000ae7308 */ /* 0x000fe40000000800 */
[----:B------:R-:W-:Y:S03]  /*d670*/  F2FP.PACK_AB R13, R179, R180 ;  /* 0x000000b4b30d723e */ /* 0x000fe600000000ff */
[----:B------:R-:W-:Y:S01]  /*d680*/  F2FP.PACK_AB R14, R190, R191 ;  /* 0x000000bfbe0e723e */ /* 0x000fe200000000ff */
[----:B---3--:R-:W-:Y:S04]  /*d690*/  LDSM.16.MT88.4 R20, [R193+0x1000] ;  /* 0x00100000c114783b */ /* 0x008fe80000004200 */
[----:B------:R-:W-:Y:S03]  /*d6a0*/  MUFU.EX2 R173, R33 ;  /* 0x0000002100ad7308 */ /* 0x000fe60000000800 */
[----:B----4-:R-:W2:Y:S01]  /*d6b0*/  LDSM.16.MT88.4 R16, [R193+0x800] ;  /* 0x00080000c110783b */ /* 0x010ea20000004200 */
[----:B-----5:R-:W-:Y:S07]  /*d6c0*/  F2FP.PACK_AB R15, R175, R176 ;  /* 0x000000b0af0f723e */ /* 0x020fee00000000ff */
        /* <DEDUP_REMOVED lines=40> */
[--C-:B------:R-:W-:Y:S01]  /*d950*/  FFMA.FTZ R16, R24, c[0x0][0x2d0], -R158.reuse ;  /* 0x0000b40018107a23 */ /* 0x100fe2000001089e */
[C---:B------:R-:W-:Y:S03]  /*d960*/  HMMA.16816.F32 R112, R12.reuse, R18, R112 ;  /* 0x000000120c70723c */ /* 0x040fe60000001870 */
[----:B------:R2:W-:Y:S05]  /*d970*/  MUFU.EX2 R186, R16 ;  /* 0x0000001000ba7308 */ /* 0x0005ea0000000800 */
[C---:B---3--:R-:W-:Y:S08]  /*d980*/  HMMA.16816.F32 R116, R12.reuse, R160, R116 ;  /* 0x000000a00c74723c */ /* 0x048ff00000001874 */
[C---:B------:R-:W-:Y:S01]  /*d990*/  HMMA.16816.F32 R120, R12.reuse, R162, R120 ;  /* 0x000000a20c78723c */ /* 0x040fe20000001878 */
[----:B------:R-:W-:Y:S07]  /*d9a0*/  LDSM.16.MT88.4 R160, [R195+0x1000] ;  /* 0x00100000c3a0783b */ /* 0x000fee0000004200 */
[C---:B-1----:R-:W-:Y:S04]  /*d9b0*/  HMMA.16816.F32 R124, R12.reuse, R164, R124 ;  /* 0x000000a40c7c723c */ /* 0x042fe8000000187c */
[--C-:B--2---:R-:W-:Y:S03]  /*d9c0*/  FFMA.FTZ R16, R25, c[0x0][0x2d0], -R158.reuse ;  /* 0x0000b40019107a23 */ /* 0x104fe6000001089e */
[----:B------:R-:W-:Y:S01]  /*d9d0*/  FFMA.FTZ R164, R28, c[0x0][0x2d0], -R158 ;  /* 0x0000b4001ca47a23 */ /* 0x000fe2000001089e */
[----:B------:R-:W-:Y:S01]  /*d9e0*/  HMMA.16816.F32 R128, R12, R166, R128 ;  /* 0x000000a60c80723c */ /* 0x000fe20000001880 */
[----:B------:R1:W2:Y:S03]  /*d9f0*/  MUFU.EX2 R185, R16 ;  /* 0x0000001000b97308 */ /* 0x0002a60000000800 */
[----:B------:R-:W-:Y:S02]  /*da00*/  FFMA.FTZ R28, R2, R237, R189 ;  /* 0x000000ed021c7223 */ /* 0x000fe400000100bd */
[--C-:B------:R-:W-:Y:S01]  /*da10*/  FFMA.FTZ R2, R30, c[0x0][0x2d0], -R157.reuse ;  /* 0x0000b4001e027a23 */ /* 0x100fe2000001089d */
[----:B------:R-:W-:Y:S02]  /*da20*/  F2FP.PACK_AB R12, R187, R188 ;  /* 0x000000bcbb0c723e */ /* 0x000fe400000000ff */
[----:B------:R-:W-:Y:S02]  /*da30*/  F2FP.PACK_AB R13, R172, R171 ;  /* 0x000000abac0d723e */ /* 0x000fe400000000ff */
[----:B------:R3:W-:Y:S10]  /*da40*/  MUFU.EX2 R178, R164 ;  /* 0x000000a400b27308 */ /* 0x0007f40000000800 */
[----:B------:R4:W-:Y:S01]  /*da50*/  MUFU.EX2 R158, R2 ;  /* 0x00000002009e7308 */ /* 0x0009e20000000800 */
[--C-:B-1----:R-:W-:Y:S01]  /*da60*/  FFMA.FTZ R16, R26, c[0x0][0x2d0], -R157.reuse ;  /* 0x0000b4001a107a23 */ /* 0x102fe2000001089d */
[----:B--2---:R-:W-:Y:S01]  /*da70*/  F2FP.PACK_AB R14, R185, R186 ;  /* 0x000000bab90e723e */ /* 0x004fe200000000ff */
[----:B------:R-:W-:Y:S07]  /*da80*/  LDSM.16.MT88.4 R24, [R196+0x1000] ;  /* 0x00100000c418783b */ /* 0x000fee0000004200 */
[----:B------:R1:W2:Y:S01]  /*da90*/  MUFU.EX2 R170, R16 ;  /* 0x0000001000aa7308 */ /* 0x0002a20000000800 */
[----:B---3--:R-:W-:Y:S01]  /*daa0*/  LDSM.16.MT88.4 R164, [R192+0x1800] ;  /* 0x00180000c0a4783b */ /* 0x008fe20000004200 */
[--C-:B----4-:R-:W-:Y:S08]  /*dab0*/  FFMA.FTZ R2, R31, c[0x0][0x2d0], -R157.reuse ;  /* 0x0000b4001f027a23 */ /* 0x110ff0000001089d */
[----:B------:R3:W4:Y:S01]  /*dac0*/  MUFU.EX2 R168, R2 ;  /* 0x0000000200a87308 */ /* 0x0007220000000800 */
[----:B-1----:R-:W1:Y:S01]  /*dad0*/  LDSM.16.MT88.4 R16, [R192+0x1000] ;  /* 0x00100000c010783b */ /* 0x002e620000004200 */
[----:B--2---:R-:W-:Y:S01]  /*dae0*/  F2FP.PACK_AB R15, R169, R170 ;  /* 0x000000aaa90f723e */ /* 0x004fe200000000ff */
[--C-:B---3--:R-:W-:Y:S02]  /*daf0*/  FFMA.FTZ R2, R34, c[0x0][0x2d0], -R157.reuse ;  /* 0x0000b40022027a23 */ /* 0x108fe4000001089d */
[----:B------:R-:W-:Y:S05]  /*db00*/  FFMA.FTZ R157, R35, c[0x0][0x2d0], -R157 ;  /* 0x0000b400239d7a23 */ /* 0x000fea000001089d */
[----:B------:R2:W-:Y:S10]  /*db10*/  MUFU.EX2 R33, R2 ;  /* 0x0000000200217308 */ /* 0x0005f40000000800 */
[----:B------:R3:W5:Y:S01]  /*db20*/  MUFU.EX2 R32, R157 ;  /* 0x0000009d00207308 */ /* 0x0007620000000800 */
[C---:B-1----:R-:W-:Y:S03]  /*db30*/  HMMA.16816.F32 R4, R12.reuse, R16, R4 ;  /* 0x000000100c04723c */ /* 0x042fe60000001804 */
[----:B--2---:R-:W-:Y:S05]  /*db40*/  FFMA.FTZ R2, R0, R239, R182 ;  /* 0x000000ef00027223 */ /* 0x004fea00000100b6 */
[C---:B------:R-:W-:Y:S01]  /*db50*/  HMMA.16816.F32 R8, R12.reuse, R18, R8 ;  /* 0x000000120c08723c */ /* 0x040fe20000001808 */
[----:B------:R-:W1:Y:S03]  /*db60*/  LDSM.16.MT88.4 R16, [R192+0x3000] ;  /* 0x00300000c010783b */ /* 0x000e660000004200 */
[----:B------:R-:W-:Y:S02]  /*db70*/  FADD.FTZ R0, R222, R28 ;  /* 0x0000001cde007221 */ /* 0x000fe40000010000 */
[----:B------:R-:W-:Y:S02]  /*db80*/  FADD.FTZ R2, R183, R2 ;  /* 0x00000002b7027221 */ /* 0x000fe40000010000 */
[C---:B------:R-:W-:Y:S01]  /*db90*/  HMMA.16816.F32 R132, R12.reuse, R20, R132 ;  /* 0x000000140c84723c */ /* 0x040fe20000001884 */
[----:B------:R-:W-:Y:S03]  /*dba0*/  LDSM.16.MT88.4 R28, [R195+0x3800] ;  /* 0x00380000c31c783b */ /* 0x000fe60000004200 */
[----:B---3--:R-:W-:Y:S01]  /*dbb0*/  MOV R157, R156 ;  /* 0x0000009c009d7202 */ /* 0x008fe20000000f00 */
[----:B------:R-:W-:Y:S02]  /*dbc0*/  FADD.FTZ R0, R236, R0 ;  /* 0x00000000ec007221 */ /* 0x000fe40000010000 */
[----:B------:R-:W-:Y:S01]  /*dbd0*/  FADD.FTZ R34, R181, R2 ;  /* 0x00000002b5227221 */ /* 0x000fe20000010000 */
[C---:B------:R-:W-:Y:S01]  /*dbe0*/  HMMA.16816.F32 R136, R12.reuse, R22, R136 ;  /* 0x000000160c88723c */ /* 0x040fe20000001888 */
[----:B------:R-:W2:Y:S03]  /*dbf0*/  LDSM.16.MT88.4 R20, [R193+0x3000] ;  /* 0x00300000c114783b */ /* 0x000ea60000004200 */
[----:B------:R-:W-:Y:S02]  /*dc00*/  FADD.FTZ R2, R235, R0 ;  /* 0x00000000eb027221 */ /* 0x000fe40000010000 */
[----:B------:R-:W-:Y:S02]  /*dc10*/  FADD.FTZ R0, R184, R34 ;  /* 0x00000022b8007221 */ /* 0x000fe40000010000 */
[C---:B------:R-:W-:Y:S04]  /*dc20*/  HMMA.16816.F32 R140, R12.reuse, R24, R140 ;  /* 0x000000180c8c723c */ /* 0x040fe8000000188c */
[----:B------:R-:W-:Y:S02]  /*dc30*/  FADD.FTZ R2, R221, R2 ;  /* 0x00000002dd027221 */ /* 0x000fe40000010000 */
[----:B------:R-:W-:Y:S02]  /*dc40*/  FADD.FTZ R0, R180, R0 ;  /* 0x00000000b4007221 */ /* 0x000fe40000010000 */
[C---:B------:R-:W-:Y:S01]  /*dc50*/  HMMA.16816.F32 R144, R12.reuse, R26, R144 ;  /* 0x0000001a0c90723c */ /* 0x040fe20000001890 */
[----:B------:R-:W3:Y:S03]  /*dc60*/  LDSM.16.MT88.4 R24, [R196+0x3000] ;  /* 0x00300000c418783b */ /* 0x000ee60000004200 */
[----:B------:R-:W-:Y:S02]  /*dc70*/  FADD.FTZ R2, R219, R2 ;  /* 0x00000002db027221 */ /* 0x000fe40000010000 */
[----:B------:R-:W-:Y:S02]  /*dc80*/  FADD.FTZ R0, R179, R0 ;  /* 0x00000000b3007221 */ /* 0x000fe40000010000 */
[C---:B------:R-:W-:Y:S04]  /*dc90*/  HMMA.16816.F32 R148, R12.reuse, R160, R148 ;  /* 0x000000a00c94723c */ /* 0x040fe80000001894 */
        /* <DEDUP_REMOVED lines=20> */
[C---:B---3--:R-:W-:Y:S08]  /*dde0*/  HMMA.16816.F32 R52, R12.reuse, R24, R52 ;  /* 0x000000180c34723c */ /* 0x048ff00000001834 */
[C---:B------:R-:W-:Y:S01]  /*ddf0*/  HMMA.16816.F32 R56, R12.reuse, R26, R56 ;  /* 0x0000001a0c38723c */ /* 0x040fe20000001838 */
[----:B------:R-:W3:Y:S07]  /*de00*/  LDSM.16.MT88.4 R24, [R196+0x5000] ;  /* 0x00500000c418783b */ /* 0x000eee0000004200 */
        /* <DEDUP_REMOVED lines=25> */
[----:B------:R-:W-:Y:S07]  /*dfa0*/  HMMA.16816.F32 R128, R12, R162, R128 ;  /* 0x000000a20c80723c */ /* 0x000fee0000001880 */
[----:B------:R-:W-:Y:S02]  /*dfb0*/  F2FP.PACK_AB R12, R177, R178 ;  /* 0x000000b2b10c723e */ /* 0x000fe400000000ff */
[----:B------:R-:W-:Y:S03]  /*dfc0*/  F2FP.PACK_AB R13, R168, R158 ;  /* 0x0000009ea80d723e */ /* 0x000fe600000000ff */
[----:B------:R-:W-:Y:S02]  /*dfd0*/  F2FP.PACK_AB R14, R173, R174 ;  /* 0x000000aead0e723e */ /* 0x000fe400000000ff */
[----:B-----5:R-:W-:Y:S07]  /*dfe0*/  F2FP.PACK_AB R15, R32, R33 ;  /* 0x00000021200f723e */ /* 0x020fee00000000ff */
[C---:B------:R-:W-:Y:S01]  /*dff0*/  HMMA.16816.F32 R160, R12.reuse, R164, R4 ;  /* 0x000000a40ca0723c */ /* 0x040fe20000001804 */
[----:B------:R-:W4:Y:S07]  /*e000*/  LDSM.16.MT88.4 R4, [R192+0x3800] ;  /* 0x00380000c004783b */ /* 0x000f2e0000004200 */
        /* <DEDUP_REMOVED lines=11> */
[C---:B----4-:R-:W-:Y:S08]  /*e0c0*/  HMMA.16816.F32 R36, R12.reuse, R4, R36 ;  /* 0x000000040c24723c */ /* 0x050ff00000001824 */
[C---:B------:R-:W-:Y:S01]  /*e0d0*/  HMMA.16816.F32 R40, R12.reuse, R6, R40 ;  /* 0x000000060c28723c */ /* 0x040fe20000001828 */
[----:B------:R-:W3:Y:S07]  /*e0e0*/  LDSM.16.MT88.4 R4, [R193+0x5800] ;  /* 0x00580000c104783b */ /* 0x000eee0000004200 */
[C---:B-----5:R-:W-:Y:S08]  /*e0f0*/  HMMA.16816.F32 R44, R12.reuse, R8, R44 ;  /* 0x000000080c2c723c */ /* 0x060ff0000000182c */
[C---:B------:R-:W-:Y:S01]  /*e100*/  HMMA.16816.F32 R48, R12.reuse, R10, R48 ;  /* 0x0000000a0c30723c */ /* 0x040fe20000001830 */
[----:B------:R-:W4:Y:S07]  /*e110*/  LDSM.16.MT88.4 R8, [R196+0x5800] ;  /* 0x00580000c408783b */ /* 0x000f2e0000004200 */
[C---:B-1----:R-:W-:Y:S08]  /*e120*/  HMMA.16816.F32 R52, R12.reuse, R16, R52 ;  /* 0x000000100c34723c */ /* 0x042ff00000001834 */
[C---:B------:R-:W-:Y:S01]  /*e130*/  HMMA.16816.F32 R56, R12.reuse, R18, R56 ;  /* 0x000000120c38723c */ /* 0x040fe20000001838 */
[----:B------:R-:W1:Y:S07]  /*e140*/  LDSM.16.MT88.4 R16, [R195+0x5800] ;  /* 0x00580000c310783b */ /* 0x000e6e0000004200 */
[C---:B------:R-:W-:Y:S08]  /*e150*/  HMMA.16816.F32 R60, R12.reuse, R28, R60 ;  /* 0x0000001c0c3c723c */ /* 0x040ff0000000183c */
[C---:B------:R-:W-:Y:S01]  /*e160*/  HMMA.16816.F32 R64, R12.reuse, R30, R64 ;  /* 0x0000001e0c40723c */ /* 0x040fe20000001840 */
[----:B------:R-:W5:Y:S07]  /*e170*/  LDSM.16.MT88.4 R28, [R193+0x7800] ;  /* 0x00780000c11c783b */ /* 0x000f6e0000004200 */
[C---:B--2---:R-:W-:Y:S08]  /*e180*/  HMMA.16816.F32 R68, R12.reuse, R20, R68 ;  /* 0x000000140c44723c */ /* 0x044ff00000001844 */
[C---:B------:R-:W-:Y:S01]  /*e190*/  HMMA.16816.F32 R72, R12.reuse, R22, R72 ;  /* 0x000000160c48723c */ /* 0x040fe20000001848 */
[----:B------:R-:W2:Y:S07]  /*e1a0*/  LDSM.16.MT88.4 R20, [R196+0x7800] ;  /* 0x00780000c414783b */ /* 0x000eae0000004200 */
[C---:B---3--:R-:W-:Y:S08]  /*e1b0*/  HMMA.16816.F32 R76, R12.reuse, R4, R76 ;  /* 0x000000040c4c723c */ /* 0x048ff0000000184c */
[C---:B------:R-:W-:Y:S01]  /*e1c0*/  HMMA.16816.F32 R80, R12.reuse, R6, R80 ;  /* 0x000000060c50723c */ /* 0x040fe20000001850 */
[----:B------:R-:W3:Y:S07]  /*e1d0*/  LDSM.16.MT88.4 R4, [R195+0x7800] ;  /* 0x00780000c304783b */ /* 0x000eee0000004200 */
[C---:B----4-:R-:W-:Y:S08]  /*e1e0*/  HMMA.16816.F32 R84, R12.reuse, R8, R84 ;  /* 0x000000080c54723c */ /* 0x050ff00000001854 */
[C---:B------:R-:W-:Y:S08]  /*e1f0*/  HMMA.16816.F32 R88, R12.reuse, R10, R88 ;  /* 0x0000000a0c58723c */ /* 0x040ff00000001858 */
[C---:B-1----:R-:W-:Y:S08]  /*e200*/  HMMA.16816.F32 R92, R12.reuse, R16, R92 ;  /* 0x000000100c5c723c */ /* 0x042ff0000000185c */
[C---:B------:R-:W-:Y:S08]  /*e210*/  HMMA.16816.F32 R96, R12.reuse, R18, R96 ;  /* 0x000000120c60723c */ /* 0x040ff00000001860 */
[C---:B------:R-:W-:Y:S08]  /*e220*/  HMMA.16816.F32 R100, R12.reuse, R24, R100 ;  /* 0x000000180c64723c */ /* 0x040ff00000001864 */
[C---:B------:R-:W-:Y:S08]  /*e230*/  HMMA.16816.F32 R104, R12.reuse, R26, R104 ;  /* 0x0000001a0c68723c */ /* 0x040ff00000001868 */
[C---:B-----5:R-:W-:Y:S08]  /*e240*/  HMMA.16816.F32 R108, R12.reuse, R28, R108 ;  /* 0x0000001c0c6c723c */ /* 0x060ff0000000186c */
[C---:B------:R-:W-:Y:S08]  /*e250*/  HMMA.16816.F32 R112, R12.reuse, R30, R112 ;  /* 0x0000001e0c70723c */ /* 0x040ff00000001870 */
[C---:B--2---:R-:W-:Y:S08]  /*e260*/  HMMA.16816.F32 R116, R12.reuse, R20, R116 ;  /* 0x000000140c74723c */ /* 0x044ff00000001874 */
[C---:B------:R-:W-:Y:S08]  /*e270*/  HMMA.16816.F32 R120, R12.reuse, R22, R120 ;  /* 0x000000160c78723c */ /* 0x040ff00000001878 */
[C---:B---3--:R-:W-:Y:S07]  /*e280*/  HMMA.16816.F32 R124, R12.reuse, R4, R124 ;  /* 0x000000040c7c723c */ /* 0x048fee000000187c */
[----:B------:R-:W-:Y:S01]  /*e290*/  FADD.FTZ R4, R178, R2 ;  /* 0x00000002b2047221 */ /* 0x000fe20000010000 */
[----:B------:R-:W-:Y:S04]  /*e2a0*/  HMMA.16816.F32 R128, R12, R6, R128 ;  /* 0x000000060c80723c */ /* 0x000fe80000001880 */
[----:B------:R-:W-:Y:S01]  /*e2b0*/  FADD.FTZ R2, R158, R0 ;  /* 0x000000009e027221 */ /* 0x000fe20000010000 */
[-C--:B------:R-:W-:Y:S01]  /*e2c0*/  MOV R158, R3.reuse ;  /* 0x00000003009e7202 */ /* 0x080fe20000000f00 */
[----:B------:R-:W-:Y:S01]  /*e2d0*/  FADD.FTZ R0, R177, R4 ;  /* 0x00000004b1007221 */ /* 0x000fe20000010000 */
[----:B------:R-:W-:Y:S01]  /*e2e0*/  MOV R12, R3 ;  /* 0x00000003000c7202 */ /* 0x000fe20000000f00 */
[----:B------:R-:W-:Y:S04]  /*e2f0*/  FADD.FTZ R4, R168, R2 ;  /* 0x00000002a8047221 */ /* 0x000fe80000010000 */
[----:B------:R-:W-:Y:S02]  /*e300*/  FADD.FTZ R2, R174, R0 ;  /* 0x00000000ae027221 */ /* 0x000fe40000010000 */
[----:B------:R-:W-:Y:S02]  /*e310*/  FADD.FTZ R0, R33, R4 ;  /* 0x0000000421007221 */ /* 0x000fe40000010000 */
[----:B------:R-:W-:Y:S02]  /*e320*/  FADD.FTZ R237, R173, R2 ;  /* 0x00000002aded7221 */ /* 0x000fe40000010000 */
[----:B------:R-:W-:Y:S01]  /*e330*/  FADD.FTZ R239, R32, R0 ;  /* 0x0000000020ef7221 */ /* 0x000fe20000010000 */
[----:B------:R-:W-:-:S05]  /*e340*/  @P0 BRA `(.L_x_1703) ;  /* 0xffffcc8000000947 */ /* 0x000fca000383ffff */
.L_x_1702:
[----:B------:R-:W-:-:S13]  /*e350*/  ISETP.GE.AND P0, PT, R218, R228, PT ;  /* 0x000000e4da00720c */ /* 0x000fda0003f06270 */
[----:B------:R-:W-:Y:S05]  /*e360*/  @!P0 BRA `(.L_x_1704) ;  /* 0x00003e8000008947 */ /* 0x000fea0003800000 */
[----:B------:R-:W-:Y:S02]  /*e370*/  MOV R157, R12 ;  /* 0x0000000c009d7202 */ /* 0x000fe40000000f00 */
[----:B------:R-:W-:Y:S02]  /*e380*/  MOV R2, R156 ;  /* 0x0000009c00027202 */ /* 0x000fe40000000f00 */
.L_x_1713:
[----:B------:R-:W-:Y:S01]  /*e390*/  SHF.R.S32.HI R0, RZ, 0x1f, R218 ;  /* 0x0000001fff007819 */ /* 0x000fe200000114da */
[----:B------:R-:W-:Y:S04]  /*e3a0*/  DEPBAR.LE SB0, 0x0 ;  /* 0x000080000000791a */ /* 0x000fe80000000000 */
[----:B------:R-:W-:Y:S01]  /*e3b0*/  WARPSYNC 0xffffffff ;  /* 0xffffffff00007948 */ /* 0x000fe20003800000 */
[----:B------:R-:W-:Y:S01]  /*e3c0*/  BAR.SYNC.DEFER_BLOCKING 0x0 ;  /* 0x0000000000007b1d */ /* 0x000fe20000010000 */
[----:B------:R-:W-:Y:S01]  /*e3d0*/  IMAD R0, R0, c[0x0][0x208], RZ ;  /* 0x0000820000007a24 */ /* 0x000fe200078e02ff */
[----:B------:R-:W-:Y:S01]  /*e3e0*/  IADD3 R14, P0, R232, 0x40, RZ ;  /* 0x00000040e80e7810 */ /* 0x000fe20007f1e0ff */
[C---:B------:R-:W-:Y:S04]  /*e3f0*/  IMAD.WIDE.U32 R6, R218.reuse, c[0x0][0x208], RZ ;  /* 0x00008200da067a25 */ /* 0x040fe800078e00ff */
[----:B------:R-:W-:Y:S02]  /*e400*/  IMAD R0, R218, c[0x0][0x20c], R0 ;  /* 0x00008300da007a24 */ /* 0x000fe400078e0200 */
[----:B------:R-:W-:Y:S01]  /*e410*/  IMAD.X R15, RZ, RZ, R234, P0 ;  /* 0x000000ffff0f7224 */ /* 0x000fe200000e06ea */
[----:B------:R-:W-:Y:S01]  /*e420*/  IADD3 R23, P0, R232, 0x80, RZ ;  /* 0x00000080e8177810 */ /* 0x000fe20007f1e0ff */
[----:B------:R-:W-:Y:S02]  /*e430*/  IMAD.IADD R0, R7, 0x1, R0 ;  /* 0x0000000107007824 */ /* 0x000fe400078e0200 */
[C---:B------:R-:W-:Y:S02]  /*e440*/  IMAD.SHL.U32 R4, R6.reuse, 0x40, RZ ;  /* 0x0000004006047824 */ /* 0x040fe400078e00ff */
[----:B------:R-:W-:Y:S01]  /*e450*/  IMAD.X R22, RZ, RZ, R234, P0 ;  /* 0x000000ffff167224 */ /* 0x000fe200000e06ea */
[----:B------:R-:W-:Y:S01]  /*e460*/  SHF.L.U64.HI R0, R6, 0x6, R0 ;  /* 0x0000000606007819 */ /* 0x000fe20000010200 */
[----:B------:R-:W-:Y:S01]  /*e470*/  IMAD.MOV.U32 R20, RZ, RZ, c[0x0][0x208] ;  /* 0x00008200ff147624 */ /* 0x000fe200078e00ff */
[----:B------:R-:W-:Y:S01]  /*e480*/  IADD3 R3, P0, R4, R232, RZ ;  /* 0x000000e804037210 */ /* 0x000fe20007f1e0ff */
[----:B------:R-:W-:Y:S04]  /*e490*/  IMAD.MOV.U32 R226, RZ, RZ, c[0x0][0x2c4] ;  /* 0x0000b100ffe27624 */ /* 0x000fe800078e00ff */
[----:B------:R-:W-:Y:S01]  /*e4a0*/  IMAD.X R5, R0, 0x1, R234, P0 ;  /* 0x0000000100057824 */ /* 0x000fe200000e06ea */
[C---:B------:R-:W-:Y:S01]  /*e4b0*/  LEA R6, P0, R3.reuse, c[0x0][0x1f8], 0x1 ;  /* 0x00007e0003067a11 */ /* 0x040fe200078008ff */
[----:B------:R-:W-:Y:S01]  /*e4c0*/  LDSM.16.M88.4 R32, [R198] ;  /* 0x00000000c620783b */ /* 0x000fe20000000200 */
[----:B------:R-:W-:Y:S01]  /*e4d0*/  ISETP.NE.AND P6, PT, R226, 0x1, PT ;  /* 0x00000001e200780c */ /* 0x000fe20003fc5270 */
[----:B------:R-:W-:Y:S01]  /*e4e0*/  ULDC UR4, c[0x0][0x324] ;  /* 0x0000c90000047ab9 */ /* 0x000fe20000000800 */
[----:B------:R-:W-:Y:S01]  /*e4f0*/  LEA.HI.X R7, R3, c[0x0][0x1fc], R5, 0x1, P0 ;  /* 0x00007f0003077a11 */ /* 0x000fe200000f0c05 */
[----:B------:R-:W-:Y:S01]  /*e500*/  ULOP3.LUT UR4, URZ, UR4, URZ, 0x33, !UPT ;  /* 0x000000043f047292 */ /* 0x000fe2000f8e333f */
[----:B------:R-:W1:Y:S01]  /*e510*/  LDSM.16.M88.4 R8, [R159] ;  /* 0x000000009f08783b */ /* 0x000e620000000200 */
[----:B------:R-:W-:Y:S04]  /*e520*/  IADD3 R3, P0, R4, R14, RZ ;  /* 0x0000000e04037210 */ /* 0x000fe80007f1e0ff */
[----:B------:R-:W2:Y:S01]  /*e530*/  LDSM.16.M88.4 R16, [R159+0x800] ;  /* 0x000800009f10783b */ /* 0x000ea20000000200 */
[----:B------:R-:W-:Y:S01]  /*e540*/  IMAD.X R13, R0, 0x1, R15, P0 ;  /* 0x00000001000d7824 */ /* 0x000fe200000e060f */
[----:B------:R-:W-:Y:S03]  /*e550*/  IADD3 R5, P0, R4, R23, RZ ;  /* 0x0000001704057210 */ /* 0x000fe60007f1e0ff */
[----:B------:R-:W3:Y:S05]  /*e560*/  LDSM.16.M88.4 R24, [R159+0x1000] ;  /* 0x001000009f18783b */ /* 0x000eea0000000200 */
[----:B------:R-:W4:Y:S05]  /*e570*/  LDSM.16.M88.4 R168, [R159+0x1800] ;  /* 0x001800009fa8783b */ /* 0x000f2a0000000200 */
[----:B------:R-:W-:Y:S05]  /*e580*/  LDSM.16.M88.4 R172, [R199] ;  /* 0x00000000c7ac783b */ /* 0x000fea0000000200 */
[----:B------:R-:W2:Y:S05]  /*e590*/  LDSM.16.M88.4 R176, [R202] ;  /* 0x00000000cab0783b */ /* 0x000eaa0000000200 */
[----:B------:R-:W1:Y:S05]  /*e5a0*/  LDSM.16.M88.4 R180, [R217] ;  /* 0x00000000d9b4783b */ /* 0x000e6a0000000200 */
[----:B------:R-:W1:Y:S05]  /*e5b0*/  LDSM.16.M88.4 R184, [R216] ;  /* 0x00000000d8b8783b */ /* 0x000e6a0000000200 */
[----:B------:R-:W1:Y:S05]  /*e5c0*/  LDSM.16.M88.4 R188, [R215] ;  /* 0x00000000d7bc783b */ /* 0x000e6a0000000200 */
[----:B------:R-:W-:Y:S01]  /*e5d0*/  @!PT LDS RZ, [RZ] ;  /* 0x00000000fffff984 */ /* 0x000fe20000000800 */
[----:B------:R-:W-:Y:S01]  /*e5e0*/  @!PT LDS RZ, [RZ] ;  /* 0x00000000fffff984 */ /* 0x000fe20000000800 */
[----:B------:R-:W-:Y:S01]  /*e5f0*/  @!PT LDS RZ, [RZ] ;  /* 0x00000000fffff984 */ /* 0x000fe20000000800 */
[----:B------:R2:W-:Y:S05]  /*e600*/  LDGSTS.E.BYPASS.LTC128B.128 [R223+0x100], [R6.64], !P5 ;  /* 0x0010000006df7fae */ /* 0x0005ea000e901d46 */
[----:B------:R-:W5:Y:S01]  /*e610*/  LDL R225, [R1+0x14] ;  /* 0x0000140001e17983 */ /* 0x000f620000100800 */
[----:B--2---:R-:W-:Y:S01]  /*e620*/  IMAD.X R7, R0, 0x1, R22, P0 ;  /* 0x0000000100077824 */ /* 0x004fe200000e0616 */
[C---:B------:R-:W-:Y:S04]  /*e630*/  LEA R12, P0, R3.reuse, c[0x0][0x1f8], 0x1 ;  /* 0x00007e00030c7a11 */ /* 0x040fe800078008ff */
[----:B------:R-:W-:Y:S02]  /*e640*/  LEA.HI.X R13, R3, c[0x0][0x1fc], R13, 0x1, P0 ;  /* 0x00007f00030d7a11 */ /* 0x000fe400000f0c0d */
[C---:B------:R-:W-:Y:S03]  /*e650*/  LEA R6, P0, R5.reuse, c[0x0][0x1f8], 0x1 ;  /* 0x00007e0005067a11 */ /* 0x040fe600078008ff */
[----:B------:R2:W-:Y:S01]  /*e660*/  LDGSTS.E.BYPASS.LTC128B.128 [R223+0x2100], [R12.64], !P4 ;  /* 0x021000000cdf7fae */ /* 0x0005e2000e101d46 */
[----:B------:R-:W-:Y:S01]  /*e670*/  LEA.HI.X R7, R5, c[0x0][0x1fc], R7, 0x1, P0 ;  /* 0x00007f0005077a11 */ /* 0x000fe200000f0c07 */
[----:B------:R-:W-:Y:S01]  /*e680*/  IMAD.MOV.U32 R5, RZ, RZ, c[0x0][0x20c] ;  /* 0x00008300ff057624 */ /* 0x000fe200078e00ff */
[----:B------:R-:W-:Y:S03]  /*e690*/  IADD3 R21, P0, R232, 0xc0, RZ ;  /* 0x000000c0e8157810 */ /* 0x000fe60007f1e0ff */
[----:B------:R1:W-:Y:S02]  /*e6a0*/  LDGSTS.E.BYPASS.LTC128B.128 [R223+0x4100], [R6.64], !P3 ;  /* 0x0410000006df7fae */ /* 0x0003e4000d901d46 */
[----:B------:R-:W-:Y:S01]  /*e6b0*/  IMAD.X R28, RZ, RZ, R234, P0 ;  /* 0x000000ffff1c7224 */ /* 0x000fe200000e06ea */
[C---:B------:R-:W-:Y:S04]  /*e6c0*/  LEA R3, P0, R20.reuse, R4, 0x5 ;  /* 0x0000000414037211 */ /* 0x040fe800078028ff */
[----:B------:R-:W-:Y:S02]  /*e6d0*/  LEA.HI.X R20, R20, R0, R5, 0x5, P0 ;  /* 0x0000000014147211 */ /* 0x000fe400000f2c05 */
[----:B------:R-:W-:Y:S05]  /*e6e0*/  IADD3 R5, P0, R4, R21, RZ ;  /* 0x0000001504057210 */ /* 0x000fea0007f1e0ff */
[----:B------:R-:W-:Y:S01]  /*e6f0*/  IMAD.X R0, R0, 0x1, R28, P0 ;  /* 0x0000000100007824 */ /* 0x000fe200000e061c */
[C---:B------:R-:W-:Y:S04]  /*e700*/  LEA R4, P0, R5.reuse, c[0x0][0x1f8], 0x1 ;  /* 0x00007e0005047a11 */ /* 0x040fe800078008ff */
[----:B------:R-:W-:Y:S05]  /*e710*/  LEA.HI.X R5, R5, c[0x0][0x1fc], R0, 0x1, P0 ;  /* 0x00007f0005057a11 */ /* 0x000fea00000f0c00 */
[----:B------:R2:W-:Y:S01]  /*e720*/  LDGSTS.E.BYPASS.LTC128B.128 [R223+0x6100], [R4.64], !P2 ;  /* 0x0610000004df7fae */ /* 0x0005e2000d101d46 */
[C---:B-1----:R-:W-:Y:S05]  /*e730*/  IADD3 R6, P0, R3.reuse, R14, RZ ;  /* 0x0000000e03067210 */ /* 0x042fea0007f1e0ff */
[C---:B------:R-:W-:Y:S01]  /*e740*/  IMAD.X R7, R20.reuse, 0x1, R15, P0 ;  /* 0x0000000114077824 */ /* 0x040fe200000e060f */
[C---:B------:R-:W-:Y:S05]  /*e750*/  IADD3 R0, P0, R3.reuse, R232, RZ ;  /* 0x000000e803007210 */ /* 0x040fea0007f1e0ff */
[----:B--2---:R-:W-:Y:S01]  /*e760*/  IMAD.X R4, R20, 0x1, R234, P0 ;  /* 0x0000000114047824 */ /* 0x004fe200000e06ea */
[C---:B------:R-:W-:Y:S04]  /*e770*/  LEA R12, P0, R0.reuse, c[0x0][0x1f8], 0x1 ;  /* 0x00007e00000c7a11 */ /* 0x040fe800078008ff */
[----:B------:R-:W-:Y:S02]  /*e780*/  LEA.HI.X R13, R0, c[0x0][0x1fc], R4, 0x1, P0 ;  /* 0x00007f00000d7a11 */ /* 0x000fe400000f0c04 */
[C---:B------:R-:W-:Y:S03]  /*e790*/  LEA R14, P0, R6.reuse, c[0x0][0x1f8], 0x1 ;  /* 0x00007e00060e7a11 */ /* 0x040fe600078008ff */
[----:B------:R1:W-:Y:S01]  /*e7a0*/  LDGSTS.E.BYPASS.LTC128B.128 [R223+0x1100], [R12.64], !P5 ;  /* 0x011000000cdf7fae */ /* 0x0003e2000e901d46 */
[----:B------:R-:W-:Y:S02]  /*e7b0*/  LEA.HI.X R15, R6, c[0x0][0x1fc], R7, 0x1, P0 ;  /* 0x00007f00060f7a11 */ /* 0x000fe400000f0c07 */
[C---:B------:R-:W-:Y:S03]  /*e7c0*/  IADD3 R0, P0, R3.reuse, R23, RZ ;  /* 0x0000001703007210 */ /* 0x040fe60007f1e0ff */
[----:B------:R1:W-:Y:S02]  /*e7d0*/  LDGSTS.E.BYPASS.LTC128B.128 [R223+0x3100], [R14.64], !P4 ;  /* 0x031000000edf7fae */ /* 0x0003e4000e101d46 */
[----:B------:R-:W-:Y:S01]  /*e7e0*/  IMAD.X R4, R20, 0x1, R22, P0 ;  /* 0x0000000114047824 */ /* 0x000fe200000e0616 */
[C---:B------:R-:W-:Y:S04]  /*e7f0*/  LEA R22, P0, R0.reuse, c[0x0][0x1f8], 0x1 ;  /* 0x00007e0000167a11 */ /* 0x040fe800078008ff */
[----:B------:R-:W-:Y:S02]  /*e800*/  LEA.HI.X R23, R0, c[0x0][0x1fc], R4, 0x1, P0 ;  /* 0x00007f0000177a11 */ /* 0x000fe400000f0c04 */
[C---:B------:R-:W-:Y:S03]  /*e810*/  HMMA.16816.F32 R4, R32.reuse, R8, RZ ;  /* 0x000000082004723c */ /* 0x040fe600000018ff */
[----:B------:R-:W-:Y:S01]  /*e820*/  IADD3 R3, P0, R3, R21, RZ ;  /* 0x0000001503037210 */ /* 0x000fe20007f1e0ff */
[----:B------:R3:W-:Y:S04]  /*e830*/  LDGSTS.E.BYPASS.LTC128B.128 [R223+0x5100], [R22.64], !P3 ;  /* 0x0510000016df7fae */ /* 0x0007e8000d901d46 */
[C---:B------:R-:W-:Y:S01]  /*e840*/  HMMA.16816.F32 R8, R32.reuse, R10, RZ ;  /* 0x0000000a2008723c */ /* 0x040fe200000018ff */
[----:B------:R-:W-:Y:S03]  /*e850*/  IMAD.X R0, R20, 0x1, R28, P0 ;  /* 0x0000000114007824 */ /* 0x000fe600000e061c */
[C---:B------:R-:W-:Y:S04]  /*e860*/  LEA R20, P0, R3.reuse, c[0x0][0x1f8], 0x1 ;  /* 0x00007e0003147a11 */ /* 0x040fe800078008ff */
[----:B------:R-:W-:Y:S01]  /*e870*/  LEA.HI.X R21, R3, c[0x0][0x1fc], R0, 0x1, P0 ;  /* 0x00007f0003157a11 */ /* 0x000fe200000f0c00 */
[C---:B-1----:R-:W-:Y:S01]  /*e880*/  HMMA.16816.F32 R12, R32.reuse, R16, RZ ;  /* 0x00000010200c723c */ /* 0x042fe200000018ff */
[C---:B------:R-:W-:Y:S03]  /*e890*/  ISETP.GT.AND P0, PT, R218.reuse, R228, PT ;  /* 0x000000e4da00720c */ /* 0x040fe60003f04270 */
[----:B------:R3:W-:Y:S04]  /*e8a0*/  LDGSTS.E.BYPASS.LTC128B.128 [R223+0x7100], [R20.64], !P2 ;  /* 0x0710000014df7fae */ /* 0x0007e8000d101d46 */
[C---:B------:R-:W-:Y:S01]  /*e8b0*/  HMMA.16816.F32 R16, R32.reuse, R18, RZ ;  /* 0x000000122010723c */ /* 0x040fe200000018ff */
[----:B------:R-:W0:Y:S05]  /*e8c0*/  LDGDEPBAR ;  /* 0x00000000000079af */ /* 0x000e2a0000000000 */
[----:B------:R-:W-:Y:S01]  /*e8d0*/  @P0 IADD3 R0, R218, -0x1, RZ ;  /* 0xffffffffda000810 */ /* 0x000fe20007ffe0ff */
[----:B------:R-:W-:Y:S05]  /*e8e0*/  @P0 IMAD.MOV.U32 R158, RZ, RZ, c[0x0][0x1e4] ;  /* 0x00007900ff9e0624 */ /* 0x000fea00078e00ff */
[----:B------:R-:W-:Y:S05]  /*e8f0*/  @P0 SHF.R.S32.HI R3, RZ, 0x1f, R0 ;  /* 0x0000001fff030819 */ /* 0x000fea0000011400 */
[----:B------:R-:W-:Y:S04]  /*e900*/  @P0 IMAD R3, R3, c[0x0][0x1e0], RZ ;  /* 0x0000780003030a24 */ /* 0x000fe800078e02ff */
[C---:B------:R-:W-:Y:S01]  /*e910*/  @P0 IMAD R3, R0.reuse, c[0x0][0x1e4], R3 ;  /* 0x0000790000030a24 */ /* 0x040fe200078e0203 */
[C---:B---3--:R-:W-:Y:S08]  /*e920*/  HMMA.16816.F32 R20, R32.reuse, R24, RZ ;  /* 0x000000182014723c */ /* 0x048ff000000018ff */
        /* <DEDUP_REMOVED lines=13> */
[C---:B------:R-:W-:Y:S01]  /*ea00*/  @P0 IMAD.X R3, R219.reuse, 0x1, R229, P1 ;  /* 0x00000001db030824 */ /* 0x040fe200008e06e5 */
[C---:B------:R-:W-:Y:S03]  /*ea10*/  @P0 LEA R220, P1, R0.reuse, c[0x0][0x1c8], 0x1 ;  /* 0x0000720000dc0a11 */ /* 0x040fe600078208ff */
[C---:B------:R-:W-:Y:S04]  /*ea20*/  HMMA.16816.F32 R16, R172.reuse, R182, R16 ;  /* 0x000000b6ac10723c */ /* 0x040fe80000001810 */
[----:B------:R-:W-:Y:S02]  /*ea30*/  @P0 LEA.HI.X R221, R0, c[0x0][0x1cc], R3, 0x1, P1 ;  /* 0x0000730000dd0a11 */ /* 0x000fe400008f0c03 */
[----:B------:R-:W-:Y:S02]  /*ea40*/  @P0 IADD3 R222, P1, R230, 0x40, RZ ;  /* 0x00000040e6de0810 */ /* 0x000fe40007f3e0ff */
[C---:B------:R-:W-:Y:S04]  /*ea50*/  HMMA.16816.F32 R20, R172.reuse, R184, R20 ;  /* 0x000000b8ac14723c */ /* 0x040fe80000001814 */
[----:B------:R-:W-:Y:S01]  /*ea60*/  @P0 IMAD.X R224, RZ, RZ, R229, P1 ;  /* 0x000000ffffe00224 */ /* 0x000fe200008e06e5 */
[----:B------:R-:W-:Y:S03]  /*ea70*/  @P0 IADD3 R0, P1, R156, R222, RZ ;  /* 0x000000de9c000210 */ /* 0x000fe60007f3e0ff */
[C---:B------:R-:W-:Y:S04]  /*ea80*/  HMMA.16816.F32 R24, R172.reuse, R186, R24 ;  /* 0x000000baac18723c */ /* 0x040fe80000001818 */
[C---:B------:R-:W-:Y:S01]  /*ea90*/  @P0 IMAD.X R3, R219.reuse, 0x1, R224, P1 ;  /* 0x00000001db030824 */ /* 0x040fe200008e06e0 */
[C---:B------:R-:W-:Y:S03]  /*eaa0*/  @P0 LEA R180, P1, R0.reuse, c[0x0][0x1c8], 0x1 ;  /* 0x0000720000b40a11 */ /* 0x040fe600078208ff */
[C---:B------:R-:W-:Y:S04]  /*eab0*/  HMMA.16816.F32 R28, R172.reuse, R188, R28 ;  /* 0x000000bcac1c723c */ /* 0x040fe8000000181c */
[----:B------:R-:W-:Y:S04]  /*eac0*/  @P0 LEA.HI.X R181, R0, c[0x0][0x1cc], R3, 0x1, P1 ;  /* 0x0000730000b50a11 */ /* 0x000fe800008f0c03 */
[----:B------:R-:W-:Y:S01]  /*ead0*/  HMMA.16816.F32 R32, R172, R190, R32 ;  /* 0x000000beac20723c */ /* 0x000fe20000001820 */
[----:B------:R-:W1:Y:S07]  /*eae0*/  LDSM.16.M88.4 R172, [R197] ;  /* 0x00000000c5ac783b */ /* 0x000e6e0000000200 */
[C---:B-1----:R-:W-:Y:S08]  /*eaf0*/  HMMA.16816.F32 R4, R168.reuse, R172, R4 ;  /* 0x000000aca804723c */ /* 0x042ff00000001804 */
[C---:B------:R-:W-:Y:S01]  /*eb00*/  HMMA.16816.F32 R8, R168.reuse, R174, R8 ;  /* 0x000000aea808723c */ /* 0x040fe20000001808 */
[----:B------:R-:W1:Y:S07]  /*eb10*/  LDSM.16.M88.4 R172, [R197+0x1000] ;  /* 0x00100000c5ac783b */ /* 0x000e6e0000000200 */
[C---:B------:R-:W-:Y:S08]  /*eb20*/  HMMA.16816.F32 R12, R168.reuse, R176, R12 ;  /* 0x000000b0a80c723c */ /* 0x040ff0000000180c */
[C---:B------:R-:W-:Y:S01]  /*eb30*/  HMMA.16816.F32 R16, R168.reuse, R178, R16 ;  /* 0x000000b2a810723c */ /* 0x040fe20000001810 */
[----:B------:R-:W2:Y:S07]  /*eb40*/  LDSM.16.M88.4 R176, [R197+0x1800] ;  /* 0x00180000c5b0783b */ /* 0x000eae0000000200 */
[C---:B-1----:R-:W-:Y:S08]  /*eb50*/  HMMA.16816.F32 R20, R168.reuse, R172, R20 ;  /* 0x000000aca814723c */ /* 0x042ff00000001814 */
[C---:B------:R-:W-:Y:S01]  /*eb60*/  HMMA.16816.F32 R24, R168.reuse, R174, R24 ;  /* 0x000000aea818723c */ /* 0x040fe20000001818 */
[----:B------:R-:W-:Y:S07]  /*eb70*/  LDSM.16.M88.4 R172, [R194] ;  /* 0x00000000c2ac783b */ /* 0x000fee0000000200 */
[C---:B--2---:R-:W-:Y:S08]  /*eb80*/  HMMA.16816.F32 R28, R168.reuse, R176, R28 ;  /* 0x000000b0a81c723c */ /* 0x044ff0000000181c */
[----:B------:R-:W-:Y:S01]  /*eb90*/  HMMA.16816.F32 R32, R168, R178, R32 ;  /* 0x000000b2a820723c */ /* 0x000fe20000001820 */
[----:B------:R-:W1:Y:S05]  /*eba0*/  LDSM.16.M88.4 R168, [R200] ;  /* 0x00000000c8a8783b */ /* 0x000e6a0000000200 */
[----:B------:R-:W2:Y:S02]  /*ebb0*/  LDSM.16.M88.4 R176, [R194+0x800] ;  /* 0x00080000c2b0783b */ /* 0x000ea40000000200 */
[C---:B-1----:R-:W-:Y:S08]  /*ebc0*/  HMMA.16816.F32 R4, R168.reuse, R172, R4 ;  /* 0x000000aca804723c */ /* 0x042ff00000001804 */
[C---:B------:R-:W-:Y:S01]  /*ebd0*/  HMMA.16816.F32 R8, R168.reuse, R174, R8 ;  /* 0x000000aea808723c */ /* 0x040fe20000001808 */
[----:B------:R-:W1:Y:S07]  /*ebe0*/  LDSM.16.M88.4 R172, [R194+0x1000] ;  /* 0x00100000c2ac783b */ /* 0x000e6e0000000200 */
[C---:B--2---:R-:W-:Y:S08]  /*ebf0*/  HMMA.16816.F32 R12, R168.reuse, R176, R12 ;  /* 0x000000b0a80c723c */ /* 0x044ff0000000180c */
[C---:B------:R-:W-:Y:S01]  /*ec00*/  HMMA.16816.F32 R16, R168.reuse, R178, R16 ;  /* 0x000000b2a810723c */ /* 0x040fe20000001810 */
[----:B------:R-:W2:Y:S07]  /*ec10*/  LDSM.16.M88.4 R176, [R194+0x1800] ;  /* 0x00180000c2b0783b */ /* 0x000eae0000000200 */
[C---:B-1----:R-:W-:Y:S08]  /*ec20*/  HMMA.16816.F32 R20, R168.reuse, R172, R20 ;  /* 0x000000aca814723c */ /* 0x042ff00000001814 */
[C---:B------:R-:W-:Y:S01]  /*ec30*/  HMMA.16816.F32 R24, R168.reuse, R174, R24 ;  /* 0x000000aea818723c */ /* 0x040fe20000001818 */
[----:B------:R-:W-:Y:S07]  /*ec40*/  LDSM.16.M88.4 R172, [R159+0x2000] ;  /* 0x002000009fac783b */ /* 0x000fee0000000200 */
[C---:B--2---:R-:W-:Y:S08]  /*ec50*/  HMMA.16816.F32 R28, R168.reuse, R176, R28 ;  /* 0x000000b0a81c723c */ /* 0x044ff0000000181c */
[----:B------:R-:W-:Y:S01]  /*ec60*/  HMMA.16816.F32 R32, R168, R178, R32 ;  /* 0x000000b2a820723c */ /* 0x000fe20000001820 */
[----:B------:R-:W1:Y:S05]  /*ec70*/  LDSM.16.M88.4 R168, [R198+0x4000] ;  /* 0x00400000c6a8783b */ /* 0x000e6a0000000200 */
        /* <DEDUP_REMOVED lines=9> */
[----:B------:R-:W-:Y:S07]  /*ed10*/  LDSM.16.M88.4 R172, [R214] ;  /* 0x00000000d6ac783b */ /* 0x000fee0000000200 */
[C---:B--2---:R-:W-:Y:S08]  /*ed20*/  HMMA.16816.F32 R28, R168.reuse, R176, R28 ;  /* 0x000000b0a81c723c */ /* 0x044ff0000000181c */
[----:B------:R-:W-:Y:S01]  /*ed30*/  HMMA.16816.F32 R32, R168, R178, R32 ;  /* 0x000000b2a820723c */ /* 0x000fe20000001820 */
[----:B------:R-:W1:Y:S05]  /*ed40*/  LDSM.16.M88.4 R168, [R199+0x4000] ;  /* 0x00400000c7a8783b */ /* 0x000e6a0000000200 */
[----:B------:R-:W2:Y:S02]  /*ed50*/  LDSM.16.M88.4 R176, [R213] ;  /* 0x00000000d5b0783b */ /* 0x000ea40000000200 */
[C---:B-1----:R-:W-:Y:S08]  /*ed60*/  HMMA.16816.F32 R4, R168.reuse, R172, R4 ;  /* 0x000000aca804723c */ /* 0x042ff00000001804 */
[C---:B------:R-:W-:Y:S01]  /*ed70*/  HMMA.16816.F32 R8, R168.reuse, R174, R8 ;  /* 0x000000aea808723c */ /* 0x040fe20000001808 */
[----:B------:R-:W1:Y:S07]  /*ed80*/  LDSM.16.M88.4 R172, [R212] ;  /* 0x00000000d4ac783b */ /* 0x000e6e0000000200 */
[C---:B--2---:R-:W-:Y:S08]  /*ed90*/  HMMA.16816.F32 R12, R168.reuse, R176, R12 ;  /* 0x000000b0a80c723c */ /* 0x044ff0000000180c */
[C---:B------:R-:W-:Y:S01]  /*eda0*/  HMMA.16816.F32 R16, R168.reuse, R178, R16 ;  /* 0x000000b2a810723c */ /* 0x040fe20000001810 */
[----:B------:R-:W2:Y:S07]  /*edb0*/  LDSM.16.M88.4 R176, [R211] ;  /* 0x00000000d3b0783b */ /* 0x000eae0000000200 */
        /* <DEDUP_REMOVED lines=129> */
[----:B------:R-:W2:Y:S01]  /*f5d0*/  LDSM.16.M88.4 R176, [R194+0x7800] ;  /* 0x00780000c2b0783b */ /* 0x000ea20000000200 */
[----:B------:R-:W-:Y:S04]  /*f5e0*/  DEPBAR.LE SB0, 0x0 ;  /* 0x000080000000791a */ /* 0x000fe80000000000 */
[----:B------:R-:W-:Y:S02]  /*f5f0*/  BAR.SYNC.DEFER_BLOCKING 0x0 ;  /* 0x0000000000007b1d */ /* 0x000fe40000010000 */
[C---:B-1----:R-:W-:Y:S04]  /*f600*/  HMMA.16816.F32 R20, R168.reuse, R172, R20 ;  /* 0x000000aca814723c */ /* 0x042fe80000001814 */
[----:B------:R-:W-:Y:S01]  /*f610*/  @!PT LDS RZ, [RZ] ;  /* 0x00000000fffff984 */ /* 0x000fe20000000800 */
[----:B------:R-:W-:Y:S01]  /*f620*/  @!PT LDS RZ, [RZ] ;  /* 0x00000000fffff984 */ /* 0x000fe20000000800 */
[----:B------:R-:W-:Y:S01]  /*f630*/  @!PT LDS RZ, [RZ] ;  /* 0x00000000fffff984 */ /* 0x000fe20000000800 */
[----:B------:R1:W-:Y:S03]  /*f640*/  @P0 LDGSTS.E.BYPASS.LTC128B.128 [R223+0x8100], [R220.64], !P5 ;  /* 0x08100000dcdf0fae */ /* 0x0003e6000e901d46 */
[----:B------:R-:W-:Y:S01]  /*f650*/  @P0 IADD3 R173, P1, R230, 0x80, RZ ;  /* 0x00000080e6ad0810 */ /* 0x000fe20007f3e0ff */
[C---:B------:R-:W-:Y:S01]  /*f660*/  HMMA.16816.F32 R24, R168.reuse, R174, R24 ;  /* 0x000000aea818723c */ /* 0x040fe20000001818 */
[----:B------:R3:W-:Y:S03]  /*f670*/  @P0 LDGSTS.E.BYPASS.LTC128B.128 [R223+0xa100], [R180.64], !P4 ;  /* 0x0a100000b4df0fae */ /* 0x0007e6000e101d46 */
[----:B------:R-:W-:Y:S01]  /*f680*/  @P0 IMAD.X R188, RZ, RZ, R229, P1 ;  /* 0x000000ffffbc0224 */ /* 0x000fe200008e06e5 */
[----:B------:R-:W-:Y:S03]  /*f690*/  @P0 IADD3 R0, P1, R156, R173, RZ ;  /* 0x000000ad9c000210 */ /* 0x000fe60007f3e0ff */
[C---:B--2---:R-:W-:Y:S04]  /*f6a0*/  HMMA.16816.F32 R28, R168.reuse, R176, R28 ;  /* 0x000000b0a81c723c */ /* 0x044fe8000000181c */
[C---:B------:R-:W-:Y:S01]  /*f6b0*/  @P0 IMAD.X R3, R219.reuse, 0x1, R188, P1 ;  /* 0x00000001db030824 */ /* 0x040fe200008e06bc */
[C---:B------:R-:W-:Y:S03]  /*f6c0*/  @P0 LEA R186, P1, R0.reuse, c[0x0][0x1c8], 0x1 ;  /* 0x0000720000ba0a11 */ /* 0x040fe600078208ff */
[----:B------:R-:W-:Y:S04]  /*f6d0*/  HMMA.16816.F32 R32, R168, R178, R32 ;  /* 0x000000b2a820723c */ /* 0x000fe80000001820 */
[----:B------:R-:W-:Y:S01]  /*f6e0*/  @P0 LEA.HI.X R187, R0, c[0x0][0x1cc], R3, 0x1, P1 ;  /* 0x0000730000bb0a11 */ /* 0x000fe200008f0c03 */
[----:B------:R-:W-:Y:S04]  /*f6f0*/  @P0 IMAD.MOV.U32 R0, RZ, RZ, c[0x0][0x1e0] ;  /* 0x00007800ff000624 */ /* 0x000fe800078e00ff */
[----:B------:R1:W-:Y:S03]  /*f700*/  @P0 LDGSTS.E.BYPASS.LTC128B.128 [R223+0xc100], [R186.64], !P3 ;  /* 0x0c100000badf0fae */ /* 0x0003e6000d901d46 */
[C---:B------:R-:W-:Y:S04]  /*f710*/  @P0 LEA R3, P1, R0.reuse, R156, 0x5 ;  /* 0x0000009c00030211 */ /* 0x040fe800078228ff */
[----:B------:R-:W-:Y:S02]  /*f720*/  @P0 LEA.HI.X R0, R0, R219, R158, 0x5, P1 ;  /* 0x000000db00000211 */ /* 0x000fe400008f2c9e */
[----:B------:R-:W-:Y:S05]  /*f730*/  @P0 IADD3 R158, P1, R230, 0xc0, RZ ;  /* 0x000000c0e69e0810 */ /* 0x000fea0007f3e0ff */
[--C-:B------:R-:W-:Y:S01]  /*f740*/  @P0 IMAD.X R172, RZ, RZ, R229.reuse, P1 ;  /* 0x000000ffffac0224 */ /* 0x100fe200008e06e5 */
[----:B------:R-:W-:Y:S05]  /*f750*/  @P0 IADD3 R156, P1, R156, R158, RZ ;  /* 0x0000009e9c9c0210 */ /* 0x000fea0007f3e0ff */
[----:B------:R-:W-:Y:S01]  /*f760*/  @P0 IMAD.X R174, R219, 0x1, R172, P1 ;  /* 0x00000001dbae0824 */ /* 0x000fe200008e06ac */
[C---:B------:R-:W-:Y:S04]  /*f770*/  @P0 LEA R184, P1, R156.reuse, c[0x0][0x1c8], 0x1 ;  /* 0x000072009cb80a11 */ /* 0x040fe800078208ff */
[----:B------:R-:W-:Y:S02]  /*f780*/  @P0 LEA.HI.X R185, R156, c[0x0][0x1cc], R174, 0x1, P1 ;  /* 0x000073009cb90a11 */ /* 0x000fe400008f0cae */
[C---:B------:R-:W-:Y:S03]  /*f790*/  @P0 IADD3 R156, P1, R3.reuse, R230, RZ ;  /* 0x000000e6039c0210 */ /* 0x040fe60007f3e0ff */
[----:B------:R1:W-:Y:S02]  /*f7a0*/  @P0 LDGSTS.E.BYPASS.LTC128B.128 [R223+0xe100], [R184.64], !P2 ;  /* 0x0e100000b8df0fae */ /* 0x0003e4000d101d46 */
[----:B------:R-:W-:Y:S01]  /*f7b0*/  @P0 IMAD.X R174, R0, 0x1, R229, P1 ;  /* 0x0000000100ae0824 */ /* 0x000fe200008e06e5 */
[C---:B------:R-:W-:Y:S04]  /*f7c0*/  @P0 LEA R182, P1, R156.reuse, c[0x0][0x1c8], 0x1 ;  /* 0x000072009cb60a11 */ /* 0x040fe800078208ff */
[----:B------:R-:W-:Y:S02]  /*f7d0*/  @P0 LEA.HI.X R183, R156, c[0x0][0x1cc], R174, 0x1, P1 ;  /* 0x000073009cb70a11 */ /* 0x000fe400008f0cae */
[C---:B------:R-:W-:Y:S03]  /*f7e0*/  @P0 IADD3 R156, P1, R3.reuse, R222, RZ ;  /* 0x000000de039c0210 */ /* 0x040fe60007f3e0ff */
[----:B------:R1:W-:Y:S02]  /*f7f0*/  @P0 LDGSTS.E.BYPASS.LTC128B.128 [R223+0x9100], [R182.64], !P5 ;  /* 0x09100000b6df0fae */ /* 0x0003e4000e901d46 */
[----:B------:R-:W-:Y:S01]  /*f800*/  @P0 IMAD.X R174, R0, 0x1, R224, P1 ;  /* 0x0000000100ae0824 */ /* 0x000fe200008e06e0 */
[C---:B---3--:R-:W-:Y:S04]  /*f810*/  @P0 LEA R180, P1, R156.reuse, c[0x0][0x1c8], 0x1 ;  /* 0x000072009cb40a11 */ /* 0x048fe800078208ff */
[----:B------:R-:W-:Y:S02]  /*f820*/  @P0 LEA.HI.X R181, R156, c[0x0][0x1cc], R174, 0x1, P1 ;  /* 0x000073009cb50a11 */ /* 0x000fe400008f0cae */
[C---:B------:R-:W-:Y:S03]  /*f830*/  @P0 IADD3 R156, P1, R3.reuse, R173, RZ ;  /* 0x000000ad039c0210 */ /* 0x040fe60007f3e0ff */
[----:B------:R1:W-:Y:S02]  /*f840*/  @P0 LDGSTS.E.BYPASS.LTC128B.128 [R223+0xb100], [R180.64], !P4 ;  /* 0x0b100000b4df0fae */ /* 0x0003e4000e101d46 */
[----:B------:R-:W-:Y:S01]  /*f850*/  @P0 IMAD.X R173, R0, 0x1, R188, P1 ;  /* 0x0000000100ad0824 */ /* 0x000fe200008e06bc */
[----:B------:R-:W-:Y:S01]  /*f860*/  @P0 IADD3 R3, P1, R3, R158, RZ ;  /* 0x0000009e03030210 */ /* 0x000fe20007f3e0ff */
[----:B------:R-:W-:Y:S04]  /*f870*/  IMAD.SHL.U32 R158, R218, 0x40, RZ ;  /* 0x00000040da9e7824 */ /* 0x000fe800078e00ff */
[----:B------:R-:W-:Y:S01]  /*f880*/  @P0 IMAD.X R0, R0, 0x1, R172, P1 ;  /* 0x0000000100000824 */ /* 0x000fe200008e06ac */
[C---:B------:R-:W-:Y:S01]  /*f890*/  @P0 LEA R176, P1, R156.reuse, c[0x0][0x1c8], 0x1 ;  /* 0x000072009cb00a11 */ /* 0x040fe200078208ff */
[----:B-----5:R-:W-:Y:S02]  /*f8a0*/  IMAD.IADD R172, R225, 0x1, R243 ;  /* 0x00000001e1ac7824 */ /* 0x020fe400078e02f3 */
        /* <DEDUP_REMOVED lines=15> */
[----:B--2---:R-:W-:Y:S02]  /*f9a0*/  IMAD.IADD R3, R173, 0x1, R156 ;  /* 0x00000001ad037824 */ /* 0x004fe400078e029c */
        /* <DEDUP_REMOVED lines=15> */
.L_x_1707:
[----:B------:R-:W-:Y:S04]  /*faa0*/  MOV R168, c[0x0][0x32c] ;  /* 0x0000cb0000a87a02 */ /* 0x000fe80000000f00 */
[----:B------:R-:W-:Y:S11]  /*fab0*/  ISETP.NE.AND P0, PT, R168, 0x1, PT ;  /* 0x00000001a800780c */ /* 0x000ff60003f05270 */
[----:B------:R-:W-:Y:S02]  /*fac0*/  @!UPT UIADD3 URZ, URZ, URZ, URZ ;  /* 0x0000003f3f3ff290 */ /* 0x000fe4000fffe03f */
[----:B------:R-:W-:Y:S05]  /*fad0*/  @P0 IMAD.HI.U32 R168, R156, c[0x0][0x330], RZ ;  /* 0x0000cc009ca80a27 */ /* 0x000fea00078e00ff */
[----:B------:R-:W-:Y:S02]  /*fae0*/  @P0 SHF.R.U32.HI R156, RZ, c[0x0][0x334], R168 ;  /* 0x0000cd00ff9c0a19 */ /* 0x000fe400000116a8 */
.L_x_1708:
[----:B------:R-:W-:Y:S05]  /*faf0*/  BSYNC B0 ;  /* 0x0000000000007941 */ /* 0x000fea0003800000 */
.L_x_1706:
[----:B------:R-:W-:Y:S04]  /*fb00*/  IMAD R156, R156, c[0x0][0x32c], -R158 ;  /* 0x0000cb009c9c7a24 */ /* 0x000fe800078e0a9e */
[----:B------:R-:W-:Y:S05]  /*fb10*/  IMAD.IADD R156, R156, 0x1, -R238 ;  /* 0x000000019c9c7824 */ /* 0x000fea00078e0aee */
[----:B------:R-:W-:Y:S02]  /*fb20*/  IMNMX R0, R0, R156, !PT ;  /* 0x0000009c00007217 */ /* 0x000fe40007800200 */
[----:B------:R-:W-:Y:S04]  /*fb30*/  IADD3 R156, R156, c[0x0][0x32c], RZ ;  /* 0x0000cb009c9c7a10 */ /* 0x000fe80007ffe0ff */
[----:B------:R-:W-:Y:S02]  /*fb40*/  IMNMX R3, R3, R156, PT ;  /* 0x0000009c03037217 */ /* 0x000fe40003800200 */
.L_x_1705:
        /* <DEDUP_REMOVED lines=66> */
.L_x_1711:
[----:B------:R-:W-:Y:S04]  /*ff70*/  MOV R21, c[0x0][0x32c] ;  /* 0x0000cb0000157a02 */ /* 0x000fe80000000f00 */
[----:B------:R-:W-:Y:S11]  /*ff80*/  ISETP.NE.AND P0, PT, R21, 0x1, PT ;  /* 0x000000011500780c */ /* 0x000ff60003f05270 */
[----:B------:R-:W-:Y:S02]  /*ff90*/  @!UPT UIADD3 URZ, URZ, URZ, URZ ;  /* 0x0000003f3f3ff290 */ /* 0x000fe4000fffe03f */
[----:B------:R-:W-:Y:S05]  /*ffa0*/  @P0 IMAD.HI.U32 R21, R0, c[0x0][0x330], RZ ;  /* 0x0000cc0000150a27 */ /* 0x000fea00078e00ff */
[----:B------:R-:W-:Y:S02]  /*ffb0*/  @P0 SHF.R.U32.HI R0, RZ, c[0x0][0x334], R21 ;  /* 0x0000cd00ff000a19 */ /* 0x000fe40000011615 */
.L_x_1712:
[----:B------:R-:W-:Y:S05]  /*ffc0*/  BSYNC B0 ;  /* 0x0000000000007941 */ /* 0x000fea0003800000 */
.L_x_1710:
[----:B------:R-:W-:Y:S04]  /*ffd0*/  IMAD R158, R0, c[0x0][0x32c], -R158 ;  /* 0x0000cb00009e7a24 */ /* 0x000fe800078e0a9e */
[----:B------:R-:W-:Y:S05]  /*ffe0*/  IMAD.IADD R0, R158, 0x1, -R238 ;  /* 0x000000019e007824 */ /* 0x000fea00078e0aee */
[----:B------:R-:W-:Y:S02]  /*fff0*/  IMNMX R3, R3, R0, !PT ;  /* 0x0000000003037217 */ /* 0x000fe40007800200 */
[----:B------:R-:W-:Y:S04]  /*10000*/  IADD3 R0, R0, c[0x0][0x32c], RZ ;  /* 0x0000cb0000007a10 */ /* 0x000fe80007ffe0ff */
[----:B------:R-:W-:Y:S02]  /*10010*/  IMNMX R4, R4, R0, PT ;  /* 0x0000000004047217 */ /* 0x000fe40003800200 */
.L_x_1709:
        /* <DEDUP_REMOVED lines=51> */
[--C-:B------:R-:W-:Y:S02]  /*10350*/  FFMA.FTZ R185, R12, c[0x0][0x2d0], -R2.reuse ;  /* 0x0000b4000cb97a23 */ /* 0x100fe40000010802 */
[----:B------:R-:W-:Y:S01]  /*10360*/  FFMA.FTZ R183, R8, c[0x0][0x2d0], -R2 ;  /* 0x0000b40008b77a23 */ /* 0x000fe20000010802 */
[C---:B------:R-:W-:Y:S02]  /*10370*/  ISETP.LT.OR P0, PT, R4.reuse, 0xa, P0 ;  /* 0x0000000a0400780c */ /* 0x040fe40000701670 */
[----:B------:R-:W1:Y:S02]  /*10380*/  MUFU.EX2 R2, R0 ;  /* 0x0000000000027308 */ /* 0x000e640000000800 */
[----:B------:R-:W-:Y:S02]  /*10390*/  FSEL R11, R11, -INF , !P0 ;  /* 0xff8000000b0b7808 */ /* 0x000fe40004000000 */
[C---:B------:R-:W-:Y:S04]  /*103a0*/  ISETP.GT.AND P0, PT, R3.reuse, 0x10, P1 ;  /* 0x000000100300780c */ /* 0x040fe80000f04270 */
[----:B------:R-:W-:Y:S02]  /*103b0*/  ISETP.LT.OR P0, PT, R4, 0x11, P0 ;  /* 0x000000110400780c */ /* 0x000fe40000701670 */
[----:B------:R-:W2:Y:S02]  /*103c0*/  MUFU.EX2 R8, R24 ;  /* 0x0000001800087308 */ /* 0x000ea40000000800 */
[----:B------:R-:W-:Y:S02]  /*103d0*/  FSEL R33, R14, -INF , !P0 ;  /* 0xff8000000e217808 */ /* 0x000fe40004000000 */
[----:B------:R-:W-:Y:S04]  /*103e0*/  ISETP.GT.AND P0, PT, R3, 0x11, P1 ;  /* 0x000000110300780c */ /* 0x000fe80000f04270 */
[----:B------:R-:W-:Y:S02]  /*103f0*/  ISETP.LT.OR P0, PT, R4, 0x12, P0 ;  /* 0x000000120400780c */ /* 0x000fe40000701670 */
[----:B------:R-:W-:Y:S02]  /*10400*/  MUFU.EX2 R17, R32 ;  /* 0x0000002000117308 */ /* 0x000fe40000000800 */
[----:B------:R-:W-:Y:S02]  /*10410*/  FSEL R15, R15, -INF , !P0 ;  /* 0xff8000000f0f7808 */ /* 0x000fe40004000000 */
[C---:B------:R-:W-:Y:S01]  /*10420*/  ISETP.GT.AND P0, PT, R3.reuse, 0x18, P1 ;  /* 0x000000180300780c */ /* 0x040fe20000f04270 */
[C---:B-1----:R-:W-:Y:S02]  /*10430*/  FFMA.FTZ R0, R2.reuse, R237, R9 ;  /* 0x000000ed02007223 */ /* 0x042fe40000010009 */
[----:B------:R-:W-:Y:S01]  /*10440*/  FMUL.FTZ R132, R2, R132 ;  /* 0x0000008402847220 */ /* 0x000fe20000410000 */
[----:B------:R-:W-:Y:S01]  /*10450*/  ISETP.LT.OR P0, PT, R4, 0x19, P0 ;  /* 0x000000190400780c */ /* 0x000fe20000701670 */
[C---:B------:R-:W-:Y:S01]  /*10460*/  FMUL.FTZ R133, R2.reuse, R133 ;  /* 0x0000008502857220 */ /* 0x040fe20000410000 */
[----:B------:R-:W-:Y:S01]  /*10470*/  MUFU.EX2 R178, R178 ;  /* 0x000000b200b27308 */ /* 0x000fe20000000800 */
[----:B------:R-:W-:Y:S01]  /*10480*/  FMUL.FTZ R136, R2, R136 ;  /* 0x0000008802887220 */ /* 0x000fe20000410000 */
[----:B------:R-:W-:Y:S01]  /*10490*/  FSEL R158, R18, -INF , !P0 ;  /* 0xff800000129e7808 */ /* 0x000fe20004000000 */
[C---:B------:R-:W-:Y:S01]  /*104a0*/  FMUL.FTZ R137, R2.reuse, R137 ;  /* 0x0000008902897220 */ /* 0x040fe20000410000 */
[----:B------:R-:W-:Y:S01]  /*104b0*/  ISETP.GT.AND P0, PT, R3, 0x19, P1 ;  /* 0x000000190300780c */ /* 0x000fe20000f04270 */
[----:B------:R-:W-:Y:S01]  /*104c0*/  FMUL.FTZ R140, R2, R140 ;  /* 0x0000008c028c7220 */ /* 0x000fe20000410000 */
[----:B--2---:R-:W-:Y:S01]  /*104d0*/  F2FP.PACK_AB R16, R8, R9 ;  /* 0x000000090810723e */ /* 0x004fe200000000ff */
[----:B------:R-:W-:Y:S01]  /*104e0*/  FMUL.FTZ R141, R2, R141 ;  /* 0x0000008d028d7220 */ /* 0x000fe20000410000 */
[----:B------:R-:W-:Y:S01]  /*104f0*/  ISETP.LT.OR P0, PT, R4, 0x1a, P0 ;  /* 0x0000001a0400780c */ /* 0x000fe20000701670 */
[C---:B------:R-:W-:Y:S01]  /*10500*/  FMUL.FTZ R144, R2.reuse, R144 ;  /* 0x0000009002907220 */ /* 0x040fe20000410000 */
[----:B------:R-:W-:Y:S01]  /*10510*/  MUFU.EX2 R9, R28 ;  /* 0x0000001c00097308 */ /* 0x000fe20000000800 */
[C---:B------:R-:W-:Y:S01]  /*10520*/  FMUL.FTZ R145, R2.reuse, R145 ;  /* 0x0000009102917220 */ /* 0x040fe20000410000 */
[----:B------:R-:W-:Y:S01]  /*10530*/  FSEL R168, R19, -INF , !P0 ;  /* 0xff80000013a87808 */ /* 0x000fe20004000000 */
[C---:B------:R-:W-:Y:S01]  /*10540*/  FMUL.FTZ R148, R2.reuse, R148 ;  /* 0x0000009402947220 */ /* 0x040fe20000410000 */
[C---:B------:R-:W-:Y:S01]  /*10550*/  ISETP.GT.AND P0, PT, R3.reuse, 0x20, P1 ;  /* 0x000000200300780c */ /* 0x040fe20000f04270 */
[C---:B------:R-:W-:Y:S02]  /*10560*/  FMUL.FTZ R149, R2.reuse, R149 ;  /* 0x0000009502957220 */ /* 0x040fe40000410000 */
[----:B------:R-:W-:Y:S01]  /*10570*/  FMUL.FTZ R152, R2, R152 ;  /* 0x0000009802987220 */ /* 0x000fe20000410000 */
[----:B------:R-:W-:Y:S01]  /*10580*/  ISETP.LT.OR P0, PT, R4, 0x21, P0 ;  /* 0x000000210400780c */ /* 0x000fe20000701670 */
[C---:B------:R-:W-:Y:S01]  /*10590*/  FMUL.FTZ R153, R2.reuse, R153 ;  /* 0x0000009902997220 */ /* 0x040fe20000410000 */
[----:B------:R-:W1:Y:S01]  /*105a0*/  MUFU.EX2 R19, R29 ;  /* 0x0000001d00137308 */ /* 0x000e620000000800 */
        /* <DEDUP_REMOVED lines=12> */
[----:B------:R-:W-:Y:S01]  /*10670*/  LDSM.16.MT88.4 R20, [R192] ;  /* 0x00000000c014783b */ /* 0x000fe20000004200 */
[----:B------:R-:W-:Y:S02]  /*10680*/  FMUL.FTZ R49, R2, R49 ;  /* 0x0000003102317220 */ /* 0x000fe40000410000 */
[----:B------:R-:W-:Y:S01]  /*10690*/  ISETP.LT.OR P0, PT, R4, 0x29, P0 ;  /* 0x000000290400780c */ /* 0x000fe20000701670 */
[C---:B------:R-:W-:Y:S02]  /*106a0*/  FMUL.FTZ R52, R2.reuse, R52 ;  /* 0x0000003402347220 */ /* 0x040fe40000410000 */
[----:B------:R-:W-:Y:S01]  /*106b0*/  FMUL.FTZ R53, R2, R53 ;  /* 0x0000003502357220 */ /* 0x000fe20000410000 */
[----:B------:R-:W-:Y:S01]  /*106c0*/  FSEL R171, R26, -INF , !P0 ;  /* 0xff8000001aab7808 */ /* 0x000fe20004000000 */
[C---:B------:R-:W-:Y:S01]  /*106d0*/  FMUL.FTZ R56, R2.reuse, R56 ;  /* 0x0000003802387220 */ /* 0x040fe20000410000 */
[----:B------:R-:W-:Y:S01]  /*106e0*/  ISETP.GT.AND P0, PT, R3, 0x29, P1 ;  /* 0x000000290300780c */ /* 0x000fe20000f04270 */
[C---:B------:R-:W-:Y:S01]  /*106f0*/  FMUL.FTZ R57, R2.reuse, R57 ;  /* 0x0000003902397220 */ /* 0x040fe20000410000 */
[----:B-1----:R-:W-:Y:S01]  /*10700*/  F2FP.PACK_AB R24, R17, R19 ;  /* 0x000000131118723e */ /* 0x002fe200000000ff */
        /* <DEDUP_REMOVED lines=36> */
[----:B------:R-:W1:Y:S01]  /*10950*/  MUFU.EX2 R8, R25 ;  /* 0x0000001900087308 */ /* 0x000e620000000800 */
        /* <DEDUP_REMOVED lines=18> */
[----:B------:R-:W-:Y:S01]  /*10a80*/  FMUL.FTZ R124, R2, R124 ;  /* 0x0000007c027c7220 */ /* 0x000fe20000410000 */
[----:B-1----:R-:W-:Y:S01]  /*10a90*/  F2FP.PACK_AB R18, R8, R9 ;  /* 0x000000090812723e */ /* 0x002fe200000000ff */
[----:B------:R-:W-:Y:S01]  /*10aa0*/  FMUL.FTZ R125, R2, R125 ;  /* 0x0000007d027d7220 */ /* 0x000fe20000410000 */
[----:B------:R-:W-:Y:S01]  /*10ab0*/  FMNMX.FTZ R0, R168, R0, !PT ;  /* 0x00000000a8007209 */ /* 0x000fe20007810000 */
[C---:B------:R-:W-:Y:S02]  /*10ac0*/  FMUL.FTZ R128, R2.reuse, R128 ;  /* 0x0000008002807220 */ /* 0x040fe40000410000 */
[----:B------:R-:W-:Y:S01]  /*10ad0*/  FMUL.FTZ R129, R2, R129 ;  /* 0x0000008102817220 */ /* 0x000fe20000410000 */
        /* <DEDUP_REMOVED lines=15> */
[C---:B------:R-:W-:Y:S02]  /*10bd0*/  FMUL.FTZ R4, R3.reuse, c[0x0][0x2d0] ;  /* 0x0000b40003047a20 */ /* 0x040fe40000410000 */
[----:B------:R-:W-:Y:S01]  /*10be0*/  FADD.FTZ R14, R8, R0 ;  /* 0x00000000080e7221 */ /* 0x000fe20000010000 */
[----:B------:R-:W-:Y:S01]  /*10bf0*/  FSEL R0, R3, RZ, P0 ;  /* 0x000000ff03007208 */ /* 0x000fe20000000000 */
[----:B------:R-:W-:Y:S01]  /*10c00*/  FMUL.FTZ R8, R2, R164 ;  /* 0x000000a402087220 */ /* 0x000fe20000410000 */
[----:B------:R-:W-:Y:S01]  /*10c10*/  FSEL R13, R4, RZ, P0 ;  /* 0x000000ff040d7208 */ /* 0x000fe20000000000 */
[----:B------:R-:W-:Y:S01]  /*10c20*/  FMUL.FTZ R4, R2, R160 ;  /* 0x000000a002047220 */ /* 0x000fe20000410000 */
[----:B------:R-:W-:Y:S01]  /*10c30*/  ISETP.GT.AND P0, PT, R218, R228, PT ;  /* 0x000000e4da00720c */ /* 0x000fe20003f04270 */
[----:B------:R-:W-:Y:S02]  /*10c40*/  FADD.FTZ R0, -R0, R157 ;  /* 0x0000009d00007221 */ /* 0x000fe40000010100 */
[--C-:B------:R-:W-:Y:S02]  /*10c50*/  FFMA.FTZ R6, R6, c[0x0][0x2d0], -R13.reuse ;  /* 0x0000b40006067a23 */ /* 0x100fe4000001080d */
[----:B------:R-:W-:Y:S02]  /*10c60*/  FMUL.FTZ R0, R0, c[0x0][0x2d0] ;  /* 0x0000b40000007a20 */ /* 0x000fe40000410000 */
[--C-:B------:R-:W-:Y:S01]  /*10c70*/  FFMA.FTZ R10, R5, c[0x0][0x2d0], -R13.reuse ;  /* 0x0000b400050a7a23 */ /* 0x100fe2000001080d */
[----:B------:R1:W-:Y:S01]  /*10c80*/  MUFU.EX2 R160, R6 ;  /* 0x0000000600a07308 */ /* 0x0003e20000000800 */
[----:B------:R-:W-:Y:S02]  /*10c90*/  FMUL.FTZ R5, R2, R161 ;  /* 0x000000a102057220 */ /* 0x000fe40000410000 */
[--C-:B------:R-:W-:Y:S02]  /*10ca0*/  FFMA.FTZ R2, R11, c[0x0][0x2d0], -R13.reuse ;  /* 0x0000b4000b027a23 */ /* 0x100fe4000001080d */
[--C-:B------:R-:W-:Y:S05]  /*10cb0*/  FFMA.FTZ R7, R7, c[0x0][0x2d0], -R13.reuse ;  /* 0x0000b40007077a23 */ /* 0x100fea000001080d */
[----:B------:R-:W2:Y:S10]  /*10cc0*/  MUFU.EX2 R31, R7 ;  /* 0x00000007001f7308 */ /* 0x000eb40000000800 */
[----:B------:R-:W-:Y:S01]  /*10cd0*/  MUFU.EX2 R30, R10 ;  /* 0x0000000a001e7308 */ /* 0x000fe20000000800 */
[----:B-1----:R-:W-:Y:S04]  /*10ce0*/  FADD.FTZ R6, R19, R14 ;  /* 0x0000000e13067221 */ /* 0x002fe80000010000 */
[----:B------:R-:W-:Y:S05]  /*10cf0*/  FADD.FTZ R164, R17, R6 ;  /* 0x0000000611a47221 */ /* 0x000fea0000010000 */
[----:B------:R-:W1:Y:S01]  /*10d00*/  MUFU.EX2 R0, R0 ;  /* 0x0000000000007308 */ /* 0x000e620000000800 */
[----:B--2---:R-:W-:Y:S09]  /*10d10*/  F2FP.PACK_AB R17, R31, R160 ;  /* 0x000000a01f11723e */ /* 0x004ff200000000ff */
[----:B------:R-:W2:Y:S10]  /*10d20*/  MUFU.EX2 R29, R2 ;  /* 0x00000002001d7308 */ /* 0x000eb40000000800 */
[----:B------:R-:W-:Y:S01]  /*10d30*/  MUFU.EX2 R161, R174 ;  /* 0x000000ae00a17308 */ /* 0x000fe20000000800 */
[C---:B-1----:R-:W-:Y:S02]  /*10d40*/  FMUL.FTZ R6, R0.reuse, R162 ;  /* 0x000000a200067220 */ /* 0x042fe40000410000 */
[C---:B------:R-:W-:Y:S02]  /*10d50*/  FMUL.FTZ R7, R0.reuse, R163 ;  /* 0x000000a300077220 */ /* 0x040fe40000410000 */
[C---:B------:R-:W-:Y:S02]  /*10d60*/  FMUL.FTZ R10, R0.reuse, R166 ;  /* 0x000000a6000a7220 */ /* 0x040fe40000410000 */
[C---:B------:R-:W-:Y:S03]  /*10d70*/  FMUL.FTZ R11, R0.reuse, R167 ;  /* 0x000000a7000b7220 */ /* 0x040fe60000410000 */
[----:B------:R-:W1:Y:S01]  /*10d80*/  MUFU.EX2 R162, R173 ;  /* 0x000000ad00a27308 */ /* 0x000e620000000800 */
[C---:B------:R-:W-:Y:S01]  /*10d90*/  FMUL.FTZ R134, R0.reuse, R134 ;  /* 0x0000008600867220 */ /* 0x040fe20000410000 */
[----:B--2---:R-:W-:Y:S01]  /*10da0*/  F2FP.PACK_AB R19, R29, R30 ;  /* 0x0000001e1d13723e */ /* 0x004fe200000000ff */
[C---:B------:R-:W-:Y:S02]  /*10db0*/  FMUL.FTZ R135, R0.reuse, R135 ;  /* 0x0000008700877220 */ /* 0x040fe40000410000 */
[C---:B------:R-:W-:Y:S02]  /*10dc0*/  FMUL.FTZ R138, R0.reuse, R138 ;  /* 0x0000008a008a7220 */ /* 0x040fe40000410000 */
[C---:B------:R-:W-:Y:S02]  /*10dd0*/  FMUL.FTZ R139, R0.reuse, R139 ;  /* 0x0000008b008b7220 */ /* 0x040fe40000410000 */
[C---:B------:R-:W-:Y:S01]  /*10de0*/  HMMA.16816.F32 R4, R16.reuse, R20, R4 ;  /* 0x000000141004723c */ /* 0x040fe20000001804 */
[----:B------:R-:W-:Y:S04]  /*10df0*/  MUFU.EX2 R163, R181 ;  /* 0x000000b500a37308 */ /* 0x000fe80000000800 */
[C---:B------:R-:W-:Y:S02]  /*10e00*/  FMUL.FTZ R142, R0.reuse, R142 ;  /* 0x0000008e008e7220 */ /* 0x040fe40000410000 */
[C---:B------:R-:W-:Y:S01]  /*10e10*/  FMUL.FTZ R143, R0.reuse, R143 ;  /* 0x0000008f008f7220 */ /* 0x040fe20000410000 */
[C---:B------:R-:W-:Y:S01]  /*10e20*/  HMMA.16816.F32 R8, R16.reuse, R22, R8 ;  /* 0x000000161008723c */ /* 0x040fe20000001808 */
[----:B------:R-:W2:Y:S02]  /*10e30*/  LDSM.16.MT88.4 R20, [R193] ;  /* 0x00000000c114783b */ /* 0x000ea40000004200 */
[----:B------:R-:W-:Y:S01]  /*10e40*/  MUFU.EX2 R173, R180 ;  /* 0x000000b400ad7308 */ /* 0x000fe20000000800 */
[----:B------:R-:W-:Y:S01]  /*10e50*/  FMUL.FTZ R146, R0, R146 ;  /* 0x0000009200927220 */ /* 0x000fe20000410000 */
[----:B-1----:R-:W-:Y:S01]  /*10e60*/  F2FP.PACK_AB R26, R162, R161 ;  /* 0x000000a1a21a723e */ /* 0x002fe200000000ff */
[C---:B------:R-:W-:Y:S02]  /*10e70*/  FMUL.FTZ R147, R0.reuse, R147 ;  /* 0x0000009300937220 */ /* 0x040fe40000410000 */
[C---:B------:R-:W-:Y:S04]  /*10e80*/  FMUL.FTZ R150, R0.reuse, R150 ;  /* 0x0000009600967220 */ /* 0x040fe80000410000 */
        /* <DEDUP_REMOVED lines=58> */
[----:B------:R-:W-:Y:S02]  /*11230*/  FFMA.FTZ R0, R0, R239, R160 ;  /* 0x000000ef00007223 */ /* 0x000fe400000100a0 */
[--C-:B------:R-:W-:Y:S02]  /*11240*/  FFMA.FTZ R2, R33, c[0x0][0x2d0], -R13.reuse ;  /* 0x0000b40021027a23 */ /* 0x100fe4000001080d */
[----:B------:R-:W-:Y:S02]  /*11250*/  FADD.FTZ R0, R31, R0 ;  /* 0x000000001f007221 */ /* 0x000fe40000010000 */
[----:B------:R2:W-:Y:S01]  /*11260*/  MUFU.EX2 R28, R2 ;  /* 0x00000002001c7308 */ /* 0x0005e20000000800 */
[C---:B-1----:R-:W-:Y:S08]  /*11270*/  HMMA.16816.F32 R148, R16.reuse, R20, R148 ;  /* 0x000000141094723c */ /* 0x042ff00000001894 */
[C---:B------:R-:W-:Y:S01]  /*11280*/  HMMA.16816.F32 R152, R16.reuse, R22, R152 ;  /* 0x000000161098723c */ /* 0x040fe20000001898 */
[----:B------:R-:W1:Y:S03]  /*11290*/  LDSM.16.MT88.4 R20, [R192+0x2000] ;  /* 0x00200000c014783b */ /* 0x000e660000004200 */
[--C-:B--2---:R-:W-:Y:S04]  /*112a0*/  FFMA.FTZ R2, R15, c[0x0][0x2d0], -R13.reuse ;  /* 0x0000b4000f027a23 */ /* 0x104fe8000001080d */
[----:B------:R-:W2:Y:S04]  /*112b0*/  MUFU.EX2 R157, R2 ;  /* 0x00000002009d7308 */ /* 0x000ea80000000800 */
[----:B--2---:R-:W-:Y:S01]  /*112c0*/  F2FP.PACK_AB R25, R157, R28 ;  /* 0x0000001c9d19723e */ /* 0x004fe200000000ff */
[C---:B-1----:R-:W-:Y:S03]  /*112d0*/  HMMA.16816.F32 R36, R16.reuse, R20, R36 ;  /* 0x000000141024723c */ /* 0x042fe60000001824 */
[--C-:B------:R-:W-:Y:S04]  /*112e0*/  FFMA.FTZ R2, R158, c[0x0][0x2d0], -R13.reuse ;  /* 0x0000b4009e027a23 */ /* 0x100fe8000001080d */
[----:B------:R1:W-:Y:S01]  /*112f0*/  MUFU.EX2 R32, R2 ;  /* 0x0000000200207308 */ /* 0x0003e20000000800 */
[C---:B------:R-:W-:Y:S01]  /*11300*/  HMMA.16816.F32 R40, R16.reuse, R22, R40 ;  /* 0x000000161028723c */ /* 0x040fe20000001828 */
[----:B------:R-:W2:Y:S03]  /*11310*/  LDSM.16.MT88.4 R20, [R193+0x2000] ;  /* 0x00200000c114783b */ /* 0x000ea60000004200 */
[--C-:B-1----:R-:W-:Y:S05]  /*11320*/  FFMA.FTZ R2, R168, c[0x0][0x2d0], -R13.reuse ;  /* 0x0000b400a8027a23 */ /* 0x102fea000001080d */
[----:B------:R-:W-:Y:S10]  /*11330*/  MUFU.EX2 R168, R185 ;  /* 0x000000b900a87308 */ /* 0x000ff40000000800 */
[----:B------:R-:W1:Y:S01]  /*11340*/  MUFU.EX2 R158, R2 ;  /* 0x00000002009e7308 */ /* 0x000e620000000800 */
[C---:B--2---:R-:W-:Y:S08]  /*11350*/  HMMA.16816.F32 R44, R16.reuse, R20, R44 ;  /* 0x00000014102c723c */ /* 0x044ff0000000182c */
[C---:B------:R-:W-:Y:S01]  /*11360*/  HMMA.16816.F32 R48, R16.reuse, R22, R48 ;  /* 0x000000161030723c */ /* 0x040fe20000001830 */
[----:B------:R-:W2:Y:S03]  /*11370*/  LDSM.16.MT88.4 R20, [R196+0x2000] ;  /* 0x00200000c414783b */ /* 0x000ea60000004200 */
[----:B-1----:R-:W-:Y:S01]  /*11380*/  F2FP.PACK_AB R27, R158, R32 ;  /* 0x000000209e1b723e */ /* 0x002fe200000000ff */
[--C-:B------:R-:W-:Y:S02]  /*11390*/  FFMA.FTZ R2, R169, c[0x0][0x2d0], -R13.reuse ;  /* 0x0000b400a9027a23 */ /* 0x100fe4000001080d */
[----:B------:R-:W1:Y:S10]  /*113a0*/  MUFU.EX2 R169, R184 ;  /* 0x000000b800a97308 */ /* 0x000e740000000800 */
[----:B------:R3:W-:Y:S01]  /*113b0*/  MUFU.EX2 R14, R2 ;  /* 0x00000002000e7308 */ /* 0x0007e20000000800 */
[C---:B--2---:R-:W-:Y:S08]  /*113c0*/  HMMA.16816.F32 R52, R16.reuse, R20, R52 ;  /* 0x000000141034723c */ /* 0x044ff00000001834 */
[C---:B------:R-:W-:Y:S01]  /*113d0*/  HMMA.16816.F32 R56, R16.reuse, R22, R56 ;  /* 0x000000161038723c */ /* 0x040fe20000001838 */
[----:B------:R-:W2:Y:S03]  /*113e0*/  LDSM.16.MT88.4 R20, [R195+0x2000] ;  /* 0x00200000c314783b */ /* 0x000ea60000004200 */
[--C-:B---3--:R-:W-:Y:S02]  /*113f0*/  FFMA.FTZ R2, R170, c[0x0][0x2d0], -R13.reuse ;  /* 0x0000b400aa027a23 */ /* 0x108fe4000001080d */
[----:B------:R-:W-:Y:S10]  /*11400*/  MUFU.EX2 R170, R183 ;  /* 0x000000b700aa7308 */ /* 0x000ff40000000800 */
[----:B------:R3:W-:Y:S02]  /*11410*/  MUFU.EX2 R35, R2 ;  /* 0x0000000200237308 */ /* 0x0007e40000000800 */
[--C-:B---3--:R-:W-:Y:S01]  /*11420*/  FFMA.FTZ R2, R171, c[0x0][0x2d0], -R13.reuse ;  /* 0x0000b400ab027a23 */ /* 0x108fe2000001080d */
[C---:B--2---:R-:W-:Y:S07]  /*11430*/  HMMA.16816.F32 R60, R16.reuse, R20, R60 ;  /* 0x00000014103c723c */ /* 0x044fee000000183c */
[----:B------:R-:W-:Y:S01]  /*11440*/  MUFU.EX2 R171, R182 ;  /* 0x000000b600ab7308 */ /* 0x000fe20000000800 */
[C---:B------:R-:W-:Y:S01]  /*11450*/  HMMA.16816.F32 R64, R16.reuse, R22, R64 ;  /* 0x000000161040723c */ /* 0x040fe20000001840 */
[----:B------:R-:W2:Y:S08]  /*11460*/  LDSM.16.MT88.4 R20, [R192+0x4000] ;  /* 0x00400000c014783b */ /* 0x000eb00000004200 */
[----:B------:R3:W-:Y:S03]  /*11470*/  MUFU.EX2 R34, R2 ;  /* 0x0000000200227308 */ /* 0x0007e60000000800 */
[--C-:B---3--:R-:W-:Y:S07]  /*11480*/  FFMA.FTZ R2, R172, c[0x0][0x2d0], -R13.reuse ;  /* 0x0000b400ac027a23 */ /* 0x108fee000001080d */
[----:B------:R3:W-:Y:S01]  /*11490*/  MUFU.EX2 R33, R2 ;  /* 0x0000000200217308 */ /* 0x0007e20000000800 */
[C---:B--2---:R-:W-:Y:S08]  /*114a0*/  HMMA.16816.F32 R68, R16.reuse, R20, R68 ;  /* 0x000000141044723c */ /* 0x044ff00000001844 */
[C---:B------:R-:W-:Y:S01]  /*114b0*/  HMMA.16816.F32 R72, R16.reuse, R22, R72 ;  /* 0x000000161048723c */ /* 0x040fe20000001848 */
[----:B------:R-:W2:Y:S03]  /*114c0*/  LDSM.16.MT88.4 R20, [R193+0x4000] ;  /* 0x00400000c114783b */ /* 0x000ea60000004200 */
[----:B---3--:R-:W-:Y:S02]  /*114d0*/  FADD.FTZ R2, R30, R0 ;  /* 0x000000001e027221 */ /* 0x008fe40000010000 */
[----:B------:R-:W-:Y:S03]  /*114e0*/  FADD.FTZ R0, R161, R164 ;  /* 0x000000a4a1007221 */ /* 0x000fe60000010000 */
[----:B------:R-:W-:Y:S03]  /*114f0*/  LDSM.16.MT88.4 R164, [R192+0x1800] ;  /* 0x00180000c0a4783b */ /* 0x000fe60000004200 */
[----:B------:R-:W-:Y:S02]  /*11500*/  FADD.FTZ R15, R162, R0 ;  /* 0x00000000a20f7221 */ /* 0x000fe40000010000 */
[--C-:B------:R-:W-:Y:S02]  /*11510*/  FFMA.FTZ R0, R175, c[0x0][0x2d0], -R13.reuse ;  /* 0x0000b400af007a23 */ /* 0x100fe4000001080d */
[----:B------:R-:W-:Y:S02]  /*11520*/  FADD.FTZ R2, R29, R2 ;  /* 0x000000021d027221 */ /* 0x000fe40000010000 */
[----:B------:R3:W-:Y:S02]  /*11530*/  MUFU.EX2 R31, R0 ;  /* 0x00000000001f7308 */ /* 0x0007e40000000800 */
[----:B------:R-:W-:Y:S01]  /*11540*/  FADD.FTZ R2, R28, R2 ;  /* 0x000000021c027221 */ /* 0x000fe20000010000 */
[C---:B--2---:R-:W-:Y:S03]  /*11550*/  HMMA.16816.F32 R76, R16.reuse, R20, R76 ;  /* 0x00000014104c723c */ /* 0x044fe6000000184c */
[--C-:B---3--:R-:W-:Y:S04]  /*11560*/  FFMA.FTZ R0, R176, c[0x0][0x2d0], -R13.reuse ;  /* 0x0000b400b0007a23 */ /* 0x108fe8000001080d */
[----:B------:R2:W3:Y:S01]  /*11570*/  MUFU.EX2 R30, R0 ;  /* 0x00000000001e7308 */ /* 0x0004e20000000800 */
[C---:B------:R-:W-:Y:S01]  /*11580*/  HMMA.16816.F32 R80, R16.reuse, R22, R80 ;  /* 0x000000161050723c */ /* 0x040fe20000001850 */
[----:B------:R-:W4:Y:S03]  /*11590*/  LDSM.16.MT88.4 R20, [R196+0x4000] ;  /* 0x00400000c414783b */ /* 0x000f260000004200 */
[--C-:B--2---:R-:W-:Y:S02]  /*115a0*/  FFMA.FTZ R0, R177, c[0x0][0x2d0], -R13.reuse ;  /* 0x0000b400b1007a23 */ /* 0x104fe4000001080d */
[----:B------:R-:W-:Y:S01]  /*115b0*/  FFMA.FTZ R13, R12, c[0x0][0x2d0], -R13 ;  /* 0x0000b4000c0d7a23 */ /* 0x000fe2000001080d */
[----:B-1----:R-:W-:Y:S02]  /*115c0*/  F2FP.PACK_AB R12, R169, R168 ;  /* 0x000000a8a90c723e */ /* 0x002fe400000000ff */
[----:B------:R1:W-:Y:S10]  /*115d0*/  MUFU.EX2 R29, R0 ;  /* 0x00000000001d7308 */ /* 0x0003f40000000800 */
[----:B------:R3:W2:Y:S01]  /*115e0*/  MUFU.EX2 R28, R13 ;  /* 0x0000000d001c7308 */ /* 0x0006a20000000800 */
[C---:B----4-:R-:W-:Y:S08]  /*115f0*/  HMMA.16816.F32 R84, R16.reuse, R20, R84 ;  /* 0x000000141054723c */ /* 0x050ff00000001854 */
[C---:B------:R-:W-:Y:S01]  /*11600*/  HMMA.16816.F32 R88, R16.reuse, R22, R88 ;  /* 0x000000161058723c */ /* 0x040fe20000001858 */
[----:B------:R-:W4:Y:S03]  /*11610*/  LDSM.16.MT88.4 R20, [R195+0x4000] ;  /* 0x00400000c314783b */ /* 0x000f260000004200 */
[----:B-1----:R-:W-:Y:S01]  /*11620*/  FADD.FTZ R0, R157, R2 ;  /* 0x000000029d007221 */ /* 0x002fe20000010000 */
[----:B------:R-:W-:Y:S01]  /*11630*/  MOV R157, R3 ;  /* 0x00000003009d7202 */ /* 0x000fe20000000f00 */
[----:B------:R-:W-:Y:S02]  /*11640*/  FADD.FTZ R2, R163, R15 ;  /* 0x0000000fa3027221 */ /* 0x000fe40000010000 */
[----:B------:R-:W-:Y:S01]  /*11650*/  FADD.FTZ R0, R32, R0 ;  /* 0x0000000020007221 */ /* 0x000fe20000010000 */
[----:B---3--:R-:W-:Y:S03]  /*11660*/  F2FP.PACK_AB R13, R30, R31 ;  /* 0x0000001f1e0d723e */ /* 0x008fe600000000ff */
[----:B------:R-:W-:Y:S01]  /*11670*/  FADD.FTZ R0, R158, R0 ;  /* 0x000000009e007221 */ /* 0x000fe20000010000 */
[----:B--2---:R-:W-:Y:S01]  /*11680*/  F2FP.PACK_AB R15, R28, R29 ;  /* 0x0000001d1c0f723e */ /* 0x004fe200000000ff */
[----:B------:R-:W-:Y:S02]  /*11690*/  FADD.FTZ R32, R173, R2 ;  /* 0x00000002ad207221 */ /* 0x000fe40000010000 */
[----:B------:R-:W-:Y:S04]  /*116a0*/  FADD.FTZ R0, R14, R0 ;  /* 0x000000000e007221 */ /* 0x000fe80000010000 */
[----:B------:R-:W-:Y:S02]  /*116b0*/  FADD.FTZ R2, R35, R0 ;  /* 0x0000000023027221 */ /* 0x000fe40000010000 */
[----:B------:R-:W-:Y:S02]  /*116c0*/  FADD.FTZ R0, R174, R32 ;  /* 0x00000020ae007221 */ /* 0x000fe40000010000 */
[----:B------:R-:W-:Y:S02]  /*116d0*/  FADD.FTZ R2, R34, R2 ;  /* 0x0000000222027221 */ /* 0x000fe40000010000 */
[C---:B------:R-:W-:Y:S01]  /*116e0*/  FADD.FTZ R0, R178.reuse, R0 ;  /* 0x00000000b2007221 */ /* 0x040fe20000010000 */
        /* <DEDUP_REMOVED lines=14> */
[----:B------:R-:W1:Y:S08]  /*117d0*/  LDSM.16.MT88.4 R16, [R192+0x800] ;  /* 0x00080000c010783b */ /* 0x000e700000004200 */
[----:B------:R-:W-:Y:S01]  /*117e0*/  LDSM.16.MT88.4 R20, [R192+0x1000] ;  /* 0x00100000c014783b */ /* 0x000fe20000004200 */
        /* <DEDUP_REMOVED lines=49> */
[----:B------:R-:W-:Y:S02]  /*11b00*/  F2FP.PACK_AB R17, R35, R14 ;  /* 0x0000000e2311723e */ /* 0x000fe400000000ff */
[----:B------:R-:W-:Y:S02]  /*11b10*/  F2FP.PACK_AB R14, R171, R170 ;  /* 0x000000aaab0e723e */ /* 0x000fe400000000ff */
[----:B------:R-:W-:Y:S04]  /*11b20*/  F2FP.PACK_AB R18, R178, R174 ;  /* 0x000000aeb212723e */ /* 0x000fe800000000ff */
[C---:B------:R-:W-:Y:S07]  /*11b30*/  F2FP.PACK_AB R19, R33.reuse, R34 ;  /* 0x000000222113723e */ /* 0x040fee00000000ff */
        /* <DEDUP_REMOVED lines=54> */
[C---:B------:R-:W-:Y:S01]  /*11ea0*/  HMMA.16816.F32 R136, R12.reuse, R22, R136 ;  /* 0x000000160c88723c */ /* 0x040fe20000001888 */
[----:B------:R-:W-:Y:S07]  /*11eb0*/  LDSM.16.MT88.4 R20, [R195+0x3800] ;  /* 0x00380000c314783b */ /* 0x000fee0000004200 */
[C---:B-1----:R-:W-:Y:S08]  /*11ec0*/  HMMA.16816.F32 R140, R12.reuse, R16, R140 ;  /* 0x000000100c8c723c */ /* 0x042ff0000000188c */
[C---:B------:R-:W-:Y:S01]  /*11ed0*/  HMMA.16816.F32 R144, R12.reuse, R18, R144 ;  /* 0x000000120c90723c */ /* 0x040fe20000001890 */
[----:B------:R-:W1:Y:S07]  /*11ee0*/  LDSM.16.MT88.4 R16, [R196+0x3800] ;  /* 0x00380000c410783b */ /* 0x000e6e0000004200 */
[C---:B---3--:R-:W-:Y:S08]  /*11ef0*/  HMMA.16816.F32 R148, R12.reuse, R24, R148 ;  /* 0x000000180c94723c */ /* 0x048ff00000001894 */
[C---:B------:R-:W-:Y:S08]  /*11f00*/  HMMA.16816.F32 R152, R12.reuse, R26, R152 ;  /* 0x0000001a0c98723c */ /* 0x040ff00000001898 */
        /* <DEDUP_REMOVED lines=24> */
[C---:B---3--:R-:W-:Y:S07]  /*12090*/  HMMA.16816.F32 R100, R12.reuse, R4, R100 ;  /* 0x000000040c64723c */ /* 0x048fee0000001864 */
[----:B------:R-:W-:Y:S01]  /*120a0*/  FADD.FTZ R4, R33, R2 ;  /* 0x0000000221047221 */ /* 0x000fe20000010000 */
[C---:B------:R-:W-:Y:S04]  /*120b0*/  HMMA.16816.F32 R104, R12.reuse, R6, R104 ;  /* 0x000000060c68723c */ /* 0x040fe80000001868 */
[----:B------:R-:W-:Y:S02]  /*120c0*/  FADD.FTZ R2, R168, R0 ;  /* 0x00000000a8027221 */ /* 0x000fe40000010000 */
[----:B------:R-:W-:Y:S02]  /*120d0*/  FADD.FTZ R0, R31, R4 ;  /* 0x000000041f007221 */ /* 0x000fe40000010000 */
[C---:B--2---:R-:W-:Y:S04]  /*120e0*/  HMMA.16816.F32 R108, R12.reuse, R8, R108 ;  /* 0x000000080c6c723c */ /* 0x044fe8000000186c */
[----:B------:R-:W-:Y:S02]  /*120f0*/  FADD.FTZ R2, R169, R2 ;  /* 0x00000002a9027221 */ /* 0x000fe40000010000 */
[----:B------:R-:W-:Y:S02]  /*12100*/  FADD.FTZ R0, R30, R0 ;  /* 0x000000001e007221 */ /* 0x000fe40000010000 */
[C---:B------:R-:W-:Y:S04]  /*12110*/  HMMA.16816.F32 R112, R12.reuse, R10, R112 ;  /* 0x0000000a0c70723c */ /* 0x040fe80000001870 */
[----:B------:R-:W-:Y:S02]  /*12120*/  FADD.FTZ R4, R170, R2 ;  /* 0x00000002aa047221 */ /* 0x000fe40000010000 */
[----:B------:R-:W-:Y:S01]  /*12130*/  FADD.FTZ R2, R29, R0 ;  /* 0x000000001d027221 */ /* 0x000fe20000010000 */
[----:B------:R-:W-:Y:S01]  /*12140*/  IADD3 R0, R218, -0x1, RZ ;  /* 0xffffffffda007810 */ /* 0x000fe20007ffe0ff */
[C---:B-1----:R-:W-:Y:S04]  /*12150*/  HMMA.16816.F32 R116, R12.reuse, R16, R116 ;  /* 0x000000100c74723c */ /* 0x042fe80000001874 */
[----:B------:R-:W-:Y:S01]  /*12160*/  FADD.FTZ R237, R171, R4 ;  /* 0x00000004abed7221 */ /* 0x000fe20000010000 */
[----:B------:R-:W-:Y:S01]  /*12170*/  MOV R218, R0 ;  /* 0x0000000000da7202 */ /* 0x000fe20000000f00 */
[----:B------:R-:W-:Y:S01]  /*12180*/  FADD.FTZ R239, R28, R2 ;  /* 0x000000021cef7221 */ /* 0x000fe20000010000 */
[----:B------:R-:W-:Y:S01]  /*12190*/  MOV R2, R156 ;  /* 0x0000009c00027202 */ /* 0x000fe20000000f00 */
[C---:B------:R-:W-:Y:S08]  /*121a0*/  HMMA.16816.F32 R120, R12.reuse, R18, R120 ;  /* 0x000000120c78723c */ /* 0x040ff00000001878 */
[C---:B----4-:R-:W-:Y:S08]  /*121b0*/  HMMA.16816.F32 R124, R12.reuse, R20, R124 ;  /* 0x000000140c7c723c */ /* 0x050ff0000000187c */
[----:B------:R-:W-:Y:S07]  /*121c0*/  HMMA.16816.F32 R128, R12, R22, R128 ;  /* 0x000000160c80723c */ /* 0x000fee0000001880 */
[----:B------:R-:W-:Y:S01]  /*121d0*/  MOV R12, R3 ;  /* 0x00000003000c7202 */ /* 0x000fe20000000f00 */
[----:B------:R-:W-:-:S05]  /*121e0*/  @P0 BRA `(.L_x_1713) ;  /* 0xffffc1a000000947 */ /* 0x000fca000383ffff */
.L_x_1704:
[----:B------:R-:W-:Y:S02]  /*121f0*/  @!UPT UIADD3 URZ, URZ, URZ, URZ ;  /* 0x0000003f3f3ff290 */ /* 0x000fe4000fffe03f */
[----:B------:R-:W-:Y:S02]  /*12200*/  MOV R7, 0x1f ;  /* 0x0000001f00077802 */ /* 0x000fe40000000f00 */
[----:B------:R-:W-:Y:S01]  /*12210*/  MOV R6, 0xffffffff ;  /* 0xffffffff00067802 */ /* 0x000fe20000000f00 */
[----:B------:R-:W-:Y:S06]  /*12220*/  BRA.DIV ~URZ, `(.L_x_1714) ;  /* 0x000066a27f007947 */ /* 0x000fec000b800000 */
[----:B------:R1:W2:Y:S02]  /*12230*/  SHFL.BFLY PT, R0, R237, 0x2, 0x1f ;  /* 0x0c401f00ed007f89 */ /* 0x0002a400000e0000 */
.L_x_1787:
[----:B--2---:R-:W-:Y:S01]  /*12240*/  FADD.FTZ R0, R0, R237 ;  /* 0x000000ed00007221 */ /* 0x004fe20000010000 */
[----:B------:R-:W-:Y:S05]  /*12250*/  BRA.DIV ~URZ, `(.L_x_1715) ;  /* 0x000066d27f007947 */ /* 0x000fea000b800000 */
[----:B------:R-:W2:Y:S04]  /*12260*/  SHFL.BFLY PT, R2, R239, 0x2, 0x1f ;  /* 0x0c401f00ef027f89 */ /* 0x000ea800000e0000 */
[----:B------:R-:W3:Y:S01]  /*12270*/  SHFL.BFLY PT, R5, R0, 0x1, 0x1f ;  /* 0x0c201f0000057f89 */ /* 0x000ee200000e0000 */
[----:B--2---:R-:W-:-:S02]  /*12280*/  FADD.FTZ R4, R2, R239 ;  /* 0x000000ef02047221 */ /* 0x004fc40000010000 */
[----:B---3--:R-:W-:-:S03]  /*12290*/  FADD.FTZ R0, R0, R5 ;  /* 0x0000000500007221 */ /* 0x008fc60000010000 */
[----:B------:R2:W3:Y:S04]  /*122a0*/  SHFL.BFLY PT, R3, R4, 0x1, 0x1f ;  /* 0x0c201f0004037f89 */ /* 0x0004e800000e0000 */
.L_x_1788:
[----:B------:R-:W-:Y:S01]  /*122b0*/  FSETP.NE.FTZ.AND P1, PT, R0, RZ, PT ;  /* 0x000000ff0000720b */ /* 0x000fe20003f35000 */
[----:B---3--:R-:W-:Y:S01]  /*122c0*/  FADD.FTZ R3, R3, R4 ;  /* 0x0000000403037221 */ /* 0x008fe20000010000 */
[----:B------:R-:W-:Y:S02]  /*122d0*/  MOV R2, RZ ;  /* 0x000000ff00027202 */ /* 0x000fe40000000f00 */
[----:B------:R-:W-:Y:S02]  /*122e0*/  MOV R21, 0xff800000 ;  /* 0xff80000000157802 */ /* 0x000fe40000000f00 */
[----:B------:R-:W-:Y:S02]  /*122f0*/  FSETP.NE.FTZ.AND P0, PT, R3, RZ, PT ;  /* 0x000000ff0300720b */ /* 0x000fe40003f15000 */
[----:B------:R-:W-:-:S05]  /*12300*/  MOV R20, 0xff800000 ;  /* 0xff80000000147802 */ /* 0x000fca0000000f00 */
[----:B------:R-:W3:Y:S01]  /*12310*/  @P1 MUFU.RCP R2, R0 ;  /* 0x0000000000021308 */ /* 0x000ee20000001000 */
[----:B--2---:R-:W-:-:S05]  /*12320*/  @P1 MOV R4, 0x3f317218 ;  /* 0x3f31721800041802 */ /* 0x004fca0000000f00 */
[----:B------:R-:W-:Y:S02]  /*12330*/  @P1 FMUL.FTZ R4, R4, c[0x0][0x2d0] ;  /* 0x0000b40004041a20 */ /* 0x000fe40000410000 */
[----:B------:R2:W4:Y:S01]  /*12340*/  @P1 MUFU.LG2 R5, R0 ;  /* 0x0000000000051308 */ /* 0x0005220000000c00 */
        /* <DEDUP_REMOVED lines=66> */
[----:B------:R3:W5:Y:S01]  /*12770*/  @P0 MUFU.LG2 R2, R3 ;  /* 0x0000000300020308 */ /* 0x0007620000000c00 */
[----:B----4-:R-:W-:-:S02]  /*12780*/  @P1 FMUL.FTZ R5, R5, 0.69314718246459960938 ;  /* 0x3f31721805051820 */ /* 0x010fc40000410000 */
[C---:B--2---:R-:W-:Y:S02]  /*12790*/  FMUL.FTZ R128, R0.reuse, R138 ;  /* 0x0000008a00807220 */ /* 0x044fe40000410000 */
[C---:B------:R-:W-:Y:S02]  /*127a0*/  FMUL.FTZ R129, R0.reuse, R139 ;  /* 0x0000008b00817220 */ /* 0x040fe40000410000 */
[C---:B------:R-:W-:Y:S02]  /*127b0*/  FMUL.FTZ R138, R0.reuse, R146 ;  /* 0x00000092008a7220 */ /* 0x040fe40000410000 */
[C---:B------:R-:W-:Y:S02]  /*127c0*/  FMUL.FTZ R139, R0.reuse, R147 ;  /* 0x00000093008b7220 */ /* 0x040fe40000410000 */
[C---:B------:R-:W-:Y:S02]  /*127d0*/  FMUL.FTZ R146, R0.reuse, R42 ;  /* 0x0000002a00927220 */ /* 0x040fe40000410000 */
[----:B------:R-:W-:-:S02]  /*127e0*/  FMUL.FTZ R147, R0, R43 ;  /* 0x0000002b00937220 */ /* 0x000fc40000410000 */
[C---:B------:R-:W-:Y:S01]  /*127f0*/  FMUL.FTZ R42, R0.reuse, R46 ;  /* 0x0000002e002a7220 */ /* 0x040fe20000410000 */
[----:B---3--:R-:W-:Y:S01]  /*12800*/  @P0 MOV R3, 0x3f317218 ;  /* 0x3f31721800030802 */ /* 0x008fe20000000f00 */
[----:B------:R-:W-:Y:S02]  /*12810*/  FMUL.FTZ R43, R0, R47 ;  /* 0x0000002f002b7220 */ /* 0x000fe40000410000 */
[----:B------:R-:W-:Y:S01]  /*12820*/  @P1 FFMA.FTZ R21, R4, R156, R5 ;  /* 0x0000009c04151223 */ /* 0x000fe20000010005 */
[----:B------:R-:W-:Y:S01]  /*12830*/  MOV R4, 0x1 ;  /* 0x0000000100047802 */ /* 0x000fe20000000f00 */
        /* <DEDUP_REMOVED lines=12> */
[----:B-----5:R-:W-:Y:S02]  /*12900*/  @P0 FMUL.FTZ R2, R2, 0.69314718246459960938 ;  /* 0x3f31721802020820 */ /* 0x020fe40000410000 */
        /* <DEDUP_REMOVED lines=47> */
.L_x_1661:
        /* <DEDUP_REMOVED lines=17> */
.L_x_1717:
[----:B------:R-:W-:Y:S05]  /*12d10*/  BSYNC B0 ;  /* 0x0000000000007941 */ /* 0x000fea0003800000 */
.L_x_1716:
        /* <DEDUP_REMOVED lines=19> */
[----:B------:R-:W-:Y:S02]  /*12e50*/  ISETP.NE.U32.AND P0, PT, RZ, c[0x0][0x508], PT ;  /* 0x00014200ff007a0c */ /* 0x000fe40003f05070 */
[----:B------:R-:W-:Y:S02]  /*12e60*/  ISETP.NE.U32.AND P2, PT, RZ, c[0x0][0x500], PT ;  /* 0x00014000ff007a0c */ /* 0x000fe40003f45070 */
[----:B------:R-:W-:-:S02]  /*12e70*/  ISETP.NE.AND.EX P1, PT, RZ, c[0x0][0x50c], PT, P0 ;  /* 0x00014300ff007a0c */ /* 0x000fc40003f25300 */
        /* <DEDUP_REMOVED lines=106> */
[----:B---3--:R-:W-:-:S03]  /*13520*/  F2FP.PACK_AB R3, R111, R110 ;  /* 0x0000006e6f03723e */ /* 0x008fc600000000ff */
[----:B------:R2:W-:Y:S01]  /*13530*/  STS [R10+0xc000], R4 ;  /* 0x00c000040a007388 */ /* 0x0005e20000000800 */
[----:B----4-:R-:W-:-:S03]  /*13540*/  F2FP.PACK_AB R2, R113, R112 ;  /* 0x000000707102723e */ /* 0x010fc600000000ff */
[----:B------:R3:W-:Y:S04]  /*13550*/  STS [R10+0xc400], R3 ;  /* 0x00c400030a007388 */ /* 0x0007e80000000800 */
[----:B------:R3:W-:Y:S01]  /*13560*/  STS [R7+0xc000], R2 ;  /* 0x00c0000207007388 */ /* 0x0007e20000000800 */
[----:B-1----:R-:W-:-:S03]  /*13570*/  F2FP.PACK_AB R0, R107, R106 ;  /* 0x0000006a6b00723e */ /* 0x002fc600000000ff */
[----:B------:R-:W4:Y:S01]  /*13580*/  LDL.LU R8, [R1+0x48] ;  /* 0x0000480001087983 */ /* 0x000f220000300800 */
[----:B------:R-:W-:-:S03]  /*13590*/  IMAD.MOV.U32 R12, RZ, RZ, c[0x0][0x388] ;  /* 0x0000e200ff0c7624 */ /* 0x000fc600078e00ff */
[----:B------:R1:W-:Y:S01]  /*135a0*/  STS [R7+0xc400], R0 ;  /* 0x00c4000007007388 */ /* 0x0003e20000000800 */
[----:B--2---:R-:W-:Y:S02]  /*135b0*/  F2FP.PACK_AB R4, R109, R108 ;  /* 0x0000006c6d04723e */ /* 0x004fe400000000ff */
[----:B---3--:R-:W-:-:S03]  /*135c0*/  F2FP.PACK_AB R3, R103, R102 ;  /* 0x000000666703723e */ /* 0x008fc600000000ff */
[----:B------:R2:W-:Y:S01]  /*135d0*/  STS [R6+0xc000], R4 ;  /* 0x00c0000406007388 */ /* 0x0005e20000000800 */
[----:B------:R-:W-:-:S03]  /*135e0*/  F2FP.PACK_AB R2, R101, R100 ;  /* 0x000000646502723e */ /* 0x000fc600000000ff */
[----:B------:R3:W-:Y:S04]  /*135f0*/  STS [R6+0xc400], R3 ;  /* 0x00c4000306007388 */ /* 0x0007e80000000800 */
[----:B------:R3:W-:Y:S01]  /*13600*/  STS [R5+0xc000], R2 ;  /* 0x00c0000205007388 */ /* 0x0007e20000000800 */
[----:B-1----:R-:W-:-:S05]  /*13610*/  F2FP.PACK_AB R0, R91, R90 ;  /* 0x0000005a5b00723e */ /* 0x002fca00000000ff */
[----:B------:R1:W-:Y:S01]  /*13620*/  STS [R5+0xc400], R0 ;  /* 0x00c4000005007388 */ /* 0x0003e20000000800 */
[----:B--2---:R-:W-:Y:S01]  /*13630*/  IMAD.MOV.U32 R4, RZ, RZ, 0x4 ;  /* 0x00000004ff047424 */ /* 0x004fe200078e00ff */
[----:B---3--:R-:W-:-:S03]  /*13640*/  F2FP.PACK_AB R3, R85, R84 ;  /* 0x000000545503723e */ /* 0x008fc600000000ff */
[----:B------:R-:W-:Y:S02]  /*13650*/  @P1 IMAD.WIDE R6, R247, R4, c[0x0][0x508] ;  /* 0x00014200f7061625 */ /* 0x000fe400078e0204 */
[----:B------:R-:W-:Y:S02]  /*13660*/  STS [R9+0xc000], R3 ;  /* 0x00c0000309007388 */ /* 0x000fe40000000800 */
[----:B------:R-:W-:Y:S01]  /*13670*/  IMAD.MOV.U32 R2, RZ, RZ, RZ ;  /* 0x000000ffff027224 */ /* 0x000fe200078e00ff */
[----:B-1----:R-:W-:Y:S01]  /*13680*/  F2FP.PACK_AB R0, R79, R78 ;  /* 0x0000004e4f00723e */ /* 0x002fe200000000ff */
[----:B------:R-:W-:-:S04]  /*13690*/  IMAD.WIDE R4, R247, R4, c[0x0][0x500] ;  /* 0x00014000f7047625 */ /* 0x000fc800078e0204 */
[----:B------:R1:W-:Y:S04]  /*136a0*/  STS [R9+0xc400], R0 ;  /* 0x00c4000009007388 */ /* 0x0003e80000000800 */
[----:B------:R-:W-:Y:S06]  /*136b0*/  BAR.SYNC.DEFER_BLOCKING 0x1, 0x100 ;  /* 0x0044000000007b1d */ /* 0x000fec0000010000 */
[----:B------:R2:W5:Y:S04]  /*136c0*/  @P1 LDG.E R12, [R6.64] ;  /* 0x00000006060c1981 */ /* 0x000568000c1e1900 */
[----:B------:R2:W5:Y:S01]  /*136d0*/  @P2 LDG.E R2, [R4.64] ;  /* 0x0000000604022981 */ /* 0x000562000c1e1900 */
[----:B----4-:R-:W-:-:S04]  /*136e0*/  ISETP.NE.AND P0, PT, R8, RZ, PT ;  /* 0x000000ff0800720c */ /* 0x010fc80003f05270 */
[----:B-1----:R-:W-:Y:S01]  /*136f0*/  SEL R0, R8, c[0x0][0x3d4], P0 ;  /* 0x0000f50008007a07 */ /* 0x002fe20000000000 */
[----:B------:R-:W-:Y:S05]  /*13700*/  @P1 BRA `(.L_x_1720) ;  /* 0x0000004000001947 */ /* 0x000fea0003800000 */
[----:B--2---:R-:W-:Y:S05]  /*13710*/  @!P2 BRA `(.L_x_1720) ;  /* 0x000000300000a947 */ /* 0x004fea0003800000 */
[----:B-----5:R1:W2:Y:S04]  /*13720*/  LDG.E R12, [R4.64] ;  /* 0x00000006040c7981 */ /* 0x0202a8000c1e1900 */
[----:B-1----:R-:W2:Y:S02]  /*13730*/  LDG.E R4, [R4.64+0x4] ;  /* 0x0000040604047981 */ /* 0x002ea4000c1e1900 */
[----:B--2---:R-:W-:Y:S02]  /*13740*/  IADD3 R12, -R12, R4, RZ ;  /* 0x000000040c0c7210 */ /* 0x004fe40007ffe1ff */
.L_x_1720:
[----:B--2---:R-:W2:Y:S04]  /*13750*/  LDL R3, [R1+0x14] ;  /* 0x0000140001037983 */ /* 0x004ea80000100800 */
[----:B------:R-:W3:Y:S04]  /*13760*/  LDL R115, [R1+0x18] ;  /* 0x0000180001737983 */ /* 0x000ee80000100800 */
[----:B------:R-:W4:Y:S04]  /*13770*/  LDL R13, [R1+0x4c] ;  /* 0x00004c00010d7983 */ /* 0x000f280000100800 */
[----:B------:R-:W4:Y:S01]  /*13780*/  LDL R118, [R1+0x54] ;  /* 0x0000540001767983 */ /* 0x000f220000100800 */
[----:B------:R-:W-:Y:S01]  /*13790*/  IMAD.MOV.U32 R10, RZ, RZ, 0x368 ;  /* 0x00000368ff0a7424 */ /* 0x000fe200078e00ff */
[----:B------:R-:W-:-:S04]  /*137a0*/  ISETP.GT.AND P2, PT, R0, 0x1, PT ;  /* 0x000000010000780c */ /* 0x000fc80003f44270 */
[----:B------:R-:W-:-:S04]  /*137b0*/  SEL R10, R10, 0x328, P2 ;  /* 0x000003280a0a7807 */ /* 0x000fc80001000000 */
[----:B------:R-:W1:Y:S08]  /*137c0*/  LDC.64 R6, c[0x0][R10+0x170] ;  /* 0x00005c000a067b82 */ /* 0x000e700000000a00 */
[----:B------:R1:W3:Y:S08]  /*137d0*/  LDC.64 R14, c[0x0][R10+0x168] ;  /* 0x00005a000a0e7b82 */ /* 0x0002f00000000a00 */
[----:B------:R1:W2:Y:S08]  /*137e0*/  LDC.64 R18, c[0x0][R10+0x178] ;  /* 0x00005e000a127b82 */ /* 0x0002b00000000a00 */
[----:B------:R1:W2:Y:S01]  /*137f0*/  LDC.64 R16, c[0x0][R10+0x160] ;  /* 0x000058000a107b82 */ /* 0x0002a20000000a00 */
[----:B------:R-:W-:Y:S01]  /*13800*/  ISETP.NE.U32.AND P0, PT, RZ, c[0x0][0x500], PT ;  /* 0x00014000ff007a0c */ /* 0x000fe20003f05070 */
[----:B------:R-:W-:-:S03]  /*13810*/  IMAD.MOV.U32 R0, RZ, RZ, c[0x0][0x4e8] ;  /* 0x00013a00ff007624 */ /* 0x000fc600078e00ff */
[----:B------:R-:W-:Y:S02]  /*13820*/  ISETP.NE.AND.EX P0, PT, RZ, c[0x0][0x504], PT, P0 ;  /* 0x00014100ff007a0c */ /* 0x000fe40003f05300 */
[----:B------:R-:W-:Y:S02]  /*13830*/  ISETP.NE.AND P3, PT, R0, 0x1, PT ;  /* 0x000000010000780c */ /* 0x000fe40003f65270 */
[----:B------:R-:W-:Y:S02]  /*13840*/  SHF.R.S32.HI R4, RZ, 0x1f, R247 ;  /* 0x0000001fff047819 */ /* 0x000fe400000114f7 */
[----:B------:R-:W-:Y:S02]  /*13850*/  SEL R0, R247, RZ, !P0 ;  /* 0x000000fff7007207 */ /* 0x000fe40004000000 */
[----:B------:R-:W-:Y:S01]  /*13860*/  SEL R5, R4, RZ, !P0 ;  /* 0x000000ff04057207 */ /* 0x000fe20004000000 */
[----:B------:R-:W2:Y:S02]  /*13870*/  S2R R119, SR_TID.X ;  /* 0x0000000000777919 */ /* 0x000ea40000002100 */
[----:B-1----:R-:W-:-:S04]  /*13880*/  IMAD R4, R7, R0, RZ ;  /* 0x0000000007047224 */ /* 0x002fc800078e02ff */
[C---:B------:R-:W-:Y:S02]  /*13890*/  IMAD R10, R6.reuse, R5, R4 ;  /* 0x00000005060a7224 */ /* 0x040fe400078e0204 */
[----:B------:R-:W-:Y:S01]  /*138a0*/  IMAD.WIDE.U32 R6, R6, R0, RZ ;  /* 0x0000000006067225 */ /* 0x000fe200078e00ff */
[----:B------:R-:W-:-:S03]  /*138b0*/  LOP3.LUT R252, R252, 0xfffffffb, RZ, 0xc0, !PT ;  /* 0xfffffffbfcfc7812 */ /* 0x000fc600078ec0ff */
[----:B--2---:R-:W-:-:S04]  /*138c0*/  IMAD.IADD R3, R3, 0x1, R243 ;  /* 0x0000000103037824 */ /* 0x004fc800078e02f3 */
[----:B------:R-:W-:-:S04]  /*138d0*/  @P3 IMAD.HI.U32 R5, R3, c[0x0][0x4ec], RZ ;  /* 0x00013b0003053a27 */ /* 0x000fc800078e00ff */
[----:B------:R-:W-:Y:S01]  /*138e0*/  IMAD.MOV.U32 R4, RZ, RZ, R3 ;  /* 0x000000ffff047224 */ /* 0x000fe200078e0003 */
[----:B------:R-:W-:Y:S01]  /*138f0*/  @P3 SHF.R.U32.HI R4, RZ, c[0x0][0x4f0], R5 ;  /* 0x00013c00ff043a19 */ /* 0x000fe20000011605 */
[----:B---3--:R-:W-:Y:S01]  /*13900*/  IMAD.WIDE.U32 R8, R14, R115, RZ ;  /* 0x000000730e087225 */ /* 0x008fe200078e00ff */
[----:B----4-:R-:W-:-:S03]  /*13910*/  SEL R5, R13, RZ, P2 ;  /* 0x000000ff0d057207 */ /* 0x010fc60001000000 */
[----:B------:R-:W-:Y:S01]  /*13920*/  IMAD R11, R15, R115, RZ ;  /* 0x000000730f0b7224 */ /* 0x000fe200078e02ff */
[----:B-----5:R-:W-:Y:S01]  /*13930*/  IADD3 R14, P1, P0, R6, R8, R2 ;  /* 0x00000008060e7210 */ /* 0x020fe2000783e002 */
[----:B------:R-:W-:Y:S01]  /*13940*/  IMAD.IADD R13, R7, 0x1, R10 ;  /* 0x00000001070d7824 */ /* 0x000fe200078e020a */
[----:B------:R-:W-:Y:S01]  /*13950*/  SHF.R.S32.HI R6, RZ, 0x1f, R2 ;  /* 0x0000001fff067819 */ /* 0x000fe20000011402 */
[----:B------:R-:W-:Y:S02]  /*13960*/  IMAD.IADD R7, R9, 0x1, R11 ;  /* 0x0000000109077824 */ /* 0x000fe400078e020b */
[----:B------:R-:W-:Y:S02]  /*13970*/  IMAD.MOV R10, RZ, RZ, -R4 ;  /* 0x000000ffff0a7224 */ /* 0x000fe400078e0a04 */
        /* <DEDUP_REMOVED lines=24> */
[----:B------:R-:W-:-:S02]  /*13b00*/  IMAD.IADD R15, R119, 0x1, -R15 ;  /* 0x00000001770f7824 */ /* 0x000fc400078e0a0f */
[----:B------:R-:W-:Y:S01]  /*13b10*/  IMAD.IADD R5, R118, 0x1, R243 ;  /* 0x0000000176057824 */ /* 0x000fe200078e02f3 */
[----:B------:R2:W-:Y:S02]  /*13b20*/  SHFL.IDX PT, R9, R4, 0x1, 0x1c1f ;  /* 0x003c1f0004097f89 */ /* 0x0005e400000e0000 */
[----:B------:R-:W-:Y:S02]  /*13b30*/  LOP3.LUT P0, RZ, R15, 0x3, RZ, 0xc0, !PT ;  /* 0x000000030fff7812 */ /* 0x000fe4000780c0ff */
[----:B------:R-:W3:Y:S01]  /*13b40*/  SHFL.IDX PT, R8, R8, 0x1, 0x1c1f ;  /* 0x003c1f0008087f89 */ /* 0x000ee200000e0000 */
[----:B------:R-:W-:Y:S01]  /*13b50*/  IADD3 R7, R5, 0x8, RZ ;  /* 0x0000000805077810 */ /* 0x000fe20007ffe0ff */
[----:B--2---:R-:W-:-:S05]  /*13b60*/  IMAD R4, R12, c[0x0][0x4e8], RZ ;  /* 0x00013a000c047a24 */ /* 0x004fca00078e02ff */
[-C--:B------:R-:W-:Y:S02]  /*13b70*/  ISETP.GE.OR P1, PT, R5, R4.reuse, P0 ;  /* 0x000000040500720c */ /* 0x080fe40000726670 */
[----:B------:R-:W-:-:S11]  /*13b80*/  ISETP.GE.OR P0, PT, R7, R4, P0 ;  /* 0x000000040700720c */ /* 0x000fd60000706670 */
[----:B-1----:R1:W-:Y:S01]  /*13b90*/  @!P1 ST.E [R10.64], R21 ;  /* 0x000000150a009985 */ /* 0x0023e2000c101906 */
[----:B------:R-:W-:-:S03]  /*13ba0*/  ISETP.GE.AND P1, PT, R7, R4, PT ;  /* 0x000000040700720c */ /* 0x000fc60003f26270 */
[----:B---3--:R1:W-:Y:S01]  /*13bb0*/  @!P0 ST.E [R8.64], R20 ;  /* 0x0000001408008985 */ /* 0x0083e2000c101906 */
[----:B------:R-:W-:-:S09]  /*13bc0*/  ISETP.GE.AND P0, PT, R5, R4, PT ;  /* 0x000000040500720c */ /* 0x000fd20003f06270 */
[----:B------:R-:W-:Y:S01]  /*13bd0*/  @P1 LOP3.LUT R252, R252, 0x4, RZ, 0xfc, !PT ;  /* 0x00000004fcfc1812 */ /* 0x000fe200078efcff */
        /* <DEDUP_REMOVED lines=32> */
[----:B--2---:R-:W-:-:S04]  /*13de0*/  IADD3 R5, R15, R243, RZ ;  /* 0x000000f30f057210 */ /* 0x004fc80007ffe0ff */
        /* <DEDUP_REMOVED lines=12> */
[----:B------:R-:W-:Y:S02]  /*13eb0*/  IADD3 R7, R9, R243, RZ ;  /* 0x000000f309077210 */ /* 0x000fe40007ffe0ff */
        /* <DEDUP_REMOVED lines=9> */
.L_x_1789:
[----:B------:R-:W-:Y:S05]  /*13f50*/  BRA.DIV ~URZ, `(.L_x_1723) ;  /* 0x00004b427f007947 */ /* 0x000fea000b800000 */
[----:B------:R3:W4:Y:S02]  /*13f60*/  SHFL.IDX PT, R0, R15, RZ, 0x181f ;  /* 0x00181fff0f007589 */ /* 0x00072400000e0000 */
.L_x_1790:
[----:B------:R-:W-:Y:S01]  /*13f70*/  ISETP.GE.AND P0, PT, R7, R4, PT ;  /* 0x000000040700720c */ /* 0x000fe20003f06270 */
[----:B------:R-:W-:-:S12]  /*13f80*/  BSSY B0, `(.L_x_1724) ;  /* 0x0000019000007945 */ /* 0x000fd80003800000 */
        /* <DEDUP_REMOVED lines=24> */
.L_x_1725:
[----:B------:R-:W-:Y:S05]  /*14110*/  BSYNC B0 ;  /* 0x0000000000007941 */ /* 0x000fea0003800000 */
.L_x_1724:
[----:B------:R-:W-:Y:S05]  /*14120*/  BRA.DIV ~URZ, `(.L_x_1726) ;  /* 0x000049d27f007947 */ /* 0x000fea000b800000 */
[----:B--2---:R2:W1:Y:S04]  /*14130*/  SHFL.IDX PT, R6, R14, 0x1, 0x181f ;  /* 0x00381f000e067f89 */ /* 0x00446800000e0000 */
[----:B----4-:R2:W4:Y:S02]  /*14140*/  SHFL.IDX PT, R0, R15, 0x1, 0x181f ;  /* 0x00381f000f007f89 */ /* 0x01052400000e0000 */
.L_x_1791:
[----:B------:R-:W-:Y:S01]  /*14150*/  IADD3 R2, R7, 0x20, RZ ;  /* 0x0000002007027810 */ /* 0x000fe20007ffe0ff */
[----:B------:R-:W-:Y:S03]  /*14160*/  BSSY B0, `(.L_x_1727) ;  /* 0x000001a000007945 */ /* 0x000fe60003800000 */
[----:B------:R-:W-:-:S13]  /*14170*/  ISETP.GE.AND P0, PT, R2, R4, PT ;  /* 0x000000040200720c */ /* 0x000fda0003f06270 */
[----:B------:R-:W-:Y:S05]  /*14180*/  @P0 BRA `(.L_x_1728) ;  /* 0x0000017000000947 */ /* 0x000fea0003800000 */
[----:B------:R-:W5:Y:S04]  /*14190*/  LDL.64 R22, [R1] ;  /* 0x0000000001167983 */ /* 0x000f680000100a00 */
        /* <DEDUP_REMOVED lines=22> */
.L_x_1728:
[----:B------:R-:W-:Y:S05]  /*14300*/  BSYNC B0 ;  /* 0x0000000000007941 */ /* 0x000fea0003800000 */
.L_x_1727:
[----:B------:R-:W-:Y:S05]  /*14310*/  BRA.DIV ~URZ, `(.L_x_1729) ;  /* 0x000048a27f007947 */ /* 0x000fea000b800000 */
[----:B-1----:R1:W2:Y:S02]  /*14320*/  SHFL.IDX PT, R6, R14, 0x2, 0x181f ;  /* 0x00581f000e067f89 */ /* 0x0022a400000e0000 */
.L_x_1792:
[----:B------:R-:W-:Y:S05]  /*14330*/  BRA.DIV ~URZ, `(.L_x_1730) ;  /* 0x000048f27f007947 */ /* 0x000fea000b800000 */
[----:B----4-:R4:W1:Y:S02]  /*14340*/  SHFL.IDX PT, R0, R15, 0x2, 0x181f ;  /* 0x00581f000f007f89 */ /* 0x01086400000e0000 */
.L_x_1793:
[----:B------:R-:W-:Y:S01]  /*14350*/  IADD3 R2, R7, 0x40, RZ ;  /* 0x0000004007027810 */ /* 0x000fe20007ffe0ff */
[----:B------:R-:W-:Y:S03]  /*14360*/  BSSY B0, `(.L_x_1731) ;  /* 0x000001a000007945 */ /* 0x000fe60003800000 */
        /* <DEDUP_REMOVED lines=25> */
.L_x_1732:
[----:B------:R-:W-:Y:S05]  /*14500*/  BSYNC B0 ;  /* 0x0000000000007941 */ /* 0x000fea0003800000 */
.L_x_1731:
[----:B------:R-:W-:Y:S05]  /*14510*/  BRA.DIV ~URZ, `(.L_x_1733) ;  /* 0x000047727f007947 */ /* 0x000fea000b800000 */
[----:B--2---:R2:W3:Y:S04]  /*14520*/  SHFL.IDX PT, R6, R14, 0x3, 0x181f ;  /* 0x00781f000e067f89 */ /* 0x0044e800000e0000 */
[----:B-1----:R2:W1:Y:S02]  /*14530*/  SHFL.IDX PT, R0, R15, 0x3, 0x181f ;  /* 0x00781f000f007f89 */ /* 0x00246400000e0000 */
.L_x_1794:
[----:B------:R-:W-:-:S04]  /*14540*/  IADD3 R2, R7, 0x60, RZ ;  /* 0x0000006007027810 */ /* 0x000fc80007ffe0ff */
[----:B------:R-:W-:-:S13]  /*14550*/  ISETP.GE.AND P0, PT, R2, R4, PT ;  /* 0x000000040200720c */ /* 0x000fda0003f06270 */
[----:B------:R-:W-:Y:S05]  /*14560*/  @P0 BRA `(.L_x_1734) ;  /* 0x00002c9000000947 */ /* 0x000fea0003800000 */
[----:B------:R-:W5:Y:S04]  /*14570*/  LDL.64 R16, [R1] ;  /* 0x0000000001107983 */ /* 0x000f680000100a00 */
[----:B--2---:R-:W2:Y:S04]  /*14580*/  LDL R13, [R1+0xc] ;  /* 0x00000c00010d7983 */ /* 0x004ea80000100800 */
[----:B----4-:R-:W4:Y:S04]  /*14590*/  LDL R11, [R1+0x8] ;  /* 0x00000800010b7983 */ /* 0x010f280000100800 */
[----:B---3--:R-:W3:Y:S04]  /*145a0*/  LDL R14, [R1+0x24] ;  /* 0x00002400010e7983 */ /* 0x008ee80000100800 */
[----:B------:R-:W3:Y:S04]  /*145b0*/  LDL R12, [R1+0x20] ;  /* 0x00002000010c7983 */ /* 0x000ee80000100800 */
[----:B------:R-:W3:Y:S01]  /*145c0*/  LDL R10, [R1+0x10] ;  /* 0x00001000010a7983 */ /* 0x000ee20000100800 */
[----:B-----5:R-:W-:-:S02]  /*145d0*/  ISETP.GE.AND P2, PT, R16, c[0x0][0x3c8], PT ;  /* 0x0000f20010007a0c */ /* 0x020fc40003f46270 */
[----:B--2---:R-:W-:Y:S02]  /*145e0*/  ISETP.GE.AND P1, PT, R13, c[0x0][0x3c8], PT ;  /* 0x0000f2000d007a0c */ /* 0x004fe40003f26270 */
[----:B----4-:R-:W-:-:S09]  /*145f0*/  ISETP.GE.AND P0, PT, R11, c[0x0][0x3c8], PT ;  /* 0x0000f2000b007a0c */ /* 0x010fd20003f06270 */
[CC--:B-1----:R-:W-:Y:S02]  /*14600*/  @!P2 LEA R8, P5, R16.reuse, R0.reuse, 0x1 ;  /* 0x000000001008a211 */ /* 0x0c2fe400078a08ff */
[----:B------:R-:W-:Y:S02]  /*14610*/  @!P1 LEA R4, P4, R13, R0, 0x1 ;  /* 0x000000000d049211 */ /* 0x000fe400078808ff */
[----:B------:R-:W-:Y:S02]  /*14620*/  @!P2 LEA.HI.X R9, R16, R6, R17, 0x1, P5 ;  /* 0x000000061009a211 */ /* 0x000fe400028f0c11 */
[----:B------:R-:W-:Y:S02]  /*14630*/  @!P0 LEA R2, P3, R11, R0, 0x1 ;  /* 0x000000000b028211 */ /* 0x000fe400078608ff */
[-C--:B---3--:R-:W-:Y:S02]  /*14640*/  @!P1 LEA.HI.X R5, R13, R6.reuse, R14, 0x1, P4 ;  /* 0x000000060d059211 */ /* 0x088fe400020f0c0e */
        /* <DEDUP_REMOVED lines=11> */
.L_x_1721:
        /* <DEDUP_REMOVED lines=8> */
[----:B------:R-:W-:-:S04]  /*14780*/  IMAD R2, R2, c[0x0][0x440], RZ ;  /* 0x0001100002027a24 */ /* 0x000fc800078e02ff */
        /* <DEDUP_REMOVED lines=25> */
.L_x_1795:
[----:B------:R-:W-:Y:S05]  /*14920*/  BRA.DIV ~URZ, `(.L_x_1736) ;  /* 0x000044927f007947 */ /* 0x000fea000b800000 */
[----:B------:R3:W4:Y:S02]  /*14930*/  SHFL.IDX PT, R0, R19, RZ, 0x1c1f ;  /* 0x001c1fff13007589 */ /* 0x00072400000e0000 */
.L_x_1796:
[----:B------:R-:W-:Y:S01]  /*14940*/  BSSY B0, `(.L_x_1737) ;  /* 0x00000c7000007945 */ /* 0x000fe20003800000 */
[----:B------:R-:W-:Y:S05]  /*14950*/  @P0 BRA `(.L_x_1738) ;  /* 0x00000c5000000947 */ /* 0x000fea0003800000 */
[C---:B------:R-:W-:Y:S02]  /*14960*/  ISETP.GE.AND P0, PT, R238.reuse, c[0x0][0x3c8], PT ;  /* 0x0000f200ee007a0c */ /* 0x040fe40003f06270 */
[C---:B------:R-:W-:Y:S02]  /*14970*/  IADD3 R10, R238.reuse, 0x8, RZ ;  /* 0x00000008ee0a7810 */ /* 0x040fe40007ffe0ff */
[----:B------:R-:W-:Y:S02]  /*14980*/  IADD3 R12, R238, 0x10, RZ ;  /* 0x00000010ee0c7810 */ /* 0x000fe40007ffe0ff */
[----:B------:R-:W-:Y:S02]  /*14990*/  ISETP.GE.AND P2, PT, R10, c[0x0][0x3c8], PT ;  /* 0x0000f2000a007a0c */ /* 0x000fe40003f46270 */
[----:B------:R-:W-:-:S02]  /*149a0*/  SHF.R.S32.HI R6, RZ, 0x1f, R238 ;  /* 0x0000001fff067819 */ /* 0x000fc400000114ee */
[----:B------:R-:W-:Y:S02]  /*149b0*/  ISETP.GE.AND P1, PT, R12, c[0x0][0x3c8], PT ;  /* 0x0000f2000c007a0c */ /* 0x000fe40003f26270 */
[C---:B------:R-:W-:Y:S02]  /*149c0*/  IADD3 R5, R238.reuse, 0x18, RZ ;  /* 0x00000018ee057810 */ /* 0x040fe40007ffe0ff */
[C---:B----4-:R-:W-:Y:S02]  /*149d0*/  @!P0 LEA R2, P3, R238.reuse, R0, 0x2 ;  /* 0x00000000ee028211 */ /* 0x050fe400078610ff */
[----:B------:R-:W-:Y:S02]  /*149e0*/  ISETP.GE.AND P4, PT, R5, c[0x0][0x3c8], PT ;  /* 0x0000f20005007a0c */ /* 0x000fe40003f86270 */
[C---:B--2---:R-:W-:Y:S02]  /*149f0*/  @!P0 LEA.HI.X R3, R238.reuse, R4, R6, 0x2, P3 ;  /* 0x00000004ee038211 */ /* 0x044fe400018f1406 */
[----:B------:R-:W-:-:S02]  /*14a00*/  IADD3 R13, R238, 0x8, RZ ;  /* 0x00000008ee0d7810 */ /* 0x000fc40007ffe0ff */
[----:B------:R-:W-:Y:S01]  /*14a10*/  SHF.R.S32.HI R7, RZ, 0x1f, R12 ;  /* 0x0000001fff077819 */ /* 0x000fe2000001140c */
[----:B------:R2:W-:Y:S01]  /*14a20*/  @!P0 ST.E.64 [R2.64], R22 ;  /* 0x0000001602008985 */ /* 0x0005e2000c101b06 */
[-C--:B------:R-:W-:Y:S02]  /*14a30*/  @!P2 LEA R8, P0, R10, R0.reuse, 0x2 ;  /* 0x000000000a08a211 */ /* 0x080fe400078010ff */
[----:B------:R-:W-:Y:S02]  /*14a40*/  SHF.R.S32.HI R13, RZ, 0x1f, R13 ;  /* 0x0000001fff0d7819 */ /* 0x000fe4000001140d */
[----:B------:R-:W-:Y:S02]  /*14a50*/  @!P1 LEA R6, P5, R12, R0, 0x2 ;  /* 0x000000000c069211 */ /* 0x000fe400078a10ff */
[-C--:B------:R-:W-:Y:S02]  /*14a60*/  @!P2 LEA.HI.X R9, R10, R4.reuse, R13, 0x2, P0 ;  /* 0x000000040a09a211 */ /* 0x080fe400000f140d */
[----:B------:R-:W-:-:S02]  /*14a70*/  @!P1 LEA.HI.X R7, R12, R4, R7, 0x2, P5 ;  /* 0x000000040c079211 */ /* 0x000fc400028f1407 */
[----:B------:R-:W-:Y:S01]  /*14a80*/  SHF.R.S32.HI R11, RZ, 0x1f, R5 ;  /* 0x0000001fff0b7819 */ /* 0x000fe20000011405 */
[----:B------:R4:W-:Y:S01]  /*14a90*/  @!P2 ST.E.64 [R8.64], R26 ;  /* 0x0000001a0800a985 */ /* 0x0009e2000c101b06 */
        /* <DEDUP_REMOVED lines=8> */
[C---:B------:R-:W-:Y:S02]  /*14b20*/  IADD3 R20, R238.reuse, 0xf8, RZ ;  /* 0x000000f8ee147810 */ /* 0x040fe40007ffe0ff */
[C---:B------:R-:W-:Y:S02]  /*14b30*/  IADD3 R118, R238.reuse, 0xe8, RZ ;  /* 0x000000e8ee767810 */ /* 0x040fe40007ffe0ff */
[C---:B--2---:R-:W-:Y:S02]  /*14b40*/  IADD3 R2, R238.reuse, 0x28, RZ ;  /* 0x00000028ee027810 */ /* 0x044fe40007ffe0ff */
[----:B------:R-:W-:Y:S02]  /*14b50*/  IADD3 R3, R238, 0x20, RZ ;  /* 0x00000020ee037810 */ /* 0x000fe40007ffe0ff */
[----:B------:R-:W-:Y:S02]  /*14b60*/  ISETP.GE.AND P6, PT, R2, c[0x0][0x3c8], PT ;  /* 0x0000f20002007a0c */ /* 0x000fe40003fc6270 */
[----:B------:R-:W-:-:S02]  /*14b70*/  ISETP.GE.AND P3, PT, R3, c[0x0][0x3c8], PT ;  /* 0x0000f20003007a0c */ /* 0x000fc40003f66270 */
[C---:B------:R-:W-:Y:S02]  /*14b80*/  IADD3 R23, R238.reuse, 0xd8, RZ ;  /* 0x000000d8ee177810 */ /* 0x040fe40007ffe0ff */
[C---:B------:R-:W-:Y:S02]  /*14b90*/  IADD3 R22, R238.reuse, 0xf0, RZ ;  /* 0x000000f0ee167810 */ /* 0x040fe40007ffe0ff */
[----:B----4-:R-:W-:Y:S02]  /*14ba0*/  SHF.R.S32.HI R9, RZ, 0x1f, R3 ;  /* 0x0000001fff097819 */ /* 0x010fe40000011403 */
[----:B------:R-:W-:Y:S02]  /*14bb0*/  SHF.R.S32.HI R118, RZ, 0x1f, R118 ;  /* 0x0000001fff767819 */ /* 0x000fe40000011476 */
[----:B-----5:R-:W-:Y:S02]  /*14bc0*/  IADD3 R6, R238, 0x30, RZ ;  /* 0x00000030ee067810 */ /* 0x020fe40007ffe0ff */
[----:B------:R-:W-:-:S02]  /*14bd0*/  SHF.R.S32.HI R7, RZ, 0x1f, R2 ;  /* 0x0000001fff077819 */ /* 0x000fc40000011402 */
[----:B------:R-:W-:Y:S02]  /*14be0*/  ISETP.GE.AND P2, PT, R6, c[0x0][0x3c8], PT ;  /* 0x0000f20006007a0c */ /* 0x000fe40003f46270 */
[CC--:B------:R-:W-:Y:S02]  /*14bf0*/  @!P6 LEA R12, P0, R2.reuse, R0.reuse, 0x2 ;  /* 0x00000000020ce211 */ /* 0x0c0fe400078010ff */
[C---:B------:R-:W-:Y:S02]  /*14c00*/  @!P3 LEA R8, P1, R3.reuse, R0, 0x2 ;  /* 0x000000000308b211 */ /* 0x040fe400078210ff */
[-C--:B------:R-:W-:Y:S02]  /*14c10*/  @!P6 LEA.HI.X R13, R2, R4.reuse, R7, 0x2, P0 ;  /* 0x00000004020de211 */ /* 0x080fe400000f1407 */
[----:B------:R-:W-:Y:S02]  /*14c20*/  IADD3 R2, R238, 0x48, RZ ;  /* 0x00000048ee027810 */ /* 0x000fe40007ffe0ff */
[----:B------:R-:W-:-:S02]  /*14c30*/  @!P3 LEA.HI.X R9, R3, R4, R9, 0x2, P1 ;  /* 0x000000040309b211 */ /* 0x000fc400008f1409 */
[----:B------:R-:W-:Y:S02]  /*14c40*/  IADD3 R3, R238, 0x40, RZ ;  /* 0x00000040ee037810 */ /* 0x000fe40007ffe0ff */
[----:B------:R-:W-:Y:S01]  /*14c50*/  ISETP.GE.AND P4, PT, R2, c[0x0][0x3c8], PT ;  /* 0x0000f20002007a0c */ /* 0x000fe20003f86270 */
[----:B------:R2:W-:Y:S01]  /*14c60*/  @!P3 ST.E.64 [R8.64], R28 ;  /* 0x0000001c0800b985 */ /* 0x0005e2000c101b06 */
[----:B------:R-:W-:Y:S02]  /*14c70*/  ISETP.GE.AND P3, PT, R3, c[0x0][0x3c8], PT ;  /* 0x0000f20003007a0c */ /* 0x000fe40003f66270 */
[----:B------:R-:W-:Y:S01]  /*14c80*/  SHF.R.S32.HI R7, RZ, 0x1f, R5 ;  /* 0x0000001fff077819 */ /* 0x000fe20000011405 */
[----:B------:R4:W-:Y:S01]  /*14c90*/  @!P6 ST.E.64 [R12.64], R34 ;  /* 0x000000220c00e985 */ /* 0x0009e2000c101b06 */
[----:B-1----:R-:W-:-:S04]  /*14ca0*/  @!P5 LEA R10, P0, R5, R0, 0x2 ;  /* 0x00000000050ad211 */ /* 0x002fc800078010ff */
[----:B------:R-:W-:Y:S02]  /*14cb0*/  @!P5 LEA.HI.X R11, R5, R4, R7, 0x2, P0 ;  /* 0x00000004050bd211 */ /* 0x000fe400000f1407 */
[----:B------:R-:W-:Y:S02]  /*14cc0*/  IADD3 R5, R238, 0x58, RZ ;  /* 0x00000058ee057810 */ /* 0x000fe40007ffe0ff */
[----:B------:R-:W-:Y:S02]  /*14cd0*/  SHF.R.S32.HI R7, RZ, 0x1f, R2 ;  /* 0x0000001fff077819 */ /* 0x000fe40000011402 */
[----:B------:R-:W-:-:S04]  /*14ce0*/  @!P4 LEA R14, P0, R2, R0, 0x2 ;  /* 0x00000000020ec211 */ /* 0x000fc800078010ff */
[----:B------:R-:W-:Y:S02]  /*14cf0*/  @!P4 LEA.HI.X R15, R2, R4, R7, 0x2, P0 ;  /* 0x00000004020fc211 */ /* 0x000fe400000f1407 */
[----:B------:R-:W-:Y:S02]  /*14d00*/  IADD3 R2, R238, 0x68, RZ ;  /* 0x00000068ee027810 */ /* 0x000fe40007ffe0ff */
[----:B------:R-:W-:Y:S02]  /*14d10*/  SHF.R.S32.HI R7, RZ, 0x1f, R5 ;  /* 0x0000001fff077819 */ /* 0x000fe40000011405 */
[----:B------:R-:W-:Y:S02]  /*14d20*/  ISETP.GE.AND P6, PT, R2, c[0x0][0x3c8], PT ;  /* 0x0000f20002007a0c */ /* 0x000fe40003fc6270 */
[----:B--2---:R-:W-:Y:S02]  /*14d30*/  SHF.R.S32.HI R9, RZ, 0x1f, R6 ;  /* 0x0000001fff097819 */ /* 0x004fe40000011406 */
[----:B------:R-:W-:-:S04]  /*14d40*/  @!P2 LEA R8, P1, R6, R0, 0x2 ;  /* 0x000000000608a211 */ /* 0x000fc800078210ff */
[----:B------:R-:W-:Y:S02]  /*14d50*/  @!P2 LEA.HI.X R9, R6, R4, R9, 0x2, P1 ;  /* 0x000000040609a211 */ /* 0x000fe400008f1409 */
[----:B------:R-:W-:-:S03]  /*14d60*/  IADD3 R6, R238, 0x50, RZ ;  /* 0x00000050ee067810 */ /* 0x000fc60007ffe0ff */
[----:B------:R1:W-:Y:S01]  /*14d70*/  @!P2 ST.E.64 [R8.64], R32 ;  /* 0x000000200800a985 */ /* 0x0003e2000c101b06 */
[----:B------:R-:W-:-:S03]  /*14d80*/  ISETP.GE.AND P2, PT, R6, c[0x0][0x3c8], PT ;  /* 0x0000f20006007a0c */ /* 0x000fc60003f46270 */
[----:B------:R2:W-:Y:S01]  /*14d90*/  @!P5 ST.E.64 [R10.64], R132 ;  /* 0x000000840a00d985 */ /* 0x0005e2000c101b06 */
[----:B------:R-:W-:-:S13]  /*14da0*/  ISETP.GE.AND P5, PT, R5, c[0x0][0x3c8], PT ;  /* 0x0000f20005007a0c */ /* 0x000fda0003fa6270 */
[----:B----4-:R-:W-:-:S04]  /*14db0*/  @!P5 LEA R12, P0, R5, R0, 0x2 ;  /* 0x00000000050cd211 */ /* 0x010fc800078010ff */
        /* <DEDUP_REMOVED lines=8> */
[----:B------:R-:W-:Y:S01]  /*14e40*/  @!P6 LEA.HI.X R11, R2, R4, R7, 0x2, P0 ;  /* 0x00000004020be211 */ /* 0x000fe200000f1407 */
[----:B------:R1:W-:Y:S01]  /*14e50*/  @!P3 ST.E.64 [R8.64], R36 ;  /* 0x000000240800b985 */ /* 0x0003e2000c101b06 */
[----:B------:R-:W-:Y:S02]  /*14e60*/  ISETP.GE.AND P3, PT, R3, c[0x0][0x3c8], PT ;  /* 0x0000f20003007a0c */ /* 0x000fe40003f66270 */
[----:B------:R-:W-:Y:S01]  /*14e70*/  IADD3 R2, R238, 0x88, RZ ;  /* 0x00000088ee027810 */ /* 0x000fe20007ffe0ff */
[----:B------:R-:W-:Y:S01]  /*14e80*/  @!P4 ST.E.64 [R14.64], R136 ;  /* 0x000000880e00c985 */ /* 0x000fe2000c101b06 */
[----:B------:R-:W-:-:S02]  /*14e90*/  ISETP.GE.AND P4, PT, R5, c[0x0][0x3c8], PT ;  /* 0x0000f20005007a0c */ /* 0x000fc40003f86270 */
[----:B------:R-:W-:Y:S02]  /*14ea0*/  SHF.R.S32.HI R7, RZ, 0x1f, R5 ;  /* 0x0000001fff077819 */ /* 0x000fe40000011405 */
[----:B-1----:R-:W-:Y:S02]  /*14eb0*/  SHF.R.S32.HI R9, RZ, 0x1f, R6 ;  /* 0x0000001fff097819 */ /* 0x002fe40000011406 */
[----:B------:R-:W-:-:S04]  /*14ec0*/  @!P2 LEA R8, P1, R6, R0, 0x2 ;  /* 0x000000000608a211 */ /* 0x000fc800078210ff */
[----:B------:R-:W-:Y:S02]  /*14ed0*/  @!P2 LEA.HI.X R9, R6, R4, R9, 0x2, P1 ;  /* 0x000000040609a211 */ /* 0x000fe400008f1409 */
[----:B------:R-:W-:-:S03]  /*14ee0*/  IADD3 R6, R238, 0x70, RZ ;  /* 0x00000070ee067810 */ /* 0x000fc60007ffe0ff */
[----:B------:R1:W-:Y:S01]  /*14ef0*/  @!P2 ST.E.64 [R8.64], R40 ;  /* 0x000000280800a985 */ /* 0x0003e2000c101b06 */
[----:B------:R-:W-:-:S03]  /*14f00*/  ISETP.GE.AND P2, PT, R6, c[0x0][0x3c8], PT ;  /* 0x0000f20006007a0c */ /* 0x000fc60003f46270 */
[----:B------:R2:W-:Y:S01]  /*14f10*/  @!P5 ST.E.64 [R12.64], R48 ;  /* 0x000000300c00d985 */ /* 0x0005e2000c101b06 */
        /* <DEDUP_REMOVED lines=20> */
[----:B------:R-:W-:-:S02]  /*15060*/  IADD3 R5, R238, 0xa0, RZ ;  /* 0x000000a0ee057810 */ /* 0x000fc40007ffe0ff */
[----:B------:R-:W-:Y:S01]  /*15070*/  SHF.R.S32.HI R2, RZ, 0x1f, R6 ;  /* 0x0000001fff027819 */ /* 0x000fe20000011406 */
[----:B------:R-:W-:Y:S01]  /*15080*/  @!P4 ST.E.64 [R12.64], R64 ;  /* 0x000000400c00c985 */ /* 0x000fe2000c101b06 */
[----:B------:R-:W-:Y:S02]  /*15090*/  ISETP.GE.AND P4, PT, R6, c[0x0][0x3c8], PT ;  /* 0x0000f20006007a0c */ /* 0x000fe40003f86270 */
[----:B------:R-:W-:Y:S02]  /*150a0*/  ISETP.GE.AND P3, PT, R5, c[0x0][0x3c8], PT ;  /* 0x0000f20005007a0c */ /* 0x000fe40003f66270 */
[-C--:B------:R-:W-:Y:S02]  /*150b0*/  @!P6 LEA R16, P0, R7, R0.reuse, 0x2 ;  /* 0x000000000710e211 */ /* 0x080fe400078010ff */
[----:B-1----:R-:W-:Y:S02]  /*150c0*/  SHF.R.S32.HI R9, RZ, 0x1f, R3 ;  /* 0x0000001fff097819 */ /* 0x002fe40000011403 */
[----:B------:R-:W-:-:S04]  /*150d0*/  @!P1 LEA R8, P2, R3, R0, 0x2 ;  /* 0x0000000003089211 */ /* 0x000fc800078410ff */
[----:B------:R-:W-:Y:S02]  /*150e0*/  @!P1 LEA.HI.X R9, R3, R4, R9, 0x2, P2 ;  /* 0x0000000403099211 */ /* 0x000fe400010f1409 */
[----:B------:R-:W-:-:S03]  /*150f0*/  IADD3 R3, R238, 0xa8, RZ ;  /* 0x000000a8ee037810 */ /* 0x000fc60007ffe0ff */
[----:B------:R1:W-:Y:S01]  /*15100*/  @!P1 ST.E.64 [R8.64], R60 ;  /* 0x0000003c08009985 */ /* 0x0003e2000c101b06 */
[----:B------:R-:W-:Y:S02]  /*15110*/  ISETP.GE.AND P2, PT, R3, c[0x0][0x3c8], PT ;  /* 0x0000f20003007a0c */ /* 0x000fe40003f46270 */
[C---:B------:R-:W-:Y:S01]  /*15120*/  @!P4 LEA R14, P1, R6.reuse, R0, 0x2 ;  /* 0x00000000060ec211 */ /* 0x040fe200078210ff */
[----:B------:R2:W-:Y:S03]  /*15130*/  @!P5 ST.E.64 [R10.64], R68 ;  /* 0x000000440a00d985 */ /* 0x0005e6000c101b06 */
[----:B------:R-:W-:Y:S02]  /*15140*/  @!P4 LEA.HI.X R15, R6, R4, R2, 0x2, P1 ;  /* 0x00000004060fc211 */ /* 0x000fe400008f1402 */
[----:B------:R-:W-:Y:S02]  /*15150*/  SHF.R.S32.HI R6, RZ, 0x1f, R5 ;  /* 0x0000001fff067819 */ /* 0x000fe40000011405 */
[----:B------:R-:W-:Y:S01]  /*15160*/  IADD3 R2, R238, 0xb0, RZ ;  /* 0x000000b0ee027810 */ /* 0x000fe20007ffe0ff */
[----:B------:R-:W-:Y:S01]  /*15170*/  @!P4 ST.E.64 [R14.64], R144 ;  /* 0x000000900e00c985 */ /* 0x000fe2000c101b06 */
[----:B------:R-:W-:-:S02]  /*15180*/  ISETP.GE.AND P4, PT, R23, c[0x0][0x3c8], PT ;  /* 0x0000f20017007a0c */ /* 0x000fc40003f86270 */
[----:B------:R-:W-:Y:S02]  /*15190*/  ISETP.GE.AND P1, PT, R2, c[0x0][0x3c8], PT ;  /* 0x0000f20002007a0c */ /* 0x000fe40003f26270 */
[----:B-1----:R-:W-:-:S04]  /*151a0*/  SHF.R.S32.HI R8, RZ, 0x1f, R7 ;  /* 0x0000001fff087819 */ /* 0x002fc80000011407 */
[----:B------:R-:W-:Y:S02]  /*151b0*/  @!P6 LEA.HI.X R17, R7, R4, R8, 0x2, P0 ;  /* 0x000000040711e211 */ /* 0x000fe400000f1408 */
[----:B------:R-:W-:-:S03]  /*151c0*/  @!P3 LEA R12, P0, R5, R0, 0x2 ;  /* 0x00000000050cb211 */ /* 0x000fc600078010ff */
[----:B------:R-:W-:Y:S01]  /*151d0*/  @!P6 ST.E.64 [R16.64], R140 ;  /* 0x0000008c1000e985 */ /* 0x000fe2000c101b06 */
[----:B------:R-:W-:Y:S02]  /*151e0*/  @!P3 LEA.HI.X R13, R5, R4, R6, 0x2, P0 ;  /* 0x00000004050db211 */ /* 0x000fe400000f1406 */
[----:B------:R-:W-:Y:S02]  /*151f0*/  SHF.R.S32.HI R5, RZ, 0x1f, R3 ;  /* 0x0000001fff057819 */ /* 0x000fe40000011403 */
[C---:B--2---:R-:W-:Y:S01]  /*15200*/  @!P2 LEA R10, P0, R3.reuse, R0, 0x2 ;  /* 0x00000000030aa211 */ /* 0x044fe200078010ff */
[----:B------:R1:W-:Y:S01]  /*15210*/  @!P3 ST.E.64 [R12.64], R76 ;  /* 0x0000004c0c00b985 */ /* 0x0003e2000c101b06 */
[C---:B------:R-:W-:Y:S02]  /*15220*/  IADD3 R6, R238.reuse, 0xb8, RZ ;  /* 0x000000b8ee067810 */ /* 0x040fe40007ffe0ff */
[----:B------:R-:W-:Y:S02]  /*15230*/  @!P2 LEA.HI.X R11, R3, R4, R5, 0x2, P0 ;  /* 0x00000004030ba211 */ /* 0x000fe400000f1405 */
[----:B------:R-:W-:-:S02]  /*15240*/  IADD3 R5, R238, 0xc0, RZ ;  /* 0x000000c0ee057810 */ /* 0x000fc40007ffe0ff */
[----:B------:R-:W-:Y:S01]  /*15250*/  ISETP.GE.AND P3, PT, R6, c[0x0][0x3c8], PT ;  /* 0x0000f20006007a0c */ /* 0x000fe20003f66270 */
[----:B------:R2:W-:Y:S01]  /*15260*/  @!P2 ST.E.64 [R10.64], R72 ;  /* 0x000000480a00a985 */ /* 0x0005e2000c101b06 */
[----:B------:R-:W-:Y:S02]  /*15270*/  ISETP.GE.AND P6, PT, R5, c[0x0][0x3c8], PT ;  /* 0x0000f20005007a0c */ /* 0x000fe40003fc6270 */
[----:B------:R-:W-:Y:S02]  /*15280*/  SHF.R.S32.HI R3, RZ, 0x1f, R2 ;  /* 0x0000001fff037819 */ /* 0x000fe40000011402 */
[C---:B------:R-:W-:Y:S02]  /*15290*/  @!P1 LEA R8, P0, R2.reuse, R0, 0x2 ;  /* 0x0000000002089211 */ /* 0x040fe400078010ff */
[----:B------:R-:W-:Y:S02]  /*152a0*/  SHF.R.S32.HI R7, RZ, 0x1f, R5 ;  /* 0x0000001fff077819 */ /* 0x000fe40000011405 */
[----:B------:R-:W-:-:S02]  /*152b0*/  @!P1 LEA.HI.X R9, R2, R4, R3, 0x2, P0 ;  /* 0x0000000402099211 */ /* 0x000fc400000f1403 */
[C---:B------:R-:W-:Y:S02]  /*152c0*/  IADD3 R2, R238.reuse, 0xd0, RZ ;  /* 0x000000d0ee027810 */ /* 0x040fe40007ffe0ff */
[----:B------:R-:W-:Y:S01]  /*152d0*/  IADD3 R3, R238, 0xc8, RZ ;  /* 0x000000c8ee037810 */ /* 0x000fe20007ffe0ff */
[----:B------:R4:W-:Y:S03]  /*152e0*/  @!P1 ST.E.64 [R8.64], R80 ;  /* 0x0000005008009985 */ /* 0x0009e6000c101b06 */
[----:B------:R-:W-:Y:S02]  /*152f0*/  ISETP.GE.AND P5, PT, R3, c[0x0][0x3c8], PT ;  /* 0x0000f20003007a0c */ /* 0x000fe40003fa6270 */
[----:B-1----:R-:W-:Y:S02]  /*15300*/  @!P3 LEA R12, P0, R6, R0, 0x2 ;  /* 0x00000000060cb211 */ /* 0x002fe400078010ff */
[----:B--2---:R-:W-:-:S02]  /*15310*/  SHF.R.S32.HI R11, RZ, 0x1f, R6 ;  /* 0x0000001fff0b7819 */ /* 0x004fc40000011406 */
[C---:B------:R-:W-:Y:S02]  /*15320*/  @!P6 LEA R10, P2, R5.reuse, R0, 0x2 ;  /* 0x00000000050ae211 */ /* 0x040fe400078410ff */
[-C--:B------:R-:W-:Y:S02]  /*15330*/  @!P3 LEA.HI.X R13, R6, R4.reuse, R11, 0x2, P0 ;  /* 0x00000004060db211 */ /* 0x080fe400000f140b */
[----:B------:R-:W-:Y:S02]  /*15340*/  @!P6 LEA.HI.X R11, R5, R4, R7, 0x2, P2 ;  /* 0x00000004050be211 */ /* 0x000fe400010f1407 */
[----:B------:R-:W-:Y:S01]  /*15350*/  ISETP.GE.AND P2, PT, R2, c[0x0][0x3c8], PT ;  /* 0x0000f20002007a0c */ /* 0x000fe20003f46270 */
[----:B------:R-:W-:Y:S01]  /*15360*/  @!P3 ST.E.64 [R12.64], R152 ;  /* 0x000000980c00b985 */ /* 0x000fe2000c101b06 */
[----:B------:R-:W-:Y:S02]  /*15370*/  SHF.R.S32.HI R5, RZ, 0x1f, R2 ;  /* 0x0000001fff057819 */ /* 0x000fe40000011402 */
[----:B------:R-:W-:Y:S01]  /*15380*/  ISETP.GE.AND P3, PT, R21, c[0x0][0x3c8], PT ;  /* 0x0000f20015007a0c */ /* 0x000fe20003f66270 */
[----:B------:R1:W-:Y:S01]  /*15390*/  @!P6 ST.E.64 [R10.64], R148 ;  /* 0x000000940a00e985 */ /* 0x0003e2000c101b06 */
[----:B----4-:R-:W-:-:S02]  /*153a0*/  SHF.R.S32.HI R9, RZ, 0x1f, R3 ;  /* 0x0000001fff097819 */ /* 0x010fc40000011403 */
[----:B------:R-:W-:-:S04]  /*153b0*/  @!P5 LEA R8, P1, R3, R0, 0x2 ;  /* 0x000000000308d211 */ /* 0x000fc800078210ff */
[----:B------:R-:W-:Y:S02]  /*153c0*/  @!P5 LEA.HI.X R9, R3, R4, R9, 0x2, P1 ;  /* 0x000000040309d211 */ /* 0x000fe400008f1409 */
[C---:B------:R-:W-:Y:S02]  /*153d0*/  @!P2 LEA R6, P0, R2.reuse, R0, 0x2 ;  /* 0x000000000206a211 */ /* 0x040fe400078010ff */
[----:B------:R-:W-:Y:S01]  /*153e0*/  SHF.R.S32.HI R3, RZ, 0x1f, R23 ;  /* 0x0000001fff037819 */ /* 0x000fe20000011417 */
[----:B------:R2:W-:Y:S01]  /*153f0*/  @!P5 ST.E.64 [R8.64], R88 ;  /* 0x000000580800d985 */ /* 0x0005e2000c101b06 */
[C---:B------:R-:W-:Y:S02]  /*15400*/  @!P2 LEA.HI.X R7, R2.reuse, R4, R5, 0x2, P0 ;  /* 0x000000040207a211 */ /* 0x040fe400000f1405 */
[----:B------:R-:W-:Y:S02]  /*15410*/  ISETP.GE.AND P0, PT, R2, c[0x0][0x3c8], PT ;  /* 0x0000f20002007a0c */ /* 0x000fe40003f06270 */
[----:B------:R-:W-:-:S02]  /*15420*/  @!P4 LEA R2, P5, R23, R0, 0x2 ;  /* 0x000000001702c211 */ /* 0x000fc400078a10ff */
[----:B------:R-:W-:Y:S02]  /*15430*/  ISETP.GE.AND P2, PT, R115, c[0x0][0x3c8], PT ;  /* 0x0000f20073007a0c */ /* 0x000fe40003f46270 */
[----:B------:R-:W-:Y:S02]  /*15440*/  @!P4 LEA.HI.X R3, R23, R4, R3, 0x2, P5 ;  /* 0x000000041703c211 */ /* 0x000fe400028f1403 */
[----:B------:R-:W-:Y:S02]  /*15450*/  ISETP.GE.AND P1, PT, R22, c[0x0][0x3c8], PT ;  /* 0x0000f20016007a0c */ /* 0x000fe40003f26270 */
[----:B------:R-:W-:-:S03]  /*15460*/  IADD3 R23, R238, 0xe0, RZ ;  /* 0x000000e0ee177810 */ /* 0x000fc60007ffe0ff */
[----:B------:R4:W-:Y:S01]  /*15470*/  @!P0 ST.E.64 [R6.64], R92 ;  /* 0x0000005c06008985 */ /* 0x0009e2000c101b06 */
[----:B------:R-:W-:Y:S02]  /*15480*/  ISETP.GE.AND P0, PT, R20, c[0x0][0x3c8], PT ;  /* 0x0000f20014007a0c */ /* 0x000fe40003f06270 */
[----:B------:R-:W-:Y:S01]  /*15490*/  SHF.R.S32.HI R23, RZ, 0x1f, R23 ;  /* 0x0000001fff177819 */ /* 0x000fe20000011417 */
[----:B------:R5:W-:Y:S01]  /*154a0*/  @!P4 ST.E.64 [R2.64], R96 ;  /* 0x000000600200c985 */ /* 0x000be2000c101b06 */
[----:B-1----:R-:W-:-:S04]  /*154b0*/  @!P3 LEA R10, P5, R21, R0, 0x2 ;  /* 0x00000000150ab211 */ /* 0x002fc800078a10ff */
[----:B------:R-:W-:Y:S02]  /*154c0*/  @!P3 LEA.HI.X R11, R21, R4, R23, 0x2, P5 ;  /* 0x00000004150bb211 */ /* 0x000fe400028f1417 */
[C---:B------:R-:W-:Y:S02]  /*154d0*/  IADD3 R23, R238.reuse, 0xf0, RZ ;  /* 0x000000f0ee177810 */ /* 0x040fe40007ffe0ff */
[C---:B--2---:R-:W-:Y:S01]  /*154e0*/  @!P2 LEA R8, P4, R115.reuse, R0, 0x2 ;  /* 0x000000007308a211 */ /* 0x044fe200078810ff */
[----:B------:R1:W-:Y:S01]  /*154f0*/  @!P3 ST.E.64 [R10.64], R112 ;  /* 0x000000700a00b985 */ /* 0x0003e2000c101b06 */
[----:B------:R-:W-:Y:S02]  /*15500*/  IADD3 R21, R238, 0xf8, RZ ;  /* 0x000000f8ee157810 */ /* 0x000fe40007ffe0ff */
[----:B------:R-:W-:Y:S02]  /*15510*/  SHF.R.S32.HI R23, RZ, 0x1f, R23 ;  /* 0x0000001fff177819 */ /* 0x000fe40000011417 */
[----:B------:R-:W-:-:S02]  /*15520*/  @!P2 LEA.HI.X R9, R115, R4, R118, 0x2, P4 ;  /* 0x000000047309a211 */ /* 0x000fc400020f1476 */
[----:B------:R-:W-:-:S03]  /*15530*/  SHF.R.S32.HI R21, RZ, 0x1f, R21 ;  /* 0x0000001fff157819 */ /* 0x000fc60000011415 */
[----:B------:R1:W-:Y:S01]  /*15540*/  @!P2 ST.E.64 [R8.64], R108 ;  /* 0x0000006c0800a985 */ /* 0x0003e2000c101b06 */
[-C--:B----4-:R-:W-:Y:S02]  /*15550*/  @!P1 LEA R6, P5, R22, R0.reuse, 0x2 ;  /* 0x0000000016069211 */ /* 0x090fe400078a10ff */
[----:B-----5:R-:W-:Y:S02]  /*15560*/  @!P0 LEA R2, P4, R20, R0, 0x2 ;  /* 0x0000000014028211 */ /* 0x020fe400078810ff */
[-C--:B------:R-:W-:Y:S02]  /*15570*/  @!P1 LEA.HI.X R7, R22, R4.reuse, R23, 0x2, P5 ;  /* 0x0000000416079211 */ /* 0x080fe400028f1417 */
[----:B------:R-:W-:-:S03]  /*15580*/  @!P0 LEA.HI.X R3, R20, R4, R21, 0x2, P4 ;  /* 0x0000000414038211 */ /* 0x000fc600020f1415 */
[----:B------:R1:W-:Y:S04]  /*15590*/  @!P1 ST.E.64 [R6.64], R100 ;  /* 0x0000006406009985 */ /* 0x0003e8000c101b06 */
[----:B------:R1:W-:Y:S02]  /*155a0*/  @!P0 ST.E.64 [R2.64], R84 ;  /* 0x0000005402008985 */ /* 0x0003e4000c101b06 */
.L_x_1738:
[----:B------:R-:W-:Y:S05]  /*155b0*/  BSYNC B0 ;  /* 0x0000000000007941 */ /* 0x000fea0003800000 */
.L_x_1737:
[----:B------:R-:W-:Y:S05]  /*155c0*/  BRA.DIV ~URZ, `(.L_x_1739) ;  /* 0x000038527f007947 */ /* 0x000fea000b800000 */
[----:B--2---:R2:W1:Y:S04]  /*155d0*/  SHFL.IDX PT, R4, R18, 0x1, 0x1c1f ;  /* 0x003c1f0012047f89 */ /* 0x00446800000e0000 */
[----:B----4-:R2:W4:Y:S02]  /*155e0*/  SHFL.IDX PT, R0, R19, 0x1, 0x1c1f ;  /* 0x003c1f0013007f89 */ /* 0x01052400000e0000 */
.L_x_1797:
        /* <DEDUP_REMOVED lines=8> */
[----:B-1----:R-:W-:Y:S02]  /*15670*/  SHF.R.S32.HI R2, RZ, 0x1f, R238 ;  /* 0x0000001fff027819 */ /* 0x002fe400000114ee */
[C---:B----4-:R-:W-:Y:S02]  /*15680*/  @!P2 LEA R6, P3, R238.reuse, R0, 0x2 ;  /* 0x00000000ee06a211 */ /* 0x050fe400078610ff */
[----:B------:R-:W-:Y:S02]  /*15690*/  ISETP.GE.AND P5, PT, R5, c[0x0][0x3c8], PT ;  /* 0x0000f20005007a0c */ /* 0x000fe40003fa6270 */
[C---:B------:R-:W-:Y:S02]  /*156a0*/  IADD3 R3, R238.reuse, 0x18, RZ ;  /* 0x00000018ee037810 */ /* 0x040fe40007ffe0ff */
[C---:B------:R-:W-:Y:S02]  /*156b0*/  @!P2 LEA.HI.X R7, R238.reuse, R4, R2, 0x2, P3 ;  /* 0x00000004ee07a211 */ /* 0x040fe400018f1402 */
[----:B------:R-:W-:-:S02]  /*156c0*/  IADD3 R15, R238, 0x8, RZ ;  /* 0x00000008ee0f7810 */ /* 0x000fc40007ffe0ff */
[----:B------:R-:W-:Y:S01]  /*156d0*/  ISETP.GE.AND P6, PT, R3, c[0x0][0x3c8], PT ;  /* 0x0000f20003007a0c */ /* 0x000fe20003fc6270 */
[----:B------:R1:W-:Y:S01]  /*156e0*/  @!P2 ST.E.64 [R6.64], R104 ;  /* 0x000000680600a985 */ /* 0x0003e2000c101b06 */
[----:B------:R-:W-:Y:S02]  /*156f0*/  SHF.R.S32.HI R15, RZ, 0x1f, R15 ;  /* 0x0000001fff0f7819 */ /* 0x000fe4000001140f */
[CC--:B------:R-:W-:Y:S02]  /*15700*/  @!P1 LEA R10, P2, R13.reuse, R0.reuse, 0x2 ;  /* 0x000000000d0a9211 */ /* 0x0c0fe400078410ff */
[----:B------:R-:W-:Y:S02]  /*15710*/  @!P0 LEA R8, P4, R14, R0, 0x2 ;  /* 0x000000000e088211 */ /* 0x000fe400078810ff */
[----:B------:R-:W-:Y:S02]  /*15720*/  @!P1 LEA.HI.X R11, R13, R4, R15, 0x2, P2 ;  /* 0x000000040d0b9211 */ /* 0x000fe400010f140f */
[----:B------:R-:W-:-:S02]  /*15730*/  SHF.R.S32.HI R13, RZ, 0x1f, R5 ;  /* 0x0000001fff0d7819 */ /* 0x000fc40000011405 */
[C---:B------:R-:W-:Y:S01]  /*15740*/  IADD3 R2, R238.reuse, 0x28, RZ ;  /* 0x00000028ee027810 */ /* 0x040fe20007ffe0ff */
[----:B------:R4:W-:Y:S01]  /*15750*/  @!P1 ST.E.64 [R10.64], R120 ;  /* 0x000000780a009985 */ /* 0x0009e2000c101b06 */
[----:B------:R-:W-:Y:S02]  /*15760*/  SHF.R.S32.HI R12, RZ, 0x1f, R3 ;  /* 0x0000001fff0c7819 */ /* 0x000fe40000011403 */
[C---:B------:R-:W-:Y:S02]  /*15770*/  @!P6 LEA R16, P3, R3.reuse, R0, 0x2 ;  /* 0x000000000310e211 */ /* 0x040fe400078610ff */
[----:B------:R-:W-:Y:S02]  /*15780*/  IADD3 R21, R238, 0xd8, RZ ;  /* 0x000000d8ee157810 */ /* 0x000fe40007ffe0ff */
[----:B------:R-:W-:Y:S02]  /*15790*/  @!P6 LEA.HI.X R17, R3, R4, R12, 0x2, P3 ;  /* 0x000000040311e211 */ /* 0x000fe400018f140c */
[----:B------:R-:W-:-:S02]  /*157a0*/  SHF.R.S32.HI R3, RZ, 0x1f, R2 ;  /* 0x0000001fff037819 */ /* 0x000fc40000011402 */
[C---:B------:R-:W-:Y:S02]  /*157b0*/  IADD3 R24, R238.reuse, 0xe0, RZ ;  /* 0x000000e0ee187810 */ /* 0x040fe40007ffe0ff */
[C---:B------:R-:W-:Y:S02]  /*157c0*/  IADD3 R22, R238.reuse, 0xe8, RZ ;  /* 0x000000e8ee167810 */ /* 0x040fe40007ffe0ff */
[C---:B------:R-:W-:Y:S02]  /*157d0*/  IADD3 R20, R238.reuse, 0xf0, RZ ;  /* 0x000000f0ee147810 */ /* 0x040fe40007ffe0ff */
[----:B-1----:R-:W-:Y:S02]  /*157e0*/  SHF.R.S32.HI R6, RZ, 0x1f, R14 ;  /* 0x0000001fff067819 */ /* 0x002fe4000001140e */
[----:B------:R-:W-:Y:S02]  /*157f0*/  IADD3 R7, R238, 0x30, RZ ;  /* 0x00000030ee077810 */ /* 0x000fe40007ffe0ff */
[----:B------:R-:W-:-:S02]  /*15800*/  @!P0 LEA.HI.X R9, R14, R4, R6, 0x2, P4 ;  /* 0x000000040e098211 */ /* 0x000fc400020f1406 */
[C---:B------:R-:W-:Y:S02]  /*15810*/  @!P5 LEA R14, P2, R5.reuse, R0, 0x2 ;  /* 0x00000000050ed211 */ /* 0x040fe400078410ff */
[----:B------:R-:W-:Y:S01]  /*15820*/  IADD3 R6, R238, 0x38, RZ ;  /* 0x00000038ee067810 */ /* 0x000fe20007ffe0ff */
[----:B------:R1:W-:Y:S01]  /*15830*/  @!P0 ST.E.64 [R8.64], R116 ;  /* 0x0000007408008985 */ /* 0x0003e2000c101b06 */
[----:B------:R-:W-:Y:S02]  /*15840*/  @!P5 LEA.HI.X R15, R5, R4, R13, 0x2, P2 ;  /* 0x00000004050fd211 */ /* 0x000fe400010f140d */
[----:B------:R-:W-:Y:S01]  /*15850*/  ISETP.GE.AND P2, PT, R2, c[0x0][0x3c8], PT ;  /* 0x0000f20002007a0c */ /* 0x000fe20003f46270 */
[----:B------:R5:W-:Y:S01]  /*15860*/  @!P6 ST.E.64 [R16.64], R128 ;  /* 0x000000801000e985 */ /* 0x000be2000c101b06 */
[----:B------:R-:W-:Y:S02]  /*15870*/  ISETP.GE.AND P4, PT, R7, c[0x0][0x3c8], PT ;  /* 0x0000f20007007a0c */ /* 0x000fe40003f86270 */
[----:B------:R-:W-:Y:S01]  /*15880*/  ISETP.GE.AND P3, PT, R6, c[0x0][0x3c8], PT ;  /* 0x0000f20006007a0c */ /* 0x000fe20003f66270 */
[----:B------:R2:W-:Y:S01]  /*15890*/  @!P5 ST.E.64 [R14.64], R124 ;  /* 0x0000007c0e00d985 */ /* 0x0005e2000c101b06 */
[----:B------:R-:W-:-:S02]  /*158a0*/  SHF.R.S32.HI R5, RZ, 0x1f, R7 ;  /* 0x0000001fff057819 */ /* 0x000fc40000011407 */
[C---:B------:R-:W-:Y:S02]  /*158b0*/  IADD3 R25, R238.reuse, 0xe0, RZ ;  /* 0x000000e0ee197810 */ /* 0x040fe40007ffe0ff */
[----:B------:R-:W-:Y:S02]  /*158c0*/  IADD3 R23, R238, 0xe8, RZ ;  /* 0x000000e8ee177810 */ /* 0x000fe40007ffe0ff */
[----:B------:R-:W-:Y:S02]  /*158d0*/  SHF.R.S32.HI R25, RZ, 0x1f, R25 ;  /* 0x0000001fff197819 */ /* 0x000fe40000011419 */
[CC--:B------:R-:W-:Y:S02]  /*158e0*/  @!P2 LEA R12, P1, R2.reuse, R0.reuse, 0x2 ;  /* 0x00000000020ca211 */ /* 0x0c0fe400078210ff */
[----:B----4-:R-:W-:Y:S02]  /*158f0*/  @!P4 LEA R10, P0, R7, R0, 0x2 ;  /* 0x00000000070ac211 */ /* 0x010fe400078010ff */
[----:B------:R-:W-:-:S02]  /*15900*/  @!P2 LEA.HI.X R13, R2, R4, R3, 0x2, P1 ;  /* 0x00000004020da211 */ /* 0x000fc400008f1403 */
[----:B------:R-:W-:Y:S02]  /*15910*/  @!P4 LEA.HI.X R11, R7, R4, R5, 0x2, P0 ;  /* 0x00000004070bc211 */ /* 0x000fe400000f1405 */
[C---:B------:R-:W-:Y:S02]  /*15920*/  IADD3 R5, R238.reuse, 0x48, RZ ;  /* 0x00000048ee057810 */ /* 0x040fe40007ffe0ff */
[C---:B------:R-:W-:Y:S02]  /*15930*/  IADD3 R3, R238.reuse, 0x50, RZ ;  /* 0x00000050ee037810 */ /* 0x040fe40007ffe0ff */
[----:B-1----:R-:W-:Y:S02]  /*15940*/  IADD3 R8, R238, 0x40, RZ ;  /* 0x00000040ee087810 */ /* 0x002fe40007ffe0ff */
[----:B------:R-:W-:Y:S02]  /*15950*/  SHF.R.S32.HI R9, RZ, 0x1f, R6 ;  /* 0x0000001fff097819 */ /* 0x000fe40000011406 */
[----:B-----5:R-:W-:-:S02]  /*15960*/  @!P3 LEA R16, P1, R6, R0, 0x2 ;  /* 0x000000000610b211 */ /* 0x020fc400078210ff */
[----:B------:R-:W-:Y:S02]  /*15970*/  ISETP.GE.AND P2, PT, R8, c[0x0][0x3c8], PT ;  /* 0x0000f20008007a0c */ /* 0x000fe40003f46270 */
[----:B------:R-:W-:Y:S02]  /*15980*/  @!P3 LEA.HI.X R17, R6, R4, R9, 0x2, P1 ;  /* 0x000000040611b211 */ /* 0x000fe400008f1409 */
[----:B------:R-:W-:Y:S02]  /*15990*/  ISETP.GE.AND P1, PT, R2, c[0x0][0x3c8], PT ;  /* 0x0000f20002007a0c */ /* 0x000fe40003f26270 */
[----:B------:R-:W-:Y:S02]  /*159a0*/  ISETP.GE.AND P6, PT, R5, c[0x0][0x3c8], PT ;  /* 0x0000f20005007a0c */ /* 0x000fe40003fc6270 */
[----:B------:R-:W-:Y:S02]  /*159b0*/  ISETP.GE.AND P5, PT, R3, c[0x0][0x3c8], PT ;  /* 0x0000f20003007a0c */ /* 0x000fe40003fa6270 */
[----:B------:R-:W-:-:S02]  /*159c0*/  SHF.R.S32.HI R7, RZ, 0x1f, R8 ;  /* 0x0000001fff077819 */ /* 0x000fc40000011408 */
[----:B------:R-:W-:Y:S02]  /*159d0*/  IADD3 R2, R238, 0x58, RZ ;  /* 0x00000058ee027810 */ /* 0x000fe40007ffe0ff */
[----:B--2---:R-:W-:Y:S02]  /*159e0*/  @!P2 LEA R14, P0, R8, R0, 0x2 ;  /* 0x00000000080ea211 */ /* 0x004fe400078010ff */
[----:B------:R-:W-:Y:S01]  /*159f0*/  IADD3 R6, R238, 0x60, RZ ;  /* 0x00000060ee067810 */ /* 0x000fe20007ffe0ff */
[----:B------:R1:W-:Y:S01]  /*15a00*/  @!P1 ST.E.64 [R12.64], R138 ;  /* 0x0000008a0c009985 */ /* 0x0003e2000c101b06 */
[----:B------:R-:W-:Y:S02]  /*15a10*/  @!P2 LEA.HI.X R15, R8, R4, R7, 0x2, P0 ;  /* 0x00000004080fa211 */ /* 0x000fe400000f1407 */
[----:B------:R-:W-:Y:S01]  /*15a20*/  SHF.R.S32.HI R8, RZ, 0x1f, R5 ;  /* 0x0000001fff087819 */ /* 0x000fe20000011405 */
[----:B------:R2:W-:Y:S01]  /*15a30*/  @!P4 ST.E.64 [R10.64], R134 ;  /* 0x000000860a00c985 */ /* 0x0005e2000c101b06 */
[----:B------:R-:W-:-:S02]  /*15a40*/  ISETP.GE.AND P4, PT, R2, c[0x0][0x3c8], PT ;  /* 0x0000f20002007a0c */ /* 0x000fc40003f86270 */
[----:B------:R-:W-:Y:S01]  /*15a50*/  SHF.R.S32.HI R7, RZ, 0x1f, R3 ;  /* 0x0000001fff077819 */ /* 0x000fe20000011403 */
[----:B------:R-:W-:Y:S01]  /*15a60*/  @!P3 ST.E.64 [R16.64], R142 ;  /* 0x0000008e1000b985 */ /* 0x000fe2000c101b06 */
[----:B------:R-:W-:Y:S02]  /*15a70*/  ISETP.GE.AND P3, PT, R3, c[0x0][0x3c8], PT ;  /* 0x0000f20003007a0c */ /* 0x000fe40003f66270 */
[----:B------:R-:W-:Y:S01]  /*15a80*/  SHF.R.S32.HI R9, RZ, 0x1f, R6 ;  /* 0x0000001fff097819 */ /* 0x000fe20000011406 */
[----:B------:R4:W-:Y:S01]  /*15a90*/  @!P2 ST.E.64 [R14.64], R38 ;  /* 0x000000260e00a985 */ /* 0x0009e2000c101b06 */
[C---:B------:R-:W-:Y:S02]  /*15aa0*/  ISETP.GE.AND P2, PT, R5.reuse, c[0x0][0x3c8], PT ;  /* 0x0000f20005007a0c */ /* 0x040fe40003f46270 */
[----:B------:R-:W-:Y:S02]  /*15ab0*/  SHF.R.S32.HI R23, RZ, 0x1f, R23 ;  /* 0x0000001fff177819 */ /* 0x000fe40000011417 */
[----:B-1----:R-:W-:-:S04]  /*15ac0*/  @!P6 LEA R12, P1, R5, R0, 0x2 ;  /* 0x00000000050ce211 */ /* 0x002fc800078210ff */
[----:B------:R-:W-:Y:S02]  /*15ad0*/  @!P6 LEA.HI.X R13, R5, R4, R8, 0x2, P1 ;  /* 0x00000004050de211 */ /* 0x000fe400008f1408 */
[C---:B--2---:R-:W-:Y:S02]  /*15ae0*/  @!P5 LEA R10, P0, R3.reuse, R0, 0x2 ;  /* 0x00000000030ad211 */ /* 0x044fe400078010ff */
[----:B------:R-:W-:Y:S01]  /*15af0*/  ISETP.GE.AND P6, PT, R6, c[0x0][0x3c8], PT ;  /* 0x0000f20006007a0c */ /* 0x000fe20003fc6270 */
[----:B------:R1:W-:Y:S01]  /*15b00*/  @!P2 ST.E.64 [R12.64], R146 ;  /* 0x000000920c00a985 */ /* 0x0003e2000c101b06 */
[----:B------:R-:W-:Y:S02]  /*15b10*/  IADD3 R8, R238, 0x68, RZ ;  /* 0x00000068ee087810 */ /* 0x000fe40007ffe0ff */
[----:B------:R-:W-:Y:S02]  /*15b20*/  @!P5 LEA.HI.X R11, R3, R4, R7, 0x2, P0 ;  /* 0x00000004030bd211 */ /* 0x000fe400000f1407 */
[----:B------:R-:W-:-:S02]  /*15b30*/  ISETP.GE.AND P5, PT, R8, c[0x0][0x3c8], PT ;  /* 0x0000f20008007a0c */ /* 0x000fc40003fa6270 */
[----:B----4-:R-:W-:Y:S01]  /*15b40*/  SHF.R.S32.HI R15, RZ, 0x1f, R2 ;  /* 0x0000001fff0f7819 */ /* 0x010fe20000011402 */
[----:B------:R2:W-:Y:S01]  /*15b50*/  @!P3 ST.E.64 [R10.64], R42 ;  /* 0x0000002a0a00b985 */ /* 0x0005e2000c101b06 */
[-C--:B------:R-:W-:Y:S02]  /*15b60*/  @!P4 LEA R16, P1, R2, R0.reuse, 0x2 ;  /* 0x000000000210c211 */ /* 0x080fe400078210ff */
[----:B------:R-:W-:Y:S02]  /*15b70*/  IADD3 R7, R238, 0x70, RZ ;  /* 0x00000070ee077810 */ /* 0x000fe40007ffe0ff */
[----:B------:R-:W-:Y:S02]  /*15b80*/  @!P6 LEA R14, P0, R6, R0, 0x2 ;  /* 0x00000000060ee211 */ /* 0x000fe400078010ff */
[-C--:B------:R-:W-:Y:S02]  /*15b90*/  @!P4 LEA.HI.X R17, R2, R4.reuse, R15, 0x2, P1 ;  /* 0x000000040211c211 */ /* 0x080fe400008f140f */
[----:B------:R-:W-:-:S02]  /*15ba0*/  @!P6 LEA.HI.X R15, R6, R4, R9, 0x2, P0 ;  /* 0x00000004060fe211 */ /* 0x000fc400000f1409 */
[----:B------:R-:W-:Y:S02]  /*15bb0*/  SHF.R.S32.HI R9, RZ, 0x1f, R8 ;  /* 0x0000001fff097819 */ /* 0x000fe40000011408 */
[----:B------:R-:W-:Y:S02]  /*15bc0*/  ISETP.GE.AND P4, PT, R7, c[0x0][0x3c8], PT ;  /* 0x0000f20007007a0c */ /* 0x000fe40003f86270 */
[----:B------:R-:W-:Y:S02]  /*15bd0*/  IADD3 R5, R238, 0x78, RZ ;  /* 0x00000078ee057810 */ /* 0x000fe40007ffe0ff */
[----:B------:R-:W-:Y:S02]  /*15be0*/  SHF.R.S32.HI R6, RZ, 0x1f, R7 ;  /* 0x0000001fff067819 */ /* 0x000fe40000011407 */
[----:B------:R-:W-:Y:S02]  /*15bf0*/  ISETP.GE.AND P3, PT, R5, c[0x0][0x3c8], PT ;  /* 0x0000f20005007a0c */ /* 0x000fe40003f66270 */
[----:B-1----:R-:W-:-:S02]  /*15c00*/  @!P5 LEA R12, P0, R8, R0, 0x2 ;  /* 0x00000000080cd211 */ /* 0x002fc400078010ff */
[----:B------:R-:W-:Y:S02]  /*15c10*/  IADD3 R3, R238, 0x80, RZ ;  /* 0x00000080ee037810 */ /* 0x000fe40007ffe0ff */
[----:B------:R-:W-:Y:S02]  /*15c20*/  @!P5 LEA.HI.X R13, R8, R4, R9, 0x2, P0 ;  /* 0x00000004080dd211 */ /* 0x000fe400000f1409 */
[----:B------:R-:W-:Y:S02]  /*15c30*/  ISETP.GE.AND P0, PT, R2, c[0x0][0x3c8], PT ;  /* 0x0000f20002007a0c */ /* 0x000fe40003f06270 */
[----:B--2---:R-:W-:Y:S02]  /*15c40*/  @!P4 LEA R10, P1, R7, R0, 0x2 ;  /* 0x00000000070ac211 */ /* 0x004fe400078210ff */
[----:B------:R-:W-:Y:S02]  /*15c50*/  ISETP.GE.AND P2, PT, R3, c[0x0][0x3c8], PT ;  /* 0x0000f20003007a0c */ /* 0x000fe40003f46270 */
[----:B------:R-:W-:-:S02]  /*15c60*/  @!P4 LEA.HI.X R11, R7, R4, R6, 0x2, P1 ;  /* 0x00000004070bc211 */ /* 0x000fc400008f1406 */
[C---:B------:R-:W-:Y:S02]  /*15c70*/  IADD3 R6, R238.reuse, 0x88, RZ ;  /* 0x00000088ee067810 */ /* 0x040fe40007ffe0ff */
[----:B------:R-:W-:Y:S02]  /*15c80*/  SHF.R.S32.HI R8, RZ, 0x1f, R5 ;  /* 0x0000001fff087819 */ /* 0x000fe40000011405 */
[----:B------:R-:W-:Y:S01]  /*15c90*/  IADD3 R2, R238, 0x90, RZ ;  /* 0x00000090ee027810 */ /* 0x000fe20007ffe0ff */
[----:B------:R1:W-:Y:S01]  /*15ca0*/  @!P0 ST.E.64 [R16.64], R50 ;  /* 0x0000003210008985 */ /* 0x0003e2000c101b06 */
[----:B------:R-:W-:Y:S02]  /*15cb0*/  ISETP.GE.AND P1, PT, R6, c[0x0][0x3c8], PT ;  /* 0x0000f20006007a0c */ /* 0x000fe40003f26270 */
[----:B------:R-:W-:Y:S01]  /*15cc0*/  SHF.R.S32.HI R7, RZ, 0x1f, R3 ;  /* 0x0000001fff077819 */ /* 0x000fe20000011403 */
[----:B------:R2:W-:Y:S01]  /*15cd0*/  @!P6 ST.E.64 [R14.64], R46 ;  /* 0x0000002e0e00e985 */ /* 0x0005e2000c101b06 */
[----:B------:R-:W-:-:S03]  /*15ce0*/  SHF.R.S32.HI R9, RZ, 0x1f, R6 ;  /* 0x0000001fff097819 */ /* 0x000fc60000011406 */
[----:B------:R-:W-:Y:S04]  /*15cf0*/  @!P5 ST.E.64 [R12.64], R58 ;  /* 0x0000003a0c00d985 */ /* 0x000fe8000c101b06 */
[----:B------:R4:W-:Y:S01]  /*15d00*/  @!P4 ST.E.64 [R10.64], R54 ;  /* 0x000000360a00c985 */ /* 0x0009e2000c101b06 */
[----:B-1----:R-:W-:-:S04]  /*15d10*/  @!P3 LEA R16, P0, R5, R0, 0x2 ;  /* 0x000000000510b211 */ /* 0x002fc800078010ff */
[----:B------:R-:W-:Y:S02]  /*15d20*/  @!P3 LEA.HI.X R17, R5, R4, R8, 0x2, P0 ;  /* 0x000000040511b211 */ /* 0x000fe400000f1408 */
[----:B------:R-:W-:Y:S02]  /*15d30*/  ISETP.GE.AND P0, PT, R2, c[0x0][0x3c8], PT ;  /* 0x0000f20002007a0c */ /* 0x000fe40003f06270 */
[C---:B--2---:R-:W-:Y:S01]  /*15d40*/  @!P2 LEA R14, P6, R3.reuse, R0, 0x2 ;  /* 0x00000000030ea211 */ /* 0x044fe200078c10ff */
[----:B------:R1:W-:Y:S01]  /*15d50*/  @!P3 ST.E.64 [R16.64], R66 ;  /* 0x000000421000b985 */ /* 0x0003e2000c101b06 */
[----:B------:R-:W-:Y:S02]  /*15d60*/  IADD3 R5, R238, 0x98, RZ ;  /* 0x00000098ee057810 */ /* 0x000fe40007ffe0ff */
[----:B------:R-:W-:Y:S02]  /*15d70*/  @!P2 LEA.HI.X R15, R3, R4, R7, 0x2, P6 ;  /* 0x00000004030fa211 */ /* 0x000fe400030f1407 */
[----:B----4-:R-:W-:-:S02]  /*15d80*/  @!P1 LEA R10, P5, R6, R0, 0x2 ;  /* 0x00000000060a9211 */ /* 0x010fc400078a10ff */
[----:B------:R-:W-:Y:S01]  /*15d90*/  ISETP.GE.AND P6, PT, R5, c[0x0][0x3c8], PT ;  /* 0x0000f20005007a0c */ /* 0x000fe20003fc6270 */
[----:B------:R-:W-:Y:S01]  /*15da0*/  @!P2 ST.E.64 [R14.64], R62 ;  /* 0x0000003e0e00a985 */ /* 0x000fe2000c101b06 */
[----:B------:R-:W-:Y:S02]  /*15db0*/  SHF.R.S32.HI R7, RZ, 0x1f, R2 ;  /* 0x0000001fff077819 */ /* 0x000fe40000011402 */
[----:B------:R-:W-:Y:S02]  /*15dc0*/  @!P0 LEA R8, P4, R2, R0, 0x2 ;  /* 0x0000000002088211 */ /* 0x000fe400078810ff */
[----:B------:R-:W-:Y:S02]  /*15dd0*/  IADD3 R3, R238, 0xa0, RZ ;  /* 0x000000a0ee037810 */ /* 0x000fe40007ffe0ff */
[-C--:B------:R-:W-:Y:S02]  /*15de0*/  @!P1 LEA.HI.X R11, R6, R4.reuse, R9, 0x2, P5 ;  /* 0x00000004060b9211 */ /* 0x080fe400028f1409 */
[----:B------:R-:W-:-:S02]  /*15df0*/  @!P0 LEA.HI.X R9, R2, R4, R7, 0x2, P4 ;  /* 0x0000000402098211 */ /* 0x000fc400020f1407 */
[----:B------:R-:W-:Y:S01]  /*15e00*/  ISETP.GE.AND P4, PT, R3, c[0x0][0x3c8], PT ;  /* 0x0000f20003007a0c */ /* 0x000fe20003f86270 */
[----:B------:R-:W-:Y:S01]  /*15e10*/  @!P1 ST.E.64 [R10.64], R74 ;  /* 0x0000004a0a009985 */ /* 0x000fe2000c101b06 */
[----:B------:R-:W-:Y:S02]  /*15e20*/  IADD3 R2, R238, 0xa8, RZ ;  /* 0x000000a8ee027810 */ /* 0x000fe40007ffe0ff */
[----:B------:R-:W-:Y:S01]  /*15e30*/  SHF.R.S32.HI R13, RZ, 0x1f, R5 ;  /* 0x0000001fff0d7819 */ /* 0x000fe20000011405 */
[----:B------:R2:W-:Y:S01]  /*15e40*/  @!P0 ST.E.64 [R8.64], R70 ;  /* 0x0000004608008985 */ /* 0x0005e2000c101b06 */
[----:B------:R-:W-:Y:S02]  /*15e50*/  ISETP.GE.AND P5, PT, R2, c[0x0][0x3c8], PT ;  /* 0x0000f20002007a0c */ /* 0x000fe40003fa6270 */
[----:B------:R-:W-:Y:S02]  /*15e60*/  @!P6 LEA R12, P3, R5, R0, 0x2 ;  /* 0x00000000050ce211 */ /* 0x000fe400078610ff */
[----:B------:R-:W-:-:S02]  /*15e70*/  IADD3 R7, R238, 0xb0, RZ ;  /* 0x000000b0ee077810 */ /* 0x000fc40007ffe0ff */
[----:B------:R-:W-:Y:S02]  /*15e80*/  @!P6 LEA.HI.X R13, R5, R4, R13, 0x2, P3 ;  /* 0x00000004050de211 */ /* 0x000fe400018f140d */
[----:B------:R-:W-:Y:S02]  /*15e90*/  SHF.R.S32.HI R6, RZ, 0x1f, R3 ;  /* 0x0000001fff067819 */ /* 0x000fe40000011403 */
[----:B------:R-:W-:Y:S01]  /*15ea0*/  @!P4 LEA R18, P2, R3, R0, 0x2 ;  /* 0x000000000312c211 */ /* 0x000fe200078410ff */
[----:B------:R4:W-:Y:S01]  /*15eb0*/  @!P6 ST.E.64 [R12.64], R150 ;  /* 0x000000960c00e985 */ /* 0x0009e2000c101b06 */
[----:B------:R-:W-:Y:S02]  /*15ec0*/  ISETP.GE.AND P3, PT, R7, c[0x0][0x3c8], PT ;  /* 0x0000f20007007a0c */ /* 0x000fe40003f66270 */
[----:B------:R-:W-:Y:S02]  /*15ed0*/  IADD3 R5, R238, 0xb8, RZ ;  /* 0x000000b8ee057810 */ /* 0x000fe40007ffe0ff */
[----:B---3--:R-:W-:-:S02]  /*15ee0*/  @!P4 LEA.HI.X R19, R3, R4, R6, 0x2, P2 ;  /* 0x000000040313c211 */ /* 0x008fc400010f1406 */
[----:B------:R-:W-:Y:S02]  /*15ef0*/  ISETP.GE.AND P2, PT, R5, c[0x0][0x3c8], PT ;  /* 0x0000f20005007a0c */ /* 0x000fe40003f46270 */
[----:B------:R-:W-:Y:S01]  /*15f00*/  SHF.R.S32.HI R6, RZ, 0x1f, R2 ;  /* 0x0000001fff067819 */ /* 0x000fe20000011402 */
[----:B------:R-:W-:Y:S01]  /*15f10*/  @!P4 ST.E.64 [R18.64], R160 ;  /* 0x000000a01200c985 */ /* 0x000fe2000c101b06 */
[----:B-1----:R-:W-:Y:S02]  /*15f20*/  @!P5 LEA R16, P1, R2, R0, 0x2 ;  /* 0x000000000210d211 */ /* 0x002fe400078210ff */
[----:B------:R-:W-:Y:S02]  /*15f30*/  IADD3 R3, R238, 0xc0, RZ ;  /* 0x000000c0ee037810 */ /* 0x000fe40007ffe0ff */
[----:B------:R-:W-:Y:S02]  /*15f40*/  @!P5 LEA.HI.X R17, R2, R4, R6, 0x2, P1 ;  /* 0x000000040211d211 */ /* 0x000fe400008f1406 */
[----:B------:R-:W-:-:S02]  /*15f50*/  ISETP.GE.AND P1, PT, R3, c[0x0][0x3c8], PT ;  /* 0x0000f20003007a0c */ /* 0x000fc40003f26270 */
[----:B--2---:R-:W-:Y:S02]  /*15f60*/  SHF.R.S32.HI R8, RZ, 0x1f, R7 ;  /* 0x0000001fff087819 */ /* 0x004fe40000011407 */
[C---:B------:R-:W-:Y:S02]  /*15f70*/  @!P3 LEA R14, P0, R7.reuse, R0, 0x2 ;  /* 0x00000000070eb211 */ /* 0x040fe400078010ff */
[----:B------:R-:W-:Y:S02]  /*15f80*/  ISETP.GE.AND P6, PT, R2, c[0x0][0x3c8], PT ;  /* 0x0000f20002007a0c */ /* 0x000fe40003fc6270 */
[----:B------:R-:W-:Y:S02]  /*15f90*/  IADD3 R6, R238, 0xc8, RZ ;  /* 0x000000c8ee067810 */ /* 0x000fe40007ffe0ff */
[----:B------:R-:W-:Y:S02]  /*15fa0*/  @!P3 LEA.HI.X R15, R7, R4, R8, 0x2, P0 ;  /* 0x00000004070fb211 */ /* 0x000fe400000f1408 */
[----:B------:R-:W-:-:S02]  /*15fb0*/  SHF.R.S32.HI R7, RZ, 0x1f, R5 ;  /* 0x0000001fff077819 */ /* 0x000fc40000011405 */
[C---:B----4-:R-:W-:Y:S02]  /*15fc0*/  @!P2 LEA R12, P0, R5.reuse, R0, 0x2 ;  /* 0x00000000050ca211 */ /* 0x050fe400078010ff */
[----:B------:R-:W-:Y:S02]  /*15fd0*/  ISETP.GE.AND P5, PT, R6, c[0x0][0x3c8], PT ;  /* 0x0000f20006007a0c */ /* 0x000fe40003fa6270 */
[----:B------:R-:W-:Y:S01]  /*15fe0*/  @!P2 LEA.HI.X R13, R5, R4, R7, 0x2, P0 ;  /* 0x00000004050da211 */ /* 0x000fe200000f1407 */
[----:B------:R-:W-:Y:S01]  /*15ff0*/  @!P6 ST.E.64 [R16.64], R156 ;  /* 0x0000009c1000e985 */ /* 0x000fe2000c101b06 */
[----:B------:R-:W-:Y:S02]  /*16000*/  SHF.R.S32.HI R5, RZ, 0x1f, R3 ;  /* 0x0000001fff057819 */ /* 0x000fe40000011403 */
[----:B------:R-:W-:Y:S01]  /*16010*/  @!P1 LEA R10, P0, R3, R0, 0x2 ;  /* 0x00000000030a9211 */ /* 0x000fe200078010ff */
[----:B------:R-:W-:Y:S01]  /*16020*/  @!P3 ST.E.64 [R14.64], R154 ;  /* 0x0000009a0e00b985 */ /* 0x000fe2000c101b06 */
[----:B------:R-:W-:-:S02]  /*16030*/  ISETP.GE.AND P3, PT, R21, c[0x0][0x3c8], PT ;  /* 0x0000f20015007a0c */ /* 0x000fc40003f66270 */
[----:B------:R-:W-:Y:S01]  /*16040*/  @!P1 LEA.HI.X R11, R3, R4, R5, 0x2, P0 ;  /* 0x00000004030b9211 */ /* 0x000fe200000f1405 */
[----:B------:R-:W-:Y:S01]  /*16050*/  @!P2 ST.E.64 [R12.64], R98 ;  /* 0x000000620c00a985 */ /* 0x000fe2000c101b06 */
[----:B------:R-:W-:Y:S02]  /*16060*/  IADD3 R3, R238, 0xd0, RZ ;  /* 0x000000d0ee037810 */ /* 0x000fe40007ffe0ff */
[----:B------:R-:W-:Y:S01]  /*16070*/  SHF.R.S32.HI R5, RZ, 0x1f, R6 ;  /* 0x0000001fff057819 */ /* 0x000fe20000011406 */
[----:B------:R1:W-:Y:S01]  /*16080*/  @!P1 ST.E.64 [R10.64], R82 ;  /* 0x000000520a009985 */ /* 0x0003e2000c101b06 */
[C---:B------:R-:W-:Y:S02]  /*16090*/  @!P5 LEA R8, P0, R6.reuse, R0, 0x2 ;  /* 0x000000000608d211 */ /* 0x040fe400078010ff */
[----:B------:R-:W-:Y:S02]  /*160a0*/  ISETP.GE.AND P4, PT, R3, c[0x0][0x3c8], PT ;  /* 0x0000f20003007a0c */ /* 0x000fe40003f86270 */
[----:B------:R-:W-:-:S02]  /*160b0*/  @!P5 LEA.HI.X R9, R6, R4, R5, 0x2, P0 ;  /* 0x000000040609d211 */ /* 0x000fc400000f1405 */
[----:B------:R-:W-:Y:S02]  /*160c0*/  SHF.R.S32.HI R5, RZ, 0x1f, R3 ;  /* 0x0000001fff057819 */ /* 0x000fe40000011403 */
[----:B------:R-:W-:Y:S01]  /*160d0*/  ISETP.GE.AND P2, PT, R24, c[0x0][0x3c8], PT ;  /* 0x0000f20018007a0c */ /* 0x000fe20003f46270 */
[----:B------:R2:W-:Y:S01]  /*160e0*/  @!P5 ST.E.64 [R8.64], R86 ;  /* 0x000000560800d985 */ /* 0x0005e2000c101b06 */
[----:B------:R-:W-:Y:S02]  /*160f0*/  ISETP.GE.AND P1, PT, R22, c[0x0][0x3c8], PT ;  /* 0x0000f20016007a0c */ /* 0x000fe40003f26270 */
[----:B------:R-:W-:-:S03]  /*16100*/  ISETP.GE.AND P0, PT, R20, c[0x0][0x3c8], PT ;  /* 0x0000f20014007a0c */ /* 0x000fc60003f06270 */
[----:B------:R-:W-:-:S04]  /*16110*/  @!P4 LEA R2, P6, R3, R0, 0x2 ;  /* 0x000000000302c211 */ /* 0x000fc800078c10ff */
[----:B------:R-:W-:Y:S02]  /*16120*/  @!P4 LEA.HI.X R3, R3, R4, R5, 0x2, P6 ;  /* 0x000000040303c211 */ /* 0x000fe400030f1405 */
[----:B------:R-:W-:-:S03]  /*16130*/  SHF.R.S32.HI R5, RZ, 0x1f, R21 ;  /* 0x0000001fff057819 */ /* 0x000fc60000011415 */
[----:B------:R3:W-:Y:S01]  /*16140*/  @!P4 ST.E.64 [R2.64], R94 ;  /* 0x0000005e0200c985 */ /* 0x0007e2000c101b06 */
[-C--:B-1----:R-:W-:Y:S02]  /*16150*/  @!P3 LEA R10, P5, R21, R0.reuse, 0x2 ;  /* 0x00000000150ab211 */ /* 0x082fe400078a10ff */
[----:B--2---:R-:W-:-:S04]  /*16160*/  @!P2 LEA R8, P6, R24, R0, 0x2 ;  /* 0x000000001808a211 */ /* 0x004fc800078c10ff */
[----:B------:R-:W-:-:S07]  /*16170*/  @!P2 LEA.HI.X R9, R24, R4, R25, 0x2, P6 ;  /* 0x000000041809a211 */ /* 0x000fce00030f1419 */
[----:B---3--:R-:W-:Y:S02]  /*16180*/  P2R R2, PR, RZ, 0x20 ;  /* 0x00000020ff027803 */ /* 0x008fe40000000000 */
[----:B------:R-:W-:Y:S02]  /*16190*/  @!P1 LEA R6, P5, R22, R0, 0x2 ;  /* 0x0000000016069211 */ /* 0x000fe400078a10ff */
[----:B------:R-:W-:Y:S02]  /*161a0*/  ISETP.NE.AND P4, PT, R2, RZ, PT ;  /* 0x000000ff0200720c */ /* 0x000fe40003f85270 */
[-C--:B------:R-:W-:Y:S02]  /*161b0*/  @!P1 LEA.HI.X R7, R22, R4.reuse, R23, 0x2, P5 ;  /* 0x0000000416079211 */ /* 0x080fe400028f1417 */
[----:B------:R-:W-:Y:S02]  /*161c0*/  @!P3 LEA.HI.X R11, R21, R4, R5, 0x2, P4 ;  /* 0x00000004150bb211 */ /* 0x000fe400020f1405 */
[----:B------:R-:W-:-:S02]  /*161d0*/  IADD3 R21, R238, 0xf0, RZ ;  /* 0x000000f0ee157810 */ /* 0x000fc40007ffe0ff */
[----:B------:R-:W-:Y:S01]  /*161e0*/  @!P0 LEA R2, P4, R20, R0, 0x2 ;  /* 0x0000000014028211 */ /* 0x000fe200078810ff */
[----:B------:R1:W-:Y:S01]  /*161f0*/  @!P3 ST.E.64 [R10.64], R110 ;  /* 0x0000006e0a00b985 */ /* 0x0003e2000c101b06 */
[----:B------:R-:W-:-:S03]  /*16200*/  SHF.R.S32.HI R21, RZ, 0x1f, R21 ;  /* 0x0000001fff157819 */ /* 0x000fc60000011415 */
[----:B------:R1:W-:Y:S01]  /*16210*/  @!P2 ST.E.64 [R8.64], R106 ;  /* 0x0000006a0800a985 */ /* 0x0003e2000c101b06 */
[----:B------:R-:W-:Y:S02]  /*16220*/  @!P0 LEA.HI.X R3, R20, R4, R21, 0x2, P4 ;  /* 0x0000000414038211 */ /* 0x000fe400020f1415 */
[----:B------:R-:W-:Y:S01]  /*16230*/  IADD3 R20, R238, 0xf8, RZ ;  /* 0x000000f8ee147810 */ /* 0x000fe20007ffe0ff */
[----:B------:R1:W-:Y:S04]  /*16240*/  @!P1 ST.E.64 [R6.64], R102 ;  /* 0x0000006606009985 */ /* 0x0003e8000c101b06 */
[----:B------:R1:W-:Y:S01]  /*16250*/  @!P0 ST.E.64 [R2.64], R90 ;  /* 0x0000005a02008985 */ /* 0x0003e2000c101b06 */
[----:B------:R-:W-:-:S13]  /*16260*/  ISETP.GE.AND P0, PT, R20, c[0x0][0x3c8], PT ;  /* 0x0000f20014007a0c */ /* 0x000fda0003f06270 */
[----:B------:R-:W-:Y:S05]  /*16270*/  @P0 BRA `(.L_x_1734) ;  /* 0x00000f8000000947 */ /* 0x000fea0003800000 */
[----:B------:R-:W-:Y:S02]  /*16280*/  IADD3 R21, R238, 0xf8, RZ ;  /* 0x000000f8ee157810 */ /* 0x000fe40007ffe0ff */
[----:B-1----:R-:W-:Y:S02]  /*16290*/  LEA R2, P0, R20, R0, 0x2 ;  /* 0x0000000014027211 */ /* 0x002fe400078010ff */
[----:B------:R-:W-:-:S04]  /*162a0*/  SHF.R.S32.HI R21, RZ, 0x1f, R21 ;  /* 0x0000001fff157819 */ /* 0x000fc80000011415 */
[----:B------:R-:W-:-:S05]  /*162b0*/  LEA.HI.X R3, R20, R4, R21, 0x2, P0 ;  /* 0x0000000414037211 */ /* 0x000fca00000f1415 */
[----:B------:R1:W-:Y:S01]  /*162c0*/  ST.E.64 [R2.64], R78 ;  /* 0x0000004e02007985 */ /* 0x0003e2000c101b06 */
[----:B------:R-:W-:Y:S05]  /*162d0*/  BRA `(.L_x_1734) ;  /* 0x00000f2000007947 */ /* 0x000fea0003800000 */
.L_x_1719:
[----:B------:R-:W-:Y:S01]  /*162e0*/  ISETP.NE.U32.AND P0, PT, RZ, c[0x0][0x508], PT ;  /* 0x00014200ff007a0c */ /* 0x000fe20003f05070 */
[----:B------:R-:W2:Y:S01]  /*162f0*/  LDL.LU R6, [R1+0x48] ;  /* 0x0000480001067983 */ /* 0x000ea20000300800 */
[----:B------:R-:W-:Y:S01]  /*16300*/  ISETP.NE.U32.AND P2, PT, RZ, c[0x0][0x500], PT ;  /* 0x00014000ff007a0c */ /* 0x000fe20003f45070 */
[----:B------:R-:W-:Y:S01]  /*16310*/  IMAD.MOV.U32 R4, RZ, RZ, 0x4 ;  /* 0x00000004ff047424 */ /* 0x000fe200078e00ff */
[----:B------:R-:W-:Y:S01]  /*16320*/  ISETP.NE.AND.EX P0, PT, RZ, c[0x0][0x50c], PT, P0 ;  /* 0x00014300ff007a0c */ /* 0x000fe20003f05300 */
[----:B------:R-:W-:Y:S01]  /*16330*/  IMAD.MOV.U32 R17, RZ, RZ, c[0x0][0x388] ;  /* 0x0000e200ff117624 */ /* 0x000fe200078e00ff */
[----:B------:R-:W-:Y:S01]  /*16340*/  ISETP.NE.AND.EX P2, PT, RZ, c[0x0][0x504], PT, P2 ;  /* 0x00014100ff007a0c */ /* 0x000fe20003f45320 */
[----:B------:R-:W-:Y:S02]  /*16350*/  IMAD.MOV.U32 R0, RZ, RZ, RZ ;  /* 0x000000ffff007224 */ /* 0x000fe400078e00ff */
[----:B------:R-:W-:-:S08]  /*16360*/  IMAD.WIDE R2, R247, R4, c[0x0][0x500] ;  /* 0x00014000f7027625 */ /* 0x000fd000078e0204 */
[----:B-1----:R-:W-:Y:S02]  /*16370*/  @P0 IMAD.WIDE R4, R247, R4, c[0x0][0x508] ;  /* 0x00014200f7040625 */ /* 0x002fe400078e0204 */
[----:B------:R1:W5:Y:S04]  /*16380*/  @P2 LDG.E R0, [R2.64] ;  /* 0x0000000602002981 */ /* 0x000368000c1e1900 */
        /* <DEDUP_REMOVED lines=8> */
.L_x_1740:
[----:B-1----:R-:W1:Y:S01]  /*16410*/  S2R R4, SR_TID.X ;  /* 0x0000000000047919 */ /* 0x002e620000002100 */
[----:B------:R-:W-:Y:S01]  /*16420*/  SHF.R.S32.HI R2, RZ, 0x1f, R247 ;  /* 0x0000001fff027819 */ /* 0x000fe200000114f7 */
[----:B------:R-:W-:Y:S01]  /*16430*/  BSSY B0, `(.L_x_1741) ;  /* 0x0000037000007945 */ /* 0x000fe20003800000 */
[----:B-----5:R-:W-:-:S02]  /*16440*/  SHF.R.S32.HI R13, RZ, 0x1f, R0 ;  /* 0x0000001fff0d7819 */ /* 0x020fc40000011400 */
[----:B------:R-:W-:Y:S02]  /*16450*/  SEL R3, R247, RZ, !P2 ;  /* 0x000000fff7037207 */ /* 0x000fe40005000000 */
[----:B------:R-:W-:Y:S02]  /*16460*/  SEL R20, R2, RZ, !P2 ;  /* 0x000000ff02147207 */ /* 0x000fe40005000000 */
[----:B-1----:R-:W-:-:S13]  /*16470*/  ISETP.GT.AND P0, PT, R4, 0x7f, PT ;  /* 0x0000007f0400780c */ /* 0x002fda0003f04270 */
[----:B------:R-:W-:Y:S05]  /*16480*/  @P0 BRA `(.L_x_1742) ;  /* 0x0000031000000947 */ /* 0x000fea0003800000 */
[----:B------:R-:W-:Y:S01]  /*16490*/  IMAD R2, R17, c[0x0][0x4e8], RZ ;  /* 0x00013a0011027a24 */ /* 0x000fe200078e02ff */
[----:B------:R-:W-:-:S04]  /*164a0*/  IADD3 R12, R243, R4, RZ ;  /* 0x00000004f30c7210 */ /* 0x000fc80007ffe0ff */
        /* <DEDUP_REMOVED lines=47> */
.L_x_1742:
[----:B------:R-:W-:Y:S05]  /*167a0*/  BSYNC B0 ;  /* 0x0000000000007941 */ /* 0x000fea0003800000 */
.L_x_1741:
[----:B------:R-:W-:-:S13]  /*167b0*/  ISETP.GT.AND P0, PT, R16, 0x1, PT ;  /* 0x000000011000780c */ /* 0x000fda0003f04270 */
[----:B------:R-:W-:Y:S05]  /*167c0*/  @P0 BRA `(.L_x_1734) ;  /* 0x00000a3000000947 */ /* 0x000fea0003800000 */
[----:B-1----:R-:W2:Y:S04]  /*167d0*/  LDL.LU R2, [R1+0x18] ;  /* 0x0000180001027983 */ /* 0x002ea80000300800 */
[----:B------:R-:W3:Y:S01]  /*167e0*/  LDL R6, [R1+0x50] ;  /* 0x0000500001067983 */ /* 0x000ee20000100800 */
[----:B------:R-:W-:-:S03]  /*167f0*/  MOV R4, c[0x0][0x4e8] ;  /* 0x00013a0000047a02 */ /* 0x000fc60000000f00 */
[----:B------:R-:W1:Y:S01]  /*16800*/  S2R R11, SR_TID.X ;  /* 0x00000000000b7919 */ /* 0x000e620000002100 */
[----:B------:R-:W-:Y:S01]  /*16810*/  ISETP.NE.AND P0, PT, R4, 0x1, PT ;  /* 0x000000010400780c */ /* 0x000fe20003f05270 */
[----:B------:R-:W-:Y:S01]  /*16820*/  IMAD.WIDE.U32 R4, R0, c[0x0][0x3a0], RZ ;  /* 0x0000e80000047a25 */ /* 0x000fe200078e00ff */
[----:B-1----:R-:W-:-:S04]  /*16830*/  SHF.R.S32.HI R10, RZ, 0x1f, R11 ;  /* 0x0000001fff0a7819 */ /* 0x002fc8000001140b */
[----:B------:R-:W-:-:S04]  /*16840*/  LEA.HI R10, R10, R11, RZ, 0x3 ;  /* 0x0000000b0a0a7211 */ /* 0x000fc800078f18ff */
[----:B------:R-:W-:-:S04]  /*16850*/  SHF.R.S32.HI R10, RZ, 0x3, R10 ;  /* 0x00000003ff0a7819 */ /* 0x000fc8000001140a */
[----:B------:R-:W-:Y:S02]  /*16860*/  IADD3 R14, R10, R243, RZ ;  /* 0x000000f30a0e7210 */ /* 0x000fe40007ffe0ff */
[----:B--2---:R-:W-:Y:S01]  /*16870*/  MOV R8, R2 ;  /* 0x0000000200087202 */ /* 0x004fe20000000f00 */
[----:B------:R-:W-:-:S04]  /*16880*/  IMAD R2, R13, c[0x0][0x3a0], RZ ;  /* 0x0000e8000d027a24 */ /* 0x000fc800078e02ff */
[----:B------:R-:W-:Y:S01]  /*16890*/  IMAD R0, R0, c[0x0][0x3a4], R2 ;  /* 0x0000e90000007a24 */ /* 0x000fe200078e0202 */
[----:B---3--:R-:W-:Y:S01]  /*168a0*/  IADD3 R2, R6, R243, RZ ;  /* 0x000000f306027210 */ /* 0x008fe20007ffe0ff */
[----:B------:R-:W-:-:S03]  /*168b0*/  IMAD R6, R20, c[0x0][0x3f0], RZ ;  /* 0x0000fc0014067a24 */ /* 0x000fc600078e02ff */
[----:B------:R-:W-:Y:S01]  /*168c0*/  IADD3 R5, R5, R0, RZ ;  /* 0x0000000005057210 */ /* 0x000fe20007ffe0ff */
[----:B------:R-:W-:-:S04]  /*168d0*/  @P0 IMAD.HI.U32 R7, R2, c[0x0][0x4ec], RZ ;  /* 0x00013b0002070a27 */ /* 0x000fc800078e00ff */
[----:B------:R-:W-:-:S04]  /*168e0*/  IMAD.WIDE.U32 R4, R8, c[0x0][0x3e8], R4 ;  /* 0x0000fa0008047a25 */ /* 0x000fc800078e0004 */
        /* <DEDUP_REMOVED lines=10> */
[----:B------:R-:W-:Y:S02]  /*16990*/  IMAD.MOV.U32 R2, RZ, RZ, R6 ;  /* 0x000000ffff027224 */ /* 0x000fe400078e0006 */
        /* <DEDUP_REMOVED lines=12> */
.L_x_1798:
[----:B------:R-:W-:Y:S05]  /*16a60*/  BRA.DIV ~URZ, `(.L_x_1744) ;  /* 0x000024e27f007947 */ /* 0x000fea000b800000 */
[----:B------:R3:W4:Y:S02]  /*16a70*/  SHFL.IDX PT, R0, R15, RZ, 0x181f ;  /* 0x00181fff0f007589 */ /* 0x00072400000e0000 */
.L_x_1799:
        /* <DEDUP_REMOVED lines=27> */
.L_x_1746:
[----:B------:R-:W-:Y:S05]  /*16c30*/  BSYNC B0 ;  /* 0x0000000000007941 */ /* 0x000fea0003800000 */
.L_x_1745:
[----:B------:R-:W-:Y:S05]  /*16c40*/  BRA.DIV ~URZ, `(.L_x_1747) ;  /* 0x000023627f007947 */ /* 0x000fea000b800000 */
[----:B--2---:R2:W1:Y:S04]  /*16c50*/  SHFL.IDX PT, R4, R12, 0x1, 0x181f ;  /* 0x00381f000c047f89 */ /* 0x00446800000e0000 */
[----:B----4-:R2:W4:Y:S02]  /*16c60*/  SHFL.IDX PT, R0, R15, 0x1, 0x181f ;  /* 0x00381f000f007f89 */ /* 0x01052400000e0000 */
.L_x_1800:
        /* <DEDUP_REMOVED lines=27> */
.L_x_1749:
[----:B------:R-:W-:Y:S05]  /*16e20*/  BSYNC B0 ;  /* 0x0000000000007941 */ /* 0x000fea0003800000 */
.L_x_1748:
[----:B------:R-:W-:Y:S05]  /*16e30*/  BRA.DIV ~URZ, `(.L_x_1750) ;  /* 0x000022327f007947 */ /* 0x000fea000b800000 */
[----:B-1----:R1:W2:Y:S02]  /*16e40*/  SHFL.IDX PT, R4, R12, 0x2, 0x181f ;  /* 0x00581f000c047f89 */ /* 0x0022a400000e0000 */
.L_x_1801:
[----:B------:R-:W-:Y:S05]  /*16e50*/  BRA.DIV ~URZ, `(.L_x_1751) ;  /* 0x000022827f007947 */ /* 0x000fea000b800000 */
[----:B----4-:R4:W1:Y:S02]  /*16e60*/  SHFL.IDX PT, R0, R15, 0x2, 0x181f ;  /* 0x00581f000f007f89 */ /* 0x01086400000e0000 */
.L_x_1802:
        /* <DEDUP_REMOVED lines=27> */
.L_x_1753:
[----:B------:R-:W-:Y:S05]  /*17020*/  BSYNC B0 ;  /* 0x0000000000007941 */ /* 0x000fea0003800000 */
.L_x_1752:
[----:B------:R-:W-:Y:S05]  /*17030*/  BRA.DIV ~URZ, `(.L_x_1754) ;  /* 0x000021027f007947 */ /* 0x000fea000b800000 */
[----:B--2---:R2:W3:Y:S04]  /*17040*/  SHFL.IDX PT, R4, R12, 0x3, 0x181f ;  /* 0x00781f000c047f89 */ /* 0x0044e800000e0000 */
[----:B-1----:R2:W1:Y:S02]  /*17050*/  SHFL.IDX PT, R0, R15, 0x3, 0x181f ;  /* 0x00781f000f007f89 */ /* 0x00246400000e0000 */
.L_x_1803:
[----:B------:R-:W-:-:S04]  /*17060*/  IADD3 R14, R14, 0x60, RZ ;  /* 0x000000600e0e7810 */ /* 0x000fc80007ffe0ff */
[----:B------:R-:W-:-:S13]  /*17070*/  ISETP.GE.AND P0, PT, R14, R13, PT ;  /* 0x0000000d0e00720c */ /* 0x000fda0003f06270 */
[----:B------:R-:W-:Y:S05]  /*17080*/  @P0 BRA `(.L_x_1734) ;  /* 0x0000017000000947 */ /* 0x000fea0003800000 */
[----:B------:R-:W5:Y:S04]  /*17090*/  LDL.64 R2, [R1] ;  /* 0x0000000001027983 */ /* 0x000f680000100a00 */
[----:B--2---:R-:W2:Y:S04]  /*170a0*/  LDL R17, [R1+0xc] ;  /* 0x00000c0001117983 */ /* 0x004ea80000100800 */
[----:B---34-:R-:W3:Y:S04]  /*170b0*/  LDL R15, [R1+0x8] ;  /* 0x00000800010f7983 */ /* 0x018ee80000100800 */
[----:B------:R-:W4:Y:S04]  /*170c0*/  LDL R5, [R1+0x10] ;  /* 0x0000100001057983 */ /* 0x000f280000100800 */
[----:B------:R-:W4:Y:S04]  /*170d0*/  LDL R18, [R1+0x24] ;  /* 0x0000240001127983 */ /* 0x000f280000100800 */
[----:B------:R-:W4:Y:S04]  /*170e0*/  LDL R16, [R1+0x20] ;  /* 0x0000200001107983 */ /* 0x000f280000100800 */
[----:B------:R-:W4:Y:S01]  /*170f0*/  LDL R12, [R1+0x1c] ;  /* 0x00001c00010c7983 */ /* 0x000f220000100800 */
[----:B-----5:R-:W-:-:S02]  /*17100*/  ISETP.GE.AND P3, PT, R2, c[0x0][0x3c8], PT ;  /* 0x0000f20002007a0c */ /* 0x020fc40003f66270 */
[----:B--2---:R-:W-:Y:S02]  /*17110*/  ISETP.GE.AND P2, PT, R17, c[0x0][0x3c8], PT ;  /* 0x0000f20011007a0c */ /* 0x004fe40003f46270 */
[----:B---3--:R-:W-:Y:S02]  /*17120*/  ISETP.GE.AND P1, PT, R15, c[0x0][0x3c8], PT ;  /* 0x0000f2000f007a0c */ /* 0x008fe40003f26270 */
[----:B----4-:R-:W-:-:S07]  /*17130*/  ISETP.GE.AND P0, PT, R5, c[0x0][0x3c8], PT ;  /* 0x0000f20005007a0c */ /* 0x010fce0003f06270 */
        /* <DEDUP_REMOVED lines=12> */
.L_x_1734:
[----:B------:R-:W-:Y:S05]  /*17200*/  BSYNC B1 ;  /* 0x0000000000017941 */ /* 0x000fea0003800000 */
.L_x_1718:
[----:B------:R-:W-:-:S13]  /*17210*/  ISETP.NE.AND P0, PT, RZ, UR5, PT ;  /* 0x00000005ff007c0c */ /* 0x000fda000bf05270 */
[----:B------:R-:W-:Y:S01]  /*17220*/  @P0 WARPSYNC 0xffffffff ;  /* 0xffffffff00000948 */ /* 0x000fe20003800000 */
[----:B------:R-:W-:Y:S06]  /*17230*/  @P0 BAR.SYNC.DEFER_BLOCKING 0x5, 0x100 ;  /* 0x0144000000000b1d */ /* 0x000fec0000010000 */
[----:B------:R-:W2:Y:S04]  /*17240*/  @P0 LDS.128 R244, [0x20100] ;  /* 0x02010000fff40984 */ /* 0x000ea80000000c00 */
[----:B------:R-:W-:Y:S06]  /*17250*/  @P0 BAR.ARV 0x4, 0x100 ;  /* 0x0104000000000b1d */ /* 0x000fec0000002000 */
[----:B------:R-:W-:Y:S05]  /*17260*/  @P0 BRA `(.L_x_1755) ;  /* 0x00000f6000000947 */ /* 0x000fea0003800000 */
[----:B-1--4-:R-:W1:Y:S01]  /*17270*/  S2R R0, SR_TID.X ;  /* 0x0000000000007919 */ /* 0x012e620000002100 */
[----:B------:R-:W-:Y:S01]  /*17280*/  IMAD.MOV.U32 R7, RZ, RZ, RZ ;  /* 0x000000ffff077224 */ /* 0x000fe200078e00ff */
[----:B-12---:R-:W-:-:S04]  /*17290*/  LOP3.LUT R14, R0, 0x1f, RZ, 0xc0, !PT ;  /* 0x0000001f000e7812 */ /* 0x006fc800078ec0ff */
[----:B------:R-:W-:Y:S01]  /*172a0*/  ISETP.NE.AND P6, PT, R14, 0x1f, PT ;  /* 0x0000001f0e00780c */ /* 0x000fe20003fc5270 */
[----:B------:R-:W-:Y:S10]  /*172b0*/  BRA.DIV ~URZ, `(.L_x_1756) ;  /* 0x00001f427f007947 */ /* 0x000ff4000b800000 */
[----:B------:R1:W2:Y:S02]  /*172c0*/  SHFL.IDX PT, R9, R114, RZ, 0x1f ;  /* 0x00001fff72097589 */ /* 0x0002a400000e0000 */
.L_x_1804:
[----:B------:R-:W-:Y:S05]  /*172d0*/  BRA.DIV ~URZ, `(.L_x_1757) ;  /* 0x00001f927f007947 */ /* 0x000fea000b800000 */
[----:B------:R4:W1:Y:S02]  /*172e0*/  SHFL.IDX PT, R8, R114, 0x1, 0x1f ;  /* 0x00201f0072087f89 */ /* 0x00086400000e0000 */
.L_x_1805:
[----:B------:R-:W-:Y:S02]  /*172f0*/  IMAD.IADD R0, R247, 0x1, R14 ;  /* 0x00000001f7007824 */ /* 0x000fe400078e020e */
[----:B---3--:R-:W-:-:S03]  /*17300*/  IMAD.MOV.U32 R6, RZ, RZ, RZ ;  /* 0x000000ffff067224 */ /* 0x008fc600078e00ff */
[----:B------:R-:W-:-:S13]  /*17310*/  ISETP.GE.OR P0, PT, R0, c[0x0][0x53c], !P6 ;  /* 0x00014f0000007a0c */ /* 0x000fda0007706670 */
[----:B------:R-:W-:Y:S01]  /*17320*/  @!P0 IMAD.MOV.U32 R2, RZ, RZ, 0x4 ;  /* 0x00000004ff028424 */ /* 0x000fe200078e00ff */
[----:B------:R-:W-:-:S03]  /*17330*/  @!P0 MOV R3, 0x4 ;  /* 0x0000000400038802 */ /* 0x000fc60000000f00 */
[----:B------:R-:W-:-:S04]  /*17340*/  @!P0 IMAD.WIDE R4, R0, R2, c[0x0][0x580] ;  /* 0x0001600000048625 */ /* 0x000fc800078e0202 */
[----:B------:R-:W-:Y:S01]  /*17350*/  @!P0 IMAD.WIDE R2, R0, R3, c[0x0][0x578] ;  /* 0x00015e0000028625 */ /* 0x000fe200078e0203 */
[----:B------:R-:W3:Y:S04]  /*17360*/  @!P0 LDG.E R6, [R4.64] ;  /* 0x0000000604068981 */ /* 0x000ee8000c1e1900 */
[----:B------:R-:W3:Y:S01]  /*17370*/  @!P0 LDG.E R7, [R2.64] ;  /* 0x0000000602078981 */ /* 0x000ee2000c1e1900 */
[C---:B------:R-:W-:Y:S02]  /*17380*/  ISETP.GE.U32.AND P4, PT, R14.reuse, 0x10, PT ;  /* 0x000000100e00780c */ /* 0x040fe40003f86070 */
[C---:B------:R-:W-:Y:S02]  /*17390*/  ISETP.GE.U32.AND P3, PT, R14.reuse, 0x8, PT ;  /* 0x000000080e00780c */ /* 0x040fe40003f66070 */
[----:B------:R-:W-:-:S02]  /*173a0*/  ISETP.GE.U32.AND P2, PT, R14, 0x4, PT ;  /* 0x000000040e00780c */ /* 0x000fc40003f46070 */
[C---:B------:R-:W-:Y:S02]  /*173b0*/  ISETP.GE.U32.AND P1, PT, R14.reuse, 0x2, PT ;  /* 0x000000020e00780c */ /* 0x040fe40003f26070 */
[----:B------:R-:W-:Y:S02]  /*173c0*/  ISETP.NE.AND P5, PT, R14, RZ, PT ;  /* 0x000000ff0e00720c */ /* 0x000fe40003fa5270 */
[----:B------:R-:W-:Y:S01]  /*173d0*/  MOV R13, RZ ;  /* 0x000000ff000d7202 */ /* 0x000fe20000000f00 */
[----:B---3--:R-:W-:Y:S01]  /*173e0*/  IMAD R0, R7, R6, RZ ;  /* 0x0000000607007224 */ /* 0x008fe200078e02ff */
[----:B------:R-:W-:Y:S07]  /*173f0*/  BRA.DIV ~URZ, `(.L_x_1758) ;  /* 0x00001ee27f007947 */ /* 0x000fee000b800000 */
[----:B------:R3:W4:Y:S02]  /*17400*/  SHFL.UP PT, R4, R0, 0x1, RZ ;  /* 0x0420000000047989 */ /* 0x00072400000e00ff */
.L_x_1806:
        /* <DEDUP_REMOVED lines=16> */
.L_x_1807:
[----:B----4-:R-:W-:Y:S01]  /*17510*/  IMAD R0, R0, c[0x0][0x538], RZ ;  /* 0x00014e0000007a24 */ /* 0x010fe200078e02ff */
[----:B------:R-:W-:Y:S04]  /*17520*/  BSSY B1, `(.L_x_1760) ;  /* 0x00000c5000017945 */ /* 0x000fe80003800000 */
[----:B-1----:R-:W-:-:S04]  /*17530*/  IADD3 R8, R0, R8, RZ ;  /* 0x0000000800087210 */ /* 0x002fc80007ffe0ff */
[----:B--2---:R-:W-:-:S13]  /*17540*/  ISETP.GT.AND P0, PT, R8, R9, PT ;  /* 0x000000090800720c */ /* 0x004fda0003f04270 */
[----:B------:R-:W-:Y:S05]  /*17550*/  @P0 BRA `(.L_x_1761) ;  /* 0x0000024000000947 */ /* 0x000fea0003800000 */
.L_x_1765:
        /* <DEDUP_REMOVED lines=9> */
[----:B---3--:R-:W-:-:S04]  /*175f0*/  @!P0 IMAD.WIDE R4, R0, R2, c[0x0][0x580] ;  /* 0x0001600000048625 */ /* 0x008fc800078e0202 */
[----:B------:R-:W-:Y:S01]  /*17600*/  @!P0 IMAD.WIDE R2, R0, R3, c[0x0][0x578] ;  /* 0x00015e0000028625 */ /* 0x000fe200078e0203 */
[----:B------:R-:W2:Y:S04]  /*17610*/  @!P0 LDG.E R6, [R4.64] ;  /* 0x0000000604068981 */ /* 0x000ea8000c1e1900 */
[----:B------:R-:W2:Y:S02]  /*17620*/  @!P0 LDG.E R7, [R2.64] ;  /* 0x0000000602078981 */ /* 0x000ea4000c1e1900 */
[----:B--2---:R-:W-:Y:S01]  /*17630*/  IMAD R0, R7, R6, RZ ;  /* 0x0000000607007224 */ /* 0x004fe200078e02ff */
[----:B------:R-:W-:Y:S05]  /*17640*/  BRA.DIV ~URZ, `(.L_x_1763) ;  /* 0x00001e727f007947 */ /* 0x000fea000b800000 */
[----:B------:R1:W2:Y:S02]  /*17650*/  SHFL.UP PT, R2, R0, 0x1, RZ ;  /* 0x0420000000027989 */ /* 0x0002a400000e00ff */
.L_x_1808:
        /* <DEDUP_REMOVED lines=16> */
.L_x_1809:
[----:B--2---:R-:W-:-:S05]  /*17760*/  IMAD R0, R0, c[0x0][0x538], RZ ;  /* 0x00014e0000007a24 */ /* 0x004fca00078e02ff */
[----:B------:R-:W-:-:S04]  /*17770*/  IADD3 R8, R0, R8, RZ ;  /* 0x0000000800087210 */ /* 0x000fc80007ffe0ff */
[----:B------:R-:W-:-:S13]  /*17780*/  ISETP.GT.AND P0, PT, R8, R9, PT ;  /* 0x000000090800720c */ /* 0x000fda0003f04270 */
[----:B-1----:R-:W-:Y:S05]  /*17790*/  @!P0 BRA `(.L_x_1765) ;  /* 0xfffffdc000008947 */ /* 0x002fea000383ffff */
.L_x_1761:
[----:B------:R-:W-:-:S05]  /*177a0*/  IADD3 R11, -R0, R8, RZ ;  /* 0x00000008000b7210 */ /* 0x000fca0007ffe1ff */
[----:B------:R-:W-:-:S05]  /*177b0*/  IMAD R0, R4, c[0x0][0x538], R11 ;  /* 0x00014e0004007a24 */ /* 0x000fca00078e020b */
[----:B------:R-:W-:Y:S01]  /*177c0*/  ISETP.GT.AND P0, PT, R0, R9, PT ;  /* 0x000000090000720c */ /* 0x000fe20003f04270 */
[----:B------:R-:W-:-:S12]  /*177d0*/  BRA.DIV ~URZ, `(.L_x_1766) ;  /* 0x00001ed27f007947 */ /* 0x000fd8000b800000 */
[----:B------:R-:W-:-:S04]  /*177e0*/  VOTE.ANY R12, PT, !P0 ;  /* 0x00000000000c7806 */ /* 0x000fc800040e0100 */
.L_x_1810:
[----:B------:R-:W1:Y:S02]  /*177f0*/  POPC R8, R12 ;  /* 0x0000000c00087309 */ /* 0x000e640000000000 */
[----:B-1----:R-:W-:Y:S01]  /*17800*/  IADD3 R247, R8, R247, RZ ;  /* 0x000000f708f77210 */ /* 0x002fe20007ffe0ff */
[----:B------:R-:W-:Y:S05]  /*17810*/  BRA.DIV ~URZ, `(.L_x_1767) ;  /* 0x00001ee27f007947 */ /* 0x000fea000b800000 */
[----:B------:R1:W2:Y:S04]  /*17820*/  SHFL.IDX PT, R10, R6, R8, 0x1f ;  /* 0x00001f08060a7589 */ /* 0x0002a800000e0000 */
[----:B------:R1:W4:Y:S02]  /*17830*/  SHFL.IDX PT, R7, R7, R8, 0x1f ;  /* 0x00001f0807077589 */ /* 0x00032400000e0000 */
.L_x_1811:
[----:B------:R-:W-:Y:S01]  /*17840*/  ISETP.NE.AND P0, PT, R12, RZ, PT ;  /* 0x000000ff0c00720c */ /* 0x000fe20003f05270 */
[----:B------:R-:W-:-:S12]  /*17850*/  BSSY B0, `(.L_x_1768) ;  /* 0x0000005000007945 */ /* 0x000fd80003800000 */
[----:B------:R-:W-:Y:S05]  /*17860*/  @!P0 BRA `(.L_x_1769) ;  /* 0x0000003000008947 */ /* 0x000fea0003800000 */
[----:B------:R-:W-:Y:S01]  /*17870*/  IADD3 R3, R8, -0x1, RZ ;  /* 0xffffffff08037810 */ /* 0x000fe20007ffe0ff */
[----:B------:R-:W-:Y:S05]  /*17880*/  BRA.DIV ~URZ, `(.L_x_1770) ;  /* 0x00001f427f007947 */ /* 0x000fea000b800000 */
[----:B------:R1:W3:Y:S02]  /*17890*/  SHFL.IDX PT, R13, R4, R3, 0x1f ;  /* 0x00001f03040d7589 */ /* 0x0002e400000e0000 */
.L_x_1769:
[----:B------:R-:W-:Y:S05]  /*178a0*/  BSYNC B0 ;  /* 0x0000000000007941 */ /* 0x000fea0003800000 */
.L_x_1768:
[----:B----4-:R-:W-:Y:S01]  /*178b0*/  ISETP.NE.AND P0, PT, R7, 0x1, PT ;  /* 0x000000010700780c */ /* 0x010fe20003f05270 */
[----:B---3--:R-:W-:Y:S01]  /*178c0*/  IMAD R244, R13, c[0x0][0x538], R11 ;  /* 0x00014e000df47a24 */ /* 0x008fe200078e020b */
[----:B------:R-:W-:Y:S04]  /*178d0*/  BSSY B0, `(.L_x_1771) ;  /* 0x0000082000007945 */ /* 0x000fe80003800000 */
[----:B-1----:R-:W-:-:S07]  /*178e0*/  IADD3 R8, -R244, R9, RZ ;  /* 0x00000009f4087210 */ /* 0x002fce0007ffe1ff */
[----:B------:R-:W-:Y:S05]  /*178f0*/  @!P0 BRA `(.L_x_1772) ;  /* 0x000003d000008947 */ /* 0x000fea0003800000 */
[-C--:B--2---:R-:W-:Y:S02]  /*17900*/  IABS R2, R10.reuse ;  /* 0x0000000a00027213 */ /* 0x084fe40000000000 */
[----:B------:R-:W-:Y:S02]  /*17910*/  IABS R9, R10 ;  /* 0x0000000a00097213 */ /* 0x000fe40000000000 */
[----:B------:R-:W1:Y:S08]  /*17920*/  I2F.RP R0, R2 ;  /* 0x0000000200007306 */ /* 0x000e700000209400 */
        /* <DEDUP_REMOVED lines=56> */
[----:B------:R-:W-:Y:S01]  /*17cb0*/  IMAD R246, R3, 0x10000, R0 ;  /* 0x0001000003f67824 */ /* 0x000fe200078e0200 */
[----:B------:R-:W-:Y:S05]  /*17cc0*/  BRA `(.L_x_1773) ;  /* 0x0000042000007947 */ /* 0x000fea0003800000 */
.L_x_1772:
        /* <DEDUP_REMOVED lines=39> */
[----:B------:R-:W-:Y:S02]  /*17f40*/  IABS R11, R0 ;  /* 0x00000000000b7213 */ /* 0x000fe40000000000 */
[----:B------:R-:W1:Y:S01]  /*17f50*/  I2F.RP R4, R3 ;  /* 0x0000000300047306 */ /* 0x000e620000209400 */
[----:B------:R-:W-:Y:S02]  /*17f60*/  MOV R7, R2 ;  /* 0x0000000200077202 */ /* 0x000fe40000000f00 */
[----:B------:R-:W-:-:S05]  /*17f70*/  IMAD.MOV R2, RZ, RZ, -R11 ;  /* 0x000000ffff027224 */ /* 0x000fca00078e0a0b */
[----:B-1----:R-:W1:Y:S02]  /*17f80*/  MUFU.RCP R4, R4 ;  /* 0x0000000400047308 */ /* 0x002e640000001000 */
[----:B-1----:R-:W-:-:S06]  /*17f90*/  IADD3 R4, R4, 0xffffffe, RZ ;  /* 0x0ffffffe04047810 */ /* 0x002fcc0007ffe0ff */
[----:B------:R-:W1:Y:S02]  /*17fa0*/  F2I.FTZ.U32.TRUNC.NTZ R5, R4 ;  /* 0x0000000400057305 */ /* 0x000e64000021f000 */
[----:B-1----:R-:W-:-:S04]  /*17fb0*/  IMAD.MOV R4, RZ, RZ, -R5 ;  /* 0x000000ffff047224 */ /* 0x002fc800078e0a05 */
[----:B------:R-:W-:Y:S02]  /*17fc0*/  IMAD R8, R4, R3, RZ ;  /* 0x0000000304087224 */ /* 0x000fe400078e02ff */
[----:B------:R-:W-:-:S04]  /*17fd0*/  IMAD.MOV.U32 R4, RZ, RZ, RZ ;  /* 0x000000ffff047224 */ /* 0x000fc800078e00ff */
[----:B------:R-:W-:-:S04]  /*17fe0*/  IMAD.HI.U32 R5, R5, R8, R4 ;  /* 0x0000000805057227 */ /* 0x000fc800078e0004 */
        /* <DEDUP_REMOVED lines=16> */
.L_x_1773:
[----:B------:R-:W-:Y:S05]  /*180f0*/  BSYNC B0 ;  /* 0x0000000000007941 */ /* 0x000fea0003800000 */
.L_x_1771:
[----:B------:R-:W-:-:S04]  /*18100*/  LOP3.LUT R2, RZ, R2, RZ, 0x33, !PT ;  /* 0x00000002ff027212 */ /* 0x000fc800078e33ff */
[----:B------:R-:W-:Y:S01]  /*18110*/  IADD3 R245, R2, R10, RZ ;  /* 0x0000000a02f57210 */ /* 0x000fe20007ffe0ff */
[----:B------:R-:W-:Y:S05]  /*18120*/  BRA `(.L_x_1774) ;  /* 0x0000004000007947 */ /* 0x000fea0003800000 */
.L_x_1762:
[----:B------:R-:W-:Y:S01]  /*18130*/  IMAD.MOV.U32 R244, RZ, RZ, R9 ;  /* 0x000000fffff47224 */ /* 0x000fe200078e0009 */
[----:B------:R-:W-:Y:S01]  /*18140*/  MOV R246, RZ ;  /* 0x000000ff00f67202 */ /* 0x000fe20000000f00 */
[----:B------:R-:W-:Y:S01]  /*18150*/  IMAD.MOV.U32 R245, RZ, RZ, RZ ;  /* 0x000000fffff57224 */ /* 0x000fe200078e00ff */
[----:B------:R-:W-:Y:S02]  /*18160*/  MOV R247, c[0x0][0x53c] ;  /* 0x00014f0000f77a02 */ /* 0x000fe40000000f00 */
.L_x_1774:
[----:B------:R-:W-:Y:S05]  /*18170*/  BSYNC B1 ;  /* 0x0000000000017941 */ /* 0x000fea0003800000 */
.L_x_1760:
[----:B------:R-:W-:Y:S01]  /*18180*/  WARPSYNC 0xffffffff ;  /* 0xffffffff00007948 */ /* 0x000fe20003800000 */
[----:B------:R-:W-:Y:S01]  /*18190*/  BAR.SYNC.DEFER_BLOCKING 0x4, 0x100 ;  /* 0x0104000000007b1d */ /* 0x000fe20000010000 */
[----:B------:R-:W-:-:S13]  /*181a0*/  ISETP.NE.AND P0, PT, R14, RZ, PT ;  /* 0x000000ff0e00720c */ /* 0x000fda0003f05270 */
[----:B------:R1:W-:Y:S04]  /*181b0*/  @!P0 STS.128 [0x20100], R244 ;  /* 0x020100f4ff008388 */ /* 0x0003e80000000c00 */
[----:B------:R-:W-:Y:S06]  /*181c0*/  BAR.ARV 0x5, 0x100 ;  /* 0x0144000000007b1d */ /* 0x000fec0000002000 */
.L_x_1755:
[----:B--2---:R-:W-:-:S13]  /*181d0*/  ISETP.GE.AND P0, PT, R247, c[0x0][0x53c], PT ;  /* 0x00014f00f7007a0c */ /* 0x004fda0003f06270 */
[----:B-1-34-:R-:W-:Y:S01]  /*181e0*/  @P0 CALL.REL.NOINC `(.L_x_1775) ;  /* 0x0000001000000944 */ /* 0x01afe20003c00000 */
[----:B------:R-:W-:Y:S05]  /*181f0*/  BRA `(.L_x_1776) ;  /* 0xfffe985000007947 */ /* 0x000fea000383ffff */
.L_x_1775:
[----:B------:R-:W-:Y:S05]  /*18200*/  EXIT ;  /* 0x000000000000794d */ /* 0x000fea0003800000 */
.L_x_1636:
[----:B------:R-:W-:Y:S01]  /*18210*/  IMAD.MOV.U32 R0, RZ, RZ, R5 ;  /* 0x000000ffff007224 */ /* 0x000fe200078e0005 */
[----:B------:R-:W-:Y:S02]  /*18220*/  MOV R2, 0x1 ;  /* 0x0000000100027802 */ /* 0x000fe40000000f00 */
[----:B------:R-:W-:Y:S02]  /*18230*/  MOV R3, 0x18250 ;  /* 0x0001825000037802 */ /* 0x000fe40000000f00 */
[----:B-1----:R-:W-:Y:S05]  /*18240*/  CALL.REL.NOINC `($__internal_36_$__cuda_sm70_shflsync_up_p) ;  /* 0x0000168000007944 */ /* 0x002fea0003c00000 */
[----:B------:R-:W-:Y:S01]  /*18250*/  MOV R0, R4 ;  /* 0x0000000400007202 */ /* 0x000fe20000000f00 */
[----:B------:R-:W-:Y:S05]  /*18260*/  BRA `(.L_x_1777) ;  /* 0xfffe81d000007947 */ /* 0x000fea000383ffff */
.L_x_1637:
[----:B------:R-:W-:Y:S01]  /*18270*/  IMAD.MOV.U32 R0, RZ, RZ, R5 ;  /* 0x000000ffff007224 */ /* 0x000fe200078e0005 */
[----:B------:R-:W-:Y:S02]  /*18280*/  MOV R2, 0x2 ;  /* 0x0000000200027802 */ /* 0x000fe40000000f00 */
[----:B------:R-:W-:Y:S02]  /*18290*/  MOV R3, 0x182b0 ;  /* 0x000182b000037802 */ /* 0x000fe40000000f00 */
[----:B-1----:R-:W-:Y:S05]  /*182a0*/  CALL.REL.NOINC `($__internal_36_$__cuda_sm70_shflsync_up_p) ;  /* 0x0000162000007944 */ /* 0x002fea0003c00000 */
[----:B------:R-:W-:Y:S01]  /*182b0*/  SEL R0, R4, RZ, P4 ;  /* 0x000000ff04007207 */ /* 0x000fe20002000000 */
[----:B------:R-:W-:Y:S01]  /*182c0*/  IMAD.MOV.U32 R2, RZ, RZ, 0x4 ;  /* 0x00000004ff027424 */ /* 0x000fe200078e00ff */
[----:B------:R-:W-:-:S03]  /*182d0*/  MOV R3, 0x18300 ;  /* 0x0001830000037802 */ /* 0x000fc60000000f00 */
[----:B------:R-:W-:Y:S02]  /*182e0*/  IMAD.IADD R0, R5, 0x1, R0 ;  /* 0x0000000105007824 */ /* 0x000fe400078e0200 */
[----:B------:R-:W-:Y:S05]  /*182f0*/  CALL.REL.NOINC `($__internal_36_$__cuda_sm70_shflsync_up_p) ;  /* 0x000015d000007944 */ /* 0x000fea0003c00000 */
        /* <DEDUP_REMOVED lines=13> */
[----:B------:R-:W-:Y:S01]  /*183d0*/  IMAD.IADD R4, R0, 0x1, R4 ;  /* 0x0000000100047824 */ /* 0x000fe200078e0204 */
[----:B------:R-:W-:-:S03]  /*183e0*/  MOV R0, 0x1f ;  /* 0x0000001f00007802 */ /* 0x000fc60000000f00 */
[----:B------:R-:W-:Y:S02]  /*183f0*/  IMAD.MOV.U32 R5, RZ, RZ, R4 ;  /* 0x000000ffff057224 */ /* 0x000fe400078e0004 */
[----:B------:R-:W-:Y:S05]  /*18400*/  CALL.REL.NOINC `($__internal_35_$__cuda_sm70_shflsync_idx_p) ;  /* 0x0000147000007944 */ /* 0x000fea0003c00000 */
[----:B------:R-:W-:Y:S05]  /*18410*/  BRA `(.L_x_1778) ;  /* 0xfffe812000007947 */ /* 0x000fea000383ffff */
.L_x_1639:
[----:B------:R-:W-:Y:S02]  /*18420*/  SEL R0, RZ, 0x1, P0 ;  /* 0x00000001ff007807 */ /* 0x000fe40000000000 */
[----:B------:R-:W-:Y:S02]  /*18430*/  MOV R2, 0x18450 ;  /* 0x0001845000027802 */ /* 0x000fe40000000f00 */
[----:B-1----:R-:W-:Y:S05]  /*18440*/  CALL.REL.NOINC `($__internal_37_$__cuda_sm70_votesync_ballot) ;  /* 0x000014f000007944 */ /* 0x002fea0003c00000 */
[----:B------:R-:W-:Y:S01]  /*18450*/  MOV R10, R0 ;  /* 0x00000000000a7202 */ /* 0x000fe20000000f00 */
[----:B------:R-:W-:Y:S05]  /*18460*/  BRA `(.L_x_1779) ;  /* 0xfffe816000007947 */ /* 0x000fea000383ffff */
.L_x_1640:
[----:B------:R-:W-:Y:S01]  /*18470*/  IMAD.MOV.U32 R5, RZ, RZ, R9 ;  /* 0x000000ffff057224 */ /* 0x000fe200078e0009 */
[----:B------:R-:W-:Y:S01]  /*18480*/  MOV R3, R7 ;  /* 0x0000000700037202 */ /* 0x000fe20000000f00 */
[----:B------:R-:W-:Y:S01]  /*18490*/  IMAD.MOV.U32 R0, RZ, RZ, 0x1f ;  /* 0x0000001fff007424 */ /* 0x000fe200078e00ff */
[----:B------:R-:W-:Y:S02]  /*184a0*/  MOV R2, 0x184c0 ;  /* 0x000184c000027802 */ /* 0x000fe40000000f00 */
[----:B------:R-:W-:Y:S05]  /*184b0*/  CALL.REL.NOINC `($__internal_35_$__cuda_sm70_shflsync_idx_p) ;  /* 0x000013c000007944 */ /* 0x000fea0003c00000 */
[----:B------:R-:W-:Y:S01]  /*184c0*/  IMAD.MOV.U32 R245, RZ, RZ, R0 ;  /* 0x000000fffff57224 */ /* 0x000fe200078e0000 */
[----:B------:R-:W-:Y:S01]  /*184d0*/  MOV R5, R8 ;  /* 0x0000000800057202 */ /* 0x000fe20000000f00 */
[----:B------:R-:W-:Y:S01]  /*184e0*/  IMAD.MOV.U32 R6, RZ, RZ, RZ ;  /* 0x000000ffff067224 */ /* 0x000fe200078e00ff */
[----:B------:R-:W-:Y:S01]  /*184f0*/  MOV R3, R7 ;  /* 0x0000000700037202 */ /* 0x000fe20000000f00 */
[----:B------:R-:W-:Y:S01]  /*18500*/  IMAD.MOV.U32 R0, RZ, RZ, 0x1f ;  /* 0x0000001fff007424 */ /* 0x000fe200078e00ff */
[----:B------:R-:W-:-:S02]  /*18510*/  MOV R2, 0x18530 ;  /* 0x0001853000027802 */ /* 0x000fc40000000f00 */
[----:B------:R-:W-:Y:S05]  /*18520*/  CALL.REL.NOINC `($__internal_35_$__cuda_sm70_shflsync_idx_p) ;  /* 0x0000135000007944 */ /* 0x000fea0003c00000 */
[----:B------:R-:W-:Y:S01]  /*18530*/  MOV R9, R0 ;  /* 0x0000000000097202 */ /* 0x000fe20000000f00 */
[----:B------:R-:W-:Y:S05]  /*18540*/  BRA `(.L_x_1780) ;  /* 0xfffe80e000007947 */ /* 0x000fea000383ffff */
.L_x_1643:
[----:B------:R-:W-:Y:S01]  /*18550*/  IMAD.MOV.U32 R5, RZ, RZ, R4 ;  /* 0x000000ffff057224 */ /* 0x000fe200078e0004 */
[----:B------:R-:W-:-:S02]  /*18560*/  MOV R0, 0x1f ;  /* 0x0000001f00007802 */ /* 0x000fc40000000f00 */
[----:B------:R-:W-:Y:S02]  /*18570*/  MOV R2, 0x18590 ;  /* 0x0001859000027802 */ /* 0x000fe40000000f00 */
[----:B-123--:R-:W-:Y:S05]  /*18580*/  CALL.REL.NOINC `($__internal_35_$__cuda_sm70_shflsync_idx_p) ;  /* 0x000012f000007944 */ /* 0x00efea0003c00000 */
[----:B------:R-:W-:Y:S01]  /*18590*/  MOV R6, R0 ;  /* 0x0000000000067202 */ /* 0x000fe20000000f00 */
[----:B------:R-:W-:Y:S05]  /*185a0*/  BRA `(.L_x_1642) ;  /* 0xfffe80e000007947 */ /* 0x000fea000383ffff */
.L_x_1662:
[----:B------:R-:W-:Y:S01]  /*185b0*/  IMAD.MOV.U32 R5, RZ, RZ, R14 ;  /* 0x000000ffff057224 */ /* 0x000fe200078e000e */
[----:B------:R-:W-:Y:S01]  /*185c0*/  MOV R3, RZ ;  /* 0x000000ff00037202 */ /* 0x000fe20000000f00 */
[----:B------:R-:W-:Y:S01]  /*185d0*/  IMAD.MOV.U32 R0, RZ, RZ, 0x181f ;  /* 0x0000181fff007424 */ /* 0x000fe200078e00ff */
[----:B------:R-:W-:Y:S02]  /*185e0*/  MOV R2, 0x18600 ;  /* 0x0001860000027802 */ /* 0x000fe40000000f00 */
[----:B------:R-:W-:Y:S05]  /*185f0*/  CALL.REL.NOINC `($__internal_35_$__cuda_sm70_shflsync_idx_p) ;  /* 0x0000128000007944 */ /* 0x000fea0003c00000 */
[----:B------:R-:W-:Y:S01]  /*18600*/  MOV R4, R0 ;  /* 0x0000000000047202 */ /* 0x000fe20000000f00 */
[----:B------:R-:W-:Y:S05]  /*18610*/  BRA `(.L_x_1781) ;  /* 0xfffea8a000007947 */ /* 0x000fea000383ffff */
.L_x_1663:
[----:B------:R-:W-:Y:S01]  /*18620*/  IMAD.MOV.U32 R5, RZ, RZ, R15 ;  /* 0x000000ffff057224 */ /* 0x000fe200078e000f */
[----:B------:R-:W-:Y:S01]  /*18630*/  MOV R3, RZ ;  /* 0x000000ff00037202 */ /* 0x000fe20000000f00 */
[----:B------:R-:W-:Y:S01]  /*18640*/  IMAD.MOV.U32 R0, RZ, RZ, 0x181f ;  /* 0x0000181fff007424 */ /* 0x000fe200078e00ff */
[----:B------:R-:W-:Y:S02]  /*18650*/  MOV R2, 0x18670 ;  /* 0x0001867000027802 */ /* 0x000fe40000000f00 */
[----:B-12---:R-:W-:Y:S05]  /*18660*/  CALL.REL.NOINC `($__internal_35_$__cuda_sm70_shflsync_idx_p) ;  /* 0x0000121000007944 */ /* 0x006fea0003c00000 */
[----:B------:R-:W-:Y:S05]  /*18670*/  BRA `(.L_x_1782) ;  /* 0xfffea86000007947 */ /* 0x000fea000383ffff */
.L_x_1666:
[----:B------:R-:W-:Y:S01]  /*18680*/  IMAD.MOV.U32 R5, RZ, RZ, R14 ;  /* 0x000000ffff057224 */ /* 0x000fe200078e000e */
[----:B---3--:R-:W-:Y:S01]  /*18690*/  MOV R3, 0x1 ;  /* 0x0000000100037802 */ /* 0x008fe20000000f00 */
[----:B----4-:R-:W-:Y:S01]  /*186a0*/  IMAD.MOV.U32 R0, RZ, RZ, 0x181f ;  /* 0x0000181fff007424 */ /* 0x010fe200078e00ff */
[----:B------:R-:W-:-:S02]  /*186b0*/  MOV R2, 0x186d0 ;  /* 0x000186d000027802 */ /* 0x000fc40000000f00 */
[----:B-12---:R-:W-:Y:S05]  /*186c0*/  CALL.REL.NOINC `($__internal_35_$__cuda_sm70_shflsync_idx_p) ;  /* 0x000011b000007944 */ /* 0x006fea0003c00000 */
[----:B------:R-:W-:Y:S01]  /*186d0*/  IMAD.MOV.U32 R4, RZ, RZ, R0 ;  /* 0x000000ffff047224 */ /* 0x000fe200078e0000 */
[----:B------:R-:W-:Y:S01]  /*186e0*/  MOV R3, 0x1 ;  /* 0x0000000100037802 */ /* 0x000fe20000000f00 */
[----:B------:R-:W-:Y:S01]  /*186f0*/  IMAD.MOV.U32 R5, RZ, RZ, R15 ;  /* 0x000000ffff057224 */ /* 0x000fe200078e000f */
[----:B------:R-:W-:-:S02]  /*18700*/  MOV R0, 0x181f ;  /* 0x0000181f00007802 */ /* 0x000fc40000000f00 */
[----:B------:R-:W-:Y:S02]  /*18710*/  MOV R2, 0x18730 ;  /* 0x0001873000027802 */ /* 0x000fe40000000f00 */
[----:B------:R-:W-:Y:S05]  /*18720*/  CALL.REL.NOINC `($__internal_35_$__cuda_sm70_shflsync_idx_p) ;  /* 0x0000115000007944 */ /* 0x000fea0003c00000 */
[----:B------:R-:W-:Y:S05]  /*18730*/  BRA `(.L_x_1783) ;  /* 0xfffea9d000007947 */ /* 0x000fea000383ffff */
.L_x_1669:
[----:B------:R-:W-:Y:S01]  /*18740*/  IMAD.MOV.U32 R5, RZ, RZ, R14 ;  /* 0x000000ffff057224 */ /* 0x000fe200078e000e */
[----:B-1----:R-:W-:Y:S01]  /*18750*/  MOV R3, 0x2 ;  /* 0x0000000200037802 */ /* 0x002fe20000000f00 */
[----:B----4-:R-:W-:Y:S01]  /*18760*/  IMAD.MOV.U32 R0, RZ, RZ, 0x181f ;  /* 0x0000181fff007424 */ /* 0x010fe200078e00ff */
[----:B------:R-:W-:Y:S02]  /*18770*/  MOV R2, 0x18790 ;  /* 0x0001879000027802 */ /* 0x000fe40000000f00 */
[----:B--2---:R-:W-:Y:S05]  /*18780*/  CALL.REL.NOINC `($__internal_35_$__cuda_sm70_shflsync_idx_p) ;  /* 0x000010f000007944 */ /* 0x004fea0003c00000 */
[----:B------:R-:W-:Y:S01]  /*18790*/  MOV R4, R0 ;  /* 0x0000000000047202 */ /* 0x000fe20000000f00 */
[----:B------:R-:W-:Y:S05]  /*187a0*/  BRA `(.L_x_1784) ;  /* 0xfffeab8000007947 */ /* 0x000fea000383ffff */
.L_x_1670:
[----:B------:R-:W-:Y:S01]  /*187b0*/  IMAD.MOV.U32 R5, RZ, RZ, R15 ;  /* 0x000000ffff057224 */ /* 0x000fe200078e000f */
[----:B------:R-:W-:Y:S01]  /*187c0*/  MOV R3, 0x2 ;  /* 0x0000000200037802 */ /* 0x000fe20000000f00 */
[----:B----4-:R-:W-:Y:S01]  /*187d0*/  IMAD.MOV.U32 R0, RZ, RZ, 0x181f ;  /* 0x0000181fff007424 */ /* 0x010fe200078e00ff */
[----:B------:R-:W-:Y:S02]  /*187e0*/  MOV R2, 0x18800 ;  /* 0x0001880000027802 */ /* 0x000fe40000000f00 */
[----:B-123--:R-:W-:Y:S05]  /*187f0*/  CALL.REL.NOINC `($__internal_35_$__cuda_sm70_shflsync_idx_p) ;  /* 0x0000108000007944 */ /* 0x00efea0003c00000 */
[----:B------:R-:W-:Y:S05]  /*18800*/  BRA `(.L_x_1785) ;  /* 0xfffeab4000007947 */ /* 0x000fea000383ffff */
.L_x_1673:
[----:B------:R-:W-:Y:S01]  /*18810*/  IMAD.MOV.U32 R5, RZ, RZ, R14 ;  /* 0x000000ffff057224 */ /* 0x000fe200078e000e */
[----:B-1----:R-:W-:Y:S01]  /*18820*/  MOV R3, 0x3 ;  /* 0x0000000300037802 */ /* 0x002fe20000000f00 */
[----:B------:R-:W-:Y:S01]  /*18830*/  IMAD.MOV.U32 R0, RZ, RZ, 0x181f ;  /* 0x0000181fff007424 */ /* 0x000fe200078e00ff */
[----:B------:R-:W-:-:S02]  /*18840*/  MOV R2, 0x18860 ;  /* 0x0001886000027802 */ /* 0x000fc40000000f00 */
[----:B--234-:R-:W-:Y:S05]  /*18850*/  CALL.REL.NOINC `($__internal_35_$__cuda_sm70_shflsync_idx_p) ;  /* 0x0000102000007944 */ /* 0x01cfea0003c00000 */
[----:B------:R-:W-:Y:S01]  /*18860*/  IMAD.MOV.U32 R4, RZ, RZ, R0 ;  /* 0x000000ffff047224 */ /* 0x000fe200078e0000 */
[----:B------:R-:W-:Y:S01]  /*18870*/  MOV R3, 0x3 ;  /* 0x0000000300037802 */ /* 0x000fe20000000f00 */
[----:B------:R-:W-:Y:S01]  /*18880*/  IMAD.MOV.U32 R5, RZ, RZ, R15 ;  /* 0x000000ffff057224 */ /* 0x000fe200078e000f */
[----:B------:R-:W-:-:S02]  /*18890*/  MOV R0, 0x181f ;  /* 0x0000181f00007802 */ /* 0x000fc40000000f00 */
[----:B------:R-:W-:Y:S02]  /*188a0*/  MOV R2, 0x188c0 ;  /* 0x000188c000027802 */ /* 0x000fe40000000f00 */
[----:B------:R-:W-:Y:S05]  /*188b0*/  CALL.REL.NOINC `($__internal_35_$__cuda_sm70_shflsync_idx_p) ;  /* 0x00000fc000007944 */ /* 0x000fea0003c00000 */
[----:B------:R-:W-:Y:S05]  /*188c0*/  BRA `(.L_x_1786) ;  /* 0xfffeacb000007947 */ /* 0x000fea000383ffff */
.L_x_1714:
[----:B------:R-:W-:Y:S01]  /*188d0*/  IMAD.MOV.U32 R2, RZ, RZ, R237 ;  /* 0x000000ffff027224 */ /* 0x000fe200078e00ed */
[----:B------:R-:W-:Y:S02]  /*188e0*/  MOV R5, 0x2 ;  /* 0x0000000200057802 */ /* 0x000fe40000000f00 */
[----:B------:R-:W-:Y:S02]  /*188f0*/  MOV R3, 0x18910 ;  /* 0x0001891000037802 */ /* 0x000fe40000000f00 */
[----:B------:R-:W-:Y:S05]  /*18900*/  CALL.REL.NOINC `($__internal_34_$__cuda_sm70_shflsync_bfly_p) ;  /* 0x00000f2000007944 */ /* 0x000fea0003c00000 */
[----:B------:R-:W-:Y:S01]  /*18910*/  MOV R0, R5 ;  /* 0x0000000500007202 */ /* 0x000fe20000000f00 */
[----:B------:R-:W-:Y:S05]  /*18920*/  BRA `(.L_x_1787) ;  /* 0xffff991000007947 */ /* 0x000fea000383ffff */
.L_x_1715:
[----:B------:R-:W-:Y:S01]  /*18930*/  IMAD.MOV.U32 R2, RZ, RZ, R0 ;  /* 0x000000ffff027224 */ /* 0x000fe200078e0000 */
[----:B------:R-:W-:Y:S02]  /*18940*/  MOV R5, 0x1 ;  /* 0x0000000100057802 */ /* 0x000fe40000000f00 */
[----:B------:R-:W-:Y:S02]  /*18950*/  MOV R3, 0x18970 ;  /* 0x0001897000037802 */ /* 0x000fe40000000f00 */
[----:B-1----:R-:W-:Y:S05]  /*18960*/  CALL.REL.NOINC `($__internal_34_$__cuda_sm70_shflsync_bfly_p) ;  /* 0x00000ec000007944 */ /* 0x002fea0003c00000 */
[----:B------:R-:W-:Y:S01]  /*18970*/  FADD.FTZ R0, R0, R5 ;  /* 0x0000000500007221 */ /* 0x000fe20000010000 */
[----:B------:R-:W-:Y:S02]  /*18980*/  MOV R2, R239 ;  /* 0x000000ef00027202 */ /* 0x000fe40000000f00 */
[----:B------:R-:W-:-:S02]  /*18990*/  MOV R5, 0x2 ;  /* 0x0000000200057802 */ /* 0x000fc40000000f00 */
[----:B------:R-:W-:Y:S02]  /*189a0*/  MOV R3, 0x189c0 ;  /* 0x000189c000037802 */ /* 0x000fe40000000f00 */
[----:B------:R-:W-:Y:S05]  /*189b0*/  CALL.REL.NOINC `($__internal_34_$__cuda_sm70_shflsync_bfly_p) ;  /* 0x00000e7000007944 */ /* 0x000fea0003c00000 */
[----:B------:R-:W-:Y:S01]  /*189c0*/  FADD.FTZ R4, R239, R5 ;  /* 0x00000005ef047221 */ /* 0x000fe20000010000 */
[----:B------:R-:W-:Y:S02]  /*189d0*/  MOV R5, 0x1 ;  /* 0x0000000100057802 */ /* 0x000fe40000000f00 */
[----:B------:R-:W-:Y:S02]  /*189e0*/  MOV R3, 0x18a10 ;  /* 0x00018a1000037802 */ /* 0x000fe40000000f00 */
[----:B------:R-:W-:Y:S02]  /*189f0*/  MOV R2, R4 ;  /* 0x0000000400027202 */ /* 0x000fe40000000f00 */
[----:B------:R-:W-:Y:S05]  /*18a00*/  CALL.REL.NOINC `($__internal_34_$__cuda_sm70_shflsync_bfly_p) ;  /* 0x00000e2000007944 */ /* 0x000fea0003c00000 */
[----:B------:R-:W-:Y:S01]  /*18a10*/  MOV R3, R5 ;  /* 0x0000000500037202 */ /* 0x000fe20000000f00 */
[----:B------:R-:W-:Y:S05]  /*18a20*/  BRA `(.L_x_1788) ;  /* 0xffff988000007947 */ /* 0x000fea000383ffff */
.L_x_1722:
[----:B-1-34-:R-:W-:Y:S01]  /*18a30*/  IMAD.MOV.U32 R5, RZ, RZ, R14 ;  /* 0x000000ffff057224 */ /* 0x01afe200078e000e */
[----:B------:R-:W-:Y:S01]  /*18a40*/  MOV R3, RZ ;  /* 0x000000ff00037202 */ /* 0x000fe20000000f00 */
[----:B------:R-:W-:Y:S01]  /*18a50*/  IMAD.MOV.U32 R0, RZ, RZ, 0x181f ;  /* 0x0000181fff007424 */ /* 0x000fe200078e00ff */
[----:B------:R-:W-:Y:S02]  /*18a60*/  MOV R2, 0x18a80 ;  /* 0x00018a8000027802 */ /* 0x000fe40000000f00 */
[----:B------:R-:W-:Y:S05]  /*18a70*/  CALL.REL.NOINC `($__internal_35_$__cuda_sm70_shflsync_idx_p) ;  /* 0x00000e0000007944 */ /* 0x000fea0003c00000 */
[----:B------:R-:W-:Y:S01]  /*18a80*/  MOV R6, R0 ;  /* 0x0000000000067202 */ /* 0x000fe20000000f00 */
[----:B------:R-:W-:Y:S05]  /*18a90*/  BRA `(.L_x_1789) ;  /* 0xffffb4b000007947 */ /* 0x000fea000383ffff */
.L_x_1723:
[----:B------:R-:W-:Y:S01]  /*18aa0*/  IMAD.MOV.U32 R5, RZ, RZ, R15 ;  /* 0x000000ffff057224 */ /* 0x000fe200078e000f */
[----:B------:R-:W-:Y:S01]  /*18ab0*/  MOV R3, RZ ;  /* 0x000000ff00037202 */ /* 0x000fe20000000f00 */
[----:B------:R-:W-:Y:S01]  /*18ac0*/  IMAD.MOV.U32 R0, RZ, RZ, 0x181f ;  /* 0x0000181fff007424 */ /* 0x000fe200078e00ff */
[----:B------:R-:W-:-:S02]  /*18ad0*/  MOV R2, 0x18af0 ;  /* 0x00018af000027802 */ /* 0x000fc40000000f00 */
[----:B-12---:R-:W-:Y:S05]  /*18ae0*/  CALL.REL.NOINC `($__internal_35_$__cuda_sm70_shflsync_idx_p) ;  /* 0x00000d9000007944 */ /* 0x006fea0003c00000 */
[----:B------:R-:W-:Y:S05]  /*18af0*/  BRA `(.L_x_1790) ;  /* 0xffffb47000007947 */ /* 0x000fea000383ffff */
.L_x_1726:
[----:B------:R-:W-:Y:S01]  /*18b00*/  IMAD.MOV.U32 R5, RZ, RZ, R14 ;  /* 0x000000ffff057224 */ /* 0x000fe200078e000e */
[----:B--2---:R-:W-:Y:S01]  /*18b10*/  MOV R3, 0x1 ;  /* 0x0000000100037802 */ /* 0x004fe20000000f00 */
[----:B----4-:R-:W-:Y:S01]  /*18b20*/  IMAD.MOV.U32 R0, RZ, RZ, 0x181f ;  /* 0x0000181fff007424 */ /* 0x010fe200078e00ff */
[----:B------:R-:W-:-:S02]  /*18b30*/  MOV R2, 0x18b50 ;  /* 0x00018b5000027802 */ /* 0x000fc40000000f00 */
[----:B-1-3--:R-:W-:Y:S05]  /*18b40*/  CALL.REL.NOINC `($__internal_35_$__cuda_sm70_shflsync_idx_p) ;  /* 0x00000d3000007944 */ /* 0x00afea0003c00000 */
[----:B------:R-:W-:Y:S01]  /*18b50*/  IMAD.MOV.U32 R6, RZ, RZ, R0 ;  /* 0x000000ffff067224 */ /* 0x000fe200078e0000 */
[----:B------:R-:W-:Y:S01]  /*18b60*/  MOV R3, 0x1 ;  /* 0x0000000100037802 */ /* 0x000fe20000000f00 */
[----:B------:R-:W-:Y:S01]  /*18b70*/  IMAD.MOV.U32 R5, RZ, RZ, R15 ;  /* 0x000000ffff057224 */ /* 0x000fe200078e000f */
[----:B------:R-:W-:-:S02]  /*18b80*/  MOV R0, 0x181f ;  /* 0x0000181f00007802 */ /* 0x000fc40000000f00 */
[----:B------:R-:W-:Y:S02]  /*18b90*/  MOV R2, 0x18bb0 ;  /* 0x00018bb000027802 */ /* 0x000fe40000000f00 */
[----:B------:R-:W-:Y:S05]  /*18ba0*/  CALL.REL.NOINC `($__internal_35_$__cuda_sm70_shflsync_idx_p) ;  /* 0x00000cd000007944 */ /* 0x000fea0003c00000 */
[----:B------:R-:W-:Y:S05]  /*18bb0*/  BRA `(.L_x_1791) ;  /* 0xffffb59000007947 */ /* 0x000fea000383ffff */
.L_x_1729:
[----:B------:R-:W-:Y:S01]  /*18bc0*/  IMAD.MOV.U32 R5, RZ, RZ, R14 ;  /* 0x000000ffff057224 */ /* 0x000fe200078e000e */
[----:B-1----:R-:W-:Y:S01]  /*18bd0*/  MOV R3, 0x2 ;  /* 0x0000000200037802 */ /* 0x002fe20000000f00 */
[----:B----4-:R-:W-:Y:S01]  /*18be0*/  IMAD.MOV.U32 R0, RZ, RZ, 0x181f ;  /* 0x0000181fff007424 */ /* 0x010fe200078e00ff */
[----:B------:R-:W-:Y:S02]  /*18bf0*/  MOV R2, 0x18c10 ;  /* 0x00018c1000027802 */ /* 0x000fe40000000f00 */
[----:B--23--:R-:W-:Y:S05]  /*18c00*/  CALL.REL.NOINC `($__internal_35_$__cuda_sm70_shflsync_idx_p) ;  /* 0x00000c7000007944 */ /* 0x00cfea0003c00000 */
[----:B------:R-:W-:Y:S01]  /*18c10*/  MOV R6, R0 ;  /* 0x0000000000067202 */ /* 0x000fe20000000f00 */
[----:B------:R-:W-:Y:S05]  /*18c20*/  BRA `(.L_x_1792) ;  /* 0xffffb70000007947 */ /* 0x000fea000383ffff */
.L_x_1730:
[----:B------:R-:W-:Y:S01]  /*18c30*/  IMAD.MOV.U32 R5, RZ, RZ, R15 ;  /* 0x000000ffff057224 */ /* 0x000fe200078e000f */
[----:B------:R-:W-:Y:S01]  /*18c40*/  MOV R3, 0x2 ;  /* 0x0000000200037802 */ /* 0x000fe20000000f00 */
[----:B----4-:R-:W-:Y:S01]  /*18c50*/  IMAD.MOV.U32 R0, RZ, RZ, 0x181f ;  /* 0x0000181fff007424 */ /* 0x010fe200078e00ff */
[----:B------:R-:W-:Y:S02]  /*18c60*/  MOV R2, 0x18c80 ;  /* 0x00018c8000027802 */ /* 0x000fe40000000f00 */
[----:B-123--:R-:W-:Y:S05]  /*18c70*/  CALL.REL.NOINC `($__internal_35_$__cuda_sm70_shflsync_idx_p) ;  /* 0x00000c0000007944 */ /* 0x00efea0003c00000 */
[----:B------:R-:W-:Y:S05]  /*18c80*/  BRA `(.L_x_1793) ;  /* 0xffffb6c000007947 */ /* 0x000fea000383ffff */
.L_x_1733:
        /* <DEDUP_REMOVED lines=12> */
.L_x_1735:
[----:B------:R-:W-:Y:S01]  /*18d50*/  IMAD.MOV.U32 R5, RZ, RZ, R18 ;  /* 0x000000ffff057224 */ /* 0x000fe200078e0012 */
[----:B------:R-:W-:Y:S01]  /*18d60*/  MOV R3, RZ ;  /* 0x000000ff00037202 */ /* 0x000fe20000000f00 */
[----:B------:R-:W-:Y:S01]  /*18d70*/  IMAD.MOV.U32 R0, RZ, RZ, 0x1c1f ;  /* 0x00001c1fff007424 */ /* 0x000fe200078e00ff */
[----:B------:R-:W-:Y:S02]  /*18d80*/  MOV R2, 0x18da0 ;  /* 0x00018da000027802 */ /* 0x000fe40000000f00 */
[----:B------:R-:W-:Y:S05]  /*18d90*/  CALL.REL.NOINC `($__internal_35_$__cuda_sm70_shflsync_idx_p) ;  /* 0x00000ae000007944 */ /* 0x000fea0003c00000 */
[----:B------:R-:W-:Y:S01]  /*18da0*/  MOV R4, R0 ;  /* 0x0000000000047202 */ /* 0x000fe20000000f00 */
[----:B------:R-:W-:Y:S05]  /*18db0*/  BRA `(.L_x_1795) ;  /* 0xffffbb6000007947 */ /* 0x000fea000383ffff */
.L_x_1736:
[----:B------:R-:W-:Y:S01]  /*18dc0*/  IMAD.MOV.U32 R5, RZ, RZ, R19 ;  /* 0x000000ffff057224 */ /* 0x000fe200078e0013 */
[----:B------:R-:W-:Y:S01]  /*18dd0*/  MOV R3, RZ ;  /* 0x000000ff00037202 */ /* 0x000fe20000000f00 */
[----:B------:R-:W-:Y:S01]  /*18de0*/  IMAD.MOV.U32 R0, RZ, RZ, 0x1c1f ;  /* 0x00001c1fff007424 */ /* 0x000fe200078e00ff */
[----:B------:R-:W-:Y:S02]  /*18df0*/  MOV R2, 0x18e10 ;  /* 0x00018e1000027802 */ /* 0x000fe40000000f00 */
[----:B-12---:R-:W-:Y:S05]  /*18e00*/  CALL.REL.NOINC `($__internal_35_$__cuda_sm70_shflsync_idx_p) ;  /* 0x00000a7000007944 */ /* 0x006fea0003c00000 */
[----:B------:R-:W-:Y:S05]  /*18e10*/  BRA `(.L_x_1796) ;  /* 0xffffbb2000007947 */ /* 0x000fea000383ffff */
.L_x_1739:
[----:B------:R-:W-:Y:S01]  /*18e20*/  IMAD.MOV.U32 R5, RZ, RZ, R18 ;  /* 0x000000ffff057224 */ /* 0x000fe200078e0012 */
[----:B-1----:R-:W-:Y:S01]  /*18e30*/  MOV R3, 0x1 ;  /* 0x0000000100037802 */ /* 0x002fe20000000f00 */
[----:B----4-:R-:W-:Y:S01]  /*18e40*/  IMAD.MOV.U32 R0, RZ, RZ, 0x1c1f ;  /* 0x00001c1fff007424 */ /* 0x010fe200078e00ff */
[----:B------:R-:W-:-:S02]  /*18e50*/  MOV R2, 0x18e70 ;  /* 0x00018e7000027802 */ /* 0x000fc40000000f00 */
[----:B--23--:R-:W-:Y:S05]  /*18e60*/  CALL.REL.NOINC `($__internal_35_$__cuda_sm70_shflsync_idx_p) ;  /* 0x00000a1000007944 */ /* 0x00cfea0003c00000 */
[----:B------:R-:W-:Y:S01]  /*18e70*/  IMAD.MOV.U32 R4, RZ, RZ, R0 ;  /* 0x000000ffff047224 */ /* 0x000fe200078e0000 */
[----:B------:R-:W-:Y:S01]  /*18e80*/  MOV R3, 0x1 ;  /* 0x0000000100037802 */ /* 0x000fe20000000f00 */
[----:B------:R-:W-:Y:S01]  /*18e90*/  IMAD.MOV.U32 R5, RZ, RZ, R19 ;  /* 0x000000ffff057224 */ /* 0x000fe200078e0013 */
[----:B------:R-:W-:-:S02]  /*18ea0*/  MOV R0, 0x1c1f ;  /* 0x00001c1f00007802 */ /* 0x000fc40000000f00 */
[----:B------:R-:W-:Y:S02]  /*18eb0*/  MOV R2, 0x18ed0 ;  /* 0x00018ed000027802 */ /* 0x000fe40000000f00 */
[----:B------:R-:W-:Y:S05]  /*18ec0*/  CALL.REL.NOINC `($__internal_35_$__cuda_sm70_shflsync_idx_p) ;  /* 0x000009b000007944 */ /* 0x000fea0003c00000 */
[----:B------:R-:W-:Y:S05]  /*18ed0*/  BRA `(.L_x_1797) ;  /* 0xffffc71000007947 */ /* 0x000fea000383ffff */
.L_x_1743:
[----:B------:R-:W-:Y:S01]  /*18ee0*/  IMAD.MOV.U32 R5, RZ, RZ, R12 ;  /* 0x000000ffff057224 */ /* 0x000fe200078e000c */
[----:B------:R-:W-:Y:S01]  /*18ef0*/  MOV R3, RZ ;  /* 0x000000ff00037202 */ /* 0x000fe20000000f00 */
[----:B------:R-:W-:Y:S01]  /*18f00*/  IMAD.MOV.U32 R0, RZ, RZ, 0x181f ;  /* 0x0000181fff007424 */ /* 0x000fe200078e00ff */
[----:B------:R-:W-:Y:S02]  /*18f10*/  MOV R2, 0x18f30 ;  /* 0x00018f3000027802 */ /* 0x000fe40000000f00 */
[----:B------:R-:W-:Y:S05]  /*18f20*/  CALL.REL.NOINC `($__internal_35_$__cuda_sm70_shflsync_idx_p) ;  /* 0x0000095000007944 */ /* 0x000fea0003c00000 */
[----:B------:R-:W-:Y:S01]  /*18f30*/  MOV R4, R0 ;  /* 0x0000000000047202 */ /* 0x000fe20000000f00 */
[----:B------:R-:W-:Y:S05]  /*18f40*/  BRA `(.L_x_1798) ;  /* 0xffffdb1000007947 */ /* 0x000fea000383ffff */
.L_x_1744:
[----:B------:R-:W-:Y:S01]  /*18f50*/  IMAD.MOV.U32 R5, RZ, RZ, R15 ;  /* 0x000000ffff057224 */ /* 0x000fe200078e000f */
[----:B------:R-:W-:Y:S01]  /*18f60*/  MOV R3, RZ ;  /* 0x000000ff00037202 */ /* 0x000fe20000000f00 */
[----:B------:R-:W-:Y:S01]  /*18f70*/  IMAD.MOV.U32 R0, RZ, RZ, 0x181f ;  /* 0x0000181fff007424 */ /* 0x000fe200078e00ff */
[----:B------:R-:W-:Y:S02]  /*18f80*/  MOV R2, 0x18fa0 ;  /* 0x00018fa000027802 */ /* 0x000fe40000000f00 */
[----:B-12---:R-:W-:Y:S05]  /*18f90*/  CALL.REL.NOINC `($__internal_35_$__cuda_sm70_shflsync_idx_p) ;  /* 0x000008e000007944 */ /* 0x006fea0003c00000 */
[----:B------:R-:W-:Y:S05]  /*18fa0*/  BRA `(.L_x_1799) ;  /* 0xffffdad000007947 */ /* 0x000fea000383ffff */
.L_x_1747:
        /* <DEDUP_REMOVED lines=12> */
.L_x_1750:
[----:B------:R-:W-:Y:S01]  /*19070*/  IMAD.MOV.U32 R5, RZ, RZ, R12 ;  /* 0x000000ffff057224 */ /* 0x000fe200078e000c */
[----:B-1----:R-:W-:Y:S01]  /*19080*/  MOV R3, 0x2 ;  /* 0x0000000200037802 */ /* 0x002fe20000000f00 */
[----:B----4-:R-:W-:Y:S01]  /*19090*/  IMAD.MOV.U32 R0, RZ, RZ, 0x181f ;  /* 0x0000181fff007424 */ /* 0x010fe200078e00ff */
[----:B------:R-:W-:Y:S02]  /*190a0*/  MOV R2, 0x190c0 ;  /* 0x000190c000027802 */ /* 0x000fe40000000f00 */
[----:B--23--:R-:W-:Y:S05]  /*190b0*/  CALL.REL.NOINC `($__internal_35_$__cuda_sm70_shflsync_idx_p) ;  /* 0x000007c000007944 */ /* 0x00cfea0003c00000 */
[----:B------:R-:W-:Y:S01]  /*190c0*/  MOV R4, R0 ;  /* 0x0000000000047202 */ /* 0x000fe20000000f00 */
[----:B------:R-:W-:Y:S05]  /*190d0*/  BRA `(.L_x_1801) ;  /* 0xffffdd7000007947 */ /* 0x000fea000383ffff */
.L_x_1751:
[----:B------:R-:W-:Y:S01]  /*190e0*/  IMAD.MOV.U32 R5, RZ, RZ, R15 ;  /* 0x000000ffff057224 */ /* 0x000fe200078e000f */
[----:B------:R-:W-:Y:S01]  /*190f0*/  MOV R3, 0x2 ;  /* 0x0000000200037802 */ /* 0x000fe20000000f00 */
[----:B----4-:R-:W-:Y:S01]  /*19100*/  IMAD.MOV.U32 R0, RZ, RZ, 0x181f ;  /* 0x0000181fff007424 */ /* 0x010fe200078e00ff */
[----:B------:R-:W-:Y:S02]  /*19110*/  MOV R2, 0x19130 ;  /* 0x0001913000027802 */ /* 0x000fe40000000f00 */
[----:B-123--:R-:W-:Y:S05]  /*19120*/  CALL.REL.NOINC `($__internal_35_$__cuda_sm70_shflsync_idx_p) ;  /* 0x0000075000007944 */ /* 0x00efea0003c00000 */
[----:B------:R-:W-:Y:S05]  /*19130*/  BRA `(.L_x_1802) ;  /* 0xffffdd3000007947 */ /* 0x000fea000383ffff */
.L_x_1754:
        /* <DEDUP_REMOVED lines=12> */
.L_x_1756:
[----:B------:R-:W-:Y:S01]  /*19200*/  IMAD.MOV.U32 R5, RZ, RZ, R114 ;  /* 0x000000ffff057224 */ /* 0x000fe200078e0072 */
[----:B------:R-:W-:Y:S01]  /*19210*/  MOV R3, RZ ;  /* 0x000000ff00037202 */ /* 0x000fe20000000f00 */
[----:B------:R-:W-:Y:S01]  /*19220*/  IMAD.MOV.U32 R0, RZ, RZ, 0x1f ;  /* 0x0000001fff007424 */ /* 0x000fe200078e00ff */
[----:B------:R-:W-:Y:S02]  /*19230*/  MOV R2, 0x19250 ;  /* 0x0001925000027802 */ /* 0x000fe40000000f00 */
[----:B---3--:R-:W-:Y:S05]  /*19240*/  CALL.REL.NOINC `($__internal_35_$__cuda_sm70_shflsync_idx_p) ;  /* 0x0000063000007944 */ /* 0x008fea0003c00000 */
[----:B------:R-:W-:Y:S01]  /*19250*/  MOV R9, R0 ;  /* 0x0000000000097202 */ /* 0x000fe20000000f00 */
[----:B------:R-:W-:Y:S05]  /*19260*/  BRA `(.L_x_1804) ;  /* 0xffffe06000007947 */ /* 0x000fea000383ffff */
.L_x_1757:
[----:B------:R-:W-:Y:S01]  /*19270*/  IMAD.MOV.U32 R5, RZ, RZ, R114 ;  /* 0x000000ffff057224 */ /* 0x000fe200078e0072 */
[----:B------:R-:W-:Y:S01]  /*19280*/  MOV R3, 0x1 ;  /* 0x0000000100037802 */ /* 0x000fe20000000f00 */
[----:B------:R-:W-:Y:S01]  /*19290*/  IMAD.MOV.U32 R0, RZ, RZ, 0x1f ;  /* 0x0000001fff007424 */ /* 0x000fe200078e00ff */
[----:B------:R-:W-:Y:S02]  /*192a0*/  MOV R2, 0x192c0 ;  /* 0x000192c000027802 */ /* 0x000fe40000000f00 */
[----:B-123--:R-:W-:Y:S05]  /*192b0*/  CALL.REL.NOINC `($__internal_35_$__cuda_sm70_shflsync_idx_p) ;  /* 0x000005c000007944 */ /* 0x00efea0003c00000 */
[----:B------:R-:W-:Y:S01]  /*192c0*/  MOV R8, R0 ;  /* 0x0000000000087202 */ /* 0x000fe20000000f00 */
[----:B------:R-:W-:Y:S05]  /*192d0*/  BRA `(.L_x_1805) ;  /* 0xffffe01000007947 */ /* 0x000fea000383ffff */
.L_x_1758:
[----:B------:R-:W-:Y:S02]  /*192e0*/  MOV R2, 0x1 ;  /* 0x0000000100027802 */ /* 0x000fe40000000f00 */
[----:B------:R-:W-:-:S02]  /*192f0*/  MOV R3, 0x19310 ;  /* 0x0001931000037802 */ /* 0x000fc40000000f00 */
[----:B-12-4-:R-:W-:Y:S05]  /*19300*/  CALL.REL.NOINC `($__internal_36_$__cuda_sm70_shflsync_up_p) ;  /* 0x000005c000007944 */ /* 0x016fea0003c00000 */
[----:B------:R-:W-:Y:S05]  /*19310*/  BRA `(.L_x_1806) ;  /* 0xffffe0f000007947 */ /* 0x000fea000383ffff */
.L_x_1759:
[----:B------:R-:W-:Y:S02]  /*19320*/  MOV R2, 0x2 ;  /* 0x0000000200027802 */ /* 0x000fe40000000f00 */
[----:B------:R-:W-:-:S02]  /*19330*/  MOV R3, 0x19350 ;  /* 0x0001935000037802 */ /* 0x000fc40000000f00 */
[----:B-12---:R-:W-:Y:S05]  /*19340*/  CALL.REL.NOINC `($__internal_36_$__cuda_sm70_shflsync_up_p) ;  /* 0x0000058000007944 */ /* 0x006fea0003c00000 */
[----:B------:R-:W-:Y:S01]  /*19350*/  SEL R3, R4, RZ, P1 ;  /* 0x000000ff04037207 */ /* 0x000fe20000800000 */
[----:B------:R-:W-:-:S04]  /*19360*/  IMAD.MOV.U32 R2, RZ, RZ, 0x4 ;  /* 0x00000004ff027424 */ /* 0x000fc800078e00ff */
[----:B------:R-:W-:Y:S01]  /*19370*/  IMAD.IADD R0, R0, 0x1, R3 ;  /* 0x0000000100007824 */ /* 0x000fe200078e0203 */
[----:B------:R-:W-:Y:S02]  /*19380*/  MOV R3, 0x193a0 ;  /* 0x000193a000037802 */ /* 0x000fe40000000f00 */
        /* <DEDUP_REMOVED lines=19> */
.L_x_1763:
[----:B------:R-:W-:Y:S02]  /*194c0*/  MOV R2, 0x1 ;  /* 0x0000000100027802 */ /* 0x000fe40000000f00 */
[----:B------:R-:W-:Y:S02]  /*194d0*/  MOV R3, 0x194f0 ;  /* 0x000194f000037802 */ /* 0x000fe40000000f00 */
[----:B------:R-:W-:Y:S05]  /*194e0*/  CALL.REL.NOINC `($__internal_36_$__cuda_sm70_shflsync_up_p) ;  /* 0x000003e000007944 */ /* 0x000fea0003c00000 */
[----:B------:R-:W-:Y:S01]  /*194f0*/  MOV R2, R4 ;  /* 0x0000000400027202 */ /* 0x000fe20000000f00 */
[----:B------:R-:W-:Y:S05]  /*19500*/  BRA `(.L_x_1808) ;  /* 0xffffe15000007947 */ /* 0x000fea000383ffff */
.L_x_1764:
[----:B------:R-:W-:Y:S02]  /*19510*/  MOV R2, 0x2 ;  /* 0x0000000200027802 */ /* 0x000fe40000000f00 */
        /* <DEDUP_REMOVED lines=25> */
.L_x_1766:
[----:B------:R-:W-:Y:S02]  /*196b0*/  SEL R0, RZ, 0x1, P0 ;  /* 0x00000001ff007807 */ /* 0x000fe40000000000 */
[----:B------:R-:W-:Y:S02]  /*196c0*/  MOV R2, 0x196e0 ;  /* 0x000196e000027802 */ /* 0x000fe40000000f00 */
[----:B---3--:R-:W-:Y:S05]  /*196d0*/  CALL.REL.NOINC `($__internal_37_$__cuda_sm70_votesync_ballot) ;  /* 0x0000026000007944 */ /* 0x008fea0003c00000 */
[----:B------:R-:W-:Y:S01]  /*196e0*/  MOV R12, R0 ;  /* 0x00000000000c7202 */ /* 0x000fe20000000f00 */
[----:B------:R-:W-:Y:S05]  /*196f0*/  BRA `(.L_x_1810) ;  /* 0xffffe0f000007947 */ /* 0x000fea000383ffff */
.L_x_1767:
[----:B------:R-:W-:Y:S01]  /*19700*/  IMAD.MOV.U32 R5, RZ, RZ, R6 ;  /* 0x000000ffff057224 */ /* 0x000fe200078e0006 */
[----:B------:R-:W-:Y:S01]  /*19710*/  MOV R3, R8 ;  /* 0x0000000800037202 */ /* 0x000fe20000000f00 */
[----:B------:R-:W-:Y:S01]  /*19720*/  IMAD.MOV.U32 R0, RZ, RZ, 0x1f ;  /* 0x0000001fff007424 */ /* 0x000fe200078e00ff */
[----:B------:R-:W-:Y:S02]  /*19730*/  MOV R2, 0x19750 ;  /* 0x0001975000027802 */ /* 0x000fe40000000f00 */
[----:B---3--:R-:W-:Y:S05]  /*19740*/  CALL.REL.NOINC `($__internal_35_$__cuda_sm70_shflsync_idx_p) ;  /* 0x0000013000007944 */ /* 0x008fea0003c00000 */
[----:B------:R-:W-:Y:S01]  /*19750*/  IMAD.MOV.U32 R10, RZ, RZ, R0 ;  /* 0x000000ffff0a7224 */ /* 0x000fe200078e0000 */
[----:B------:R-:W-:Y:S01]  /*19760*/  MOV R3, R8 ;  /* 0x0000000800037202 */ /* 0x000fe20000000f00 */
[----:B------:R-:W-:Y:S01]  /*19770*/  IMAD.MOV.U32 R5, RZ, RZ, R7 ;  /* 0x000000ffff057224 */ /* 0x000fe200078e0007 */
[----:B------:R-:W-:Y:S02]  /*19780*/  MOV R0, 0x1f ;  /* 0x0000001f00007802 */ /* 0x000fe40000000f00 */
[----:B------:R-:W-:-:S02]  /*19790*/  MOV R2, 0x197b0 ;  /* 0x000197b000027802 */ /* 0x000fc40000000f00 */
[----:B------:R-:W-:Y:S05]  /*197a0*/  CALL.REL.NOINC `($__internal_35_$__cuda_sm70_shflsync_idx_p) ;  /* 0x000000d000007944 */ /* 0x000fea0003c00000 */
[----:B------:R-:W-:Y:S01]  /*197b0*/  MOV R7, R0 ;  /* 0x0000000000077202 */ /* 0x000fe20000000f00 */
[----:B------:R-:W-:Y:S05]  /*197c0*/  BRA `(.L_x_1811) ;  /* 0xffffe07000007947 */ /* 0x000fea000383ffff */
.L_x_1770:
[----:B------:R-:W-:Y:S01]  /*197d0*/  IMAD.MOV.U32 R5, RZ, RZ, R4 ;  /* 0x000000ffff057224 */ /* 0x000fe200078e0004 */
[----:B------:R-:W-:-:S02]  /*197e0*/  MOV R0, 0x1f ;  /* 0x0000001f00007802 */ /* 0x000fc40000000f00 */
[----:B------:R-:W-:Y:S02]  /*197f0*/  MOV R2, 0x19810 ;  /* 0x0001981000027802 */ /* 0x000fe40000000f00 */
[----:B-1234-:R-:W-:Y:S05]  /*19800*/  CALL.REL.NOINC `($__internal_35_$__cuda_sm70_shflsync_idx_p) ;  /* 0x0000007000007944 */ /* 0x01efea0003c00000 */
[----:B------:R-:W-:Y:S01]  /*19810*/  MOV R13, R0 ;  /* 0x00000000000d7202 */ /* 0x000fe20000000f00 */
[----:B------:R-:W-:Y:S05]  /*19820*/  BRA `(.L_x_1769) ;  /* 0xffffe07000007947 */ /* 0x000fea000383ffff */
        .weak           $__internal_34_$__cuda_sm70_shflsync_bfly_p
        .type           $__internal_34_$__cuda_sm70_shflsync_bfly_p,@function
        .size           $__internal_34_$__cuda_sm70_shflsync_bfly_p,($__internal_35_$__cuda_sm70_shflsync_idx_p - $__internal_34_$__cuda_sm70_shflsync_bfly_p)
$__internal_34_$__cuda_sm70_shflsync_bfly_p:
[----:B------:R-:W-:Y:S04]  /*19830*/  WARPSYNC R6 ;  /* 0x0000000600007348 */ /* 0x000fe80003800000 */
[----:B------:R1:W2:Y:S02]  /*19840*/  SHFL.BFLY PT, R5, R2, R5, R7 ;  /* 0x0c00000502057389 */ /* 0x0002a400000e0007 */
[----:B-1----:R-:W-:Y:S02]  /*19850*/  MOV R2, R3 ;  /* 0x0000000300027202 */ /* 0x002fe40000000f00 */
[----:B------:R-:W-:-:S04]  /*19860*/  MOV R3, 0x0 ;  /* 0x0000000000037802 */ /* 0x000fc80000000f00 */
[----:B--2---:R-:W-:Y:S05]  /*19870*/  RET.REL.NODEC R2 `(_ZN7cutlass13device_kernelIN5flash19enable_sm80_to_sm89INS1_16FlashAttnFwdSm80INS1_25CollectiveMainloopFwdSm80ILi8ELi1ELb0EN4cute5tupleIJNS5_1CILi128EEENS7_ILi64EEENS7_ILi256EEEEEELi256ENS_6half_tEfNS_4arch4Sm80ELb0ELb1ELb0ELb1ELb0ELb0ELb1ELb1EEENS1_21CollectiveEpilogueFwdINS6_IJS8_SA_S9_EEENS6_IJNS7_ILi1EEESI_SI_EEESC_SE_Li256ELb1ELb1ELb1ELb0EEENS1_36VarlenDynamicPersistentTileSchedulerILi128ELi64ELi256ELi256ELb1ELb1ELb0ELb1ELb0ELb1EEEEEEEEEvNT_6ParamsE) ;  /* 0xfffe678002007950 */ /* 0x004fea0003c3ffff */
        .weak           $__internal_35_$__cuda_sm70_shflsync_idx_p
        .type           $__internal_35_$__cuda_sm70_shflsync_idx_p,@function
        .size           $__internal_35_$__cuda_sm70_shflsync_idx_p,($__internal_36_$__cuda_sm70_shflsync_up_p - $__internal_35_$__cuda_sm70_shflsync_idx_p)
$__internal_35_$__cuda_sm70_shflsync_idx_p:
[----:B------:R-:W-:-:S04]  /*19880*/  MOV R115, 0xffffffff ;  /* 0xffffffff00737802 */ /* 0x000fc80000000f00 */
[----:B------:R-:W-:Y:S04]  /*19890*/  WARPSYNC R115 ;  /* 0x0000007300007348 */ /* 0x000fe80003800000 */
[----:B------:R1:W2:Y:S02]  /*198a0*/  SHFL.IDX PT, R0, R5, R3, R0 ;  /* 0x0000000305007389 */ /* 0x0002a400000e0000 */
[----:B-1----:R-:W-:-:S04]  /*198b0*/  MOV R3, 0x0 ;  /* 0x0000000000037802 */ /* 0x002fc80000000f00 */
[----:B--2---:R-:W-:Y:S05]  /*198c0*/  RET.REL.NODEC R2 `(_ZN7cutlass13device_kernelIN5flash19enable_sm80_to_sm89INS1_16FlashAttnFwdSm80INS1_25CollectiveMainloopFwdSm80ILi8ELi1ELb0EN4cute5tupleIJNS5_1CILi128EEENS7_ILi64EEENS7_ILi256EEEEEELi256ENS_6half_tEfNS_4arch4Sm80ELb0ELb1ELb0ELb1ELb0ELb0ELb1ELb1EEENS1_21CollectiveEpilogueFwdINS6_IJS8_SA_S9_EEENS6_IJNS7_ILi1EEESI_SI_EEESC_SE_Li256ELb1ELb1ELb1ELb0EEENS1_36VarlenDynamicPersistentTileSchedulerILi128ELi64ELi256ELi256ELb1ELb1ELb0ELb1ELb0ELb1EEEEEEEEEvNT_6ParamsE) ;  /* 0xfffe673002007950 */ /* 0x004fea0003c3ffff */
        .weak           $__internal_36_$__cuda_sm70_shflsync_up_p
        .type           $__internal_36_$__cuda_sm70_shflsync_up_p,@function
        .size           $__internal_36_$__cuda_sm70_shflsync_up_p,($__internal_37_$__cuda_sm70_votesync_ballot - $__internal_36_$__cuda_sm70_shflsync_up_p)
$__internal_36_$__cuda_sm70_shflsync_up_p:
[----:B------:R-:W-:Y:S02]  /*198d0*/  IMAD.MOV.U32 R4, RZ, RZ, RZ ;  /* 0x000000ffff047224 */ /* 0x000fe400078e00ff */
[----:B------:R-:W-:-:S04]  /*198e0*/  IMAD.MOV.U32 R10, RZ, RZ, -0x1 ;  /* 0xffffffffff0a7424 */ /* 0x000fc800078e00ff */
[----:B------:R-:W-:Y:S04]  /*198f0*/  WARPSYNC R10 ;  /* 0x0000000a00007348 */ /* 0x000fe80003800000 */
[----:B------:R1:W2:Y:S02]  /*19900*/  SHFL.UP PT, R4, R0, R2, R4 ;  /* 0x0400000200047389 */ /* 0x0002a400000e0004 */
[----:B-1----:R-:W-:Y:S02]  /*19910*/  MOV R2, R3 ;  /* 0x0000000300027202 */ /* 0x002fe40000000f00 */
[----:B------:R-:W-:-:S04]  /*19920*/  MOV R3, 0x0 ;  /* 0x0000000000037802 */ /* 0x000fc80000000f00 */
[----:B--2---:R-:W-:Y:S05]  /*19930*/  RET.REL.NODEC R2 `(_ZN7cutlass13device_kernelIN5flash19enable_sm80_to_sm89INS1_16FlashAttnFwdSm80INS1_25CollectiveMainloopFwdSm80ILi8ELi1ELb0EN4cute5tupleIJNS5_1CILi128EEENS7_ILi64EEENS7_ILi256EEEEEELi256ENS_6half_tEfNS_4arch4Sm80ELb0ELb1ELb0ELb1ELb0ELb0ELb1ELb1EEENS1_21CollectiveEpilogueFwdINS6_IJS8_SA_S9_EEENS6_IJNS7_ILi1EEESI_SI_EEESC_SE_Li256ELb1ELb1ELb1ELb0EEENS1_36VarlenDynamicPersistentTileSchedulerILi128ELi64ELi256ELi256ELb1ELb1ELb0ELb1ELb0ELb1EEEEEEEEEvNT_6ParamsE) ;  /* 0xfffe66c002007950 */ /* 0x004fea0003c3ffff */
        .weak           $__internal_37_$__cuda_sm70_votesync_ballot
        .type           $__internal_37_$__cuda_sm70_votesync_ballot,@function
        .size           $__internal_37_$__cuda_sm70_votesync_ballot,(.L_x_2604 - $__internal_37_$__cuda_sm70_votesync_ballot)
$__internal_37_$__cuda_sm70_votesync_ballot:
[----:B------:R-:W-:Y:S01]  /*19940*/  ISETP.NE.U32.AND P0, PT, R0, 0x1, PT ;  /* 0x000000010000780c */ /* 0x000fe20003f05070 */
[----:B------:R-:W-:-:S04]  /*19950*/  IMAD.MOV.U32 R3, RZ, RZ, -0x1 ;  /* 0xffffffffff037424 */ /* 0x000fc800078e00ff */
[----:B------:R-:W-:Y:S08]  /*19960*/  WARPSYNC R3 ;  /* 0x0000000300007348 */ /* 0x000ff00003800000 */
[----:B------:R-:W-:-:S04]  /*19970*/  VOTE.ANY R0, PT, !P0 ;  /* 0x0000000000007806 */ /* 0x000fc800040e0100 */
[----:B------:R-:W-:Y:S01]  /*19980*/  LOP3.LUT R0, R0, R3, RZ, 0xc0, !PT ;  /* 0x0000000300007212 */ /* 0x000fe200078ec0ff */
[----:B------:R-:W-:-:S04]  /*19990*/  IMAD.MOV.U32 R3, RZ, RZ, 0x0 ;  /* 0x00000000ff037424 */ /* 0x000fc800078e00ff */
[----:B------:R-:W-:Y:S05]  /*199a0*/  RET.REL.NODEC R2 `(_ZN7cutlass13device_kernelIN5flash19enable_sm80_to_sm89INS1_16FlashAttnFwdSm80INS1_25CollectiveMainloopFwdSm80ILi8ELi1ELb0EN4cute5tupleIJNS5_1CILi128EEENS7_ILi64EEENS7_ILi256EEEEEELi256ENS_6half_tEfNS_4arch4Sm80ELb0ELb1ELb0ELb1ELb0ELb0ELb1ELb1EEENS1_21CollectiveEpilogueFwdINS6_IJS8_SA_S9_EEENS6_IJNS7_ILi1EEESI_SI_EEESC_SE_Li256ELb1ELb1ELb1ELb0EEENS1_36VarlenDynamicPersistentTileSchedulerILi128ELi64ELi256ELi256ELb1ELb1ELb0ELb1ELb0ELb1EEEEEEEEEvNT_6ParamsE) ;  /* 0xfffe665002007950 */ /* 0x000fea0003c3ffff */
.L_x_1812:
        /* <DEDUP_REMOVED lines=13> */
.L_x_2604:


//--------------------- .text._ZN7cutlass13device_kernelIN5flash19enable_sm80_to_sm89INS1_16FlashAttnFwdSm80INS1_25CollectiveMainloopFwdSm80ILi8ELi1ELb0EN4cute5tupleIJNS5_1CILi128EEENS7_ILi48EEENS7_ILi256EEEEEELi256ENS_6half_tEfNS_4arch4Sm80ELb0ELb1ELb0ELb1ELb0ELb1ELb1ELb1EEENS1_21CollectiveEpilogueFwdINS6_IJS8_SA_S9_EEENS6_IJNS7_ILi1EEESI_SI_EEESC_SE_Li256ELb1ELb1ELb1ELb0EEENS1_36VarlenDynamicPersistentTileSchedulerILi128ELi48ELi256ELi256ELb1ELb1ELb0ELb1ELb0ELb1EEEEEEEEEvNT_6ParamsE --------------------------
	.section	.text._ZN7cutlass13device_kernelIN5flash19enable_sm80_to_sm89INS1_16FlashAttnFwdSm80INS1_25CollectiveMainloopFwdSm80ILi8ELi1ELb0EN4cute5tupleIJNS5_1CILi128EEENS7_ILi48EEENS7_ILi256EEEEEELi256ENS_6half_tEfNS_4arch4Sm80ELb0ELb1ELb0ELb1ELb0ELb1ELb1ELb1EEENS1_21CollectiveEpilogueFwdINS6_IJS8_SA_S9_EEENS6_IJNS7_ILi1EEESI_SI_EEESC_SE_Li256ELb1ELb1ELb1ELb0EEENS1_36VarlenDynamicPersistentTileSchedulerILi128ELi48ELi256ELi256ELb1ELb1ELb0ELb1ELb0ELb1EEEEEEEEEvNT_6ParamsE,"ax",@progbits
	.sectioninfo	@"SHI_REGISTERS=255"
	.align	128
.text._ZN7cutlass13device_kernelIN5flash19enable_sm80_to_sm89INS1_16FlashAttnFwdSm80INS1_25CollectiveMainloopFwdSm80ILi8ELi1ELb0EN4cute5tupleIJNS5_1CILi128EEENS7_ILi48EEENS7_ILi256EEEEEELi256ENS_6half_tEfNS_4arch4Sm80ELb0ELb1ELb0ELb1ELb0ELb1ELb1ELb1EEENS1_21CollectiveEpilogueFwdINS6_IJS8_SA_S9_EEENS6_IJNS7_ILi1EEESI_SI_EEESC_SE_Li256ELb1ELb1ELb1ELb0EEENS1_36VarlenDynamicPersistentTileSchedulerILi128ELi48ELi256ELi256ELb1ELb1ELb0ELb1ELb0ELb1EEEEEEEEEvNT_6ParamsE:
        .type           _ZN7cutlass13device_kernelIN5flash19enable_sm80_to_sm89INS1_16FlashAttnFwdSm80INS1_25CollectiveMainloopFwdSm80ILi8ELi1ELb0EN4cute5tupleIJNS5_1CILi128EEENS7_ILi48EEENS7_ILi256EEEEEELi256ENS_6half_tEfNS_4arch4Sm80ELb0ELb1ELb0ELb1ELb0ELb1ELb1ELb1EEENS1_21CollectiveEpilogueFwdINS6_IJS8_SA_S9_EEENS6_IJNS7_ILi1EEESI_SI_EEESC_SE_Li256ELb1ELb1ELb1ELb0EEENS1_36VarlenDynamicPersistentTileSchedulerILi128ELi48ELi256ELi256ELb1ELb1ELb0ELb1ELb0ELb1EEEEEEEEEvNT_6ParamsE,@function
        .size           _ZN7cutlass13device_kernelIN5flash19enable_sm80_to_sm89INS1_16FlashAttnFwdSm80INS1_25CollectiveMainloopFwdSm80ILi8ELi1ELb0EN4cute5tupleIJNS5_1CILi128EEENS7_ILi48EEENS7_ILi256EEEEEELi256ENS_6half_tEfNS_4arch4Sm80ELb0ELb1ELb0ELb1ELb0ELb1ELb1ELb1EEENS1_21CollectiveEpilogueFwdINS6_IJS8_SA_S9_EEENS6_IJNS7_ILi1EEESI_SI_EEESC_SE_Li256ELb1ELb1ELb1ELb0EEENS1_36VarlenDynamicPersistentTileSchedulerILi128ELi48ELi256ELi256ELb1ELb1ELb0ELb1ELb0ELb1EEEEEEEEEvNT_6ParamsE,(.L_x_2609 - _ZN7cutlass13device_kernelIN5flash19enable_sm80_to_sm89INS1_16FlashAttnFwdSm80INS1_25CollectiveMainloopFwdSm80ILi8ELi1ELb0EN4cute5tupleIJNS5_1CILi128EEENS7_ILi48EEENS7_ILi256EEEEEELi256ENS_6half_tEfNS_4arch4Sm80ELb0ELb1ELb0ELb1ELb0ELb1ELb1ELb1EEENS1_21CollectiveEpilogueFwdINS6_IJS8_SA_S9_EEENS6_IJNS7_ILi1EEESI_SI_EEESC_SE_Li256ELb1ELb1ELb1ELb0EEENS1_36VarlenDynamicPersistentTileSchedulerILi128ELi48ELi256ELi256ELb1ELb1ELb0ELb1ELb0ELb1EEEEEEEEEvNT_6ParamsE)
        .other          _ZN7cutlass13device_kernelIN5flash19enable_sm80_to_sm89INS1_16FlashAttnFwdSm80INS1_25CollectiveMainloopFwdSm80ILi8ELi1ELb0EN4cute5tupleIJNS5_1CILi128EEENS7_ILi48EEENS7_ILi256EEEEEELi256ENS_6half_tEfNS_4arch4Sm80ELb0ELb1ELb0ELb1ELb0ELb1ELb1ELb1EEENS1_21CollectiveEpilogueFwdINS6_IJS8_SA_S9_EEENS6_IJNS7_ILi1EEESI_SI_EEESC_SE_Li256ELb1ELb1ELb1ELb0EEENS1_36VarlenDynamicPersistentTileSchedulerILi128ELi48ELi256ELi256ELb1ELb1ELb0ELb1ELb0ELb1EEEEEEEEEvNT_6ParamsE,@"STO_CUDA_ENTRY STV_DEFAULT"
_ZN7cutlass13device_kernelIN5flash19enable_sm80_to_sm89INS1_16FlashAttnFwdSm80INS1_25CollectiveMainloopFwdSm80ILi8ELi1ELb0EN4cute5tupleIJNS5_1CILi128EEENS7_ILi48EEENS7_ILi256EEEEEELi256ENS_6half_tEfNS_4arch4Sm80ELb0ELb1ELb0ELb1ELb0ELb1ELb1ELb1EEENS1_21CollectiveEpilogueFwdINS6_IJS8_SA_S9_EEENS6_IJNS7_ILi1EEESI_SI_EEESC_SE_Li256ELb1ELb1ELb1ELb0EEENS1_36VarlenDynamicPersistentTileSchedulerILi128ELi48ELi256ELi256ELb1ELb1ELb0ELb1ELb0ELb1EEEEEEEEEvNT_6ParamsE:
        /* <DEDUP_REMOVED lines=53> */
.L_x_1818:
        /* <DEDUP_REMOVED lines=17> */
.L_x_2083:
        /* <DEDUP_REMOVED lines=16> */
.L_x_2084:
[----:B---3--:R-:W-:-:S05]  /*0560*/  IMAD R0, R0, c[0x0][0x538], RZ ;  /* 0x00014e0000007a24 */ /* 0x008fca00078e02ff */
[----:B------:R-:W-:-:S04]  /*0570*/  IADD3 R6, R0, R6, RZ ;  /* 0x0000000600067210 */ /* 0x000fc80007ffe0ff */
[----:B------:R-:W-:-:S13]  /*0580*/  ISETP.GT.AND P0, PT, R6, UR4, PT ;  /* 0x0000000406007c0c */ /* 0x000fda000bf04270 */
[----:B-12---:R-:W-:Y:S05]  /*0590*/  @!P0 BRA `(.L_x_1818) ;  /* 0xfffffdb000008947 */ /* 0x006fea000383ffff */
.L_x_1814:
[----:B------:R-:W-:-:S05]  /*05a0*/  IADD3 R12, -R0, R6, RZ ;  /* 0x00000006000c7210 */ /* 0x000fca0007ffe1ff */
[----:B------:R-:W-:-:S05]  /*05b0*/  IMAD R0, R4, c[0x0][0x538], R12 ;  /* 0x00014e0004007a24 */ /* 0x000fca00078e020c */
[----:B------:R-:W-:Y:S01]  /*05c0*/  ISETP.GT.AND P0, PT, R0, UR4, PT ;  /* 0x0000000400007c0c */ /* 0x000fe2000bf04270 */
[----:B------:R-:W-:-:S12]  /*05d0*/  BRA.DIV ~URZ, `(.L_x_1819) ;  /* 0x000254827f007947 */ /* 0x000fd8000b800000 */
[----:B------:R-:W-:-:S04]  /*05e0*/  VOTE.ANY R11, PT, !P0 ;  /* 0x00000000000b7806 */ /* 0x000fc800040e0100 */
.L_x_2085:
[----:B------:R-:W1:Y:S02]  /*05f0*/  POPC R0, R11 ;  /* 0x0000000b00007309 */ /* 0x000e640000000000 */
[----:B-12---:R-:W-:Y:S01]  /*0600*/  IADD3 R251, R0, R7, RZ ;  /* 0x0000000700fb7210 */ /* 0x006fe20007ffe0ff */
[----:B------:R-:W-:Y:S05]  /*0610*/  BRA.DIV ~URZ, `(.L_x_1820) ;  /* 0x000254927f007947 */ /* 0x000fea000b800000 */
[----:B------:R1:W2:Y:S01]  /*0620*/  SHFL.IDX PT, R249, R10, R0, 0x1f ;  /* 0x00001f000af97589 */ /* 0x0002a200000e0000 */
[----:B------:R-:W-:-:S03]  /*0630*/  MOV R6, RZ ;  /* 0x000000ff00067202 */ /* 0x000fc60000000f00 */
[----:B------:R1:W3:Y:S04]  /*0640*/  SHFL.IDX PT, R10, R8, R0, 0x1f ;  /* 0x00001f00080a7589 */ /* 0x0002e800000e0000 */
.L_x_2086:
[----:B------:R-:W-:Y:S01]  /*0650*/  ISETP.NE.AND P0, PT, R11, RZ, PT ;  /* 0x000000ff0b00720c */ /* 0x000fe20003f05270 */
[----:B------:R-:W-:-:S12]  /*0660*/  BSSY B0, `(.L_x_1821) ;  /* 0x0000005000007945 */ /* 0x000fd80003800000 */
[----:B------:R-:W-:Y:S05]  /*0670*/  @!P0 BRA `(.L_x_1822) ;  /* 0x0000003000008947 */ /* 0x000fea0003800000 */
[----:B------:R-:W-:Y:S01]  /*0680*/  IADD3 R5, R0, -0x1, RZ ;  /* 0xffffffff00057810 */ /* 0x000fe20007ffe0ff */
[----:B------:R-:W-:Y:S05]  /*0690*/  BRA.DIV ~URZ, `(.L_x_1823) ;  /* 0x000254f27f007947 */ /* 0x000fea000b800000 */
[----:B------:R4:W1:Y:S02]  /*06a0*/  SHFL.IDX PT, R6, R4, R5, 0x1f ;  /* 0x00001f0504067589 */ /* 0x00086400000e0000 */
.L_x_1822:
[----:B------:R-:W-:Y:S05]  /*06b0*/  BSYNC B0 ;  /* 0x0000000000007941 */ /* 0x000fea0003800000 */
.L_x_1821:
        /* <DEDUP_REMOVED lines=67> */
.L_x_1825:
        /* <DEDUP_REMOVED lines=68> */
.L_x_1826:
[----:B------:R-:W-:Y:S05]  /*0f30*/  BSYNC B0 ;  /* 0x0000000000007941 */ /* 0x000fea0003800000 */
.L_x_1824:
[----:B------:R-:W-:-:S04]  /*0f40*/  LOP3.LUT R0, RZ, R0, RZ, 0x33, !PT ;  /* 0x00000000ff007212 */ /* 0x000fc800078e33ff */
[----:B------:R-:W-:Y:S01]  /*0f50*/  IADD3 R249, R0, R249, RZ ;  /* 0x000000f900f97210 */ /* 0x000fe20007ffe0ff */
[----:B------:R-:W-:Y:S05]  /*0f60*/  BRA `(.L_x_1827) ;  /* 0x0000004000007947 */ /* 0x000fea0003800000 */
.L_x_1815:
[----:B--2---:R-:W-:Y:S01]  /*0f70*/  IMAD.MOV.U32 R249, RZ, RZ, RZ ;  /* 0x000000fffff97224 */ /* 0x004fe200078e00ff */
[----:B------:R-:W-:Y:S01]  /*0f80*/  MOV R250, RZ ;  /* 0x000000ff00fa7202 */ /* 0x000fe20000000f00 */
[----:B------:R-:W-:Y:S01]  /*0f90*/  IMAD.U32 R248, RZ, RZ, UR4 ;  /* 0x00000004fff87e24 */ /* 0x000fe2000f8e00ff */
[----:B------:R-:W-:Y:S02]  /*0fa0*/  MOV R251, c[0x0][0x53c] ;  /* 0x00014f0000fb7a02 */ /* 0x000fe40000000f00 */
.L_x_1827:
[----:B------:R-:W-:Y:S01]  /*0fb0*/  ISETP.NE.AND P0, PT, R14, RZ, PT ;  /* 0x000000ff0e00720c */ /* 0x000fe20003f05270 */
[----:B------:R-:W-:-:S12]  /*0fc0*/  WARPSYNC 0xffffffff ;  /* 0xffffffff00007948 */ /* 0x000fd80003800000 */
[----:B------:R1:W-:Y:S04]  /*0fd0*/  @!P0 STS.128 [0x20080], R248 ;  /* 0x020080f8ff008388 */ /* 0x0003e80000000c00 */
[----:B------:R-:W-:Y:S06]  /*0fe0*/  BAR.ARV 0x5, 0x100 ;  /* 0x0144000000007b1d */ /* 0x000fec0000002000 */
.L_x_1813:
[----:B-12---:R-:W-:-:S13]  /*0ff0*/  ISETP.GE.AND P0, PT, R251, c[0x0][0x53c], PT ;  /* 0x00014f00fb007a0c */ /* 0x006fda0003f06270 */
[----:B------:R-:W-:Y:S05]  /*1000*/  @P0 EXIT ;  /* 0x000000000000094d */ /* 0x000fea0003800000 */
[----:B------:R-:W-:-:S04]  /*1010*/  SHF.R.S32.HI R3, RZ, 0x1f, R13 ;  /* 0x0000001fff037819 */ /* 0x000fc8000001140d */
[CC--:B------:R-:W-:Y:S02]  /*1020*/  LEA.HI R2, R3.reuse, R13.reuse, RZ, 0x4 ;  /* 0x0000000d03027211 */ /* 0x0c0fe400078f20ff */
[CC--:B------:R-:W-:Y:S02]  /*1030*/  LEA.HI R0, R3.reuse, R13.reuse, RZ, 0x2 ;  /* 0x0000000d03007211 */ /* 0x0c0fe400078f10ff */
[CC--:B------:R-:W-:Y:S02]  /*1040*/  LEA.HI R11, R3.reuse, R13.reuse, RZ, 0x3 ;  /* 0x0000000d030b7211 */ /* 0x0c0fe400078f18ff */
[CC--:B------:R-:W-:Y:S02]  /*1050*/  LEA.HI R15, R3.reuse, R13.reuse, RZ, 0x6 ;  /* 0x0000000d030f7211 */ /* 0x0c0fe400078f30ff */
[----:B------:R-:W-:Y:S02]  /*1060*/  LEA.HI R14, R3, R13, RZ, 0x5 ;  /* 0x0000000d030e7211 */ /* 0x000fe400078f28ff */
[----:B------:R-:W-:-:S02]  /*1070*/  LOP3.LUT R3, R2, 0xfffffff0, RZ, 0xc0, !PT ;  /* 0xfffffff002037812 */ /* 0x000fc400078ec0ff */
[--C-:B------:R-:W-:Y:S02]  /*1080*/  SHF.R.S32.HI R7, RZ, 0x2, R0.reuse ;  /* 0x00000002ff077819 */ /* 0x100fe40000011400 */
[----:B------:R-:W-:Y:S01]  /*1090*/  SHF.R.S32.HI R5, RZ, 0x1f, R0 ;  /* 0x0000001fff057819 */ /* 0x000fe20000011400 */
[----:B------:R-:W-:Y:S01]  /*10a0*/  IMAD.IADD R3, R13, 0x1, -R3 ;  /* 0x000000010d037824 */ /* 0x000fe200078e0a03 */
[----:B------:R-:W-:Y:S02]  /*10b0*/  LOP3.LUT R0, R0, 0xfffffffc, RZ, 0xc0, !PT ;  /* 0xfffffffc00007812 */ /* 0x000fe400078ec0ff */
[----:B------:R-:W-:Y:S02]  /*10c0*/  SHF.R.S32.HI R4, RZ, 0x4, R2 ;  /* 0x00000004ff047819 */ /* 0x000fe40000011402 */
[----:B------:R-:W-:Y:S01]  /*10d0*/  LOP3.LUT R6, R11, 0xfffffff8, RZ, 0xc0, !PT ;  /* 0xfffffff80b067812 */ /* 0x000fe200078ec0ff */
[----:B------:R-:W-:Y:S01]  /*10e0*/  IMAD.IADD R9, R13, 0x1, -R0 ;  /* 0x000000010d097824 */ /* 0x000fe200078e0a00 */
[----:B------:R-:W-:-:S02]  /*10f0*/  SHF.R.S32.HI R229, RZ, 0x3, R11 ;  /* 0x00000003ffe57819 */ /* 0x000fc4000001140b */
[----:B------:R-:W-:Y:S01]  /*1100*/  LEA.HI R2, R2, R4, RZ, 0x1 ;  /* 0x0000000402027211 */ /* 0x000fe200078f08ff */
[----:B------:R-:W-:Y:S01]  /*1110*/  IMAD.IADD R164, R13, 0x1, -R6 ;  /* 0x000000010da47824 */ /* 0x000fe200078e0a06 */
[----:B------:R-:W-:Y:S01]  /*1120*/  LOP3.LUT R8, R14, 0xffffffe0, RZ, 0xc0, !PT ;  /* 0xffffffe00e087812 */ /* 0x000fe200078ec0ff */
[----:B------:R-:W-:Y:S01]  /*1130*/  IMAD.SHL.U32 R0, R229, 0x40, RZ ;  /* 0x00000040e5007824 */ /* 0x000fe200078e00ff */
[----:B------:R-:W-:Y:S01]  /*1140*/  SHF.R.S32.HI R12, RZ, 0x1f, R3 ;  /* 0x0000001fff0c7819 */ /* 0x000fe20000011403 */
[----:B------:R-:W-:Y:S01]  /*1150*/  IMAD.SHL.U32 R136, R164, 0x8, RZ ;  /* 0x00000008a4887824 */ /* 0x000fe200078e00ff */
[----:B------:R-:W-:Y:S01]  /*1160*/  LOP3.LUT R2, R2, 0xfffffffe, RZ, 0xc0, !PT ;  /* 0xfffffffe02027812 */ /* 0x000fe200078ec0ff */
[----:B------:R-:W-:Y:S01]  /*1170*/  IMAD.IADD R19, R13, 0x1, -R8 ;  /* 0x000000010d137824 */ /* 0x000fe200078e0a08 */
[----:B------:R-:W-:Y:S01]  /*1180*/  LEA.HI R5, R5, R7, RZ, 0x3 ;  /* 0x0000000705057211 */ /* 0x000fe200078f18ff */
[----:B------:R-:W-:Y:S01]  /*1190*/  IMAD.SHL.U32 R8, R164, 0x40, RZ ;  /* 0x00000040a4087824 */ /* 0x000fe200078e00ff */
[----:B------:R-:W-:Y:S01]  /*11a0*/  LOP3.LUT R0, R0, 0x1c0, RZ, 0xc0, !PT ;  /* 0x000001c000007812 */ /* 0x000fe200078ec0ff */
[----:B------:R-:W-:Y:S01]  /*11b0*/  IMAD.IADD R13, R4, 0x1, -R2 ;  /* 0x00000001040d7824 */ /* 0x000fe200078e0a02 */
[----:B------:R-:W-:Y:S01]  /*11c0*/  LEA.HI R12, R12, R3, RZ, 0x3 ;  /* 0x000000030c0c7211 */ /* 0x000fe200078f18ff */
[----:B------:R-:W-:Y:S01]  /*11d0*/  STL [R1+0x30], R19 ;  /* 0x0000301301007387 */ /* 0x000fe20000100800 */
[----:B------:R-:W-:Y:S01]  /*11e0*/  LOP3.LUT R2, R5, 0xfffffff8, RZ, 0xc0, !PT ;  /* 0xfffffff805027812 */ /* 0x000fe200078ec0ff */
[----:B------:R-:W-:Y:S01]  /*11f0*/  IMAD.SHL.U32 R164, R164, 0x4, RZ ;  /* 0x00000004a4a47824 */ /* 0x000fe200078e00ff */
[----:B------:R-:W-:-:S02]  /*1200*/  LOP3.LUT R6, R0, 0x38, R136, 0xf8, !PT ;  /* 0x0000003800067812 */ /* 0x000fc400078ef888 */
[----:B------:R-:W-:Y:S01]  /*1210*/  SHF.R.U32.HI R4, RZ, 0x3, R0 ;  /* 0x00000003ff047819 */ /* 0x000fe20000011600 */
[----:B------:R-:W-:Y:S01]  /*1220*/  IMAD.IADD R0, R7, 0x1, -R2 ;  /* 0x0000000107007824 */ /* 0x000fe200078e0a02 */
[----:B------:R-:W-:Y:S02]  /*1230*/  LOP3.LUT R5, R12, 0xfffffff8, RZ, 0xc0, !PT ;  /* 0xfffffff80c057812 */ /* 0x000fe400078ec0ff */
[----:B------:R-:W-:Y:S02]  /*1240*/  LOP3.LUT R10, R6, R4, RZ, 0x3c, !PT ;  /* 0x00000004060a7212 */ /* 0x000fe400078e3cff */
[----:B------:R-:W-:Y:S01]  /*1250*/  LOP3.LUT R4, R8, 0x1c0, RZ, 0xc0, !PT ;  /* 0x000001c008047812 */ /* 0x000fe200078ec0ff */
[----:B------:R-:W-:Y:S01]  /*1260*/  IMAD.IADD R8, R3, 0x1, -R5 ;  /* 0x0000000103087824 */ /* 0x000fe200078e0a05 */
[--C-:B------:R-:W-:Y:S01]  /*1270*/  SHF.R.S32.HI R2, RZ, 0x5, R14.reuse ;  /* 0x00000005ff027819 */ /* 0x100fe2000001140e */
[----:B------:R-:W-:Y:S01]  /*1280*/  IMAD.SHL.U32 R5, R15, 0x8, RZ ;  /* 0x000000080f057824 */ /* 0x000fe200078e00ff */
[----:B------:R-:W-:-:S02]  /*1290*/  SHF.R.S32.HI R3, RZ, 0x1f, R14 ;  /* 0x0000001fff037819 */ /* 0x000fc4000001140e */
[----:B------:R-:W-:Y:S02]  /*12a0*/  LOP3.LUT R7, R4, 0x8, R11, 0xf8, !PT ;  /* 0x0000000804077812 */ /* 0x000fe400078ef80b */
[----:B------:R-:W-:Y:S02]  /*12b0*/  SHF.R.U32.HI R4, RZ, 0x3, R4 ;  /* 0x00000003ff047819 */ /* 0x000fe40000011604 */
[----:B------:R-:W-:Y:S02]  /*12c0*/  LEA.HI R3, R3, R2, RZ, 0x3 ;  /* 0x0000000203037211 */ /* 0x000fe400078f18ff */
[----:B------:R-:W-:Y:S02]  /*12d0*/  LOP3.LUT R6, R0, 0x1, RZ, 0xc0, !PT ;  /* 0x0000000100067812 */ /* 0x000fe400078ec0ff */
[----:B------:R-:W-:Y:S01]  /*12e0*/  LOP3.LUT R14, R7, R4, RZ, 0x3c, !PT ;  /* 0x00000004070e7212 */ /* 0x000fe200078e3cff */
[----:B------:R-:W-:Y:S01]  /*12f0*/  IMAD.SHL.U32 R7, R2, 0x400, RZ ;  /* 0x0000040002077824 */ /* 0x000fe200078e00ff */
[----:B------:R-:W-:-:S02]  /*1300*/  LOP3.LUT R4, R3, 0xffffff8, RZ, 0xc0, !PT ;  /* 0x0ffffff803047812 */ /* 0x000fc400078ec0ff */
[----:B------:R-:W-:Y:S01]  /*1310*/  ISETP.NE.U32.AND P0, PT, R6, 0x1, PT ;  /* 0x000000010600780c */ /* 0x000fe20003f05070 */
[----:B------:R-:W-:Y:S01]  /*1320*/  IMAD.SHL.U32 R6, R13, 0x8, RZ ;  /* 0x000000080d067824 */ /* 0x000fe200078e00ff */
[----:B------:R-:W-:Y:S02]  /*1330*/  LEA.HI R3, R9, R9, RZ, 0x1 ;  /* 0x0000000909037211 */ /* 0x000fe400078f08ff */
[C---:B------:R-:W-:Y:S01]  /*1340*/  R2P PR, R0.reuse, 0x6 ;  /* 0x0000000600007804 */ /* 0x040fe20000000000 */
[----:B------:R-:W-:Y:S01]  /*1350*/  IMAD.SHL.U32 R0, R0, 0x40, RZ ;  /* 0x0000004000007824 */ /* 0x000fe200078e00ff */
[----:B------:R-:W-:Y:S02]  /*1360*/  LOP3.LUT R3, R3, 0x1ffffffe, RZ, 0xc0, !PT ;  /* 0x1ffffffe03037812 */ /* 0x000fe400078ec0ff */
[----:B------:R-:W-:Y:S02]  /*1370*/  SHF.R.S32.HI R11, RZ, 0x1f, R19 ;  /* 0x0000001fff0b7819 */ /* 0x000fe40000011413 */
[----:B------:R-:W-:Y:S01]  /*1380*/  LOP3.LUT R5, R5, 0xfffffe00, RZ, 0xc0, !PT ;  /* 0xfffffe0005057812 */ /* 0x000fe200078ec0ff */
[----:B------:R-:W-:Y:S01]  /*1390*/  IMAD.IADD R252, R9, 0x1, -R3 ;  /* 0x0000000109fc7824 */ /* 0x000fe200078e0a03 */
[----:B------:R-:W-:Y:S01]  /*13a0*/  LEA.HI R11, R11, R19, RZ, 0x2 ;  /* 0x000000130b0b7211 */ /* 0x000fe200078f10ff */
[----:B------:R-:W-:Y:S01]  /*13b0*/  IMAD.SHL.U32 R3, R8, 0x40, RZ ;  /* 0x0000004008037824 */ /* 0x000fe200078e00ff */
[----:B------:R-:W-:-:S02]  /*13c0*/  LOP3.LUT R0, R0, 0x1c0, RZ, 0xc0, !PT ;  /* 0x000001c000007812 */ /* 0x000fc400078ec0ff */
[----:B------:R-:W-:Y:S01]  /*13d0*/  LOP3.LUT R217, R10, R5, RZ, 0xfc, !PT ;  /* 0x000000050ad97212 */ /* 0x000fe200078efcff */
[----:B------:R-:W-:Y:S01]  /*13e0*/  IMAD.IADD R10, R2, 0x1, -R4 ;  /* 0x00000001020a7824 */ /* 0x000fe200078e0a04 */
[----:B------:R-:W-:Y:S01]  /*13f0*/  SHF.R.S32.HI R4, RZ, 0x2, R11 ;  /* 0x00000002ff047819 */ /* 0x000fe2000001140b */
[--C-:B------:R-:W-:Y:S01]  /*1400*/  IMAD R5, R9, 0x2, R7.reuse ;  /* 0x0000000209057824 */ /* 0x100fe200078e0207 */
[----:B------:R-:W-:Y:S01]  /*1410*/  LEA.HI R2, R0, R0, RZ, 0x1d ;  /* 0x0000000000027211 */ /* 0x000fe200078fe8ff */
[----:B------:R-:W-:Y:S01]  /*1420*/  IMAD.SHL.U32 R217, R217, 0x2, RZ ;  /* 0x00000002d9d97824 */ /* 0x000fe200078e00ff */
[----:B------:R-:W-:Y:S01]  /*1430*/  LOP3.LUT R0, R3, 0x1c0, RZ, 0xc0, !PT ;  /* 0x000001c003007812 */ /* 0x000fe200078ec0ff */
[----:B------:R-:W-:Y:S01]  /*1440*/  IMAD R18, R10, 0x10, R4 ;  /* 0x000000100a127824 */ /* 0x000fe200078e0204 */
[----:B------:R-:W-:Y:S01]  /*1450*/  LOP3.LUT P4, RZ, R8, 0x2, RZ, 0xc0, !PT ;  /* 0x0000000208ff7812 */ /* 0x000fe2000788c0ff */
[----:B------:R-:W-:Y:S01]  /*1460*/  IMAD.IADD R2, R5, 0x1, R2 ;  /* 0x0000000105027824 */ /* 0x000fe200078e0202 */
[----:B------:R-:W-:Y:S01]  /*1470*/  LOP3.LUT R3, R0, 0x8, R6, 0xf8, !PT ;  /* 0x0000000800037812 */ /* 0x000fe200078ef806 */
[----:B------:R-:W-:Y:S01]  /*1480*/  IMAD.SHL.U32 R4, R12, 0x40, RZ ;  /* 0x000000400c047824 */ /* 0x000fe200078e00ff */
[----:B------:R-:W-:Y:S01]  /*1490*/  SHF.R.U32.HI R0, RZ, 0x3, R0 ;  /* 0x00000003ff007819 */ /* 0x000fe20000011600 */
[----:B------:R-:W-:Y:S01]  /*14a0*/  IMAD.SHL.U32 R17, R2, 0x2, RZ ;  /* 0x0000000202117824 */ /* 0x000fe200078e00ff */
[----:B------:R-:W-:Y:S01]  /*14b0*/  LOP3.LUT P3, RZ, R8, 0x4, RZ, 0xc0, !PT ;  /* 0x0000000408ff7812 */ /* 0x000fe2000786c0ff */
[----:B------:R-:W-:Y:S01]  /*14c0*/  IMAD.MOV.U32 R8, RZ, RZ, 0x40 ;  /* 0x00000040ff087424 */ /* 0x000fe200078e00ff */
[----:B------:R-:W-:Y:S01]  /*14d0*/  LOP3.LUT R2, R3, R0, RZ, 0x3c, !PT ;  /* 0x0000000003027212 */ /* 0x000fe200078e3cff */
[----:B------:R-:W-:Y:S01]  /*14e0*/  IMAD R0, R13, 0x200, R14 ;  /* 0x000002000d007824 */ /* 0x000fe200078e020e */
[----:B------:R-:W-:Y:S01]  /*14f0*/  LOP3.LUT R4, R4, 0xfffffe00, RZ, 0xc0, !PT ;  /* 0xfffffe0004047812 */ /* 0x000fe200078ec0ff */
[----:B------:R1:W-:Y:S01]  /*1500*/  STL [R1+0x38], R18 ;  /* 0x0000381201007387 */ /* 0x0003e20000100800 */
[----:B------:R-:W-:Y:S01]  /*1510*/  IADD3 R5, R17, 0x80, RZ ;  /* 0x0000008011057810 */ /* 0x000fe20007ffe0ff */
[----:B------:R-:W-:Y:S01]  /*1520*/  IMAD R252, R252, 0x8, R18 ;  /* 0x00000008fcfc7824 */ /* 0x000fe200078e0212 */
[CC--:B------:R-:W-:Y:S01]  /*1530*/  IADD3 R3, R2.reuse, R4.reuse, R7 ;  /* 0x0000000402037210 */ /* 0x0c0fe20007ffe007 */
[----:B------:R-:W-:Y:S01]  /*1540*/  IMAD.MOV.U32 R7, RZ, RZ, 0x20 ;  /* 0x00000020ff077424 */ /* 0x000fe200078e00ff */
[----:B------:R-:W-:Y:S01]  /*1550*/  LOP3.LUT R4, R2, R4, RZ, 0xfc, !PT ;  /* 0x0000000402047212 */ /* 0x000fe200078efcff */
[----:B------:R-:W-:Y:S01]  /*1560*/  STL [R1+0x8], R17 ;  /* 0x0000081101007387 */ /* 0x000fe20000100800 */
[----:B------:R-:W-:-:S02]  /*1570*/  IADD3 R2, R229, 0x20, RZ ;  /* 0x00000020e5027810 */ /* 0x000fc40007ffe0ff */
[----:B------:R-:W-:Y:S02]  /*1580*/  LOP3.LUT R2, R11, 0x7ffffffc, RZ, 0xc0, !PT ;  /* 0x7ffffffc0b027812 */ /* 0x000fe400078ec0ff */
[----:B------:R-:W-:Y:S02]  /*1590*/  SEL R6, R7, 0xffffffe0, !P1 ;  /* 0xffffffe007067807 */ /* 0x000fe40004800000 */
[----:B------:R-:W-:Y:S01]  /*15a0*/  IADD3 R16, R17, 0x70, RZ ;  /* 0x0000007011107810 */ /* 0x000fe20007ffe0ff */
[----:B------:R-:W-:Y:S01]  /*15b0*/  IMAD.IADD R2, R19, 0x1, -R2 ;  /* 0x0000000113027824 */ /* 0x000fe200078e0a02 */
[----:B------:R-:W-:Y:S02]  /*15c0*/  @P0 IADD3 R16, R5, 0x10, RZ ;  /* 0x0000001005100810 */ /* 0x000fe40007ffe0ff */
[----:B------:R-:W-:Y:S01]  /*15d0*/  SEL R5, R8, 0xffffffc0, !P2 ;  /* 0xffffffc008057807 */ /* 0x000fe20005000000 */
[----:B------:R-:W-:Y:S01]  /*15e0*/  IMAD.SHL.U32 R241, R2, 0x2, RZ ;  /* 0x0000000202f17824 */ /* 0x000fe200078e00ff */
[----:B------:R-:W-:Y:S01]  /*15f0*/  SEL R2, R7, 0xffffffe0, !P4 ;  /* 0xffffffe007027807 */ /* 0x000fe20006000000 */
[----:B------:R-:W-:Y:S01]  /*1600*/  STL [R1+0xc], R16 ;  /* 0x00000c1001007387 */ /* 0x000fe20000100800 */
[----:B------:R-:W-:-:S02]  /*1610*/  LEA R171, R0, 0xa080, 0x1 ;  /* 0x0000a08000ab7811 */ /* 0x000fc400078e08ff */
[C---:B------:R-:W-:Y:S02]  /*1620*/  IADD3 R15, R241.reuse, 0x10, RZ ;  /* 0x00000010f10f7810 */ /* 0x040fe40007ffe0ff */
[C---:B------:R-:W-:Y:S02]  /*1630*/  IADD3 R13, R241.reuse, 0x20, RZ ;  /* 0x00000020f10d7810 */ /* 0x040fe40007ffe0ff */
[C---:B------:R-:W-:Y:S02]  /*1640*/  IADD3 R7, R241.reuse, 0x48, RZ ;  /* 0x00000048f1077810 */ /* 0x040fe40007ffe0ff */
[C---:B-1----:R-:W-:Y:S02]  /*1650*/  IADD3 R18, R241.reuse, 0x8, RZ ;  /* 0x00000008f1127810 */ /* 0x042fe40007ffe0ff */
[----:B------:R-:W-:Y:S02]  /*1660*/  SHF.R.S32.HI R7, RZ, 0x1f, R15 ;  /* 0x0000001fff077819 */ /* 0x000fe4000001140f */
[----:B------:R-:W-:-:S02]  /*1670*/  IADD3 R14, R241, 0x18, RZ ;  /* 0x00000018f10e7810 */ /* 0x000fc40007ffe0ff */
[----:B------:R-:W-:Y:S01]  /*1680*/  SHF.R.S32.HI R7, RZ, 0x1f, R13 ;  /* 0x0000001fff077819 */ /* 0x000fe2000001140d */
[----:B------:R-:W-:Y:S01]  /*1690*/  IMAD.IADD R7, R17, 0x1, R6 ;  /* 0x0000000111077824 */ /* 0x000fe200078e0206 */
[----:B------:R-:W-:Y:S01]  /*16a0*/  IADD3 R11, R241, 0x30, RZ ;  /* 0x00000030f10b7810 */ /* 0x000fe20007ffe0ff */
[----:B------:R-:W-:Y:S01]  /*16b0*/  IMAD.IADD R6, R6, 0x1, R16 ;  /* 0x0000000106067824 */ /* 0x000fe200078e0210 */
[----:B------:R-:W-:Y:S02]  /*16c0*/  SEL R0, R8, 0xffffffc0, !P3 ;  /* 0xffffffc008007807 */ /* 0x000fe40005800000 */
[----:B------:R-:W-:Y:S01]  /*16d0*/  SHF.R.S32.HI R8, RZ, 0x1f, R18 ;  /* 0x0000001fff087819 */ /* 0x000fe20000011412 */
[----:B------:R1:W-:Y:S01]  /*16e0*/  STL [R1+0x14], R7 ;  /* 0x0000140701007387 */ /* 0x0003e20000100800 */
[----:B------:R-:W-:Y:S02]  /*16f0*/  SHF.R.S32.HI R8, RZ, 0x1f, R14 ;  /* 0x0000001fff087819 */ /* 0x000fe4000001140e */
[----:B------:R-:W-:Y:S01]  /*1700*/  LEA R196, R3, 0x10080, 0x1 ;  /* 0x0001008003c47811 */ /* 0x000fe200078e08ff */
[----:B------:R-:W-:Y:S01]  /*1710*/  IMAD.IADD R3, R5, 0x1, R16 ;  /* 0x0000000105037824 */ /* 0x000fe200078e0210 */
[----:B------:R-:W-:-:S02]  /*1720*/  LEA R192, R4, 0x4080, 0x1 ;  /* 0x0000408004c07811 */ /* 0x000fc400078e08ff */
[----:B------:R-:W-:Y:S01]  /*1730*/  SHF.R.S32.HI R8, RZ, 0x1f, R11 ;  /* 0x0000001fff087819 */ /* 0x000fe2000001140b */
[--C-:B------:R-:W-:Y:S01]  /*1740*/  IMAD.IADD R8, R17, 0x1, R5.reuse ;  /* 0x0000000111087824 */ /* 0x100fe200078e0205 */
[----:B------:R-:W-:Y:S01]  /*1750*/  IADD3 R166, R164, 0x40, RZ ;  /* 0x00000040a4a67810 */ /* 0x000fe20007ffe0ff */
[----:B------:R-:W-:Y:S01]  /*1760*/  IMAD.IADD R197, R196, 0x1, R2 ;  /* 0x00000001c4c57824 */ /* 0x000fe200078e0202 */
[C---:B------:R-:W-:Y:S01]  /*1770*/  IADD3 R12, R241.reuse, 0x28, RZ ;  /* 0x00000028f10c7810 */ /* 0x040fe20007ffe0ff */
[----:B------:R-:W-:Y:S01]  /*1780*/  IMAD.IADD R193, R2, 0x1, R192 ;  /* 0x0000000102c17824 */ /* 0x000fe200078e02c0 */
[----:B------:R2:W-:Y:S01]  /*1790*/  STL [R1+0x24], R8 ;  /* 0x0000240801007387 */ /* 0x0005e20000100800 */
[----:B------:R-:W-:Y:S01]  /*17a0*/  IMAD.IADD R2, R6, 0x1, R5 ;  /* 0x0000000106027824 */ /* 0x000fe200078e0205 */
[C---:B------:R-:W-:Y:S01]  /*17b0*/  IADD3 R10, R241.reuse, 0x38, RZ ;  /* 0x00000038f10a7810 */ /* 0x040fe20007ffe0ff */
[----:B------:R-:W-:Y:S01]  /*17c0*/  IMAD.IADD R139, R164, 0x1, R166 ;  /* 0x00000001a48b7824 */ /* 0x000fe200078e02a6 */
[----:B------:R-:W-:Y:S01]  /*17d0*/  IADD3 R9, R241, 0x40, RZ ;  /* 0x00000040f1097810 */ /* 0x000fe20007ffe0ff */
        /* <DEDUP_REMOVED lines=8> */
[----:B-1----:R-:W-:Y:S01]  /*1860*/  IMAD.IADD R7, R5, 0x1, R7 ;  /* 0x0000000105077824 */ /* 0x002fe200078e0207 */
[----:B------:R-:W-:-:S02]  /*1870*/  SHF.R.S32.HI R12, RZ, 0x1f, R12 ;  /* 0x0000001fff0c7819 */ /* 0x000fc4000001140c */
[----:B------:R-:W-:Y:S02]  /*1880*/  SHF.R.S32.HI R10, RZ, 0x1f, R10 ;  /* 0x0000001fff0a7819 */ /* 0x000fe4000001140a */
[----:B------:R2:W-:Y:S01]  /*1890*/  STL [R1+0x20], R7 ;  /* 0x0000200701007387 */ /* 0x0005e20000100800 */
[----:B------:R-:W-:-:S03]  /*18a0*/  SHF.R.S32.HI R9, RZ, 0x1f, R9 ;  /* 0x0000001fff097819 */ /* 0x000fc60000011409 */
[----:B------:R2:W-:Y:S04]  /*18b0*/  STL [R1+0x1c], R3 ;  /* 0x00001c0301007387 */ /* 0x0005e80000100800 */
[----:B------:R2:W-:Y:S04]  /*18c0*/  STL [R1+0x10], R6 ;  /* 0x0000100601007387 */ /* 0x0005e80000100800 */
[----:B------:R2:W-:Y:S02]  /*18d0*/  STL [R1+0x18], R2 ;  /* 0x0000180201007387 */ /* 0x0005e40000100800 */
.L_x_2082:
        /* <DEDUP_REMOVED lines=9> */
[----:B--2---:R-:W-:Y:S01]  /*1970*/  IMAD.WIDE R6, R251, R14, c[0x0][0x348] ;  /* 0x0000d200fb067625 */ /* 0x004fe200078e020e */
[----:B------:R-:W-:-:S02]  /*1980*/  ISETP.NE.U32.AND P4, PT, RZ, c[0x0][0x350], PT ;  /* 0x0000d400ff007a0c */ /* 0x000fc40003f85070 */
[----:B------:R-:W-:Y:S01]  /*1990*/  ISETP.NE.U32.AND P3, PT, RZ, c[0x0][0x358], PT ;  /* 0x0000d600ff007a0c */ /* 0x000fe20003f65070 */
[CC--:B------:R-:W-:Y:S01]  /*19a0*/  IMAD.WIDE R4, R251.reuse, R14.reuse, c[0x0][0x350] ;  /* 0x0000d400fb047625 */ /* 0x0c0fe200078e020e */
[----:B------:R-:W-:Y:S02]  /*19b0*/  ISETP.NE.AND.EX P1, PT, RZ, c[0x0][0x34c], PT, P1 ;  /* 0x0000d300ff007a0c */ /* 0x000fe40003f25310 */
[----:B------:R-:W-:Y:S01]  /*19c0*/  ISETP.NE.AND.EX P4, PT, RZ, c[0x0][0x354], PT, P4 ;  /* 0x0000d500ff007a0c */ /* 0x000fe20003f85340 */
[----:B------:R-:W-:Y:S01]  /*19d0*/  @P2 IMAD.WIDE R10, R251, R14, c[0x0][0x370] ;  /* 0x0000dc00fb0a2625 */ /* 0x000fe200078e020e */
[----:B------:R-:W-:-:S03]  /*19e0*/  ISETP.NE.AND.EX P3, PT, RZ, c[0x0][0x35c], PT, P3 ;  /* 0x0000d700ff007a0c */ /* 0x000fc60003f65330 */
[CC--:B------:R-:W-:Y:S01]  /*19f0*/  @P0 IMAD.WIDE R8, R251.reuse, R14.reuse, c[0x0][0x360] ;  /* 0x0000d800fb080625 */ /* 0x0c0fe200078e020e */
[----:B------:R1:W5:Y:S03]  /*1a00*/  @P2 LDG.E R159, [R10.64] ;  /* 0x000000060a9f2981 */ /* 0x000366000c1e1900 */
[----:B------:R-:W-:Y:S01]  /*1a10*/  IMAD.WIDE R2, R251, R14, c[0x0][0x358] ;  /* 0x0000d600fb027625 */ /* 0x000fe200078e020e */
[----:B------:R1:W5:Y:S04]  /*1a20*/  @P0 LDG.E R239, [R8.64] ;  /* 0x0000000608ef0981 */ /* 0x000368000c1e1900 */
[----:B------:R1:W5:Y:S04]  /*1a30*/  @P1 LDG.E R176, [R6.64] ;  /* 0x0000000606b01981 */ /* 0x000368000c1e1900 */
[----:B------:R1:W5:Y:S04]  /*1a40*/  @P4 LDG.E R158, [R4.64] ;  /* 0x00000006049e4981 */ /* 0x000368000c1e1900 */
[----:B------:R1:W5:Y:S01]  /*1a50*/  @P3 LDG.E R13, [R2.64] ;  /* 0x00000006020d3981 */ /* 0x000362000c1e1900 */
[----:B------:R-:W-:-:S05]  /*1a60*/  LOP3.LUT R25, R250, 0xffff, RZ, 0xc0, !PT ;  /* 0x0000fffffa197812 */ /* 0x000fca00078ec0ff */
[----:B------:R1:W-:Y:S01]  /*1a70*/  STL [R1], R25 ;  /* 0x0000001901007387 */ /* 0x0003e20000100800 */
[----:B------:R-:W-:Y:S01]  /*1a80*/  YIELD ;  /* 0x0000000000007946 */ /* 0x000fe20003800000 */
[----:B------:R-:W-:Y:S05]  /*1a90*/  @P0 BRA `(.L_x_1828) ;  /* 0x0000005000000947 */ /* 0x000fea0003800000 */
[----:B-----5:R-:W-:Y:S01]  /*1aa0*/  MOV R239, c[0x0][0x168] ;  /* 0x00005a0000ef7a02 */ /* 0x020fe20000000f00 */
[----:B------:R-:W-:Y:S05]  /*1ab0*/  @!P1 BRA `(.L_x_1828) ;  /* 0x0000003000009947 */ /* 0x000fea0003800000 */
[----:B-1----:R-:W2:Y:S04]  /*1ac0*/  LDG.E R8, [R6.64] ;  /* 0x0000000606087981 */ /* 0x002ea8000c1e1900 */
[----:B------:R-:W2:Y:S02]  /*1ad0*/  LDG.E R0, [R6.64+0x4] ;  /* 0x0000040606007981 */ /* 0x000ea4000c1e1900 */
[----:B--2---:R-:W-:Y:S02]  /*1ae0*/  IADD3 R239, -R8, R0, RZ ;  /* 0x0000000008ef7210 */ /* 0x004fe40007ffe1ff */
.L_x_1828:
[----:B------:R-:W-:-:S04]  /*1af0*/  ISETP.NE.U32.AND P0, PT, RZ, c[0x0][0x368], PT ;  /* 0x0000da00ff007a0c */ /* 0x000fc80003f05070 */
[----:B------:R-:W-:-:S13]  /*1b00*/  ISETP.NE.AND.EX P0, PT, RZ, c[0x0][0x36c], PT, P0 ;  /* 0x0000db00ff007a0c */ /* 0x000fda0003f05300 */
[----:B------:R-:W-:Y:S05]  /*1b10*/  @!P0 BRA `(.L_x_1829) ;  /* 0x0000003000008947 */ /* 0x000fea0003800000 */
[----:B-1----:R-:W-:-:S05]  /*1b20*/  IMAD.WIDE R4, R251, R14, c[0x0][0x368] ;  /* 0x0000da00fb047625 */ /* 0x002fca00078e020e */
[----:B------:R1:W5:Y:S01]  /*1b30*/  LDG.E R11, [R4.64] ;  /* 0x00000006040b7981 */ /* 0x000362000c1e1900 */
[----:B------:R-:W-:Y:S05]  /*1b40*/  BRA `(.L_x_1830) ;  /* 0x0000005000007947 */ /* 0x000fea0003800000 */
.L_x_1829:
[----:B-1----:R-:W-:Y:S01]  /*1b50*/  MOV R11, c[0x0][0x1d0] ;  /* 0x00007400000b7a02 */ /* 0x002fe20000000f00 */
[----:B------:R-:W-:Y:S05]  /*1b60*/  @!P4 BRA `(.L_x_1830) ;  /* 0x000000300000c947 */ /* 0x000fea0003800000 */
[----:B------:R-:W2:Y:S04]  /*1b70*/  LDG.E R6, [R4.64] ;  /* 0x0000000604067981 */ /* 0x000ea8000c1e1900 */
[----:B------:R-:W2:Y:S02]  /*1b80*/  LDG.E R0, [R4.64+0x4] ;  /* 0x0000040604007981 */ /* 0x000ea4000c1e1900 */
[----:B--2---:R-:W-:Y:S02]  /*1b90*/  IADD3 R11, -R6, R0, RZ ;  /* 0x00000000060b7210 */ /* 0x004fe40007ffe1ff */
.L_x_1830:
[----:B-1----:R1:W2:Y:S04]  /*1ba0*/  @P3 LDG.E R5, [R2.64] ;  /* 0x0000000602053981 */ /* 0x0022a8000c1e1900 */
[----:B------:R1:W2:Y:S01]  /*1bb0*/  @P3 LDG.E R4, [R2.64+0x4] ;  /* 0x0000040602043981 */ /* 0x0002a2000c1e1900 */
[----:B------:R-:W-:Y:S01]  /*1bc0*/  ISETP.NE.U32.AND P0, PT, RZ, c[0x0][0x378], PT ;  /* 0x0000de00ff007a0c */ /* 0x000fe20003f05070 */
[----:B-----5:R-:W-:-:S03]  /*1bd0*/  IMAD.MOV.U32 R154, RZ, RZ, R11 ;  /* 0x000000ffff9a7224 */ /* 0x020fc600078e000b */
[----:B------:R-:W-:Y:S01]  /*1be0*/  ISETP.NE.AND.EX P0, PT, RZ, c[0x0][0x37c], PT, P0 ;  /* 0x0000df00ff007a0c */ /* 0x000fe20003f05300 */
[----:B------:R-:W-:Y:S02]  /*1bf0*/  IMAD.MOV.U32 R6, RZ, RZ, c[0x0][0x2c4] ;  /* 0x0000b100ff067624 */ /* 0x000fe400078e00ff */
[----:B------:R-:W-:-:S03]  /*1c00*/  IMAD.SHL.U32 R243, R249, 0x80, RZ ;  /* 0x00000080f9f37824 */ /* 0x000fc600078e00ff */
[----:B------:R-:W-:Y:S01]  /*1c10*/  ISETP.NE.AND P2, PT, R6, 0x1, PT ;  /* 0x000000010600780c */ /* 0x000fe20003f45270 */
[----:B------:R-:W-:Y:S02]  /*1c20*/  IMAD.MOV.U32 R0, RZ, RZ, c[0x0][0x228] ;  /* 0x00008a00ff007624 */ /* 0x000fe400078e00ff */
[----:B------:R-:W-:Y:S02]  /*1c30*/  IMAD.IADD R12, R11, 0x1, -R159 ;  /* 0x000000010b0c7824 */ /* 0x000fe400078e0a9f */
[----:B------:R-:W-:Y:S02]  /*1c40*/  IMAD.MOV.U32 R6, RZ, RZ, c[0x0][0x32c] ;  /* 0x0000cb00ff067624 */ /* 0x000fe400078e00ff */
[----:B-1----:R-:W-:-:S05]  /*1c50*/  @P0 IMAD.WIDE R2, R251, R14, c[0x0][0x378] ;  /* 0x0000de00fb020625 */ /* 0x002fca00078e020e */
[----:B------:R1:W5:Y:S01]  /*1c60*/  @P0 LDG.E R154, [R2.64] ;  /* 0x00000006029a0981 */ /* 0x000362000c1e1900 */
[----:B------:R-:W-:Y:S02]  /*1c70*/  ISETP.GE.AND P1, PT, R6, 0x1, PT ;  /* 0x000000010600780c */ /* 0x000fe40003f26270 */
[----:B------:R-:W-:-:S04]  /*1c80*/  LOP3.LUT R212, R212, 0xfffff7ff, RZ, 0xc0, !PT ;  /* 0xfffff7ffd4d47812 */ /* 0x000fc800078ec0ff */
[----:B------:R-:W-:-:S04]  /*1c90*/  @P2 LOP3.LUT R212, R212, 0x800, RZ, 0xfc, !PT ;  /* 0x00000800d4d42812 */ /* 0x000fc800078efcff */
[----:B------:R-:W-:-:S04]  /*1ca0*/  LOP3.LUT R212, R212, 0xffffefff, RZ, 0xc0, !PT ;  /* 0xffffefffd4d47812 */ /* 0x000fc800078ec0ff */
[----:B------:R-:W-:Y:S02]  /*1cb0*/  @P1 LOP3.LUT R212, R212, 0x1000, RZ, 0xfc, !PT ;  /* 0x00001000d4d41812 */ /* 0x000fe400078efcff */
[----:B-1----:R-:W-:Y:S01]  /*1cc0*/  IADD3 R2, R243, 0x7f, RZ ;  /* 0x0000007ff3027810 */ /* 0x002fe20007ffe0ff */
[----:B--2---:R-:W-:-:S04]  /*1cd0*/  @P3 IMAD.IADD R0, R4, 0x1, -R5 ;  /* 0x0000000104003824 */ /* 0x004fc800078e0a05 */
[----:B------:R-:W-:-:S04]  /*1ce0*/  @P2 IMAD.HI.U32 R4, R2, c[0x0][0x2c8], RZ ;  /* 0x0000b20002042a27 */ /* 0x000fc800078e00ff */
[----:B------:R-:W-:Y:S01]  /*1cf0*/  IMAD.IADD R240, R12, 0x1, R0 ;  /* 0x000000010cf07824 */ /* 0x000fe200078e0200 */
[----:B------:R-:W-:-:S04]  /*1d00*/  @P2 SHF.R.U32.HI R2, RZ, c[0x0][0x2cc], R4 ;  /* 0x0000b300ff022a19 */ /* 0x000fc80000011604 */
[C---:B------:R-:W-:Y:S02]  /*1d10*/  IADD3 R3, R240.reuse, 0x2f, RZ ;  /* 0x0000002ff0037810 */ /* 0x040fe40007ffe0ff */
[----:B------:R-:W-:-:S03]  /*1d20*/  IADD3 R4, R240, 0x1, -R239 ;  /* 0x00000001f0047810 */ /* 0x000fc60007ffe8ef */
[----:B------:R-:W-:-:S04]  /*1d30*/  IMAD.HI R3, R3, 0x2aaaaaab, RZ ;  /* 0x2aaaaaab03037827 */ /* 0x000fc800078e02ff */
[----:B------:R-:W-:Y:S01]  /*1d40*/  IMAD.IADD R2, R4, 0x1, R2 ;  /* 0x0000000104027824 */ /* 0x000fe200078e0202 */
[----:B------:R-:W-:-:S04]  /*1d50*/  SHF.R.U32.HI R5, RZ, 0x1f, R3 ;  /* 0x0000001fff057819 */ /* 0x000fc80000011603 */
[----:B------:R-:W-:Y:S02]  /*1d60*/  LEA.HI.SX32 R162, R3, R5, 0x1d ;  /* 0x0000000503a27211 */ /* 0x000fe400078feaff */
        /* <DEDUP_REMOVED lines=12> */
.L_x_1833:
[----:B------:R-:W-:-:S13]  /*1e30*/  ISETP.NE.AND P0, PT, R6, 0x1, PT ;  /* 0x000000010600780c */ /* 0x000fda0003f05270 */
[----:B------:R-:W-:-:S05]  /*1e40*/  @P0 IMAD.HI.U32 R2, R3, c[0x0][0x330], RZ ;  /* 0x0000cc0003020a27 */ /* 0x000fca00078e00ff */
[----:B------:R-:W-:Y:S02]  /*1e50*/  @P0 SHF.R.U32.HI R3, RZ, c[0x0][0x334], R2 ;  /* 0x0000cd00ff030a19 */ /* 0x000fe40000011602 */
.L_x_1834:
[----:B------:R-:W-:Y:S05]  /*1e60*/  BSYNC B0 ;  /* 0x0000000000007941 */ /* 0x000fea0003800000 */
.L_x_1832:
[----:B------:R-:W-:-:S05]  /*1e70*/  IMAD R3, R3, R6, c[0x0][0x32c] ;  /* 0x0000cb0003037624 */ /* 0x000fca00078e0206 */
[----:B------:R-:W-:-:S04]  /*1e80*/  IMNMX R4, R4, R3, PT ;  /* 0x0000000304047217 */ /* 0x000fc80003800200 */
.L_x_1831:
[----:B------:R-:W-:Y:S01]  /*1e90*/  IADD3 R4, R4, 0x2f, RZ ;  /* 0x0000002f04047810 */ /* 0x000fe20007ffe0ff */
[----:B------:R-:W-:-:S04]  /*1ea0*/  @P2 IMAD.HI.U32 R3, R243, c[0x0][0x2c8], RZ ;  /* 0x0000b200f3032a27 */ /* 0x000fc800078e00ff */
[----:B------:R-:W-:-:S04]  /*1eb0*/  IMAD.HI R4, R4, 0x2aaaaaab, RZ ;  /* 0x2aaaaaab04047827 */ /* 0x000fc800078e02ff */
[----:B------:R-:W-:Y:S01]  /*1ec0*/  IMAD.MOV.U32 R2, RZ, RZ, R243 ;  /* 0x000000ffff027224 */ /* 0x000fe200078e00f3 */
[----:B------:R-:W-:Y:S01]  /*1ed0*/  @P2 SHF.R.U32.HI R2, RZ, c[0x0][0x2cc], R3 ;  /* 0x0000b300ff022a19 */ /* 0x000fe20000011603 */
[----:B------:R-:W-:Y:S01]  /*1ee0*/  IMAD.IADD R161, R240, 0x1, -R239 ;  /* 0x00000001f0a17824 */ /* 0x000fe200078e0aef */
[----:B------:R-:W-:-:S03]  /*1ef0*/  SHF.R.U32.HI R3, RZ, 0x1f, R4 ;  /* 0x0000001fff037819 */ /* 0x000fc60000011604 */
        /* <DEDUP_REMOVED lines=14> */
.L_x_1837:
[----:B------:R-:W-:-:S13]  /*1fe0*/  ISETP.NE.AND P0, PT, R6, 0x1, PT ;  /* 0x000000010600780c */ /* 0x000fda0003f05270 */
[----:B------:R-:W-:-:S05]  /*1ff0*/  @P0 IMAD.HI.U32 R4, R2, c[0x0][0x330], RZ ;  /* 0x0000cc0002040a27 */ /* 0x000fca00078e00ff */
[----:B------:R-:W-:Y:S02]  /*2000*/  @P0 SHF.R.U32.HI R2, RZ, c[0x0][0x334], R4 ;  /* 0x0000cd00ff020a19 */ /* 0x000fe40000011604 */
.L_x_1838:
[----:B------:R-:W-:Y:S05]  /*2010*/  BSYNC B0 ;  /* 0x0000000000007941 */ /* 0x000fea0003800000 */
.L_x_1836:
[----:B------:R-:W-:-:S05]  /*2020*/  IMAD R2, R2, c[0x0][0x32c], RZ ;  /* 0x0000cb0002027a24 */ /* 0x000fca00078e02ff */
[----:B------:R-:W-:-:S04]  /*2030*/  IMNMX R3, R3, R2, !PT ;  /* 0x0000000203037217 */ /* 0x000fc80007800200 */
.L_x_1835:
[C---:B------:R-:W-:Y:S01]  /*2040*/  LOP3.LUT R4, R250.reuse, 0xff000000, RZ, 0xc0, !PT ;  /* 0xff000000fa047812 */ /* 0x040fe200078ec0ff */
[----:B------:R-:W-:Y:S01]  /*2050*/  IMAD.HI R3, R3, 0x2aaaaaab, RZ ;  /* 0x2aaaaaab03037827 */ /* 0x000fe200078e02ff */
[----:B------:R-:W-:Y:S01]  /*2060*/  LOP3.LUT R5, R250, 0xff0000, RZ, 0xc0, !PT ;  /* 0x00ff0000fa057812 */ /* 0x000fe200078ec0ff */
[----:B------:R-:W-:Y:S01]  /*2070*/  BSSY B0, `(.L_x_1839) ;  /* 0x000002d000007945 */ /* 0x000fe20003800000 */
[----:B------:R-:W-:Y:S02]  /*2080*/  SHF.R.U32.HI R4, RZ, 0x8, R4 ;  /* 0x00000008ff047819 */ /* 0x000fe40000011604 */
[----:B------:R-:W-:Y:S02]  /*2090*/  SHF.R.U32.HI R2, RZ, 0x1f, R3 ;  /* 0x0000001fff027819 */ /* 0x000fe40000011603 */
[----:B------:R-:W-:Y:S02]  /*20a0*/  LEA.HI R4, R5, R4, RZ, 0x10 ;  /* 0x0000000405047211 */ /* 0x000fe400078f80ff */
[----:B------:R-:W-:Y:S01]  /*20b0*/  LEA.HI.SX32 R3, R3, R2, 0x1d ;  /* 0x0000000203037211 */ /* 0x000fe200078feaff */
[----:B------:R-:W-:Y:S01]  /*20c0*/  IMAD.MOV.U32 R2, RZ, RZ, RZ ;  /* 0x000000ffff027224 */ /* 0x000fe200078e00ff */
[----:B------:R-:W-:-:S02]  /*20d0*/  SHF.R.U32.HI R6, RZ, 0x10, R4 ;  /* 0x00000010ff067819 */ /* 0x000fc40000011604 */
[----:B------:R-:W-:Y:S02]  /*20e0*/  LOP3.LUT R15, R4, 0xff, RZ, 0xc0, !PT ;  /* 0x000000ff040f7812 */ /* 0x000fe400078ec0ff */
[----:B------:R-:W-:Y:S01]  /*20f0*/  IMNMX R5, RZ, R3, !PT ;  /* 0x00000003ff057217 */ /* 0x000fe20007800200 */
[----:B------:R1:W-:Y:S01]  /*2100*/  STL [R1+0x28], R6 ;  /* 0x0000280601007387 */ /* 0x0003e20000100800 */
[C---:B------:R-:W-:Y:S02]  /*2110*/  ISETP.NE.AND P1, PT, R6.reuse, RZ, PT ;  /* 0x000000ff0600720c */ /* 0x040fe40003f25270 */
[----:B------:R-:W-:Y:S01]  /*2120*/  ISETP.GT.AND P0, PT, R7, R5, PT ;  /* 0x000000050700720c */ /* 0x000fe20003f04270 */
[----:B------:R1:W-:Y:S01]  /*2130*/  STL [R1+0x2c], R15 ;  /* 0x00002c0f01007387 */ /* 0x0003e20000100800 */
[----:B------:R-:W-:-:S11]  /*2140*/  SEL R145, R6, c[0x0][0x338], P1 ;  /* 0x0000ce0006917a07 */ /* 0x000fd60000800000 */
[----:B------:R-:W-:Y:S05]  /*2150*/  @!P0 BRA `(.L_x_1840) ;  /* 0x000001e000008947 */ /* 0x000fea0003800000 */
[----:B------:R-:W-:Y:S02]  /*2160*/  IABS R2, R145 ;  /* 0x0000009100027213 */ /* 0x000fe40000000000 */
[----:B-1----:R-:W-:-:S03]  /*2170*/  IADD3 R6, R145, -0x1, R7 ;  /* 0xffffffff91067810 */ /* 0x002fc60007ffe007 */
[----:B------:R-:W-:Y:S02]  /*2180*/  IMAD.MOV.U32 R4, RZ, RZ, R2 ;  /* 0x000000ffff047224 */ /* 0x000fe400078e0002 */
[----:B------:R-:W-:Y:S02]  /*2190*/  IMAD.IADD R6, R6, 0x1, -R5 ;  /* 0x0000000106067824 */ /* 0x000fe400078e0a05 */
[----:B------:R-:W1:Y:S03]  /*21a0*/  I2F.RP R2, R4 ;  /* 0x0000000400027306 */ /* 0x000e660000209400 */
[----:B------:R-:W-:-:S05]  /*21b0*/  IABS R10, R6 ;  /* 0x00000006000a7213 */ /* 0x000fca0000000000 */
[----:B-1----:R-:W1:Y:S02]  /*21c0*/  MUFU.RCP R2, R2 ;  /* 0x0000000200027308 */ /* 0x002e640000001000 */
[----:B-1----:R-:W-:-:S06]  /*21d0*/  IADD3 R2, R2, 0xffffffe, RZ ;  /* 0x0ffffffe02027810 */ /* 0x002fcc0007ffe0ff */
[----:B------:R-:W1:Y:S02]  /*21e0*/  F2I.FTZ.U32.TRUNC.NTZ R3, R2 ;  /* 0x0000000200037305 */ /* 0x000e64000021f000 */
[----:B-1----:R-:W-:-:S04]  /*21f0*/  IMAD.MOV R2, RZ, RZ, -R3 ;  /* 0x000000ffff027224 */ /* 0x002fc800078e0a03 */
[----:B------:R-:W-:Y:S01]  /*2200*/  IMAD.MOV.U32 R8, RZ, RZ, R2 ;  /* 0x000000ffff087224 */ /* 0x000fe200078e0002 */
[----:B------:R-:W-:-:S03]  /*2210*/  IABS R2, R145 ;  /* 0x0000009100027213 */ /* 0x000fc60000000000 */
[----:B------:R-:W-:Y:S02]  /*2220*/  IMAD R8, R8, R4, RZ ;  /* 0x0000000408087224 */ /* 0x000fe400078e02ff */
[----:B------:R-:W-:Y:S01]  /*2230*/  IMAD.MOV R9, RZ, RZ, -R2 ;  /* 0x000000ffff097224 */ /* 0x000fe200078e0a02 */
[----:B------:R-:W-:-:S05]  /*2240*/  MOV R2, RZ ;  /* 0x000000ff00027202 */ /* 0x000fca0000000f00 */
        /* <DEDUP_REMOVED lines=15> */
.L_x_1840:
[----:B------:R-:W-:Y:S05]  /*2340*/  BSYNC B0 ;  /* 0x0000000000007941 */ /* 0x000fea0003800000 */
.L_x_1839:
[----:B------:R-:W-:Y:S01]  /*2350*/  IMAD R3, R15, R2, R5 ;  /* 0x000000020f037224 */ /* 0x000fe200078e0205 */
[----:B-1----:R-:W1:Y:S01]  /*2360*/  S2R R6, SR_TID.X ;  /* 0x0000000000067919 */ /* 0x002e620000002100 */
[----:B------:R-:W-:Y:S02]  /*2370*/  IADD3 R24, R229, 0x20, RZ ;  /* 0x00000020e5187810 */ /* 0x000fe40007ffe0ff */
[C---:B------:R-:W-:Y:S01]  /*2380*/  IMAD.IADD R2, R3.reuse, 0x1, R2 ;  /* 0x0000000103027824 */ /* 0x040fe200078e0202 */
[----:B------:R-:W-:Y:S01]  /*2390*/  SHF.R.S32.HI R137, RZ, 0x1f, R136 ;  /* 0x0000001fff897819 */ /* 0x000fe20000011488 */
        /* <DEDUP_REMOVED lines=9> */
[----:B-1----:R-:W-:Y:S02]  /*2430*/  SHF.R.S32.HI R187, RZ, 0x1f, R6 ;  /* 0x0000001fffbb7819 */ /* 0x002fe40000011406 */
[----:B------:R-:W-:Y:S02]  /*2440*/  LOP3.LUT R169, R4, 0x1c0, RZ, 0xc0, !PT ;  /* 0x000001c004a97812 */ /* 0x000fe400078ec0ff */
[----:B------:R-:W-:-:S02]  /*2450*/  LEA.HI R4, R187, R6, RZ, 0x6 ;  /* 0x00000006bb047211 */ /* 0x000fc400078f30ff */
[----:B------:R-:W-:Y:S02]  /*2460*/  SHF.R.U32.HI R179, RZ, 0x3, R169 ;  /* 0x00000003ffb37819 */ /* 0x000fe400000116a9 */
[----:B------:R-:W-:Y:S01]  /*2470*/  LOP3.LUT R5, R169, 0x38, R136, 0xf8, !PT ;  /* 0x00000038a9057812 */ /* 0x000fe200078ef888 */
[----:B------:R-:W-:Y:S02]  /*2480*/  IMAD.SHL.U32 R4, R4, 0x8, RZ ;  /* 0x0000000804047824 */ /* 0x000fe400078e00ff */
[----:B------:R-:W-:Y:S01]  /*2490*/  @P0 IADD3 R3, R2, 0x2f, RZ ;  /* 0x0000002f02030810 */ /* 0x000fe20007ffe0ff */
[----:B------:R-:W-:Y:S02]  /*24a0*/  IMAD.MOV.U32 R2, RZ, RZ, R140 ;  /* 0x000000ffff027224 */ /* 0x000fe400078e008c */
[----:B------:R-:W-:Y:S01]  /*24b0*/  LOP3.LUT R170, R4, 0xfffffe00, RZ, 0xc0, !PT ;  /* 0xfffffe0004aa7812 */ /* 0x000fe200078ec0ff */
[----:B------:R-:W-:Y:S02]  /*24c0*/  IMAD.SHL.U32 R4, R24, 0x40, RZ ;  /* 0x0000004018047824 */ /* 0x000fe400078e00ff */
[----:B------:R-:W-:-:S03]  /*24d0*/  @P0 IMAD.HI R3, R3, 0x2aaaaaab, RZ ;  /* 0x2aaaaaab03030827 */ /* 0x000fc600078e02ff */
[----:B------:R-:W-:Y:S02]  /*24e0*/  LOP3.LUT R155, R4, 0x1c0, RZ, 0xc0, !PT ;  /* 0x000001c0049b7812 */ /* 0x000fe400078ec0ff */
[----:B------:R-:W-:-:S04]  /*24f0*/  @P0 SHF.R.U32.HI R6, RZ, 0x1f, R3 ;  /* 0x0000001fff060819 */ /* 0x000fc80000011603 */
[----:B------:R-:W-:Y:S02]  /*2500*/  @P0 LEA.HI.SX32 R2, R3, R6, 0x1d ;  /* 0x0000000603020211 */ /* 0x000fe400078feaff */
[----:B------:R-:W-:Y:S02]  /*2510*/  LOP3.LUT R3, R5, R179, RZ, 0x3c, !PT ;  /* 0x000000b305037212 */ /* 0x000fe400078e3cff */
[----:B------:R-:W-:-:S03]  /*2520*/  ISETP.GT.AND P0, PT, R2, R140, PT ;  /* 0x0000008c0200720c */ /* 0x000fc60003f04270 */
[----:B------:R-:W-:-:S04]  /*2530*/  IMAD.IADD R3, R170, 0x1, R3 ;  /* 0x00000001aa037824 */ /* 0x000fc800078e0203 */
[----:B------:R-:W-:-:S06]  /*2540*/  IMAD.SHL.U32 R213, R3, 0x2, RZ ;  /* 0x0000000203d57824 */ /* 0x000fcc00078e00ff */
[----:B------:R-:W-:Y:S05]  /*2550*/  @!P0 BRA `(.L_x_1841) ;  /* 0x0000679000008947 */ /* 0x000fea0003800000 */
[----:B------:R-:W-:-:S04]  /*2560*/  ISETP.NE.U32.AND P2, PT, RZ, c[0x0][0x340], PT ;  /* 0x0000d000ff007a0c */ /* 0x000fc80003f45070 */
[----:B------:R-:W-:-:S13]  /*2570*/  ISETP.NE.AND.EX P2, PT, RZ, c[0x0][0x344], PT, P2 ;  /* 0x0000d100ff007a0c */ /* 0x000fda0003f45320 */
[----:B------:R-:W-:-:S05]  /*2580*/  @P2 IMAD.WIDE R4, R251, R14, c[0x0][0x340] ;  /* 0x0000d000fb042625 */ /* 0x000fca00078e020e */
[----:B------:R1:W2:Y:S01]  /*2590*/  @P2 LDG.E R10, [R4.64] ;  /* 0x00000006040a2981 */ /* 0x0002a2000c1e1900 */
[----:B------:R-:W-:Y:S01]  /*25a0*/  SHF.R.S32.HI R22, RZ, 0x1f, R229 ;  /* 0x0000001fff167819 */ /* 0x000fe200000114e5 */
[----:B------:R-:W-:Y:S01]  /*25b0*/  IMAD.IADD R16, R11, 0x1, R158 ;  /* 0x000000010b107824 */ /* 0x000fe200078e029e */
[C---:B------:R-:W-:Y:S01]  /*25c0*/  IADD3 R129, P0, R229.reuse, R13, RZ ;  /* 0x0000000de5817210 */ /* 0x040fe20007f1e0ff */
[----:B------:R-:W-:Y:S01]  /*25d0*/  IMAD.MOV.U32 R163, RZ, RZ, c[0x0][0x238] ;  /* 0x00008e00ffa37624 */ /* 0x000fe200078e00ff */
[----:B------:R-:W-:Y:S01]  /*25e0*/  MOV R148, 0x30 ;  /* 0x0000003000947802 */ /* 0x000fe20000000f00 */
[----:B------:R-:W-:Y:S01]  /*25f0*/  IMAD.WIDE.U32 R182, R229, c[0x0][0x1e0], RZ ;  /* 0x00007800e5b67a25 */ /* 0x000fe200078e00ff */
[----:B------:R-:W-:Y:S02]  /*2600*/  LEA.HI.X.SX32 R142, R13, R22, 0x1, P0 ;  /* 0x000000160d8e7211 */ /* 0x000fe400000f0eff */
[----:B------:R-:W-:Y:S01]  /*2610*/  IADD3 R36, R2, -0x1, RZ ;  /* 0xffffffff02247810 */ /* 0x000fe20007ffe0ff */
[C---:B------:R-:W-:Y:S01]  /*2620*/  IMAD R175, R148.reuse, c[0x0][0x23c], RZ ;  /* 0x00008f0094af7a24 */ /* 0x040fe200078e02ff */
[----:B------:R-:W-:Y:S01]  /*2630*/  SHF.R.S32.HI R21, RZ, 0x1f, R16 ;  /* 0x0000001fff157819 */ /* 0x000fe20000011410 */
[----:B------:R-:W-:Y:S01]  /*2640*/  IMAD.WIDE.U32 R146, R148, c[0x0][0x238], RZ ;  /* 0x00008e0094927a25 */ /* 0x000fe200078e00ff */
[----:B------:R-:W-:-:S02]  /*2650*/  SHF.R.S32.HI R9, RZ, 0x1f, R36 ;  /* 0x0000001fff097819 */ /* 0x000fc40000011424 */
[----:B------:R-:W-:Y:S01]  /*2660*/  SEL R20, R251, RZ, !P3 ;  /* 0x000000fffb147207 */ /* 0x000fe20005800000 */
[----:B------:R-:W-:Y:S01]  /*2670*/  IMAD.WIDE.U32 R2, R129, c[0x0][0x238], R136 ;  /* 0x00008e0081027a25 */ /* 0x000fe200078e0088 */
[----:B------:R-:W-:Y:S02]  /*2680*/  IADD3 R175, R147, R175, RZ ;  /* 0x000000af93af7210 */ /* 0x000fe40007ffe0ff */
[----:B------:R-:W-:Y:S01]  /*2690*/  MOV R160, 0x5 ;  /* 0x0000000500a07802 */ /* 0x000fe20000000f00 */
[----:B------:R-:W-:Y:S01]  /*26a0*/  IMAD R7, R21, c[0x0][0x1e0], RZ ;  /* 0x0000780015077a24 */ /* 0x000fe200078e02ff */
[----:B------:R-:W-:Y:S01]  /*26b0*/  SHF.L.U32 R185, R163, 0x5, RZ ;  /* 0x00000005a3b97819 */ /* 0x000fe200000006ff */
[----:B------:R-:W-:Y:S01]  /*26c0*/  IMAD R8, R175, R36, RZ ;  /* 0x00000024af087224 */ /* 0x000fe200078e02ff */
[----:B------:R-:W-:Y:S01]  /*26d0*/  SHF.L.U64.HI R163, R163, R160, c[0x0][0x23c] ;  /* 0x00008f00a3a37619 */ /* 0x000fe200000102a0 */
[----:B------:R-:W-:Y:S01]  /*26e0*/  IMAD R7, R16, c[0x0][0x1e4], R7 ;  /* 0x0000790010077a24 */ /* 0x000fe200078e0207 */
[----:B------:R-:W-:Y:S01]  /*26f0*/  ISETP.GE.AND P6, PT, R139, c[0x0][0x1d4], PT ;  /* 0x000075008b007a0c */ /* 0x000fe20003fc6270 */
[----:B-1----:R-:W-:Y:S01]  /*2700*/  IMAD R4, R142, c[0x0][0x238], RZ ;  /* 0x00008e008e047a24 */ /* 0x002fe200078e02ff */
[----:B------:R-:W-:Y:S01]  /*2710*/  ISETP.GE.AND P5, PT, R230, c[0x0][0x1d4], PT ;  /* 0x00007500e6007a0c */ /* 0x000fe20003fa6270 */
[----:B------:R-:W-:Y:S01]  /*2720*/  IMAD R11, R9, R146, R8 ;  /* 0x00000092090b7224 */ /* 0x000fe200078e0208 */
[----:B------:R-:W-:Y:S01]  /*2730*/  SHF.R.S32.HI R9, RZ, 0x1f, R251 ;  /* 0x0000001fff097819 */ /* 0x000fe200000114fb */
[----:B------:R-:W-:Y:S01]  /*2740*/  IMAD R6, R129, c[0x0][0x23c], R4 ;  /* 0x00008f0081067a24 */ /* 0x000fe200078e0204 */
[----:B------:R-:W-:Y:S01]  /*2750*/  SHF.R.S32.HI R165, RZ, 0x1f, R164 ;  /* 0x0000001fffa57819 */ /* 0x000fe200000114a4 */
[----:B------:R-:W-:Y:S01]  /*2760*/  IMAD.WIDE.U32 R4, R16, c[0x0][0x1e0], RZ ;  /* 0x0000780010047a25 */ /* 0x000fe200078e00ff */
[----:B------:R-:W-:-:S02]  /*2770*/  SEL R19, R9, RZ, !P3 ;  /* 0x000000ff09137207 */ /* 0x000fc40005800000 */
[----:B------:R-:W-:Y:S01]  /*2780*/  MOV R178, c[0x0][0x280] ;  /* 0x0000a00000b27a02 */ /* 0x000fe20000000f00 */
[----:B------:R-:W-:Y:S01]  /*2790*/  IMAD.IADD R3, R3, 0x1, R6 ;  /* 0x0000000103037824 */ /* 0x000fe200078e0206 */
[----:B------:R-:W-:Y:S01]  /*27a0*/  IADD3 R5, R5, R7, RZ ;  /* 0x0000000705057210 */ /* 0x000fe20007ffe0ff */
[----:B------:R-:W-:Y:S01]  /*27b0*/  IMAD R6, R36, -0x30, R0 ;  /* 0xffffffd024067824 */ /* 0x000fe200078e0200 */
[----:B------:R-:W-:Y:S01]  /*27c0*/  MOV R177, c[0x0][0x290] ;  /* 0x0000a40000b17a02 */ /* 0x000fe20000000f00 */
[----:B------:R-:W-:Y:S01]  /*27d0*/  IMAD.WIDE.U32 R2, R25, c[0x0][0x240], R2 ;  /* 0x0000900019027a25 */ /* 0x000fe200078e0002 */
[-C--:B------:R-:W-:Y:S02]  /*27e0*/  SHF.L.U64.HI R157, R178, R160.reuse, c[0x0][0x284] ;  /* 0x0000a100b29d7619 */ /* 0x080fe400000102a0 */
[----:B------:R-:W-:Y:S01]  /*27f0*/  IMNMX R6, R6, 0x30, PT ;  /* 0x0000003006067817 */ /* 0x000fe20003800200 */
[----:B------:R-:W-:Y:S01]  /*2800*/  IMAD.WIDE.U32 R12, R229, c[0x0][0x280], R136 ;  /* 0x0000a000e50c7a25 */ /* 0x000fe200078e0088 */
[----:B------:R-:W-:-:S02]  /*2810*/  SHF.L.U64.HI R156, R177, R160, c[0x0][0x294] ;  /* 0x0000a500b19c7619 */ /* 0x000fc400000102a0 */
[----:B------:R-:W-:Y:S01]  /*2820*/  SHF.R.U32.HI R23, RZ, 0x3, R155 ;  /* 0x00000003ff177819 */ /* 0x000fe2000001169b */
[----:B------:R-:W-:Y:S01]  /*2830*/  IMAD.IADD R8, R6, 0x1, -R229 ;  /* 0x0000000106087824 */ /* 0x000fe200078e0ae5 */
[----:B------:R-:W-:Y:S01]  /*2840*/  SHF.L.U32 R178, R178, 0x5, RZ ;  /* 0x00000005b2b27819 */ /* 0x000fe200000006ff */
[C---:B------:R-:W-:Y:S01]  /*2850*/  IMAD.WIDE.U32 R6, R25.reuse, c[0x0][0x1e8], R4 ;  /* 0x00007a0019067a25 */ /* 0x040fe200078e0004 */
[----:B------:R-:W-:Y:S02]  /*2860*/  MOV R4, R2 ;  /* 0x0000000200047202 */ /* 0x000fe40000000f00 */
[C---:B------:R-:W-:Y:S01]  /*2870*/  ISETP.GE.AND P1, PT, R8.reuse, 0x1, PT ;  /* 0x000000010800780c */ /* 0x040fe20003f26270 */
[----:B------:R-:W-:Y:S01]  /*2880*/  IMAD R5, R25, c[0x0][0x244], R3 ;  /* 0x0000910019057a24 */ /* 0x000fe200078e0203 */
[----:B------:R-:W-:Y:S01]  /*2890*/  ISETP.GT.AND P0, PT, R8, 0x20, PT ;  /* 0x000000200800780c */ /* 0x000fe20003f04270 */
[----:B------:R-:W-:Y:S01]  /*28a0*/  IMAD R8, R19, c[0x0][0x248], RZ ;  /* 0x0000920013087a24 */ /* 0x000fe200078e02ff */
[----:B------:R-:W-:Y:S01]  /*28b0*/  SHF.L.U32 R177, R177, 0x5, RZ ;  /* 0x00000005b1b17819 */ /* 0x000fe200000006ff */
[----:B------:R-:W-:-:S04]  /*28c0*/  IMAD.WIDE.U32 R124, R20, c[0x0][0x248], R4 ;  /* 0x00009200147c7a25 */ /* 0x000fc800078e0004 */
[----:B------:R-:W-:Y:S02]  /*28d0*/  IMAD R8, R20, c[0x0][0x24c], R8 ;  /* 0x0000930014087a24 */ /* 0x000fe400078e0208 */
[----:B------:R-:W-:Y:S02]  /*28e0*/  IMAD.MOV.U32 R122, RZ, RZ, R124 ;  /* 0x000000ffff7a7224 */ /* 0x000fe400078e007c */
[----:B------:R-:W-:Y:S01]  /*28f0*/  IMAD R7, R25, c[0x0][0x1ec], R7 ;  /* 0x00007b0019077a24 */ /* 0x000fe200078e0207 */
[----:B------:R-:W-:Y:S01]  /*2900*/  IADD3 R123, R125, R8, RZ ;  /* 0x000000087d7b7210 */ /* 0x000fe20007ffe0ff */
[----:B------:R-:W-:Y:S02]  /*2910*/  IMAD R4, R22, c[0x0][0x1e0], RZ ;  /* 0x0000780016047a24 */ /* 0x000fe400078e02ff */
[----:B------:R-:W-:-:S04]  /*2920*/  IMAD.WIDE.U32 R14, R229, c[0x0][0x290], R136 ;  /* 0x0000a400e50e7a25 */ /* 0x000fc800078e0088 */
[----:B------:R-:W-:Y:S02]  /*2930*/  IMAD R8, R229, c[0x0][0x1e4], R4 ;  /* 0x00007900e5087a24 */ /* 0x000fe400078e0204 */
[C---:B------:R-:W-:Y:S02]  /*2940*/  IMAD R172, R148.reuse, c[0x0][0x1e4], RZ ;  /* 0x0000790094ac7a24 */ /* 0x040fe400078e02ff */
[----:B------:R-:W-:Y:S01]  /*2950*/  IMAD R173, R148, c[0x0][0x284], RZ ;  /* 0x0000a10094ad7a24 */ /* 0x000fe200078e02ff */
[----:B------:R-:W-:Y:S01]  /*2960*/  IADD3 R141, R183, R8, RZ ;  /* 0x00000008b78d7210 */ /* 0x000fe20007ffe0ff */
[----:B------:R-:W-:Y:S02]  /*2970*/  IMAD R8, R22, c[0x0][0x280], RZ ;  /* 0x0000a00016087a24 */ /* 0x000fe400078e02ff */
[----:B------:R-:W-:Y:S02]  /*2980*/  IMAD R174, R148, c[0x0][0x294], RZ ;  /* 0x0000a50094ae7a24 */ /* 0x000fe400078e02ff */
[----:B------:R-:W-:-:S02]  /*2990*/  IMAD R8, R229, c[0x0][0x284], R8 ;  /* 0x0000a100e5087a24 */ /* 0x000fc400078e0208 */
[----:B------:R-:W-:-:S04]  /*29a0*/  IMAD.WIDE.U32 R152, R148, c[0x0][0x1e0], RZ ;  /* 0x0000780094987a25 */ /* 0x000fc800078e00ff */
[----:B------:R-:W-:Y:S01]  /*29b0*/  IMAD.WIDE.U32 R150, R148, c[0x0][0x280], RZ ;  /* 0x0000a00094967a25 */ /* 0x000fe200078e00ff */
[----:B------:R-:W-:-:S03]  /*29c0*/  IADD3 R172, R153, R172, RZ ;  /* 0x000000ac99ac7210 */ /* 0x000fc60007ffe0ff */
[----:B------:R-:W-:-:S04]  /*29d0*/  IMAD.WIDE.U32 R148, R148, c[0x0][0x290], RZ ;  /* 0x0000a40094947a25 */ /* 0x000fc800078e00ff */
[----:B------:R-:W-:Y:S01]  /*29e0*/  IMAD.MOV.U32 R186, RZ, RZ, c[0x0][0x27c] ;  /* 0x00009f00ffba7624 */ /* 0x000fe200078e00ff */
[----:B------:R-:W-:Y:S01]  /*29f0*/  IADD3 R174, R149, R174, RZ ;  /* 0x000000ae95ae7210 */ /* 0x000fe20007ffe0ff */
[----:B------:R-:W-:Y:S01]  /*2a00*/  IMAD.IADD R173, R151, 0x1, R173 ;  /* 0x0000000197ad7824 */ /* 0x000fe200078e02ad */
[--C-:B--2---:R-:W-:Y:S01]  /*2a10*/  @P2 SHF.R.S32.HI R3, RZ, 0x1f, R10.reuse ;  /* 0x0000001fff032819 */ /* 0x104fe2000001140a */
[----:B------:R-:W-:Y:S01]  /*2a20*/  @P2 IMAD.MOV.U32 R2, RZ, RZ, R10 ;  /* 0x000000ffff022224 */ /* 0x000fe200078e000a */
[----:B------:R-:W-:Y:S01]  /*2a30*/  @!P2 MOV R2, R251 ;  /* 0x000000fb0002a202 */ /* 0x000fe20000000f00 */
[----:B------:R-:W-:Y:S02]  /*2a40*/  @!P2 IMAD.MOV.U32 R3, RZ, RZ, R9 ;  /* 0x000000ffff03a224 */ /* 0x000fe400078e0009 */
[----:B------:R-:W-:Y:S01]  /*2a50*/  IMAD R10, R22, c[0x0][0x290], RZ ;  /* 0x0000a400160a7a24 */ /* 0x000fe200078e02ff */
[----:B------:R-:W-:Y:S02]  /*2a60*/  SEL R18, R2, RZ, !P4 ;  /* 0x000000ff02127207 */ /* 0x000fe40006000000 */
[----:B------:R-:W-:Y:S01]  /*2a70*/  SEL R17, R3, RZ, !P4 ;  /* 0x000000ff03117207 */ /* 0x000fe20006000000 */
[----:B------:R-:W-:-:S04]  /*2a80*/  IMAD.WIDE.U32 R2, R36, R146, R122 ;  /* 0x0000009224027225 */ /* 0x000fc800078e007a */
[----:B------:R-:W-:Y:S01]  /*2a90*/  IMAD R5, R17, c[0x0][0x1f0], RZ ;  /* 0x00007c0011057a24 */ /* 0x000fe200078e02ff */
[----:B------:R-:W-:Y:S01]  /*2aa0*/  @P1 LEA R4, P3, R2, c[0x0][0x220], 0x1 ;  /* 0x0000880002041a11 */ /* 0x000fe200078608ff */
[----:B------:R-:W-:Y:S02]  /*2ab0*/  IMAD.IADD R3, R3, 0x1, R11 ;  /* 0x0000000103037824 */ /* 0x000fe400078e020b */
[----:B------:R-:W-:Y:S01]  /*2ac0*/  IMAD.WIDE.U32 R90, R18, c[0x0][0x1f0], R6 ;  /* 0x00007c00125a7a25 */ /* 0x000fe200078e0006 */
[----:B------:R-:W-:-:S03]  /*2ad0*/  @P0 IADD3 R6, P2, R185, R2, RZ ;  /* 0x00000002b9060210 */ /* 0x000fc60007f5e0ff */
[----:B------:R-:W-:Y:S01]  /*2ae0*/  IMAD R7, R18, c[0x0][0x1f4], R5 ;  /* 0x00007d0012077a24 */ /* 0x000fe200078e0205 */
[----:B------:R-:W-:Y:S01]  /*2af0*/  @P1 LEA.HI.X R5, R2, c[0x0][0x224], R3, 0x1, P3 ;  /* 0x0000890002051a11 */ /* 0x000fe200018f0c03 */
[----:B------:R-:W-:Y:S01]  /*2b00*/  @P0 IMAD.X R3, R3, 0x1, R163, P2 ;  /* 0x0000000103030824 */ /* 0x000fe200010e06a3 */
[C---:B------:R-:W-:Y:S01]  /*2b10*/  @P0 LEA R2, P4, R6.reuse, c[0x0][0x220], 0x1 ;  /* 0x0000880006020a11 */ /* 0x040fe200078808ff */
[----:B------:R-:W-:Y:S01]  /*2b20*/  IMAD R10, R229, c[0x0][0x294], R10 ;  /* 0x0000a500e50a7a24 */ /* 0x000fe200078e020a */
[----:B------:R-:W-:Y:S02]  /*2b30*/  IADD3 R89, R91, R7, RZ ;  /* 0x000000075b597210 */ /* 0x000fe40007ffe0ff */
[----:B------:R-:W-:Y:S01]  /*2b40*/  @P0 LEA.HI.X R3, R6, c[0x0][0x224], R3, 0x1, P4 ;  /* 0x0000890006030a11 */ /* 0x000fe200020f0c03 */
[----:B------:R-:W-:Y:S01]  /*2b50*/  IMAD.WIDE.U32 R6, R229, c[0x0][0x290], R164 ;  /* 0x0000a400e5067a25 */ /* 0x000fe200078e00a4 */
[----:B------:R-:W-:Y:S02]  /*2b60*/  ISETP.GE.AND P4, PT, R136, c[0x0][0x1d4], PT ;  /* 0x0000750088007a0c */ /* 0x000fe40003f86270 */
[----:B------:R-:W-:Y:S01]  /*2b70*/  IADD3 R121, P3, P2, R90, R182, R136 ;  /* 0x000000b65a797210 */ /* 0x000fe20007a7e088 */
[----:B------:R-:W-:Y:S01]  /*2b80*/  IMAD.IADD R9, R7, 0x1, R10 ;  /* 0x0000000107097824 */ /* 0x000fe200078e020a */
[----:B------:R-:W-:-:S02]  /*2b90*/  P2R R115, PR, RZ, 0x10 ;  /* 0x00000010ff737803 */ /* 0x000fc40000000000 */
[----:B------:R-:W-:Y:S02]  /*2ba0*/  IADD3.X R120, R89, R141, R137, P3, P2 ;  /* 0x0000008d59787210 */ /* 0x000fe40001fe4489 */
[----:B------:R-:W-:Y:S02]  /*2bb0*/  ISETP.NE.AND P2, PT, R115, RZ, PT ;  /* 0x000000ff7300720c */ /* 0x000fe40003f45270 */
[----:B------:R-:W-:Y:S02]  /*2bc0*/  ISETP.GE.AND P4, PT, R231, c[0x0][0x1d4], PT ;  /* 0x00007500e7007a0c */ /* 0x000fe40003f86270 */
[----:B------:R-:W-:-:S09]  /*2bd0*/  IADD3 R7, R8, R13, RZ ;  /* 0x0000000d08077210 */ /* 0x000fd20007ffe0ff */
        /* <DEDUP_REMOVED lines=11> */
[----:B------:R-:W-:-:S03]  /*2c90*/  ISETP.GE.AND P0, PT, R136, c[0x0][0x27c], PT ;  /* 0x00009f0088007a0c */ /* 0x000fc60003f06270 */
[----:B------:R-:W0:Y:S01]  /*2ca0*/  LDGDEPBAR ;  /* 0x00000000000079af */ /* 0x000e220000000000 */
[----:B------:R-:W-:Y:S01]  /*2cb0*/  WARPSYNC 0xffffffff ;  /* 0xffffffff00007948 */ /* 0x000fe20003800000 */
[----:B-1----:R-:W-:-:S05]  /*2cc0*/  IMAD.WIDE.U32 R4, R229, c[0x0][0x280], R164 ;  /* 0x0000a000e5047a25 */ /* 0x002fca00078e00a4 */
[----:B------:R-:W-:Y:S02]  /*2cd0*/  IADD3 R11, R5, R8, RZ ;  /* 0x00000008050b7210 */ /* 0x000fe40007ffe0ff */
[----:B------:R-:W-:Y:S01]  /*2ce0*/  IADD3 R5, R10, R15, RZ ;  /* 0x0000000f0a057210 */ /* 0x000fe20007ffe0ff */
[----:B------:R-:W-:Y:S01]  /*2cf0*/  IMAD.MOV.U32 R10, RZ, RZ, R4 ;  /* 0x000000ffff0a7224 */ /* 0x000fe200078e0004 */
[----:B------:R-:W-:Y:S01]  /*2d00*/  MOV R8, R6 ;  /* 0x0000000600087202 */ /* 0x000fe20000000f00 */
[----:B------:R-:W-:Y:S01]  /*2d10*/  IMAD.MOV.U32 R4, RZ, RZ, R14 ;  /* 0x000000ffff047224 */ /* 0x000fe200078e000e */
[----:B------:R-:W-:Y:S01]  /*2d20*/  MOV R6, R12 ;  /* 0x0000000c00067202 */ /* 0x000fe20000000f00 */
[----:B-----5:R-:W-:Y:S01]  /*2d30*/  IMAD.WIDE.U32 R106, R154, c[0x0][0x280], R10 ;  /* 0x0000a0009a6a7a25 */ /* 0x020fe200078e000a */
[----:B--2---:R-:W-:-:S03]  /*2d40*/  SHF.R.S32.HI R3, RZ, 0x1f, R24 ;  /* 0x0000001fff037819 */ /* 0x004fc60000011418 */
[C---:B------:R-:W-:Y:S01]  /*2d50*/  IMAD.WIDE.U32 R102, R154.reuse, c[0x0][0x290], R8 ;  /* 0x0000a4009a667a25 */ /* 0x040fe200078e0008 */
[----:B------:R-:W-:Y:S02]  /*2d60*/  SHF.R.S32.HI R2, RZ, 0x1f, R154 ;  /* 0x0000001fff027819 */ /* 0x000fe4000001149a */
[----:B------:R-:W-:Y:S01]  /*2d70*/  LEA.HI R3, R3, R24, RZ, 0x3 ;  /* 0x0000001803037211 */ /* 0x000fe200078f18ff */
[----:B------:R-:W-:-:S04]  /*2d80*/  IMAD.WIDE.U32 R100, R154, c[0x0][0x290], R4 ;  /* 0x0000a4009a647a25 */ /* 0x000fc800078e0004 */
[C---:B------:R-:W-:Y:S02]  /*2d90*/  IMAD R12, R2.reuse, c[0x0][0x280], RZ ;  /* 0x0000a000020c7a24 */ /* 0x040fe400078e02ff */
[----:B------:R-:W-:Y:S01]  /*2da0*/  IMAD R13, R2, c[0x0][0x290], RZ ;  /* 0x0000a400020d7a24 */ /* 0x000fe200078e02ff */
[----:B------:R-:W-:Y:S01]  /*2db0*/  SHF.L.U32 R2, R3, 0x6, RZ ;  /* 0x0000000603027819 */ /* 0x000fe200000006ff */
[C---:B------:R-:W-:Y:S02]  /*2dc0*/  IMAD R12, R154.reuse, c[0x0][0x284], R12 ;  /* 0x0000a1009a0c7a24 */ /* 0x040fe400078e020c */
[----:B------:R-:W-:Y:S01]  /*2dd0*/  IMAD R3, R154, c[0x0][0x294], R13 ;  /* 0x0000a5009a037a24 */ /* 0x000fe200078e020d */
[----:B------:R-:W-:Y:S01]  /*2de0*/  LOP3.LUT R2, R2, 0xfffffe00, RZ, 0xc0, !PT ;  /* 0xfffffe0002027812 */ /* 0x000fe200078ec0ff */
[----:B------:R-:W-:Y:S01]  /*2df0*/  IMAD.WIDE.U32 R104, R154, c[0x0][0x280], R6 ;  /* 0x0000a0009a687a25 */ /* 0x000fe200078e0006 */
[----:B------:R-:W-:Y:S02]  /*2e00*/  IADD3 R119, R107, R12, RZ ;  /* 0x0000000c6b777210 */ /* 0x000fe40007ffe0ff */
[----:B------:R-:W-:Y:S01]  /*2e10*/  IADD3 R118, R103, R3, RZ ;  /* 0x0000000367767210 */ /* 0x000fe20007ffe0ff */
[----:B------:R-:W-:Y:S01]  /*2e20*/  IMAD.SHL.U32 R14, R186, 0x2, RZ ;  /* 0x00000002ba0e7824 */ /* 0x000fe200078e00ff */
[----:B------:R-:W-:Y:S01]  /*2e30*/  IADD3 R116, R3, R101, RZ ;  /* 0x0000006503747210 */ /* 0x000fe20007ffe0ff */
[----:B------:R-:W-:-:S02]  /*2e40*/  IMAD.IADD R117, R12, 0x1, R105 ;  /* 0x000000010c757824 */ /* 0x000fc400078e0269 */
[----:B------:R-:W-:Y:S01]  /*2e50*/  SEL R3, RZ, c[0x0][0x27c], !P0 ;  /* 0x00009f00ff037a07 */ /* 0x000fe20004000000 */
[----:B------:R-:W-:Y:S01]  /*2e60*/  IMAD.WIDE.U32 R4, R25, c[0x0][0x260], R136 ;  /* 0x0000980019047a25 */ /* 0x000fe200078e0088 */
[----:B------:R-:W-:Y:S01]  /*2e70*/  IADD3 R10, -R14, c[0x0][0x1d4], RZ ;  /* 0x000075000e0a7a10 */ /* 0x000fe20007ffe1ff */
[----:B------:R-:W-:Y:S01]  /*2e80*/  BAR.SYNC.DEFER_BLOCKING 0x0 ;  /* 0x0000000000007b1d */ /* 0x000fe20000010000 */
[----:B------:R-:W-:Y:S01]  /*2e90*/  IADD3 R144, P1, R229, R16, RZ ;  /* 0x00000010e5907210 */ /* 0x000fe20007f3e0ff */
[----:B------:R-:W-:Y:S01]  /*2ea0*/  IMAD.IADD R3, R136, 0x1, R3 ;  /* 0x0000000188037824 */ /* 0x000fe200078e0203 */
[CC--:B------:R-:W-:Y:S01]  /*2eb0*/  SEL R11, R14.reuse, R10.reuse, !P0 ;  /* 0x0000000a0e0b7207 */ /* 0x0c0fe20004000000 */
[----:B------:R-:W-:Y:S01]  /*2ec0*/  IMAD R9, R25, c[0x0][0x264], R5 ;  /* 0x0000990019097a24 */ /* 0x000fe200078e0205 */
[----:B------:R-:W-:Y:S01]  /*2ed0*/  ISETP.GE.AND P0, PT, R139, c[0x0][0x27c], PT ;  /* 0x00009f008b007a0c */ /* 0x000fe20003f06270 */
[----:B------:R-:W-:Y:S01]  /*2ee0*/  IMAD.MOV.U32 R8, RZ, RZ, R4 ;  /* 0x000000ffff087224 */ /* 0x000fe200078e0004 */
[----:B------:R-:W-:Y:S01]  /*2ef0*/  SHF.R.S32.HI R5, RZ, 0x1f, R3 ;  /* 0x0000001fff057819 */ /* 0x000fe20000011403 */
[----:B------:R-:W-:Y:S01]  /*2f00*/  IMAD.WIDE.U32 R6, R25, c[0x0][0x210], R136 ;  /* 0x0000840019067a25 */ /* 0x000fe200078e0088 */
[----:B------:R-:W-:Y:S01]  /*2f10*/  SEL R10, R14, R10, !P0 ;  /* 0x0000000a0e0a7207 */ /* 0x000fe20004000000 */
[----:B------:R-:W-:Y:S01]  /*2f20*/  ULDC.U8 UR4, c[0x0][0x298] ;  /* 0x0000a60000047ab9 */ /* 0x000fe20000000000 */
[-C--:B------:R-:W-:Y:S01]  /*2f30*/  LEA.HI R4, R5, R3.reuse, RZ, 0x3 ;  /* 0x0000000305047211 */ /* 0x080fe200078f18ff */
[----:B------:R-:W-:Y:S01]  /*2f40*/  IMAD R7, R25, c[0x0][0x214], R7 ;  /* 0x0000850019077a24 */ /* 0x000fe200078e0207 */
[----:B------:R-:W-:Y:S01]  /*2f50*/  LEA.HI R14, R5, R3, RZ, 0x6 ;  /* 0x00000003050e7211 */ /* 0x000fe200078f30ff */
[----:B------:R-:W-:Y:S01]  /*2f60*/  IMAD R5, R17, c[0x0][0x218], RZ ;  /* 0x0000860011057a24 */ /* 0x000fe200078e02ff */
[----:B------:R-:W-:Y:S01]  /*2f70*/  SEL R3, RZ, c[0x0][0x27c], !P0 ;  /* 0x00009f00ff037a07 */ /* 0x000fe20004000000 */
[----:B------:R-:W-:Y:S01]  /*2f80*/  IMAD.WIDE.U32 R98, R20, c[0x0][0x268], R8 ;  /* 0x00009a0014627a25 */ /* 0x000fe200078e0008 */
[----:B------:R-:W-:-:S02]  /*2f90*/  SHF.R.S32.HI R13, RZ, 0x1f, R10 ;  /* 0x0000001fff0d7819 */ /* 0x000fc4000001140a */
[----:B------:R-:W-:Y:S01]  /*2fa0*/  SHF.R.S32.HI R8, RZ, 0x6, R14 ;  /* 0x00000006ff087819 */ /* 0x000fe2000001140e */
[----:B------:R-:W-:Y:S01]  /*2fb0*/  IMAD.IADD R3, R139, 0x1, R3 ;  /* 0x000000018b037824 */ /* 0x000fe200078e0203 */
[----:B------:R-:W-:Y:S01]  /*2fc0*/  LEA.HI R13, R13, R10, RZ, 0x4 ;  /* 0x0000000a0d0d7211 */ /* 0x000fe200078f20ff */
[C---:B------:R-:W-:Y:S01]  /*2fd0*/  IMAD.WIDE.U32 R96, R18.reuse, c[0x0][0x218], R6 ;  /* 0x0000860012607a25 */ /* 0x040fe200078e0006 */
[--C-:B------:R-:W-:Y:S02]  /*2fe0*/  LOP3.LUT R7, R169, 0x38, R4.reuse, 0xf8, !PT ;  /* 0x00000038a9077812 */ /* 0x100fe400078ef804 */
[----:B------:R-:W-:Y:S01]  /*2ff0*/  LOP3.LUT R6, R155, 0x38, R4, 0xf8, !PT ;  /* 0x000000389b067812 */ /* 0x000fe200078ef804 */
[----:B------:R-:W-:Y:S01]  /*3000*/  IMAD R17, R18, c[0x0][0x21c], R5 ;  /* 0x0000870012117a24 */ /* 0x000fe200078e0205 */
[----:B------:R-:W-:Y:S01]  /*3010*/  SHF.R.S32.HI R5, RZ, 0x1f, R3 ;  /* 0x0000001fff057819 */ /* 0x000fe20000011403 */
[C---:B------:R-:W-:Y:S01]  /*3020*/  IMAD R10, R8.reuse, 0xc00, R170 ;  /* 0x00000c00080a7824 */ /* 0x040fe200078e02aa */
[----:B------:R-:W-:Y:S01]  /*3030*/  SHF.R.S32.HI R12, RZ, 0x1f, R11 ;  /* 0x0000001fff0c7819 */ /* 0x000fe2000001140b */
[----:B------:R-:W-:Y:S01]  /*3040*/  IMAD R9, R8, 0xc00, R2 ;  /* 0x00000c0008097824 */ /* 0x000fe200078e0202 */
[----:B------:R-:W-:Y:S01]  /*3050*/  LOP3.LUT R8, R7, R179, RZ, 0x3c, !PT ;  /* 0x000000b307087212 */ /* 0x000fe200078e3cff */
[----:B------:R-:W-:Y:S01]  /*3060*/  IMAD.MOV.U32 R184, RZ, RZ, c[0x0][0x1e0] ;  /* 0x00007800ffb87624 */ /* 0x000fe200078e00ff */
[----:B------:R-:W-:Y:S01]  /*3070*/  LOP3.LUT R6, R6, R23, RZ, 0x3c, !PT ;  /* 0x0000001706067212 */ /* 0x000fe200078e3cff */
[----:B------:R-:W-:Y:S01]  /*3080*/  IMAD.WIDE.U32 R180, R24, c[0x0][0x1e0], RZ ;  /* 0x0000780018b47a25 */ /* 0x000fe200078e00ff */
[----:B------:R-:W-:-:S02]  /*3090*/  LEA.HI R7, R5, R3, RZ, 0x6 ;  /* 0x0000000305077211 */ /* 0x000fc400078f30ff */
[----:B------:R-:W-:Y:S01]  /*30a0*/  LEA.HI R3, R5, R3, RZ, 0x3 ;  /* 0x0000000305037211 */ /* 0x000fe200078f18ff */
[----:B------:R-:W-:Y:S01]  /*30b0*/  IMAD.IADD R15, R9, 0x1, R6 ;  /* 0x00000001090f7824 */ /* 0x000fe200078e0206 */
[----:B------:R-:W-:Y:S01]  /*30c0*/  LEA.HI R12, R12, R11, RZ, 0x4 ;  /* 0x0000000b0c0c7211 */ /* 0x000fe200078f20ff */
[----:B------:R-:W-:Y:S01]  /*30d0*/  IMAD R11, R19, c[0x0][0x268], RZ ;  /* 0x00009a00130b7a24 */ /* 0x000fe200078e02ff */
[----:B------:R-:W-:Y:S01]  /*30e0*/  SHF.R.S32.HI R5, RZ, 0x6, R7 ;  /* 0x00000006ff057819 */ /* 0x000fe20000011407 */
[----:B------:R-:W-:Y:S01]  /*30f0*/  IMAD.IADD R16, R10, 0x1, R8 ;  /* 0x000000010a107824 */ /* 0x000fe200078e0208 */
[----:B------:R-:W-:Y:S01]  /*3100*/  LOP3.LUT R7, R169, 0x38, R3, 0xf8, !PT ;  /* 0x00000038a9077812 */ /* 0x000fe200078ef803 */
[----:B------:R-:W-:Y:S01]  /*3110*/  IMAD R19, R20, c[0x0][0x26c], R11 ;  /* 0x00009b0014137a24 */ /* 0x000fe200078e020b */
[----:B------:R-:W-:Y:S01]  /*3120*/  LOP3.LUT R6, R155, 0x38, R3, 0xf8, !PT ;  /* 0x000000389b067812 */ /* 0x000fe200078ef803 */
[C---:B------:R-:W-:Y:S01]  /*3130*/  IMAD R11, R5.reuse, 0xc00, R2 ;  /* 0x00000c00050b7824 */ /* 0x040fe200078e0202 */
        /* <DEDUP_REMOVED lines=16> */
[----:B------:R-:W-:Y:S01]  /*3240*/  LEA.HI R5, R8, R5, RZ, 0x3 ;  /* 0x0000000508057211 */ /* 0x000fe200078f18ff */
[----:B------:R-:W-:Y:S01]  /*3250*/  IMAD.SHL.U32 R134, R16, 0x2, RZ ;  /* 0x0000000210867824 */ /* 0x000fe200078e00ff */
[----:B------:R-:W-:Y:S01]  /*3260*/  LEA.HI R6, R7, R6, RZ, 0x3 ;  /* 0x0000000607067211 */ /* 0x000fe200078f18ff */
[----:B------:R-:W-:Y:S01]  /*3270*/  IMAD.SHL.U32 R133, R15, 0x2, RZ ;  /* 0x000000020f857824 */ /* 0x000fe200078e00ff */
[C---:B------:R-:W-:Y:S01]  /*3280*/  LOP3.LUT R9, R155.reuse, 0x38, R94, 0xf8, !PT ;  /* 0x000000389b097812 */ /* 0x040fe200078ef85e */
[----:B------:R-:W-:Y:S01]  /*3290*/  IMAD.SHL.U32 R132, R14, 0x2, RZ ;  /* 0x000000020e847824 */ /* 0x000fe200078e00ff */
[--C-:B------:R-:W-:Y:S01]  /*32a0*/  LOP3.LUT R10, R155, 0x38, R93.reuse, 0xf8, !PT ;  /* 0x000000389b0a7812 */ /* 0x100fe200078ef85d */
[----:B------:R-:W-:Y:S01]  /*32b0*/  IMAD.SHL.U32 R131, R13, 0x2, RZ ;  /* 0x000000020d837824 */ /* 0x000fe200078e00ff */
[----:B------:R-:W-:-:S02]  /*32c0*/  LOP3.LUT R7, R169, 0x38, R93, 0xf8, !PT ;  /* 0x00000038a9077812 */ /* 0x000fc400078ef85d */
[----:B------:R-:W-:Y:S02]  /*32d0*/  SHF.R.S32.HI R6, RZ, 0x3, R6 ;  /* 0x00000003ff067819 */ /* 0x000fe40000011406 */
[----:B------:R-:W-:Y:S02]  /*32e0*/  SHF.R.S32.HI R5, RZ, 0x3, R5 ;  /* 0x00000003ff057819 */ /* 0x000fe40000011405 */
[-C--:B------:R-:W-:Y:S01]  /*32f0*/  LOP3.LUT R11, R9, R23.reuse, RZ, 0x3c, !PT ;  /* 0x00000017090b7212 */ /* 0x080fe200078e3cff */
[C---:B------:R-:W-:Y:S01]  /*3300*/  IMAD R8, R6.reuse, 0xc00, R2 ;  /* 0x00000c0006087824 */ /* 0x040fe200078e0202 */
[----:B------:R-:W-:Y:S01]  /*3310*/  LOP3.LUT R9, R169, 0x38, R94, 0xf8, !PT ;  /* 0x00000038a9097812 */ /* 0x000fe200078ef85e */
[----:B------:R-:W-:Y:S01]  /*3320*/  IMAD R6, R6, 0xc00, R170 ;  /* 0x00000c0006067824 */ /* 0x000fe200078e02aa */
[----:B------:R-:W-:Y:S02]  /*3330*/  LOP3.LUT R12, R10, R23, RZ, 0x3c, !PT ;  /* 0x000000170a0c7212 */ /* 0x000fe400078e3cff */
[-C--:B------:R-:W-:Y:S01]  /*3340*/  LOP3.LUT R10, R7, R179.reuse, RZ, 0x3c, !PT ;  /* 0x000000b3070a7212 */ /* 0x080fe200078e3cff */
[----:B------:R-:W-:Y:S01]  /*3350*/  IMAD R7, R5, 0xc00, R2 ;  /* 0x00000c0005077824 */ /* 0x000fe200078e0202 */
[----:B------:R-:W-:Y:S01]  /*3360*/  LOP3.LUT R2, R9, R179, RZ, 0x3c, !PT ;  /* 0x000000b309027212 */ /* 0x000fe200078e3cff */
[----:B------:R-:W-:Y:S01]  /*3370*/  IMAD R5, R5, 0xc00, R170 ;  /* 0x00000c0005057824 */ /* 0x000fe200078e02aa */
[----:B------:R-:W-:Y:S01]  /*3380*/  SHF.R.S32.HI R18, RZ, 0x1f, R24 ;  /* 0x0000001fff127819 */ /* 0x000fe20000011418 */
[----:B------:R-:W-:Y:S01]  /*3390*/  IMAD.IADD R8, R8, 0x1, R12 ;  /* 0x0000000108087824 */ /* 0x000fe200078e020c */
[----:B------:R-:W-:Y:S01]  /*33a0*/  ISETP.NE.AND P0, PT, RZ, UR4, PT ;  /* 0x00000004ff007c0c */ /* 0x000fe2000bf05270 */
[----:B------:R-:W-:Y:S01]  /*33b0*/  IMAD.IADD R5, R5, 0x1, R2 ;  /* 0x0000000105057824 */ /* 0x000fe200078e0202 */
[----:B------:R-:W-:Y:S01]  /*33c0*/  LOP3.LUT R110, R4, 0xfffffff8, RZ, 0xc0, !PT ;  /* 0xfffffff8046e7812 */ /* 0x000fe200078ec0ff */
[----:B------:R-:W-:Y:S01]  /*33d0*/  IMAD R2, R18, c[0x0][0x1e0], RZ ;  /* 0x0000780012027a24 */ /* 0x000fe200078e02ff */
[----:B------:R-:W-:Y:S01]  /*33e0*/  LOP3.LUT R109, R3, 0xfffffff8, RZ, 0xc0, !PT ;  /* 0xfffffff8036d7812 */ /* 0x000fe200078ec0ff */
[----:B------:R-:W-:Y:S01]  /*33f0*/  IMAD.IADD R7, R7, 0x1, R11 ;  /* 0x0000000107077824 */ /* 0x000fe200078e020b */
[----:B------:R-:W-:Y:S01]  /*3400*/  SHF.L.U64.HI R160, R184, R160, c[0x0][0x1e4] ;  /* 0x00007900b8a07619 */ /* 0x000fe200000102a0 */
[----:B------:R-:W-:Y:S01]  /*3410*/  IMAD.IADD R6, R6, 0x1, R10 ;  /* 0x0000000106067824 */ /* 0x000fe200078e020a */
[----:B------:R-:W-:Y:S01]  /*3420*/  P2R R138, PR, RZ, 0x1 ;  /* 0x00000001ff8a7803 */ /* 0x000fe20000000000 */
[----:B------:R-:W-:Y:S01]  /*3430*/  IMAD R2, R24, c[0x0][0x1e4], R2 ;  /* 0x0000790018027a24 */ /* 0x000fe200078e0202 */
[----:B------:R-:W-:Y:S01]  /*3440*/  SHF.R.S32.HI R114, RZ, 0x1f, R110 ;  /* 0x0000001fff727819 */ /* 0x000fe2000001146e */
[----:B------:R-:W-:Y:S01]  /*3450*/  IMAD.SHL.U32 R184, R184, 0x20, RZ ;  /* 0x00000020b8b87824 */ /* 0x000fe200078e00ff */
[----:B------:R-:W-:Y:S01]  /*3460*/  SHF.R.S32.HI R113, RZ, 0x1f, R109 ;  /* 0x0000001fff717819 */ /* 0x000fe2000001146d */
[----:B------:R-:W-:Y:S01]  /*3470*/  IMAD.IADD R135, R181, 0x1, R2 ;  /* 0x00000001b5877824 */ /* 0x000fe200078e0202 */
[----:B------:R-:W-:Y:S01]  /*3480*/  SHF.R.S32.HI R112, RZ, 0x1f, R93 ;  /* 0x0000001fff707819 */ /* 0x000fe2000001145d */
[----:B------:R-:W-:Y:S01]  /*3490*/  IMAD.SHL.U32 R130, R8, 0x2, RZ ;  /* 0x0000000208827824 */ /* 0x000fe200078e00ff */
[----:B------:R-:W-:Y:S01]  /*34a0*/  SHF.R.S32.HI R111, RZ, 0x1f, R94 ;  /* 0x0000001fff6f7819 */ /* 0x000fe2000001145e */
[----:B------:R-:W-:Y:S01]  /*34b0*/  IMAD.SHL.U32 R128, R7, 0x2, RZ ;  /* 0x0000000207807824 */ /* 0x000fe200078e00ff */
[----:B------:R-:W-:Y:S01]  /*34c0*/  ISETP.GE.AND P0, PT, R186, 0x1, PT ;  /* 0x00000001ba00780c */ /* 0x000fe20003f06270 */
[----:B------:R-:W-:-:S02]  /*34d0*/  IMAD.SHL.U32 R127, R6, 0x2, RZ ;  /* 0x00000002067f7824 */ /* 0x000fc400078e00ff */
[----:B------:R-:W-:Y:S02]  /*34e0*/  IMAD.SHL.U32 R126, R5, 0x2, RZ ;  /* 0x00000002057e7824 */ /* 0x000fe400078e00ff */
.L_x_1882:
        /* <DEDUP_REMOVED lines=76> */
.L_x_1846:
[----:B------:R-:W-:Y:S05]  /*39b0*/  BSYNC B0 ;  /* 0x0000000000007941 */ /* 0x000fea0003800000 */
.L_x_1845:
        /* <DEDUP_REMOVED lines=68> */
.L_x_1848:
[----:B------:R-:W-:Y:S05]  /*3e00*/  BSYNC B0 ;  /* 0x0000000000007941 */ /* 0x000fea0003800000 */
.L_x_1847:
        /* <DEDUP_REMOVED lines=83> */
.L_x_1852:
[----:B------:R-:W-:Y:S05]  /*4340*/  BSYNC B0 ;  /* 0x0000000000007941 */ /* 0x000fea0003800000 */
.L_x_1851:
        /* <DEDUP_REMOVED lines=56> */
.L_x_1854:
[----:B------:R-:W-:Y:S05]  /*46d0*/  BSYNC B0 ;  /* 0x0000000000007941 */ /* 0x000fea0003800000 */
.L_x_1853:
        /* <DEDUP_REMOVED lines=56> */
.L_x_1856:
[----:B------:R-:W-:Y:S05]  /*4a60*/  BSYNC B0 ;  /* 0x0000000000007941 */ /* 0x000fea0003800000 */
.L_x_1855:
        /* <DEDUP_REMOVED lines=55> */
.L_x_1850:
[----:B------:R-:W-:Y:S05]  /*4de0*/  BSYNC B1 ;  /* 0x0000000000017941 */ /* 0x000fea0003800000 */
.L_x_1849:
        /* <DEDUP_REMOVED lines=57> */
.L_x_1859:
[----:B------:R-:W-:Y:S05]  /*5180*/  BSYNC B0 ;  /* 0x0000000000007941 */ /* 0x000fea0003800000 */
.L_x_1858:
        /* <DEDUP_REMOVED lines=56> */
.L_x_1861:
[----:B------:R-:W-:Y:S05]  /*5510*/  BSYNC B0 ;  /* 0x0000000000007941 */ /* 0x000fea0003800000 */
.L_x_1860:
        /* <DEDUP_REMOVED lines=56> */
.L_x_1863:
[----:B------:R-:W-:Y:S05]  /*58a0*/  BSYNC B0 ;  /* 0x0000000000007941 */ /* 0x000fea0003800000 */
.L_x_1862:
        /* <DEDUP_REMOVED lines=56> */
.L_x_1844:
        /* <DEDUP_REMOVED lines=36> */
.L_x_1865:
[----:B------:R-:W-:Y:S05]  /*5e70*/  BSYNC B0 ;  /* 0x0000000000007941 */ /* 0x000fea0003800000 */
.L_x_1864:
        /* <DEDUP_REMOVED lines=30> */
[----:B------:R-:W-:Y:S01]  /*6060*/  CS2R R22, SRZ ;  /* 0x0000000000167805 */ /* 0x000fe2000001ff00 */
[----:B------:R-:W-:Y:S01]  /*6070*/  CS2R R20, SRZ ;  /* 0x0000000000147805 */ /* 0x000fe2000001ff00 */
        /* <DEDUP_REMOVED lines=27> */
.L_x_1867:
[----:B------:R-:W-:Y:S05]  /*6230*/  BSYNC B0 ;  /* 0x0000000000007941 */ /* 0x000fea0003800000 */
.L_x_1866:
        /* <DEDUP_REMOVED lines=48> */
[----:B------:R-:W-:Y:S01]  /*6540*/  @!P0 HADD2.F32 R47, -RZ, R47.H0_H0 ;  /* 0x2000002fff2f8230 */ /* 0x000fe20000004100 */
[----:B-1----:R-:W-:Y:S02]  /*6550*/  @!P0 MOV R37, R56 ;  /* 0x0000003800258202 */ /* 0x002fe40000000f00 */
[----:B--2---:R-:W-:Y:S02]  /*6560*/  @!P0 MOV R4, R12 ;  /* 0x0000000c00048202 */ /* 0x004fe40000000f00 */
[----:B------:R-:W-:Y:S01]  /*6570*/  @!P0 SHF.R.U64 R38, R40, 0x10, R41 ;  /* 0x0000001028268819 */ /* 0x000fe20000001229 */
[----:B------:R-:W-:Y:S01]  /*6580*/  @!P0 HADD2.F32 R6, -RZ, R37.H0_H0 ;  /* 0x20000025ff068230 */ /* 0x000fe20000004100 */
[----:B------:R-:W-:Y:S01]  /*6590*/  @!P0 SHF.R.U32.HI R28, RZ, 0x10, R7 ;  /* 0x00000010ff1c8819 */ /* 0x000fe20000011607 */
[----:B------:R-:W-:Y:S01]  /*65a0*/  @!P0 HADD2.F32 R3, -RZ, R4.H0_H0 ;  /* 0x20000004ff038230 */ /* 0x000fe20000004100 */
[----:B------:R-:W-:Y:S01]  /*65b0*/  @!P0 SHF.R.U32.HI R9, RZ, 0x10, R5 ;  /* 0x00000010ff098819 */ /* 0x000fe20000011605 */
[----:B------:R-:W-:Y:S01]  /*65c0*/  @!P0 HADD2.F32 R7, -RZ, R39.H0_H0 ;  /* 0x20000027ff078230 */ /* 0x000fe20000004100 */
[CC--:B------:R-:W-:Y:S01]  /*65d0*/  @!P0 FMUL.FTZ R40, R6.reuse, R2.reuse ;  /* 0x0000000206288220 */ /* 0x0c0fe20000410000 */
[----:B------:R-:W-:Y:S01]  /*65e0*/  @!P0 HADD2.F32 R5, -RZ, R8.H0_H0 ;  /* 0x20000008ff058230 */ /* 0x000fe20000004100 */
[C---:B------:R-:W-:Y:S01]  /*65f0*/  @!P0 FMUL.FTZ R2, R3.reuse, R2 ;  /* 0x0000000203028220 */ /* 0x040fe20000410000 */
[----:B------:R-:W-:Y:S01]  /*6600*/  @!P0 HADD2.F32 R37, -RZ, R37.H1_H1 ;  /* 0x30000025ff258230 */ /* 0x000fe20000004100 */
[-C--:B------:R-:W-:Y:S01]  /*6610*/  @!P0 FFMA.FTZ R87, R3, R7.reuse, -R40 ;  /* 0x0000000703578223 */ /* 0x080fe20000010828 */
[----:B------:R-:W-:Y:S01]  /*6620*/  @!P0 HADD2.F32 R4, -RZ, R4.H1_H1 ;  /* 0x30000004ff048230 */ /* 0x000fe20000004100 */
[----:B------:R-:W-:Y:S01]  /*6630*/  @!P0 FFMA.FTZ R2, R6, R7, R2 ;  /* 0x0000000706028223 */ /* 0x000fe20000010002 */
[----:B------:R-:W-:Y:S01]  /*6640*/  @!P0 HADD2.F32 R38, -RZ, R38.H0_H0 ;  /* 0x20000026ff268230 */ /* 0x000fe20000004100 */
[----:B------:R-:W-:Y:S01]  /*6650*/  @!P0 IMAD.MOV.U32 R6, RZ, RZ, R57 ;  /* 0x000000ffff068224 */ /* 0x000fe200078e0039 */
        /* <DEDUP_REMOVED lines=10> */
[----:B------:R-:W-:Y:S01]  /*6700*/  @!P0 HADD2.F32 R7, -RZ, R5.H0_H0 ;  /* 0x20000005ff078230 */ /* 0x000fe20000004100 */
[----:B------:R-:W-:Y:S01]  /*6710*/  @!P0 F2FP.PACK_AB R37, R86, R87 ;  /* 0x000000575625823e */ /* 0x000fe200000000ff */
[----:B------:R-:W-:Y:S01]  /*6720*/  @!P0 HADD2.F32 R9, -RZ, R9.H0_H0 ;  /* 0x20000009ff098230 */ /* 0x000fe20000004100 */
[-C--:B------:R-:W-:Y:S01]  /*6730*/  @!P0 FMUL.FTZ R8, R39, R4.reuse ;  /* 0x0000000427088220 */ /* 0x080fe20000410000 */
[----:B------:R-:W-:Y:S01]  /*6740*/  @!P0 HADD2.F32 R41, -RZ, R6.H1_H1 ;  /* 0x30000006ff298230 */ /* 0x000fe20000004100 */
[C---:B------:R-:W-:Y:S01]  /*6750*/  @!P0 FMUL.FTZ R4, R7.reuse, R4 ;  /* 0x0000000407048220 */ /* 0x040fe20000410000 */
[----:B------:R-:W-:Y:S01]  /*6760*/  @!P0 MOV R12, R37 ;  /* 0x00000025000c8202 */ /* 0x000fe20000000f00 */
[----:B------:R-:W-:Y:S01]  /*6770*/  @!P0 FFMA.FTZ R84, R7, R40, -R8 ;  /* 0x0000002807548223 */ /* 0x000fe20000010808 */
[----:B------:R-:W-:Y:S01]  /*6780*/  @!P0 MOV R7, R14 ;  /* 0x0000000e00078202 */ /* 0x000fe20000000f00 */
[----:B------:R-:W-:Y:S01]  /*6790*/  @!P0 IMAD.MOV.U32 R8, RZ, RZ, R58 ;  /* 0x000000ffff088224 */ /* 0x000fe200078e003a */
[----:B------:R-:W-:Y:S01]  /*67a0*/  @!P0 HADD2.F32 R6, -RZ, R5.H1_H1 ;  /* 0x30000005ff068230 */ /* 0x000fe20000004100 */
[-C--:B------:R-:W-:Y:S01]  /*67b0*/  @!P0 FMUL.FTZ R10, R41, R9.reuse ;  /* 0x00000009290a8220 */ /* 0x080fe20000410000 */
[--C-:B------:R-:W-:Y:S01]  /*67c0*/  @!P0 SHF.R.U64 R46, R42, 0x10, R43.reuse ;  /* 0x000000102a2e8819 */ /* 0x100fe2000000122b */
[----:B------:R-:W-:Y:S01]  /*67d0*/  @!P0 FFMA.FTZ R4, R39, R40, R4 ;  /* 0x0000002827048223 */ /* 0x000fe20000010004 */
[----:B------:R-:W-:Y:S01]  /*67e0*/  @!P0 HADD2.F32 R42, -RZ, R44.H0_H0 ;  /* 0x2000002cff2a8230 */ /* 0x000fe20000004100 */
[C---:B------:R-:W-:Y:S01]  /*67f0*/  @!P0 FMUL.FTZ R5, R6.reuse, R9 ;  /* 0x0000000906058220 */ /* 0x040fe20000410000 */
[----:B------:R-:W-:Y:S01]  /*6800*/  @!P0 HADD2.F32 R9, -RZ, R7.H0_H0 ;  /* 0x20000007ff098230 */ /* 0x000fe20000004100 */
[----:B------:R-:W-:Y:S01]  /*6810*/  @!P0 SHF.R.U32.HI R49, RZ, 0x10, R43 ;  /* 0x00000010ff318819 */ /* 0x000fe2000001162b */
[--C-:B------:R-:W-:Y:S01]  /*6820*/  @!P0 HADD2.F32 R43, -RZ, R8.reuse.H0_H0 ;  /* 0x20000008ff2b8230 */ /* 0x100fe20000004100 */
[-C--:B------:R-:W-:Y:S01]  /*6830*/  @!P0 FFMA.FTZ R83, R6, R42.reuse, -R10 ;  /* 0x0000002a06538223 */ /* 0x080fe2000001080a */
[----:B------:R-:W-:Y:S01]  /*6840*/  @!P0 HADD2.F32 R6, -RZ, R29.H0_H0 ;  /* 0x2000001dff068230 */ /* 0x000fe20000004100 */
[----:B------:R-:W-:Y:S01]  /*6850*/  @!P0 FFMA.FTZ R5, R41, R42, R5 ;  /* 0x0000002a29058223 */ /* 0x000fe20000010005 */
[----:B------:R-:W-:Y:S02]  /*6860*/  @!P0 HADD2.F32 R44, -RZ, R45.H0_H0 ;  /* 0x2000002dff2c8230 */ /* 0x000fe40000004100 */
[----:B------:R-:W-:Y:S01]  /*6870*/  @!P0 HADD2.F32 R10, -RZ, R11.H0_H0 ;  /* 0x2000000bff0a8230 */ /* 0x000fe20000004100 */
[-C--:B------:R-:W-:Y:S01]  /*6880*/  @!P0 FMUL.FTZ R11, R43, R6.reuse ;  /* 0x000000062b0b8220 */ /* 0x080fe20000410000 */
[----:B------:R-:W-:Y:S01]  /*6890*/  @!P0 HADD2.F32 R45, -RZ, R8.H1_H1 ;  /* 0x30000008ff2d8230 */ /* 0x000fe20000004100 */
[----:B------:R-:W-:Y:S01]  /*68a0*/  @!P0 FMUL.FTZ R6, R9, R6 ;  /* 0x0000000609068220 */ /* 0x000fe20000410000 */
[----:B------:R-:W-:Y:S01]  /*68b0*/  @!P0 F2FP.PACK_AB R38, R83, R84 ;  /* 0x000000545326823e */ /* 0x000fe200000000ff */
[----:B------:R-:W-:Y:S01]  /*68c0*/  @!P0 FFMA.FTZ R82, R9, R44, -R11 ;  /* 0x0000002c09528223 */ /* 0x000fe2000001080b */
[----:B------:R-:W-:Y:S01]  /*68d0*/  @!P0 MOV R11, R59 ;  /* 0x0000003b000b8202 */ /* 0x000fe20000000f00 */
[----:B------:R-:W-:Y:S01]  /*68e0*/  @!P0 FMUL.FTZ R48, R45, R10 ;  /* 0x0000000a2d308220 */ /* 0x000fe20000410000 */
[----:B------:R-:W-:Y:S01]  /*68f0*/  @!P0 HADD2.F32 R46, -RZ, R46.H0_H0 ;  /* 0x2000002eff2e8230 */ /* 0x000fe20000004100 */
[----:B------:R-:W-:Y:S01]  /*6900*/  @!P0 IMAD.MOV.U32 R9, RZ, RZ, R15 ;  /* 0x000000ffff098224 */ /* 0x000fe200078e000f */
[----:B------:R-:W-:Y:S01]  /*6910*/  @!P0 HADD2.F32 R8, -RZ, R7.H1_H1 ;  /* 0x30000007ff088230 */ /* 0x000fe20000004100 */
[----:B------:R-:W-:Y:S01]  /*6920*/  @!P0 FFMA.FTZ R6, R43, R44, R6 ;  /* 0x0000002c2b068223 */ /* 0x000fe20000010006 */
[----:B------:R-:W-:Y:S01]  /*6930*/  @!P0 MOV R13, R38 ;  /* 0x00000026000d8202 */ /* 0x000fe20000000f00 */
[----:B------:R-:W-:Y:S01]  /*6940*/  @!P0 HADD2.F32 R49, -RZ, R49.H0_H0 ;  /* 0x20000031ff318230 */ /* 0x000fe20000004100 */
[----:B------:R-:W-:Y:S01]  /*6950*/  @!P0 F2FP.PACK_AB R4, R5, R4 ;  /* 0x000000040504823e */ /* 0x000fe200000000ff */
[C---:B------:R-:W-:Y:S01]  /*6960*/  @!P0 FMUL.FTZ R7, R8.reuse, R10 ;  /* 0x0000000a08078220 */ /* 0x040fe20000410000 */
[----:B------:R-:W-:Y:S01]  /*6970*/  @!P0 HADD2.F32 R10, -RZ, R9.H1_H1 ;  /* 0x30000009ff0a8230 */ /* 0x000fe20000004100 */
[-C--:B------:R-:W-:Y:S01]  /*6980*/  @!P0 FFMA.FTZ R81, R8, R46.reuse, -R48 ;  /* 0x0000002e08518223 */ /* 0x080fe20000010830 */
[----:B------:R-:W-:Y:S01]  /*6990*/  @!P0 HADD2.F32 R48, -RZ, R11.H1_H1 ;  /* 0x3000000bff308230 */ /* 0x000fe20000004100 */
[----:B------:R-:W-:Y:S01]  /*69a0*/  @!P0 FFMA.FTZ R7, R45, R46, R7 ;  /* 0x0000002e2d078223 */ /* 0x000fe20000010007 */
[----:B------:R-:W-:Y:S01]  /*69b0*/  @!P0 HADD2.F32 R8, -RZ, R29.H1_H1 ;  /* 0x3000001dff088230 */ /* 0x000fe20000004100 */
[----:B------:R-:W-:Y:S01]  /*69c0*/  @!P0 IMAD.MOV.U32 R57, RZ, RZ, R4 ;  /* 0x000000ffff398224 */ /* 0x000fe200078e0004 */
[----:B------:R-:W-:Y:S01]  /*69d0*/  @!P0 HADD2.F32 R29, -RZ, R11.H0_H0 ;  /* 0x2000000bff1d8230 */ /* 0x000fe20000004100 */
[----:B------:R-:W-:Y:S01]  /*69e0*/  @!P0 FMUL.FTZ R80, R48, R28 ;  /* 0x0000001c30508220 */ /* 0x000fe20000410000 */
[----:B------:R-:W-:Y:S03]  /*69f0*/  @!P0 HADD2.F32 R11, -RZ, R9.H0_H0 ;  /* 0x20000009ff0b8230 */ /* 0x000fe60000004100 */
[-C--:B------:R-:W-:Y:S02]  /*6a00*/  @!P0 FMUL.FTZ R9, R29, R8.reuse ;  /* 0x000000081d098220 */ /* 0x080fe40000410000 */
[C---:B------:R-:W-:Y:S02]  /*6a10*/  @!P0 FFMA.FTZ R80, R10.reuse, R49, -R80 ;  /* 0x000000310a508223 */ /* 0x040fe40000010850 */
[C---:B------:R-:W-:Y:S02]  /*6a20*/  @!P0 FMUL.FTZ R8, R11.reuse, R8 ;  /* 0x000000080b088220 */ /* 0x040fe40000410000 */
[-C--:B------:R-:W-:Y:S02]  /*6a30*/  @!P0 FFMA.FTZ R11, R11, R47.reuse, -R9 ;  /* 0x0000002f0b0b8223 */ /* 0x080fe40000010809 */
        /* <DEDUP_REMOVED lines=15> */
.L_x_1871:
[----:B------:R-:W-:Y:S05]  /*6b30*/  BSYNC B0 ;  /* 0x0000000000007941 */ /* 0x000fea0003800000 */
.L_x_1870:
        /* <DEDUP_REMOVED lines=19> */
[--C-:B------:R-:W-:Y:S01]  /*6c70*/  @!P0 HADD2.F32 R8, -RZ, R50.reuse.H0_H0 ;  /* 0x20000032ff088230 */ /* 0x100fe20000004100 */
[----:B--2---:R-:W-:Y:S01]  /*6c80*/  @!P0 MOV R9, R44 ;  /* 0x0000002c00098202 */ /* 0x004fe20000000f00 */
[----:B------:R-:W-:Y:S01]  /*6c90*/  @!P0 HADD2.F32 R5, -RZ, R5.H0_H0 ;  /* 0x20000005ff058230 */ /* 0x000fe20000004100 */
[----:B-1----:R-:W-:Y:S01]  /*6ca0*/  @!P0 MOV R4, R12 ;  /* 0x0000000c00048202 */ /* 0x002fe20000000f00 */
[----:B------:R-:W-:Y:S01]  /*6cb0*/  @!P0 HADD2.F32 R28, -RZ, R50.H1_H1 ;  /* 0x30000032ff1c8230 */ /* 0x000fe20000004100 */
[----:B------:R-:W-:Y:S01]  /*6cc0*/  @!P0 SHF.R.U32.HI R6, RZ, 0x10, R17 ;  /* 0x00000010ff068819 */ /* 0x000fe20000011611 */
[--C-:B------:R-:W-:Y:S01]  /*6cd0*/  @!P0 HADD2.F32 R7, -RZ, R9.reuse.H0_H0 ;  /* 0x20000009ff078230 */ /* 0x100fe20000004100 */
[----:B------:R-:W-:Y:S01]  /*6ce0*/  @!P0 SHF.R.U64 R10, R18, 0x10, R19 ;  /* 0x00000010120a8819 */ /* 0x000fe20000001213 */
[--C-:B------:R-:W-:Y:S01]  /*6cf0*/  @!P0 HADD2.F32 R3, -RZ, R4.reuse.H0_H0 ;  /* 0x20000004ff038230 */ /* 0x100fe20000004100 */
[----:B------:R-:W-:Y:S01]  /*6d00*/  @!P0 MOV R42, R47 ;  /* 0x0000002f002a8202 */ /* 0x000fe20000000f00 */
[----:B------:R-:W-:Y:S01]  /*6d10*/  @!P0 HADD2.F32 R17, -RZ, R9.H1_H1 ;  /* 0x30000009ff118230 */ /* 0x000fe20000004100 */
[-C--:B------:R-:W-:Y:S01]  /*6d20*/  @!P0 FMUL.FTZ R18, R7, R2.reuse ;  /* 0x0000000207128220 */ /* 0x080fe20000410000 */
[----:B------:R-:W-:Y:S01]  /*6d30*/  @!P0 HADD2.F32 R4, -RZ, R4.H1_H1 ;  /* 0x30000004ff048230 */ /* 0x000fe20000004100 */
[----:B------:R-:W-:Y:S01]  /*6d40*/  @!P0 IMAD.MOV.U32 R9, RZ, RZ, R45 ;  /* 0x000000ffff098224 */ /* 0x000fe200078e002d */
[--C-:B------:R-:W-:Y:S01]  /*6d50*/  @!P0 SHF.R.U64 R40, R54, 0x10, R55.reuse ;  /* 0x0000001036288819 */ /* 0x100fe20000001237 */
[C---:B------:R-:W-:Y:S01]  /*6d60*/  @!P0 FMUL.FTZ R2, R3.reuse, R2 ;  /* 0x0000000203028220 */ /* 0x040fe20000410000 */
[----:B------:R-:W-:Y:S01]  /*6d70*/  @!P0 SHF.R.U32.HI R43, RZ, 0x10, R55 ;  /* 0x00000010ff2b8819 */ /* 0x000fe20000011637 */
[----:B------:R-:W-:Y:S01]  /*6d80*/  @!P0 FFMA.FTZ R55, R3, R8, -R18 ;  /* 0x0000000803378223 */ /* 0x000fe20000010812 */
[----:B------:R-:W-:Y:S01]  /*6d90*/  @!P0 HADD2.F32 R18, -RZ, R16.H0_H0 ;  /* 0x20000010ff128230 */ /* 0x000fe20000004100 */
[-C--:B------:R-:W-:Y:S01]  /*6da0*/  @!P0 FMUL.FTZ R16, R17, R5.reuse ;  /* 0x0000000511108220 */ /* 0x080fe20000410000 */
        /* <DEDUP_REMOVED lines=9> */
[----:B------:R-:W-:Y:S01]  /*6e40*/  @!P0 SHF.R.U32.HI R37, RZ, 0x10, R53 ;  /* 0x00000010ff258819 */ /* 0x000fe20000011635 */
[----:B------:R-:W-:Y:S01]  /*6e50*/  @!P0 HADD2.F32 R29, -RZ, R9.H1_H1 ;  /* 0x30000009ff1d8230 */ /* 0x000fe20000004100 */
[-C--:B------:R-:W-:Y:S01]  /*6e60*/  @!P0 FMUL.FTZ R16, R19, R4.reuse ;  /* 0x0000000413108220 */ /* 0x080fe20000410000 */
[----:B------:R-:W-:Y:S01]  /*6e70*/  @!P0 HADD2.F32 R8, -RZ, R6.H0_H0 ;  /* 0x20000006ff088230 */ /* 0x000fe20000004100 */
[C---:B------:R-:W-:Y:S01]  /*6e80*/  @!P0 FMUL.FTZ R4, R7.reuse, R4 ;  /* 0x0000000407048220 */ /* 0x040fe20000410000 */
[----:B------:R-:W-:Y:S01]  /*6e90*/  @!P0 F2FP.PACK_AB R17, R54, R55 ;  /* 0x000000373611823e */ /* 0x000fe200000000ff */
[----:B------:R-:W-:Y:S01]  /*6ea0*/  @!P0 FFMA.FTZ R53, R7, R28, -R16 ;  /* 0x0000001c07358223 */ /* 0x000fe20000010810 */
[----:B------:R-:W-:Y:S01]  /*6eb0*/  @!P0 MOV R7, R14 ;  /* 0x0000000e00078202 */ /* 0x000fe20000000f00 */
[----:B------:R-:W-:Y:S01]  /*6ec0*/  @!P0 IMAD.MOV.U32 R16, RZ, RZ, R46 ;  /* 0x000000ffff108224 */ /* 0x000fe200078e002e */
[----:B------:R-:W-:Y:S01]  /*6ed0*/  @!P0 HADD2.F32 R30, -RZ, R37.H0_H0 ;  /* 0x20000025ff1e8230 */ /* 0x000fe20000004100 */
[----:B------:R-:W-:Y:S01]  /*6ee0*/  @!P0 FMUL.FTZ R9, R29, R8 ;  /* 0x000000081d098220 */ /* 0x000fe20000410000 */
[----:B------:R-:W-:Y:S01]  /*6ef0*/  @!P0 HADD2.F32 R6, -RZ, R5.H1_H1 ;  /* 0x30000005ff068230 */ /* 0x000fe20000004100 */
[----:B------:R-:W-:Y:S01]  /*6f00*/  @!P0 FFMA.FTZ R4, R19, R28, R4 ;  /* 0x0000001c13048223 */ /* 0x000fe20000010004 */
[----:B------:R-:W-:Y:S01]  /*6f10*/  @!P0 MOV R12, R17 ;  /* 0x00000011000c8202 */ /* 0x000fe20000000f00 */
[----:B------:R-:W-:Y:S02]  /*6f20*/  @!P0 HADD2.F32 R37, -RZ, R16.H0_H0 ;  /* 0x20000010ff258230 */ /* 0x000fe40000004100 */
[C---:B------:R-:W-:Y:S01]  /*6f30*/  @!P0 FMUL.FTZ R5, R6.reuse, R8 ;  /* 0x0000000806058220 */ /* 0x040fe20000410000 */
[----:B------:R-:W-:Y:S01]  /*6f40*/  @!P0 HADD2.F32 R10, -RZ, R10.H0_H0 ;  /* 0x2000000aff0a8230 */ /* 0x000fe20000004100 */
[-C--:B------:R-:W-:Y:S01]  /*6f50*/  @!P0 FFMA.FTZ R52, R6, R30.reuse, -R9 ;  /* 0x0000001e06348223 */ /* 0x080fe20000010809 */
[----:B------:R-:W-:Y:S01]  /*6f60*/  @!P0 HADD2.F32 R6, -RZ, R31.H0_H0 ;  /* 0x2000001fff068230 */ /* 0x000fe20000004100 */
[----:B------:R-:W-:Y:S01]  /*6f70*/  @!P0 FFMA.FTZ R5, R29, R30, R5 ;  /* 0x0000001e1d058223 */ /* 0x000fe20000010005 */
[----:B------:R-:W-:Y:S02]  /*6f80*/  @!P0 HADD2.F32 R39, -RZ, R16.H1_H1 ;  /* 0x30000010ff278230 */ /* 0x000fe40000004100 */
[----:B------:R-:W-:Y:S01]  /*6f90*/  @!P0 HADD2.F32 R9, -RZ, R7.H0_H0 ;  /* 0x20000007ff098230 */ /* 0x000fe20000004100 */
[----:B------:R-:W-:Y:S01]  /*6fa0*/  @!P0 FMUL.FTZ R41, R37, R6 ;  /* 0x0000000625298220 */ /* 0x000fe20000410000 */
[----:B------:R-:W-:Y:S01]  /*6fb0*/  @!P0 HADD2.F32 R38, -RZ, R51.H0_H0 ;  /* 0x20000033ff268230 */ /* 0x000fe20000004100 */
[----:B------:R-:W-:Y:S01]  /*6fc0*/  @!P0 FMUL.FTZ R16, R39, R10 ;  /* 0x0000000a27108220 */ /* 0x000fe20000410000 */
[----:B------:R-:W-:Y:S01]  /*6fd0*/  @!P0 HADD2.F32 R40, -RZ, R40.H0_H0 ;  /* 0x20000028ff288230 */ /* 0x000fe20000004100 */
[C---:B------:R-:W-:Y:S01]  /*6fe0*/  @!P0 FMUL.FTZ R6, R9.reuse, R6 ;  /* 0x0000000609068220 */ /* 0x040fe20000410000 */
[----:B------:R-:W-:Y:S01]  /*6ff0*/  @!P0 HADD2.F32 R8, -RZ, R7.H1_H1 ;  /* 0x30000007ff088230 */ /* 0x000fe20000004100 */
[----:B------:R-:W-:Y:S01]  /*7000*/  @!P0 FFMA.FTZ R50, R9, R38, -R41 ;  /* 0x0000002609328223 */ /* 0x000fe20000010829 */
[----:B------:R-:W-:Y:S01]  /*7010*/  @!P0 F2FP.PACK_AB R18, R52, R53 ;  /* 0x000000353412823e */ /* 0x000fe200000000ff */
[----:B------:R-:W-:Y:S01]  /*7020*/  @!P0 IMAD.MOV.U32 R9, RZ, RZ, R15 ;  /* 0x000000ffff098224 */ /* 0x000fe200078e000f */
[----:B------:R-:W-:Y:S01]  /*7030*/  @!P0 F2FP.PACK_AB R4, R5, R4 ;  /* 0x000000040504823e */ /* 0x000fe200000000ff */
[C---:B------:R-:W-:Y:S01]  /*7040*/  @!P0 FMUL.FTZ R7, R8.reuse, R10 ;  /* 0x0000000a08078220 */ /* 0x040fe20000410000 */
[----:B------:R-:W-:Y:S01]  /*7050*/  @!P0 MOV R13, R18 ;  /* 0x00000012000d8202 */ /* 0x000fe20000000f00 */
[----:B------:R-:W-:Y:S01]  /*7060*/  @!P0 FFMA.FTZ R49, R8, R40, -R16 ;  /* 0x0000002808318223 */ /* 0x000fe20000010810 */
[----:B------:R-:W-:Y:S01]  /*7070*/  @!P0 HADD2.F32 R16, -RZ, R11.H0_H0 ;  /* 0x2000000bff108230 */ /* 0x000fe20000004100 */
[----:B------:R-:W-:Y:S01]  /*7080*/  @!P0 FFMA.FTZ R6, R37, R38, R6 ;  /* 0x0000002625068223 */ /* 0x000fe20000010006 */
[----:B------:R-:W-:Y:S01]  /*7090*/  @!P0 HADD2.F32 R8, -RZ, R31.H1_H1 ;  /* 0x3000001fff088230 */ /* 0x000fe20000004100 */
[----:B------:R-:W-:Y:S01]  /*70a0*/  @!P0 FFMA.FTZ R7, R39, R40, R7 ;  /* 0x0000002827078223 */ /* 0x000fe20000010007 */
[--C-:B------:R-:W-:Y:S01]  /*70b0*/  @!P0 HADD2.F32 R31, -RZ, R42.reuse.H0_H0 ;  /* 0x2000002aff1f8230 */ /* 0x100fe20000004100 */
[----:B------:R-:W-:Y:S01]  /*70c0*/  @!P0 IMAD.MOV.U32 R45, RZ, RZ, R4 ;  /* 0x000000ffff2d8224 */ /* 0x000fe200078e0004 */
[----:B------:R-:W-:Y:S02]  /*70d0*/  @!P0 HADD2.F32 R42, -RZ, R42.H1_H1 ;  /* 0x3000002aff2a8230 */ /* 0x000fe40000004100 */
[----:B------:R-:W-:Y:S02]  /*70e0*/  @!P0 HADD2.F32 R10, -RZ, R9.H1_H1 ;  /* 0x30000009ff0a8230 */ /* 0x000fe40000004100 */
[----:B------:R-:W-:Y:S01]  /*70f0*/  @!P0 HADD2.F32 R41, -RZ, R51.H1_H1 ;  /* 0x30000033ff298230 */ /* 0x000fe20000004100 */
[----:B------:R-:W-:Y:S01]  /*7100*/  @!P0 FMUL.FTZ R48, R42, R16 ;  /* 0x000000102a308220 */ /* 0x000fe20000410000 */
[----:B------:R-:W-:Y:S01]  /*7110*/  @!P0 HADD2.F32 R11, -RZ, R9.H0_H0 ;  /* 0x20000009ff0b8230 */ /* 0x000fe20000004100 */
[-C--:B------:R-:W-:Y:S01]  /*7120*/  @!P0 FMUL.FTZ R9, R31, R8.reuse ;  /* 0x000000081f098220 */ /* 0x080fe20000410000 */
[----:B------:R-:W-:Y:S03]  /*7130*/  @!P0 HADD2.F32 R43, -RZ, R43.H0_H0 ;  /* 0x2000002bff2b8230 */ /* 0x000fe60000004100 */
        /* <DEDUP_REMOVED lines=18> */
.L_x_1869:
[----:B------:R-:W-:Y:S05]  /*7260*/  BSYNC B1 ;  /* 0x0000000000017941 */ /* 0x000fea0003800000 */
.L_x_1868:
        /* <DEDUP_REMOVED lines=23> */
[----:B------:R-:W-:Y:S01]  /*73e0*/  @!P0 HADD2.F32 R8, -RZ, R68.H0_H0 ;  /* 0x20000044ff088230 */ /* 0x000fe20000004100 */
        /* <DEDUP_REMOVED lines=12> */
[----:B------:R-:W-:Y:S01]  /*74b0*/  @!P0 SHF.R.U32.HI R11, RZ, 0x10, R23 ;  /* 0x00000010ff0b8819 */ /* 0x000fe20000011617 */
[----:B------:R-:W-:Y:S01]  /*74c0*/  @!P0 HADD2.F32 R20, -RZ, R68.H1_H1 ;  /* 0x30000044ff148230 */ /* 0x000fe20000004100 */
[----:B------:R-:W-:Y:S01]  /*74d0*/  @!P0 FFMA.FTZ R54, R3, R8, -R19 ;  /* 0x0000000803368223 */ /* 0x000fe20000010813 */
[----:B------:R-:W-:Y:S01]  /*74e0*/  @!P0 HADD2.F32 R28, -RZ, R69.H0_H0 ;  /* 0x20000045ff1c8230 */ /* 0x000fe20000004100 */
[-C--:B------:R-:W-:Y:S01]  /*74f0*/  @!P0 FMUL.FTZ R19, R17, R5.reuse ;  /* 0x0000000511138220 */ /* 0x080fe20000410000 */
[----:B------:R-:W-:Y:S01]  /*7500*/  @!P0 SHF.R.U32.HI R38, RZ, 0x10, R63 ;  /* 0x00000010ff268819 */ /* 0x000fe2000001163f */
        /* <DEDUP_REMOVED lines=10> */
[----:B------:R-:W-:Y:S01]  /*75b0*/  @!P0 SHF.R.U64 R10, R22, 0x10, R23 ;  /* 0x00000010160a8819 */ /* 0x000fe20000001217 */
[----:B------:R-:W-:Y:S01]  /*75c0*/  @!P0 HADD2.F32 R21, -RZ, R9.H1_H1 ;  /* 0x30000009ff158230 */ /* 0x000fe20000004100 */
[----:B------:R-:W-:Y:S01]  /*75d0*/  @!P0 SHF.R.U64 R30, R62, 0x10, R63 ;  /* 0x000000103e1e8819 */ /* 0x000fe2000000123f */
[----:B------:R-:W-:Y:S01]  /*75e0*/  @!P0 HADD2.F32 R22, -RZ, R16.H0_H0 ;  /* 0x20000010ff168230 */ /* 0x000fe20000004100 */
[-C--:B------:R-:W-:Y:S01]  /*75f0*/  @!P0 FMUL.FTZ R16, R19, R4.reuse ;  /* 0x0000000413108220 */ /* 0x080fe20000410000 */
[----:B------:R-:W-:Y:S01]  /*7600*/  @!P0 HADD2.F32 R8, -RZ, R6.H0_H0 ;  /* 0x20000006ff088230 */ /* 0x000fe20000004100 */
[----:B------:R-:W-:Y:S01]  /*7610*/  @!P0 FMUL.FTZ R4, R7, R4 ;  /* 0x0000000407048220 */ /* 0x000fe20000410000 */
[----:B------:R-:W-:Y:S01]  /*7620*/  @!P0 F2FP.PACK_AB R17, R53, R54 ;  /* 0x000000363511823e */ /* 0x000fe200000000ff */
[----:B------:R-:W-:Y:S01]  /*7630*/  @!P0 FFMA.FTZ R52, R7, R20, -R16 ;  /* 0x0000001407348223 */ /* 0x000fe20000010810 */
[----:B------:R-:W-:Y:S01]  /*7640*/  @!P0 MOV R7, R14 ;  /* 0x0000000e00078202 */ /* 0x000fe20000000f00 */
[----:B------:R-:W-:Y:S01]  /*7650*/  @!P0 IMAD.MOV.U32 R16, RZ, RZ, R42 ;  /* 0x000000ffff108224 */ /* 0x000fe200078e002a */
[----:B------:R-:W-:Y:S01]  /*7660*/  @!P0 HADD2.F32 R6, -RZ, R5.H1_H1 ;  /* 0x30000005ff068230 */ /* 0x000fe20000004100 */
[----:B------:R-:W-:Y:S01]  /*7670*/  @!P0 FMUL.FTZ R9, R21, R8 ;  /* 0x0000000815098220 */ /* 0x000fe20000410000 */
[----:B------:R-:W-:Y:S01]  /*7680*/  @!P0 MOV R12, R17 ;  /* 0x00000011000c8202 */ /* 0x000fe20000000f00 */
[----:B------:R-:W-:Y:S01]  /*7690*/  @!P0 FFMA.FTZ R4, R19, R20, R4 ;  /* 0x0000001413048223 */ /* 0x000fe20000010004 */
[----:B------:R-:W-:Y:S01]  /*76a0*/  @!P0 HADD2.F32 R23, -RZ, R16.H0_H0 ;  /* 0x20000010ff178230 */ /* 0x000fe20000004100 */
[C---:B------:R-:W-:Y:S01]  /*76b0*/  @!P0 FMUL.FTZ R5, R6.reuse, R8 ;  /* 0x0000000806058220 */ /* 0x040fe20000410000 */
[----:B------:R-:W-:Y:S01]  /*76c0*/  @!P0 HADD2.F32 R10, -RZ, R10.H0_H0 ;  /* 0x2000000aff0a8230 */ /* 0x000fe20000004100 */
[-C--:B------:R-:W-:Y:S01]  /*76d0*/  @!P0 FFMA.FTZ R51, R6, R22.reuse, -R9 ;  /* 0x0000001606338223 */ /* 0x080fe20000010809 */
[----:B------:R-:W-:Y:S01]  /*76e0*/  @!P0 HADD2.F32 R6, -RZ, R33.H0_H0 ;  /* 0x20000021ff068230 */ /* 0x000fe20000004100 */
[----:B------:R-:W-:Y:S01]  /*76f0*/  @!P0 FFMA.FTZ R5, R21, R22, R5 ;  /* 0x0000001615058223 */ /* 0x000fe20000010005 */
[----:B------:R-:W-:Y:S02]  /*7700*/  @!P0 HADD2.F32 R29, -RZ, R16.H1_H1 ;  /* 0x30000010ff1d8230 */ /* 0x000fe40000004100 */
[--C-:B------:R-:W-:Y:S01]  /*7710*/  @!P0 HADD2.F32 R9, -RZ, R7.reuse.H0_H0 ;  /* 0x20000007ff098230 */ /* 0x100fe20000004100 */
[----:B------:R-:W-:Y:S01]  /*7720*/  @!P0 FMUL.FTZ R31, R23, R6 ;  /* 0x00000006171f8220 */ /* 0x000fe20000410000 */
[----:B------:R-:W-:Y:S01]  /*7730*/  @!P0 HADD2.F32 R30, -RZ, R30.H0_H0 ;  /* 0x2000001eff1e8230 */ /* 0x000fe20000004100 */
[----:B------:R-:W-:Y:S01]  /*7740*/  @!P0 FMUL.FTZ R16, R29, R10 ;  /* 0x0000000a1d108220 */ /* 0x000fe20000410000 */
[----:B------:R-:W-:Y:S01]  /*7750*/  @!P0 HADD2.F32 R8, -RZ, R7.H1_H1 ;  /* 0x30000007ff088230 */ /* 0x000fe20000004100 */
[----:B------:R-:W-:Y:S01]  /*7760*/  @!P0 FMUL.FTZ R6, R9, R6 ;  /* 0x0000000609068220 */ /* 0x000fe20000410000 */
[----:B------:R-:W-:Y:S01]  /*7770*/  @!P0 F2FP.PACK_AB R18, R51, R52 ;  /* 0x000000343312823e */ /* 0x000fe200000000ff */
[----:B------:R-:W-:Y:S01]  /*7780*/  @!P0 FFMA.FTZ R48, R9, R28, -R31 ;  /* 0x0000001c09308223 */ /* 0x000fe2000001081f */
[----:B------:R-:W-:Y:S01]  /*7790*/  @!P0 F2FP.PACK_AB R4, R5, R4 ;  /* 0x000000040504823e */ /* 0x000fe200000000ff */
[----:B------:R-:W-:Y:S01]  /*77a0*/  @!P0 IMAD.MOV.U32 R9, RZ, RZ, R15 ;  /* 0x000000ffff098224 */ /* 0x000fe200078e000f */
[----:B------:R-:W-:Y:S01]  /*77b0*/  @!P0 MOV R13, R18 ;  /* 0x00000012000d8202 */ /* 0x000fe20000000f00 */
[C---:B------:R-:W-:Y:S01]  /*77c0*/  @!P0 FMUL.FTZ R7, R8.reuse, R10 ;  /* 0x0000000a08078220 */ /* 0x040fe20000410000 */
[----:B------:R-:W-:Y:S01]  /*77d0*/  @!P0 HADD2.F32 R31, -RZ, R37.H0_H0 ;  /* 0x20000025ff1f8230 */ /* 0x000fe20000004100 */
[----:B------:R-:W-:Y:S01]  /*77e0*/  @!P0 FFMA.FTZ R39, R8, R30, -R16 ;  /* 0x0000001e08278223 */ /* 0x000fe20000010810 */
[----:B------:R-:W-:Y:S01]  /*77f0*/  @!P0 HADD2.F32 R16, -RZ, R11.H0_H0 ;  /* 0x2000000bff108230 */ /* 0x000fe20000004100 */
[----:B------:R-:W-:Y:S01]  /*7800*/  @!P0 FFMA.FTZ R6, R23, R28, R6 ;  /* 0x0000001c17068223 */ /* 0x000fe20000010006 */
[----:B------:R-:W-:Y:S01]  /*7810*/  @!P0 HADD2.F32 R8, -RZ, R33.H1_H1 ;  /* 0x30000021ff088230 */ /* 0x000fe20000004100 */
[----:B------:R-:W-:Y:S01]  /*7820*/  @!P0 FFMA.FTZ R7, R29, R30, R7 ;  /* 0x0000001e1d078223 */ /* 0x000fe20000010007 */
[----:B------:R-:W-:Y:S01]  /*7830*/  @!P0 HADD2.F32 R33, -RZ, R37.H1_H1 ;  /* 0x30000025ff218230 */ /* 0x000fe20000004100 */
[----:B------:R-:W-:Y:S01]  /*7840*/  @!P0 IMAD.MOV.U32 R41, RZ, RZ, R4 ;  /* 0x000000ffff298224 */ /* 0x000fe200078e0004 */
[----:B------:R-:W-:Y:S02]  /*7850*/  @!P0 HADD2.F32 R10, -RZ, R9.H1_H1 ;  /* 0x30000009ff0a8230 */ /* 0x000fe40000004100 */
[----:B------:R-:W-:Y:S02]  /*7860*/  @!P0 HADD2.F32 R32, -RZ, R69.H1_H1 ;  /* 0x30000045ff208230 */ /* 0x000fe40000004100 */
[----:B------:R-:W-:Y:S01]  /*7870*/  @!P0 HADD2.F32 R11, -RZ, R9.H0_H0 ;  /* 0x20000009ff0b8230 */ /* 0x000fe20000004100 */
[----:B------:R-:W-:Y:S01]  /*7880*/  @!P0 FMUL.FTZ R9, R31, R8 ;  /* 0x000000081f098220 */ /* 0x000fe20000410000 */
[----:B------:R-:W-:Y:S01]  /*7890*/  @!P0 HADD2.F32 R37, -RZ, R38.H0_H0 ;  /* 0x20000026ff258230 */ /* 0x000fe20000004100 */
        /* <DEDUP_REMOVED lines=19> */
.L_x_1873:
[----:B------:R-:W-:Y:S05]  /*79d0*/  BSYNC B0 ;  /* 0x0000000000007941 */ /* 0x000fea0003800000 */
.L_x_1872:
[----:B------:R-:W-:Y:S11]  /*79e0*/  ISETP.GE.AND P0, PT, R139, c[0x0][0x1d4], PT ;  /* 0x000075008b007a0c */ /* 0x000ff60003f06270 */
[----:B------:R-:W-:Y:S02]  /*79f0*/  @!UPT UIADD3 URZ, URZ, URZ, URZ ;  /* 0x0000003f3f3ff290 */ /* 0x000fe4000fffe03f */
[----:B------:R-:W-:-:S05]  /*7a00*/  @P0 BRA `(.L_x_1857) ;  /* 0x000009c000000947 */ /* 0x000fca0003800000 */
[----:B-1----:R-:W-:Y:S01]  /*7a10*/  LDS.128 R40, [R128+0xa080] ;  /* 0x00a0800080287984 */ /* 0x002fe20000000c00 */
[----:B------:R-:W-:Y:S04]  /*7a20*/  IADD3 R2, P1, P0, R90, R49, R109 ;  /* 0x000000315a027210 */ /* 0x000fe8000783e06d */
[----:B------:R-:W-:Y:S02]  /*7a30*/  IADD3.X R3, R89, R50, R113, P1, P0 ;  /* 0x0000003259037210 */ /* 0x000fe40000fe0471 */
[C---:B------:R-:W-:Y:S01]  /*7a40*/  LEA R38, P0, R2.reuse, c[0x0][0x1c8], 0x1 ;  /* 0x0000720002267a11 */ /* 0x040fe200078008ff */
[----:B------:R-:W1:Y:S03]  /*7a50*/  LDS.128 R12, [R131+0xa080] ;  /* 0x00a08000830c7984 */ /* 0x000e660000000c00 */
[----:B------:R-:W-:Y:S02]  /*7a60*/  LEA.HI.X R39, R2, c[0x0][0x1cc], R3, 0x1, P0 ;  /* 0x0000730002277a11 */ /* 0x000fe400000f0c03 */
[----:B------:R-:W-:Y:S11]  /*7a70*/  ISETP.GE.AND P0, PT, R139, c[0x0][0x27c], PT ;  /* 0x00009f008b007a0c */ /* 0x000ff60003f06270 */
[----:B------:R-:W-:Y:S02]  /*7a80*/  @!UPT UIADD3 URZ, URZ, URZ, URZ ;  /* 0x0000003f3f3ff290 */ /* 0x000fe4000fffe03f */
[--C-:B------:R-:W-:Y:S01]  /*7a90*/  @!P0 HADD2.F32 R2, -RZ, R34.reuse.H0_H0 ;  /* 0x20000022ff028230 */ /* 0x100fe20000004100 */
[--C-:B------:R-:W-:Y:S01]  /*7aa0*/  @!P0 SHF.R.U32.HI R8, RZ, 0x10, R25.reuse ;  /* 0x00000010ff088819 */ /* 0x100fe20000011619 */
[----:B------:R-:W-:Y:S01]  /*7ab0*/  @!P0 HADD2.F32 R3, -RZ, R34.H1_H1 ;  /* 0x30000022ff038230 */ /* 0x000fe20000004100 */
[----:B------:R-:W-:Y:S01]  /*7ac0*/  @!P0 SHF.R.U64 R9, R24, 0x10, R25 ;  /* 0x0000001018098819 */ /* 0x000fe20000001219 */
[--C-:B------:R-:W-:Y:S01]  /*7ad0*/  @!P0 HADD2.F32 R17, -RZ, R70.reuse.H0_H0 ;  /* 0x20000046ff118230 */ /* 0x100fe20000004100 */
[--C-:B------:R-:W-:Y:S01]  /*7ae0*/  @!P0 SHF.R.U64 R11, R26, 0x10, R27.reuse ;  /* 0x000000101a0b8819 */ /* 0x100fe2000000121b */
[----:B------:R-:W-:Y:S01]  /*7af0*/  @!P0 HADD2.F32 R20, -RZ, R70.H1_H1 ;  /* 0x30000046ff148230 */ /* 0x000fe20000004100 */
[----:B------:R-:W-:Y:S01]  /*7b00*/  @!P0 SHF.R.U32.HI R10, RZ, 0x10, R27 ;  /* 0x00000010ff0a8819 */ /* 0x000fe2000001161b */
[----:B------:R-:W-:Y:S01]  /*7b10*/  @!P0 HADD2.F32 R9, -RZ, R9.H0_H0 ;  /* 0x20000009ff098230 */ /* 0x000fe20000004100 */
[--C-:B------:R-:W-:Y:S01]  /*7b20*/  @!P0 SHF.R.U64 R24, R64, 0x10, R65.reuse ;  /* 0x0000001040188819 */ /* 0x100fe20000001241 */
[----:B------:R-:W-:Y:S01]  /*7b30*/  @!P0 HADD2.F32 R28, -RZ, R71.H0_H0 ;  /* 0x20000047ff1c8230 */ /* 0x000fe20000004100 */
[----:B------:R-:W-:Y:S01]  /*7b40*/  @!P0 SHF.R.U32.HI R22, RZ, 0x10, R65 ;  /* 0x00000010ff168819 */ /* 0x000fe20000011641 */
[----:B------:R-:W-:Y:S01]  /*7b50*/  @!P0 HADD2.F32 R10, -RZ, R10.H0_H0 ;  /* 0x2000000aff0a8230 */ /* 0x000fe20000004100 */
[--C-:B------:R-:W-:Y:S02]  /*7b60*/  @!P0 SHF.R.U32.HI R25, RZ, 0x10, R67.reuse ;  /* 0x00000010ff198819 */ /* 0x100fe40000011643 */
[----:B------:R-:W-:Y:S01]  /*7b70*/  @!P0 SHF.R.U64 R26, R66, 0x10, R67 ;  /* 0x00000010421a8819 */ /* 0x000fe20000001243 */
[----:B------:R-:W-:Y:S02]  /*7b80*/  @!P0 HADD2.F32 R22, -RZ, R22.H0_H0 ;  /* 0x20000016ff168230 */ /* 0x000fe40000004100 */
[----:B------:R-:W-:Y:S02]  /*7b90*/  @!P0 HADD2.F32 R30, -RZ, R25.H0_H0 ;  /* 0x20000019ff1e8230 */ /* 0x000fe40000004100 */
[----:B------:R-:W-:Y:S01]  /*7ba0*/  @!P0 HADD2.F32 R26, -RZ, R26.H0_H0 ;  /* 0x2000001aff1a8230 */ /* 0x000fe20000004100 */
[----:B-1----:R-:W-:Y:S02]  /*7bb0*/  @!P0 MOV R7, R12 ;  /* 0x0000000c00078202 */ /* 0x002fe40000000f00 */
[----:B------:R-:W-:Y:S02]  /*7bc0*/  @!P0 MOV R23, R40 ;  /* 0x0000002800178202 */ /* 0x000fe40000000f00 */
[----:B------:R-:W-:Y:S01]  /*7bd0*/  @!P0 MOV R18, R41 ;  /* 0x0000002900128202 */ /* 0x000fe20000000f00 */
[----:B------:R-:W-:Y:S01]  /*7be0*/  @!P0 HADD2.F32 R4, -RZ, R7.H0_H0 ;  /* 0x20000007ff048230 */ /* 0x000fe20000004100 */
[----:B------:R-:W-:Y:S01]  /*7bf0*/  @!P0 MOV R6, R13 ;  /* 0x0000000d00068202 */ /* 0x000fe20000000f00 */
[--C-:B------:R-:W-:Y:S01]  /*7c00*/  @!P0 HADD2.F32 R16, -RZ, R23.reuse.H0_H0 ;  /* 0x20000017ff108230 */ /* 0x100fe20000004100 */
[----:B------:R-:W-:Y:S01]  /*7c10*/  @!P0 MOV R25, R42 ;  /* 0x0000002a00198202 */ /* 0x000fe20000000f00 */
[----:B------:R-:W-:Y:S02]  /*7c20*/  @!P0 HADD2.F32 R19, -RZ, R18.H0_H0 ;  /* 0x20000012ff138230 */ /* 0x000fe40000004100 */
[--C-:B------:R-:W-:Y:S01]  /*7c30*/  @!P0 HADD2.F32 R5, -RZ, R6.reuse.H0_H0 ;  /* 0x20000006ff058230 */ /* 0x100fe20000004100 */
[-C--:B------:R-:W-:Y:S02]  /*7c40*/  @!P0 FMUL.FTZ R27, R16, R2.reuse ;  /* 0x00000002101b8220 */ /* 0x080fe40000410000 */
[C---:B------:R-:W-:Y:S02]  /*7c50*/  @!P0 FMUL.FTZ R2, R4.reuse, R2 ;  /* 0x0000000204028220 */ /* 0x040fe40000410000 */
[----:B------:R-:W-:Y:S02]  /*7c60*/  @!P0 FMUL.FTZ R21, R19, R3 ;  /* 0x0000000313158220 */ /* 0x000fe40000410000 */
[-C--:B------:R-:W-:Y:S02]  /*7c70*/  @!P0 FFMA.FTZ R45, R4, R17.reuse, -R27 ;  /* 0x00000011042d8223 */ /* 0x080fe4000001081b */
[----:B------:R-:W-:Y:S01]  /*7c80*/  @!P0 FFMA.FTZ R2, R16, R17, R2 ;  /* 0x0000001110028223 */ /* 0x000fe20000010002 */
[----:B------:R-:W-:Y:S01]  /*7c90*/  @!P0 HADD2.F32 R17, -RZ, R23.H1_H1 ;  /* 0x30000017ff118230 */ /* 0x000fe20000004100 */
[C---:B------:R-:W-:Y:S01]  /*7ca0*/  @!P0 FMUL.FTZ R4, R5.reuse, R3 ;  /* 0x0000000305048220 */ /* 0x040fe20000410000 */
[----:B------:R-:W-:Y:S01]  /*7cb0*/  @!P0 HADD2.F32 R3, -RZ, R6.H1_H1 ;  /* 0x30000006ff038230 */ /* 0x000fe20000004100 */
[----:B------:R-:W-:Y:S01]  /*7cc0*/  @!P0 FFMA.FTZ R44, R5, R20, -R21 ;  /* 0x00000014052c8223 */ /* 0x000fe20000010815 */
[----:B------:R-:W-:Y:S02]  /*7cd0*/  @!P0 HADD2.F32 R21, -RZ, R18.H1_H1 ;  /* 0x30000012ff158230 */ /* 0x000fe40000004100 */
[----:B------:R-:W-:Y:S02]  /*7ce0*/  @!P0 HADD2.F32 R5, -RZ, R8.H0_H0 ;  /* 0x20000008ff058230 */ /* 0x000fe40000004100 */
[----:B------:R-:W-:Y:S02]  /*7cf0*/  @!P0 HADD2.F32 R18, -RZ, R24.H0_H0 ;  /* 0x20000018ff128230 */ /* 0x000fe40000004100 */
[----:B------:R-:W-:Y:S01]  /*7d00*/  @!P0 HADD2.F32 R6, -RZ, R7.H1_H1 ;  /* 0x30000007ff068230 */ /* 0x000fe20000004100 */
[----:B------:R-:W-:Y:S01]  /*7d10*/  @!P0 FMUL.FTZ R8, R21, R5 ;  /* 0x0000000515088220 */ /* 0x000fe20000410000 */
[----:B------:R-:W-:Y:S01]  /*7d20*/  @!P0 HADD2.F32 R24, -RZ, R71.H1_H1 ;  /* 0x30000047ff188230 */ /* 0x000fe20000004100 */
[----:B------:R-:W-:Y:S01]  /*7d30*/  @!P0 FMUL.FTZ R7, R17, R9 ;  /* 0x0000000911078220 */ /* 0x000fe20000410000 */
[--C-:B------:R-:W-:Y:S01]  /*7d40*/  @!P0 HADD2.F32 R23, -RZ, R25.reuse.H0_H0 ;  /* 0x20000019ff178230 */ /* 0x100fe20000004100 */
[C---:B------:R-:W-:Y:S01]  /*7d50*/  @!P0 FFMA.FTZ R37, R3.reuse, R22, -R8 ;  /* 0x0000001603258223 */ /* 0x040fe20000010808 */
[----:B------:R-:W-:Y:S01]  /*7d60*/  @!P0 HADD2.F32 R25, -RZ, R25.H1_H1 ;  /* 0x30000019ff198230 */ /* 0x000fe20000004100 */
[----:B------:R-:W-:Y:S02]  /*7d70*/  @!P0 IMAD.MOV.U32 R8, RZ, RZ, R43 ;  /* 0x000000ffff088224 */ /* 0x000fe400078e002b */
[CC--:B------:R-:W-:Y:S01]  /*7d80*/  @!P0 FFMA.FTZ R34, R6.reuse, R18.reuse, -R7 ;  /* 0x0000001206228223 */ /* 0x0c0fe20000010807 */
[----:B------:R-:W-:Y:S01]  /*7d90*/  @!P0 MOV R7, R15 ;  /* 0x0000000f00078202 */ /* 0x000fe20000000f00 */
[----:B------:R-:W-:Y:S01]  /*7da0*/  @!P0 FMUL.FTZ R5, R3, R5 ;  /* 0x0000000503058220 */ /* 0x000fe20000410000 */
[--C-:B------:R-:W-:Y:S01]  /*7db0*/  @!P0 HADD2.F32 R27, -RZ, R8.reuse.H0_H0 ;  /* 0x20000008ff1b8230 */ /* 0x100fe20000004100 */
[----:B------:R-:W-:Y:S01]  /*7dc0*/  @!P0 FMUL.FTZ R3, R6, R9 ;  /* 0x0000000906038220 */ /* 0x000fe20000410000 */
[----:B------:R-:W-:Y:S02]  /*7dd0*/  @!P0 HADD2.F32 R6, -RZ, R35.H0_H0 ;  /* 0x20000023ff068230 */ /* 0x000fe40000004100 */
[--C-:B------:R-:W-:Y:S01]  /*7de0*/  @!P0 HADD2.F32 R9, -RZ, R7.reuse.H0_H0 ;  /* 0x20000007ff098230 */ /* 0x100fe20000004100 */
[----:B------:R-:W-:Y:S01]  /*7df0*/  @!P0 FFMA.FTZ R3, R17, R18, R3 ;  /* 0x0000001211038223 */ /* 0x000fe20000010003 */
[----:B------:R-:W-:Y:S01]  /*7e00*/  @!P0 HADD2.F32 R29, -RZ, R8.H1_H1 ;  /* 0x30000008ff1d8230 */ /* 0x000fe20000004100 */
[-C--:B------:R-:W-:Y:S01]  /*7e10*/  @!P0 FMUL.FTZ R16, R27, R6.reuse ;  /* 0x000000061b108220 */ /* 0x080fe20000410000 */
[----:B------:R-:W-:Y:S01]  /*7e20*/  @!P0 HADD2.F32 R7, -RZ, R7.H1_H1 ;  /* 0x30000007ff078230 */ /* 0x000fe20000004100 */
[----:B------:R-:W-:Y:S01]  /*7e30*/  @!P0 FMUL.FTZ R8, R9, R6 ;  /* 0x0000000609088220 */ /* 0x000fe20000410000 */
[----:B------:R-:W-:Y:S01]  /*7e40*/  @!P0 F2FP.PACK_AB R17, R34, R45 ;  /* 0x0000002d2211823e */ /* 0x000fe200000000ff */
[----:B------:R-:W-:Y:S01]  /*7e50*/  @!P0 FMUL.FTZ R6, R29, R10 ;  /* 0x0000000a1d068220 */ /* 0x000fe20000410000 */
[----:B------:R-:W-:Y:S01]  /*7e60*/  @!P0 F2FP.PACK_AB R18, R37, R44 ;  /* 0x0000002c2512823e */ /* 0x000fe200000000ff */
[----:B------:R-:W-:Y:S01]  /*7e70*/  @!P0 FFMA.FTZ R33, R9, R28, -R16 ;  /* 0x0000001c09218223 */ /* 0x000fe20000010810 */
[----:B------:R-:W-:Y:S01]  /*7e80*/  @!P0 HADD2.F32 R16, -RZ, R11.H0_H0 ;  /* 0x2000000bff108230 */ /* 0x000fe20000004100 */
[C---:B------:R-:W-:Y:S01]  /*7e90*/  @!P0 FMUL.FTZ R9, R7.reuse, R10 ;  /* 0x0000000a07098220 */ /* 0x040fe20000410000 */
[----:B------:R-:W-:Y:S01]  /*7ea0*/  @!P0 MOV R13, R18 ;  /* 0x00000012000d8202 */ /* 0x000fe20000000f00 */
[----:B------:R-:W-:Y:S01]  /*7eb0*/  @!P0 FFMA.FTZ R32, R7, R30, -R6 ;  /* 0x0000001e07208223 */ /* 0x000fe20000010806 */
[----:B------:R-:W-:Y:S01]  /*7ec0*/  @!P0 MOV R7, R14 ;  /* 0x0000000e00078202 */ /* 0x000fe20000000f00 */
[----:B------:R-:W-:Y:S01]  /*7ed0*/  @!P0 FMUL.FTZ R31, R25, R16 ;  /* 0x00000010191f8220 */ /* 0x000fe20000410000 */
[----:B------:R-:W-:Y:S01]  /*7ee0*/  @!P0 HADD2.F32 R6, -RZ, R35.H1_H1 ;  /* 0x30000023ff068230 */ /* 0x000fe20000004100 */
[----:B------:R-:W-:Y:S02]  /*7ef0*/  @!P0 FFMA.FTZ R4, R19, R20, R4 ;  /* 0x0000001413048223 */ /* 0x000fe40000010004 */
[--C-:B------:R-:W-:Y:S01]  /*7f00*/  @!P0 HADD2.F32 R11, -RZ, R7.reuse.H0_H0 ;  /* 0x20000007ff0b8230 */ /* 0x100fe20000004100 */
[----:B------:R-:W-:Y:S01]  /*7f10*/  @!P0 FFMA.FTZ R5, R21, R22, R5 ;  /* 0x0000001615058223 */ /* 0x000fe20000010005 */
[----:B------:R-:W-:Y:S01]  /*7f20*/  @!P0 HADD2.F32 R10, -RZ, R7.H1_H1 ;  /* 0x30000007ff0a8230 */ /* 0x000fe20000004100 */
[-C--:B------:R-:W-:Y:S02]  /*7f30*/  @!P0 FMUL.FTZ R7, R23, R6.reuse ;  /* 0x0000000617078220 */ /* 0x080fe40000410000 */
[----:B------:R-:W-:Y:S01]  /*7f40*/  @!P0 FMUL.FTZ R6, R11, R6 ;  /* 0x000000060b068220 */ /* 0x000fe20000410000 */
[----:B------:R-:W-:Y:S01]  /*7f50*/  @!P0 F2FP.PACK_AB R4, R5, R4 ;  /* 0x000000040504823e */ /* 0x000fe200000000ff */
[----:B------:R-:W-:Y:S02]  /*7f60*/  @!P0 FFMA.FTZ R11, R11, R24, -R7 ;  /* 0x000000180b0b8223 */ /* 0x000fe40000010807 */
[C---:B------:R-:W-:Y:S01]  /*7f70*/  @!P0 FFMA.FTZ R31, R10.reuse, R26, -R31 ;  /* 0x0000001a0a1f8223 */ /* 0x040fe2000001081f */
[----:B------:R-:W-:Y:S01]  /*7f80*/  @!P0 MOV R41, R4 ;  /* 0x0000000400298202 */ /* 0x000fe20000000f00 */
        /* <DEDUP_REMOVED lines=26> */
.L_x_1843:
        /* <DEDUP_REMOVED lines=22> */
.L_x_1875:
[----:B------:R-:W-:Y:S05]  /*8290*/  BSYNC B0 ;  /* 0x0000000000007941 */ /* 0x000fea0003800000 */
.L_x_1874:
        /* <DEDUP_REMOVED lines=19> */
.L_x_1857:
[----:B------:R-:W-:Y:S05]  /*83d0*/  BSYNC B2 ;  /* 0x0000000000027941 */ /* 0x000fea0003800000 */
.L_x_1842:
[----:B-1----:R-:W-:Y:S01]  /*83e0*/  IMAD.WIDE.U32 R4, R36, 0x30, RZ ;  /* 0x0000003024047825 */ /* 0x002fe200078e00ff */
[----:B------:R-:W-:Y:S01]  /*83f0*/  ISETP.NE.AND P3, PT, R115, RZ, PT ;  /* 0x000000ff7300720c */ /* 0x000fe20003f65270 */
[----:B------:R-:W-:Y:S02]  /*8400*/  BSSY B0, `(.L_x_1876) ;  /* 0x0000045000007945 */ /* 0x000fe40003800000 */
[----:B--2---:R-:W-:Y:S01]  /*8410*/  IMAD R3, R92, 0x30, RZ ;  /* 0x000000305c037824 */ /* 0x004fe200078e02ff */
[-C--:B------:R-:W-:Y:S03]  /*8420*/  IADD3 R2, P0, R129, R4.reuse, RZ ;  /* 0x0000000481027210 */ /* 0x080fe60007f1e0ff */
[----:B------:R-:W-:Y:S04]  /*8430*/  IMAD.IADD R3, R5, 0x1, R3 ;  /* 0x0000000105037824 */ /* 0x000fe800078e0203 */
[C---:B------:R-:W-:Y:S01]  /*8440*/  IMAD.X R5, R3.reuse, 0x1, R142, P0 ;  /* 0x0000000103057824 */ /* 0x040fe200000e068e */
[----:B------:R-:W-:Y:S04]  /*8450*/  IADD3 R16, P0, R144, R4, RZ ;  /* 0x0000000490107210 */ /* 0x000fe80007f1e0ff */
[----:B------:R-:W-:Y:S01]  /*8460*/  IADD3.X R17, R3, R143, RZ, P0, !PT ;  /* 0x0000008f03117210 */ /* 0x000fe200007fe4ff */
[----:B------:R-:W-:Y:S05]  /*8470*/  IMAD.IADD R3, R88, 0x1, -R229 ;  /* 0x0000000158037824 */ /* 0x000fea00078e0ae5 */
[C---:B------:R-:W-:Y:S11]  /*8480*/  ISETP.GE.AND P0, PT, R3.reuse, 0x21, PT ;  /* 0x000000210300780c */ /* 0x040ff60003f06270 */
[----:B------:R-:W-:Y:S02]  /*8490*/  @!UPT UIADD3 URZ, URZ, URZ, URZ ;  /* 0x0000003f3f3ff290 */ /* 0x000fe4000fffe03f */
[C---:B------:R-:W-:Y:S04]  /*84a0*/  @P0 IADD3 R6, P1, R2.reuse, 0x20, RZ ;  /* 0x0000002002060810 */ /* 0x040fe80007f3e0ff */
[----:B------:R-:W-:Y:S02]  /*84b0*/  @P0 IADD3.X R7, RZ, R5, RZ, P1, !PT ;  /* 0x00000005ff070210 */ /* 0x000fe40000ffe4ff */
[----:B------:R-:W-:Y:S03]  /*84c0*/  ISETP.GE.AND P1, PT, R3, 0x1, PT ;  /* 0x000000010300780c */ /* 0x000fe60003f26270 */
[----:B------:R-:W-:Y:S10]  /*84d0*/  @P0 IMAD R7, R7, c[0x0][0x258], RZ ;  /* 0x0000960007070a24 */ /* 0x000ff400078e02ff */
[----:B------:R-:W-:Y:S01]  /*84e0*/  @P1 IMAD R3, R5, c[0x0][0x258], RZ ;  /* 0x0000960005031a24 */ /* 0x000fe200078e02ff */
[----:B------:R-:W-:Y:S01]  /*84f0*/  @P1 MOV R5, R108 ;  /* 0x0000006c00051202 */ /* 0x000fe20000000f00 */
[----:B------:R-:W-:Y:S04]  /*8500*/  @P1 IMAD.MOV.U32 R4, RZ, RZ, R98 ;  /* 0x000000ffff041224 */ /* 0x000fe800078e0062 */
[C---:B------:R-:W-:Y:S04]  /*8510*/  @P1 IMAD.WIDE.U32 R4, R2.reuse, c[0x0][0x258], R4 ;  /* 0x0000960002041a25 */ /* 0x040fe800078e0004 */
[----:B------:R-:W-:Y:S04]  /*8520*/  @P1 IMAD R2, R2, c[0x0][0x25c], R3 ;  /* 0x0000970002021a24 */ /* 0x000fe800078e0203 */
[----:B------:R-:W-:Y:S01]  /*8530*/  @P1 IMAD.IADD R3, R5, 0x1, R2 ;  /* 0x0000000105031824 */ /* 0x000fe200078e0202 */
[C---:B------:R-:W-:Y:S01]  /*8540*/  @P1 LEA R2, P2, R4.reuse, c[0x0][0x250], 0x1 ;  /* 0x0000940004021a11 */ /* 0x040fe200078408ff */
[----:B------:R-:W-:Y:S03]  /*8550*/  @P0 IMAD.MOV.U32 R5, RZ, RZ, R108 ;  /* 0x000000ffff050224 */ /* 0x000fe600078e006c */
[----:B------:R-:W-:Y:S02]  /*8560*/  @P1 LEA.HI.X R3, R4, c[0x0][0x254], R3, 0x1, P2 ;  /* 0x0000950004031a11 */ /* 0x000fe400010f0c03 */
[----:B------:R-:W-:Y:S03]  /*8570*/  @P0 MOV R4, R98 ;  /* 0x0000006200040202 */ /* 0x000fe60000000f00 */
[----:B------:R-:W-:Y:S01]  /*8580*/  @!PT LDS RZ, [RZ] ;  /* 0x00000000fffff984 */ /* 0x000fe20000000800 */
[----:B------:R-:W-:Y:S01]  /*8590*/  @!PT LDS RZ, [RZ] ;  /* 0x00000000fffff984 */ /* 0x000fe20000000800 */
[----:B------:R-:W-:Y:S01]  /*85a0*/  @!PT LDS RZ, [RZ] ;  /* 0x00000000fffff984 */ /* 0x000fe20000000800 */
[----:B------:R1:W-:Y:S02]  /*85b0*/  @P1 LDGSTS.E.BYPASS.LTC128B.128 [R213+0x4080], [R2.64], !P3 ;  /* 0x0408000002d51fae */ /* 0x0003e4000d901d46 */
[C---:B------:R-:W-:Y:S02]  /*85c0*/  @P0 IMAD.WIDE.U32 R4, R6.reuse, c[0x0][0x258], R4 ;  /* 0x0000960006040a25 */ /* 0x040fe400078e0004 */
[----:B------:R1:W-:Y:S02]  /*85d0*/  @P1 LDGSTS.E.BYPASS.LTC128B.128 [R213+0x5880], [R2.64+0x80], !P6 ;  /* 0x0588008002d51fae */ /* 0x0003e4000f101d46 */
[----:B------:R-:W-:Y:S02]  /*85e0*/  @P0 IMAD R6, R6, c[0x0][0x25c], R7 ;  /* 0x0000970006060a24 */ /* 0x000fe400078e0207 */
[----:B------:R1:W-:Y:S03]  /*85f0*/  @P1 LDGSTS.E.BYPASS.LTC128B.128 [R213+0x7080], [R2.64+0x100], !P5 ;  /* 0x0708010002d51fae */ /* 0x0003e6000e901d46 */
[----:B------:R-:W-:Y:S01]  /*8600*/  @P0 IADD3 R5, R5, R6, RZ ;  /* 0x0000000605050210 */ /* 0x000fe20007ffe0ff */
[----:B------:R1:W-:Y:S01]  /*8610*/  @P1 LDGSTS.E.BYPASS.LTC128B.128 [R213+0x8880], [R2.64+0x180], !P4 ;  /* 0x0888018002d51fae */ /* 0x0003e2000e101d46 */
[C---:B------:R-:W-:Y:S04]  /*8620*/  @P0 LEA R6, P2, R4.reuse, c[0x0][0x250], 0x1 ;  /* 0x0000940004060a11 */ /* 0x040fe800078408ff */
[----:B------:R-:W-:Y:S05]  /*8630*/  @P0 LEA.HI.X R7, R4, c[0x0][0x254], R5, 0x1, P2 ;  /* 0x0000950004070a11 */ /* 0x000fea00010f0c05 */
[----:B------:R1:W-:Y:S04]  /*8640*/  @P0 LDGSTS.E.BYPASS.LTC128B.128 [R217+0x5080], [R6.64], !P3 ;  /* 0x0508000006d90fae */ /* 0x0003e8000d901d46 */
[----:B------:R1:W-:Y:S04]  /*8650*/  @P0 LDGSTS.E.BYPASS.LTC128B.128 [R217+0x6880], [R6.64+0x80], !P6 ;  /* 0x0688008006d90fae */ /* 0x0003e8000f101d46 */
[----:B------:R1:W-:Y:S04]  /*8660*/  @P0 LDGSTS.E.BYPASS.LTC128B.128 [R217+0x8080], [R6.64+0x100], !P5 ;  /* 0x0808010006d90fae */ /* 0x0003e8000e901d46 */
[----:B------:R1:W-:Y:S01]  /*8670*/  @P0 LDGSTS.E.BYPASS.LTC128B.128 [R217+0x9880], [R6.64+0x180], !P4 ;  /* 0x0988018006d90fae */ /* 0x0003e2000e101d46 */
[----:B------:R-:W-:Y:S03]  /*8680*/  ISETP.GT.AND P0, PT, R88, R229, PT ;  /* 0x000000e55800720c */ /* 0x000fe60003f04270 */
[----:B------:R-:W0:Y:S01]  /*8690*/  LDGDEPBAR ;  /* 0x00000000000079af */ /* 0x000e220000000000 */
[----:B------:R-:W-:Y:S04]  /*86a0*/  DEPBAR.LE SB0, 0x0 ;  /* 0x000080000000791a */ /* 0x000fe80000000000 */
[----:B------:R-:W-:Y:S06]  /*86b0*/  BAR.SYNC.DEFER_BLOCKING 0x0 ;  /* 0x0000000000007b1d */ /* 0x000fec0000010000 */
[----:B------:R-:W-:-:S05]  /*86c0*/  @!P0 BRA `(.L_x_1877) ;  /* 0x0000018000008947 */ /* 0x000fca0003800000 */
[----:B-1----:R-:W-:Y:S02]  /*86d0*/  IMAD.MOV.U32 R4, RZ, RZ, R96 ;  /* 0x000000ffff047224 */ /* 0x002fe400078e0060 */
[----:B------:R-:W-:Y:S02]  /*86e0*/  IMAD.MOV.U32 R5, RZ, RZ, R95 ;  /* 0x000000ffff057224 */ /* 0x000fe400078e005f */
[----:B------:R-:W-:Y:S02]  /*86f0*/  IMAD R2, R17, c[0x0][0x208], RZ ;  /* 0x0000820011027a24 */ /* 0x000fe400078e02ff */
[C---:B------:R-:W-:Y:S04]  /*8700*/  IMAD.WIDE.U32 R4, R16.reuse, c[0x0][0x208], R4 ;  /* 0x0000820010047a25 */ /* 0x040fe800078e0004 */
[----:B------:R-:W-:Y:S04]  /*8710*/  IMAD R2, R16, c[0x0][0x20c], R2 ;  /* 0x0000830010027a24 */ /* 0x000fe800078e0202 */
        /* <DEDUP_REMOVED lines=19> */
.L_x_1877:
[----:B-1----:R-:W-:Y:S05]  /*8850*/  BSYNC B0 ;  /* 0x0000000000007941 */ /* 0x002fea0003800000 */
.L_x_1876:
[----:B------:R-:W-:Y:S01]  /*8860*/  ISETP.GE.AND P0, PT, R188, R88, PT ;  /* 0x00000058bc00720c */ /* 0x000fe20003f06270 */
[----:B------:R-:W-:Y:S01]  /*8870*/  @!UPT UIADD3 URZ, URZ, URZ, URZ ;  /* 0x0000003f3f3ff290 */ /* 0x000fe2000fffe03f */
[----:B------:R-:W-:Y:S11]  /*8880*/  BSSY B0, `(.L_x_1878) ;  /* 0x000001c000007945 */ /* 0x000ff60003800000 */
[----:B------:R-:W-:-:S05]  /*8890*/  @P0 BRA `(.L_x_1879) ;  /* 0x000001a000000947 */ /* 0x000fca0003800000 */
[----:B------:R-:W-:Y:S01]  /*88a0*/  IADD3 R2, P0, R16, 0x20, RZ ;  /* 0x0000002010027810 */ /* 0x000fe20007f1e0ff */
        /* <DEDUP_REMOVED lines=25> */
.L_x_1879:
[----:B------:R-:W-:Y:S05]  /*8a40*/  BSYNC B0 ;  /* 0x0000000000007941 */ /* 0x000fea0003800000 */
.L_x_1878:
        /* <DEDUP_REMOVED lines=23> */
[----:B------:R-:W-:Y:S11]  /*8bc0*/  ISETP.NE.AND P2, PT, R115, RZ, PT ;  /* 0x000000ff7300720c */ /* 0x000ff60003f45270 */
        /* <DEDUP_REMOVED lines=12> */
.L_x_1881:
[----:B------:R-:W-:Y:S05]  /*8c90*/  BSYNC B0 ;  /* 0x0000000000007941 */ /* 0x000fea0003800000 */
.L_x_1880:
[----:B------:R-:W0:Y:S01]  /*8ca0*/  LDGDEPBAR ;  /* 0x00000000000079af */ /* 0x000e220000000000 */
[----:B------:R-:W-:Y:S01]  /*8cb0*/  IADD3 R36, R36, -0x1, RZ ;  /* 0xffffffff24247810 */ /* 0x000fe20007ffe0ff */
[----:B------:R-:W-:-:S05]  /*8cc0*/  @P3 BRA `(.L_x_1882) ;  /* 0xffffa82000003947 */ /* 0x000fca000383ffff */
[----:B------:R-:W-:Y:S01]  /*8cd0*/  WARPSYNC 0xffffffff ;  /* 0xffffffff00007948 */ /* 0x000fe20003800000 */
[----:B------:R-:W-:Y:S06]  /*8ce0*/  BAR.SYNC.DEFER_BLOCKING 0x0 ;  /* 0x0000000000007b1d */ /* 0x000fec0000010000 */
.L_x_1841:
[----:B------:R-:W-:Y:S01]  /*8cf0*/  IMAD.MOV.U32 R0, RZ, RZ, c[0x0][0x2c4] ;  /* 0x0000b100ff007624 */ /* 0x000fe200078e00ff */
[----:B-1----:R-:W-:Y:S01]  /*8d00*/  IADD3 R2, R240, 0x1, -R239 ;  /* 0x00000001f0027810 */ /* 0x002fe20007ffe8ef */
[----:B------:R-:W-:-:S02]  /*8d10*/  IMAD.MOV.U32 R4, RZ, RZ, c[0x0][0x32c] ;  /* 0x0000cb00ff047624 */ /* 0x000fc400078e00ff */
        /* <DEDUP_REMOVED lines=20> */
.L_x_1885:
[----:B------:R-:W-:-:S13]  /*8e60*/  ISETP.NE.AND P0, PT, R4, 0x1, PT ;  /* 0x000000010400780c */ /* 0x000fda0003f05270 */
[----:B------:R-:W-:-:S05]  /*8e70*/  @P0 IMAD.HI.U32 R0, R2, c[0x0][0x330], RZ ;  /* 0x0000cc0002000a27 */ /* 0x000fca00078e00ff */
[----:B------:R-:W-:Y:S02]  /*8e80*/  @P0 SHF.R.U32.HI R2, RZ, c[0x0][0x334], R0 ;  /* 0x0000cd00ff020a19 */ /* 0x000fe40000011600 */
.L_x_1886:
[----:B------:R-:W-:Y:S05]  /*8e90*/  BSYNC B0 ;  /* 0x0000000000007941 */ /* 0x000fea0003800000 */
.L_x_1884:
[----:B------:R-:W-:-:S05]  /*8ea0*/  IMAD R2, R2, R4, c[0x0][0x32c] ;  /* 0x0000cb0002027624 */ /* 0x000fca00078e0204 */
[----:B------:R-:W-:-:S04]  /*8eb0*/  IMNMX R3, R3, R2, PT ;  /* 0x0000000203037217 */ /* 0x000fc80003800200 */
.L_x_1883:
[----:B------:R-:W-:Y:S01]  /*8ec0*/  IADD3 R3, R3, 0x2f, RZ ;  /* 0x0000002f03037810 */ /* 0x000fe20007ffe0ff */
[----:B------:R-:W-:-:S04]  /*8ed0*/  @P3 IMAD.HI.U32 R2, R243, c[0x0][0x2c8], RZ ;  /* 0x0000b200f3023a27 */ /* 0x000fc800078e00ff */
[----:B------:R-:W-:-:S04]  /*8ee0*/  IMAD.HI R3, R3, 0x2aaaaaab, RZ ;  /* 0x2aaaaaab03037827 */ /* 0x000fc800078e02ff */
[----:B------:R-:W-:Y:S01]  /*8ef0*/  IMAD.MOV.U32 R0, RZ, RZ, R243 ;  /* 0x000000ffff007224 */ /* 0x000fe200078e00f3 */
[----:B------:R-:W-:Y:S02]  /*8f00*/  @P3 SHF.R.U32.HI R0, RZ, c[0x0][0x2cc], R2 ;  /* 0x0000b300ff003a19 */ /* 0x000fe40000011602 */
        /* <DEDUP_REMOVED lines=16> */
.L_x_1889:
[----:B------:R-:W-:-:S04]  /*9010*/  MOV R3, c[0x0][0x32c] ;  /* 0x0000cb0000037a02 */ /* 0x000fc80000000f00 */
[----:B------:R-:W-:-:S13]  /*9020*/  ISETP.NE.AND P0, PT, R3, 0x1, PT ;  /* 0x000000010300780c */ /* 0x000fda0003f05270 */
[----:B------:R-:W-:-:S05]  /*9030*/  @P0 IMAD.HI.U32 R3, R0, c[0x0][0x330], RZ ;  /* 0x0000cc0000030a27 */ /* 0x000fca00078e00ff */
[----:B------:R-:W-:Y:S02]  /*9040*/  @P0 SHF.R.U32.HI R0, RZ, c[0x0][0x334], R3 ;  /* 0x0000cd00ff000a19 */ /* 0x000fe40000011603 */
.L_x_1890:
[----:B------:R-:W-:Y:S05]  /*9050*/  BSYNC B0 ;  /* 0x0000000000007941 */ /* 0x000fea0003800000 */
.L_x_1888:
[----:B------:R-:W-:-:S05]  /*9060*/  IMAD R0, R0, c[0x0][0x32c], RZ ;  /* 0x0000cb0000007a24 */ /* 0x000fca00078e02ff */
[----:B------:R-:W-:-:S05]  /*9070*/  IMNMX R2, R2, R0, !PT ;  /* 0x0000000002027217 */ /* 0x000fca0007800200 */
.L_x_1887:
[----:B------:R-:W-:Y:S01]  /*9080*/  IMAD.HI R2, R2, 0x2aaaaaab, RZ ;  /* 0x2aaaaaab02027827 */ /* 0x000fe200078e02ff */
[----:B------:R-:W-:Y:S04]  /*9090*/  BSSY B0, `(.L_x_1891) ;  /* 0x0000025000007945 */ /* 0x000fe80003800000 */
[----:B------:R-:W-:-:S04]  /*90a0*/  SHF.R.U32.HI R0, RZ, 0x1f, R2 ;  /* 0x0000001fff007819 */ /* 0x000fc80000011602 */
[----:B------:R-:W-:Y:S01]  /*90b0*/  LEA.HI.SX32 R2, R2, R0, 0x1d ;  /* 0x0000000002027211 */ /* 0x000fe200078feaff */
[----:B------:R-:W-:-:S03]  /*90c0*/  IMAD.MOV.U32 R0, RZ, RZ, RZ ;  /* 0x000000ffff007224 */ /* 0x000fc600078e00ff */
[----:B------:R-:W-:-:S04]  /*90d0*/  IMNMX R5, RZ, R2, !PT ;  /* 0x00000002ff057217 */ /* 0x000fc80007800200 */
        /* <DEDUP_REMOVED lines=32> */
.L_x_1892:
[----:B------:R-:W-:Y:S05]  /*92e0*/  BSYNC B0 ;  /* 0x0000000000007941 */ /* 0x000fea0003800000 */
.L_x_1891:
        /* <DEDUP_REMOVED lines=66> */
[----:B--2---:R-:W-:-:S04]  /*9710*/  IMAD R232, R2, R0, R5 ;  /* 0x0000000002e87224 */ /* 0x004fc800078e0205 */
[--C-:B------:R-:W-:Y:S01]  /*9720*/  IMAD.IADD R2, R232, 0x1, R0.reuse ;  /* 0x00000001e8027824 */ /* 0x100fe200078e0200 */
[----:B------:R-:W-:-:S04]  /*9730*/  PRMT R0, RZ, 0x7610, R0 ;  /* 0x00007610ff007816 */ /* 0x000fc80000000000 */
[----:B------:R-:W-:-:S04]  /*9740*/  IMNMX R18, R6, R2, PT ;  /* 0x0000000206127217 */ /* 0x000fc80003800200 */
[----:B------:R-:W-:Y:S01]  /*9750*/  ISETP.GT.AND P0, PT, R18, R232, PT ;  /* 0x000000e81200720c */ /* 0x000fe20003f04270 */
[----:B------:R1:W-:-:S12]  /*9760*/  STL [R1+0x4], R18 ;  /* 0x0000041201007387 */ /* 0x0003d80000100800 */
[----:B------:R-:W-:Y:S05]  /*9770*/  @!P0 BRA `(.L_x_1893) ;  /* 0x00016d4000008947 */ /* 0x000fea0003800000 */
[----:B------:R-:W2:Y:S01]  /*9780*/  LDL R19, [R1] ;  /* 0x0000000001137983 */ /* 0x000ea20000100800 */
[----:B------:R-:W-:-:S03]  /*9790*/  ISETP.NE.U32.AND P0, PT, RZ, c[0x0][0x340], PT ;  /* 0x0000d000ff007a0c */ /* 0x000fc60003f05070 */
[----:B------:R-:W3:Y:S01]  /*97a0*/  S2R R7, SR_TID.X ;  /* 0x0000000000077919 */ /* 0x000ee20000002100 */
[----:B------:R-:W-:-:S13]  /*97b0*/  ISETP.NE.AND.EX P1, PT, RZ, c[0x0][0x344], PT, P0 ;  /* 0x0000d100ff007a0c */ /* 0x000fda0003f25300 */
[----:B------:R-:W-:-:S04]  /*97c0*/  @P1 IMAD.MOV.U32 R2, RZ, RZ, 0x4 ;  /* 0x00000004ff021424 */ /* 0x000fc800078e00ff */
[----:B------:R-:W-:-:S05]  /*97d0*/  @P1 IMAD.WIDE R2, R251, R2, c[0x0][0x340] ;  /* 0x0000d000fb021625 */ /* 0x000fca00078e0202 */
[----:B------:R3:W4:Y:S01]  /*97e0*/  @P1 LDG.E R17, [R2.64] ;  /* 0x0000000602111981 */ /* 0x000722000c1e1900 */
[----:B------:R-:W-:Y:S02]  /*97f0*/  SHF.R.S32.HI R0, RZ, 0x1f, R176 ;  /* 0x0000001fff007819 */ /* 0x000fe400000114b0 */
[----:B------:R-:W-:Y:S02]  /*9800*/  ISETP.NE.U32.AND P0, PT, RZ, c[0x0][0x348], PT ;  /* 0x0000d200ff007a0c */ /* 0x000fe40003f05070 */
[----:B------:R-:W-:Y:S01]  /*9810*/  SHF.R.S32.HI R15, RZ, 0x1f, R251 ;  /* 0x0000001fff0f7819 */ /* 0x000fe200000114fb */
[----:B------:R-:W-:Y:S01]  /*9820*/  IMAD R0, R0, c[0x0][0x178], RZ ;  /* 0x00005e0000007a24 */ /* 0x000fe200078e02ff */
[----:B------:R-:W-:Y:S02]  /*9830*/  ISETP.NE.AND.EX P0, PT, RZ, c[0x0][0x34c], PT, P0 ;  /* 0x0000d300ff007a0c */ /* 0x000fe40003f05300 */
[----:B------:R-:W-:Y:S01]  /*9840*/  SHF.R.S32.HI R9, RZ, 0x1f, R229 ;  /* 0x0000001fff097819 */ /* 0x000fe200000114e5 */
[----:B------:R-:W-:Y:S01]  /*9850*/  IMAD R0, R176, c[0x0][0x17c], R0 ;  /* 0x00005f00b0007a24 */ /* 0x000fe200078e0200 */
[----:B------:R-:W-:-:S02]  /*9860*/  SEL R6, R15, RZ, !P0 ;  /* 0x000000ff0f067207 */ /* 0x000fc40004000000 */
[----:B------:R-:W-:Y:S02]  /*9870*/  ISETP.GE.AND P2, PT, R136, c[0x0][0x1d4], PT ;  /* 0x0000750088007a0c */ /* 0x000fe40003f46270 */
[----:B------:R-:W-:Y:S01]  /*9880*/  LOP3.LUT R212, R212, 0xfffffdff, RZ, 0xc0, !PT ;  /* 0xfffffdffd4d47812 */ /* 0x000fe200078ec0ff */
[----:B------:R-:W-:Y:S01]  /*9890*/  IMAD R6, R6, c[0x0][0x1c0], RZ ;  /* 0x0000700006067a24 */ /* 0x000fe200078e02ff */
[----:B------:R-:W-:Y:S02]  /*98a0*/  IADD3 R122, R18, -0x1, RZ ;  /* 0xffffffff127a7810 */ /* 0x000fe40007ffe0ff */
[----:B------:R-:W-:Y:S02]  /*98b0*/  ISETP.GE.AND P4, PT, R230, c[0x0][0x198], PT ;  /* 0x00006600e6007a0c */ /* 0x000fe40003f86270 */
[----:B---3--:R-:W-:-:S04]  /*98c0*/  LEA.HI R2, R187, R7, RZ, 0x3 ;  /* 0x00000007bb027211 */ /* 0x008fc800078f18ff */
[----:B------:R-:W-:Y:S01]  /*98d0*/  LOP3.LUT R4, R2, 0xfffffff8, RZ, 0xc0, !PT ;  /* 0xfffffff802047812 */ /* 0x000fe200078ec0ff */
[----:B------:R-:W-:-:S04]  /*98e0*/  IMAD.WIDE.U32 R2, R176, c[0x0][0x178], RZ ;  /* 0x00005e00b0027a25 */ /* 0x000fc800078e00ff */
[----:B------:R-:W-:Y:S01]  /*98f0*/  IMAD.IADD R100, R7, 0x1, -R4 ;  /* 0x0000000107647824 */ /* 0x000fe200078e0a04 */
[----:B------:R-:W-:Y:S01]  /*9900*/  SEL R4, R251, RZ, !P0 ;  /* 0x000000fffb047207 */ /* 0x000fe20004000000 */
[----:B------:R-:W-:-:S03]  /*9910*/  IMAD.IADD R3, R3, 0x1, R0 ;  /* 0x0000000103037824 */ /* 0x000fc600078e0200 */
[----:B------:R-:W-:-:S05]  /*9920*/  LEA R0, R100, R229, 0x5 ;  /* 0x000000e564007211 */ /* 0x000fca00078e28ff */
[----:B------:R-:W-:-:S04]  /*9930*/  IMAD.IADD R5, R243, 0x1, R0 ;  /* 0x00000001f3057824 */ /* 0x000fc800078e0200 */
[----:B------:R-:W-:-:S04]  /*9940*/  @P3 IMAD.HI.U32 R7, R5, c[0x0][0x2c8], RZ ;  /* 0x0000b20005073a27 */ /* 0x000fc800078e00ff */
[----:B------:R-:W-:Y:S01]  /*9950*/  IMAD.MOV.U32 R0, RZ, RZ, R5 ;  /* 0x000000ffff007224 */ /* 0x000fe200078e0005 */
[----:B------:R-:W-:Y:S01]  /*9960*/  @P3 SHF.R.U32.HI R0, RZ, c[0x0][0x2cc], R7 ;  /* 0x0000b300ff003a19 */ /* 0x000fe20000011607 */
[----:B------:R-:W-:Y:S01]  /*9970*/  IMAD R7, R4, c[0x0][0x1c4], R6 ;  /* 0x0000710004077a24 */ /* 0x000fe200078e0206 */
[----:B------:R-:W-:Y:S02]  /*9980*/  ISETP.GE.AND P3, PT, R139, c[0x0][0x1d4], PT ;  /* 0x000075008b007a0c */ /* 0x000fe40003f66270 */
[--C-:B------:R-:W-:Y:S01]  /*9990*/  SHF.R.S32.HI R6, RZ, 0x1f, R0.reuse ;  /* 0x0000001fff067819 */ /* 0x100fe20000011400 */
[----:B------:R-:W-:-:S04]  /*99a0*/  IMAD.MOV R8, RZ, RZ, -R0 ;  /* 0x000000ffff087224 */ /* 0x000fc800078e0a00 */
[----:B------:R-:W-:Y:S02]  /*99b0*/  IMAD R6, R6, c[0x0][0x1b0], RZ ;  /* 0x00006c0006067a24 */ /* 0x000fe400078e02ff */
[----:B------:R-:W-:Y:S02]  /*99c0*/  IMAD R5, R8, c[0x0][0x2c4], R5 ;  /* 0x0000b10008057a24 */ /* 0x000fe400078e0205 */
[----:B------:R-:W-:Y:S02]  /*99d0*/  IMAD R14, R0, c[0x0][0x1b4], R6 ;  /* 0x00006d00000e7a24 */ /* 0x000fe400078e0206 */
[----:B------:R-:W-:-:S04]  /*99e0*/  @P3 LOP3.LUT R212, R212, 0x200, RZ, 0xfc, !PT ;  /* 0x00000200d4d43812 */ /* 0x000fc800078efcff */
[----:B------:R-:W-:-:S04]  /*99f0*/  LOP3.LUT R212, R212, 0xfffffbff, RZ, 0xc0, !PT ;  /* 0xfffffbffd4d47812 */ /* 0x000fc800078ec0ff */
[----:B------:R-:W-:-:S04]  /*9a00*/  @P2 LOP3.LUT R212, R212, 0x400, RZ, 0xfc, !PT ;  /* 0x00000400d4d42812 */ /* 0x000fc800078efcff */
[----:B------:R-:W-:Y:S01]  /*9a10*/  LOP3.LUT R212, R212, 0xfffffeff, RZ, 0xc0, !PT ;  /* 0xfffffeffd4d47812 */ /* 0x000fe200078ec0ff */
[----:B--2---:R-:W-:-:S04]  /*9a20*/  IMAD.WIDE.U32 R2, R19, c[0x0][0x1b8], R2 ;  /* 0x00006e0013027a25 */ /* 0x004fc800078e0002 */
[----:B------:R-:W-:-:S04]  /*9a30*/  IMAD R3, R19, c[0x0][0x1bc], R3 ;  /* 0x00006f0013037a24 */ /* 0x000fc800078e0203 */
[----:B------:R-:W-:Y:S01]  /*9a40*/  IMAD.WIDE.U32 R2, R4, c[0x0][0x1c0], R2 ;  /* 0x0000700004027a25 */ /* 0x000fe200078e0002 */
[----:B------:R-:W-:-:S04]  /*9a50*/  IADD3 R4, P0, R229, R11, RZ ;  /* 0x0000000be5047210 */ /* 0x000fc80007f1e0ff */
[----:B------:R-:W-:Y:S02]  /*9a60*/  IADD3 R3, R3, R7, RZ ;  /* 0x0000000703037210 */ /* 0x000fe40007ffe0ff */
[----:B------:R-:W-:-:S03]  /*9a70*/  LEA.HI.X.SX32 R12, R11, R9, 0x1, P0 ;  /* 0x000000090b0c7211 */ /* 0x000fc600000f0eff */
[----:B------:R-:W-:-:S04]  /*9a80*/  IMAD.WIDE.U32 R6, R0, c[0x0][0x1b0], R2 ;  /* 0x00006c0000067a25 */ /* 0x000fc800078e0002 */
[----:B------:R-:W-:Y:S02]  /*9a90*/  IMAD.MOV.U32 R2, RZ, RZ, R136 ;  /* 0x000000ffff027224 */ /* 0x000fe400078e0088 */
[----:B------:R-:W-:Y:S02]  /*9aa0*/  IMAD.MOV.U32 R3, RZ, RZ, R137 ;  /* 0x000000ffff037224 */ /* 0x000fe400078e0089 */
[----:B------:R-:W-:Y:S02]  /*9ab0*/  IMAD R0, R12, c[0x0][0x208], RZ ;  /* 0x000082000c007a24 */ /* 0x000fe400078e02ff */
[----:B------:R-:W-:-:S04]  /*9ac0*/  IMAD.WIDE.U32 R10, R4, c[0x0][0x1e0], R2 ;  /* 0x00007800040a7a25 */ /* 0x000fc800078e0002 */
[----:B------:R-:W-:Y:S01]  /*9ad0*/  IMAD.WIDE.U32 R8, R4, c[0x0][0x208], R2 ;  /* 0x0000820004087a25 */ /* 0x000fe200078e0002 */
[----:B------:R-:W-:Y:S02]  /*9ae0*/  SHF.R.S32.HI R2, RZ, 0x1f, R5 ;  /* 0x0000001fff027819 */ /* 0x000fe40000011405 */
[----:B------:R-:W-:Y:S01]  /*9af0*/  IADD3 R3, R7, R14, RZ ;  /* 0x0000000e07037210 */ /* 0x000fe20007ffe0ff */
[----:B------:R-:W-:Y:S01]  /*9b00*/  IMAD R13, R12, c[0x0][0x1e0], RZ ;  /* 0x000078000c0d7a24 */ /* 0x000fe200078e02ff */
[----:B------:R-:W-:Y:S01]  /*9b10*/  SEL R7, RZ, 0xffffffff, P3 ;  /* 0xffffffffff077807 */ /* 0x000fe20001800000 */
[----:B------:R-:W-:Y:S01]  /*9b20*/  IMAD R12, R4, c[0x0][0x20c], R0 ;  /* 0x00008300040c7a24 */ /* 0x000fe200078e0200 */
[----:B------:R-:W-:Y:S01]  /*9b30*/  ISETP.GE.AND P3, PT, R230, c[0x0][0x1d4], PT ;  /* 0x00007500e6007a0c */ /* 0x000fe20003f66270 */
[----:B------:R-:W-:Y:S02]  /*9b40*/  IMAD R0, R2, c[0x0][0x1a8], RZ ;  /* 0x00006a0002007a24 */ /* 0x000fe400078e02ff */
[----:B------:R-:W-:Y:S01]  /*9b50*/  IMAD.MOV.U32 R2, RZ, RZ, R6 ;  /* 0x000000ffff027224 */ /* 0x000fe200078e0006 */
[----:B------:R-:W-:Y:S01]  /*9b60*/  MOV R6, R10 ;  /* 0x0000000a00067202 */ /* 0x000fe20000000f00 */
[----:B------:R-:W-:-:S02]  /*9b70*/  IMAD R0, R5, c[0x0][0x1ac], R0 ;  /* 0x00006b0005007a24 */ /* 0x000fc400078e0200 */
[----:B------:R-:W-:-:S04]  /*9b80*/  IMAD.WIDE.U32 R2, R5, c[0x0][0x1a8], R2 ;  /* 0x00006a0005027a25 */ /* 0x000fc800078e0002 */
[----:B------:R-:W-:Y:S01]  /*9b90*/  IMAD.IADD R0, R3, 0x1, R0 ;  /* 0x0000000103007824 */ /* 0x000fe200078e0200 */
[----:B------:R-:W-:Y:S01]  /*9ba0*/  LEA R16, P0, R2, c[0x0][0x160], 0x1 ;  /* 0x0000580002107a11 */ /* 0x000fe200078008ff */
[----:B------:R-:W-:Y:S01]  /*9bb0*/  IMAD.IADD R5, R9, 0x1, R12 ;  /* 0x0000000109057824 */ /* 0x000fe200078e020c */
[----:B----4-:R-:W-:Y:S01]  /*9bc0*/  @P1 SHF.R.S32.HI R3, RZ, 0x1f, R17 ;  /* 0x0000001fff031819 */ /* 0x010fe20000011411 */
[----:B------:R-:W-:Y:S01]  /*9bd0*/  IMAD R13, R4, c[0x0][0x1e4], R13 ;  /* 0x00007900040d7a24 */ /* 0x000fe200078e020d */
[----:B------:R-:W-:Y:S01]  /*9be0*/  LEA.HI.X R12, R2, c[0x0][0x164], R0, 0x1, P0 ;  /* 0x00005900020c7a11 */ /* 0x000fe200000f0c00 */
[----:B------:R-:W-:Y:S01]  /*9bf0*/  IMAD.SHL.U32 R7, R7, 0x2, RZ ;  /* 0x0000000207077824 */ /* 0x000fe200078e00ff */
[----:B------:R-:W-:Y:S01]  /*9c00*/  SEL R4, RZ, 0x1, P2 ;  /* 0x00000001ff047807 */ /* 0x000fe20001000000 */
[----:B------:R-:W-:Y:S01]  /*9c10*/  @P1 IMAD.MOV.U32 R2, RZ, RZ, R17 ;  /* 0x000000ffff021224 */ /* 0x000fe200078e0011 */
[----:B------:R-:W-:Y:S01]  /*9c20*/  ISETP.NE.U32.AND P0, PT, RZ, c[0x0][0x350], PT ;  /* 0x0000d400ff007a0c */ /* 0x000fe20003f05070 */
[----:B------:R-:W-:Y:S01]  /*9c30*/  @!P1 IMAD.MOV.U32 R3, RZ, RZ, R15 ;  /* 0x000000ffff039224 */ /* 0x000fe200078e000f */
[----:B------:R-:W-:Y:S01]  /*9c40*/  LOP3.LUT R14, R7, 0x2, R4, 0xe2, !PT ;  /* 0x00000002070e7812 */ /* 0x000fe200078ee204 */
[----:B------:R-:W-:Y:S01]  /*9c50*/  IMAD.MOV.U32 R4, RZ, RZ, R8 ;  /* 0x000000ffff047224 */ /* 0x000fe200078e0008 */
[----:B------:R-:W-:Y:S01]  /*9c60*/  @!P1 MOV R2, R251 ;  /* 0x000000fb00029202 */ /* 0x000fe20000000f00 */
[----:B------:R-:W-:Y:S01]  /*9c70*/  IMAD.IADD R15, R229, 0x1, R243 ;  /* 0x00000001e50f7824 */ /* 0x000fe200078e02f3 */
[----:B------:R-:W-:Y:S01]  /*9c80*/  ISETP.NE.AND.EX P0, PT, RZ, c[0x0][0x354], PT, P0 ;  /* 0x0000d500ff007a0c */ /* 0x000fe20003f05300 */
[----:B------:R-:W-:Y:S01]  /*9c90*/  IMAD.WIDE.U32 R4, R19, c[0x0][0x210], R4 ;  /* 0x0000840013047a25 */ /* 0x000fe200078e0004 */
[----:B------:R-:W-:-:S02]  /*9ca0*/  IADD3 R7, R11, R13, RZ ;  /* 0x0000000d0b077210 */ /* 0x000fc40007ffe0ff */
[----:B------:R-:W-:Y:S01]  /*9cb0*/  ISETP.GE.AND P2, PT, R231, c[0x0][0x1d4], PT ;  /* 0x00007500e7007a0c */ /* 0x000fe20003f46270 */
[C---:B------:R-:W-:Y:S01]  /*9cc0*/  IMAD R5, R19.reuse, c[0x0][0x214], R5 ;  /* 0x0000850013057a24 */ /* 0x040fe200078e0205 */
[----:B------:R-:W-:Y:S01]  /*9cd0*/  SEL R0, R2, RZ, !P0 ;  /* 0x000000ff02007207 */ /* 0x000fe20004000000 */
[C---:B------:R-:W-:Y:S01]  /*9ce0*/  IMAD.WIDE.U32 R6, R19.reuse, c[0x0][0x1e8], R6 ;  /* 0x00007a0013067a25 */ /* 0x040fe200078e0006 */
[----:B------:R-:W-:Y:S02]  /*9cf0*/  SEL R9, RZ, 0x4, P3 ;  /* 0x00000004ff097807 */ /* 0x000fe40001800000 */
[----:B------:R-:W-:Y:S01]  /*9d00*/  SEL R8, RZ, 0x8, P2 ;  /* 0x00000008ff087807 */ /* 0x000fe20001000000 */
[----:B------:R-:W-:Y:S01]  /*9d10*/  IMAD R7, R19, c[0x0][0x1ec], R7 ;  /* 0x00007b0013077a24 */ /* 0x000fe200078e0207 */
[----:B------:R-:W-:Y:S01]  /*9d20*/  SEL R2, R3, RZ, !P0 ;  /* 0x000000ff03027207 */ /* 0x000fe20004000000 */
[----:B------:R-:W-:Y:S01]  /*9d30*/  IMAD.WIDE.U32 R236, R0, c[0x0][0x218], R4 ;  /* 0x0000860000ec7a25 */ /* 0x000fe200078e0004 */
[----:B------:R-:W-:-:S02]  /*9d40*/  LOP3.LUT R127, R8, R14, R9, 0xfe, !PT ;  /* 0x0000000e087f7212 */ /* 0x000fc400078efe09 */
[----:B------:R-:W-:Y:S01]  /*9d50*/  @P3 LOP3.LUT R212, R212, 0x100, RZ, 0xfc, !PT ;  /* 0x00000100d4d43812 */ /* 0x000fe200078efcff */
[C---:B------:R-:W-:Y:S01]  /*9d60*/  IMAD R8, R2.reuse, c[0x0][0x1f0], RZ ;  /* 0x00007c0002087a24 */ /* 0x040fe200078e02ff */
[----:B------:R-:W-:Y:S01]  /*9d70*/  ISETP.GE.AND P1, PT, R139, c[0x0][0x198], PT ;  /* 0x000066008b007a0c */ /* 0x000fe20003f26270 */
[----:B------:R-:W-:Y:S01]  /*9d80*/  IMAD R3, R2, c[0x0][0x218], RZ ;  /* 0x0000860002037a24 */ /* 0x000fe200078e02ff */
[----:B------:R-:W-:Y:S01]  /*9d90*/  LOP3.LUT R212, R212, 0xffffff7f, RZ, 0xc0, !PT ;  /* 0xffffff7fd4d47812 */ /* 0x000fe200078ec0ff */
[----:B------:R-:W-:Y:S01]  /*9da0*/  IMAD.WIDE.U32 R234, R0, c[0x0][0x1f0], R6 ;  /* 0x00007c0000ea7a25 */ /* 0x000fe200078e0006 */
[----:B------:R-:W-:Y:S02]  /*9db0*/  ISETP.GE.AND P3, PT, R231, c[0x0][0x198], PT ;  /* 0x00006600e7007a0c */ /* 0x000fe40003f66270 */
[----:B------:R-:W-:Y:S01]  /*9dc0*/  @P2 LOP3.LUT R212, R212, 0x80, RZ, 0xfc, !PT ;  /* 0x00000080d4d42812 */ /* 0x000fe200078efcff */
[----:B------:R-:W-:Y:S01]  /*9dd0*/  IMAD R2, R0, c[0x0][0x1f4], R8 ;  /* 0x00007d0000027a24 */ /* 0x000fe200078e0208 */
[----:B------:R-:W-:Y:S01]  /*9de0*/  ISETP.GE.AND P2, PT, R136, c[0x0][0x198], PT ;  /* 0x0000660088007a0c */ /* 0x000fe20003f46270 */
[----:B------:R-:W-:-:S03]  /*9df0*/  IMAD R0, R0, c[0x0][0x21c], R3 ;  /* 0x0000870000007a24 */ /* 0x000fc600078e0203 */
[----:B------:R-:W-:Y:S01]  /*9e00*/  IADD3 R233, R235, R2, RZ ;  /* 0x00000002ebe97210 */ /* 0x000fe20007ffe0ff */
[----:B------:R-:W-:Y:S01]  /*9e10*/  IMAD.IADD R238, R237, 0x1, R0 ;  /* 0x00000001edee7824 */ /* 0x000fe200078e0200 */
[----:B------:R-:W-:Y:S05]  /*9e20*/  BRA.DIV ~URZ, `(.L_x_1894) ;  /* 0x0001bdc27f007947 */ /* 0x000fea000b800000 */
[----:B------:R2:W3:Y:S02]  /*9e30*/  SHFL.IDX PT, R4, R12, RZ, 0x181f ;  /* 0x00181fff0c047589 */ /* 0x0004e400000e0000 */
.L_x_2087:
[----:B------:R-:W-:Y:S05]  /*9e40*/  BRA.DIV ~URZ, `(.L_x_1895) ;  /* 0x0001be127f007947 */ /* 0x000fea000b800000 */
[----:B------:R4:W1:Y:S02]  /*9e50*/  SHFL.IDX PT, R2, R16, RZ, 0x181f ;  /* 0x00181fff10027589 */ /* 0x00086400000e0000 */
.L_x_2088:
        /* <DEDUP_REMOVED lines=10> */
[----:B-1----:R-:W-:-:S04]  /*9f00*/  LEA R10, P0, R136, R2, 0x1 ;  /* 0x00000002880a7211 */ /* 0x002fc800078008ff */
[----:B---3--:R-:W-:Y:S02]  /*9f10*/  LEA.HI.X R11, R136, R4, R137, 0x1, P0 ;  /* 0x00000004880b7211 */ /* 0x008fe400000f0c89 */
        /* <DEDUP_REMOVED lines=13> */
.L_x_1897:
[----:B------:R-:W-:Y:S05]  /*9ff0*/  BSYNC B0 ;  /* 0x0000000000007941 */ /* 0x000fea0003800000 */
.L_x_1896:
[----:B------:R-:W-:Y:S05]  /*a000*/  BRA.DIV ~URZ, `(.L_x_1898) ;  /* 0x0001bcc27f007947 */ /* 0x000fea000b800000 */
[----:B---3--:R3:W2:Y:S04]  /*a010*/  SHFL.IDX PT, R4, R12, 0x1, 0x181f ;  /* 0x00381f000c047f89 */ /* 0x0086a800000e0000 */
[----:B-1----:R3:W1:Y:S02]  /*a020*/  SHFL.IDX PT, R2, R16, 0x1, 0x181f ;  /* 0x00381f0010027f89 */ /* 0x00266400000e0000 */
.L_x_2089:
[----:B------:R-:W-:Y:S01]  /*a030*/  IADD3 R3, R15, 0x20, RZ ;  /* 0x000000200f037810 */ /* 0x000fe20007ffe0ff */
[----:B------:R-:W-:Y:S01]  /*a040*/  BSSY B0, `(.L_x_1899) ;  /* 0x0000014000007945 */ /* 0x000fe20003800000 */
[----:B------:R-:W-:Y:S02]  /*a050*/  LOP3.LUT R212, R212, 0xfffffffe, RZ, 0xc0, !PT ;  /* 0xfffffffed4d47812 */ /* 0x000fe400078ec0ff */
[----:B------:R-:W-:-:S13]  /*a060*/  ISETP.GE.AND P0, PT, R3, R41, PT ;  /* 0x000000290300720c */ /* 0x000fda0003f06270 */
[----:B------:R-:W-:Y:S01]  /*a070*/  @P0 LOP3.LUT R212, R212, 0x1, RZ, 0xfc, !PT ;  /* 0x00000001d4d40812 */ /* 0x000fe200078efcff */
        /* <DEDUP_REMOVED lines=16> */
.L_x_1900:
[----:B------:R-:W-:Y:S05]  /*a180*/  BSYNC B0 ;  /* 0x0000000000007941 */ /* 0x000fea0003800000 */
.L_x_1899:
[----:B------:R-:W-:Y:S05]  /*a190*/  BRA.DIV ~URZ, `(.L_x_1901) ;  /* 0x0001bc027f007947 */ /* 0x000fea000b800000 */
[----:B--2---:R2:W3:Y:S02]  /*a1a0*/  SHFL.IDX PT, R4, R12, 0x2, 0x181f ;  /* 0x00581f000c047f89 */ /* 0x0044e400000e0000 */
.L_x_2090:
[----:B------:R-:W-:Y:S05]  /*a1b0*/  BRA.DIV ~URZ, `(.L_x_1902) ;  /* 0x0001bc527f007947 */ /* 0x000fea000b800000 */
[----:B-1----:R1:W2:Y:S02]  /*a1c0*/  SHFL.IDX PT, R2, R16, 0x2, 0x181f ;  /* 0x00581f0010027f89 */ /* 0x0022a400000e0000 */
.L_x_2091:
[----:B------:R-:W-:Y:S01]  /*a1d0*/  IADD3 R3, R15, 0x40, RZ ;  /* 0x000000400f037810 */ /* 0x000fe20007ffe0ff */
[----:B------:R-:W-:Y:S01]  /*a1e0*/  BSSY B0, `(.L_x_1903) ;  /* 0x0000014000007945 */ /* 0x000fe20003800000 */
[----:B------:R-:W-:Y:S02]  /*a1f0*/  LOP3.LUT R212, R212, 0xfffffffd, RZ, 0xc0, !PT ;  /* 0xfffffffdd4d47812 */ /* 0x000fe400078ec0ff */
[----:B------:R-:W-:-:S13]  /*a200*/  ISETP.GE.AND P0, PT, R3, R41, PT ;  /* 0x000000290300720c */ /* 0x000fda0003f06270 */
[----:B------:R-:W-:Y:S01]  /*a210*/  @P0 LOP3.LUT R212, R212, 0x2, RZ, 0xfc, !PT ;  /* 0x00000002d4d40812 */ /* 0x000fe200078efcff */
[----:B------:R-:W-:Y:S05]  /*a220*/  @P0 BRA `(.L_x_1904) ;  /* 0x000000f000000947 */ /* 0x000fea0003800000 */
[----:B--2---:R-:W-:-:S04]  /*a230*/  LEA R10, P0, R136, R2, 0x1 ;  /* 0x00000002880a7211 */ /* 0x004fc800078008ff */
        /* <DEDUP_REMOVED lines=14> */
.L_x_1904:
[----:B------:R-:W-:Y:S05]  /*a320*/  BSYNC B0 ;  /* 0x0000000000007941 */ /* 0x000fea0003800000 */
.L_x_1903:
[----:B------:R-:W-:Y:S05]  /*a330*/  BRA.DIV ~URZ, `(.L_x_1905) ;  /* 0x0001bb427f007947 */ /* 0x000fea000b800000 */
[----:B---3--:R3:W1:Y:S04]  /*a340*/  SHFL.IDX PT, R4, R12, 0x3, 0x181f ;  /* 0x00781f000c047f89 */ /* 0x00866800000e0000 */
[----:B--2---:R3:W2:Y:S02]  /*a350*/  SHFL.IDX PT, R2, R16, 0x3, 0x181f ;  /* 0x00781f0010027f89 */ /* 0x0046a400000e0000 */
.L_x_2092:
[----:B---3--:R-:W3:Y:S01]  /*a360*/  LDL R147, [R1+0x4] ;  /* 0x0000040001937983 */ /* 0x008ee20000100800 */
[----:B------:R-:W-:Y:S01]  /*a370*/  IADD3 R3, R15, 0x60, RZ ;  /* 0x000000600f037810 */ /* 0x000fe20007ffe0ff */
[----:B------:R-:W-:Y:S01]  /*a380*/  IMAD.MOV.U32 R101, RZ, RZ, 0x30 ;  /* 0x00000030ff657424 */ /* 0x000fe200078e00ff */
[----:B------:R-:W-:Y:S01]  /*a390*/  SHF.R.S32.HI R133, RZ, 0x1f, R122 ;  /* 0x0000001fff857819 */ /* 0x000fe2000001147a */
[----:B------:R-:W-:Y:S01]  /*a3a0*/  IMAD.MOV.U32 R134, RZ, RZ, R234 ;  /* 0x000000ffff867224 */ /* 0x000fe200078e00ea */
[----:B------:R-:W-:Y:S01]  /*a3b0*/  ISETP.GE.AND P5, PT, R3, R41, PT ;  /* 0x000000290300720c */ /* 0x000fe20003fa6270 */
[----:B------:R-:W-:Y:S01]  /*a3c0*/  IMAD.MOV.U32 R135, RZ, RZ, R233 ;  /* 0x000000ffff877224 */ /* 0x000fe200078e00e9 */
[----:B-1--4-:R-:W-:Y:S01]  /*a3d0*/  P2R R16, PR, RZ, 0x40 ;  /* 0x00000040ff107803 */ /* 0x012fe20000000000 */
[----:B------:R-:W-:Y:S01]  /*a3e0*/  IMAD.MOV.U32 R140, RZ, RZ, c[0x0][0x2c4] ;  /* 0x0000b100ff8c7624 */ /* 0x000fe200078e00ff */
[----:B------:R-:W-:-:S09]  /*a3f0*/  LOP3.LUT P6, RZ, R212, 0x400, RZ, 0xc0, !PT ;  /* 0x00000400d4ff7812 */ /* 0x000fd200078cc0ff */
[----:B--2---:R-:W-:-:S04]  /*a400*/  @!P5 LEA R12, P0, R230, R2, 0x1 ;  /* 0x00000002e60cd211 */ /* 0x004fc800078008ff */
[----:B------:R-:W-:Y:S02]  /*a410*/  @!P5 LEA.HI.X R13, R230, R4, R13, 0x1, P0 ;  /* 0x00000004e60dd211 */ /* 0x000fe400000f0c0d */
        /* <DEDUP_REMOVED lines=8> */
[C---:B------:R-:W-:Y:S01]  /*a4a0*/  @!P5 LEA R10, P0, R231.reuse, R2, 0x1 ;  /* 0x00000002e70ad211 */ /* 0x040fe200078008ff */
[----:B------:R-:W-:Y:S02]  /*a4b0*/  IMAD.WIDE.U32 R2, R122, c[0x0][0x1e0], RZ ;  /* 0x000078007a027a25 */ /* 0x000fe400078e00ff */
[----:B------:R2:W-:Y:S01]  /*a4c0*/  @!P5 LDGSTS.E.BYPASS.LTC128B.128 [R217+0x17080], [R6.64], !P1 ;  /* 0x1708000006d9dfae */ /* 0x0005e2000c901d46 */
[----:B------:R-:W-:Y:S01]  /*a4d0*/  @!P5 LEA.HI.X R11, R231, R4, R14, 0x1, P0 ;  /* 0x00000004e70bd211 */ /* 0x000fe200000f0c0e */
[----:B------:R-:W-:Y:S02]  /*a4e0*/  IMAD R4, R133, c[0x0][0x1e0], RZ ;  /* 0x0000780085047a24 */ /* 0x000fe400078e02ff */
[----:B------:R4:W-:Y:S01]  /*a4f0*/  @!P5 LDGSTS.E.BYPASS.LTC128B.128 [R217+0x1b080], [R12.64], !P4 ;  /* 0x1b0800000cd9dfae */ /* 0x0009e2000e101d46 */
[----:B------:R-:W-:Y:S01]  /*a500*/  LOP3.LUT P4, RZ, R212, 0x80, RZ, 0xc0, !PT ;  /* 0x00000080d4ff7812 */ /* 0x000fe2000788c0ff */
[----:B------:R-:W-:-:S02]  /*a510*/  IMAD R4, R122, c[0x0][0x1e4], R4 ;  /* 0x000079007a047a24 */ /* 0x000fc400078e0204 */
[----:B------:R4:W-:Y:S01]  /*a520*/  @!P5 LDGSTS.E.BYPASS.LTC128B.128 [R217+0x1f080], [R10.64], !P3 ;  /* 0x1f0800000ad9dfae */ /* 0x0009e2000d901d46 */
[----:B------:R-:W-:Y:S01]  /*a530*/  LOP3.LUT P3, RZ, R212, 0x100, RZ, 0xc0, !PT ;  /* 0x00000100d4ff7812 */ /* 0x000fe2000786c0ff */
[----:B------:R-:W-:Y:S02]  /*a540*/  IMAD.IADD R4, R3, 0x1, R4 ;  /* 0x0000000103047824 */ /* 0x000fe400078e0204 */
[----:B------:R-:W-:Y:S01]  /*a550*/  IMAD.WIDE.U32 R2, R2, 0x30, R134 ;  /* 0x0000003002027825 */ /* 0x000fe200078e0086 */
[----:B------:R-:W0:Y:S01]  /*a560*/  LDGDEPBAR ;  /* 0x00000000000079af */ /* 0x000e220000000000 */
[----:B------:R-:W-:Y:S02]  /*a570*/  WARPSYNC 0xffffffff ;  /* 0xffffffff00007948 */ /* 0x000fe40003800000 */
[----:B------:R-:W-:-:S04]  /*a580*/  IMAD R5, R4, 0x30, RZ ;  /* 0x0000003004057824 */ /* 0x000fc800078e02ff */
[----:B------:R-:W-:Y:S02]  /*a590*/  IMAD.IADD R3, R3, 0x1, R5 ;  /* 0x0000000103037824 */ /* 0x000fe400078e0205 */
[----:B--2---:R-:W-:-:S04]  /*a5a0*/  IMAD.MOV.U32 R7, RZ, RZ, 0x20 ;  /* 0x00000020ff077424 */ /* 0x004fc800078e00ff */
[----:B-1----:R-:W-:Y:S01]  /*a5b0*/  IMAD R8, R7, c[0x0][0x1e4], RZ ;  /* 0x0000790007087a24 */ /* 0x002fe200078e02ff */
[----:B------:R-:W-:Y:S01]  /*a5c0*/  BAR.SYNC.DEFER_BLOCKING 0x0 ;  /* 0x0000000000007b1d */ /* 0x000fe20000010000 */
[----:B---3--:R-:W-:-:S04]  /*a5d0*/  IMAD R101, R147, -0x30, R101 ;  /* 0xffffffd093657824 */ /* 0x008fc800078e0265 */
[----:B------:R-:W-:-:S05]  /*a5e0*/  IMAD.IADD R132, R240, 0x1, R101 ;  /* 0x00000001f0847824 */ /* 0x000fca00078e0265 */
[----:B------:R-:W-:-:S05]  /*a5f0*/  IMNMX R6, R132, 0x30, PT ;  /* 0x0000003084067817 */ /* 0x000fca0003800200 */
[----:B------:R-:W-:Y:S02]  /*a600*/  IMAD.IADD R4, R6, 0x1, -R229 ;  /* 0x0000000106047824 */ /* 0x000fe400078e0ae5 */
[----:B------:R-:W-:-:S03]  /*a610*/  IMAD.WIDE.U32 R6, R7, c[0x0][0x1e0], RZ ;  /* 0x0000780007067a25 */ /* 0x000fc600078e00ff */
[----:B------:R-:W-:-:S13]  /*a620*/  ISETP.GE.AND P0, PT, R4, 0x21, PT ;  /* 0x000000210400780c */ /* 0x000fda0003f06270 */
        /* <DEDUP_REMOVED lines=11> */
[----:B------:R-:W-:Y:S02]  /*a6e0*/  LOP3.LUT P2, RZ, R212, 0x200, RZ, 0xc0, !PT ;  /* 0x00000200d4ff7812 */ /* 0x000fe4000784c0ff */
[----:B------:R-:W-:-:S11]  /*a6f0*/  ISETP.NE.AND P6, PT, R16, RZ, PT ;  /* 0x000000ff1000720c */ /* 0x000fd60003fc5270 */
[----:B------:R4:W-:Y:S04]  /*a700*/  @P1 LDGSTS.E.BYPASS.LTC128B.128 [R213+0xb880], [R4.64+0x80], !P2 ;  /* 0x0b88008004d51fae */ /* 0x0009e8000d101d46 */
[----:B------:R4:W-:Y:S04]  /*a710*/  @P1 LDGSTS.E.BYPASS.LTC128B.128 [R213+0xd080], [R4.64+0x100], !P3 ;  /* 0x0d08010004d51fae */ /* 0x0009e8000d901d46 */
[----:B------:R4:W-:Y:S01]  /*a720*/  @P1 LDGSTS.E.BYPASS.LTC128B.128 [R213+0xe880], [R4.64+0x180], !P4 ;  /* 0x0e88018004d51fae */ /* 0x0009e2000e101d46 */
[----:B------:R-:W-:-:S13]  /*a730*/  LOP3.LUT P1, RZ, R212, 0x400, RZ, 0xc0, !PT ;  /* 0x00000400d4ff7812 */ /* 0x000fda000782c0ff */
        /* <DEDUP_REMOVED lines=9> */
.L_x_1906:
[----:B------:R-:W-:Y:S01]  /*a7d0*/  ULDC.U8 UR4, c[0x0][0x298] ;  /* 0x0000a60000047ab9 */ /* 0x000fe20000000000 */
[----:B----45:R-:W-:Y:S01]  /*a7e0*/  SHF.R.S32.HI R2, RZ, 0x1f, R154 ;  /* 0x0000001fff027819 */ /* 0x030fe2000001149a */
[----:B------:R-:W-:Y:S01]  /*a7f0*/  IMAD.WIDE.U32 R6, R154, c[0x0][0x280], RZ ;  /* 0x0000a0009a067a25 */ /* 0x000fe200078e00ff */
[----:B------:R-:W-:Y:S01]  /*a800*/  ISETP.NE.AND P0, PT, RZ, UR4, PT ;  /* 0x00000004ff007c0c */ /* 0x000fe2000bf05270 */
[----:B------:R-:W-:Y:S01]  /*a810*/  BSSY B2, `(.L_x_1907) ;  /* 0x00008f0000027945 */ /* 0x000fe20003800000 */
[----:B------:R-:W-:Y:S01]  /*a820*/  IADD3 R138, R229, 0x60, RZ ;  /* 0x00000060e58a7810 */ /* 0x000fe20007ffe0ff */
[C---:B------:R-:W-:Y:S02]  /*a830*/  IMAD R3, R2.reuse, c[0x0][0x280], RZ ;  /* 0x0000a00002037a24 */ /* 0x040fe400078e02ff */
[----:B------:R-:W-:Y:S02]  /*a840*/  IMAD R2, R2, c[0x0][0x290], RZ ;  /* 0x0000a40002027a24 */ /* 0x000fe400078e02ff */
[----:B------:R-:W-:-:S02]  /*a850*/  IMAD R3, R154, c[0x0][0x284], R3 ;  /* 0x0000a1009a037a24 */ /* 0x000fc400078e0203 */
[----:B------:R-:W-:Y:S01]  /*a860*/  IMAD R8, R154, c[0x0][0x294], R2 ;  /* 0x0000a5009a087a24 */ /* 0x000fe200078e0202 */
[----:B------:R-:W-:Y:S01]  /*a870*/  LEA R2, R100, R15, 0x5 ;  /* 0x0000000f64027211 */ /* 0x000fe200078e28ff */
[----:B------:R-:W-:Y:S01]  /*a880*/  IMAD.WIDE.U32 R4, R154, c[0x0][0x290], RZ ;  /* 0x0000a4009a047a25 */ /* 0x000fe200078e00ff */
[----:B------:R-:W-:-:S04]  /*a890*/  IADD3 R3, R3, R7, RZ ;  /* 0x0000000703037210 */ /* 0x000fc80007ffe0ff */
[----:B------:R-:W-:Y:S01]  /*a8a0*/  IADD3 R8, R8, R5, RZ ;  /* 0x0000000508087210 */ /* 0x000fe20007ffe0ff */
[----:B------:R-:W-:Y:S05]  /*a8b0*/  @!P0 BRA `(.L_x_1908) ;  /* 0x000045a000008947 */ /* 0x000fea0003800000 */
[----:B------:R-:W-:Y:S01]  /*a8c0*/  ISETP.NE.AND P1, PT, R140, 0x1, PT ;  /* 0x000000018c00780c */ /* 0x000fe20003f25270 */
[----:B------:R-:W-:Y:S01]  /*a8d0*/  IMAD.MOV.U32 R7, RZ, RZ, R3 ;  /* 0x000000ffff077224 */ /* 0x000fe200078e0003 */
[----:B------:R-:W-:Y:S01]  /*a8e0*/  BSSY B0, `(.L_x_1909) ;  /* 0x000004f000007945 */ /* 0x000fe20003800000 */
[----:B------:R-:W-:Y:S01]  /*a8f0*/  SHF.R.S32.HI R34, RZ, 0x1f, R164 ;  /* 0x0000001fff227819 */ /* 0x000fe200000114a4 */
[----:B------:R-:W-:Y:S01]  /*a900*/  CS2R R64, SRZ ;  /* 0x0000000000407805 */ /* 0x000fe2000001ff00 */
        /* <DEDUP_REMOVED lines=8> */
[----:B------:R-:W-:Y:S01]  /*a990*/  @P1 IMAD.HI.U32 R0, R2, c[0x0][0x2c8], RZ ;  /* 0x0000b20002001a27 */ /* 0x000fe200078e00ff */
[----:B------:R-:W-:Y:S01]  /*a9a0*/  CS2R R38, SRZ ;  /* 0x0000000000267805 */ /* 0x000fe2000001ff00 */
[----:B------:R-:W-:Y:S01]  /*a9b0*/  CS2R R28, SRZ ;  /* 0x00000000001c7805 */ /* 0x000fe2000001ff00 */
[----:B------:R-:W-:-:S02]  /*a9c0*/  CS2R R24, SRZ ;  /* 0x0000000000187805 */ /* 0x000fc4000001ff00 */
[----:B------:R-:W-:-:S04]  /*a9d0*/  @P1 SHF.R.U32.HI R2, RZ, c[0x0][0x2cc], R0 ;  /* 0x0000b300ff021a19 */ /* 0x000fc80000011600 */
        /* <DEDUP_REMOVED lines=23> */
[----:B------:R-:W-:-:S09]  /*ab50*/  ISETP.GE.AND P1, PT, R166, c[0x0][0x27c], PT ;  /* 0x00009f00a6007a0c */ /* 0x000fd20003f26270 */
[C---:B------:R-:W-:Y:S01]  /*ab60*/  @!P3 IMAD.SHL.U32 R6, R164.reuse, 0x2, RZ ;  /* 0x00000002a406b824 */ /* 0x040fe200078e00ff */
[----:B------:R-:W-:-:S04]  /*ab70*/  @!P3 SHF.L.U64.HI R5, R164, 0x1, R34 ;  /* 0x00000001a405b819 */ /* 0x000fc80000010222 */
[----:B--2---:R-:W-:-:S05]  /*ab80*/  @!P3 IADD3 R18, P0, R3, R6, RZ ;  /* 0x000000060312b210 */ /* 0x004fca0007f1e0ff */
[----:B----4-:R-:W-:Y:S01]  /*ab90*/  @!P3 IMAD.X R19, R4, 0x1, R5, P0 ;  /* 0x000000010413b824 */ /* 0x010fe200000e0605 */
        /* <DEDUP_REMOVED lines=33> */
[----:B------:R-:W-:-:S05]  /*adb0*/  @!P0 IMAD.X R5, R2, 0x1, R20, P4 ;  /* 0x0000000102058824 */ /* 0x000fca00020e0614 */
[----:B------:R1:W5:Y:S03]  /*adc0*/  @!P0 LD.E.64 R44, [R4.64] ;  /* 0x00000006042c8980 */ /* 0x000366000c101b00 */
.L_x_1910:
[----:B------:R-:W-:Y:S05]  /*add0*/  BSYNC B0 ;  /* 0x0000000000007941 */ /* 0x000fea0003800000 */
.L_x_1909:
        /* <DEDUP_REMOVED lines=84> */
.L_x_1912:
[----:B------:R-:W-:Y:S05]  /*b320*/  BSYNC B0 ;  /* 0x0000000000007941 */ /* 0x000fea0003800000 */
.L_x_1911:
        /* <DEDUP_REMOVED lines=88> */
.L_x_1914:
[----:B------:R-:W-:Y:S05]  /*b8b0*/  BSYNC B0 ;  /* 0x0000000000007941 */ /* 0x000fea0003800000 */
.L_x_1913:
[----:B----45:R-:W-:Y:S01]  /*b8c0*/  IMAD.MOV.U32 R2, RZ, RZ, R74 ;  /* 0x000000ffff027224 */ /* 0x030fe200078e004a */
[----:B---3--:R-:W-:Y:S01]  /*b8d0*/  MOV R3, R71 ;  /* 0x0000004700037202 */ /* 0x008fe20000000f00 */
[----:B-1----:R-:W-:Y:S01]  /*b8e0*/  IMAD.MOV.U32 R0, RZ, RZ, R75 ;  /* 0x000000ffff007224 */ /* 0x002fe200078e004b */
[----:B------:R-:W-:Y:S01]  /*b8f0*/  MOV R8, R68 ;  /* 0x0000004400087202 */ /* 0x000fe20000000f00 */
[----:B--2---:R-:W-:Y:S01]  /*b900*/  IMAD.MOV.U32 R4, RZ, RZ, R70 ;  /* 0x000000ffff047224 */ /* 0x004fe200078e0046 */
        /* <DEDUP_REMOVED lines=8> */
[----:B------:R-:W-:Y:S01]  /*b990*/  CS2R R82, SRZ ;  /* 0x0000000000527805 */ /* 0x000fe2000001ff00 */
        /* <DEDUP_REMOVED lines=9> */
[----:B------:R-:W-:Y:S01]  /*ba30*/  PRMT R108, R3, 0x7610, R108 ;  /* 0x00007610036c7816 */ /* 0x000fe2000000006c */
[----:B------:R-:W1:Y:S01]  /*ba40*/  SHFL.IDX PT, R4, R33, 0x3, 0x181f ;  /* 0x00781f0021047f89 */ /* 0x000e6200000e0000 */
[----:B------:R-:W-:Y:S01]  /*ba50*/  PRMT R112, R2, 0x5410, R0 ;  /* 0x0000541002707816 */ /* 0x000fe20000000000 */
[----:B------:R-:W-:Y:S01]  /*ba60*/  CS2R R18, SRZ ;  /* 0x0000000000127805 */ /* 0x000fe2000001ff00 */
[----:B------:R-:W-:Y:S01]  /*ba70*/  MOV R5, R63 ;  /* 0x0000003f00057202 */ /* 0x000fe20000000f00 */
[----:B------:R2:W3:Y:S01]  /*ba80*/  SHFL.IDX PT, R3, R35, 0x3, 0x181f ;  /* 0x00781f0023037f89 */ /* 0x0004e200000e0000 */
[----:B------:R-:W-:Y:S01]  /*ba90*/  CS2R R86, SRZ ;  /* 0x0000000000567805 */ /* 0x000fe2000001ff00 */
[----:B------:R-:W-:Y:S01]  /*baa0*/  CS2R R84, SRZ ;  /* 0x0000000000547805 */ /* 0x000fe2000001ff00 */
[----:B------:R-:W-:Y:S01]  /*bab0*/  CS2R R80, SRZ ;  /* 0x0000000000507805 */ /* 0x000fe2000001ff00 */
[----:B------:R4:W1:Y:S04]  /*bac0*/  SHFL.IDX PT, R2, R30, 0x3, 0x181f ;  /* 0x00781f001e027f89 */ /* 0x00086800000e0000 */
[----:B------:R1:W3:Y:S01]  /*bad0*/  SHFL.IDX PT, R0, R32, 0x3, 0x181f ;  /* 0x00781f0020007f89 */ /* 0x0002e200000e0000 */
[----:B--2---:R-:W-:-:S02]  /*bae0*/  PRMT R35, R8, 0x5410, R7 ;  /* 0x0000541008237816 */ /* 0x004fc40000000007 */
[----:B----4-:R-:W-:Y:S01]  /*baf0*/  PRMT R30, R6, 0x5410, R5 ;  /* 0x00005410061e7816 */ /* 0x010fe20000000005 */
[----:B-1----:R-:W-:Y:S01]  /*bb00*/  CS2R R32, SRZ ;  /* 0x0000000000207805 */ /* 0x002fe2000001ff00 */
[----:B------:R-:W-:Y:S05]  /*bb10*/  @P5 BRA `(.L_x_1916) ;  /* 0x000002c000005947 */ /* 0x000fea0003800000 */
[----:B---3--:R-:W-:Y:S01]  /*bb20*/  ISETP.GE.AND P2, PT, R168, c[0x0][0x27c], PT ;  /* 0x00009f00a8007a0c */ /* 0x008fe20003f46270 */
[----:B------:R-:W-:Y:S01]  /*bb30*/  CS2R R78, SRZ ;  /* 0x00000000004e7805 */ /* 0x000fe2000001ff00 */
[----:B------:R-:W-:Y:S01]  /*bb40*/  ISETP.GE.AND P1, PT, R166, c[0x0][0x27c], PT ;  /* 0x00009f00a6007a0c */ /* 0x000fe20003f26270 */
[----:B------:R-:W-:Y:S01]  /*bb50*/  CS2R R80, SRZ ;  /* 0x0000000000507805 */ /* 0x000fe2000001ff00 */
[----:B------:R-:W-:-:S09]  /*bb60*/  ISETP.GE.AND P3, PT, R164, c[0x0][0x27c], PT ;  /* 0x00009f00a4007a0c */ /* 0x000fd20003f66270 */
        /* <DEDUP_REMOVED lines=14> */
[----:B------:R-:W-:Y:S01]  /*bc50*/  CS2R R86, SRZ ;  /* 0x0000000000567805 */ /* 0x000fe2000001ff00 */
[----:B------:R2:W5:Y:S01]  /*bc60*/  @!P2 LD.E.64 R80, [R16.64] ;  /* 0x000000061050a980 */ /* 0x000562000c101b00 */
        /* <DEDUP_REMOVED lines=11> */
[----:B------:R-:W-:Y:S01]  /*bd20*/  ISETP.GE.AND P0, PT, R167, c[0x0][0x27c], PT ;  /* 0x00009f00a7007a0c */ /* 0x000fe20003f06270 */
[----:B-1----:R-:W-:-:S03]  /*bd30*/  CS2R R18, SRZ ;  /* 0x0000000000127805 */ /* 0x002fc6000001ff00 */
[----:B------:R2:W5:Y:S04]  /*bd40*/  @!P3 LD.E.64 R32, [R8.64] ;  /* 0x000000060820b980 */ /* 0x000568000c101b00 */
[----:B------:R2:W5:Y:S05]  /*bd50*/  @!P3 LD.E.64 R18, [R10.64] ;  /* 0x000000060a12b980 */ /* 0x00056a000c101b00 */
        /* <DEDUP_REMOVED lines=8> */
.L_x_1916:
[----:B---3--:R-:W-:Y:S05]  /*bde0*/  BSYNC B0 ;  /* 0x0000000000007941 */ /* 0x008fea0003800000 */
.L_x_1915:
        /* <DEDUP_REMOVED lines=78> */
.L_x_1920:
[----:B------:R-:W-:Y:S05]  /*c2d0*/  BSYNC B0 ;  /* 0x0000000000007941 */ /* 0x000fea0003800000 */
.L_x_1919:
        /* <DEDUP_REMOVED lines=45> */
.L_x_1922:
[----:B------:R-:W-:Y:S05]  /*c5b0*/  BSYNC B0 ;  /* 0x0000000000007941 */ /* 0x000fea0003800000 */
.L_x_1921:
        /* <DEDUP_REMOVED lines=45> */
.L_x_1924:
[----:B------:R-:W-:Y:S05]  /*c890*/  BSYNC B0 ;  /* 0x0000000000007941 */ /* 0x000fea0003800000 */
.L_x_1923:
        /* <DEDUP_REMOVED lines=44> */
.L_x_1918:
[----:B------:R-:W-:Y:S05]  /*cb60*/  BSYNC B1 ;  /* 0x0000000000017941 */ /* 0x000fea0003800000 */
.L_x_1917:
        /* <DEDUP_REMOVED lines=49> */
.L_x_1928:
[----:B------:R-:W-:Y:S05]  /*ce80*/  BSYNC B0 ;  /* 0x0000000000007941 */ /* 0x000fea0003800000 */
.L_x_1927:
        /* <DEDUP_REMOVED lines=45> */
.L_x_1930:
[----:B------:R-:W-:Y:S05]  /*d160*/  BSYNC B0 ;  /* 0x0000000000007941 */ /* 0x000fea0003800000 */
.L_x_1929:
        /* <DEDUP_REMOVED lines=45> */
.L_x_1932:
[----:B------:R-:W-:Y:S05]  /*d440*/  BSYNC B0 ;  /* 0x0000000000007941 */ /* 0x000fea0003800000 */
.L_x_1931:
        /* <DEDUP_REMOVED lines=44> */
.L_x_1926:
[----:B------:R-:W-:Y:S05]  /*d710*/  BSYNC B1 ;  /* 0x0000000000017941 */ /* 0x000fea0003800000 */
.L_x_1925:
        /* <DEDUP_REMOVED lines=49> */
.L_x_1936:
[----:B------:R-:W-:Y:S05]  /*da30*/  BSYNC B0 ;  /* 0x0000000000007941 */ /* 0x000fea0003800000 */
.L_x_1935:
        /* <DEDUP_REMOVED lines=45> */
.L_x_1938:
[----:B------:R-:W-:Y:S05]  /*dd10*/  BSYNC B0 ;  /* 0x0000000000007941 */ /* 0x000fea0003800000 */
.L_x_1937:
        /* <DEDUP_REMOVED lines=45> */
.L_x_1940:
[----:B------:R-:W-:Y:S05]  /*dff0*/  BSYNC B0 ;  /* 0x0000000000007941 */ /* 0x000fea0003800000 */
.L_x_1939:
        /* <DEDUP_REMOVED lines=44> */
.L_x_1934:
[----:B------:R-:W-:Y:S05]  /*e2c0*/  BSYNC B1 ;  /* 0x0000000000017941 */ /* 0x000fea0003800000 */
.L_x_1933:
        /* <DEDUP_REMOVED lines=47> */
.L_x_1943:
[----:B------:R-:W-:Y:S05]  /*e5c0*/  BSYNC B0 ;  /* 0x0000000000007941 */ /* 0x000fea0003800000 */
.L_x_1942:
        /* <DEDUP_REMOVED lines=45> */
.L_x_1945:
[----:B------:R-:W-:Y:S05]  /*e8a0*/  BSYNC B0 ;  /* 0x0000000000007941 */ /* 0x000fea0003800000 */
.L_x_1944:
        /* <DEDUP_REMOVED lines=45> */
.L_x_1947:
[----:B------:R-:W-:Y:S05]  /*eb80*/  BSYNC B0 ;  /* 0x0000000000007941 */ /* 0x000fea0003800000 */
.L_x_1946:
        /* <DEDUP_REMOVED lines=45> */
.L_x_1908:
[----:B------:R-:W-:Y:S01]  /*ee60*/  ISETP.NE.AND P0, PT, R140, 0x1, PT ;  /* 0x000000018c00780c */ /* 0x000fe20003f05270 */
[----:B------:R-:W-:Y:S01]  /*ee70*/  IMAD.MOV.U32 R7, RZ, RZ, R3 ;  /* 0x000000ffff077224 */ /* 0x000fe200078e0003 */
        /* <DEDUP_REMOVED lines=9> */
[----:B------:R-:W-:-:S02]  /*ef10*/  CS2R R16, SRZ ;  /* 0x0000000000107805 */ /* 0x000fc4000001ff00 */
        /* <DEDUP_REMOVED lines=47> */
.L_x_1949:
[----:B------:R-:W-:Y:S05]  /*f210*/  BSYNC B0 ;  /* 0x0000000000007941 */ /* 0x000fea0003800000 */
.L_x_1948:
[----:B-12--5:R-:W-:Y:S01]  /*f220*/  IMAD.MOV.U32 R3, RZ, RZ, R34 ;  /* 0x000000ffff037224 */ /* 0x026fe200078e0022 */
[----:B------:R-:W-:Y:S01]  /*f230*/  LOP3.LUT P0, RZ, R212, 0x1, RZ, 0xc0, !PT ;  /* 0x00000001d4ff7812 */ /* 0x000fe2000780c0ff */
[----:B------:R-:W-:Y:S01]  /*f240*/  IMAD.MOV.U32 R2, RZ, RZ, R35 ;  /* 0x000000ffff027224 */ /* 0x000fe200078e0023 */
[----:B------:R1:W2:Y:S01]  /*f250*/  SHFL.IDX PT, R11, R13, 0x1, 0x181f ;  /* 0x00381f000d0b7f89 */ /* 0x0002a200000e0000 */
[----:B----4-:R-:W-:Y:S01]  /*f260*/  IMAD.MOV.U32 R5, RZ, RZ, R32 ;  /* 0x000000ffff057224 */ /* 0x010fe200078e0020 */
        /* <DEDUP_REMOVED lines=27> */
[----:B------:R-:W-:Y:S01]  /*f420*/  CS2R R60, SRZ ;  /* 0x00000000003c7805 */ /* 0x000fe2000001ff00 */
[----:B------:R1:W3:Y:S01]  /*f430*/  SHFL.IDX PT, R4, R25, 0x1, 0x181f ;  /* 0x00381f0019047f89 */ /* 0x0002e200000e0000 */
[----:B------:R-:W-:Y:S01]  /*f440*/  PRMT R40, R6, 0x7610, R40 ;  /* 0x0000761006287816 */ /* 0x000fe20000000028 */
[----:B------:R-:W-:Y:S01]  /*f450*/  CS2R R46, SRZ ;  /* 0x00000000002e7805 */ /* 0x000fe2000001ff00 */
[----:B------:R-:W-:Y:S01]  /*f460*/  PRMT R27, R3, 0x7610, R27 ;  /* 0x00007610031b7816 */ /* 0x000fe2000000001b */
[----:B---3--:R1:W3:Y:S01]  /*f470*/  SHFL.IDX PT, R10, R14, 0x1, 0x181f ;  /* 0x00381f000e0a7f89 */ /* 0x0082e200000e0000 */
[----:B------:R-:W-:Y:S01]  /*f480*/  PRMT R12, R2, 0x7610, R12 ;  /* 0x00007610020c7816 */ /* 0x000fe2000000000c */
        /* <DEDUP_REMOVED lines=13> */
[----:B------:R-:W-:-:S05]  /*f560*/  @!P1 IADD3 R8, P0, R4, R2, RZ ;  /* 0x0000000204089210 */ /* 0x000fca0007f1e0ff */
[--C-:B----4-:R-:W-:Y:S01]  /*f570*/  @!P1 IMAD.X R9, R5, 0x1, R3.reuse, P0 ;  /* 0x0000000105099824 */ /* 0x110fe200000e0603 */
        /* <DEDUP_REMOVED lines=17> */
.L_x_1951:
[----:B--2---:R-:W-:Y:S05]  /*f690*/  BSYNC B0 ;  /* 0x0000000000007941 */ /* 0x004fea0003800000 */
.L_x_1950:
[----:B----45:R-:W-:Y:S01]  /*f6a0*/  IMAD.MOV.U32 R5, RZ, RZ, R62 ;  /* 0x000000ffff057224 */ /* 0x030fe200078e003e */
[----:B------:R-:W-:Y:S01]  /*f6b0*/  LOP3.LUT P0, RZ, R212, 0x2, RZ, 0xc0, !PT ;  /* 0x00000002d4ff7812 */ /* 0x000fe2000780c0ff */
[----:B------:R-:W-:Y:S01]  /*f6c0*/  IMAD.MOV.U32 R3, RZ, RZ, R60 ;  /* 0x000000ffff037224 */ /* 0x000fe200078e003c */
[----:B------:R-:W-:Y:S01]  /*f6d0*/  MOV R6, R51 ;  /* 0x0000003300067202 */ /* 0x000fe20000000f00 */
        /* <DEDUP_REMOVED lines=24> */
[----:B------:R2:W1:Y:S01]  /*f860*/  SHFL.IDX PT, R4, R25, 0x2, 0x181f ;  /* 0x00581f0019047f89 */ /* 0x00046200000e0000 */
        /* <DEDUP_REMOVED lines=15> */
[----:B----4-:R-:W-:Y:S01]  /*f960*/  ISETP.GE.AND P1, PT, R136, c[0x0][0x27c], PT ;  /* 0x00009f0088007a0c */ /* 0x010fe20003f26270 */
        /* <DEDUP_REMOVED lines=25> */
.L_x_1953:
[----:B----4-:R-:W-:Y:S05]  /*fb00*/  BSYNC B0 ;  /* 0x0000000000007941 */ /* 0x010fea0003800000 */
.L_x_1952:
[----:B-1---5:R-:W-:Y:S01]  /*fb10*/  IMAD.MOV.U32 R3, RZ, RZ, R74 ;  /* 0x000000ffff037224 */ /* 0x022fe200078e004a */
[----:B------:R-:W-:Y:S01]  /*fb20*/  MOV R6, R71 ;  /* 0x0000004700067202 */ /* 0x000fe20000000f00 */
[----:B------:R-:W-:Y:S01]  /*fb30*/  IMAD.MOV.U32 R5, RZ, RZ, R72 ;  /* 0x000000ffff057224 */ /* 0x000fe200078e0048 */
[----:B------:R1:W4:Y:S01]  /*fb40*/  SHFL.IDX PT, R11, R13, 0x3, 0x181f ;  /* 0x00781f000d0b7f89 */ /* 0x00032200000e0000 */
[----:B------:R-:W-:Y:S01]  /*fb50*/  IMAD.MOV.U32 R2, RZ, RZ, R75 ;  /* 0x000000ffff027224 */ /* 0x000fe200078e004b */
        /* <DEDUP_REMOVED lines=15> */
[----:B------:R-:W-:Y:S01]  /*fc50*/  CS2R R96, SRZ ;  /* 0x0000000000607805 */ /* 0x000fe2000001ff00 */
[----:B------:R-:W-:Y:S01]  /*fc60*/  PRMT R120, R120, 0x5410, R3 ;  /* 0x0000541078787816 */ /* 0x000fe20000000003 */
[----:B------:R-:W-:Y:S01]  /*fc70*/  IMAD.MOV.U32 R3, RZ, RZ, R76 ;  /* 0x000000ffff037224 */ /* 0x000fe200078e004c */
[----:B------:R-:W-:Y:S01]  /*fc80*/  PRMT R118, R118, 0x5410, R2 ;  /* 0x0000541076767816 */ /* 0x000fe20000000002 */
[----:B------:R-:W-:Y:S01]  /*fc90*/  IMAD.MOV.U32 R2, RZ, RZ, R77 ;  /* 0x000000ffff027224 */ /* 0x000fe200078e004d */
[----:B------:R-:W-:Y:S01]  /*fca0*/  PRMT R115, R4, 0x7610, R115 ;  /* 0x0000761004737816 */ /* 0x000fe20000000073 */
[----:B------:R1:W2:Y:S01]  /*fcb0*/  SHFL.IDX PT, R5, R15, 0x3, 0x181f ;  /* 0x00781f000f057f89 */ /* 0x0002a200000e0000 */
[----:B------:R-:W-:Y:S01]  /*fcc0*/  PRMT R119, R119, 0x5410, R3 ;  /* 0x0000541077777816 */ /* 0x000fe20000000003 */
[----:B------:R-:W-:Y:S01]  /*fcd0*/  IMAD.MOV.U32 R3, RZ, RZ, R68 ;  /* 0x000000ffff037224 */ /* 0x000fe200078e0044 */
[----:B------:R-:W-:Y:S01]  /*fce0*/  PRMT R118, R2, 0x7610, R118 ;  /* 0x0000761002767816 */ /* 0x000fe20000000076 */
[----:B------:R-:W-:Y:S01]  /*fcf0*/  IMAD.MOV.U32 R2, RZ, RZ, R69 ;  /* 0x000000ffff027224 */ /* 0x000fe200078e0045 */
        /* <DEDUP_REMOVED lines=19> */
[--C-:B--2---:R-:W-:Y:S01]  /*fe30*/  @!P1 IMAD.X R9, R5, 0x1, R3.reuse, P0 ;  /* 0x0000000105099824 */ /* 0x104fe200000e0603 */
        /* <DEDUP_REMOVED lines=17> */
.L_x_1955:
[----:B----4-:R-:W-:Y:S05]  /*ff50*/  BSYNC B0 ;  /* 0x0000000000007941 */ /* 0x010fea0003800000 */
.L_x_1954:
        /* <DEDUP_REMOVED lines=40> */
[----:B--2---:R-:W1:Y:S01]  /*101e0*/  LDS.128 R4, [R213+0x10080] ;  /* 0x01008000d5047984 */ /* 0x004e620000000c00 */
        /* <DEDUP_REMOVED lines=10> */
[----:B------:R-:W-:-:S02]  /*10290*/  SHF.R.U64 R41, R18, 0x10, R19 ;  /* 0x0000001012297819 */ /* 0x000fc40000001213 */
[----:B------:R-:W-:Y:S02]  /*102a0*/  IADD3 R0, R2, R0, R170 ;  /* 0x0000000002007210 */ /* 0x000fe40007ffe0aa */
[--C-:B------:R-:W-:Y:S02]  /*102b0*/  SHF.R.U32.HI R25, RZ, 0x10, R21.reuse ;  /* 0x00000010ff197819 */ /* 0x100fe40000011615 */
[----:B------:R-:W-:Y:S01]  /*102c0*/  SHF.L.U32 R29, R0, 0x1, RZ ;  /* 0x00000001001d7819 */ /* 0x000fe200000006ff */
[----:B------:R-:W-:Y:S01]  /*102d0*/  HADD2.F32 R0, -RZ, R12.H0_H0 ;  /* 0x2000000cff007230 */ /* 0x000fe20000004100 */
[----:B------:R-:W-:Y:S01]  /*102e0*/  SHF.R.U64 R54, R20, 0x10, R21 ;  /* 0x0000001014367819 */ /* 0x000fe20000001215 */
[----:B------:R-:W-:Y:S01]  /*102f0*/  HADD2.F32 R88, -RZ, R25.H0_H0 ;  /* 0x20000019ff587230 */ /* 0x000fe20000004100 */
[----:B------:R-:W-:Y:S01]  /*10300*/  SHF.R.U64 R53, R22, 0x10, R23 ;  /* 0x0000001016357819 */ /* 0x000fe20000001217 */
[----:B---3--:R-:W2:Y:S01]  /*10310*/  LDS.128 R8, [R29+0x10080] ;  /* 0x010080001d087984 */ /* 0x008ea20000000c00 */
[----:B------:R-:W-:Y:S01]  /*10320*/  SHF.R.U32.HI R22, RZ, 0x10, R19 ;  /* 0x00000010ff167819 */ /* 0x000fe20000011613 */
[----:B------:R-:W-:Y:S01]  /*10330*/  HADD2.F32 R54, -RZ, R54.H0_H0 ;  /* 0x20000036ff367230 */ /* 0x000fe20000004100 */
        /* <DEDUP_REMOVED lines=9> */
[--C-:B------:R-:W-:Y:S02]  /*103d0*/  HADD2.F32 R6, -RZ, R27.reuse.H1_H1 ;  /* 0x3000001bff067230 */ /* 0x100fe40000004100 */
[--C-:B------:R-:W-:Y:S02]  /*103e0*/  HADD2.F32 R19, -RZ, R4.reuse.H0_H0 ;  /* 0x20000004ff137230 */ /* 0x100fe40000004100 */
[----:B------:R-:W-:Y:S02]  /*103f0*/  HADD2.F32 R21, -RZ, R4.H1_H1 ;  /* 0x30000004ff157230 */ /* 0x000fe40000004100 */
[----:B------:R-:W-:Y:S02]  /*10400*/  HADD2.F32 R4, -RZ, R27.H0_H0 ;  /* 0x2000001bff047230 */ /* 0x000fe40000004100 */
        /* <DEDUP_REMOVED lines=11> */
[----:B------:R-:W-:Y:S02]  /*104c0*/  HADD2.F32 R5, -RZ, R28.H0_H0 ;  /* 0x2000001cff057230 */ /* 0x000fe40000004100 */
        /* <DEDUP_REMOVED lines=47> */
.L_x_1959:
[----:B------:R-:W-:Y:S05]  /*107c0*/  BSYNC B0 ;  /* 0x0000000000007941 */ /* 0x000fea0003800000 */
.L_x_1958:
        /* <DEDUP_REMOVED lines=11> */
[----:B--2---:R-:W-:Y:S02]  /*10880*/  SHF.L.U32 R5, R0, 0x3, RZ ;  /* 0x0000000300057819 */ /* 0x004fe400000006ff */
        /* <DEDUP_REMOVED lines=68> */
[-C--:B------:R-:W-:Y:S02]  /*10cd0*/  FMUL.FTZ R2, R20, R10.reuse ;  /* 0x0000000a14027220 */ /* 0x080fe40000410000 */
[C---:B------:R-:W-:Y:S02]  /*10ce0*/  FMUL.FTZ R12, R9.reuse, R10 ;  /* 0x0000000a090c7220 */ /* 0x040fe40000410000 */
[----:B------:R-:W-:Y:S02]  /*10cf0*/  FFMA.FTZ R22, R9, R37, R2 ;  /* 0x0000002509167223 */ /* 0x000fe40000010002 */
[----:B------:R-:W-:Y:S02]  /*10d00*/  FFMA.FTZ R30, R8, R0, R4 ;  /* 0x00000000081e7223 */ /* 0x000fe40000010004 */
        /* <DEDUP_REMOVED lines=21> */
.L_x_1957:
[----:B------:R-:W-:Y:S05]  /*10e60*/  BSYNC B1 ;  /* 0x0000000000017941 */ /* 0x000fea0003800000 */
.L_x_1956:
[----:B------:R-:W-:Y:S01]  /*10e70*/  IADD3 R2, R229, 0x20, RZ ;  /* 0x00000020e5027810 */ /* 0x000fe20007ffe0ff */
[----:B------:R-:W-:Y:S01]  /*10e80*/  BSSY B1, `(.L_x_1960) ;  /* 0x00000d7000017945 */ /* 0x000fe20003800000 */
[----:B------:R-:W-:Y:S02]  /*10e90*/  SHF.R.S32.HI R52, RZ, 0x3, R89 ;  /* 0x00000003ff347819 */ /* 0x000fe40000011459 */
        /* <DEDUP_REMOVED lines=10> */
[----:B------:R-:W-:Y:S02]  /*10f40*/  MOV R3, c[0x0][0x27c] ;  /* 0x00009f0000037a02 */ /* 0x000fe40000000f00 */
[----:B------:R-:W-:Y:S02]  /*10f50*/  LOP3.LUT R0, R155, 0x38, R136, 0xf8, !PT ;  /* 0x000000389b007812 */ /* 0x000fe400078ef888 */
[----:B------:R-:W-:Y:S02]  /*10f60*/  LEA.HI R3, R3, R100, RZ, 0x1d ;  /* 0x0000006403037211 */ /* 0x000fe400078fe8ff */
[----:B------:R-:W-:Y:S02]  /*10f70*/  SHF.R.U32.HI R23, RZ, 0x10, R49 ;  /* 0x00000010ff177819 */ /* 0x000fe40000011631 */
[----:B-1----:R-:W-:Y:S02]  /*10f80*/  SHF.R.S32.HI R4, RZ, 0x1f, R3 ;  /* 0x0000001fff047819 */ /* 0x002fe40000011403 */
[----:B------:R-:W-:-:S02]  /*10f90*/  SHF.L.U32 R2, R3, 0x3, RZ ;  /* 0x0000000303027819 */ /* 0x000fc400000006ff */
[----:B------:R-:W-:Y:S02]  /*10fa0*/  LEA.HI R4, R4, R3, RZ, 0x3 ;  /* 0x0000000304047211 */ /* 0x000fe400078f18ff */
[----:B------:R-:W-:Y:S02]  /*10fb0*/  LOP3.LUT R3, R20, R0, R43, 0xf6, !PT ;  /* 0x0000000014037212 */ /* 0x000fe400078ef62b */
[----:B------:R-:W-:Y:S02]  /*10fc0*/  LOP3.LUT R2, R155, 0x38, R2, 0xf8, !PT ;  /* 0x000000389b027812 */ /* 0x000fe400078ef802 */
[----:B------:R-:W-:Y:S02]  /*10fd0*/  SHF.L.U32 R0, R4, 0xa, RZ ;  /* 0x0000000a04007819 */ /* 0x000fe400000006ff */
[----:B------:R-:W-:Y:S02]  /*10fe0*/  LOP3.LUT R2, R2, R43, RZ, 0x3c, !PT ;  /* 0x0000002b02027212 */ /* 0x000fe400078e3cff */
[----:B------:R-:W-:-:S02]  /*10ff0*/  LOP3.LUT R0, R0, 0x7fffe000, RZ, 0xc0, !PT ;  /* 0x7fffe00000007812 */ /* 0x000fc400078ec0ff */
[----:B------:R-:W-:Y:S02]  /*11000*/  LEA R31, R3, 0x10080, 0x1 ;  /* 0x00010080031f7811 */ /* 0x000fe400078e08ff */
[----:B------:R-:W-:Y:S02]  /*11010*/  IADD3 R0, R2, R0, R20 ;  /* 0x0000000002007210 */ /* 0x000fe40007ffe014 */
[----:B------:R-:W-:Y:S01]  /*11020*/  SHF.R.U32.HI R24, RZ, 0x10, R45 ;  /* 0x00000010ff187819 */ /* 0x000fe2000001162d */
[----:B--2---:R-:W1:Y:S01]  /*11030*/  LDS.128 R4, [R31] ;  /* 0x000000001f047984 */ /* 0x004e620000000c00 */
[----:B------:R-:W-:Y:S01]  /*11040*/  SHF.L.U32 R29, R0, 0x1, RZ ;  /* 0x00000001001d7819 */ /* 0x000fe200000006ff */
[----:B------:R-:W-:Y:S01]  /*11050*/  HADD2.F32 R0, -RZ, R106.H0_H0 ;  /* 0x2000006aff007230 */ /* 0x000fe20000004100 */
[----:B------:R-:W-:Y:S01]  /*11060*/  SHF.R.U32.HI R25, RZ, 0x10, R51 ;  /* 0x00000010ff197819 */ /* 0x000fe20000011633 */
[----:B------:R-:W-:Y:S01]  /*11070*/  HADD2.F32 R42, -RZ, R24.H0_H0 ;  /* 0x20000018ff2a7230 */ /* 0x000fe20000004100 */
[----:B------:R-:W-:Y:S01]  /*11080*/  SHF.R.U64 R33, R48, 0x10, R49 ;  /* 0x0000001030217819 */ /* 0x000fe20000001231 */
[----:B---3--:R-:W2:Y:S01]  /*11090*/  LDS.128 R8, [R29+0x10080] ;  /* 0x010080001d087984 */ /* 0x008ea20000000c00 */
[----:B------:R-:W-:-:S02]  /*110a0*/  SHF.R.U32.HI R27, RZ, 0x10, R47 ;  /* 0x00000010ff1b7819 */ /* 0x000fc4000001162f */
[----:B------:R-:W-:Y:S02]  /*110b0*/  SHF.R.U64 R34, R50, 0x10, R51 ;  /* 0x0000001032227819 */ /* 0x000fe40000001233 */
[----:B------:R-:W-:Y:S01]  /*110c0*/  SHF.R.U64 R37, R44, 0x10, R45 ;  /* 0x000000102c257819 */ /* 0x000fe2000000122d */
[----:B------:R-:W-:Y:S01]  /*110d0*/  HADD2.F32 R41, -RZ, R27.H0_H0 ;  /* 0x2000001bff297230 */ /* 0x000fe20000004100 */
[----:B------:R-:W-:Y:S01]  /*110e0*/  SHF.R.U64 R39, R46, 0x10, R47 ;  /* 0x000000102e277819 */ /* 0x000fe2000000122f */
[----:B-1----:R-:W-:Y:S02]  /*110f0*/  HADD2.F32 R18, -RZ, R5.H0_H0 ;  /* 0x20000005ff127230 */ /* 0x002fe40000004100 */
[--C-:B------:R-:W-:Y:S02]  /*11100*/  HADD2.F32 R16, -RZ, R7.reuse.H0_H0 ;  /* 0x20000007ff107230 */ /* 0x100fe40000004100 */
[----:B------:R-:W-:Y:S02]  /*11110*/  HADD2.F32 R15, -RZ, R7.H1_H1 ;  /* 0x30000007ff0f7230 */ /* 0x000fe40000004100 */
[----:B--2---:R-:W-:-:S02]  /*11120*/  HADD2.F32 R3, -RZ, R9.H0_H0 ;  /* 0x20000009ff037230 */ /* 0x004fc40000004100 */
[----:B------:R-:W-:Y:S02]  /*11130*/  HADD2.F32 R2, -RZ, R9.H1_H1 ;  /* 0x30000009ff027230 */ /* 0x000fe40000004100 */
[--C-:B------:R-:W-:Y:S01]  /*11140*/  HADD2.F32 R9, -RZ, R8.reuse.H0_H0 ;  /* 0x20000008ff097230 */ /* 0x100fe20000004100 */
[-C--:B------:R-:W-:Y:S01]  /*11150*/  FMUL.FTZ R32, R3, R0.reuse ;  /* 0x0000000003207220 */ /* 0x080fe20000410000 */
[----:B------:R-:W-:Y:S02]  /*11160*/  HADD2.F32 R13, -RZ, R8.H1_H1 ;  /* 0x30000008ff0d7230 */ /* 0x000fe40000004100 */
[--C-:B------:R-:W-:Y:S02]  /*11170*/  HADD2.F32 R8, -RZ, R11.reuse.H0_H0 ;  /* 0x2000000bff087230 */ /* 0x100fe40000004100 */
[----:B------:R-:W-:Y:S02]  /*11180*/  HADD2.F32 R7, -RZ, R11.H1_H1 ;  /* 0x3000000bff077230 */ /* 0x000fe40000004100 */
[----:B------:R-:W-:Y:S01]  /*11190*/  HADD2.F32 R14, -RZ, R5.H1_H1 ;  /* 0x30000005ff0e7230 */ /* 0x000fe20000004100 */
[----:B------:R-:W-:Y:S01]  /*111a0*/  FMUL.FTZ R5, R18, R0 ;  /* 0x0000000012057220 */ /* 0x000fe20000410000 */
[----:B------:R-:W-:-:S02]  /*111b0*/  HADD2.F32 R11, -RZ, R23.H0_H0 ;  /* 0x20000017ff0b7230 */ /* 0x000fc40000004100 */
[--C-:B------:R-:W-:Y:S02]  /*111c0*/  HADD2.F32 R17, -RZ, R6.reuse.H0_H0 ;  /* 0x20000006ff117230 */ /* 0x100fe40000004100 */
        /* <DEDUP_REMOVED lines=8> */
[----:B------:R-:W-:-:S02]  /*11250*/  HADD2.F32 R4, -RZ, R106.H1_H1 ;  /* 0x3000006aff047230 */ /* 0x000fc40000004100 */
[--C-:B------:R-:W-:Y:S02]  /*11260*/  HADD2.F32 R5, -RZ, R108.reuse.H1_H1 ;  /* 0x3000006cff057230 */ /* 0x100fe40000004100 */
[----:B------:R-:W-:Y:S01]  /*11270*/  HADD2.F32 R0, -RZ, R108.H0_H0 ;  /* 0x2000006cff007230 */ /* 0x000fe20000004100 */
[-C--:B------:R-:W-:Y:S01]  /*11280*/  FMUL.FTZ R3, R19, R4.reuse ;  /* 0x0000000413037220 */ /* 0x080fe20000410000 */
[----:B------:R-:W-:Y:S01]  /*11290*/  HADD2.F32 R2, -RZ, R107.H1_H1 ;  /* 0x3000006bff027230 */ /* 0x000fe20000004100 */
[C---:B------:R-:W-:Y:S01]  /*112a0*/  FMUL.FTZ R28, R9.reuse, R4 ;  /* 0x00000004091c7220 */ /* 0x040fe20000410000 */
[----:B------:R-:W-:Y:S01]  /*112b0*/  HADD2.F32 R23, -RZ, R25.H0_H0 ;  /* 0x20000019ff177230 */ /* 0x000fe20000004100 */
[----:B------:R-:W-:Y:S01]  /*112c0*/  FFMA.FTZ R35, R9, R5, R3 ;  /* 0x0000000509237223 */ /* 0x000fe20000010003 */
[--C-:B------:R-:W-:Y:S01]  /*112d0*/  HADD2.F32 R3, -RZ, R109.reuse.H0_H0 ;  /* 0x2000006dff037230 */ /* 0x100fe20000004100 */
[-C--:B------:R-:W-:Y:S01]  /*112e0*/  FMUL.FTZ R9, R16, R0.reuse ;  /* 0x0000000010097220 */ /* 0x080fe20000410000 */
[----:B------:R-:W-:Y:S01]  /*112f0*/  HADD2.F32 R12, -RZ, R10.H0_H0 ;  /* 0x2000000aff0c7230 */ /* 0x000fe20000004100 */
[C---:B------:R-:W-:Y:S01]  /*11300*/  FMUL.FTZ R24, R8.reuse, R0 ;  /* 0x0000000008187220 */ /* 0x040fe20000410000 */
[----:B------:R-:W-:Y:S01]  /*11310*/  HADD2.F32 R4, -RZ, R109.H1_H1 ;  /* 0x3000006dff047230 */ /* 0x000fe20000004100 */
[----:B------:R-:W-:Y:S01]  /*11320*/  FFMA.FTZ R25, R8, R3, R9 ;  /* 0x0000000308197223 */ /* 0x000fe20000010009 */
[----:B------:R-:W-:Y:S01]  /*11330*/  HADD2.F32 R8, -RZ, R33.H0_H0 ;  /* 0x20000021ff087230 */ /* 0x000fe20000004100 */
[-C--:B------:R-:W-:Y:S01]  /*11340*/  FMUL.FTZ R11, R17, R2.reuse ;  /* 0x00000002110b7220 */ /* 0x080fe20000410000 */
[----:B------:R-:W-:Y:S01]  /*11350*/  HADD2.F32 R9, -RZ, R34.H0_H0 ;  /* 0x20000022ff097230 */ /* 0x000fe20000004100 */
[----:B------:R-:W-:Y:S01]  /*11360*/  FMUL.FTZ R0, R15, R23 ;  /* 0x000000170f007220 */ /* 0x000fe20000410000 */
[----:B------:R-:W-:Y:S01]  /*11370*/  HADD2.F32 R34, -RZ, R37.H0_H0 ;  /* 0x20000025ff227230 */ /* 0x000fe20000004100 */
[C---:B------:R-:W-:Y:S01]  /*11380*/  FMUL.FTZ R26, R12.reuse, R2 ;  /* 0x000000020c1a7220 */ /* 0x040fe20000410000 */
[----:B------:R-:W-:Y:S01]  /*11390*/  HADD2.F32 R10, -RZ, R10.H1_H1 ;  /* 0x3000000aff0a7230 */ /* 0x000fe20000004100 */
[----:B------:R-:W-:Y:S01]  /*113a0*/  FFMA.FTZ R36, R12, R4, R11 ;  /* 0x000000040c247223 */ /* 0x000fe2000001000b */
[----:B------:R-:W-:Y:S01]  /*113b0*/  HADD2.F32 R33, -RZ, R39.H0_H0 ;  /* 0x20000027ff217230 */ /* 0x000fe20000004100 */
[----:B------:R-:W-:-:S02]  /*113c0*/  FMUL.FTZ R2, R22, R8 ;  /* 0x0000000816027220 */ /* 0x000fc40000410000 */
[C---:B------:R-:W-:Y:S02]  /*113d0*/  FMUL.FTZ R11, R7.reuse, R23 ;  /* 0x00000017070b7220 */ /* 0x040fe40000410000 */
[----:B------:R-:W-:Y:S02]  /*113e0*/  FFMA.FTZ R23, R7, R41, R0 ;  /* 0x0000002907177223 */ /* 0x000fe40000010000 */
[----:B------:R-:W-:Y:S02]  /*113f0*/  FMUL.FTZ R7, R13, R8 ;  /* 0x000000080d077220 */ /* 0x000fe40000410000 */
        /* <DEDUP_REMOVED lines=20> */
[----:B------:R1:W-:Y:S04]  /*11540*/  STS.128 [R31], R8 ;  /* 0x000000081f007388 */ /* 0x0003e80000000c00 */
[----:B------:R1:W-:Y:S02]  /*11550*/  STS.128 [R29+0x10080], R4 ;  /* 0x010080041d007388 */ /* 0x0003e40000000c00 */
.L_x_1963:
[----:B------:R-:W-:Y:S05]  /*11560*/  BSYNC B0 ;  /* 0x0000000000007941 */ /* 0x000fea0003800000 */
.L_x_1962:
        /* <DEDUP_REMOVED lines=10> */
[----:B--2---:R-:W-:Y:S02]  /*11610*/  SHF.L.U32 R5, R0, 0x3, RZ ;  /* 0x0000000300057819 */ /* 0x004fe400000006ff */
[----:B------:R-:W-:Y:S02]  /*11620*/  LEA.HI R4, R4, R0, RZ, 0x3 ;  /* 0x0000000004047211 */ /* 0x000fe400078f18ff */
[----:B------:R-:W-:Y:S02]  /*11630*/  IADD3 R0, R2, R3, R20 ;  /* 0x0000000302007210 */ /* 0x000fe40007ffe014 */
[----:B------:R-:W-:-:S02]  /*11640*/  LOP3.LUT R3, R155, 0x38, R5, 0xf8, !PT ;  /* 0x000000389b037812 */ /* 0x000fc400078ef805 */
[----:B------:R-:W-:Y:S02]  /*11650*/  SHF.L.U32 R2, R4, 0xa, RZ ;  /* 0x0000000a04027819 */ /* 0x000fe400000006ff */
[----:B------:R-:W-:Y:S02]  /*11660*/  LOP3.LUT R3, R3, R43, RZ, 0x3c, !PT ;  /* 0x0000002b03037212 */ /* 0x000fe400078e3cff */
[----:B------:R-:W-:Y:S02]  /*11670*/  LOP3.LUT R2, R2, 0x7fffe000, RZ, 0xc0, !PT ;  /* 0x7fffe00002027812 */ /* 0x000fe400078ec0ff */
[----:B------:R-:W-:Y:S02]  /*11680*/  LEA R32, R0, 0x10080, 0x1 ;  /* 0x0001008000207811 */ /* 0x000fe400078e08ff */
        /* <DEDUP_REMOVED lines=9> */
[----:B------:R-:W-:Y:S01]  /*11720*/  HADD2.F32 R0, -RZ, R110.H1_H1 ;  /* 0x3000006eff007230 */ /* 0x000fe20000004100 */
[----:B------:R-:W-:Y:S01]  /*11730*/  SHF.R.U32.HI R23, RZ, 0x10, R63 ;  /* 0x00000010ff177819 */ /* 0x000fe2000001163f */
[----:B------:R-:W-:Y:S01]  /*11740*/  HADD2.F32 R41, -RZ, R21.H0_H0 ;  /* 0x20000015ff297230 */ /* 0x000fe20000004100 */
[----:B------:R-:W-:Y:S01]  /*11750*/  SHF.R.U64 R25, R56, 0x10, R57 ;  /* 0x0000001038197819 */ /* 0x000fe20000001239 */
[----:B------:R-:W-:Y:S01]  /*11760*/  HADD2.F32 R22, -RZ, R22.H0_H0 ;  /* 0x20000016ff167230 */ /* 0x000fe20000004100 */
[----:B------:R-:W-:Y:S01]  /*11770*/  SHF.R.U64 R35, R60, 0x10, R61 ;  /* 0x000000103c237819 */ /* 0x000fe2000000123d */
[----:B------:R-:W-:Y:S01]  /*11780*/  HADD2.F32 R40, -RZ, R23.H0_H0 ;  /* 0x20000017ff287230 */ /* 0x000fe20000004100 */
[----:B------:R-:W-:-:S02]  /*11790*/  SHF.R.U64 R30, R58, 0x10, R59 ;  /* 0x000000103a1e7819 */ /* 0x000fc4000000123b */
        /* <DEDUP_REMOVED lines=20> */
[----:B------:R-:W-:Y:S01]  /*118e0*/  HADD2.F32 R6, -RZ, R111.H0_H0 ;  /* 0x2000006fff067230 */ /* 0x000fe20000004100 */
        /* <DEDUP_REMOVED lines=23> */
[-C--:B------:R-:W-:Y:S02]  /*11a60*/  FMUL.FTZ R2, R20, R10.reuse ;  /* 0x0000000a14027220 */ /* 0x080fe40000410000 */
[----:B------:R-:W-:-:S02]  /*11a70*/  FMUL.FTZ R12, R9, R10 ;  /* 0x0000000a090c7220 */ /* 0x000fc40000410000 */
[----:B------:R-:W-:Y:S02]  /*11a80*/  FFMA.FTZ R22, R9, R39, R2 ;  /* 0x0000002709167223 */ /* 0x000fe40000010002 */
[----:B------:R-:W-:Y:S02]  /*11a90*/  FFMA.FTZ R30, R8, R0, R4 ;  /* 0x00000000081e7223 */ /* 0x000fe40000010004 */
        /* <DEDUP_REMOVED lines=21> */
.L_x_1961:
[----:B------:R-:W-:Y:S05]  /*11bf0*/  BSYNC B1 ;  /* 0x0000000000017941 */ /* 0x000fea0003800000 */
.L_x_1960:
        /* <DEDUP_REMOVED lines=14> */
[----:B-12---:R-:W-:Y:S02]  /*11ce0*/  MOV R5, c[0x0][0x27c] ;  /* 0x00009f0000057a02 */ /* 0x006fe40000000f00 */
        /* <DEDUP_REMOVED lines=20> */
[----:B------:R-:W-:Y:S01]  /*11e30*/  SHF.R.U64 R29, R68, 0x10, R69 ;  /* 0x00000010441d7819 */ /* 0x000fe20000001245 */
[----:B---3--:R-:W2:Y:S01]  /*11e40*/  LDS.128 R8, [R30+0x10080] ;  /* 0x010080001e087984 */ /* 0x008ea20000000c00 */
[----:B------:R-:W-:Y:S01]  /*11e50*/  SHF.R.U32.HI R26, RZ, 0x10, R67 ;  /* 0x00000010ff1a7819 */ /* 0x000fe20000011643 */
[----:B------:R-:W-:Y:S01]  /*11e60*/  HADD2.F32 R24, -RZ, R25.H0_H0 ;  /* 0x20000019ff187230 */ /* 0x000fe20000004100 */
[----:B------:R-:W-:-:S02]  /*11e70*/  SHF.R.U64 R35, R70, 0x10, R71 ;  /* 0x0000001046237819 */ /* 0x000fc40000001247 */
[----:B------:R-:W-:Y:S01]  /*11e80*/  SHF.R.U64 R38, R64, 0x10, R65 ;  /* 0x0000001040267819 */ /* 0x000fe20000001241 */
[----:B------:R-:W-:Y:S01]  /*11e90*/  HADD2.F32 R42, -RZ, R26.H0_H0 ;  /* 0x2000001aff2a7230 */ /* 0x000fe20000004100 */
        /* <DEDUP_REMOVED lines=18> */
[----:B------:R-:W-:Y:S01]  /*11fc0*/  HADD2.F32 R9, -RZ, R8.H0_H0 ;  /* 0x20000008ff097230 */ /* 0x000fe20000004100 */
[C---:B------:R-:W-:Y:S01]  /*11fd0*/  FFMA.FTZ R39, R3.reuse, R43, R2 ;  /* 0x0000002b03277223 */ /* 0x040fe20000010002 */
[--C-:B------:R-:W-:Y:S01]  /*11fe0*/  HADD2.F32 R6, -RZ, R116.reuse.H1_H1 ;  /* 0x30000074ff067230 */ /* 0x100fe20000004100 */
[----:B------:R-:W-:Y:S01]  /*11ff0*/  FMUL.FTZ R4, R20, R5 ;  /* 0x0000000514047220 */ /* 0x000fe20000410000 */
[----:B------:R-:W-:Y:S01]  /*12000*/  HADD2.F32 R2, -RZ, R116.H0_H0 ;  /* 0x20000074ff027230 */ /* 0x000fe20000004100 */
[----:B------:R-:W-:Y:S01]  /*12010*/  FMUL.FTZ R33, R3, R17 ;  /* 0x0000001103217220 */ /* 0x000fe20000410000 */
[----:B------:R-:W-:Y:S01]  /*12020*/  HADD2.F32 R13, -RZ, R8.H1_H1 ;  /* 0x30000008ff0d7230 */ /* 0x000fe20000004100 */
[C---:B------:R-:W-:Y:S01]  /*12030*/  FFMA.FTZ R36, R9.reuse, R6, R4 ;  /* 0x0000000609247223 */ /* 0x040fe20000010004 */
[----:B------:R-:W-:Y:S01]  /*12040*/  HADD2.F32 R8, -RZ, R11.H0_H0 ;  /* 0x2000000bff087230 */ /* 0x000fe20000004100 */
[----:B------:R-:W-:Y:S01]  /*12050*/  FMUL.FTZ R31, R9, R5 ;  /* 0x00000005091f7220 */ /* 0x000fe20000410000 */
[----:B------:R-:W-:Y:S01]  /*12060*/  HADD2.F32 R3, -RZ, R115.H1_H1 ;  /* 0x30000073ff037230 */ /* 0x000fe20000004100 */
[-C--:B------:R-:W-:Y:S01]  /*12070*/  FMUL.FTZ R9, R15, R2.reuse ;  /* 0x000000020f097220 */ /* 0x080fe20000410000 */
[--C-:B------:R-:W-:Y:S01]  /*12080*/  HADD2.F32 R4, -RZ, R117.reuse.H0_H0 ;  /* 0x20000075ff047230 */ /* 0x100fe20000004100 */
[----:B------:R-:W-:Y:S01]  /*12090*/  FMUL.FTZ R25, R8, R2 ;  /* 0x0000000208197220 */ /* 0x000fe20000410000 */
[--C-:B------:R-:W-:Y:S01]  /*120a0*/  HADD2.F32 R12, -RZ, R10.reuse.H0_H0 ;  /* 0x2000000aff0c7230 */ /* 0x100fe20000004100 */
[----:B------:R-:W-:Y:S01]  /*120b0*/  FMUL.FTZ R17, R16, R3 ;  /* 0x0000000310117220 */ /* 0x000fe20000410000 */
[----:B------:R-:W-:Y:S01]  /*120c0*/  HADD2.F32 R5, -RZ, R117.H1_H1 ;  /* 0x30000075ff057230 */ /* 0x000fe20000004100 */
[----:B------:R-:W-:Y:S01]  /*120d0*/  FFMA.FTZ R27, R8, R4, R9 ;  /* 0x00000004081b7223 */ /* 0x000fe20000010009 */
[----:B------:R-:W-:Y:S01]  /*120e0*/  HADD2.F32 R11, -RZ, R11.H1_H1 ;  /* 0x3000000bff0b7230 */ /* 0x000fe20000004100 */
[-C--:B------:R-:W-:Y:S01]  /*120f0*/  FMUL.FTZ R2, R14, R24.reuse ;  /* 0x000000180e027220 */ /* 0x080fe20000410000 */
[----:B------:R-:W-:Y:S01]  /*12100*/  HADD2.F32 R8, -RZ, R29.H0_H0 ;  /* 0x2000001dff087230 */ /* 0x000fe20000004100 */
[C---:B------:R-:W-:Y:S01]  /*12110*/  FFMA.FTZ R37, R12.reuse, R5, R17 ;  /* 0x000000050c257223 */ /* 0x040fe20000010011 */
[----:B------:R-:W-:Y:S01]  /*12120*/  HADD2.F32 R9, -RZ, R35.H0_H0 ;  /* 0x20000023ff097230 */ /* 0x000fe20000004100 */
[----:B------:R-:W-:Y:S01]  /*12130*/  FMUL.FTZ R28, R12, R3 ;  /* 0x000000030c1c7220 */ /* 0x000fe20000410000 */
[----:B------:R-:W-:Y:S01]  /*12140*/  HADD2.F32 R10, -RZ, R10.H1_H1 ;  /* 0x3000000aff0a7230 */ /* 0x000fe20000004100 */
[C---:B------:R-:W-:Y:S01]  /*12150*/  FMUL.FTZ R17, R11.reuse, R24 ;  /* 0x000000180b117220 */ /* 0x040fe20000410000 */
[----:B------:R-:W-:Y:S01]  /*12160*/  HADD2.F32 R35, -RZ, R40.H0_H0 ;  /* 0x20000028ff237230 */ /* 0x000fe20000004100 */
[----:B------:R-:W-:-:S02]  /*12170*/  FFMA.FTZ R24, R11, R42, R2 ;  /* 0x0000002a0b187223 */ /* 0x000fc40000010002 */
[-C--:B------:R-:W-:Y:S02]  /*12180*/  FMUL.FTZ R3, R23, R8.reuse ;  /* 0x0000000817037220 */ /* 0x080fe40000410000 */
[-C--:B------:R-:W-:Y:S02]  /*12190*/  FMUL.FTZ R2, R22, R9.reuse ;  /* 0x0000000916027220 */ /* 0x080fe40000410000 */
[C---:B------:R-:W-:Y:S02]  /*121a0*/  FMUL.FTZ R11, R13.reuse, R8 ;  /* 0x000000080d0b7220 */ /* 0x040fe40000410000 */
[C---:B------:R-:W-:Y:S02]  /*121b0*/  FMUL.FTZ R8, R10.reuse, R9 ;  /* 0x000000090a087220 */ /* 0x040fe40000410000 */
[----:B------:R-:W-:Y:S02]  /*121c0*/  FFMA.FTZ R26, R13, R38, R3 ;  /* 0x000000260d1a7223 */ /* 0x000fe40000010003 */
[----:B------:R-:W-:-:S02]  /*121d0*/  FFMA.FTZ R29, R10, R35, R2 ;  /* 0x000000230a1d7223 */ /* 0x000fc40000010002 */
        /* <DEDUP_REMOVED lines=12> */
[----:B------:R-:W-:Y:S02]  /*122a0*/  F2FP.PACK_AB R11, R2, R3 ;  /* 0x00000003020b723e */ /* 0x000fe400000000ff */
[----:B------:R-:W-:Y:S02]  /*122b0*/  F2FP.PACK_AB R8, R6, R13 ;  /* 0x0000000d0608723e */ /* 0x000fe400000000ff */
[----:B------:R-:W-:Y:S02]  /*122c0*/  F2FP.PACK_AB R10, R10, R12 ;  /* 0x0000000c0a0a723e */ /* 0x000fe400000000ff */
[----:B------:R-:W-:-:S03]  /*122d0*/  F2FP.PACK_AB R6, R29, R37 ;  /* 0x000000251d06723e */ /* 0x000fc600000000ff */
[----:B------:R1:W-:Y:S04]  /*122e0*/  STS.128 [R32], R8 ;  /* 0x0000000820007388 */ /* 0x0003e80000000c00 */
[----:B------:R1:W-:Y:S02]  /*122f0*/  STS.128 [R30+0x10080], R4 ;  /* 0x010080041e007388 */ /* 0x0003e40000000c00 */
.L_x_1967:
[----:B------:R-:W-:Y:S05]  /*12300*/  BSYNC B0 ;  /* 0x0000000000007941 */ /* 0x000fea0003800000 */
.L_x_1966:
[----:B------:R-:W-:-:S13]  /*12310*/  ISETP.GE.AND P0, PT, R139, c[0x0][0x27c], PT ;  /* 0x00009f008b007a0c */ /* 0x000fda0003f06270 */
[----:B------:R-:W-:Y:S05]  /*12320*/  @P0 BRA `(.L_x_1965) ;  /* 0x0000066000000947 */ /* 0x000fea0003800000 */
[----:B------:R-:W-:Y:S02]  /*12330*/  MOV R2, c[0x0][0x27c] ;  /* 0x00009f0000027a02 */ /* 0x000fe40000000f00 */
[----:B-1----:R-:W-:Y:S02]  /*12340*/  LEA.HI R4, R91, R139, RZ, 0x6 ;  /* 0x0000008b5b047211 */ /* 0x002fe400078f30ff */
[----:B------:R-:W-:Y:S02]  /*12350*/  LEA.HI R2, R2, R52, RZ, 0x1d ;  /* 0x0000003402027211 */ /* 0x000fe400078fe8ff */
[----:B------:R-:W-:Y:S02]  /*12360*/  LOP3.LUT R3, R0, 0x38, R89, 0xf8, !PT ;  /* 0x0000003800037812 */ /* 0x000fe400078ef859 */
[----:B--2---:R-:W-:Y:S02]  /*12370*/  SHF.R.S32.HI R5, RZ, 0x1f, R2 ;  /* 0x0000001fff057819 */ /* 0x004fe40000011402 */
        /* <DEDUP_REMOVED lines=97> */
.L_x_1965:
[----:B------:R-:W-:Y:S05]  /*12990*/  BSYNC B1 ;  /* 0x0000000000017941 */ /* 0x000fea0003800000 */
.L_x_1964:
        /* <DEDUP_REMOVED lines=59> */
[C---:B------:R-:W-:Y:S01]  /*12d50*/  FFMA.FTZ R39, R3.reuse, R43, R2 ;  /* 0x0000002b03277223 */ /* 0x040fe20000010002 */
[--C-:B------:R-:W-:Y:S01]  /*12d60*/  HADD2.F32 R6, -RZ, R125.reuse.H1_H1 ;  /* 0x3000007dff067230 */ /* 0x100fe20000004100 */
[----:B------:R-:W-:Y:S01]  /*12d70*/  FMUL.FTZ R4, R18, R5 ;  /* 0x0000000512047220 */ /* 0x000fe20000410000 */
[----:B------:R-:W-:Y:S01]  /*12d80*/  HADD2.F32 R2, -RZ, R125.H0_H0 ;  /* 0x2000007dff027230 */ /* 0x000fe20000004100 */
[----:B------:R-:W-:Y:S01]  /*12d90*/  FMUL.FTZ R33, R3, R21 ;  /* 0x0000001503217220 */ /* 0x000fe20000410000 */
[----:B------:R-:W-:Y:S01]  /*12da0*/  HADD2.F32 R13, -RZ, R8.H1_H1 ;  /* 0x30000008ff0d7230 */ /* 0x000fe20000004100 */
[C---:B------:R-:W-:Y:S01]  /*12db0*/  FFMA.FTZ R36, R9.reuse, R6, R4 ;  /* 0x0000000609247223 */ /* 0x040fe20000010004 */
[----:B------:R-:W-:Y:S01]  /*12dc0*/  HADD2.F32 R3, -RZ, R124.H1_H1 ;  /* 0x3000007cff037230 */ /* 0x000fe20000004100 */
[----:B------:R-:W-:Y:S01]  /*12dd0*/  FMUL.FTZ R31, R9, R5 ;  /* 0x00000005091f7220 */ /* 0x000fe20000410000 */
[--C-:B------:R-:W-:Y:S01]  /*12de0*/  HADD2.F32 R8, -RZ, R11.reuse.H0_H0 ;  /* 0x2000000bff087230 */ /* 0x100fe20000004100 */
[-C--:B------:R-:W-:Y:S01]  /*12df0*/  FMUL.FTZ R9, R15, R2.reuse ;  /* 0x000000020f097220 */ /* 0x080fe20000410000 */
[----:B------:R-:W-:Y:S01]  /*12e00*/  HADD2.F32 R4, -RZ, R126.H0_H0 ;  /* 0x2000007eff047230 */ /* 0x000fe20000004100 */
[----:B------:R-:W-:Y:S01]  /*12e10*/  FMUL.FTZ R21, R16, R3 ;  /* 0x0000000310157220 */ /* 0x000fe20000410000 */
[----:B------:R-:W-:Y:S01]  /*12e20*/  HADD2.F32 R12, -RZ, R10.H0_H0 ;  /* 0x2000000aff0c7230 */ /* 0x000fe20000004100 */
[C---:B------:R-:W-:Y:S01]  /*12e30*/  FMUL.FTZ R25, R8.reuse, R2 ;  /* 0x0000000208197220 */ /* 0x040fe20000410000 */
[----:B------:R-:W-:Y:S01]  /*12e40*/  HADD2.F32 R5, -RZ, R126.H1_H1 ;  /* 0x3000007eff057230 */ /* 0x000fe20000004100 */
[----:B------:R-:W-:Y:S01]  /*12e50*/  FFMA.FTZ R27, R8, R4, R9 ;  /* 0x00000004081b7223 */ /* 0x000fe20000010009 */
[----:B------:R-:W-:Y:S01]  /*12e60*/  HADD2.F32 R11, -RZ, R11.H1_H1 ;  /* 0x3000000bff0b7230 */ /* 0x000fe20000004100 */
[-C--:B------:R-:W-:Y:S01]  /*12e70*/  FMUL.FTZ R2, R14, R24.reuse ;  /* 0x000000180e027220 */ /* 0x080fe20000410000 */
[----:B------:R-:W-:Y:S01]  /*12e80*/  HADD2.F32 R8, -RZ, R29.H0_H0 ;  /* 0x2000001dff087230 */ /* 0x000fe20000004100 */
[C---:B------:R-:W-:Y:S01]  /*12e90*/  FFMA.FTZ R37, R12.reuse, R5, R21 ;  /* 0x000000050c257223 */ /* 0x040fe20000010015 */
[----:B------:R-:W-:Y:S01]  /*12ea0*/  HADD2.F32 R9, -RZ, R35.H0_H0 ;  /* 0x20000023ff097230 */ /* 0x000fe20000004100 */
[C---:B------:R-:W-:Y:S01]  /*12eb0*/  FMUL.FTZ R21, R11.reuse, R24 ;  /* 0x000000180b157220 */ /* 0x040fe20000410000 */
[----:B------:R-:W-:Y:S01]  /*12ec0*/  HADD2.F32 R10, -RZ, R10.H1_H1 ;  /* 0x3000000aff0a7230 */ /* 0x000fe20000004100 */
[----:B------:R-:W-:Y:S01]  /*12ed0*/  FMUL.FTZ R28, R12, R3 ;  /* 0x000000030c1c7220 */ /* 0x000fe20000410000 */
        /* <DEDUP_REMOVED lines=23> */
[----:B------:R-:W-:-:S03]  /*13050*/  F2FP.PACK_AB R6, R29, R37 ;  /* 0x000000251d06723e */ /* 0x000fc600000000ff */
[----:B------:R1:W-:Y:S04]  /*13060*/  STS.128 [R32], R8 ;  /* 0x0000000820007388 */ /* 0x0003e80000000c00 */
[----:B------:R1:W-:Y:S02]  /*13070*/  STS.128 [R30+0x10080], R4 ;  /* 0x010080041e007388 */ /* 0x0003e40000000c00 */
.L_x_1969:
[----:B------:R-:W-:Y:S05]  /*13080*/  BSYNC B0 ;  /* 0x0000000000007941 */ /* 0x000fea0003800000 */
.L_x_1968:
[----:B------:R-:W-:-:S13]  /*13090*/  ISETP.GE.AND P0, PT, R139, c[0x0][0x27c], PT ;  /* 0x00009f008b007a0c */ /* 0x000fda0003f06270 */
[----:B------:R-:W-:Y:S05]  /*130a0*/  @P0 BRA `(.L_x_1941) ;  /* 0x0000066000000947 */ /* 0x000fea0003800000 */
[----:B------:R-:W-:Y:S02]  /*130b0*/  MOV R2, c[0x0][0x27c] ;  /* 0x00009f0000027a02 */ /* 0x000fe40000000f00 */
[----:B-1----:R-:W-:Y:S02]  /*130c0*/  LEA.HI R4, R91, R139, RZ, 0x6 ;  /* 0x0000008b5b047211 */ /* 0x002fe400078f30ff */
[----:B------:R-:W-:Y:S02]  /*130d0*/  LEA.HI R2, R2, R52, RZ, 0x1d ;  /* 0x0000003402027211 */ /* 0x000fe400078fe8ff */
[----:B------:R-:W-:Y:S02]  /*130e0*/  SHF.L.U32 R6, R4, 0x7, RZ ;  /* 0x0000000704067819 */ /* 0x000fe400000006ff */
[----:B------:R-:W-:Y:S02]  /*130f0*/  SHF.R.S32.HI R4, RZ, 0x1f, R2 ;  /* 0x0000001fff047819 */ /* 0x000fe40000011402 */
[----:B--2---:R-:W-:-:S02]  /*13100*/  SHF.L.U32 R5, R2, 0x3, RZ ;  /* 0x0000000302057819 */ /* 0x004fc400000006ff */
        /* <DEDUP_REMOVED lines=27> */
[--C-:B--2---:R-:W-:Y:S01]  /*132c0*/  HADD2.F32 R15, -RZ, R7.reuse.H0_H0 ;  /* 0x20000007ff0f7230 */ /* 0x104fe20000004100 */
[----:B------:R-:W-:Y:S01]  /*132d0*/  FMUL.FTZ R33, R3, R0 ;  /* 0x0000000003217220 */ /* 0x000fe20000410000 */
[----:B------:R-:W-:Y:S02]  /*132e0*/  HADD2.F32 R14, -RZ, R7.H1_H1 ;  /* 0x30000007ff0e7230 */ /* 0x000fe40000004100 */
[--C-:B------:R-:W-:Y:S02]  /*132f0*/  HADD2.F32 R9, -RZ, R8.reuse.H0_H0 ;  /* 0x20000008ff097230 */ /* 0x100fe40000004100 */
[----:B------:R-:W-:-:S02]  /*13300*/  HADD2.F32 R13, -RZ, R8.H1_H1 ;  /* 0x30000008ff0d7230 */ /* 0x000fc40000004100 */
[----:B------:R-:W-:Y:S02]  /*13310*/  HADD2.F32 R18, -RZ, R5.H0_H0 ;  /* 0x20000005ff127230 */ /* 0x000fe40000004100 */
        /* <DEDUP_REMOVED lines=16> */
[----:B------:R-:W-:Y:S01]  /*13420*/  HADD2.F32 R2, -RZ, R129.H1_H1 ;  /* 0x30000081ff027230 */ /* 0x000fe20000004100 */
[-C--:B------:R-:W-:Y:S01]  /*13430*/  FMUL.FTZ R3, R19, R4.reuse ;  /* 0x0000000413037220 */ /* 0x080fe20000410000 */
[----:B------:R-:W-:Y:S01]  /*13440*/  HADD2.F32 R0, -RZ, R130.H0_H0 ;  /* 0x20000082ff007230 */ /* 0x000fe20000004100 */
[C---:B------:R-:W-:Y:S01]  /*13450*/  FMUL.FTZ R28, R9.reuse, R4 ;  /* 0x00000004091c7220 */ /* 0x040fe20000410000 */
[----:B------:R-:W-:Y:S01]  /*13460*/  HADD2.F32 R12, -RZ, R10.H0_H0 ;  /* 0x2000000aff0c7230 */ /* 0x000fe20000004100 */
[----:B------:R-:W-:Y:S01]  /*13470*/  FFMA.FTZ R40, R9, R5, R3 ;  /* 0x0000000509287223 */ /* 0x000fe20000010003 */
[--C-:B------:R-:W-:Y:S01]  /*13480*/  HADD2.F32 R4, -RZ, R131.reuse.H1_H1 ;  /* 0x30000083ff047230 */ /* 0x100fe20000004100 */
[----:B------:R-:W-:Y:S01]  /*13490*/  FMUL.FTZ R11, R16, R2 ;  /* 0x00000002100b7220 */ /* 0x000fe20000410000 */
[----:B------:R-:W-:Y:S01]  /*134a0*/  HADD2.F32 R3, -RZ, R131.H0_H0 ;  /* 0x20000083ff037230 */ /* 0x000fe20000004100 */
[----:B------:R-:W-:Y:S01]  /*134b0*/  FMUL.FTZ R9, R15, R0 ;  /* 0x000000000f097220 */ /* 0x000fe20000410000 */
[----:B------:R-:W-:Y:S01]  /*134c0*/  HADD2.F32 R22, -RZ, R24.H0_H0 ;  /* 0x20000018ff167230 */ /* 0x000fe20000004100 */
[----:B------:R-:W-:Y:S01]  /*134d0*/  FFMA.FTZ R30, R12, R4, R11 ;  /* 0x000000040c1e7223 */ /* 0x000fe2000001000b */
        /* <DEDUP_REMOVED lines=8> */
[----:B------:R-:W-:Y:S01]  /*13560*/  HADD2.F32 R35, -RZ, R38.H0_H0 ;  /* 0x20000026ff237230 */ /* 0x000fe20000004100 */
[----:B------:R-:W-:-:S02]  /*13570*/  FFMA.FTZ R23, R7, R41, R0 ;  /* 0x0000002907177223 */ /* 0x000fc40000010000 */
[-C--:B------:R-:W-:Y:S02]  /*13580*/  FMUL.FTZ R0, R20, R11.reuse ;  /* 0x0000000b14007220 */ /* 0x080fe40000410000 */
[----:B------:R-:W-:Y:S02]  /*13590*/  FMUL.FTZ R22, R7, R22 ;  /* 0x0000001607167220 */ /* 0x000fe40000410000 */
        /* <DEDUP_REMOVED lines=23> */
.L_x_1941:
[----:B------:R-:W-:Y:S05]  /*13710*/  BSYNC B2 ;  /* 0x0000000000027941 */ /* 0x000fea0003800000 */
.L_x_1907:
[----:B-1----:R-:W1:Y:S01]  /*13720*/  S2R R6, SR_TID.X ;  /* 0x0000000000067919 */ /* 0x002e620000002100 */
[----:B------:R-:W-:Y:S01]  /*13730*/  IMAD R0, R133, c[0x0][0x208], RZ ;  /* 0x0000820085007a24 */ /* 0x000fe200078e02ff */
[----:B------:R-:W-:Y:S01]  /*13740*/  IADD3 R200, R171, 0x20, RZ ;  /* 0x00000020abc87810 */ /* 0x000fe20007ffe0ff */
[----:B----4-:R-:W-:Y:S01]  /*13750*/  IMAD.WIDE.U32 R2, R122, c[0x0][0x208], RZ ;  /* 0x000082007a027a25 */ /* 0x010fe200078e00ff */
[----:B------:R-:W-:-:S04]  /*13760*/  DEPBAR.LE SB0, 0x0 ;  /* 0x000080000000791a */ /* 0x000fc80000000000 */
[----:B------:R-:W-:Y:S01]  /*13770*/  IMAD R0, R122, c[0x0][0x20c], R0 ;  /* 0x000083007a007a24 */ /* 0x000fe200078e0200 */
[----:B------:R-:W-:Y:S01]  /*13780*/  BAR.SYNC.DEFER_BLOCKING 0x0 ;  /* 0x0000000000007b1d */ /* 0x000fe20000010000 */
[----:B------:R-:W-:Y:S01]  /*13790*/  IMAD.MOV.U32 R4, RZ, RZ, R236 ;  /* 0x000000ffff047224 */ /* 0x000fe200078e00ec */
[----:B------:R-:W-:Y:S01]  /*137a0*/  LOP3.LUT P3, RZ, R127, 0x1, RZ, 0xc0, !PT ;  /* 0x000000017fff7812 */ /* 0x000fe2000786c0ff */
[----:B------:R-:W-:Y:S01]  /*137b0*/  IMAD.IADD R0, R3, 0x1, R0 ;  /* 0x0000000103007824 */ /* 0x000fe200078e0200 */
[C---:B------:R-:W-:Y:S01]  /*137c0*/  LOP3.LUT P2, RZ, R127.reuse, 0x2, RZ, 0xc0, !PT ;  /* 0x000000027fff7812 */ /* 0x040fe2000784c0ff */
[----:B--2---:R-:W-:Y:S01]  /*137d0*/  IMAD.MOV.U32 R5, RZ, RZ, R238 ;  /* 0x000000ffff057224 */ /* 0x004fe200078e00ee */
[----:B------:R-:W-:Y:S01]  /*137e0*/  LOP3.LUT P1, RZ, R127, 0x4, RZ, 0xc0, !PT ;  /* 0x000000047fff7812 */ /* 0x000fe2000782c0ff */
[----:B------:R-:W-:Y:S01]  /*137f0*/  IMAD R0, R0, 0x30, RZ ;  /* 0x0000003000007824 */ /* 0x000fe200078e02ff */
[----:B------:R-:W-:Y:S01]  /*13800*/  LOP3.LUT R212, R212, 0xffffffbf, RZ, 0xc0, !PT ;  /* 0xffffffbfd4d47812 */ /* 0x000fe200078ec0ff */
[----:B------:R-:W-:Y:S01]  /*13810*/  IMAD.WIDE.U32 R4, R2, 0x30, R4 ;  /* 0x0000003002047825 */ /* 0x000fe200078e0004 */
[----:B------:R-:W-:Y:S03]  /*13820*/  BSSY B0, `(.L_x_1970) ;  /* 0x00000fe000007945 */ /* 0x000fe60003800000 */
[----:B------:R-:W-:Y:S01]  /*13830*/  IMAD.IADD R0, R5, 0x1, R0 ;  /* 0x0000000105007824 */ /* 0x000fe200078e0200 */
[----:B------:R-:W-:-:S02]  /*13840*/  LEA R2, P0, R4, c[0x0][0x1f8], 0x1 ;  /* 0x00007e0004027a11 */ /* 0x000fc400078008ff */
[----:B-1----:R-:W-:Y:S02]  /*13850*/  ISETP.GT.AND P5, PT, R6, 0x7f, PT ;  /* 0x0000007f0600780c */ /* 0x002fe40003fa4270 */
[----:B------:R-:W-:Y:S01]  /*13860*/  LEA.HI.X R3, R4, c[0x0][0x1fc], R0, 0x1, P0 ;  /* 0x00007f0004037a11 */ /* 0x000fe200000f0c00 */
[----:B------:R-:W-:Y:S01]  /*13870*/  IMAD.MOV.U32 R0, RZ, RZ, 0x40 ;  /* 0x00000040ff007424 */ /* 0x000fe200078e00ff */
[----:B------:R-:W-:Y:S01]  /*13880*/  LOP3.LUT P0, RZ, R100, 0x2, RZ, 0xc0, !PT ;  /* 0x0000000264ff7812 */ /* 0x000fe2000780c0ff */
[----:B---3--:R-:W-:Y:S04]  /*13890*/  LDSM.16.M88.4 R8, [R196] ;  /* 0x00000000c408783b */ /* 0x008fe80000000200 */
[----:B------:R-:W1:Y:S04]  /*138a0*/  LDSM.16.M88.4 R16, [R171] ;  /* 0x00000000ab10783b */ /* 0x000e680000000200 */
[----:B------:R-:W-:Y:S01]  /*138b0*/  @!P5 IMAD.MOV.U32 R5, RZ, RZ, c[0x0][0x208] ;  /* 0x00008200ff05d624 */ /* 0x000fe200078e00ff */
[----:B------:R-:W-:Y:S01]  /*138c0*/  @P5 LOP3.LUT R212, R212, 0x40, RZ, 0xfc, !PT ;  /* 0x00000040d4d45812 */ /* 0x000fe200078efcff */
[----:B------:R-:W-:Y:S01]  /*138d0*/  @!P5 IMAD.MOV.U32 R6, RZ, RZ, c[0x0][0x20c] ;  /* 0x00008300ff06d624 */ /* 0x000fe200078e00ff */
[----:B------:R-:W2:Y:S01]  /*138e0*/  LDSM.16.M88.4 R20, [R171+0x800] ;  /* 0x00080000ab14783b */ /* 0x000ea20000000200 */
[----:B------:R-:W-:-:S02]  /*138f0*/  @P0 IADD3 R200, R171, -0x20, RZ ;  /* 0xffffffe0abc80810 */ /* 0x000fc40007ffe0ff */
[----:B------:R-:W-:Y:S01]  /*13900*/  LOP3.LUT P0, RZ, R100, 0x4, RZ, 0xc0, !PT ;  /* 0x0000000464ff7812 */ /* 0x000fe2000780c0ff */
[----:B------:R-:W3:Y:S01]  /*13910*/  LDSM.16.M88.4 R24, [R171+0x1000] ;  /* 0x00100000ab18783b */ /* 0x000ee20000000200 */
[----:B------:R-:W-:Y:S02]  /*13920*/  IADD3 R211, R200, 0x1000, RZ ;  /* 0x00001000c8d37810 */ /* 0x000fe40007ffe0ff */
[----:B------:R-:W-:Y:S01]  /*13930*/  SEL R0, R0, 0xffffffc0, !P0 ;  /* 0xffffffc000007807 */ /* 0x000fe20004000000 */
[----:B------:R-:W-:Y:S01]  /*13940*/  LDSM.16.M88.4 R12, [R197] ;  /* 0x00000000c50c783b */ /* 0x000fe20000000200 */
[C---:B------:R-:W-:Y:S02]  /*13950*/  @!P5 LEA R4, P0, R5.reuse, R2, 0x6 ;  /* 0x000000020504d211 */ /* 0x040fe400078030ff */
[C---:B------:R-:W-:Y:S01]  /*13960*/  IADD3 R210, R200.reuse, 0x800, RZ ;  /* 0x00000800c8d27810 */ /* 0x040fe20007ffe0ff */
[----:B------:R-:W4:Y:S01]  /*13970*/  LDSM.16.M88.4 R40, [R200] ;  /* 0x00000000c828783b */ /* 0x000f220000000200 */
[----:B------:R-:W-:Y:S01]  /*13980*/  @!P5 LEA.HI.X R5, R5, R3, R6, 0x6, P0 ;  /* 0x000000030505d211 */ /* 0x000fe200000f3406 */
[--C-:B------:R-:W-:Y:S01]  /*13990*/  IMAD.IADD R170, R171, 0x1, R0.reuse ;  /* 0x00000001abaa7824 */ /* 0x100fe200078e0200 */
[----:B------:R-:W-:Y:S01]  /*139a0*/  IADD3 R6, R101, R240, -R229 ;  /* 0x000000f065067210 */ /* 0x000fe20007ffe8e5 */
[----:B------:R-:W3:Y:S01]  /*139b0*/  LDSM.16.M88.4 R48, [R200+0x800] ;  /* 0x00080000c830783b */ /* 0x000ee20000000200 */
[C---:B------:R-:W-:Y:S01]  /*139c0*/  IMAD.IADD R169, R200.reuse, 0x1, R0 ;  /* 0x00000001c8a97824 */ /* 0x040fe200078e0200 */
[----:B------:R-:W-:-:S02]  /*139d0*/  IADD3 R209, R200, 0x4800, RZ ;  /* 0x00004800c8d17810 */ /* 0x000fc40007ffe0ff */
[C---:B------:R-:W-:Y:S01]  /*139e0*/  ISETP.LT.OR P0, PT, R6.reuse, 0x1, !P3 ;  /* 0x000000010600780c */ /* 0x040fe20005f01670 */
[----:B------:R-:W3:Y:S01]  /*139f0*/  LDSM.16.M88.4 R56, [R200+0x1000] ;  /* 0x00100000c838783b */ /* 0x000ee20000000200 */
[----:B------:R-:W-:Y:S02]  /*13a00*/  @!P5 ISETP.LT.OR P3, PT, R6, 0x21, !P3 ;  /* 0x000000210600d80c */ /* 0x000fe40005f61670 */
[C---:B------:R-:W-:Y:S02]  /*13a10*/  IADD3 R208, R200.reuse, 0x5800, RZ ;  /* 0x00005800c8d07810 */ /* 0x040fe40007ffe0ff */
[C---:B------:R-:W-:Y:S02]  /*13a20*/  IADD3 R207, R200.reuse, 0x5000, RZ ;  /* 0x00005000c8cf7810 */ /* 0x040fe40007ffe0ff */
[C---:B------:R-:W-:Y:S02]  /*13a30*/  IADD3 R206, R200.reuse, 0x3000, RZ ;  /* 0x00003000c8ce7810 */ /* 0x040fe40007ffe0ff */
[----:B------:R-:W-:-:S02]  /*13a40*/  IADD3 R205, R200, 0x4000, RZ ;  /* 0x00004000c8cd7810 */ /* 0x000fc40007ffe0ff */
[----:B------:R-:W-:Y:S01]  /*13a50*/  IADD3 R204, R200, 0x3800, RZ ;  /* 0x00003800c8cc7810 */ /* 0x000fe20007ffe0ff */
[----:B------:R-:W-:Y:S01]  /*13a60*/  @!PT LDS RZ, [RZ] ;  /* 0x00000000fffff984 */ /* 0x000fe20000000800 */
[----:B------:R-:W-:Y:S01]  /*13a70*/  @!PT LDS RZ, [RZ] ;  /* 0x00000000fffff984 */ /* 0x000fe20000000800 */
[----:B------:R-:W-:Y:S01]  /*13a80*/  @!PT LDS RZ, [RZ] ;  /* 0x00000000fffff984 */ /* 0x000fe20000000800 */
[----:B------:R3:W-:Y:S01]  /*13a90*/  LDGSTS.E.BYPASS.LTC128B.128 [R213+0x4080], [R2.64], !P0 ;  /* 0x0408000002d57fae */ /* 0x0007e2000c101d46 */
[C---:B------:R-:W-:Y:S02]  /*13aa0*/  ISETP.LT.OR P0, PT, R6.reuse, 0x1, !P2 ;  /* 0x000000010600780c */ /* 0x040fe40005701670 */
[----:B------:R-:W-:Y:S01]  /*13ab0*/  @!P5 ISETP.LT.OR P2, PT, R6, 0x21, !P2 ;  /* 0x000000210600d80c */ /* 0x000fe20005741670 */
[----:B-1----:R-:W-:Y:S01]  /*13ac0*/  HMMA.16816.F32 R32, R8, R16, RZ ;  /* 0x000000100820723c */ /* 0x002fe200000018ff */
[C---:B------:R-:W-:Y:S02]  /*13ad0*/  IADD3 R203, R200.reuse, 0x1800, RZ ;  /* 0x00001800c8cb7810 */ /* 0x040fe40007ffe0ff */
[C---:B------:R-:W-:Y:S02]  /*13ae0*/  IADD3 R202, R200.reuse, 0x2800, RZ ;  /* 0x00002800c8ca7810 */ /* 0x040fe40007ffe0ff */
[----:B------:R-:W-:-:S03]  /*13af0*/  IADD3 R201, R200, 0x2000, RZ ;  /* 0x00002000c8c97810 */ /* 0x000fc60007ffe0ff */
[----:B------:R-:W-:Y:S02]  /*13b00*/  HMMA.16816.F32 R16, R8, R18, RZ ;  /* 0x000000120810723c */ /* 0x000fe400000018ff */
[----:B------:R1:W-:Y:S01]  /*13b10*/  LDGSTS.E.BYPASS.LTC128B.128 [R213+0x5880], [R2.64+0x80], !P0 ;  /* 0x0588008002d57fae */ /* 0x0003e2000c101d46 */
[C---:B------:R-:W-:Y:S02]  /*13b20*/  ISETP.LT.OR P0, PT, R6.reuse, 0x1, !P1 ;  /* 0x000000010600780c */ /* 0x040fe40004f01670 */
[----:B------:R-:W-:-:S03]  /*13b30*/  @!P5 ISETP.LT.OR P1, PT, R6, 0x21, !P1 ;  /* 0x000000210600d80c */ /* 0x000fc60004f21670 */
[C---:B--2---:R-:W-:Y:S08]  /*13b40*/  HMMA.16816.F32 R28, R8.reuse, R20, RZ ;  /* 0x00000014081c723c */ /* 0x044ff000000018ff */
[----:B------:R1:W-:Y:S01]  /*13b50*/  LDGSTS.E.BYPASS.LTC128B.128 [R213+0x7080], [R2.64+0x100], !P0 ;  /* 0x0708010002d57fae */ /* 0x0003e2000c101d46 */
[----:B------:R-:W-:Y:S01]  /*13b60*/  LOP3.LUT P0, RZ, R127, 0x8, RZ, 0xc0, !PT ;  /* 0x000000087fff7812 */ /* 0x000fe2000780c0ff */
[----:B------:R-:W-:Y:S03]  /*13b70*/  HMMA.16816.F32 R20, R8, R22, RZ ;  /* 0x000000160814723c */ /* 0x000fe600000018ff */
[----:B------:R-:W-:-:S02]  /*13b80*/  ISETP.LT.OR P4, PT, R6, 0x1, !P0 ;  /* 0x000000010600780c */ /* 0x000fc40004781670 */
[----:B------:R-:W-:-:S03]  /*13b90*/  @!P5 ISETP.LT.OR P0, PT, R6, 0x21, !P0 ;  /* 0x000000210600d80c */ /* 0x000fc60004701670 */
[C---:B---3--:R-:W-:Y:S08]  /*13ba0*/  HMMA.16816.F32 R36, R8.reuse, R24, RZ ;  /* 0x000000180824723c */ /* 0x048ff000000018ff */
[----:B------:R1:W-:Y:S01]  /*13bb0*/  LDGSTS.E.BYPASS.LTC128B.128 [R213+0x8880], [R2.64+0x180], !P4 ;  /* 0x0888018002d57fae */ /* 0x0003e2000e101d46 */
[----:B------:R-:W-:Y:S03]  /*13bc0*/  HMMA.16816.F32 R8, R8, R26, RZ ;  /* 0x0000001a0808723c */ /* 0x000fe600000018ff */
[----:B------:R2:W-:Y:S04]  /*13bd0*/  @!P5 LDGSTS.E.BYPASS.LTC128B.128 [R217+0x5080], [R4.64], !P3 ;  /* 0x0508000004d9dfae */ /* 0x0005e8000d901d46 */
[----:B------:R2:W-:Y:S01]  /*13be0*/  @!P5 LDGSTS.E.BYPASS.LTC128B.128 [R217+0x6880], [R4.64+0x80], !P2 ;  /* 0x0688008004d9dfae */ /* 0x0005e2000d101d46 */
[C---:B----4-:R-:W-:Y:S03]  /*13bf0*/  HMMA.16816.F32 R16, R12.reuse, R42, R16 ;  /* 0x0000002a0c10723c */ /* 0x050fe60000001810 */
[----:B------:R2:W-:Y:S04]  /*13c00*/  @!P5 LDGSTS.E.BYPASS.LTC128B.128 [R217+0x8080], [R4.64+0x100], !P1 ;  /* 0x0808010004d9dfae */ /* 0x0005e8000c901d46 */
[----:B------:R2:W-:Y:S01]  /*13c10*/  @!P5 LDGSTS.E.BYPASS.LTC128B.128 [R217+0x9880], [R4.64+0x180], !P0 ;  /* 0x0988018004d9dfae */ /* 0x0005e2000c101d46 */
[----:B------:R-:W-:Y:S01]  /*13c20*/  HMMA.16816.F32 R44, R12, R40, R32 ;  /* 0x000000280c2c723c */ /* 0x000fe20000001820 */
[----:B------:R-:W-:-:S02]  /*13c30*/  ISETP.GT.AND P0, PT, R122, R232, PT ;  /* 0x000000e87a00720c */ /* 0x000fc40003f04270 */
[----:B------:R-:W-:Y:S04]  /*13c40*/  LDSM.16.M88.4 R52, [R170] ;  /* 0x00000000aa34783b */ /* 0x000fe80000000200 */
[----:B------:R-:W-:Y:S01]  /*13c50*/  LDSM.16.M88.4 R60, [R170+0x800] ;  /* 0x00080000aa3c783b */ /* 0x000fe20000000200 */
[C---:B------:R-:W-:Y:S03]  /*13c60*/  HMMA.16816.F32 R24, R12.reuse, R48, R28 ;  /* 0x000000300c18723c */ /* 0x040fe6000000181c */
[----:B------:R-:W-:Y:S04]  /*13c70*/  LDSM.16.M88.4 R64, [R170+0x1000] ;  /* 0x00100000aa40783b */ /* 0x000fe80000000200 */
[----:B------:R-:W-:Y:S01]  /*13c80*/  LDSM.16.M88.4 R40, [R171+0x1800] ;  /* 0x00180000ab28783b */ /* 0x000fe20000000200 */
[C---:B------:R-:W-:Y:S03]  /*13c90*/  HMMA.16816.F32 R28, R12.reuse, R50, R20 ;  /* 0x000000320c1c723c */ /* 0x040fe60000001814 */
[----:B------:R-:W-:Y:S04]  /*13ca0*/  LDSM.16.M88.4 R20, [R169] ;  /* 0x00000000a914783b */ /* 0x000fe80000000200 */
[----:B------:R-:W-:Y:S01]  /*13cb0*/  LDSM.16.M88.4 R48, [R169+0x800] ;  /* 0x00080000a930783b */ /* 0x000fe20000000200 */
[C---:B------:R-:W-:Y:S03]  /*13cc0*/  HMMA.16816.F32 R32, R12.reuse, R56, R36 ;  /* 0x000000380c20723c */ /* 0x040fe60000001824 */
[----:B--2---:R-:W2:Y:S04]  /*13cd0*/  LDSM.16.M88.4 R4, [R199] ;  /* 0x00000000c704783b */ /* 0x004ea80000000200 */
[----:B------:R-:W0:Y:S01]  /*13ce0*/  LDGDEPBAR ;  /* 0x00000000000079af */ /* 0x000e220000000000 */
[----:B------:R-:W-:Y:S03]  /*13cf0*/  HMMA.16816.F32 R12, R12, R58, R8 ;  /* 0x0000003a0c0c723c */ /* 0x000fe60000001808 */
[----:B------:R-:W3:Y:S04]  /*13d00*/  LDSM.16.M88.4 R8, [R198] ;  /* 0x00000000c608783b */ /* 0x000ee80000000200 */
[----:B------:R-:W4:Y:S01]  /*13d10*/  LDSM.16.M88.4 R56, [R169+0x1000] ;  /* 0x00100000a938783b */ /* 0x000f220000000200 */
[C---:B--2---:R-:W-:Y:S08]  /*13d20*/  HMMA.16816.F32 R16, R4.reuse, R54, R16 ;  /* 0x000000360410723c */ /* 0x044ff00000001810 */
[C---:B------:R-:W-:Y:S01]  /*13d30*/  HMMA.16816.F32 R36, R4.reuse, R52, R44 ;  /* 0x000000340424723c */ /* 0x040fe2000000182c */
[----:B------:R-:W-:Y:S04]  /*13d40*/  LDSM.16.M88.4 R52, [R171+0x2000] ;  /* 0x00200000ab34783b */ /* 0x000fe80000000200 */
[----:B------:R-:W-:Y:S03]  /*13d50*/  LDSM.16.M88.4 R44, [R200+0x2000] ;  /* 0x00200000c82c783b */ /* 0x000fe60000000200 */
[C---:B------:R-:W-:Y:S08]  /*13d60*/  HMMA.16816.F32 R24, R4.reuse, R60, R24 ;  /* 0x0000003c0418723c */ /* 0x040ff00000001818 */
[C---:B------:R-:W-:Y:S01]  /*13d70*/  HMMA.16816.F32 R28, R4.reuse, R62, R28 ;  /* 0x0000003e041c723c */ /* 0x040fe2000000181c */
[----:B------:R-:W-:Y:S07]  /*13d80*/  LDSM.16.M88.4 R60, [R171+0x2800] ;  /* 0x00280000ab3c783b */ /* 0x000fee0000000200 */
[C---:B------:R-:W-:Y:S08]  /*13d90*/  HMMA.16816.F32 R32, R4.reuse, R64, R32 ;  /* 0x000000400420723c */ /* 0x040ff00000001820 */
[----:B------:R-:W-:Y:S01]  /*13da0*/  HMMA.16816.F32 R12, R4, R66, R12 ;  /* 0x00000042040c723c */ /* 0x000fe2000000180c */
[----:B------:R-:W2:Y:S04]  /*13db0*/  LDSM.16.M88.4 R4, [R196+0x4000] ;  /* 0x00400000c404783b */ /* 0x000ea80000000200 */
[----:B------:R-:W-:Y:S03]  /*13dc0*/  LDSM.16.M88.4 R64, [R170+0x4000] ;  /* 0x00400000aa40783b */ /* 0x000fe60000000200 */
[C---:B---3--:R-:W-:Y:S08]  /*13dd0*/  HMMA.16816.F32 R16, R8.reuse, R22, R16 ;  /* 0x000000160810723c */ /* 0x048ff00000001810 */
[C---:B------:R-:W-:Y:S01]  /*13de0*/  HMMA.16816.F32 R36, R8.reuse, R20, R36 ;  /* 0x000000140824723c */ /* 0x040fe20000001824 */
[----:B------:R-:W-:Y:S07]  /*13df0*/  LDSM.16.M88.4 R20, [R200+0x1800] ;  /* 0x00180000c814783b */ /* 0x000fee0000000200 */
[C---:B------:R-:W-:Y:S08]  /*13e00*/  HMMA.16816.F32 R24, R8.reuse, R48, R24 ;  /* 0x000000300818723c */ /* 0x040ff00000001818 */
[C---:B------:R-:W-:Y:S01]  /*13e10*/  HMMA.16816.F32 R28, R8.reuse, R50, R28 ;  /* 0x00000032081c723c */ /* 0x040fe2000000181c */
[----:B------:R-:W-:Y:S07]  /*13e20*/  LDSM.16.M88.4 R48, [R170+0x2000] ;  /* 0x00200000aa30783b */ /* 0x000fee0000000200 */
[C---:B----4-:R-:W-:Y:S08]  /*13e30*/  HMMA.16816.F32 R32, R8.reuse, R56, R32 ;  /* 0x000000380820723c */ /* 0x050ff00000001820 */
[----:B------:R-:W-:Y:S01]  /*13e40*/  HMMA.16816.F32 R12, R8, R58, R12 ;  /* 0x0000003a080c723c */ /* 0x000fe2000000180c */
[----:B------:R-:W3:Y:S04]  /*13e50*/  LDSM.16.M88.4 R8, [R197+0x4000] ;  /* 0x00400000c508783b */ /* 0x000ee80000000200 */
        /* <DEDUP_REMOVED lines=30> */
[----:B------:R-:W1:Y:S03]  /*14040*/  LDSM.16.M88.4 R52, [R171+0x3800] ;  /* 0x00380000ab34783b */ /* 0x000e660000000200 */
        /* <DEDUP_REMOVED lines=20> */
[C---:B---3--:R-:W-:Y:S08]  /*14190*/  HMMA.16816.F32 R16, R8.reuse, R22, R16 ;  /* 0x000000160810723c */ /* 0x048ff00000001810 */
[C---:B------:R-:W-:Y:S08]  /*141a0*/  HMMA.16816.F32 R36, R8.reuse, R20, R36 ;  /* 0x000000140824723c */ /* 0x040ff00000001824 */
[C---:B------:R-:W-:Y:S08]  /*141b0*/  HMMA.16816.F32 R24, R8.reuse, R48, R24 ;  /* 0x000000300818723c */ /* 0x040ff00000001818 */
[C---:B------:R-:W-:Y:S01]  /*141c0*/  HMMA.16816.F32 R28, R8.reuse, R50, R28 ;  /* 0x00000032081c723c */ /* 0x040fe2000000181c */
[----:B------:R-:W-:Y:S07]  /*141d0*/  LDSM.16.M88.4 R48, [R169+0x3800] ;  /* 0x00380000a930783b */ /* 0x000fee0000000200 */
[C---:B----4-:R-:W-:Y:S08]  /*141e0*/  HMMA.16816.F32 R32, R8.reuse, R56, R32 ;  /* 0x000000380820723c */ /* 0x050ff00000001820 */
        /* <DEDUP_REMOVED lines=38> */
[C---:B------:R-:W-:Y:S08]  /*14450*/  HMMA.16816.F32 R20, R12.reuse, R54, R20 ;  /* 0x000000360c14723c */ /* 0x040ff00000001814 */
        /* <DEDUP_REMOVED lines=25> */
[----:B------:R-:W-:Y:S01]  /*145f0*/  IMAD R2, R2, c[0x0][0x1e0], RZ ;  /* 0x0000780002027a24 */ /* 0x000fe200078e02ff */
[C---:B------:R-:W-:Y:S02]  /*14600*/  LOP3.LUT P6, RZ, R212.reuse, 0x100, RZ, 0xc0, !PT ;  /* 0x00000100d4ff7812 */ /* 0x040fe400078cc0ff */
[----:B------:R-:W-:Y:S01]  /*14610*/  LOP3.LUT P5, RZ, R212, 0x80, RZ, 0xc0, !PT ;  /* 0x00000080d4ff7812 */ /* 0x000fe200078ac0ff */
        /* <DEDUP_REMOVED lines=30> */
.L_x_1971:
[----:B------:R-:W-:Y:S05]  /*14800*/  BSYNC B0 ;  /* 0x0000000000007941 */ /* 0x000fea0003800000 */
.L_x_1970:
[----:B------:R-:W-:Y:S01]  /*14810*/  ISETP.NE.AND P0, PT, R140, 0x1, PT ;  /* 0x000000018c00780c */ /* 0x000fe20003f05270 */
[----:B------:R-:W-:Y:S01]  /*14820*/  IMAD.IADD R0, R252, 0x1, R243 ;  /* 0x00000001fc007824 */ /* 0x000fe200078e02f3 */
[----:B------:R-:W-:Y:S01]  /*14830*/  ULDC UR4, c[0x0][0x324] ;  /* 0x0000c90000047ab9 */ /* 0x000fe20000000800 */
[----:B------:R-:W-:Y:S01]  /*14840*/  IMAD.MOV.U32 R20, RZ, RZ, c[0x0][0x32c] ;  /* 0x0000cb00ff147624 */ /* 0x000fe200078e00ff */
[----:B------:R-:W-:Y:S01]  /*14850*/  ULOP3.LUT UR4, URZ, UR4, URZ, 0x33, !UPT ;  /* 0x000000043f047292 */ /* 0x000fe2000f8e333f */
[----:B-1----:R-:W-:Y:S01]  /*14860*/  IMAD.MOV.U32 R4, RZ, RZ, R0 ;  /* 0x000000ffff047224 */ /* 0x002fe200078e0000 */
[----:B------:R-:W-:Y:S01]  /*14870*/  IADD3 R7, -R241, R132, RZ ;  /* 0x00000084f1077210 */ /* 0x000fe20007ffe1ff */
[----:B------:R-:W0:Y:S01]  /*14880*/  LDGDEPBAR ;  /* 0x00000000000079af */ /* 0x000e220000000000 */
[----:B------:R-:W-:-:S05]  /*14890*/  IMAD.IADD R8, R101, 0x1, -R241 ;  /* 0x0000000165087824 */ /* 0x000fca00078e0af1 */
[----:B------:R-:W-:Y:S01]  /*148a0*/  @P0 IMAD.HI.U32 R2, R0, c[0x0][0x2c8], RZ ;  /* 0x0000b20000020a27 */ /* 0x000fe200078e00ff */
[----:B------:R-:W-:-:S04]  /*148b0*/  IADD3 R0, -R241, 0x1, R132 ;  /* 0x00000001f1007810 */ /* 0x000fc80007ffe184 */
[----:B------:R-:W-:Y:S01]  /*148c0*/  @P0 SHF.R.U32.HI R4, RZ, c[0x0][0x2cc], R2 ;  /* 0x0000b300ff040a19 */ /* 0x000fe20000011602 */
[----:B------:R-:W-:Y:S01]  /*148d0*/  IMAD.IADD R0, R0, 0x1, -R239 ;  /* 0x0000000100007824 */ /* 0x000fe200078e0aef */
[----:B------:R-:W-:-:S03]  /*148e0*/  ISETP.GE.AND P0, PT, R20, 0x1, PT ;  /* 0x000000011400780c */ /* 0x000fc60003f06270 */
[----:B------:R-:W1:Y:S01]  /*148f0*/  SHFL.IDX PT, R3, R4, RZ, 0x1c1f ;  /* 0x001c1fff04037589 */ /* 0x000e6200000e0000 */
        /* <DEDUP_REMOVED lines=17> */
.L_x_1974:
[----:B------:R-:W-:-:S04]  /*14a10*/  MOV R9, c[0x0][0x32c] ;  /* 0x0000cb0000097a02 */ /* 0x000fc80000000f00 */
[----:B------:R-:W-:-:S13]  /*14a20*/  ISETP.NE.AND P0, PT, R9, 0x1, PT ;  /* 0x000000010900780c */ /* 0x000fda0003f05270 */
[----:B------:R-:W-:-:S05]  /*14a30*/  @P0 IMAD.HI.U32 R9, R3, c[0x0][0x330], RZ ;  /* 0x0000cc0003090a27 */ /* 0x000fca00078e00ff */
[----:B------:R-:W-:Y:S02]  /*14a40*/  @P0 SHF.R.U32.HI R3, RZ, c[0x0][0x334], R9 ;  /* 0x0000cd00ff030a19 */ /* 0x000fe40000011609 */
.L_x_1975:
[----:B------:R-:W-:Y:S05]  /*14a50*/  BSYNC B0 ;  /* 0x0000000000007941 */ /* 0x000fea0003800000 */
.L_x_1973:
[----:B------:R-:W-:-:S05]  /*14a60*/  IMAD R3, R3, c[0x0][0x32c], R8 ;  /* 0x0000cb0003037a24 */ /* 0x000fca00078e0208 */
[----:B------:R-:W-:Y:S02]  /*14a70*/  IADD3 R9, R3, c[0x0][0x32c], RZ ;  /* 0x0000cb0003097a10 */ /* 0x000fe40007ffe0ff */
[----:B------:R-:W-:Y:S02]  /*14a80*/  IMNMX R0, R0, R3, !PT ;  /* 0x0000000300007217 */ /* 0x000fe40007800200 */
[----:B------:R-:W-:Y:S02]  /*14a90*/  IMNMX R2, R2, R9, PT ;  /* 0x0000000902027217 */ /* 0x000fe40003800200 */
.L_x_1972:
        /* <DEDUP_REMOVED lines=20> */
[C---:B------:R-:W-:Y:S02]  /*14be0*/  ISETP.GE.AND P1, PT, R101.reuse, 0x12, PT ;  /* 0x000000126500780c */ /* 0x040fe40003f26270 */
[----:B------:R-:W-:Y:S02]  /*14bf0*/  ISETP.LT.OR P0, PT, R2, 0x11, P0 ;  /* 0x000000110200780c */ /* 0x000fe40000701670 */
[----:B------:R-:W-:-:S02]  /*14c00*/  ISETP.GE.AND P5, PT, R101, 0x1a, PT ;  /* 0x0000001a6500780c */ /* 0x000fc40003fa6270 */
[----:B------:R-:W-:Y:S02]  /*14c10*/  FSEL R19, R24, -INF , !P0 ;  /* 0xff80000018137808 */ /* 0x000fe40004000000 */
[----:B------:R-:W-:Y:S02]  /*14c20*/  ISETP.GT.AND P0, PT, R0, 0x11, !P1 ;  /* 0x000000110000780c */ /* 0x000fe40004f04270 */
[C---:B------:R-:W-:Y:S02]  /*14c30*/  ISETP.GE.AND P4, PT, R101.reuse, 0x21, PT ;  /* 0x000000216500780c */ /* 0x040fe40003f86270 */
        /* <DEDUP_REMOVED lines=45> */
.L_x_1978:
[----:B------:R-:W-:-:S04]  /*14f10*/  MOV R4, c[0x0][0x32c] ;  /* 0x0000cb0000047a02 */ /* 0x000fc80000000f00 */
[----:B------:R-:W-:-:S13]  /*14f20*/  ISETP.NE.AND P0, PT, R4, 0x1, PT ;  /* 0x000000010400780c */ /* 0x000fda0003f05270 */
[----:B------:R-:W-:-:S05]  /*14f30*/  @P0 IMAD.HI.U32 R4, R3, c[0x0][0x330], RZ ;  /* 0x0000cc0003040a27 */ /* 0x000fca00078e00ff */
[----:B------:R-:W-:Y:S02]  /*14f40*/  @P0 SHF.R.U32.HI R3, RZ, c[0x0][0x334], R4 ;  /* 0x0000cd00ff030a19 */ /* 0x000fe40000011604 */
.L_x_1979:
[----:B------:R-:W-:Y:S05]  /*14f50*/  BSYNC B0 ;  /* 0x0000000000007941 */ /* 0x000fea0003800000 */
.L_x_1977:
[----:B------:R-:W-:-:S05]  /*14f60*/  IMAD R3, R3, c[0x0][0x32c], R8 ;  /* 0x0000cb0003037a24 */ /* 0x000fca00078e0208 */
[----:B------:R-:W-:Y:S02]  /*14f70*/  IADD3 R4, R3, c[0x0][0x32c], RZ ;  /* 0x0000cb0003047a10 */ /* 0x000fe40007ffe0ff */
[----:B------:R-:W-:Y:S02]  /*14f80*/  IMNMX R0, R0, R3, !PT ;  /* 0x0000000300007217 */ /* 0x000fe40007800200 */
[----:B------:R-:W-:Y:S02]  /*14f90*/  IMNMX R2, R2, R4, PT ;  /* 0x0000000402027217 */ /* 0x000fe40003800200 */
.L_x_1976:
[----:B------:R-:W-:Y:S01]  /*14fa0*/  ISETP.GT.AND P0, PT, R0, RZ, !P1 ;  /* 0x000000ff0000720c */ /* 0x000fe20004f04270 */
[----:B------:R-:W-:Y:S01]  /*14fb0*/  LDSM.16.MT88.4 R48, [R195] ;  /* 0x00000000c330783b */ /* 0x000fe20000004200 */
        /* <DEDUP_REMOVED lines=13> */
[----:B------:R-:W-:Y:S03]  /*15090*/  LDSM.16.MT88.4 R32, [R192+0x800] ;  /* 0x00080000c020783b */ /* 0x000fe60000004200 */
[----:B------:R-:W-:Y:S01]  /*150a0*/  ISETP.GT.AND P0, PT, R0, 0x8, !P0 ;  /* 0x000000080000780c */ /* 0x000fe20004704270 */
[----:B-----5:R-:W-:Y:S03]  /*150b0*/  LDSM.16.MT88.4 R152, [R193+0x1000] ;  /* 0x00100000c198783b */ /* 0x020fe60000004200 */
[----:B------:R-:W-:-:S04]  /*150c0*/  ISETP.LT.OR P0, PT, R2, 0x9, P0 ;  /* 0x000000090200780c */ /* 0x000fc80000701670 */
[----:B------:R-:W-:Y:S02]  /*150d0*/  FSEL R6, R46, -INF , !P0 ;  /* 0xff8000002e067808 */ /* 0x000fe40004000000 */
        /* <DEDUP_REMOVED lines=25> */
[----:B------:R-:W-:Y:S03]  /*15270*/  LDSM.16.MT88.4 R28, [R193+0x800] ;  /* 0x00080000c11c783b */ /* 0x000fe60000004200 */
        /* <DEDUP_REMOVED lines=37> */
[----:B-1----:R-:W-:Y:S01]  /*154d0*/  FMNMX.FTZ R132, R0, R3, !PT ;  /* 0x0000000300847209 */ /* 0x002fe20007810000 */
[----:B------:R-:W-:Y:S02]  /*154e0*/  FFMA.FTZ R3, R14, c[0x0][0x2d0], -R2 ;  /* 0x0000b4000e037a23 */ /* 0x000fe40000010802 */
[----:B------:R-:W1:Y:S01]  /*154f0*/  LDSM.16.MT88.4 R12, [R192] ;  /* 0x00000000c00c783b */ /* 0x000e620000004200 */
[C---:B------:R-:W-:Y:S01]  /*15500*/  FSETP.NEU.FTZ.AND P0, PT, R132.reuse, -INF , PT ;  /* 0xff8000008400780b */ /* 0x040fe20003f1d000 */
[----:B------:R2:W-:Y:S01]  /*15510*/  MUFU.EX2 R91, R3 ;  /* 0x00000003005b7308 */ /* 0x0005e20000000800 */
[----:B------:R-:W-:-:S05]  /*15520*/  FMUL.FTZ R0, R132, c[0x0][0x2d0] ;  /* 0x0000b40084007a20 */ /* 0x000fca0000410000 */
[----:B------:R-:W-:Y:S01]  /*15530*/  FSEL R0, R0, RZ, P0 ;  /* 0x000000ff00007208 */ /* 0x000fe20000000000 */
[----:B--2---:R-:W-:-:S04]  /*15540*/  FFMA.FTZ R3, R16, c[0x0][0x2d0], -R2 ;  /* 0x0000b40010037a23 */ /* 0x004fc80000010802 */
        /* <DEDUP_REMOVED lines=16> */
[----:B---3--:R-:W-:Y:S01]  /*15650*/  FFMA.FTZ R3, R8, c[0x0][0x2d0], -R0 ;  /* 0x0000b40008037a23 */ /* 0x008fe20000010800 */
[----:B------:R-:W-:-:S05]  /*15660*/  F2FP.PACK_AB R8, R90, R91 ;  /* 0x0000005b5a08723e */ /* 0x000fca00000000ff */
[----:B------:R3:W4:Y:S02]  /*15670*/  MUFU.EX2 R215, R3 ;  /* 0x0000000300d77308 */ /* 0x0007240000000800 */
[----:B---3--:R-:W-:Y:S01]  /*15680*/  FFMA.FTZ R3, R22, c[0x0][0x2d0], -R2 ;  /* 0x0000b40016037a23 */ /* 0x008fe20000010802 */
[----:B----4-:R-:W-:-:S05]  /*15690*/  F2FP.PACK_AB R11, R215, R216 ;  /* 0x000000d8d70b723e */ /* 0x010fca00000000ff */
[----:B------:R3:W-:Y:S02]  /*156a0*/  MUFU.EX2 R218, R3 ;  /* 0x0000000300da7308 */ /* 0x0007e40000000800 */
[C---:B-1----:R-:W-:Y:S08]  /*156b0*/  HMMA.16816.F32 R44, R8.reuse, R12, RZ ;  /* 0x0000000c082c723c */ /* 0x042ff000000018ff */
[----:B------:R-:W-:Y:S01]  /*156c0*/  HMMA.16816.F32 R36, R8, R14, RZ ;  /* 0x0000000e0824723c */ /* 0x000fe200000018ff */
[----:B---3--:R-:W-:-:S04]  /*156d0*/  FFMA.FTZ R3, R23, c[0x0][0x2d0], -R2 ;  /* 0x0000b40017037a23 */ /* 0x008fc80000010802 */
[----:B------:R1:W-:Y:S03]  /*156e0*/  MUFU.EX2 R228, R3 ;  /* 0x0000000300e47308 */ /* 0x0003e60000000800 */
[C---:B------:R-:W-:Y:S08]  /*156f0*/  HMMA.16816.F32 R12, R8.reuse, R48, RZ ;  /* 0x00000030080c723c */ /* 0x040ff000000018ff */
[----:B--2---:R-:W-:Y:S01]  /*15700*/  HMMA.16816.F32 R16, R8, R6, RZ ;  /* 0x000000060810723c */ /* 0x004fe200000018ff */
[----:B-1----:R-:W-:-:S07]  /*15710*/  FFMA.FTZ R3, R24, c[0x0][0x2d0], -R2 ;  /* 0x0000b40018037a23 */ /* 0x002fce0000010802 */
[----:B------:R-:W-:Y:S01]  /*15720*/  HMMA.16816.F32 R60, R8, R50, RZ ;  /* 0x00000032083c723c */ /* 0x000fe200000018ff */
[----:B------:R-:W1:Y:S01]  /*15730*/  LDSM.16.MT88.4 R24, [R194] ;  /* 0x00000000c218783b */ /* 0x000e620000004200 */
[----:B------:R2:W3:Y:S02]  /*15740*/  MUFU.EX2 R219, R3 ;  /* 0x0000000300db7308 */ /* 0x0004e40000000800 */
[----:B--2---:R-:W-:Y:S01]  /*15750*/  FFMA.FTZ R3, R21, c[0x0][0x2d0], -R0 ;  /* 0x0000b40015037a23 */ /* 0x004fe20000010800 */
[----:B---3--:R-:W-:-:S05]  /*15760*/  F2FP.PACK_AB R6, R219, R228 ;  /* 0x000000e4db06723e */ /* 0x008fca00000000ff */
[----:B------:R2:W-:Y:S02]  /*15770*/  MUFU.EX2 R214, R3 ;  /* 0x0000000300d67308 */ /* 0x0005e40000000800 */
[--C-:B--2---:R-:W-:Y:S02]  /*15780*/  FFMA.FTZ R3, R20, c[0x0][0x2d0], -R0.reuse ;  /* 0x0000b40014037a23 */ /* 0x104fe40000010800 */
[C---:B------:R-:W-:Y:S04]  /*15790*/  HMMA.16816.F32 R20, R8.reuse, R4, RZ ;  /* 0x000000040814723c */ /* 0x040fe800000018ff */
[----:B------:R2:W3:Y:S03]  /*157a0*/  MUFU.EX2 R135, R3 ;  /* 0x0000000300877308 */ /* 0x0004e60000000800 */
[----:B------:R-:W-:Y:S01]  /*157b0*/  F2FP.PACK_AB R4, R218, R250 ;  /* 0x000000fada04723e */ /* 0x000fe200000000ff */
[----:B-1----:R-:W-:Y:S01]  /*157c0*/  HMMA.16816.F32 R48, R8, R24, RZ ;  /* 0x000000180830723c */ /* 0x002fe200000018ff */
[----:B--2---:R-:W-:Y:S01]  /*157d0*/  FFMA.FTZ R3, R40, c[0x0][0x2d0], -R0 ;  /* 0x0000b40028037a23 */ /* 0x004fe20000010800 */
[----:B---3--:R-:W-:-:S03]  /*157e0*/  F2FP.PACK_AB R5, R135, R214 ;  /* 0x000000d68705723e */ /* 0x008fc600000000ff */
[----:B------:R1:W-:Y:S02]  /*157f0*/  MUFU.EX2 R138, R3 ;  /* 0x00000003008a7308 */ /* 0x0003e40000000800 */
[----:B-1----:R-:W-:Y:S02]  /*15800*/  FFMA.FTZ R3, R41, c[0x0][0x2d0], -R0 ;  /* 0x0000b40029037a23 */ /* 0x002fe40000010800 */
[----:B------:R-:W-:Y:S04]  /*15810*/  LDSM.16.MT88.4 R40, [R192+0x2000] ;  /* 0x00200000c028783b */ /* 0x000fe80000004200 */
[----:B------:R-:W1:Y:S02]  /*15820*/  MUFU.EX2 R133, R3 ;  /* 0x0000000300857308 */ /* 0x000e640000000800 */
[----:B-1----:R-:W-:-:S07]  /*15830*/  F2FP.PACK_AB R7, R133, R138 ;  /* 0x0000008a8507723e */ /* 0x002fce00000000ff */
[----:B------:R-:W-:Y:S08]  /*15840*/  HMMA.16816.F32 R52, R4, R72, R12 ;  /* 0x000000480434723c */ /* 0x000ff0000000180c */
[----:B------:R-:W-:Y:S08]  /*15850*/  HMMA.16816.F32 R12, R8, R76, RZ ;  /* 0x0000004c080c723c */ /* 0x000ff000000018ff */
[C---:B------:R-:W-:Y:S01]  /*15860*/  HMMA.16816.F32 R160, R4.reuse, R34, R36 ;  /* 0x0000002204a0723c */ /* 0x040fe20000001824 */
[----:B------:R-:W-:Y:S07]  /*15870*/  LDSM.16.MT88.4 R36, [R193+0x2000] ;  /* 0x00200000c124783b */ /* 0x000fee0000004200 */
[----:B------:R-:W-:Y:S01]  /*15880*/  IMAD.MOV.U32 R110, RZ, RZ, R52 ;  /* 0x000000ffff6e7224 */ /* 0x000fe200078e0034 */
[----:B------:R-:W-:Y:S01]  /*15890*/  HMMA.16816.F32 R72, R4, R74, R60 ;  /* 0x0000004a0448723c */ /* 0x000fe2000000183c */
[----:B------:R-:W-:Y:S01]  /*158a0*/  IMAD.MOV.U32 R109, RZ, RZ, R53 ;  /* 0x000000ffff6d7224 */ /* 0x000fe200078e0035 */
[----:B------:R-:W-:Y:S01]  /*158b0*/  LDSM.16.MT88.4 R60, [R195+0x3800] ;  /* 0x00380000c33c783b */ /* 0x000fe20000004200 */
[----:B------:R-:W-:-:S02]  /*158c0*/  IMAD.MOV.U32 R108, RZ, RZ, R54 ;  /* 0x000000ffff6c7224 */ /* 0x000fc400078e0036 */
[----:B------:R-:W-:Y:S02]  /*158d0*/  IMAD.MOV.U32 R3, RZ, RZ, R55 ;  /* 0x000000ffff037224 */ /* 0x000fe400078e0037 */
[----:B------:R-:W1:Y:S01]  /*158e0*/  LDSM.16.MT88.4 R52, [R195+0x2000] ;  /* 0x00200000c334783b */ /* 0x000e620000004200 */
[C---:B------:R-:W-:Y:S03]  /*158f0*/  HMMA.16816.F32 R140, R4.reuse, R32, R44 ;  /* 0x00000020048c723c */ /* 0x040fe6000000182c */
[----:B------:R-:W2:Y:S05]  /*15900*/  LDSM.16.MT88.4 R44, [R194+0x800] ;  /* 0x00080000c22c783b */ /* 0x000eaa0000004200 */
[C---:B------:R-:W-:Y:S08]  /*15910*/  HMMA.16816.F32 R148, R4.reuse, R28, R20 ;  /* 0x0000001c0494723c */ /* 0x040ff00000001814 */
[----:B------:R-:W-:Y:S01]  /*15920*/  HMMA.16816.F32 R156, R4, R30, R16 ;  /* 0x0000001e049c723c */ /* 0x000fe20000001810 */
[----:B------:R-:W-:Y:S01]  /*15930*/  IMAD.MOV.U32 R118, RZ, RZ, R72 ;  /* 0x000000ffff767224 */ /* 0x000fe200078e0048 */
[----:B------:R-:W-:Y:S01]  /*15940*/  MOV R116, R74 ;  /* 0x0000004a00747202 */ /* 0x000fe20000000f00 */
[----:B------:R-:W-:-:S02]  /*15950*/  IMAD.MOV.U32 R117, RZ, RZ, R73 ;  /* 0x000000ffff757224 */ /* 0x000fc400078e0049 */
[----:B------:R-:W-:Y:S02]  /*15960*/  IMAD.MOV.U32 R111, RZ, RZ, R75 ;  /* 0x000000ffff6f7224 */ /* 0x000fe400078e004b */
[----:B------:R-:W-:Y:S01]  /*15970*/  LDSM.16.MT88.4 R72, [R193+0x3000] ;  /* 0x00300000c148783b */ /* 0x000fe20000004200 */
[C---:B------:R-:W-:Y:S08]  /*15980*/  HMMA.16816.F32 R32, R8.reuse, R26, RZ ;  /* 0x0000001a0820723c */ /* 0x040ff000000018ff */
[C---:B------:R-:W-:Y:S08]  /*15990*/  HMMA.16816.F32 R28, R8.reuse, R56, RZ ;  /* 0x00000038081c723c */ /* 0x040ff000000018ff */
[----:B------:R-:W-:Y:S08]  /*159a0*/  HMMA.16816.F32 R24, R8, R58, RZ ;  /* 0x0000003a0818723c */ /* 0x000ff000000018ff */
[----:B-1----:R-:W-:Y:S08]  /*159b0*/  HMMA.16816.F32 R12, R4, R52, R12 ;  /* 0x00000034040c723c */ /* 0x002ff0000000180c */
[C---:B------:R-:W-:Y:S08]  /*159c0*/  HMMA.16816.F32 R56, R8.reuse, R78, RZ ;  /* 0x0000004e0838723c */ /* 0x040ff000000018ff */
[C---:B------:R-:W-:Y:S08]  /*159d0*/  HMMA.16816.F32 R20, R8.reuse, R64, RZ ;  /* 0x000000400814723c */ /* 0x040ff000000018ff */
[----:B------:R-:W-:Y:S01]  /*159e0*/  HMMA.16816.F32 R16, R8, R66, RZ ;  /* 0x000000420810723c */ /* 0x000fe200000018ff */
[----:B------:R-:W1:Y:S01]  /*159f0*/  LDSM.16.MT88.4 R64, [R194+0x1800] ;  /* 0x00180000c240783b */ /* 0x000e620000004200 */
[----:B------:R-:W-:Y:S01]  /*15a00*/  IMAD.MOV.U32 R130, RZ, RZ, R12 ;  /* 0x000000ffff827224 */ /* 0x000fe200078e000c */
[----:B------:R-:W-:Y:S01]  /*15a10*/  MOV R128, R14 ;  /* 0x0000000e00807202 */ /* 0x000fe20000000f00 */
[----:B------:R-:W-:-:S02]  /*15a20*/  IMAD.MOV.U32 R129, RZ, RZ, R13 ;  /* 0x000000ffff817224 */ /* 0x000fc400078e000d */
[----:B------:R-:W-:Y:S02]  /*15a30*/  IMAD.MOV.U32 R127, RZ, RZ, R15 ;  /* 0x000000ffff7f7224 */ /* 0x000fe400078e000f */
[C---:B------:R-:W-:Y:S01]  /*15a40*/  HMMA.16816.F32 R12, R4.reuse, R54, R56 ;  /* 0x00000036040c723c */ /* 0x040fe20000001838 */
[----:B------:R-:W-:Y:S04]  /*15a50*/  LDSM.16.MT88.4 R56, [R194+0x3000] ;  /* 0x00300000c238783b */ /* 0x000fe80000004200 */
[----:B------:R-:W-:Y:S03]  /*15a60*/  LDSM.16.MT88.4 R52, [R192+0x3800] ;  /* 0x00380000c034783b */ /* 0x000fe60000004200 */
[C---:B------:R-:W-:Y:S08]  /*15a70*/  HMMA.16816.F32 R28, R4.reuse, R40, R28 ;  /* 0x00000028041c723c */ /* 0x040ff0000000181c */
[C---:B------:R-:W-:Y:S01]  /*15a80*/  HMMA.16816.F32 R188, R4.reuse, R38, R16 ;  /* 0x0000002604bc723c */ /* 0x040fe20000001810 */
[----:B------:R-:W3:Y:S07]  /*15a90*/  LDSM.16.MT88.4 R16, [R194+0x2000] ;  /* 0x00200000c210783b */ /* 0x000eee0000004200 */
[----:B--2---:R-:W-:Y:S01]  /*15aa0*/  HMMA.16816.F32 R244, R4, R44, R48 ;  /* 0x0000002c04f4723c */ /* 0x004fe20000001830 */
[----:B------:R-:W2:Y:S01]  /*15ab0*/  LDSM.16.MT88.4 R48, [R193+0x3800] ;  /* 0x00380000c130783b */ /* 0x000ea20000004200 */
[----:B------:R-:W-:-:S02]  /*15ac0*/  IMAD.MOV.U32 R146, RZ, RZ, R12 ;  /* 0x000000ffff927224 */ /* 0x000fc400078e000c */
[----:B------:R-:W-:Y:S02]  /*15ad0*/  IMAD.MOV.U32 R145, RZ, RZ, R13 ;  /* 0x000000ffff917224 */ /* 0x000fe400078e000d */
[----:B------:R-:W-:Y:S02]  /*15ae0*/  IMAD.MOV.U32 R144, RZ, RZ, R14 ;  /* 0x000000ffff907224 */ /* 0x000fe400078e000e */
[----:B------:R-:W-:Y:S01]  /*15af0*/  HMMA.16816.F32 R224, R4, R36, R20 ;  /* 0x0000002404e0723c */ /* 0x000fe20000001814 */
[----:B------:R-:W4:Y:S01]  /*15b00*/  LDSM.16.MT88.4 R20, [R195+0x3000] ;  /* 0x00300000c314783b */ /* 0x000f220000004200 */
[----:B------:R-:W-:Y:S02]  /*15b10*/  IMAD.MOV.U32 R131, RZ, RZ, R15 ;  /* 0x000000ffff837224 */ /* 0x000fe400078e000f */
[----:B------:R-:W-:Y:S02]  /*15b20*/  IMAD.MOV.U32 R122, RZ, RZ, R28 ;  /* 0x000000ffff7a7224 */ /* 0x000fe400078e001c */
[----:B------:R-:W-:-:S02]  /*15b30*/  IMAD.MOV.U32 R121, RZ, RZ, R29 ;  /* 0x000000ffff797224 */ /* 0x000fc400078e001d */
[----:B-1----:R-:W-:Y:S01]  /*15b40*/  HMMA.16816.F32 R12, R8, R64, RZ ;  /* 0x00000040080c723c */ /* 0x002fe200000018ff */
[----:B------:R-:W-:Y:S02]  /*15b50*/  IMAD.MOV.U32 R120, RZ, RZ, R30 ;  /* 0x000000ffff787224 */ /* 0x000fe400078e001e */
[----:B------:R-:W-:-:S05]  /*15b60*/  IMAD.MOV.U32 R119, RZ, RZ, R31 ;  /* 0x000000ffff777224 */ /* 0x000fca00078e001f */
[C---:B------:R-:W-:Y:S08]  /*15b70*/  HMMA.16816.F32 R220, R4.reuse, R46, R32 ;  /* 0x0000002e04dc723c */ /* 0x040ff00000001820 */
[----:B------:R-:W-:Y:S08]  /*15b80*/  HMMA.16816.F32 R24, R4, R42, R24 ;  /* 0x0000002a0418723c */ /* 0x000ff00000001818 */
[C---:B------:R-:W-:Y:S01]  /*15b90*/  HMMA.16816.F32 R44, R8.reuse, R66, RZ ;  /* 0x00000042082c723c */ /* 0x040fe200000018ff */
[----:B------:R-:W1:Y:S07]  /*15ba0*/  LDSM.16.MT88.4 R64, [R194+0x3800] ;  /* 0x00380000c240783b */ /* 0x000e6e0000004200 */
[C---:B------:R-:W-:Y:S08]  /*15bb0*/  HMMA.16816.F32 R40, R8.reuse, R68, RZ ;  /* 0x000000440828723c */ /* 0x040ff000000018ff */
[----:B------:R-:W-:Y:S01]  /*15bc0*/  HMMA.16816.F32 R36, R8, R70, RZ ;  /* 0x000000460824723c */ /* 0x000fe200000018ff */
[----:B------:R-:W1:Y:S01]  /*15bd0*/  LDSM.16.MT88.4 R68, [R192+0x4800] ;  /* 0x00480000c044783b */ /* 0x000e620000004200 */
[----:B------:R-:W-:Y:S01]  /*15be0*/  MOV R126, R24 ;  /* 0x00000018007e7202 */ /* 0x000fe20000000f00 */
[----:B------:R-:W-:-:S02]  /*15bf0*/  IMAD.MOV.U32 R125, RZ, RZ, R25 ;  /* 0x000000ffff7d7224 */ /* 0x000fc400078e0019 */
[----:B------:R-:W-:Y:S02]  /*15c00*/  IMAD.MOV.U32 R124, RZ, RZ, R26 ;  /* 0x000000ffff7c7224 */ /* 0x000fe400078e001a */
[----:B------:R-:W-:Y:S01]  /*15c10*/  IMAD.MOV.U32 R123, RZ, RZ, R27 ;  /* 0x000000ffff7b7224 */ /* 0x000fe200078e001b */
[C---:B------:R-:W-:Y:S08]  /*15c20*/  HMMA.16816.F32 R32, R8.reuse, R72, RZ ;  /* 0x000000480820723c */ /* 0x040ff000000018ff */
[----:B------:R-:W-:Y:S08]  /*15c30*/  HMMA.16816.F32 R28, R8, R74, RZ ;  /* 0x0000004a081c723c */ /* 0x000ff000000018ff */
[----:B---3--:R-:W-:Y:S08]  /*15c40*/  HMMA.16816.F32 R180, R4, R16, R12 ;  /* 0x0000001004b4723c */ /* 0x008ff0000000180c */
[----:B------:R-:W-:Y:S08]  /*15c50*/  HMMA.16816.F32 R12, R8, R56, RZ ;  /* 0x00000038080c723c */ /* 0x000ff000000018ff */
[----:B--2---:R-:W-:Y:S01]  /*15c60*/  HMMA.16816.F32 R76, R4, R48, R32 ;  /* 0x00000030044c723c */ /* 0x004fe20000001820 */
[----:B------:R-:W2:Y:S06]  /*15c70*/  LDSM.16.MT88.4 R32, [R192+0x5000] ;  /* 0x00500000c020783b */ /* 0x000eac0000004200 */
[----:B------:R-:W-:Y:S01]  /*15c80*/  IMAD.MOV.U32 R48, RZ, RZ, R110 ;  /* 0x000000ffff307224 */ /* 0x000fe200078e006e */
[----:B----4-:R-:W-:Y:S01]  /*15c90*/  HMMA.16816.F32 R24, R8, R20, RZ ;  /* 0x000000140818723c */ /* 0x010fe200000018ff */
[----:B------:R-:W-:-:S07]  /*15ca0*/  MOV R49, R109 ;  /* 0x0000006d00317202 */ /* 0x000fce0000000f00 */
[C---:B------:R-:W-:Y:S01]  /*15cb0*/  HMMA.16816.F32 R96, R4.reuse, R50, R28 ;  /* 0x000000320460723c */ /* 0x040fe2000000181c */
[----:B------:R-:W3:Y:S06]  /*15cc0*/  LDSM.16.MT88.4 R28, [R193+0x4800] ;  /* 0x00480000c11c783b */ /* 0x000eec0000004200 */
[----:B------:R-:W-:Y:S01]  /*15cd0*/  IMAD.MOV.U32 R50, RZ, RZ, R108 ;  /* 0x000000ffff327224 */ /* 0x000fe200078e006c */
[----:B-1----:R-:W-:Y:S01]  /*15ce0*/  HMMA.16816.F32 R92, R4, R64, R12 ;  /* 0x00000040045c723c */ /* 0x002fe2000000180c */
[----:B------:R-:W-:Y:S02]  /*15cf0*/  IMAD.MOV.U32 R51, RZ, RZ, R3 ;  /* 0x000000ffff337224 */ /* 0x000fe400078e0003 */
[----:B------:R-:W-:-:S05]  /*15d00*/  FFMA.FTZ R3, R88, c[0x0][0x2d0], -R2 ;  /* 0x0000b40058037a23 */ /* 0x000fca0000010802 */
[----:B------:R-:W-:Y:S07]  /*15d10*/  HMMA.16816.F32 R12, R8, R68, RZ ;  /* 0x00000044080c723c */ /* 0x000fee00000018ff */
[----:B------:R-:W-:Y:S01]  /*15d20*/  IMAD.MOV.U32 R68, RZ, RZ, R146 ;  /* 0x000000ffff447224 */ /* 0x000fe200078e0092 */
[----:B------:R-:W-:Y:S01]  /*15d30*/  HMMA.16816.F32 R112, R4, R60, R24 ;  /* 0x0000003c0470723c */ /* 0x000fe20000001818 */
[----:B------:R-:W1:Y:S01]  /*15d40*/  LDSM.16.MT88.4 R24, [R193+0x5000] ;  /* 0x00500000c118783b */ /* 0x000e620000004200 */
[----:B------:R-:W-:-:S05]  /*15d50*/  IMAD.MOV.U32 R69, RZ, RZ, R145 ;  /* 0x000000ffff457224 */ /* 0x000fca00078e0091 */
[----:B------:R-:W-:Y:S01]  /*15d60*/  MOV R61, R147 ;  /* 0x00000093003d7202 */ /* 0x000fe20000000f00 */
[----:B------:R-:W-:Y:S07]  /*15d70*/  HMMA.16816.F32 R72, R4, R18, R44 ;  /* 0x000000120448723c */ /* 0x000fee000000182c */
[----:B------:R-:W-:Y:S01]  /*15d80*/  MOV R47, R123 ;  /* 0x0000007b002f7202 */ /* 0x000fe20000000f00 */
[----:B------:R-:W-:Y:S01]  /*15d90*/  HMMA.16816.F32 R16, R8, R22, RZ ;  /* 0x000000160810723c */ /* 0x000fe200000018ff */
[----:B------:R-:W-:-:S02]  /*15da0*/  IMAD.MOV.U32 R44, RZ, RZ, R126 ;  /* 0x000000ffff2c7224 */ /* 0x000fc400078e007e */
[----:B------:R-:W-:Y:S02]  /*15db0*/  IMAD.MOV.U32 R45, RZ, RZ, R125 ;  /* 0x000000ffff2d7224 */ /* 0x000fe400078e007d */
[----:B------:R-:W-:-:S03]  /*15dc0*/  IMAD.MOV.U32 R46, RZ, RZ, R124 ;  /* 0x000000ffff2e7224 */ /* 0x000fc600078e007c */
[----:B--2---:R-:W-:Y:S08]  /*15dd0*/  HMMA.16816.F32 R172, R4, R32, R12 ;  /* 0x0000002004ac723c */ /* 0x004ff0000000180c */
[C---:B---3--:R-:W-:Y:S08]  /*15de0*/  HMMA.16816.F32 R12, R8.reuse, R30, RZ ;  /* 0x0000001e080c723c */ /* 0x048ff000000018ff */
[----:B------:R-:W-:Y:S01]  /*15df0*/  HMMA.16816.F32 R20, R8, R58, RZ ;  /* 0x0000003a0814723c */ /* 0x000fe200000018ff */
[----:B------:R-:W-:Y:S07]  /*15e00*/  LDSM.16.MT88.4 R56, [R195+0x2800] ;  /* 0x00280000c338783b */ /* 0x000fee0000004200 */
[C---:B------:R-:W-:Y:S07]  /*15e10*/  HMMA.16816.F32 R184, R4.reuse, R52, R40 ;  /* 0x0000003404b8723c */ /* 0x040fee0000001828 */
[----:B------:R-:W-:Y:S01]  /*15e20*/  MOV R40, R118 ;  /* 0x0000007600287202 */ /* 0x000fe20000000f00 */
[----:B------:R-:W-:Y:S01]  /*15e30*/  HMMA.16816.F32 R176, R4, R54, R36 ;  /* 0x0000003604b0723c */ /* 0x000fe20000001824 */
[----:B------:R-:W-:Y:S01]  /*15e40*/  IMAD.MOV.U32 R41, RZ, RZ, R117 ;  /* 0x000000ffff297224 */ /* 0x000fe200078e0075 */
[----:B------:R-:W-:Y:S01]  /*15e50*/  MOV R53, R129 ;  /* 0x0000008100357202 */ /* 0x000fe20000000f00 */
[----:B------:R-:W-:-:S02]  /*15e60*/  IMAD.MOV.U32 R42, RZ, RZ, R116 ;  /* 0x000000ffff2a7224 */ /* 0x000fc400078e0074 */
[----:B------:R-:W-:Y:S02]  /*15e70*/  IMAD.MOV.U32 R43, RZ, RZ, R111 ;  /* 0x000000ffff2b7224 */ /* 0x000fe400078e006f */
[----:B------:R-:W-:Y:S01]  /*15e80*/  IMAD.MOV.U32 R39, RZ, RZ, R119 ;  /* 0x000000ffff277224 */ /* 0x000fe200078e0077 */
[----:B------:R-:W-:Y:S01]  /*15e90*/  HMMA.16816.F32 R104, R4, R62, R16 ;  /* 0x0000003e0468723c */ /* 0x000fe20000001810 */
[----:B------:R-:W-:Y:S02]  /*15ea0*/  IMAD.MOV.U32 R36, RZ, RZ, R122 ;  /* 0x000000ffff247224 */ /* 0x000fe400078e007a */
[----:B------:R-:W-:Y:S02]  /*15eb0*/  IMAD.MOV.U32 R37, RZ, RZ, R121 ;  /* 0x000000ffff257224 */ /* 0x000fe400078e0079 */
[----:B------:R-:W-:Y:S02]  /*15ec0*/  IMAD.MOV.U32 R38, RZ, RZ, R120 ;  /* 0x000000ffff267224 */ /* 0x000fe400078e0078 */
[----:B------:R-:W-:Y:S01]  /*15ed0*/  IMAD.MOV.U32 R55, RZ, RZ, R127 ;  /* 0x000000ffff377224 */ /* 0x000fe200078e007f */
[----:B------:R-:W-:Y:S01]  /*15ee0*/  HMMA.16816.F32 R16, R8, R28, RZ ;  /* 0x0000001c0810723c */ /* 0x000fe200000018ff */
[----:B------:R-:W2:Y:S01]  /*15ef0*/  LDSM.16.MT88.4 R28, [R195+0x4800] ;  /* 0x00480000c31c783b */ /* 0x000ea20000004200 */
[----:B------:R-:W-:-:S02]  /*15f00*/  IMAD.MOV.U32 R52, RZ, RZ, R130 ;  /* 0x000000ffff347224 */ /* 0x000fc400078e0082 */
[----:B------:R-:W-:-:S04]  /*15f10*/  IMAD.MOV.U32 R54, RZ, RZ, R128 ;  /* 0x000000ffff367224 */ /* 0x000fc800078e0080 */
[C---:B-1----:R-:W-:Y:S01]  /*15f20*/  HMMA.16816.F32 R116, R4.reuse, R26, R12 ;  /* 0x0000001a0474723c */ /* 0x042fe2000000180c */
[----:B------:R-:W1:Y:S07]  /*15f30*/  LDSM.16.MT88.4 R12, [R194+0x4800] ;  /* 0x00480000c20c783b */ /* 0x000e6e0000004200 */
[----:B------:R-:W-:Y:S01]  /*15f40*/  HMMA.16816.F32 R100, R4, R66, R20 ;  /* 0x000000420464723c */ /* 0x000fe20000001814 */
[----:B------:R-:W-:Y:S07]  /*15f50*/  LDSM.16.MT88.4 R64, [R194+0x2800] ;  /* 0x00280000c240783b */ /* 0x000fee0000004200 */
[----:B------:R-:W-:Y:S07]  /*15f60*/  HMMA.16816.F32 R20, R8, R70, RZ ;  /* 0x000000460814723c */ /* 0x000fee00000018ff */
[----:B------:R-:W-:Y:S01]  /*15f70*/  IMAD.MOV.U32 R70, RZ, RZ, R144 ;  /* 0x000000ffff467224 */ /* 0x000fe200078e0090 */
[----:B------:R-:W-:Y:S01]  /*15f80*/  HMMA.16816.F32 R108, R4, R24, R16 ;  /* 0x00000018046c723c */ /* 0x000fe20000001810 */
[----:B------:R-:W3:Y:S01]  /*15f90*/  LDSM.16.MT88.4 R24, [R195+0x5000] ;  /* 0x00500000c318783b */ /* 0x000ee20000004200 */
[----:B------:R-:W-:-:S03]  /*15fa0*/  IMAD.MOV.U32 R71, RZ, RZ, R131 ;  /* 0x000000ffff477224 */ /* 0x000fc600078e0083 */
[----:B------:R-:W-:Y:S03]  /*15fb0*/  LDSM.16.MT88.4 R144, [R192+0x1000] ;  /* 0x00100000c090783b */ /* 0x000fe60000004200 */
[----:B--2---:R-:W-:Y:S08]  /*15fc0*/  HMMA.16816.F32 R16, R8, R30, RZ ;  /* 0x0000001e0810723c */ /* 0x004ff000000018ff */
[----:B------:R-:W-:Y:S01]  /*15fd0*/  HMMA.16816.F32 R120, R4, R34, R20 ;  /* 0x000000220478723c */ /* 0x000fe20000001814 */
[----:B------:R-:W-:Y:S07]  /*15fe0*/  LDSM.16.MT88.4 R32, [R194+0x1000] ;  /* 0x00100000c220783b */ /* 0x000fee0000004200 */
[C---:B------:R-:W-:Y:S08]  /*15ff0*/  HMMA.16816.F32 R20, R8.reuse, R28, RZ ;  /* 0x0000001c0814723c */ /* 0x040ff000000018ff */
[C---:B-1----:R-:W-:Y:S08]  /*16000*/  HMMA.16816.F32 R28, R8.reuse, R12, RZ ;  /* 0x0000000c081c723c */ /* 0x042ff000000018ff */
[----:B------:R-:W-:Y:S01]  /*16010*/  HMMA.16816.F32 R8, R8, R14, RZ ;  /* 0x0000000e0808723c */ /* 0x000fe200000018ff */
[----:B------:R-:W1:Y:S07]  /*16020*/  LDSM.16.MT88.4 R12, [R194+0x5000] ;  /* 0x00500000c20c783b */ /* 0x000e6e0000004200 */
[C---:B---3--:R-:W-:Y:S08]  /*16030*/  HMMA.16816.F32 R20, R4.reuse, R24, R20 ;  /* 0x000000180414723c */ /* 0x048ff00000001814 */
[C---:B------:R-:W-:Y:S07]  /*16040*/  HMMA.16816.F32 R16, R4.reuse, R26, R16 ;  /* 0x0000001a0410723c */ /* 0x040fee0000001810 */
[----:B------:R-:W-:Y:S01]  /*16050*/  IMAD.MOV.U32 R27, RZ, RZ, R61 ;  /* 0x000000ffff1b7224 */ /* 0x000fe200078e003d */
[C---:B-1----:R-:W-:Y:S08]  /*16060*/  HMMA.16816.F32 R124, R4.reuse, R12, R28 ;  /* 0x0000000c047c723c */ /* 0x042ff0000000181c */
[----:B------:R-:W-:Y:S01]  /*16070*/  HMMA.16816.F32 R12, R4, R14, R8 ;  /* 0x0000000e040c723c */ /* 0x000fe20000001808 */
[----:B------:R1:W-:Y:S01]  /*16080*/  MUFU.EX2 R7, R3 ;  /* 0x0000000300077308 */ /* 0x0003e20000000800 */
[----:B------:R-:W-:Y:S05]  /*16090*/  LDSM.16.MT88.4 R8, [R194+0x5800] ;  /* 0x00580000c208783b */ /* 0x000fea0000004200 */
[----:B------:R-:W-:-:S04]  /*160a0*/  FADD.FTZ R6, R91, R90 ;  /* 0x0000005a5b067221 */ /* 0x000fc80000010000 */
[----:B------:R-:W-:-:S04]  /*160b0*/  FADD.FTZ R6, R249, R6 ;  /* 0x00000006f9067221 */ /* 0x000fc80000010000 */
[----:B------:R-:W-:Y:S02]  /*160c0*/  FADD.FTZ R6, R242, R6 ;  /* 0x00000006f2067221 */ /* 0x000fe40000010000 */
[----:B-1----:R-:W-:Y:S02]  /*160d0*/  FFMA.FTZ R3, R87, c[0x0][0x2d0], -R2 ;  /* 0x0000b40057037a23 */ /* 0x002fe40000010802 */
[----:B------:R-:W-:Y:S02]  /*160e0*/  FADD.FTZ R6, R250, R6 ;  /* 0x00000006fa067221 */ /* 0x000fe40000010000 */
[----:B------:R1:W2:Y:S02]  /*160f0*/  MUFU.EX2 R24, R3 ;  /* 0x0000000300187308 */ /* 0x0002a40000000800 */
[----:B------:R-:W-:-:S04]  /*16100*/  FADD.FTZ R6, R218, R6 ;  /* 0x00000006da067221 */ /* 0x000fc80000010000 */
[----:B------:R-:W-:-:S04]  /*16110*/  FADD.FTZ R6, R228, R6 ;  /* 0x00000006e4067221 */ /* 0x000fc80000010000 */
[----:B------:R-:W-:Y:S02]  /*16120*/  FADD.FTZ R6, R219, R6 ;  /* 0x00000006db067221 */ /* 0x000fe40000010000 */
[--C-:B-1----:R-:W-:Y:S01]  /*16130*/  FFMA.FTZ R3, R86, c[0x0][0x2d0], -R2.reuse ;  /* 0x0000b40056037a23 */ /* 0x102fe20000010802 */
[----:B--2---:R-:W-:Y:S01]  /*16140*/  F2FP.PACK_AB R128, R24, R7 ;  /* 0x000000071880723e */ /* 0x004fe200000000ff */
[----:B------:R-:W-:Y:S02]  /*16150*/  FFMA.FTZ R2, R85, c[0x0][0x2d0], -R2 ;  /* 0x0000b40055027a23 */ /* 0x000fe40000010802 */
[----:B------:R-:W-:Y:S01]  /*16160*/  MUFU.EX2 R26, R3 ;  /* 0x00000003001a7308 */ /* 0x000fe20000000800 */
[----:B------:R-:W-:-:S04]  /*16170*/  FADD.FTZ R7, R7, R6 ;  /* 0x0000000607077221 */ /* 0x000fc80000010000 */
[----:B------:R-:W-:-:S03]  /*16180*/  FADD.FTZ R7, R24, R7 ;  /* 0x0000000718077221 */ /* 0x000fc60000010000 */
[----:B------:R1:W2:Y:S02]  /*16190*/  MUFU.EX2 R25, R2 ;  /* 0x0000000200197308 */ /* 0x0002a40000000800 */
[----:B-1----:R-:W-:Y:S01]  /*161a0*/  FFMA.FTZ R2, R81, c[0x0][0x2d0], -R0 ;  /* 0x0000b40051027a23 */ /* 0x002fe20000010800 */
[----:B--2---:R-:W-:-:S05]  /*161b0*/  F2FP.PACK_AB R130, R25, R26 ;  /* 0x0000001a1982723e */ /* 0x004fca00000000ff */
[----:B------:R1:W-:Y:S02]  /*161c0*/  MUFU.EX2 R5, R2 ;  /* 0x0000000200057308 */ /* 0x0003e40000000800 */
[----:B-1----:R-:W-:-:S06]  /*161d0*/  FFMA.FTZ R2, R82, c[0x0][0x2d0], -R0 ;  /* 0x0000b40052027a23 */ /* 0x002fcc0000010800 */
[----:B------:R1:W2:Y:S02]  /*161e0*/  MUFU.EX2 R4, R2 ;  /* 0x0000000200047308 */ /* 0x0002a40000000800 */
[--C-:B-1----:R-:W-:Y:S01]  /*161f0*/  FFMA.FTZ R2, R83, c[0x0][0x2d0], -R0.reuse ;  /* 0x0000b40053027a23 */ /* 0x102fe20000010800 */
[----:B--2---:R-:W-:Y:S01]  /*16200*/  F2FP.PACK_AB R129, R4, R5 ;  /* 0x000000050481723e */ /* 0x004fe200000000ff */
[----:B------:R-:W-:-:S04]  /*16210*/  FFMA.FTZ R0, R84, c[0x0][0x2d0], -R0 ;  /* 0x0000b40054007a23 */ /* 0x000fc80000010800 */
[----:B------:R-:W-:Y:S08]  /*16220*/  MUFU.EX2 R3, R2 ;  /* 0x0000000200037308 */ /* 0x000ff00000000800 */
[----:B------:R1:W2:Y:S02]  /*16230*/  MUFU.EX2 R2, R0 ;  /* 0x0000000000027308 */ /* 0x0002a40000000800 */
[----:B-1----:R-:W-:Y:S01]  /*16240*/  FADD.FTZ R0, R80, R89 ;  /* 0x0000005950007221 */ /* 0x002fe20000010000 */
[----:B--2---:R-:W-:Y:S01]  /*16250*/  F2FP.PACK_AB R131, R2, R3 ;  /* 0x000000030283723e */ /* 0x004fe200000000ff */
[----:B------:R-:W1:Y:S02]  /*16260*/  LDSM.16.MT88.4 R80, [R193+0x4000] ;  /* 0x00400000c150783b */ /* 0x000e640000004200 */
[----:B------:R-:W-:-:S02]  /*16270*/  FADD.FTZ R0, R216, R0 ;  /* 0x00000000d8007221 */ /* 0x000fc40000010000 */
[----:B------:R-:W2:Y:S02]  /*16280*/  LDSM.16.MT88.4 R88, [R195+0x4000] ;  /* 0x00400000c358783b */ /* 0x000ea40000004200 */
[----:B------:R-:W-:Y:S01]  /*16290*/  HMMA.16816.F32 R140, R128, R144, R140 ;  /* 0x00000090808c723c */ /* 0x000fe2000000188c */
[----:B------:R-:W-:-:S04]  /*162a0*/  FADD.FTZ R0, R215, R0 ;  /* 0x00000000d7007221 */ /* 0x000fc80000010000 */
[----:B------:R-:W-:Y:S01]  /*162b0*/  FADD.FTZ R0, R214, R0 ;  /* 0x00000000d6007221 */ /* 0x000fe20000010000 */
[----:B------:R-:W-:Y:S02]  /*162c0*/  IADD3 R214, R27, -0x2, RZ ;  /* 0xfffffffe1bd67810 */ /* 0x000fe40007ffe0ff */
[----:B------:R-:W-:Y:S01]  /*162d0*/  HMMA.16816.F32 R144, R128, R146, R160 ;  /* 0x000000928090723c */ /* 0x000fe200000018a0 */
[----:B------:R-:W3:Y:S01]  /*162e0*/  LDSM.16.MT88.4 R160, [R195+0x1000] ;  /* 0x00100000c3a0783b */ /* 0x000ee20000004200 */
[----:B------:R-:W-:-:S04]  /*162f0*/  FADD.FTZ R0, R135, R0 ;  /* 0x0000000087007221 */ /* 0x000fc80000010000 */
[----:B------:R-:W-:Y:S02]  /*16300*/  FADD.FTZ R0, R138, R0 ;  /* 0x000000008a007221 */ /* 0x000fe40000010000 */
[----:B------:R-:W-:Y:S02]  /*16310*/  HMMA.16816.F32 R148, R128, R152, R148 ;  /* 0x000000988094723c */ /* 0x000fe40000001894 */
[----:B------:R-:W-:-:S04]  /*16320*/  FADD.FTZ R0, R133, R0 ;  /* 0x0000000085007221 */ /* 0x000fc80000010000 */
[----:B------:R-:W-:Y:S01]  /*16330*/  FADD.FTZ R5, R5, R0 ;  /* 0x0000000005057221 */ /* 0x000fe20000010000 */
[----:B------:R-:W-:Y:S01]  /*16340*/  MOV R0, R243 ;  /* 0x000000f300007202 */ /* 0x000fe20000000f00 */
[C---:B------:R-:W-:Y:S02]  /*16350*/  HMMA.16816.F32 R152, R128.reuse, R154, R156 ;  /* 0x0000009a8098723c */ /* 0x040fe4000000189c */
[----:B------:R-:W-:Y:S02]  /*16360*/  FADD.FTZ R5, R4, R5 ;  /* 0x0000000504057221 */ /* 0x000fe40000010000 */
[----:B------:R-:W-:Y:S02]  /*16370*/  IMAD.IADD R4, R240, 0x1, -R239 ;  /* 0x00000001f0047824 */ /* 0x000fe400078e0aef */
[----:B------:R-:W-:Y:S02]  /*16380*/  FADD.FTZ R3, R3, R5 ;  /* 0x0000000503037221 */ /* 0x000fe40000010000 */
[----:B------:R-:W-:Y:S02]  /*16390*/  HMMA.16816.F32 R60, R128, R64, R180 ;  /* 0x00000040803c723c */ /* 0x000fe400000018b4 */
[----:B------:R-:W-:-:S06]  /*163a0*/  FADD.FTZ R228, R2, R3 ;  /* 0x0000000302e47221 */ /* 0x000fcc0000010000 */
[C---:B-1----:R-:W-:Y:S08]  /*163b0*/  HMMA.16816.F32 R76, R128.reuse, R80, R76 ;  /* 0x00000050804c723c */ /* 0x042ff0000000184c */
[C---:B------:R-:W-:Y:S01]  /*163c0*/  HMMA.16816.F32 R80, R128.reuse, R82, R96 ;  /* 0x000000528050723c */ /* 0x040fe20000001860 */
[----:B------:R-:W1:Y:S07]  /*163d0*/  LDSM.16.MT88.4 R96, [R194+0x4000] ;  /* 0x00400000c260783b */ /* 0x000e6e0000004200 */
[C---:B--2---:R-:W-:Y:S01]  /*163e0*/  HMMA.16816.F32 R84, R128.reuse, R88, R112 ;  /* 0x000000588054723c */ /* 0x044fe20000001870 */
[----:B------:R-:W-:Y:S07]  /*163f0*/  LDSM.16.MT88.4 R112, [R193+0x5800] ;  /* 0x00580000c170783b */ /* 0x000fee0000004200 */
[C---:B------:R-:W-:Y:S01]  /*16400*/  HMMA.16816.F32 R88, R128.reuse, R90, R104 ;  /* 0x0000005a8058723c */ /* 0x040fe20000001868 */
[----:B------:R-:W2:Y:S07]  /*16410*/  LDSM.16.MT88.4 R104, [R192+0x5800] ;  /* 0x00580000c068783b */ /* 0x000eae0000004200 */
[C---:B---3--:R-:W-:Y:S01]  /*16420*/  HMMA.16816.F32 R156, R128.reuse, R160, R48 ;  /* 0x000000a0809c723c */ /* 0x048fe20000001830 */
[----:B------:R-:W-:Y:S07]  /*16430*/  LDSM.16.MT88.4 R48, [R193+0x2800] ;  /* 0x00280000c130783b */ /* 0x000fee0000004200 */
[C---:B------:R-:W-:Y:S01]  /*16440*/  HMMA.16816.F32 R160, R128.reuse, R162, R40 ;  /* 0x000000a280a0723c */ /* 0x040fe20000001828 */
[----:B------:R-:W3:Y:S07]  /*16450*/  LDSM.16.MT88.4 R40, [R192+0x2800] ;  /* 0x00280000c028783b */ /* 0x000eee0000004200 */
[C---:B------:R-:W-:Y:S01]  /*16460*/  HMMA.16816.F32 R64, R128.reuse, R66, R72 ;  /* 0x000000428040723c */ /* 0x040fe20000001848 */
[----:B------:R-:W4:Y:S07]  /*16470*/  LDSM.16.MT88.4 R72, [R192+0x4000] ;  /* 0x00400000c048783b */ /* 0x000f2e0000004200 */
[C---:B-1----:R-:W-:Y:S08]  /*16480*/  HMMA.16816.F32 R92, R128.reuse, R96, R92 ;  /* 0x00000060805c723c */ /* 0x042ff0000000185c */
[C---:B------:R-:W-:Y:S08]  /*16490*/  HMMA.16816.F32 R96, R128.reuse, R98, R100 ;  /* 0x000000628060723c */ /* 0x040ff00000001864 */
[C---:B--2---:R-:W-:Y:S08]  /*164a0*/  HMMA.16816.F32 R100, R128.reuse, R104, R172 ;  /* 0x000000688064723c */ /* 0x044ff000000018ac */
[C---:B------:R-:W-:Y:S01]  /*164b0*/  HMMA.16816.F32 R104, R128.reuse, R106, R120 ;  /* 0x0000006a8068723c */ /* 0x040fe20000001878 */
[----:B------:R-:W1:Y:S07]  /*164c0*/  LDSM.16.MT88.4 R120, [R195+0x5800] ;  /* 0x00580000c378783b */ /* 0x000e6e0000004200 */
[C---:B------:R-:W-:Y:S07]  /*164d0*/  HMMA.16816.F32 R28, R128.reuse, R32, R244 ;  /* 0x00000020801c723c */ /* 0x040fee00000018f4 */
[----:B------:R-:W-:Y:S01]  /*164e0*/  IMAD.MOV.U32 R247, RZ, RZ, c[0x0][0x2c4] ;  /* 0x0000b100fff77624 */ /* 0x000fe200078e00ff */
[----:B---3--:R-:W-:Y:S04]  /*164f0*/  HMMA.16816.F32 R36, R128, R40, R36 ;  /* 0x000000288024723c */ /* 0x008fe80000001824 */
[----:B------:R-:W-:Y:S01]  /*16500*/  ISETP.NE.AND P1, PT, R247, 0x1, PT ;  /* 0x00000001f700780c */ /* 0x000fe20003f25270 */
[----:B------:R-:W-:-:S03]  /*16510*/  IMAD.MOV.U32 R247, RZ, RZ, c[0x0][0x32c] ;  /* 0x0000cb00fff77624 */ /* 0x000fc600078e00ff */
[C---:B------:R-:W-:Y:S08]  /*16520*/  HMMA.16816.F32 R52, R128.reuse, R56, R52 ;  /* 0x000000388034723c */ /* 0x040ff00000001834 */
[----:B------:R-:W-:Y:S01]  /*16530*/  HMMA.16816.F32 R108, R128, R112, R108 ;  /* 0x00000070806c723c */ /* 0x000fe2000000186c */
[----:B------:R-:W-:-:S05]  /*16540*/  @P1 IMAD.HI.U32 R6, R243, c[0x0][0x2c8], RZ ;  /* 0x0000b200f3061a27 */ /* 0x000fca00078e00ff */
[----:B------:R-:W-:Y:S01]  /*16550*/  @P1 SHF.R.U32.HI R0, RZ, c[0x0][0x2cc], R6 ;  /* 0x0000b300ff001a19 */ /* 0x000fe20000011606 */
[----:B------:R-:W-:Y:S01]  /*16560*/  FADD.FTZ R6, R26, R7 ;  /* 0x000000071a067221 */ /* 0x000fe20000010000 */
[----:B------:R-:W-:Y:S01]  /*16570*/  ISETP.GE.AND P1, PT, R247, 0x1, PT ;  /* 0x00000001f700780c */ /* 0x000fe20003f26270 */
[----:B------:R-:W-:Y:S02]  /*16580*/  HMMA.16816.F32 R40, R128, R42, R44 ;  /* 0x0000002a8028723c */ /* 0x000fe4000000182c */
[----:B------:R-:W-:-:S05]  /*16590*/  IMAD.IADD R0, R4, 0x1, R0 ;  /* 0x0000000104007824 */ /* 0x000fca00078e0200 */
[----:B------:R-:W-:Y:S01]  /*165a0*/  IADD3 R3, R0, c[0x0][0x328], RZ ;  /* 0x0000ca0000037a10 */ /* 0x000fe20007ffe0ff */
[C---:B------:R-:W-:Y:S08]  /*165b0*/  HMMA.16816.F32 R56, R128.reuse, R58, R68 ;  /* 0x0000003a8038723c */ /* 0x040ff00000001844 */
[C---:B------:R-:W-:Y:S08]  /*165c0*/  HMMA.16816.F32 R112, R128.reuse, R114, R116 ;  /* 0x000000728070723c */ /* 0x040ff00000001874 */
[C---:B------:R-:W-:Y:S08]  /*165d0*/  HMMA.16816.F32 R44, R128.reuse, R48, R224 ;  /* 0x00000030802c723c */ /* 0x040ff000000018e0 */
[C---:B----4-:R-:W-:Y:S08]  /*165e0*/  HMMA.16816.F32 R68, R128.reuse, R72, R184 ;  /* 0x000000488044723c */ /* 0x050ff000000018b8 */
[C---:B-1----:R-:W-:Y:S08]  /*165f0*/  HMMA.16816.F32 R116, R128.reuse, R120, R20 ;  /* 0x000000788074723c */ /* 0x042ff00000001814 */
[C---:B------:R-:W-:Y:S07]  /*16600*/  HMMA.16816.F32 R32, R128.reuse, R34, R220 ;  /* 0x000000228020723c */ /* 0x040fee00000018dc */
[----:B------:R-:W-:Y:S01]  /*16610*/  FADD.FTZ R222, R25, R6 ;  /* 0x0000000619de7221 */ /* 0x000fe20000010000 */
        /* <DEDUP_REMOVED lines=17> */
.L_x_1982:
[----:B------:R-:W-:-:S13]  /*16730*/  ISETP.NE.AND P0, PT, R4, 0x1, PT ;  /* 0x000000010400780c */ /* 0x000fda0003f05270 */
[----:B------:R-:W-:-:S05]  /*16740*/  @P0 IMAD.HI.U32 R0, R2, c[0x0][0x330], RZ ;  /* 0x0000cc0002000a27 */ /* 0x000fca00078e00ff */
[----:B------:R-:W-:Y:S02]  /*16750*/  @P0 SHF.R.U32.HI R2, RZ, c[0x0][0x334], R0 ;  /* 0x0000cd00ff020a19 */ /* 0x000fe40000011600 */
.L_x_1983:
[----:B------:R-:W-:Y:S05]  /*16760*/  BSYNC B0 ;  /* 0x0000000000007941 */ /* 0x000fea0003800000 */
.L_x_1981:
[----:B------:R-:W-:-:S05]  /*16770*/  IMAD R2, R2, R4, c[0x0][0x32c] ;  /* 0x0000cb0002027624 */ /* 0x000fca00078e0204 */
[----:B------:R-:W-:-:S05]  /*16780*/  IMNMX R3, R3, R2, PT ;  /* 0x0000000203037217 */ /* 0x000fca0003800200 */
.L_x_1980:
[----:B------:R-:W-:-:S05]  /*16790*/  IMAD.HI R3, R3, 0x2aaaaaab, RZ ;  /* 0x2aaaaaab03037827 */ /* 0x000fca00078e02ff */
[----:B------:R-:W-:-:S04]  /*167a0*/  SHF.R.U32.HI R0, RZ, 0x1f, R3 ;  /* 0x0000001fff007819 */ /* 0x000fc80000011603 */
[----:B------:R-:W-:-:S04]  /*167b0*/  LEA.HI.SX32 R3, R3, R0, 0x1d ;  /* 0x0000000003037211 */ /* 0x000fc800078feaff */
[----:B------:R-:W-:-:S04]  /*167c0*/  IMNMX R242, R232, R3, !PT ;  /* 0x00000003e8f27217 */ /* 0x000fc80007800200 */
[----:B------:R-:W-:-:S13]  /*167d0*/  ISETP.GE.AND P0, PT, R214, R242, PT ;  /* 0x000000f2d600720c */ /* 0x000fda0003f06270 */
[----:B------:R-:W-:Y:S05]  /*167e0*/  @!P0 BRA `(.L_x_1984) ;  /* 0x0000341000008947 */ /* 0x000fea0003800000 */
[----:B------:R-:W-:Y:S02]  /*167f0*/  MOV R138, R132 ;  /* 0x00000084008a7202 */ /* 0x000fe40000000f00 */
[----:B------:R-:W-:Y:S02]  /*16800*/  MOV R135, R134 ;  /* 0x0000008600877202 */ /* 0x000fe40000000f00 */
[----:B------:R-:W-:Y:S02]  /*16810*/  MOV R215, R214 ;  /* 0x000000d600d77202 */ /* 0x000fe40000000f00 */
.L_x_1997:
[----:B------:R-:W-:Y:S04]  /*16820*/  DEPBAR.LE SB0, 0x0 ;  /* 0x000080000000791a */ /* 0x000fe80000000000 */
[----:B------:R-:W-:Y:S01]  /*16830*/  WARPSYNC 0xffffffff ;  /* 0xffffffff00007948 */ /* 0x000fe20003800000 */
[----:B------:R-:W-:Y:S01]  /*16840*/  BAR.SYNC.DEFER_BLOCKING 0x0 ;  /* 0x0000000000007b1d */ /* 0x000fe20000010000 */
[----:B------:R-:W-:Y:S02]  /*16850*/  ISETP.GT.AND P0, PT, R232, R215, PT ;  /* 0x000000d7e800720c */ /* 0x000fe40003f04270 */
[C---:B------:R-:W-:Y:S02]  /*16860*/  LOP3.LUT P6, RZ, R212.reuse, 0x400, RZ, 0xc0, !PT ;  /* 0x00000400d4ff7812 */ /* 0x040fe400078cc0ff */
[C---:B------:R-:W-:Y:S02]  /*16870*/  LOP3.LUT P5, RZ, R212.reuse, 0x200, RZ, 0xc0, !PT ;  /* 0x00000200d4ff7812 */ /* 0x040fe400078ac0ff */
[C---:B------:R-:W-:Y:S02]  /*16880*/  LOP3.LUT P4, RZ, R212.reuse, 0x100, RZ, 0xc0, !PT ;  /* 0x00000100d4ff7812 */ /* 0x040fe4000788c0ff */
[----:B------:R-:W-:Y:S01]  /*16890*/  LOP3.LUT P3, RZ, R212, 0x80, RZ, 0xc0, !PT ;  /* 0x00000080d4ff7812 */ /* 0x000fe2000786c0ff */
[----:B------:R1:W2:Y:S01]  /*168a0*/  LDSM.16.M88.4 R24, [R196] ;  /* 0x00000000c418783b */ /* 0x0002a20000000200 */
[----:B------:R-:W-:Y:S03]  /*168b0*/  BSSY B0, `(.L_x_1985) ;  /* 0x000002a000007945 */ /* 0x000fe60003800000 */
[----:B------:R1:W3:Y:S04]  /*168c0*/  LDSM.16.M88.4 R8, [R171] ;  /* 0x00000000ab08783b */ /* 0x0002e80000000200 */
[----:B------:R1:W4:Y:S04]  /*168d0*/  LDSM.16.M88.4 R16, [R171+0x800] ;  /* 0x00080000ab10783b */ /* 0x0003280000000200 */
[----:B------:R1:W1:Y:S04]  /*168e0*/  LDSM.16.M88.4 R172, [R171+0x1000] ;  /* 0x00100000abac783b */ /* 0x0002680000000200 */
[----:B------:R1:W1:Y:S04]  /*168f0*/  LDSM.16.M88.4 R176, [R197] ;  /* 0x00000000c5b0783b */ /* 0x0002680000000200 */
[----:B------:R1:W1:Y:S04]  /*16900*/  LDSM.16.M88.4 R180, [R200] ;  /* 0x00000000c8b4783b */ /* 0x0002680000000200 */
[----:B------:R1:W1:Y:S04]  /*16910*/  LDSM.16.M88.4 R184, [R210] ;  /* 0x00000000d2b8783b */ /* 0x0002680000000200 */
[----:B------:R1:W1:Y:S01]  /*16920*/  LDSM.16.M88.4 R188, [R211] ;  /* 0x00000000d3bc783b */ /* 0x0002620000000200 */
[----:B------:R-:W-:-:S05]  /*16930*/  @P0 BRA `(.L_x_1986) ;  /* 0x0000021000000947 */ /* 0x000fca0003800000 */
[----:B------:R-:W5:Y:S01]  /*16940*/  S2R R4, SR_TID.X ;  /* 0x0000000000047919 */ /* 0x000f620000002100 */
[----:B------:R-:W-:Y:S01]  /*16950*/  SHF.R.S32.HI R0, RZ, 0x1f, R215 ;  /* 0x0000001fff007819 */ /* 0x000fe200000114d7 */
[C---:B------:R-:W-:Y:S04]  /*16960*/  IMAD.WIDE.U32 R2, R215.reuse, c[0x0][0x208], RZ ;  /* 0x00008200d7027a25 */ /* 0x040fe800078e00ff */
[----:B------:R-:W-:Y:S04]  /*16970*/  IMAD R0, R0, c[0x0][0x208], RZ ;  /* 0x0000820000007a24 */ /* 0x000fe800078e02ff */
[----:B------:R-:W-:Y:S04]  /*16980*/  IMAD R0, R215, c[0x0][0x20c], R0 ;  /* 0x00008300d7007a24 */ /* 0x000fe800078e0200 */
[----:B------:R-:W-:Y:S02]  /*16990*/  IMAD.IADD R0, R3, 0x1, R0 ;  /* 0x0000000103007824 */ /* 0x000fe400078e0200 */
[----:B------:R-:W-:Y:S05]  /*169a0*/  IMAD.WIDE.U32 R2, R2, 0x30, RZ ;  /* 0x0000003002027825 */ /* 0x000fea00078e00ff */
[-C--:B------:R-:W-:Y:S02]  /*169b0*/  IADD3 R5, P1, R236, R2.reuse, RZ ;  /* 0x00000002ec057210 */ /* 0x080fe40007f3e0ff */
[----:B-----5:R-:W-:Y:S01]  /*169c0*/  ISETP.GT.AND P2, PT, R4, 0x7f, PT ;  /* 0x0000007f0400780c */ /* 0x020fe20003f44270 */
[----:B------:R-:W-:Y:S04]  /*169d0*/  IMAD R4, R0, 0x30, RZ ;  /* 0x0000003000047824 */ /* 0x000fe800078e02ff */
[----:B------:R-:W-:Y:S08]  /*169e0*/  IMAD.IADD R3, R3, 0x1, R4 ;  /* 0x0000000103037824 */ /* 0x000ff000078e0204 */
[----:B------:R-:W-:Y:S05]  /*169f0*/  @!P2 IMAD.MOV.U32 R0, RZ, RZ, c[0x0][0x208] ;  /* 0x00008200ff00a624 */ /* 0x000fea00078e00ff */
[C---:B------:R-:W-:Y:S02]  /*16a00*/  @!P2 LEA R6, P0, R0.reuse, R2, 0x5 ;  /* 0x000000020006a211 */ /* 0x040fe400078028ff */
[----:B------:R-:W-:Y:S04]  /*16a10*/  @!P2 MOV R2, c[0x0][0x20c] ;  /* 0x000083000002aa02 */ /* 0x000fe80000000f00 */
[----:B------:R-:W-:Y:S01]  /*16a20*/  @!P2 LEA.HI.X R2, R0, R3, R2, 0x5, P0 ;  /* 0x000000030002a211 */ /* 0x000fe200000f2c02 */
[----:B------:R-:W-:Y:S01]  /*16a30*/  IMAD.X R3, R3, 0x1, R238, P1 ;  /* 0x0000000103037824 */ /* 0x000fe200008e06ee */
[C---:B------:R-:W-:Y:S04]  /*16a40*/  LEA R4, P0, R5.reuse, c[0x0][0x1f8], 0x1 ;  /* 0x00007e0005047a11 */ /* 0x040fe800078008ff */
[----:B------:R-:W-:Y:S02]  /*16a50*/  LEA.HI.X R5, R5, c[0x0][0x1fc], R3, 0x1, P0 ;  /* 0x00007f0005057a11 */ /* 0x000fe400000f0c03 */
[----:B------:R-:W-:Y:S03]  /*16a60*/  @!P2 IADD3 R0, P0, R6, R236, RZ ;  /* 0x000000ec0600a210 */ /* 0x000fe60007f1e0ff */
[----:B------:R-:W-:Y:S01]  /*16a70*/  @!PT LDS RZ, [RZ] ;  /* 0x00000000fffff984 */ /* 0x000fe20000000800 */
[----:B------:R-:W-:Y:S01]  /*16a80*/  @!PT LDS RZ, [RZ] ;  /* 0x00000000fffff984 */ /* 0x000fe20000000800 */
[----:B------:R-:W-:Y:S01]  /*16a90*/  @!PT LDS RZ, [RZ] ;  /* 0x00000000fffff984 */ /* 0x000fe20000000800 */
[----:B------:R4:W-:Y:S01]  /*16aa0*/  LDGSTS.E.BYPASS.LTC128B.128 [R213+0x4080], [R4.64], !P6 ;  /* 0x0408000004d57fae */ /* 0x0009e2000f101d46 */
[----:B------:R-:W-:Y:S02]  /*16ab0*/  @!P2 IADD3.X R3, R2, R238, RZ, P0, !PT ;  /* 0x000000ee0203a210 */ /* 0x000fe400007fe4ff */
        /* <DEDUP_REMOVED lines=9> */
.L_x_1986:
[----:B------:R-:W-:Y:S05]  /*16b50*/  BSYNC B0 ;  /* 0x0000000000007941 */ /* 0x000fea0003800000 */
.L_x_1985:
[C---:B--234-:R-:W-:Y:S01]  /*16b60*/  HMMA.16816.F32 R4, R24.reuse, R8, RZ ;  /* 0x000000081804723c */ /* 0x05cfe200000018ff */
[----:B------:R-:W0:Y:S01]  /*16b70*/  LDGDEPBAR ;  /* 0x00000000000079af */ /* 0x000e220000000000 */
[----:B------:R-:W-:Y:S01]  /*16b80*/  BSSY B0, `(.L_x_1987) ;  /* 0x00000c1000007945 */ /* 0x000fe20003800000 */
[----:B------:R-:W-:Y:S05]  /*16b90*/  ISETP.GT.AND P0, PT, R215, R232, PT ;  /* 0x000000e8d700720c */ /* 0x000fea0003f04270 */
[C---:B------:R-:W-:Y:S08]  /*16ba0*/  HMMA.16816.F32 R8, R24.reuse, R10, RZ ;  /* 0x0000000a1808723c */ /* 0x040ff000000018ff */
[C---:B------:R-:W-:Y:S08]  /*16bb0*/  HMMA.16816.F32 R12, R24.reuse, R16, RZ ;  /* 0x00000010180c723c */ /* 0x040ff000000018ff */
[C---:B------:R-:W-:Y:S08]  /*16bc0*/  HMMA.16816.F32 R16, R24.reuse, R18, RZ ;  /* 0x000000121810723c */ /* 0x040ff000000018ff */
[C---:B-1----:R-:W-:Y:S08]  /*16bd0*/  HMMA.16816.F32 R20, R24.reuse, R172, RZ ;  /* 0x000000ac1814723c */ /* 0x042ff000000018ff */
[----:B------:R-:W-:Y:S01]  /*16be0*/  HMMA.16816.F32 R24, R24, R174, RZ ;  /* 0x000000ae1818723c */ /* 0x000fe200000018ff */
[----:B------:R-:W-:Y:S07]  /*16bf0*/  LDSM.16.M88.4 R172, [R199] ;  /* 0x00000000c7ac783b */ /* 0x000fee0000000200 */
[C---:B------:R-:W-:Y:S08]  /*16c00*/  HMMA.16816.F32 R4, R176.reuse, R180, R4 ;  /* 0x000000b4b004723c */ /* 0x040ff00000001804 */
[C---:B------:R-:W-:Y:S01]  /*16c10*/  HMMA.16816.F32 R8, R176.reuse, R182, R8 ;  /* 0x000000b6b008723c */ /* 0x040fe20000001808 */
[----:B------:R-:W1:Y:S07]  /*16c20*/  LDSM.16.M88.4 R180, [R170] ;  /* 0x00000000aab4783b */ /* 0x000e6e0000000200 */
        /* <DEDUP_REMOVED lines=14> */
[----:B------:R-:W2:Y:S05]  /*16d10*/  LDSM.16.M88.4 R172, [R169+0x800] ;  /* 0x00080000a9ac783b */ /* 0x000eaa0000000200 */
[----:B------:R-:W3:Y:S02]  /*16d20*/  LDSM.16.M88.4 R184, [R169+0x1000] ;  /* 0x00100000a9b8783b */ /* 0x000ee40000000200 */
        /* <DEDUP_REMOVED lines=8> */
[----:B------:R-:W2:Y:S05]  /*16db0*/  LDSM.16.M88.4 R176, [R171+0x2000] ;  /* 0x00200000abb0783b */ /* 0x000eaa0000000200 */
[----:B------:R-:W3:Y:S02]  /*16dc0*/  LDSM.16.M88.4 R184, [R171+0x2800] ;  /* 0x00280000abb8783b */ /* 0x000ee40000000200 */
[C---:B-1----:R-:W-:Y:S08]  /*16dd0*/  HMMA.16816.F32 R4, R172.reuse, R180, R4 ;  /* 0x000000b4ac04723c */ /* 0x042ff00000001804 */
[C---:B------:R-:W-:Y:S01]  /*16de0*/  HMMA.16816.F32 R8, R172.reuse, R182, R8 ;  /* 0x000000b6ac08723c */ /* 0x040fe20000001808 */
[----:B------:R-:W-:Y:S07]  /*16df0*/  LDSM.16.M88.4 R180, [R203] ;  /* 0x00000000cbb4783b */ /* 0x000fee0000000200 */
[C---:B--2---:R-:W-:Y:S08]  /*16e00*/  HMMA.16816.F32 R12, R172.reuse, R176, R12 ;  /* 0x000000b0ac0c723c */ /* 0x044ff0000000180c */
[C---:B------:R-:W-:Y:S01]  /*16e10*/  HMMA.16816.F32 R16, R172.reuse, R178, R16 ;  /* 0x000000b2ac10723c */ /* 0x040fe20000001810 */
[----:B------:R-:W1:Y:S07]  /*16e20*/  LDSM.16.M88.4 R176, [R197+0x4000] ;  /* 0x00400000c5b0783b */ /* 0x000e6e0000000200 */
[C---:B---3--:R-:W-:Y:S08]  /*16e30*/  HMMA.16816.F32 R20, R172.reuse, R184, R20 ;  /* 0x000000b8ac14723c */ /* 0x048ff00000001814 */
[----:B------:R-:W-:Y:S01]  /*16e40*/  HMMA.16816.F32 R24, R172, R186, R24 ;  /* 0x000000baac18723c */ /* 0x000fe20000001818 */
[----:B------:R-:W2:Y:S05]  /*16e50*/  LDSM.16.M88.4 R172, [R201] ;  /* 0x00000000c9ac783b */ /* 0x000eaa0000000200 */
[----:B------:R-:W3:Y:S02]  /*16e60*/  LDSM.16.M88.4 R184, [R202] ;  /* 0x00000000cab8783b */ /* 0x000ee40000000200 */
        /* <DEDUP_REMOVED lines=110> */
[----:B------:R-:W-:Y:S04]  /*17550*/  IADD3 R0, R215, -0x1, RZ ;  /* 0xffffffffd7007810 */ /* 0x000fe80007ffe0ff */
[----:B------:R-:W-:Y:S05]  /*17560*/  SHF.R.S32.HI R2, RZ, 0x1f, R0 ;  /* 0x0000001fff027819 */ /* 0x000fea0000011400 */
[----:B------:R-:W-:Y:S02]  /*17570*/  IMAD R132, R2, c[0x0][0x1e0], RZ ;  /* 0x0000780002847a24 */ /* 0x000fe400078e02ff */
[C---:B------:R-:W-:Y:S04]  /*17580*/  IMAD.WIDE.U32 R2, R0.reuse, c[0x0][0x1e0], RZ ;  /* 0x0000780000027a25 */ /* 0x040fe800078e00ff */
[----:B------:R-:W-:Y:S01]  /*17590*/  IMAD R0, R0, c[0x0][0x1e4], R132 ;  /* 0x0000790000007a24 */ /* 0x000fe200078e0284 */
[----:B------:R-:W-:Y:S03]  /*175a0*/  IADD3 R132, -R229, 0x30, RZ ;  /* 0x00000030e5847810 */ /* 0x000fe60007ffe1ff */
[----:B------:R-:W-:Y:S01]  /*175b0*/  IMAD.IADD R0, R3, 0x1, R0 ;  /* 0x0000000103007824 */ /* 0x000fe200078e0200 */
[----:B------:R-:W-:Y:S01]  /*175c0*/  ISETP.GE.AND P0, PT, R132, 0x21, PT ;  /* 0x000000218400780c */ /* 0x000fe20003f06270 */
[----:B------:R-:W-:Y:S04]  /*175d0*/  IMAD.WIDE.U32 R2, R2, 0x30, RZ ;  /* 0x0000003002027825 */ /* 0x000fe800078e00ff */
[----:B------:R-:W-:Y:S04]  /*175e0*/  IMAD R0, R0, 0x30, RZ ;  /* 0x0000003000007824 */ /* 0x000fe800078e02ff */
[----:B------:R-:W-:Y:S04]  /*175f0*/  IMAD.IADD R0, R3, 0x1, R0 ;  /* 0x0000000103007824 */ /* 0x000fe800078e0200 */
[----:B------:R-:W-:Y:S02]  /*17600*/  @P0 IMAD.MOV.U32 R134, RZ, RZ, c[0x0][0x1e0] ;  /* 0x00007800ff860624 */ /* 0x000fe400078e00ff */
[----:B------:R-:W-:Y:S03]  /*17610*/  @P0 IMAD.MOV.U32 R133, RZ, RZ, c[0x0][0x1e4] ;  /* 0x00007900ff850624 */ /* 0x000fe600078e00ff */
[C---:B------:R-:W-:Y:S04]  /*17620*/  @P0 LEA R3, P1, R134.reuse, R2, 0x5 ;  /* 0x0000000286030211 */ /* 0x040fe800078228ff */
[----:B------:R-:W-:Y:S02]  /*17630*/  @P0 LEA.HI.X R134, R134, R0, R133, 0x5, P1 ;  /* 0x0000000086860211 */ /* 0x000fe400008f2c85 */
[----:B------:R-:W-:Y:S11]  /*17640*/  ISETP.GE.AND P1, PT, R132, 0x1, PT ;  /* 0x000000018400780c */ /* 0x000ff60003f26270 */
[----:B------:R-:W-:Y:S02]  /*17650*/  @!UPT UIADD3 URZ, URZ, URZ, URZ ;  /* 0x0000003f3f3ff290 */ /* 0x000fe4000fffe03f */
[----:B------:R-:W-:Y:S05]  /*17660*/  @P1 IADD3 R2, P2, R234, R2, RZ ;  /* 0x00000002ea021210 */ /* 0x000fea0007f5e0ff */
[--C-:B------:R-:W-:Y:S01]  /*17670*/  @P1 IMAD.X R0, R0, 0x1, R233.reuse, P2 ;  /* 0x0000000100001824 */ /* 0x100fe200010e06e9 */
[C---:B------:R-:W-:Y:S04]  /*17680*/  @P1 LEA R132, P2, R2.reuse, c[0x0][0x1c8], 0x1 ;  /* 0x0000720002841a11 */ /* 0x040fe800078408ff */
[----:B------:R-:W-:Y:S02]  /*17690*/  @P1 LEA.HI.X R133, R2, c[0x0][0x1cc], R0, 0x1, P2 ;  /* 0x0000730002851a11 */ /* 0x000fe400010f0c00 */
[----:B------:R-:W-:Y:S03]  /*176a0*/  @P0 IADD3 R0, P2, R3, R234, RZ ;  /* 0x000000ea03000210 */ /* 0x000fe60007f5e0ff */
[----:B------:R-:W-:Y:S01]  /*176b0*/  @!PT LDS RZ, [RZ] ;  /* 0x00000000fffff984 */ /* 0x000fe20000000800 */
[----:B------:R-:W-:Y:S01]  /*176c0*/  @!PT LDS RZ, [RZ] ;  /* 0x00000000fffff984 */ /* 0x000fe20000000800 */
[----:B------:R-:W-:Y:S01]  /*176d0*/  @!PT LDS RZ, [RZ] ;  /* 0x00000000fffff984 */ /* 0x000fe20000000800 */
[----:B------:R1:W-:Y:S02]  /*176e0*/  @P1 LDGSTS.E.BYPASS.LTC128B.128 [R213+0xa080], [R132.64], !P6 ;  /* 0x0a08000084d51fae */ /* 0x0003e4000f101d46 */
[----:B------:R-:W-:Y:S01]  /*176f0*/  @P0 IMAD.X R3, R134, 0x1, R233, P2 ;  /* 0x0000000186030824 */ /* 0x000fe200010e06e9 */
[C---:B------:R-:W-:Y:S01]  /*17700*/  @P0 LEA R2, P2, R0.reuse, c[0x0][0x1c8], 0x1 ;  /* 0x0000720000020a11 */ /* 0x040fe200078408ff */
[----:B------:R1:W-:Y:S03]  /*17710*/  @P1 LDGSTS.E.BYPASS.LTC128B.128 [R213+0xb880], [R132.64+0x80], !P5 ;  /* 0x0b88008084d51fae */ /* 0x0003e6000e901d46 */
[----:B------:R-:W-:Y:S01]  /*17720*/  @P0 LEA.HI.X R3, R0, c[0x0][0x1cc], R3, 0x1, P2 ;  /* 0x0000730000030a11 */ /* 0x000fe200010f0c03 */
[----:B------:R1:W-:Y:S04]  /*17730*/  @P1 LDGSTS.E.BYPASS.LTC128B.128 [R213+0xd080], [R132.64+0x100], !P4 ;  /* 0x0d08010084d51fae */ /* 0x0003e8000e101d46 */
[----:B------:R1:W-:Y:S04]  /*17740*/  @P1 LDGSTS.E.BYPASS.LTC128B.128 [R213+0xe880], [R132.64+0x180], !P3 ;  /* 0x0e88018084d51fae */ /* 0x0003e8000d901d46 */
[----:B------:R1:W-:Y:S04]  /*17750*/  @P0 LDGSTS.E.BYPASS.LTC128B.128 [R217+0xb080], [R2.64], !P6 ;  /* 0x0b08000002d90fae */ /* 0x0003e8000f101d46 */
[----:B------:R1:W-:Y:S04]  /*17760*/  @P0 LDGSTS.E.BYPASS.LTC128B.128 [R217+0xc880], [R2.64+0x80], !P5 ;  /* 0x0c88008002d90fae */ /* 0x0003e8000e901d46 */
[----:B------:R1:W-:Y:S04]  /*17770*/  @P0 LDGSTS.E.BYPASS.LTC128B.128 [R217+0xe080], [R2.64+0x100], !P4 ;  /* 0x0e08010002d90fae */ /* 0x0003e8000e101d46 */
[----:B------:R1:W-:Y:S02]  /*17780*/  @P0 LDGSTS.E.BYPASS.LTC128B.128 [R217+0xf880], [R2.64+0x180], !P3 ;  /* 0x0f88018002d90fae */ /* 0x0003e4000d901d46 */
.L_x_1988:
[----:B------:R-:W-:Y:S05]  /*17790*/  BSYNC B0 ;  /* 0x0000000000007941 */ /* 0x000fea0003800000 */
.L_x_1987:
[----:B------:R-:W-:Y:S01]  /*177a0*/  IMAD.MOV.U32 R0, RZ, RZ, c[0x0][0x2c4] ;  /* 0x0000b100ff007624 */ /* 0x000fe200078e00ff */
[----:B------:R-:W0:Y:S01]  /*177b0*/  LDGDEPBAR ;  /* 0x00000000000079af */ /* 0x000e220000000000 */
[----:B-1----:R-:W-:Y:S01]  /*177c0*/  IMAD.IADD R133, R252, 0x1, R243 ;  /* 0x00000001fc857824 */ /* 0x002fe200078e02f3 */
[----:B------:R-:W-:Y:S01]  /*177d0*/  ULDC UR4, c[0x0][0x324] ;  /* 0x0000c90000047ab9 */ /* 0x000fe20000000800 */
[----:B------:R-:W-:Y:S01]  /*177e0*/  IMAD.MOV.U32 R176, RZ, RZ, c[0x0][0x32c] ;  /* 0x0000cb00ffb07624 */ /* 0x000fe200078e00ff */
[----:B------:R-:W-:Y:S01]  /*177f0*/  ISETP.NE.AND P0, PT, R0, 0x1, PT ;  /* 0x000000010000780c */ /* 0x000fe20003f05270 */
[----:B------:R-:W-:Y:S01]  /*17800*/  IMAD R2, R215, -0x30, RZ ;  /* 0xffffffd0d7027824 */ /* 0x000fe200078e02ff */
[----:B------:R-:W-:Y:S04]  /*17810*/  ULOP3.LUT UR4, URZ, UR4, URZ, 0x33, !UPT ;  /* 0x000000043f047292 */ /* 0x000fe8000f8e333f */
[----:B------:R-:W-:Y:S07]  /*17820*/  IADD3 R173, -R241, R2, RZ ;  /* 0x00000002f1ad7210 */ /* 0x000fee0007ffe1ff */
[----:B------:R-:W-:Y:S05]  /*17830*/  @P0 IMAD.HI.U32 R0, R133, c[0x0][0x2c8], RZ ;  /* 0x0000b20085000a27 */ /* 0x000fea00078e00ff */
[----:B------:R-:W-:Y:S02]  /*17840*/  @P0 SHF.R.U32.HI R133, RZ, c[0x0][0x2cc], R0 ;  /* 0x0000b300ff850a19 */ /* 0x000fe40000011600 */
[----:B------:R-:W-:Y:S02]  /*17850*/  ISETP.GE.AND P0, PT, R176, 0x1, PT ;  /* 0x00000001b000780c */ /* 0x000fe40003f06270 */
[----:B------:R-:W-:Y:S01]  /*17860*/  IADD3 R0, -R241, 0x1, R2 ;  /* 0x00000001f1007810 */ /* 0x000fe20007ffe102 */
[----:B------:R-:W1:Y:S03]  /*17870*/  SHFL.IDX PT, R132, R133, RZ, 0x1c1f ;  /* 0x001c1fff85847589 */ /* 0x000e6600000e0000 */
[----:B------:R-:W-:Y:S04]  /*17880*/  IADD3 R0, -R239, R0, R240 ;  /* 0x00000000ef007210 */ /* 0x000fe80007ffe1f0 */
[C---:B------:R-:W-:Y:S02]  /*17890*/  IADD3 R172, R0.reuse, c[0x0][0x328], RZ ;  /* 0x0000ca0000ac7a10 */ /* 0x040fe40007ffe0ff */
[----:B------:R-:W-:Y:S04]  /*178a0*/  IADD3 R134, R0, UR4, RZ ;  /* 0x0000000400867c10 */ /* 0x000fe8000fffe0ff */
[----:B-1----:R-:W-:Y:S01]  /*178b0*/  IADD3 R0, R134, R132, RZ ;  /* 0x0000008486007210 */ /* 0x002fe20007ffe0ff */
        /* <DEDUP_REMOVED lines=15> */
.L_x_1991:
[----:B------:R-:W-:Y:S04]  /*179b0*/  MOV R174, c[0x0][0x32c] ;  /* 0x0000cb0000ae7a02 */ /* 0x000fe80000000f00 */
[----:B------:R-:W-:Y:S11]  /*179c0*/  ISETP.NE.AND P0, PT, R174, 0x1, PT ;  /* 0x00000001ae00780c */ /* 0x000ff60003f05270 */
[----:B------:R-:W-:Y:S02]  /*179d0*/  @!UPT UIADD3 URZ, URZ, URZ, URZ ;  /* 0x0000003f3f3ff290 */ /* 0x000fe4000fffe03f */
[----:B------:R-:W-:Y:S05]  /*179e0*/  @P0 IMAD.HI.U32 R174, R132, c[0x0][0x330], RZ ;  /* 0x0000cc0084ae0a27 */ /* 0x000fea00078e00ff */
[----:B------:R-:W-:Y:S02]  /*179f0*/  @P0 SHF.R.U32.HI R132, RZ, c[0x0][0x334], R174 ;  /* 0x0000cd00ff840a19 */ /* 0x000fe400000116ae */
.L_x_1992:
[----:B------:R-:W-:Y:S05]  /*17a00*/  BSYNC B0 ;  /* 0x0000000000007941 */ /* 0x000fea0003800000 */
.L_x_1990:
[----:B------:R-:W-:Y:S05]  /*17a10*/  IMAD R132, R132, c[0x0][0x32c], R173 ;  /* 0x0000cb0084847a24 */ /* 0x000fea00078e02ad */
[----:B------:R-:W-:Y:S02]  /*17a20*/  IMNMX R0, R0, R132, !PT ;  /* 0x0000008400007217 */ /* 0x000fe40007800200 */
[----:B------:R-:W-:Y:S04]  /*17a30*/  IADD3 R132, R132, c[0x0][0x32c], RZ ;  /* 0x0000cb0084847a10 */ /* 0x000fe80007ffe0ff */
[----:B------:R-:W-:Y:S02]  /*17a40*/  IMNMX R3, R3, R132, PT ;  /* 0x0000008403037217 */ /* 0x000fe40003800200 */
.L_x_1989:
[C---:B------:R-:W-:Y:S02]  /*17a50*/  ISETP.GE.AND P0, PT, R2.reuse, 0x2, PT ;  /* 0x000000020200780c */ /* 0x040fe40003f06270 */
[----:B------:R-:W-:Y:S02]  /*17a60*/  ISETP.GE.AND P1, PT, R2, 0x9, PT ;  /* 0x000000090200780c */ /* 0x000fe40003f26270 */
[----:B------:R-:W-:Y:S02]  /*17a70*/  LOP3.LUT R212, R212, 0xffffffef, RZ, 0xc0, !PT ;  /* 0xffffffefd4d47812 */ /* 0x000fe400078ec0ff */
[C---:B------:R-:W-:Y:S02]  /*17a80*/  ISETP.GE.AND P6, PT, R2.reuse, 0x19, PT ;  /* 0x000000190200780c */ /* 0x040fe40003fc6270 */
[C---:B------:R-:W-:Y:S02]  /*17a90*/  ISETP.GE.AND P5, PT, R2.reuse, 0x1a, PT ;  /* 0x0000001a0200780c */ /* 0x040fe40003fa6270 */
[C---:B------:R-:W-:Y:S02]  /*17aa0*/  ISETP.GE.AND P4, PT, R2.reuse, 0x21, PT ;  /* 0x000000210200780c */ /* 0x040fe40003f86270 */
[----:B------:R-:W-:Y:S02]  /*17ab0*/  ISETP.GE.AND P3, PT, R2, 0x22, PT ;  /* 0x000000220200780c */ /* 0x000fe40003f66270 */
[----:B------:R-:W-:Y:S02]  /*17ac0*/  @P0 LOP3.LUT R212, R212, 0x10, RZ, 0xfc, !PT ;  /* 0x00000010d4d40812 */ /* 0x000fe400078efcff */
[----:B------:R-:W-:Y:S02]  /*17ad0*/  ISETP.GT.AND P0, PT, R0, 0x1, !P0 ;  /* 0x000000010000780c */ /* 0x000fe40004704270 */
[----:B------:R-:W-:Y:S02]  /*17ae0*/  LOP3.LUT R212, R212, 0xfffffff7, RZ, 0xc0, !PT ;  /* 0xfffffff7d4d47812 */ /* 0x000fe400078ec0ff */
[----:B------:R-:W-:Y:S02]  /*17af0*/  ISETP.LT.OR P0, PT, R3, 0x2, P0 ;  /* 0x000000020300780c */ /* 0x000fe40000701670 */
[----:B------:R-:W-:Y:S02]  /*17b00*/  @P1 LOP3.LUT R212, R212, 0x8, RZ, 0xfc, !PT ;  /* 0x00000008d4d41812 */ /* 0x000fe400078efcff */
[----:B------:R-:W-:Y:S02]  /*17b10*/  FSEL R179, R5, -INF , !P0 ;  /* 0xff80000005b37808 */ /* 0x000fe40004000000 */
[----:B------:R-:W-:Y:S02]  /*17b20*/  ISETP.GT.AND P0, PT, R0, 0x8, !P1 ;  /* 0x000000080000780c */ /* 0x000fe40004f04270 */
[----:B------:R-:W-:Y:S02]  /*17b30*/  ISETP.GE.AND P1, PT, R2, 0xa, PT ;  /* 0x0000000a0200780c */ /* 0x000fe40003f26270 */
[C---:B------:R-:W-:Y:S02]  /*17b40*/  ISETP.LT.OR P0, PT, R3.reuse, 0x9, P0 ;  /* 0x000000090300780c */ /* 0x040fe40000701670 */
[----:B------:R-:W-:Y:S02]  /*17b50*/  LOP3.LUT R212, R212, 0xfffffffb, RZ, 0xc0, !PT ;  /* 0xfffffffbd4d47812 */ /* 0x000fe400078ec0ff */
[----:B------:R-:W-:Y:S02]  /*17b60*/  FSEL R177, R8, -INF , !P0 ;  /* 0xff80000008b17808 */ /* 0x000fe40004000000 */
[----:B------:R-:W-:Y:S02]  /*17b70*/  ISETP.GT.AND P0, PT, R0, 0x9, !P1 ;  /* 0x000000090000780c */ /* 0x000fe40004f04270 */
[----:B------:R-:W-:Y:S02]  /*17b80*/  ISETP.GE.AND P2, PT, R2, 0x29, PT ;  /* 0x000000290200780c */ /* 0x000fe40003f46270 */
[----:B------:R-:W-:Y:S02]  /*17b90*/  ISETP.LT.OR P0, PT, R3, 0xa, P0 ;  /* 0x0000000a0300780c */ /* 0x000fe40000701670 */
[----:B------:R-:W-:Y:S02]  /*17ba0*/  @P1 LOP3.LUT R212, R212, 0x4, RZ, 0xfc, !PT ;  /* 0x00000004d4d41812 */ /* 0x000fe400078efcff */
[----:B------:R-:W-:Y:S02]  /*17bb0*/  ISETP.GE.AND P1, PT, R2, 0x11, PT ;  /* 0x000000110200780c */ /* 0x000fe40003f26270 */
[----:B------:R-:W-:Y:S02]  /*17bc0*/  FSEL R174, R9, -INF , !P0 ;  /* 0xff80000009ae7808 */ /* 0x000fe40004000000 */
[----:B------:R-:W-:Y:S02]  /*17bd0*/  LOP3.LUT R212, R212, 0xfffffffd, RZ, 0xc0, !PT ;  /* 0xfffffffdd4d47812 */ /* 0x000fe400078ec0ff */
[----:B------:R-:W-:Y:S04]  /*17be0*/  ISETP.GT.AND P0, PT, R0, 0x10, !P1 ;  /* 0x000000100000780c */ /* 0x000fe80004f04270 */
[C---:B------:R-:W-:Y:S03]  /*17bf0*/  ISETP.LT.OR P0, PT, R3.reuse, 0x11, P0 ;  /* 0x000000110300780c */ /* 0x040fe60000701670 */
[----:B------:R-:W-:Y:S02]  /*17c00*/  @P1 LOP3.LUT R212, R212, 0x2, RZ, 0xfc, !PT ;  /* 0x00000002d4d41812 */ /* 0x000fe400078efcff */
[----:B------:R-:W-:Y:S02]  /*17c10*/  ISETP.GE.AND P1, PT, R2, 0x12, PT ;  /* 0x000000120200780c */ /* 0x000fe40003f26270 */
[----:B------:R-:W-:Y:S02]  /*17c20*/  FSEL R180, R12, -INF , !P0 ;  /* 0xff8000000cb47808 */ /* 0x000fe40004000000 */
[----:B------:R-:W-:Y:S02]  /*17c30*/  ISETP.GT.AND P0, PT, R0, 0x11, !P1 ;  /* 0x000000110000780c */ /* 0x000fe40004f04270 */
[----:B------:R-:W-:Y:S02]  /*17c40*/  LOP3.LUT R212, R212, 0xfffffffe, RZ, 0xc0, !PT ;  /* 0xfffffffed4d47812 */ /* 0x000fe400078ec0ff */
[----:B------:R-:W-:Y:S04]  /*17c50*/  ISETP.LT.OR P0, PT, R3, 0x12, P0 ;  /* 0x000000120300780c */ /* 0x000fe80000701670 */
[----:B------:R-:W-:Y:S02]  /*17c60*/  FSEL R178, R13, -INF , !P0 ;  /* 0xff8000000db27808 */ /* 0x000fe40004000000 */
[----:B------:R-:W-:Y:S02]  /*17c70*/  ISETP.GT.AND P0, PT, R0, 0x18, !P6 ;  /* 0x000000180000780c */ /* 0x000fe40007704270 */
[----:B------:R-:W-:Y:S02]  /*17c80*/  @P1 LOP3.LUT R212, R212, 0x1, RZ, 0xfc, !PT ;  /* 0x00000001d4d41812 */ /* 0x000fe400078efcff */
[C---:B------:R-:W-:Y:S02]  /*17c90*/  ISETP.LT.OR P0, PT, R3.reuse, 0x19, P0 ;  /* 0x000000190300780c */ /* 0x040fe40000701670 */
        /* <DEDUP_REMOVED lines=15> */
[----:B------:R-:W-:Y:S04]  /*17d90*/  ISETP.GT.AND P0, PT, R0, RZ, !P1 ;  /* 0x000000ff0000720c */ /* 0x000fe80004f04270 */
[C---:B------:R-:W-:Y:S04]  /*17da0*/  ISETP.LT.OR P0, PT, R3.reuse, 0x1, P0 ;  /* 0x000000010300780c */ /* 0x040fe80000701670 */
[----:B------:R-:W-:Y:S02]  /*17db0*/  FSEL R8, R4, -INF , !P0 ;  /* 0xff80000004087808 */ /* 0x000fe40004000000 */
[----:B------:R-:W-:Y:S11]  /*17dc0*/  ISETP.GE.AND P0, PT, R2, 0x2a, PT ;  /* 0x0000002a0200780c */ /* 0x000ff60003f06270 */
[----:B------:R-:W-:Y:S02]  /*17dd0*/  @!UPT UIADD3 URZ, URZ, URZ, URZ ;  /* 0x0000003f3f3ff290 */ /* 0x000fe4000fffe03f */
[----:B------:R-:W-:Y:S02]  /*17de0*/  @P0 LOP3.LUT R212, R212, 0x20, RZ, 0xfc, !PT ;  /* 0x00000020d4d40812 */ /* 0x000fe400078efcff */
[----:B------:R-:W-:Y:S04]  /*17df0*/  ISETP.GT.AND P0, PT, R0, 0x29, !P0 ;  /* 0x000000290000780c */ /* 0x000fe80004704270 */
[----:B------:R-:W-:Y:S02]  /*17e00*/  ISETP.LT.OR P0, PT, R3, 0x2a, P0 ;  /* 0x0000002a0300780c */ /* 0x000fe40000701670 */
[----:B------:R-:W1:Y:S02]  /*17e10*/  SHFL.IDX PT, R3, R133, 0x1, 0x1c1f ;  /* 0x003c1f0085037f89 */ /* 0x000e6400000e0000 */
[----:B------:R-:W-:Y:S02]  /*17e20*/  FSEL R9, R25, -INF , !P0 ;  /* 0xff80000019097808 */ /* 0x000fe40004000000 */
[----:B------:R-:W-:Y:S01]  /*17e30*/  ISETP.GE.AND P0, PT, R176, 0x1, PT ;  /* 0x00000001b000780c */ /* 0x000fe20003f06270 */
[--C-:B-1----:R-:W-:Y:S02]  /*17e40*/  IMAD.IADD R2, R172, 0x1, R3.reuse ;  /* 0x00000001ac027824 */ /* 0x102fe400078e0203 */
[----:B------:R-:W-:Y:S10]  /*17e50*/  IMAD.IADD R0, R134, 0x1, R3 ;  /* 0x0000000186007824 */ /* 0x000ff400078e0203 */
        /* <DEDUP_REMOVED lines=14> */
.L_x_1995:
[----:B------:R-:W-:Y:S04]  /*17f40*/  MOV R4, c[0x0][0x32c] ;  /* 0x0000cb0000047a02 */ /* 0x000fe80000000f00 */
[----:B------:R-:W-:Y:S11]  /*17f50*/  ISETP.NE.AND P0, PT, R4, 0x1, PT ;  /* 0x000000010400780c */ /* 0x000ff60003f05270 */
[----:B------:R-:W-:Y:S02]  /*17f60*/  @!UPT UIADD3 URZ, URZ, URZ, URZ ;  /* 0x0000003f3f3ff290 */ /* 0x000fe4000fffe03f */
[----:B------:R-:W-:Y:S05]  /*17f70*/  @P0 IMAD.HI.U32 R4, R3, c[0x0][0x330], RZ ;  /* 0x0000cc0003040a27 */ /* 0x000fea00078e00ff */
[----:B------:R-:W-:Y:S02]  /*17f80*/  @P0 SHF.R.U32.HI R3, RZ, c[0x0][0x334], R4 ;  /* 0x0000cd00ff030a19 */ /* 0x000fe40000011604 */
.L_x_1996:
[----:B------:R-:W-:Y:S05]  /*17f90*/  BSYNC B0 ;  /* 0x0000000000007941 */ /* 0x000fea0003800000 */
.L_x_1994:
[----:B------:R-:W-:Y:S05]  /*17fa0*/  IMAD R3, R3, c[0x0][0x32c], R173 ;  /* 0x0000cb0003037a24 */ /* 0x000fea00078e02ad */
[----:B------:R-:W-:Y:S02]  /*17fb0*/  IADD3 R4, R3, c[0x0][0x32c], RZ ;  /* 0x0000cb0003047a10 */ /* 0x000fe40007ffe0ff */
[----:B------:R-:W-:Y:S02]  /*17fc0*/  IMNMX R0, R0, R3, !PT ;  /* 0x0000000300007217 */ /* 0x000fe40007800200 */
[----:B------:R-:W-:Y:S02]  /*17fd0*/  IMNMX R2, R2, R4, PT ;  /* 0x0000000402027217 */ /* 0x000fe40003800200 */
.L_x_1993:
[----:B------:R-:W-:Y:S02]  /*17fe0*/  ISETP.GT.AND P0, PT, R0, RZ, !P1 ;  /* 0x000000ff0000720c */ /* 0x000fe40004f04270 */
[----:B------:R-:W-:Y:S02]  /*17ff0*/  LOP3.LUT P1, RZ, R212, 0x20, RZ, 0xc0, !PT ;  /* 0x00000020d4ff7812 */ /* 0x000fe4000782c0ff */
[----:B------:R-:W-:Y:S04]  /*18000*/  ISETP.LT.OR P0, PT, R2, 0x1, P0 ;  /* 0x000000010200780c */ /* 0x000fe80000701670 */
[----:B------:R-:W-:Y:S02]  /*18010*/  FSEL R6, R6, -INF , !P0 ;  /* 0xff80000006067808 */ /* 0x000fe40004000000 */
[----:B------:R-:W-:Y:S04]  /*18020*/  LOP3.LUT P0, RZ, R212, 0x10, RZ, 0xc0, !PT ;  /* 0x00000010d4ff7812 */ /* 0x000fe8000780c0ff */
[----:B------:R-:W-:Y:S04]  /*18030*/  ISETP.GT.AND P0, PT, R0, 0x1, !P0 ;  /* 0x000000010000780c */ /* 0x000fe80004704270 */
        /* <DEDUP_REMOVED lines=30> */
[----:B------:R-:W-:Y:S01]  /*18220*/  ISETP.GT.AND P0, PT, R0, 0x28, !P2 ;  /* 0x000000280000780c */ /* 0x000fe20005704270 */
[----:B------:R-:W-:Y:S03]  /*18230*/  LDSM.16.MT88.4 R20, [R193] ;  /* 0x00000000c114783b */ /* 0x000fe60000004200 */
[----:B------:R-:W-:Y:S04]  /*18240*/  ISETP.LT.OR P0, PT, R2, 0x29, P0 ;  /* 0x000000290200780c */ /* 0x000fe80000701670 */
[----:B------:R-:W-:Y:S02]  /*18250*/  FSEL R185, R26, -INF , !P0 ;  /* 0xff8000001ab97808 */ /* 0x000fe40004000000 */
[----:B------:R-:W-:Y:S02]  /*18260*/  ISETP.GT.AND P0, PT, R0, 0x29, !P1 ;  /* 0x000000290000780c */ /* 0x000fe40004f04270 */
[----:B------:R-:W-:Y:S02]  /*18270*/  FMNMX.FTZ R0, R8, R135, !PT ;  /* 0x0000008708007209 */ /* 0x000fe40007810000 */
[----:B------:R-:W-:Y:S02]  /*18280*/  ISETP.LT.OR P0, PT, R2, 0x2a, P0 ;  /* 0x0000002a0200780c */ /* 0x000fe40000701670 */
        /* <DEDUP_REMOVED lines=19> */
[----:B------:R-:W-:Y:S02]  /*183c0*/  FSEL R4, R0, RZ, P0 ;  /* 0x000000ff00047208 */ /* 0x000fe40000000000 */
[----:B------:R-:W-:Y:S03]  /*183d0*/  FMNMX.FTZ R0, R6, R138, !PT ;  /* 0x0000008a06007209 */ /* 0x000fe60007810000 */
[--C-:B------:R-:W-:Y:S01]  /*183e0*/  FFMA.FTZ R14, R8, c[0x0][0x2d0], -R4.reuse ;  /* 0x0000b400080e7a23 */ /* 0x100fe20000010804 */
[----:B------:R-:W-:Y:S01]  /*183f0*/  FMNMX.FTZ R0, R7, R0, !PT ;  /* 0x0000000007007209 */ /* 0x000fe20007810000 */
[--C-:B------:R-:W-:Y:S02]  /*18400*/  FFMA.FTZ R191, R13, c[0x0][0x2d0], -R4.reuse ;  /* 0x0000b4000dbf7a23 */ /* 0x100fe40000010804 */
[----:B------:R1:W-:Y:S01]  /*18410*/  MUFU.EX2 R214, R14 ;  /* 0x0000000e00d67308 */ /* 0x0003e20000000800 */
[----:B------:R-:W-:Y:S01]  /*18420*/  FMNMX.FTZ R0, R5, R0, !PT ;  /* 0x0000000005007209 */ /* 0x000fe20007810000 */
[--C-:B------:R-:W-:Y:S02]  /*18430*/  FFMA.FTZ R190, R12, c[0x0][0x2d0], -R4.reuse ;  /* 0x0000b4000cbe7a23 */ /* 0x100fe40000010804 */
[--C-:B------:R-:W-:Y:S01]  /*18440*/  FFMA.FTZ R10, R179, c[0x0][0x2d0], -R4.reuse ;  /* 0x0000b400b30a7a23 */ /* 0x100fe20000010804 */
[----:B------:R-:W-:Y:S01]  /*18450*/  FMNMX.FTZ R0, R11, R0, !PT ;  /* 0x000000000b007209 */ /* 0x000fe20007810000 */
[--C-:B------:R-:W-:Y:S02]  /*18460*/  FFMA.FTZ R8, R177, c[0x0][0x2d0], -R4.reuse ;  /* 0x0000b400b1087a23 */ /* 0x100fe40000010804 */
[--C-:B------:R-:W-:Y:S01]  /*18470*/  FFMA.FTZ R177, R180, c[0x0][0x2d0], -R4.reuse ;  /* 0x0000b400b4b17a23 */ /* 0x100fe20000010804 */
[----:B------:R-:W-:Y:S01]  /*18480*/  FMNMX.FTZ R0, R182, R0, !PT ;  /* 0x00000000b6007209 */ /* 0x000fe20007810000 */
[----:B------:R-:W2:Y:S01]  /*18490*/  MUFU.EX2 R216, R10 ;  /* 0x0000000a00d87308 */ /* 0x000ea20000000800 */
[--C-:B------:R-:W-:Y:S02]  /*184a0*/  FFMA.FTZ R178, R178, c[0x0][0x2d0], -R4.reuse ;  /* 0x0000b400b2b27a23 */ /* 0x100fe40000010804 */
[----:B------:R-:W-:Y:S01]  /*184b0*/  FMNMX.FTZ R0, R181, R0, !PT ;  /* 0x00000000b5007209 */ /* 0x000fe20007810000 */
[--C-:B------:R-:W-:Y:S02]  /*184c0*/  FFMA.FTZ R180, R16, c[0x0][0x2d0], -R4.reuse ;  /* 0x0000b40010b47a23 */ /* 0x100fe40000010804 */
[--C-:B------:R-:W-:Y:S01]  /*184d0*/  FFMA.FTZ R189, R9, c[0x0][0x2d0], -R4.reuse ;  /* 0x0000b40009bd7a23 */ /* 0x100fe20000010804 */
[----:B------:R-:W-:Y:S03]  /*184e0*/  FMNMX.FTZ R0, R183, R0, !PT ;  /* 0x00000000b7007209 */ /* 0x000fe60007810000 */
[----:B------:R-:W-:Y:S01]  /*184f0*/  MUFU.EX2 R227, R8 ;  /* 0x0000000800e37308 */ /* 0x000fe20000000800 */
[----:B------:R-:W-:Y:S01]  /*18500*/  FMNMX.FTZ R0, R184, R0, !PT ;  /* 0x00000000b8007209 */ /* 0x000fe20007810000 */
[----:B-1----:R-:W-:Y:S03]  /*18510*/  LDSM.16.MT88.4 R12, [R192] ;  /* 0x00000000c00c783b */ /* 0x002fe60000004200 */
[----:B------:R-:W-:Y:S04]  /*18520*/  FMNMX.FTZ R0, R187, R0, !PT ;  /* 0x00000000bb007209 */ /* 0x000fe80007810000 */
[----:B------:R-:W-:Y:S01]  /*18530*/  FMNMX.FTZ R0, R186, R0, !PT ;  /* 0x00000000ba007209 */ /* 0x000fe20007810000 */
[----:B------:R-:W-:Y:S03]  /*18540*/  MUFU.EX2 R219, R178 ;  /* 0x000000b200db7308 */ /* 0x000fe60000000800 */
[----:B------:R-:W-:Y:S02]  /*18550*/  FMNMX.FTZ R0, R185, R0, !PT ;  /* 0x00000000b9007209 */ /* 0x000fe40007810000 */
[----:B--2---:R-:W-:Y:S02]  /*18560*/  F2FP.PACK_AB R172, R216, R214 ;  /* 0x000000d6d8ac723e */ /* 0x004fe400000000ff */
[----:B------:R-:W-:Y:S03]  /*18570*/  FMNMX.FTZ R0, R133, R0, !PT ;  /* 0x0000000085007209 */ /* 0x000fe60007810000 */
[----:B------:R-:W-:Y:S02]  /*18580*/  MUFU.EX2 R180, R180 ;  /* 0x000000b400b47308 */ /* 0x000fe40000000800 */
[----:B------:R-:W1:Y:S02]  /*18590*/  SHFL.BFLY PT, R2, R0, 0x2, 0x1f ;  /* 0x0c401f0000027f89 */ /* 0x000e6400000e0000 */
[----:B-1----:R-:W-:Y:S06]  /*185a0*/  FMNMX.FTZ R0, R0, R2, !PT ;  /* 0x0000000200007209 */ /* 0x002fec0007810000 */
[----:B------:R-:W1:Y:S02]  /*185b0*/  SHFL.BFLY PT, R2, R0, 0x1, 0x1f ;  /* 0x0c201f0000027f89 */ /* 0x000e6400000e0000 */
[----:B-1----:R-:W-:Y:S04]  /*185c0*/  FMNMX.FTZ R132, R0, R2, !PT ;  /* 0x0000000200847209 */ /* 0x002fe80007810000 */
[C---:B------:R-:W-:Y:S01]  /*185d0*/  FSETP.NEU.FTZ.AND P0, PT, R132.reuse, -INF , PT ;  /* 0xff8000008400780b */ /* 0x040fe20003f1d000 */
[C---:B------:R-:W-:Y:S03]  /*185e0*/  FMUL.FTZ R0, R132.reuse, c[0x0][0x2d0] ;  /* 0x0000b40084007a20 */ /* 0x040fe60000410000 */
[----:B------:R-:W-:Y:S02]  /*185f0*/  FSEL R2, R132, RZ, P0 ;  /* 0x000000ff84027208 */ /* 0x000fe40000000000 */
[----:B------:R-:W-:Y:S01]  /*18600*/  FSEL R176, R0, RZ, P0 ;  /* 0x000000ff00b07208 */ /* 0x000fe20000000000 */
[----:B------:R-:W-:Y:S01]  /*18610*/  FFMA.FTZ R0, R174, c[0x0][0x2d0], -R4 ;  /* 0x0000b400ae007a23 */ /* 0x000fe20000010804 */
[----:B------:R-:W-:Y:S03]  /*18620*/  ISETP.GT.AND P0, PT, R215, R242, PT ;  /* 0x000000f2d700720c */ /* 0x000fe60003f04270 */
[----:B------:R1:W2:Y:S01]  /*18630*/  MUFU.EX2 R226, R0 ;  /* 0x0000000000e27308 */ /* 0x0002a20000000800 */
[----:B------:R-:W-:Y:S09]  /*18640*/  FFMA.FTZ R5, R5, c[0x0][0x2d0], -R176 ;  /* 0x0000b40005057a23 */ /* 0x000ff200000108b0 */
[----:B------:R-:W-:Y:S01]  /*18650*/  MUFU.EX2 R223, R5 ;  /* 0x0000000500df7308 */ /* 0x000fe20000000800 */
[----:B-1----:R-:W-:Y:S01]  /*18660*/  FADD.FTZ R0, -R3, R135 ;  /* 0x0000008703007221 */ /* 0x002fe20000010100 */
[----:B--2---:R-:W-:Y:S01]  /*18670*/  F2FP.PACK_AB R174, R226, R227 ;  /* 0x000000e3e2ae723e */ /* 0x004fe200000000ff */
[----:B------:R-:W-:Y:S02]  /*18680*/  FFMA.FTZ R135, R17, c[0x0][0x2d0], -R4 ;  /* 0x0000b40011877a23 */ /* 0x000fe40000010804 */
[----:B------:R-:W-:Y:S05]  /*18690*/  FMUL.FTZ R0, R0, c[0x0][0x2d0] ;  /* 0x0000b40000007a20 */ /* 0x000fea0000410000 */
[----:B------:R1:W-:Y:S10]  /*186a0*/  MUFU.EX2 R221, R135 ;  /* 0x0000008700dd7308 */ /* 0x0003f40000000800 */
[----:B------:R2:W3:Y:S01]  /*186b0*/  MUFU.EX2 R3, R0 ;  /* 0x0000000000037308 */ /* 0x0004e20000000800 */
[--C-:B-1----:R-:W-:Y:S02]  /*186c0*/  FFMA.FTZ R135, R186, c[0x0][0x2d0], -R176.reuse ;  /* 0x0000b400ba877a23 */ /* 0x102fe400000108b0 */
[--C-:B--2---:R-:W-:Y:S02]  /*186d0*/  FFMA.FTZ R0, R6, c[0x0][0x2d0], -R176.reuse ;  /* 0x0000b40006007a23 */ /* 0x104fe400000108b0 */
[C---:B---3--:R-:W-:Y:S05]  /*186e0*/  FMUL.FTZ R5, R3.reuse, R141 ;  /* 0x0000008d03057220 */ /* 0x048fea0000410000 */
        /* <DEDUP_REMOVED lines=13> */
[----:B-1----:R-:W-:Y:S02]  /*187c0*/  FFMA.FTZ R0, R7, c[0x0][0x2d0], -R176 ;  /* 0x0000b40007007a23 */ /* 0x002fe400000108b0 */
        /* <DEDUP_REMOVED lines=15> */
[----:B------:R-:W-:Y:S02]  /*188c0*/  FADD.FTZ R0, -R2, R138 ;  /* 0x0000008a02007221 */ /* 0x000fe40000010100 */
[----:B------:R-:W-:Y:S02]  /*188d0*/  FFMA.FTZ R2, R11, c[0x0][0x2d0], -R176 ;  /* 0x0000b4000b027a23 */ /* 0x000fe400000108b0 */
[----:B------:R-:W-:Y:S02]  /*188e0*/  FMUL.FTZ R0, R0, c[0x0][0x2d0] ;  /* 0x0000b40000007a20 */ /* 0x000fe40000410000 */
[----:B------:R-:W1:Y:S01]  /*188f0*/  MUFU.EX2 R224, R2 ;  /* 0x0000000200e07308 */ /* 0x000e620000000800 */
[----:B------:R-:W-:Y:S02]  /*18900*/  FFMA.FTZ R138, R175, c[0x0][0x2d0], -R4 ;  /* 0x0000b400af8a7a23 */ /* 0x000fe40000010804 */
        /* <DEDUP_REMOVED lines=10> */
[----:B------:R-:W-:Y:S01]  /*189b0*/  MUFU.EX2 R220, R138 ;  /* 0x0000008a00dc7308 */ /* 0x000fe20000000800 */
[C---:B------:R-:W-:Y:S02]  /*189c0*/  FMUL.FTZ R81, R3.reuse, R81 ;  /* 0x0000005103517220 */ /* 0x040fe40000410000 */
[C---:B------:R-:W-:Y:S01]  /*189d0*/  FMUL.FTZ R84, R3.reuse, R84 ;  /* 0x0000005403547220 */ /* 0x040fe20000410000 */
        /* <DEDUP_REMOVED lines=9> */
[----:B------:R-:W1:Y:S01]  /*18a70*/  LDSM.16.MT88.4 R140, [R195] ;  /* 0x00000000c38c783b */ /* 0x000e620000004200 */
[C---:B------:R-:W-:Y:S02]  /*18a80*/  FMUL.FTZ R10, R0.reuse, R146 ;  /* 0x00000092000a7220 */ /* 0x040fe40000410000 */
[C---:B------:R-:W-:Y:S02]  /*18a90*/  FMUL.FTZ R11, R0.reuse, R147 ;  /* 0x00000093000b7220 */ /* 0x040fe40000410000 */
[C---:B------:R-:W-:Y:S03]  /*18aa0*/  HMMA.16816.F32 R4, R172.reuse, R12, R4 ;  /* 0x0000000cac04723c */ /* 0x040fe60000001804 */
[----:B------:R-:W-:Y:S02]  /*18ab0*/  LDSM.16.MT88.4 R144, [R192+0x800] ;  /* 0x00080000c090783b */ /* 0x000fe40000004200 */
        /* <DEDUP_REMOVED lines=9> */
[----:B------:R-:W-:Y:S01]  /*18b50*/  LDSM.16.MT88.4 R160, [R195+0x1000] ;  /* 0x00100000c3a0783b */ /* 0x000fe20000004200 */
[C---:B------:R-:W-:Y:S03]  /*18b60*/  HMMA.16816.F32 R12, R172.reuse, R20, R12 ;  /* 0x00000014ac0c723c */ /* 0x040fe6000000180c */
[--C-:B------:R-:W-:Y:S02]  /*18b70*/  FFMA.FTZ R148, R185, c[0x0][0x2d0], -R176.reuse ;  /* 0x0000b400b9947a23 */ /* 0x100fe400000108b0 */
[C---:B------:R-:W-:Y:S02]  /*18b80*/  FMUL.FTZ R30, R0.reuse, R30 ;  /* 0x0000001e001e7220 */ /* 0x040fe40000410000 */
[C---:B------:R-:W-:Y:S01]  /*18b90*/  FMUL.FTZ R20, R3.reuse, R156 ;  /* 0x0000009c03147220 */ /* 0x040fe20000410000 */
[C---:B------:R-:W-:Y:S01]  /*18ba0*/  HMMA.16816.F32 R16, R172.reuse, R22, R16 ;  /* 0x00000016ac10723c */ /* 0x040fe20000001810 */
[----:B------:R-:W2:Y:S03]  /*18bb0*/  MUFU.EX2 R156, R177 ;  /* 0x000000b1009c7308 */ /* 0x000ea60000000800 */
[C---:B------:R-:W-:Y:S02]  /*18bc0*/  FMUL.FTZ R21, R3.reuse, R157 ;  /* 0x0000009d03157220 */ /* 0x040fe40000410000 */
[C---:B------:R-:W-:Y:S02]  /*18bd0*/  FMUL.FTZ R31, R0.reuse, R31 ;  /* 0x0000001f001f7220 */ /* 0x040fe40000410000 */
[C---:B------:R-:W-:Y:S04]  /*18be0*/  FMUL.FTZ R22, R0.reuse, R158 ;  /* 0x0000009e00167220 */ /* 0x040fe80000410000 */
        /* <DEDUP_REMOVED lines=74> */
[----:B------:R-:W-:Y:S02]  /*19090*/  FFMA.FTZ R2, R182, c[0x0][0x2d0], -R176 ;  /* 0x0000b400b6027a23 */ /* 0x000fe400000108b0 */
[C---:B------:R-:W-:Y:S01]  /*190a0*/  FMUL.FTZ R124, R3.reuse, R124 ;  /* 0x0000007c037c7220 */ /* 0x040fe20000410000 */
[C---:B-1----:R-:W-:Y:S01]  /*190b0*/  HMMA.16816.F32 R44, R172.reuse, R140, R44 ;  /* 0x0000008cac2c723c */ /* 0x042fe2000000182c */
[----:B------:R1:W3:Y:S02]  /*190c0*/  MUFU.EX2 R218, R2 ;  /* 0x0000000200da7308 */ /* 0x0002e40000000800 */
[C---:B------:R-:W-:Y:S02]  /*190d0*/  FMUL.FTZ R125, R3.reuse, R125 ;  /* 0x0000007d037d7220 */ /* 0x040fe40000410000 */
[C---:B------:R-:W-:Y:S02]  /*190e0*/  FMUL.FTZ R128, R3.reuse, R128 ;  /* 0x0000008003807220 */ /* 0x040fe40000410000 */
[C---:B------:R-:W-:Y:S01]  /*190f0*/  FMUL.FTZ R129, R3.reuse, R129 ;  /* 0x0000008103817220 */ /* 0x040fe20000410000 */
[C---:B------:R-:W-:Y:S01]  /*19100*/  HMMA.16816.F32 R48, R172.reuse, R142, R48 ;  /* 0x0000008eac30723c */ /* 0x040fe20000001830 */
[----:B------:R-:W4:Y:S02]  /*19110*/  LDSM.16.MT88.4 R140, [R195+0x1800] ;  /* 0x00180000c38c783b */ /* 0x000f240000004200 */
[----:B------:R-:W-:Y:S01]  /*19120*/  MUFU.EX2 R182, R190 ;  /* 0x000000be00b67308 */ /* 0x000fe20000000800 */
[----:B------:R-:W-:Y:S01]  /*19130*/  FFMA.FTZ R3, R3, R222, R214 ;  /* 0x000000de03037223 */ /* 0x000fe200000100d6 */
[----:B------:R-:W-:Y:S03]  /*19140*/  IADD3 R214, R215, -0x1, RZ ;  /* 0xffffffffd7d67810 */ /* 0x000fe60007ffe0ff */
[----:B------:R-:W-:Y:S01]  /*19150*/  FADD.FTZ R152, R216, R3 ;  /* 0x00000003d8987221 */ /* 0x000fe20000010000 */
[----:B------:R-:W-:Y:S03]  /*19160*/  MOV R215, R214 ;  /* 0x000000d600d77202 */ /* 0x000fe60000000f00 */
[--C-:B-1----:R-:W-:Y:S02]  /*19170*/  FFMA.FTZ R2, R181, c[0x0][0x2d0], -R176.reuse ;  /* 0x0000b400b5027a23 */ /* 0x102fe400000108b0 */
[----:B------:R-:W-:Y:S10]  /*19180*/  MUFU.EX2 R181, R191 ;  /* 0x000000bf00b57308 */ /* 0x000ff40000000800 */
[----:B------:R1:W5:Y:S01]  /*19190*/  MUFU.EX2 R179, R2 ;  /* 0x0000000200b37308 */ /* 0x0003620000000800 */
[C---:B----4-:R-:W-:Y:S08]  /*191a0*/  HMMA.16816.F32 R52, R172.reuse, R140, R52 ;  /* 0x0000008cac34723c */ /* 0x050ff00000001834 */
[C---:B------:R-:W-:Y:S01]  /*191b0*/  HMMA.16816.F32 R56, R172.reuse, R142, R56 ;  /* 0x0000008eac38723c */ /* 0x040fe20000001838 */
[----:B------:R-:W4:Y:S03]  /*191c0*/  LDSM.16.MT88.4 R140, [R194+0x1800] ;  /* 0x00180000c28c783b */ /* 0x000f260000004200 */
[--C-:B-1----:R-:W-:Y:S02]  /*191d0*/  FFMA.FTZ R2, R183, c[0x0][0x2d0], -R176.reuse ;  /* 0x0000b400b7027a23 */ /* 0x102fe400000108b0 */
[----:B------:R-:W-:Y:S10]  /*191e0*/  MUFU.EX2 R183, R189 ;  /* 0x000000bd00b77308 */ /* 0x000ff40000000800 */
[----:B------:R1:W1:Y:S02]  /*191f0*/  MUFU.EX2 R177, R2 ;  /* 0x0000000200b17308 */ /* 0x0002640000000800 */
[--C-:B-1----:R-:W-:Y:S01]  /*19200*/  FFMA.FTZ R2, R184, c[0x0][0x2d0], -R176.reuse ;  /* 0x0000b400b8027a23 */ /* 0x102fe200000108b0 */
[C---:B----4-:R-:W-:Y:S07]  /*19210*/  HMMA.16816.F32 R60, R172.reuse, R140, R60 ;  /* 0x0000008cac3c723c */ /* 0x050fee000000183c */
[----:B------:R1:W4:Y:S01]  /*19220*/  MUFU.EX2 R178, R2 ;  /* 0x0000000200b27308 */ /* 0x0003220000000800 */
[C---:B------:R-:W-:Y:S01]  /*19230*/  HMMA.16816.F32 R64, R172.reuse, R142, R64 ;  /* 0x0000008eac40723c */ /* 0x040fe20000001840 */
[----:B------:R-:W2:Y:S03]  /*19240*/  LDSM.16.MT88.4 R140, [R192+0x3000] ;  /* 0x00300000c08c783b */ /* 0x000ea60000004200 */
[--C-:B-1----:R-:W-:Y:S02]  /*19250*/  FFMA.FTZ R2, R187, c[0x0][0x2d0], -R176.reuse ;  /* 0x0000b400bb027a23 */ /* 0x102fe400000108b0 */
[----:B------:R-:W-:Y:S03]  /*19260*/  FFMA.FTZ R176, R133, c[0x0][0x2d0], -R176 ;  /* 0x0000b40085b07a23 */ /* 0x000fe600000108b0 */
[----:B------:R1:W-:Y:S10]  /*19270*/  MUFU.EX2 R133, R148 ;  /* 0x0000009400857308 */ /* 0x0003f40000000800 */
[----:B------:R3:W3:Y:S01]  /*19280*/  MUFU.EX2 R3, R2 ;  /* 0x0000000200037308 */ /* 0x0006e20000000800 */
[C---:B--2---:R-:W-:Y:S09]  /*19290*/  HMMA.16816.F32 R68, R172.reuse, R140, R68 ;  /* 0x0000008cac44723c */ /* 0x044ff20000001844 */
[----:B------:R-:W2:Y:S01]  /*192a0*/  MUFU.EX2 R135, R176 ;  /* 0x000000b000877308 */ /* 0x000ea20000000800 */
[----:B-1----:R-:W-:Y:S01]  /*192b0*/  LDSM.16.MT88.4 R148, [R192+0x1000] ;  /* 0x00100000c094783b */ /* 0x002fe20000004200 */
[C---:B------:R-:W-:Y:S07]  /*192c0*/  HMMA.16816.F32 R72, R172.reuse, R142, R72 ;  /* 0x0000008eac48723c */ /* 0x040fee0000001848 */
[----:B------:R-:W1:Y:S01]  /*192d0*/  LDSM.16.MT88.4 R140, [R193+0x3000] ;  /* 0x00300000c18c783b */ /* 0x000e620000004200 */
[----:B---3--:R-:W-:Y:S04]  /*192e0*/  FFMA.FTZ R2, R0, R228, R188 ;  /* 0x000000e400027223 */ /* 0x008fe800000100bc */
[----:B------:R-:W-:Y:S03]  /*192f0*/  FADD.FTZ R0, R227, R152 ;  /* 0x00000098e3007221 */ /* 0x000fe60000010000 */
[----:B------:R-:W-:Y:S01]  /*19300*/  LDSM.16.MT88.4 R152, [R193+0x1000] ;  /* 0x00100000c198783b */ /* 0x000fe20000004200 */
[----:B------:R-:W-:Y:S02]  /*19310*/  FADD.FTZ R2, R225, R2 ;  /* 0x00000002e1027221 */ /* 0x000fe40000010000 */
[----:B------:R-:W-:Y:S02]  /*19320*/  FADD.FTZ R0, R226, R0 ;  /* 0x00000000e2007221 */ /* 0x000fe40000010000 */
[----:B------:R-:W-:Y:S02]  /*19330*/  FADD.FTZ R2, R223, R2 ;  /* 0x00000002df027221 */ /* 0x000fe40000010000 */
[----:B------:R-:W-:Y:S02]  /*19340*/  FADD.FTZ R0, R156, R0 ;  /* 0x000000009c007221 */ /* 0x000fe40000010000 */
[----:B------:R-:W-:Y:S02]  /*19350*/  FADD.FTZ R2, R224, R2 ;  /* 0x00000002e0027221 */ /* 0x000fe40000010000 */
[----:B------:R-:W-:Y:S02]  /*19360*/  FADD.FTZ R0, R219, R0 ;  /* 0x00000000db007221 */ /* 0x000fe40000010000 */
[----:B------:R-:W-:Y:S02]  /*19370*/  FADD.FTZ R2, R218, R2 ;  /* 0x00000002da027221 */ /* 0x000fe40000010000 */
[----:B------:R-:W-:Y:S02]  /*19380*/  FADD.FTZ R0, R220, R0 ;  /* 0x00000000dc007221 */ /* 0x000fe40000010000 */
[----:B-----5:R-:W-:Y:S02]  /*19390*/  FADD.FTZ R2, R179, R2 ;  /* 0x00000002b3027221 */ /* 0x020fe40000010000 */
[----:B------:R-:W-:Y:S02]  /*193a0*/  FADD.FTZ R0, R221, R0 ;  /* 0x00000000dd007221 */ /* 0x000fe40000010000 */
[----:B------:R-:W-:Y:S02]  /*193b0*/  FADD.FTZ R2, R177, R2 ;  /* 0x00000002b1027221 */ /* 0x000fe40000010000 */
[----:B------:R-:W-:Y:S02]  /*193c0*/  FADD.FTZ R0, R180, R0 ;  /* 0x00000000b4007221 */ /* 0x000fe40000010000 */
[C---:B----4-:R-:W-:Y:S01]  /*193d0*/  FADD.FTZ R2, R178.reuse, R2 ;  /* 0x00000002b2027221 */ /* 0x050fe20000010000 */
        /* <DEDUP_REMOVED lines=20> */
[----:B------:R-:W-:Y:S04]  /*19520*/  HMMA.16816.F32 R128, R172, R142, R128 ;  /* 0x0000008eac80723c */ /* 0x000fe80000001880 */
[----:B------:R-:W-:Y:S03]  /*19530*/  F2FP.PACK_AB R141, R179, R218 ;  /* 0x000000dab38d723e */ /* 0x000fe600000000ff */
[----:B------:R-:W-:Y:S02]  /*19540*/  F2FP.PACK_AB R142, R221, R220 ;  /* 0x000000dcdd8e723e */ /* 0x000fe400000000ff */
[----:B------:R-:W-:Y:S03]  /*19550*/  F2FP.PACK_AB R143, R178, R177 ;  /* 0x000000b1b28f723e */ /* 0x000fe600000000ff */
[----:B------:R-:W-:Y:S02]  /*19560*/  F2FP.PACK_AB R172, R181, R180 ;  /* 0x000000b4b5ac723e */ /* 0x000fe400000000ff */
[----:B------:R-:W-:Y:S02]  /*19570*/  F2FP.PACK_AB R174, R183, R182 ;  /* 0x000000b6b7ae723e */ /* 0x000fe400000000ff */
[C---:B------:R-:W-:Y:S05]  /*19580*/  HMMA.16816.F32 R4, R140.reuse, R144, R4 ;  /* 0x000000908c04723c */ /* 0x040fea0000001804 */
[C---:B------:R-:W-:Y:S01]  /*19590*/  F2FP.PACK_AB R173, R138.reuse, R3 ;  /* 0x000000038aad723e */ /* 0x040fe200000000ff */
[----:B------:R-:W-:Y:S01]  /*195a0*/  FADD.FTZ R3, R3, R2 ;  /* 0x0000000203037221 */ /* 0x000fe20000010000 */
[----:B--2---:R-:W-:Y:S01]  /*195b0*/  F2FP.PACK_AB R175, R135, R133 ;  /* 0x0000008587af723e */ /* 0x004fe200000000ff */
[C---:B------:R-:W-:Y:S01]  /*195c0*/  HMMA.16816.F32 R8, R140.reuse, R146, R8 ;  /* 0x000000928c08723c */ /* 0x040fe20000001808 */
[----:B------:R-:W1:Y:S03]  /*195d0*/  LDSM.16.MT88.4 R144, [R193+0x800] ;  /* 0x00080000c190783b */ /* 0x000e660000004200 */
[----:B------:R-:W-:Y:S02]  /*195e0*/  FADD.FTZ R2, R181, R0 ;  /* 0x00000000b5027221 */ /* 0x000fe40000010000 */
[----:B------:R-:W-:Y:S01]  /*195f0*/  FADD.FTZ R0, R138, R3 ;  /* 0x000000038a007221 */ /* 0x000fe20000010000 */
[----:B------:R-:W-:Y:S01]  /*19600*/  MOV R138, R132 ;  /* 0x00000084008a7202 */ /* 0x000fe20000000f00 */
[----:B------:R-:W-:Y:S04]  /*19610*/  FADD.FTZ R2, R182, R2 ;  /* 0x00000002b6027221 */ /* 0x000fe80000010000 */
[----:B------:R-:W-:Y:S02]  /*19620*/  FADD.FTZ R0, R133, R0 ;  /* 0x0000000085007221 */ /* 0x000fe40000010000 */
[----:B------:R-:W-:Y:S02]  /*19630*/  FADD.FTZ R222, R183, R2 ;  /* 0x00000002b7de7221 */ /* 0x000fe40000010000 */
[----:B------:R-:W-:Y:S01]  /*19640*/  FADD.FTZ R228, R135, R0 ;  /* 0x0000000087e47221 */ /* 0x000fe20000010000 */
[----:B------:R-:W-:Y:S01]  /*19650*/  MOV R135, R134 ;  /* 0x0000008600877202 */ /* 0x000fe20000000f00 */
        /* <DEDUP_REMOVED lines=43> */
[----:B------:R-:W-:Y:S08]  /*19910*/  HMMA.16816.F32 R128, R140, R146, R128 ;  /* 0x000000928c80723c */ /* 0x000ff00000001880 */
[C---:B------:R-:W-:Y:S01]  /*19920*/  HMMA.16816.F32 R140, R172.reuse, R148, R4 ;  /* 0x00000094ac8c723c */ /* 0x040fe20000001804 */
[----:B------:R-:W1:Y:S07]  /*19930*/  LDSM.16.MT88.4 R4, [R194+0x1000] ;  /* 0x00100000c204783b */ /* 0x000e6e0000004200 */
[C---:B------:R-:W-:Y:S01]  /*19940*/  HMMA.16816.F32 R144, R172.reuse, R150, R8 ;  /* 0x00000096ac90723c */ /* 0x040fe20000001808 */
[----:B------:R-:W2:Y:S07]  /*19950*/  LDSM.16.MT88.4 R8, [R192+0x2800] ;  /* 0x00280000c008783b */ /* 0x000eae0000004200 */
[C---:B------:R-:W-:Y:S01]  /*19960*/  HMMA.16816.F32 R148, R172.reuse, R152, R12 ;  /* 0x00000098ac94723c */ /* 0x040fe2000000180c */
[----:B------:R-:W3:Y:S07]  /*19970*/  LDSM.16.MT88.4 R12, [R193+0x2800] ;  /* 0x00280000c10c783b */ /* 0x000eee0000004200 */
        /* <DEDUP_REMOVED lines=40> */
.L_x_1984:
        /* <DEDUP_REMOVED lines=21> */
.L_x_2000:
[----:B------:R-:W-:-:S04]  /*19d50*/  MOV R3, c[0x0][0x32c] ;  /* 0x0000cb0000037a02 */ /* 0x000fc80000000f00 */
[----:B------:R-:W-:-:S13]  /*19d60*/  ISETP.NE.AND P0, PT, R3, 0x1, PT ;  /* 0x000000010300780c */ /* 0x000fda0003f05270 */
[----:B------:R-:W-:-:S05]  /*19d70*/  @P0 IMAD.HI.U32 R3, R0, c[0x0][0x330], RZ ;  /* 0x0000cc0000030a27 */ /* 0x000fca00078e00ff */
[----:B------:R-:W-:Y:S02]  /*19d80*/  @P0 SHF.R.U32.HI R0, RZ, c[0x0][0x334], R3 ;  /* 0x0000cd00ff000a19 */ /* 0x000fe40000011603 */
.L_x_2001:
[----:B------:R-:W-:Y:S05]  /*19d90*/  BSYNC B0 ;  /* 0x0000000000007941 */ /* 0x000fea0003800000 */
.L_x_1999:
[----:B------:R-:W-:-:S05]  /*19da0*/  IMAD R0, R0, c[0x0][0x32c], RZ ;  /* 0x0000cb0000007a24 */ /* 0x000fca00078e02ff */
[----:B------:R-:W-:-:S04]  /*19db0*/  IMNMX R2, R2, R0, !PT ;  /* 0x0000000002027217 */ /* 0x000fc80007800200 */
.L_x_1998:
[----:B------:R-:W-:-:S05]  /*19dc0*/  IADD3 R2, R2, 0x2f, RZ ;  /* 0x0000002f02027810 */ /* 0x000fca0007ffe0ff */
[----:B------:R-:W-:-:S05]  /*19dd0*/  IMAD.HI R2, R2, 0x2aaaaaab, RZ ;  /* 0x2aaaaaab02027827 */ /* 0x000fca00078e02ff */
[----:B------:R-:W-:-:S04]  /*19de0*/  SHF.R.U32.HI R0, RZ, 0x1f, R2 ;  /* 0x0000001fff007819 */ /* 0x000fc80000011602 */
[----:B------:R-:W-:-:S04]  /*19df0*/  LEA.HI.SX32 R0, R2, R0, 0x1d ;  /* 0x0000000002007211 */ /* 0x000fc800078feaff */
[----:B------:R-:W-:-:S04]  /*19e00*/  IMNMX R226, R232, R0, !PT ;  /* 0x00000000e8e27217 */ /* 0x000fc80007800200 */
[----:B------:R-:W-:-:S13]  /*19e10*/  ISETP.GE.AND P0, PT, R214, R226, PT ;  /* 0x000000e2d600720c */ /* 0x000fda0003f06270 */
[----:B------:R-:W-:Y:S05]  /*19e20*/  @!P0 BRA `(.L_x_2002) ;  /* 0x000028a000008947 */ /* 0x000fea0003800000 */
.L_x_2007:
[----:B------:R-:W-:Y:S04]  /*19e30*/  DEPBAR.LE SB0, 0x0 ;  /* 0x000080000000791a */ /* 0x000fe80000000000 */
[----:B------:R-:W-:Y:S01]  /*19e40*/  WARPSYNC 0xffffffff ;  /* 0xffffffff00007948 */ /* 0x000fe20003800000 */
[----:B------:R-:W-:Y:S01]  /*19e50*/  BAR.SYNC.DEFER_BLOCKING 0x0 ;  /* 0x0000000000007b1d */ /* 0x000fe20000010000 */
[----:B------:R-:W-:Y:S01]  /*19e60*/  ISETP.GT.AND P0, PT, R232, R214, PT ;  /* 0x000000d6e800720c */ /* 0x000fe20003f04270 */
[----:B------:R-:W-:Y:S01]  /*19e70*/  IMAD.MOV.U32 R133, RZ, RZ, R134 ;  /* 0x000000ffff857224 */ /* 0x000fe200078e0086 */
[C---:B------:R-:W-:Y:S01]  /*19e80*/  LOP3.LUT P6, RZ, R212.reuse, 0x400, RZ, 0xc0, !PT ;  /* 0x00000400d4ff7812 */ /* 0x040fe200078cc0ff */
[----:B------:R-:W-:Y:S01]  /*19e90*/  IMAD.MOV.U32 R225, RZ, RZ, R214 ;  /* 0x000000ffffe17224 */ /* 0x000fe200078e00d6 */
        /* <DEDUP_REMOVED lines=15> */
[----:B------:R-:W-:Y:S04]  /*19f90*/  IMAD.WIDE.U32 R2, R214, c[0x0][0x208], RZ ;  /* 0x00008200d6027a25 */ /* 0x000fe800078e00ff */
        /* <DEDUP_REMOVED lines=30> */
.L_x_2004:
[----:B------:R-:W-:Y:S05]  /*1a180*/  BSYNC B0 ;  /* 0x0000000000007941 */ /* 0x000fea0003800000 */
.L_x_2003:
        /* <DEDUP_REMOVED lines=166> */
[C---:B------:R-:W-:Y:S01]  /*1abf0*/  ISETP.GE.AND P0, PT, R135.reuse, 0x21, PT ;  /* 0x000000218700780c */ /* 0x040fe20003f06270 */
[----:B------:R-:W-:Y:S01]  /*1ac00*/  IMAD.WIDE.U32 R2, R2, 0x30, RZ ;  /* 0x0000003002027825 */ /* 0x000fe200078e00ff */
[----:B------:R-:W-:Y:S03]  /*1ac10*/  ISETP.GE.AND P1, PT, R135, 0x1, PT ;  /* 0x000000018700780c */ /* 0x000fe60003f26270 */
[----:B------:R-:W-:Y:S04]  /*1ac20*/  IMAD R0, R0, 0x30, RZ ;  /* 0x0000003000007824 */ /* 0x000fe800078e02ff */
[----:B------:R-:W-:Y:S04]  /*1ac30*/  IMAD.IADD R0, R3, 0x1, R0 ;  /* 0x0000000103007824 */ /* 0x000fe800078e0200 */
[----:B------:R-:W-:Y:S02]  /*1ac40*/  @P0 IMAD.MOV.U32 R138, RZ, RZ, c[0x0][0x1e0] ;  /* 0x00007800ff8a0624 */ /* 0x000fe400078e00ff */
[----:B------:R-:W-:Y:S03]  /*1ac50*/  @P0 IMAD.MOV.U32 R135, RZ, RZ, c[0x0][0x1e4] ;  /* 0x00007900ff870624 */ /* 0x000fe600078e00ff */
[C---:B------:R-:W-:Y:S04]  /*1ac60*/  @P0 LEA R3, P2, R138.reuse, R2, 0x5 ;  /* 0x000000028a030211 */ /* 0x040fe800078428ff */
[----:B------:R-:W-:Y:S02]  /*1ac70*/  @P0 LEA.HI.X R138, R138, R0, R135, 0x5, P2 ;  /* 0x000000008a8a0211 */ /* 0x000fe400010f2c87 */
[----:B------:R-:W-:Y:S05]  /*1ac80*/  @P1 IADD3 R135, P2, R234, R2, RZ ;  /* 0x00000002ea871210 */ /* 0x000fea0007f5e0ff */
[--C-:B------:R-:W-:Y:S01]  /*1ac90*/  @P1 IMAD.X R173, R0, 0x1, R233.reuse, P2 ;  /* 0x0000000100ad1824 */ /* 0x100fe200010e06e9 */
[----:B------:R-:W-:Y:S05]  /*1aca0*/  @P0 IADD3 R0, P2, R3, R234, RZ ;  /* 0x000000ea03000210 */ /* 0x000fea0007f5e0ff */
        /* <DEDUP_REMOVED lines=16> */
.L_x_2006:
[----:B------:R-:W-:Y:S05]  /*1adb0*/  BSYNC B0 ;  /* 0x0000000000007941 */ /* 0x000fea0003800000 */
.L_x_2005:
[----:B-1----:R-:W-:Y:S01]  /*1adc0*/  FMNMX.FTZ R3, R4, R134, !PT ;  /* 0x0000008604037209 */ /* 0x002fe20007810000 */
        /* <DEDUP_REMOVED lines=25> */
[----:B------:R-:W-:Y:S01]  /*1af60*/  ISETP.GT.AND P0, PT, R225, R226, PT ;  /* 0x000000e2e100720c */ /* 0x000fe20003f04270 */
[----:B------:R-:W-:Y:S01]  /*1af70*/  SHFL.BFLY PT, R134, R3, 0x2, 0x1f ;  /* 0x0c401f0003867f89 */ /* 0x000fe200000e0000 */
[----:B------:R-:W-:Y:S07]  /*1af80*/  IADD3 R214, R214, -0x1, RZ ;  /* 0xffffffffd6d67810 */ /* 0x000fee0007ffe0ff */
[----:B------:R-:W1:Y:S02]  /*1af90*/  SHFL.BFLY PT, R2, R0, 0x2, 0x1f ;  /* 0x0c401f0000027f89 */ /* 0x000e6400000e0000 */
[----:B-1----:R-:W-:Y:S02]  /*1afa0*/  FMNMX.FTZ R0, R0, R2, !PT ;  /* 0x0000000200007209 */ /* 0x002fe40007810000 */
[----:B------:R-:W-:Y:S04]  /*1afb0*/  FMNMX.FTZ R134, R3, R134, !PT ;  /* 0x0000008603867209 */ /* 0x000fe80007810000 */
[----:B------:R-:W1:Y:S08]  /*1afc0*/  SHFL.BFLY PT, R3, R0, 0x1, 0x1f ;  /* 0x0c201f0000037f89 */ /* 0x000e7000000e0000 */
[----:B------:R-:W2:Y:S01]  /*1afd0*/  SHFL.BFLY PT, R135, R134, 0x1, 0x1f ;  /* 0x0c201f0086877f89 */ /* 0x000ea200000e0000 */
[----:B-1----:R-:W-:Y:S02]  /*1afe0*/  FMNMX.FTZ R3, R0, R3, !PT ;  /* 0x0000000300037209 */ /* 0x002fe40007810000 */
[----:B--2---:R-:W-:Y:S05]  /*1aff0*/  FMNMX.FTZ R134, R134, R135, !PT ;  /* 0x0000008786867209 */ /* 0x004fea0007810000 */
        /* <DEDUP_REMOVED lines=13> */
[--C-:B------:R-:W-:Y:S02]  /*1b0d0*/  FFMA.FTZ R184, R21, c[0x0][0x2d0], -R133.reuse ;  /* 0x0000b40015b87a23 */ /* 0x100fe40000010885 */
[--C-:B------:R-:W-:Y:S05]  /*1b0e0*/  FFMA.FTZ R187, R24, c[0x0][0x2d0], -R133.reuse ;  /* 0x0000b40018bb7a23 */ /* 0x100fea0000010885 */
[----:B------:R-:W-:Y:S01]  /*1b0f0*/  MUFU.EX2 R191, R5 ;  /* 0x0000000500bf7308 */ /* 0x000fe20000000800 */
[----:B-1----:R-:W-:Y:S04]  /*1b100*/  FADD.FTZ R0, -R3, R132 ;  /* 0x0000008403007221 */ /* 0x002fe80000010100 */
[----:B------:R-:W-:Y:S05]  /*1b110*/  FMUL.FTZ R0, R0, c[0x0][0x2d0] ;  /* 0x0000b40000007a20 */ /* 0x000fea0000410000 */
[----:B------:R-:W1:Y:S01]  /*1b120*/  MUFU.EX2 R2, R2 ;  /* 0x0000000200027308 */ /* 0x000e620000000800 */
[--C-:B--2---:R-:W-:Y:S02]  /*1b130*/  FFMA.FTZ R4, R9, c[0x0][0x2d0], -R133.reuse ;  /* 0x0000b40009047a23 */ /* 0x104fe40000010885 */
[----:B------:R-:W-:Y:S07]  /*1b140*/  FFMA.FTZ R133, R25, c[0x0][0x2d0], -R133 ;  /* 0x0000b40019857a23 */ /* 0x000fee0000010885 */
[----:B------:R2:W-:Y:S10]  /*1b150*/  MUFU.EX2 R223, R4 ;  /* 0x0000000400df7308 */ /* 0x0005f40000000800 */
[----:B------:R-:W3:Y:S01]  /*1b160*/  MUFU.EX2 R0, R0 ;  /* 0x0000000000007308 */ /* 0x000ee20000000800 */
[C---:B-1----:R-:W-:Y:S02]  /*1b170*/  FMUL.FTZ R8, R2.reuse, R144 ;  /* 0x0000009002087220 */ /* 0x042fe40000410000 */
[C---:B------:R-:W-:Y:S02]  /*1b180*/  FMUL.FTZ R9, R2.reuse, R145 ;  /* 0x0000009102097220 */ /* 0x040fe40000410000 */
[C---:B------:R-:W-:Y:S02]  /*1b190*/  FMUL.FTZ R12, R2.reuse, R148 ;  /* 0x00000094020c7220 */ /* 0x040fe40000410000 */
[C---:B------:R-:W-:Y:S03]  /*1b1a0*/  FMUL.FTZ R13, R2.reuse, R149 ;  /* 0x00000095020d7220 */ /* 0x040fe60000410000 */
[----:B------:R-:W-:Y:S01]  /*1b1b0*/  MUFU.EX2 R218, R178 ;  /* 0x000000b200da7308 */ /* 0x000fe20000000800 */
[C---:B------:R-:W-:Y:S02]  /*1b1c0*/  FMUL.FTZ R16, R2.reuse, R152 ;  /* 0x0000009802107220 */ /* 0x040fe40000410000 */
[----:B--2---:R-:W-:Y:S02]  /*1b1d0*/  FMUL.FTZ R4, R3, c[0x0][0x2d0] ;  /* 0x0000b40003047a20 */ /* 0x004fe40000410000 */
[----:B------:R-:W-:Y:S02]  /*1b1e0*/  FMUL.FTZ R17, R2, R153 ;  /* 0x0000009902117220 */ /* 0x000fe40000410000 */
[--C-:B------:R-:W-:Y:S02]  /*1b1f0*/  FFMA.FTZ R6, R6, c[0x0][0x2d0], -R4.reuse ;  /* 0x0000b40006067a23 */ /* 0x100fe40000010804 */
[--C-:B------:R-:W-:Y:S01]  /*1b200*/  FFMA.FTZ R5, R11, c[0x0][0x2d0], -R4.reuse ;  /* 0x0000b4000b057a23 */ /* 0x100fe20000010804 */
[----:B------:R-:W-:Y:S01]  /*1b210*/  MUFU.EX2 R219, R176 ;  /* 0x000000b000db7308 */ /* 0x000fe20000000800 */
[--C-:B------:R-:W-:Y:S02]  /*1b220*/  FFMA.FTZ R7, R7, c[0x0][0x2d0], -R4.reuse ;  /* 0x0000b40007077a23 */ /* 0x100fe40000010804 */
[----:B---3--:R-:W-:Y:S02]  /*1b230*/  FMUL.FTZ R11, R0, R147 ;  /* 0x00000093000b7220 */ /* 0x008fe40000410000 */
        /* <DEDUP_REMOVED lines=9> */
[----:B------:R2:W3:Y:S01]  /*1b2d0*/  MUFU.EX2 R190, R7 ;  /* 0x0000000700be7308 */ /* 0x0004e20000000800 */
[C---:B------:R-:W-:Y:S02]  /*1b2e0*/  FMUL.FTZ R14, R0.reuse, R150 ;  /* 0x00000096000e7220 */ /* 0x040fe40000410000 */
[C---:B------:R-:W-:Y:S02]  /*1b2f0*/  FMUL.FTZ R15, R0.reuse, R151 ;  /* 0x00000097000f7220 */ /* 0x040fe40000410000 */
[C---:B------:R-:W-:Y:S01]  /*1b300*/  FMUL.FTZ R18, R0.reuse, R154 ;  /* 0x0000009a00127220 */ /* 0x040fe20000410000 */
[----:B------:R-:W-:Y:S01]  /*1b310*/  LDSM.16.MT88.4 R148, [R193+0x800] ;  /* 0x00080000c194783b */ /* 0x000fe20000004200 */
[----:B------:R-:W-:Y:S02]  /*1b320*/  FMUL.FTZ R19, R0, R155 ;  /* 0x0000009b00137220 */ /* 0x000fe40000410000 */
[C---:B------:R-:W-:Y:S01]  /*1b330*/  FMUL.FTZ R20, R2.reuse, R156 ;  /* 0x0000009c02147220 */ /* 0x040fe20000410000 */
[----:B------:R4:W-:Y:S01]  /*1b340*/  MUFU.EX2 R220, R5 ;  /* 0x0000000500dc7308 */ /* 0x0009e20000000800 */
[----:B------:R-:W-:Y:S02]  /*1b350*/  FMUL.FTZ R21, R2, R157 ;  /* 0x0000009d02157220 */ /* 0x000fe40000410000 */
[----:B------:R-:W-:Y:S01]  /*1b360*/  FMUL.FTZ R22, R0, R158 ;  /* 0x0000009e00167220 */ /* 0x000fe20000410000 */
[----:B------:R-:W-:Y:S01]  /*1b370*/  LDSM.16.MT88.4 R152, [R193+0x1000] ;  /* 0x00100000c198783b */ /* 0x000fe20000004200 */
[----:B-1----:R-:W-:Y:S02]  /*1b380*/  FFMA.FTZ R6, R10, c[0x0][0x2d0], -R4 ;  /* 0x0000b4000a067a23 */ /* 0x002fe40000010804 */
[----:B------:R-:W-:Y:S02]  /*1b390*/  FMUL.FTZ R10, R0, R146 ;  /* 0x00000092000a7220 */ /* 0x000fe40000410000 */
[----:B------:R-:W-:Y:S01]  /*1b3a0*/  FMUL.FTZ R4, R2, R140 ;  /* 0x0000008c02047220 */ /* 0x000fe20000410000 */
[----:B------:R-:W1:Y:S01]  /*1b3b0*/  MUFU.EX2 R221, R6 ;  /* 0x0000000600dd7308 */ /* 0x000e620000000800 */
[----:B------:R-:W-:Y:S01]  /*1b3c0*/  F2FP.PACK_AB R140, R191, R135 ;  /* 0x00000087bf8c723e */ /* 0x000fe200000000ff */
[----:B------:R-:W5:Y:S01]  /*1b3d0*/  LDSM.16.MT88.4 R144, [R193] ;  /* 0x00000000c190783b */ /* 0x000f620000004200 */
[C---:B------:R-:W-:Y:S02]  /*1b3e0*/  FMUL.FTZ R23, R0.reuse, R159 ;  /* 0x0000009f00177220 */ /* 0x040fe40000410000 */
[----:B--2---:R-:W-:Y:S02]  /*1b3f0*/  FMUL.FTZ R7, R0, R143 ;  /* 0x0000008f00077220 */ /* 0x004fe40000410000 */
[C---:B------:R-:W-:Y:S02]  /*1b400*/  FMUL.FTZ R24, R2.reuse, R160 ;  /* 0x000000a002187220 */ /* 0x040fe40000410000 */
[----:B------:R-:W-:Y:S01]  /*1b410*/  FMUL.FTZ R25, R2, R161 ;  /* 0x000000a102197220 */ /* 0x000fe20000410000 */
[----:B------:R-:W-:Y:S01]  /*1b420*/  MUFU.EX2 R157, R179 ;  /* 0x000000b3009d7308 */ /* 0x000fe20000000800 */
[C---:B------:R-:W-:Y:S02]  /*1b430*/  FMUL.FTZ R26, R0.reuse, R162 ;  /* 0x000000a2001a7220 */ /* 0x040fe40000410000 */
[----:B------:R-:W-:Y:S02]  /*1b440*/  FMUL.FTZ R27, R0, R163 ;  /* 0x000000a3001b7220 */ /* 0x000fe40000410000 */
[----:B----4-:R-:W-:Y:S01]  /*1b450*/  FMUL.FTZ R5, R2, R141 ;  /* 0x0000008d02057220 */ /* 0x010fe20000410000 */
[----:B---3--:R-:W-:Y:S01]  /*1b460*/  F2FP.PACK_AB R141, R190, R189 ;  /* 0x000000bdbe8d723e */ /* 0x008fe200000000ff */
[C---:B------:R-:W-:Y:S01]  /*1b470*/  FMUL.FTZ R28, R2.reuse, R28 ;  /* 0x0000001c021c7220 */ /* 0x040fe20000410000 */
[----:B------:R-:W-:Y:S01]  /*1b480*/  LDSM.16.MT88.4 R160, [R195+0x1000] ;  /* 0x00100000c3a0783b */ /* 0x000fe20000004200 */
[----:B------:R-:W-:Y:S01]  /*1b490*/  FMUL.FTZ R29, R2, R29 ;  /* 0x0000001d021d7220 */ /* 0x000fe20000410000 */
[----:B------:R-:W-:Y:S01]  /*1b4a0*/  MUFU.EX2 R156, R138 ;  /* 0x0000008a009c7308 */ /* 0x000fe20000000800 */
[C---:B------:R-:W-:Y:S02]  /*1b4b0*/  FMUL.FTZ R30, R0.reuse, R30 ;  /* 0x0000001e001e7220 */ /* 0x040fe40000410000 */
[----:B------:R-:W-:Y:S01]  /*1b4c0*/  FMUL.FTZ R31, R0, R31 ;  /* 0x0000001f001f7220 */ /* 0x000fe20000410000 */
[----:B-1----:R-:W-:Y:S01]  /*1b4d0*/  F2FP.PACK_AB R143, R220, R221 ;  /* 0x000000dddc8f723e */ /* 0x002fe200000000ff */
[----:B------:R-:W-:Y:S01]  /*1b4e0*/  FMUL.FTZ R6, R0, R142 ;  /* 0x0000008e00067220 */ /* 0x000fe20000410000 */
[----:B------:R-:W-:Y:S01]  /*1b4f0*/  F2FP.PACK_AB R142, R223, R224 ;  /* 0x000000e0df8e723e */ /* 0x000fe200000000ff */
[C---:B------:R-:W-:Y:S02]  /*1b500*/  FMUL.FTZ R32, R2.reuse, R32 ;  /* 0x0000002002207220 */ /* 0x040fe40000410000 */
[----:B------:R-:W-:Y:S01]  /*1b510*/  FMUL.FTZ R33, R2, R33 ;  /* 0x0000002102217220 */ /* 0x000fe20000410000 */
[----:B------:R-:W-:Y:S01]  /*1b520*/  MUFU.EX2 R216, R132 ;  /* 0x0000008400d87308 */ /* 0x000fe20000000800 */
[C---:B------:R-:W-:Y:S02]  /*1b530*/  FMUL.FTZ R34, R0.reuse, R34 ;  /* 0x0000002200227220 */ /* 0x040fe40000410000 */
[C---:B------:R-:W-:Y:S05]  /*1b540*/  HMMA.16816.F32 R4, R140.reuse, R172, R4 ;  /* 0x000000ac8c04723c */ /* 0x040fea0000001804 */
[----:B------:R-:W-:Y:S02]  /*1b550*/  FMUL.FTZ R35, R0, R35 ;  /* 0x0000002300237220 */ /* 0x000fe40000410000 */
[C---:B------:R-:W-:Y:S01]  /*1b560*/  FMUL.FTZ R36, R2.reuse, R36 ;  /* 0x0000002402247220 */ /* 0x040fe20000410000 */
[C---:B------:R-:W-:Y:S01]  /*1b570*/  HMMA.16816.F32 R8, R140.reuse, R174, R8 ;  /* 0x000000ae8c08723c */ /* 0x040fe20000001808 */
[----:B------:R-:W-:Y:S03]  /*1b580*/  MUFU.EX2 R215, R180 ;  /* 0x000000b400d77308 */ /* 0x000fe60000000800 */
[----:B------:R-:W-:Y:S02]  /*1b590*/  FMUL.FTZ R37, R2, R37 ;  /* 0x0000002502257220 */ /* 0x000fe40000410000 */
[C---:B------:R-:W-:Y:S02]  /*1b5a0*/  FMUL.FTZ R38, R0.reuse, R38 ;  /* 0x0000002600267220 */ /* 0x040fe40000410000 */
[C---:B-----5:R-:W-:Y:S03]  /*1b5b0*/  HMMA.16816.F32 R12, R140.reuse, R144, R12 ;  /* 0x000000908c0c723c */ /* 0x060fe6000000180c */
[----:B------:R-:W-:Y:S01]  /*1b5c0*/  MUFU.EX2 R180, R177 ;  /* 0x000000b100b47308 */ /* 0x000fe20000000800 */
[----:B------:R-:W-:Y:S02]  /*1b5d0*/  FMUL.FTZ R39, R0, R39 ;  /* 0x0000002700277220 */ /* 0x000fe40000410000 */
[C---:B------:R-:W-:Y:S02]  /*1b5e0*/  FMUL.FTZ R40, R2.reuse, R40 ;  /* 0x0000002802287220 */ /* 0x040fe40000410000 */
[C---:B------:R-:W-:Y:S01]  /*1b5f0*/  HMMA.16816.F32 R16, R140.reuse, R146, R16 ;  /* 0x000000928c10723c */ /* 0x040fe20000001810 */
[----:B------:R-:W1:Y:S03]  /*1b600*/  LDSM.16.MT88.4 R144, [R195] ;  /* 0x00000000c390783b */ /* 0x000e660000004200 */
[----:B------:R-:W-:Y:S01]  /*1b610*/  FMUL.FTZ R41, R2, R41 ;  /* 0x0000002902297220 */ /* 0x000fe20000410000 */
[----:B------:R-:W-:Y:S01]  /*1b620*/  MUFU.EX2 R181, R181 ;  /* 0x000000b500b57308 */ /* 0x000fe20000000800 */
        /* <DEDUP_REMOVED lines=16> */
[----:B------:R-:W2:Y:S01]  /*1b730*/  MUFU.EX2 R177, R182 ;  /* 0x000000b600b17308 */ /* 0x000ea20000000800 */
[C---:B------:R-:W-:Y:S02]  /*1b740*/  FMUL.FTZ R56, R2.reuse, R56 ;  /* 0x0000003802387220 */ /* 0x040fe40000410000 */
[----:B------:R-:W-:Y:S02]  /*1b750*/  FMUL.FTZ R57, R2, R57 ;  /* 0x0000003902397220 */ /* 0x000fe40000410000 */
[C---:B------:R-:W-:Y:S01]  /*1b760*/  FMUL.FTZ R58, R0.reuse, R58 ;  /* 0x0000003a003a7220 */ /* 0x040fe20000410000 */
[C---:B-1----:R-:W-:Y:S03]  /*1b770*/  HMMA.16816.F32 R20, R140.reuse, R144, R20 ;  /* 0x000000908c14723c */ /* 0x042fe60000001814 */
[----:B------:R-:W-:Y:S01]  /*1b780*/  FMUL.FTZ R59, R0, R59 ;  /* 0x0000003b003b7220 */ /* 0x000fe20000410000 */
[----:B------:R-:W-:Y:S01]  /*1b790*/  MUFU.EX2 R178, R187 ;  /* 0x000000bb00b27308 */ /* 0x000fe20000000800 */
[C---:B------:R-:W-:Y:S02]  /*1b7a0*/  FMUL.FTZ R60, R2.reuse, R60 ;  /* 0x0000003c023c7220 */ /* 0x040fe40000410000 */
[----:B------:R-:W-:Y:S01]  /*1b7b0*/  FMUL.FTZ R61, R2, R61 ;  /* 0x0000003d023d7220 */ /* 0x000fe20000410000 */
[C---:B------:R-:W-:Y:S01]  /*1b7c0*/  HMMA.16816.F32 R24, R140.reuse, R146, R24 ;  /* 0x000000928c18723c */ /* 0x040fe20000001818 */
[----:B------:R-:W1:Y:S03]  /*1b7d0*/  LDSM.16.MT88.4 R144, [R194] ;  /* 0x00000000c290783b */ /* 0x000e660000004200 */
[C---:B------:R-:W-:Y:S02]  /*1b7e0*/  FMUL.FTZ R62, R0.reuse, R62 ;  /* 0x0000003e003e7220 */ /* 0x040fe40000410000 */
[----:B------:R-:W-:Y:S01]  /*1b7f0*/  FMUL.FTZ R63, R0, R63 ;  /* 0x0000003f003f7220 */ /* 0x000fe20000410000 */
[----:B------:R-:W3:Y:S01]  /*1b800*/  MUFU.EX2 R179, R133 ;  /* 0x0000008500b37308 */ /* 0x000ee20000000800 */
[C---:B------:R-:W-:Y:S04]  /*1b810*/  FMUL.FTZ R64, R2.reuse, R64 ;  /* 0x0000004002407220 */ /* 0x040fe80000410000 */
[----:B------:R-:W-:Y:S01]  /*1b820*/  FMUL.FTZ R65, R2, R65 ;  /* 0x0000004102417220 */ /* 0x000fe20000410000 */
[----:B--2---:R-:W-:Y:S01]  /*1b830*/  F2FP.PACK_AB R173, R177, R138 ;  /* 0x0000008ab1ad723e */ /* 0x004fe200000000ff */
        /* <DEDUP_REMOVED lines=8> */
[----:B------:R-:W2:Y:S01]  /*1b8c0*/  MUFU.EX2 R133, R188 ;  /* 0x000000bc00857308 */ /* 0x000ea20000000800 */
[----:B------:R-:W-:Y:S02]  /*1b8d0*/  FMUL.FTZ R73, R2, R73 ;  /* 0x0000004902497220 */ /* 0x000fe40000410000 */
[C---:B------:R-:W-:Y:S01]  /*1b8e0*/  FMUL.FTZ R74, R0.reuse, R74 ;  /* 0x0000004a004a7220 */ /* 0x040fe20000410000 */
[----:B---3--:R-:W-:Y:S01]  /*1b8f0*/  F2FP.PACK_AB R174, R179, R178 ;  /* 0x000000b2b3ae723e */ /* 0x008fe200000000ff */
        /* <DEDUP_REMOVED lines=11> */
[----:B------:R-:W-:Y:S01]  /*1b9b0*/  FMUL.FTZ R83, R0, R83 ;  /* 0x0000005300537220 */ /* 0x000fe20000410000 */
[----:B--2---:R-:W-:Y:S01]  /*1b9c0*/  F2FP.PACK_AB R175, R133, R132 ;  /* 0x0000008485af723e */ /* 0x004fe200000000ff */
        /* <DEDUP_REMOVED lines=54> */
[----:B------:R-:W-:Y:S02]  /*1bd30*/  FFMA.FTZ R2, R2, R222, R135 ;  /* 0x000000de02027223 */ /* 0x000fe40000010087 */
[----:B------:R-:W2:Y:S01]  /*1bd40*/  MUFU.EX2 R135, R185 ;  /* 0x000000b900877308 */ /* 0x000ea20000000800 */
[----:B------:R-:W-:Y:S02]  /*1bd50*/  FFMA.FTZ R0, R0, R228, R189 ;  /* 0x000000e400007223 */ /* 0x000fe400000100bd */
        /* <DEDUP_REMOVED lines=8> */
[C---:B-1----:R-:W-:Y:S03]  /*1bde0*/  HMMA.16816.F32 R52, R140.reuse, R144, R52 ;  /* 0x000000908c34723c */ /* 0x042fe60000001834 */
[----:B------:R-:W-:Y:S01]  /*1bdf0*/  FADD.FTZ R2, R218, R2 ;  /* 0x00000002da027221 */ /* 0x000fe20000010000 */
[----:B--2---:R-:W-:Y:S01]  /*1be00*/  F2FP.PACK_AB R172, R176, R135 ;  /* 0x00000087b0ac723e */ /* 0x004fe200000000ff */
[----:B------:R-:W-:Y:S03]  /*1be10*/  FADD.FTZ R0, R216, R0 ;  /* 0x00000000d8007221 */ /* 0x000fe60000010000 */
[C---:B------:R-:W-:Y:S01]  /*1be20*/  HMMA.16816.F32 R56, R140.reuse, R146, R56 ;  /* 0x000000928c38723c */ /* 0x040fe20000001838 */
[----:B------:R-:W1:Y:S03]  /*1be30*/  LDSM.16.MT88.4 R144, [R194+0x1800] ;  /* 0x00180000c290783b */ /* 0x000e660000004200 */
        /* <DEDUP_REMOVED lines=137> */
.L_x_2002:
[----:B------:R-:W-:-:S13]  /*1c6d0*/  ISETP.GE.AND P0, PT, R214, R232, PT ;  /* 0x000000e8d600720c */ /* 0x000fda0003f06270 */
[----:B------:R-:W-:Y:S05]  /*1c6e0*/  @!P0 BRA `(.L_x_2008) ;  /* 0x000033c000008947 */ /* 0x000fea0003800000 */
[----:B------:R-:W-:Y:S02]  /*1c6f0*/  MOV R138, R132 ;  /* 0x00000084008a7202 */ /* 0x000fe40000000f00 */
[----:B------:R-:W-:Y:S02]  /*1c700*/  MOV R135, R134 ;  /* 0x0000008600877202 */ /* 0x000fe40000000f00 */
.L_x_2019:
[----:B------:R-:W-:Y:S04]  /*1c710*/  DEPBAR.LE SB0, 0x0 ;  /* 0x000080000000791a */ /* 0x000fe80000000000 */
[----:B------:R-:W-:Y:S01]  /*1c720*/  WARPSYNC 0xffffffff ;  /* 0xffffffff00007948 */ /* 0x000fe20003800000 */
[----:B------:R-:W-:Y:S01]  /*1c730*/  BAR.SYNC.DEFER_BLOCKING 0x0 ;  /* 0x0000000000007b1d */ /* 0x000fe20000010000 */
[----:B------:R-:W-:Y:S01]  /*1c740*/  SHF.R.S32.HI R0, RZ, 0x1f, R214 ;  /* 0x0000001fff007819 */ /* 0x000fe200000114d6 */
[----:B------:R-:W-:Y:S01]  /*1c750*/  IMAD.WIDE.U32 R2, R214, c[0x0][0x208], RZ ;  /* 0x00008200d6027a25 */ /* 0x000fe200078e00ff */
[C---:B------:R-:W-:Y:S02]  /*1c760*/  LOP3.LUT P6, RZ, R212.reuse, 0x400, RZ, 0xc0, !PT ;  /* 0x00000400d4ff7812 */ /* 0x040fe400078cc0ff */
[----:B------:R-:W-:Y:S01]  /*1c770*/  LOP3.LUT P5, RZ, R212, 0x200, RZ, 0xc0, !PT ;  /* 0x00000200d4ff7812 */ /* 0x000fe200078ac0ff */
[----:B------:R-:W-:Y:S01]  /*1c780*/  IMAD R0, R0, c[0x0][0x208], RZ ;  /* 0x0000820000007a24 */ /* 0x000fe200078e02ff */
[C---:B------:R-:W-:Y:S02]  /*1c790*/  LOP3.LUT P4, RZ, R212.reuse, 0x100, RZ, 0xc0, !PT ;  /* 0x00000100d4ff7812 */ /* 0x040fe4000788c0ff */
[----:B------:R-:W-:Y:S01]  /*1c7a0*/  LOP3.LUT P3, RZ, R212, 0x80, RZ, 0xc0, !PT ;  /* 0x00000080d4ff7812 */ /* 0x000fe2000786c0ff */
[----:B------:R-:W-:Y:S04]  /*1c7b0*/  IMAD R0, R214, c[0x0][0x20c], R0 ;  /* 0x00008300d6007a24 */ /* 0x000fe800078e0200 */
[----:B------:R-:W-:Y:S02]  /*1c7c0*/  IMAD.IADD R0, R3, 0x1, R0 ;  /* 0x0000000103007824 */ /* 0x000fe400078e0200 */
[----:B------:R-:W-:Y:S01]  /*1c7d0*/  IMAD.WIDE.U32 R2, R2, 0x30, RZ ;  /* 0x0000003002027825 */ /* 0x000fe200078e00ff */
[----:B------:R-:W-:Y:S01]  /*1c7e0*/  LDSM.16.M88.4 R24, [R196] ;  /* 0x00000000c418783b */ /* 0x000fe20000000200 */
[----:B------:R-:W-:Y:S03]  /*1c7f0*/  BSSY B0, `(.L_x_2009) ;  /* 0x00000e5000007945 */ /* 0x000fe60003800000 */
[----:B------:R-:W1:Y:S04]  /*1c800*/  LDSM.16.M88.4 R8, [R171] ;  /* 0x00000000ab08783b */ /* 0x000e680000000200 */
[----:B------:R-:W2:Y:S04]  /*1c810*/  LDSM.16.M88.4 R16, [R171+0x800] ;  /* 0x00080000ab10783b */ /* 0x000ea80000000200 */
[----:B------:R-:W3:Y:S04]  /*1c820*/  LDSM.16.M88.4 R172, [R171+0x1000] ;  /* 0x00100000abac783b */ /* 0x000ee80000000200 */
[----:B------:R-:W-:Y:S04]  /*1c830*/  LDSM.16.M88.4 R176, [R197] ;  /* 0x00000000c5b0783b */ /* 0x000fe80000000200 */
[----:B------:R-:W4:Y:S01]  /*1c840*/  S2R R132, SR_TID.X ;  /* 0x0000000000847919 */ /* 0x000f220000002100 */
[C---:B-1----:R-:W-:Y:S03]  /*1c850*/  HMMA.16816.F32 R4, R24.reuse, R8, RZ ;  /* 0x000000081804723c */ /* 0x042fe600000018ff */
[----:B----4-:R-:W-:Y:S01]  /*1c860*/  ISETP.GT.AND P1, PT, R132, 0x7f, PT ;  /* 0x0000007f8400780c */ /* 0x010fe20003f24270 */
[----:B------:R-:W-:Y:S04]  /*1c870*/  IMAD R132, R0, 0x30, RZ ;  /* 0x0000003000847824 */ /* 0x000fe800078e02ff */
[C---:B------:R-:W-:Y:S01]  /*1c880*/  HMMA.16816.F32 R8, R24.reuse, R10, RZ ;  /* 0x0000000a1808723c */ /* 0x040fe200000018ff */
[----:B------:R-:W-:Y:S07]  /*1c890*/  IMAD.IADD R132, R3, 0x1, R132 ;  /* 0x0000000103847824 */ /* 0x000fee00078e0284 */
[C---:B--2---:R-:W-:Y:S01]  /*1c8a0*/  HMMA.16816.F32 R12, R24.reuse, R16, RZ ;  /* 0x00000010180c723c */ /* 0x044fe200000018ff */
[----:B------:R-:W-:Y:S03]  /*1c8b0*/  @!P1 IMAD.MOV.U32 R0, RZ, RZ, c[0x0][0x208] ;  /* 0x00008200ff009624 */ /* 0x000fe600078e00ff */
[----:B------:R-:W-:Y:S02]  /*1c8c0*/  @!P1 IMAD.MOV.U32 R133, RZ, RZ, c[0x0][0x20c] ;  /* 0x00008300ff859624 */ /* 0x000fe400078e00ff */
[C---:B------:R-:W-:Y:S02]  /*1c8d0*/  @!P1 LEA R134, P0, R0.reuse, R2, 0x5 ;  /* 0x0000000200869211 */ /* 0x040fe400078028ff */
[C---:B------:R-:W-:Y:S04]  /*1c8e0*/  HMMA.16816.F32 R16, R24.reuse, R18, RZ ;  /* 0x000000121810723c */ /* 0x040fe800000018ff */
[----:B------:R-:W-:Y:S02]  /*1c8f0*/  @!P1 LEA.HI.X R133, R0, R132, R133, 0x5, P0 ;  /* 0x0000008400859211 */ /* 0x000fe400000f2c85 */
[----:B------:R-:W-:Y:S02]  /*1c900*/  IADD3 R3, P0, R236, R2, RZ ;  /* 0x00000002ec037210 */ /* 0x000fe40007f1e0ff */
[C---:B---3--:R-:W-:Y:S04]  /*1c910*/  HMMA.16816.F32 R20, R24.reuse, R172, RZ ;  /* 0x000000ac1814723c */ /* 0x048fe800000018ff */
[----:B------:R-:W-:Y:S01]  /*1c920*/  IMAD.X R0, R132, 0x1, R238, P0 ;  /* 0x0000000184007824 */ /* 0x000fe200000e06ee */
[C---:B------:R-:W-:Y:S03]  /*1c930*/  LEA R2, P0, R3.reuse, c[0x0][0x1f8], 0x1 ;  /* 0x00007e0003027a11 */ /* 0x040fe600078008ff */
[----:B------:R-:W-:Y:S01]  /*1c940*/  HMMA.16816.F32 R24, R24, R174, RZ ;  /* 0x000000ae1818723c */ /* 0x000fe200000018ff */
[----:B------:R-:W1:Y:S03]  /*1c950*/  LDSM.16.M88.4 R172, [R200] ;  /* 0x00000000c8ac783b */ /* 0x000e660000000200 */
[----:B------:R-:W-:Y:S02]  /*1c960*/  LEA.HI.X R3, R3, c[0x0][0x1fc], R0, 0x1, P0 ;  /* 0x00007f0003037a11 */ /* 0x000fe400000f0c00 */
[----:B------:R-:W-:Y:S06]  /*1c970*/  @!P1 IADD3 R0, P0, R134, R236, RZ ;  /* 0x000000ec86009210 */ /* 0x000fec0007f1e0ff */
[----:B------:R-:W-:Y:S01]  /*1c980*/  @!P1 IMAD.X R133, R133, 0x1, R238, P0 ;  /* 0x0000000185859824 */ /* 0x000fe200000e06ee */
[C---:B------:R-:W-:Y:S04]  /*1c990*/  @!P1 LEA R132, P0, R0.reuse, c[0x0][0x1f8], 0x1 ;  /* 0x00007e0000849a11 */ /* 0x040fe800078008ff */
[----:B------:R-:W-:Y:S02]  /*1c9a0*/  @!P1 LEA.HI.X R133, R0, c[0x0][0x1fc], R133, 0x1, P0 ;  /* 0x00007f0000859a11 */ /* 0x000fe400000f0c85 */
[----:B------:R-:W-:Y:S01]  /*1c9b0*/  ISETP.GT.AND P0, PT, R214, R232, PT ;  /* 0x000000e8d600720c */ /* 0x000fe20003f04270 */
[C---:B-1----:R-:W-:Y:S08]  /*1c9c0*/  HMMA.16816.F32 R4, R176.reuse, R172, R4 ;  /* 0x000000acb004723c */ /* 0x042ff00000001804 */
[C---:B------:R-:W-:Y:S01]  /*1c9d0*/  HMMA.16816.F32 R8, R176.reuse, R174, R8 ;  /* 0x000000aeb008723c */ /* 0x040fe20000001808 */
[----:B------:R-:W1:Y:S07]  /*1c9e0*/  LDSM.16.M88.4 R172, [R210] ;  /* 0x00000000d2ac783b */ /* 0x000e6e0000000200 */
[C---:B-1----:R-:W-:Y:S08]  /*1c9f0*/  HMMA.16816.F32 R12, R176.reuse, R172, R12 ;  /* 0x000000acb00c723c */ /* 0x042ff0000000180c */
[C---:B------:R-:W-:Y:S01]  /*1ca00*/  HMMA.16816.F32 R16, R176.reuse, R174, R16 ;  /* 0x000000aeb010723c */ /* 0x040fe20000001810 */
[----:B------:R-:W1:Y:S04]  /*1ca10*/  LDSM.16.M88.4 R172, [R211] ;  /* 0x00000000d3ac783b */ /* 0x000e680000000200 */
[----:B------:R-:W-:Y:S01]  /*1ca20*/  @!PT LDS RZ, [RZ] ;  /* 0x00000000fffff984 */ /* 0x000fe20000000800 */
[----:B------:R-:W-:Y:S01]  /*1ca30*/  @!PT LDS RZ, [RZ] ;  /* 0x00000000fffff984 */ /* 0x000fe20000000800 */
[----:B------:R-:W-:Y:S01]  /*1ca40*/  @!PT LDS RZ, [RZ] ;  /* 0x00000000fffff984 */ /* 0x000fe20000000800 */
[----:B------:R2:W-:Y:S04]  /*1ca50*/  LDGSTS.E.BYPASS.LTC128B.128 [R217+0x4080], [R2.64], !P6 ;  /* 0x0408000002d97fae */ /* 0x0005e8000f101d46 */
[----:B------:R2:W-:Y:S04]  /*1ca60*/  LDGSTS.E.BYPASS.LTC128B.128 [R217+0x5880], [R2.64+0x80], !P5 ;  /* 0x0588008002d97fae */ /* 0x0005e8000e901d46 */
[----:B------:R2:W-:Y:S04]  /*1ca70*/  LDGSTS.E.BYPASS.LTC128B.128 [R217+0x7080], [R2.64+0x100], !P4 ;  /* 0x0708010002d97fae */ /* 0x0005e8000e101d46 */
[----:B------:R2:W-:Y:S04]  /*1ca80*/  LDGSTS.E.BYPASS.LTC128B.128 [R217+0x8880], [R2.64+0x180], !P3 ;  /* 0x0888018002d97fae */ /* 0x0005e8000d901d46 */
[----:B------:R2:W-:Y:S04]  /*1ca90*/  @!P1 LDGSTS.E.BYPASS.LTC128B.128 [R217+0x5080], [R132.64], !P6 ;  /* 0x0508000084d99fae */ /* 0x0005e8000f101d46 */
[----:B------:R2:W-:Y:S04]  /*1caa0*/  @!P1 LDGSTS.E.BYPASS.LTC128B.128 [R217+0x6880], [R132.64+0x80], !P5 ;  /* 0x0688008084d99fae */ /* 0x0005e8000e901d46 */
[----:B------:R2:W-:Y:S04]  /*1cab0*/  @!P1 LDGSTS.E.BYPASS.LTC128B.128 [R217+0x8080], [R132.64+0x100], !P4 ;  /* 0x0808010084d99fae */ /* 0x0005e8000e101d46 */
[----:B------:R2:W-:Y:S04]  /*1cac0*/  @!P1 LDGSTS.E.BYPASS.LTC128B.128 [R217+0x9880], [R132.64+0x180], !P3 ;  /* 0x0988018084d99fae */ /* 0x0005e8000d901d46 */
[----:B------:R-:W0:Y:S01]  /*1cad0*/  LDGDEPBAR ;  /* 0x00000000000079af */ /* 0x000e220000000000 */
[C---:B-1----:R-:W-:Y:S08]  /*1cae0*/  HMMA.16816.F32 R20, R176.reuse, R172, R20 ;  /* 0x000000acb014723c */ /* 0x042ff00000001814 */
[----:B------:R-:W-:Y:S01]  /*1caf0*/  HMMA.16816.F32 R24, R176, R174, R24 ;  /* 0x000000aeb018723c */ /* 0x000fe20000001818 */
[----:B------:R-:W-:Y:S04]  /*1cb00*/  LDSM.16.M88.4 R172, [R199] ;  /* 0x00000000c7ac783b */ /* 0x000fe80000000200 */
[----:B------:R-:W1:Y:S03]  /*1cb10*/  LDSM.16.M88.4 R176, [R170] ;  /* 0x00000000aab0783b */ /* 0x000e660000000200 */
        /* <DEDUP_REMOVED lines=18> */
[----:B------:R-:W-:Y:S04]  /*1cc40*/  LDSM.16.M88.4 R172, [R196+0x4000] ;  /* 0x00400000c4ac783b */ /* 0x000fe80000000200 */
[----:B------:R-:W1:Y:S03]  /*1cc50*/  LDSM.16.M88.4 R176, [R171+0x1800] ;  /* 0x00180000abb0783b */ /* 0x000e660000000200 */
        /* <DEDUP_REMOVED lines=9> */
[----:B------:R-:W1:Y:S03]  /*1ccf0*/  LDSM.16.M88.4 R176, [R203] ;  /* 0x00000000cbb0783b */ /* 0x000e660000000200 */
        /* <DEDUP_REMOVED lines=105> */
[----:B------:R-:W1:Y:S01]  /*1d390*/  LDSM.16.M88.4 R176, [R169+0x5800] ;  /* 0x00580000a9b0783b */ /* 0x000e620000000200 */
[----:B------:R-:W-:Y:S04]  /*1d3a0*/  DEPBAR.LE SB0, 0x0 ;  /* 0x000080000000791a */ /* 0x000fe80000000000 */
[----:B------:R-:W-:Y:S02]  /*1d3b0*/  BAR.SYNC.DEFER_BLOCKING 0x0 ;  /* 0x0000000000007b1d */ /* 0x000fe40000010000 */
[C---:B-1----:R-:W-:Y:S08]  /*1d3c0*/  HMMA.16816.F32 R20, R172.reuse, R176, R20 ;  /* 0x000000b0ac14723c */ /* 0x042ff00000001814 */
[----:B------:R-:W-:Y:S01]  /*1d3d0*/  HMMA.16816.F32 R24, R172, R178, R24 ;  /* 0x000000b2ac18723c */ /* 0x000fe20000001818 */
[----:B------:R-:W-:Y:S07]  /*1d3e0*/  @!UPT UIADD3 URZ, URZ, URZ, URZ ;  /* 0x0000003f3f3ff290 */ /* 0x000fee000fffe03f */
[----:B------:R-:W-:-:S11]  /*1d3f0*/  @!P0 BRA `(.L_x_2010) ;  /* 0x0000024000008947 */ /* 0x000fd60003800000 */
[----:B--2---:R-:W-:Y:S04]  /*1d400*/  IADD3 R0, R214, -0x1, RZ ;  /* 0xffffffffd6007810 */ /* 0x004fe80007ffe0ff */
        /* <DEDUP_REMOVED lines=35> */
.L_x_2010:
[----:B--2---:R-:W-:Y:S05]  /*1d640*/  BSYNC B0 ;  /* 0x0000000000007941 */ /* 0x004fea0003800000 */
.L_x_2009:
        /* <DEDUP_REMOVED lines=33> */
.L_x_2013:
[----:B------:R-:W-:Y:S04]  /*1d860*/  MOV R174, c[0x0][0x32c] ;  /* 0x0000cb0000ae7a02 */ /* 0x000fe80000000f00 */
[----:B------:R-:W-:Y:S11]  /*1d870*/  ISETP.NE.AND P0, PT, R174, 0x1, PT ;  /* 0x00000001ae00780c */ /* 0x000ff60003f05270 */
[----:B------:R-:W-:Y:S02]  /*1d880*/  @!UPT UIADD3 URZ, URZ, URZ, URZ ;  /* 0x0000003f3f3ff290 */ /* 0x000fe4000fffe03f */
[----:B------:R-:W-:Y:S05]  /*1d890*/  @P0 IMAD.HI.U32 R174, R132, c[0x0][0x330], RZ ;  /* 0x0000cc0084ae0a27 */ /* 0x000fea00078e00ff */
[----:B------:R-:W-:Y:S02]  /*1d8a0*/  @P0 SHF.R.U32.HI R132, RZ, c[0x0][0x334], R174 ;  /* 0x0000cd00ff840a19 */ /* 0x000fe400000116ae */
.L_x_2014:
[----:B------:R-:W-:Y:S05]  /*1d8b0*/  BSYNC B0 ;  /* 0x0000000000007941 */ /* 0x000fea0003800000 */
.L_x_2012:
[----:B------:R-:W-:Y:S05]  /*1d8c0*/  IMAD R132, R132, c[0x0][0x32c], R173 ;  /* 0x0000cb0084847a24 */ /* 0x000fea00078e02ad */
[----:B------:R-:W-:Y:S02]  /*1d8d0*/  IMNMX R0, R0, R132, !PT ;  /* 0x0000008400007217 */ /* 0x000fe40007800200 */
[----:B------:R-:W-:Y:S04]  /*1d8e0*/  IADD3 R132, R132, c[0x0][0x32c], RZ ;  /* 0x0000cb0084847a10 */ /* 0x000fe80007ffe0ff */
[----:B------:R-:W-:Y:S02]  /*1d8f0*/  IMNMX R3, R3, R132, PT ;  /* 0x0000008403037217 */ /* 0x000fe40003800200 */
.L_x_2011:
        /* <DEDUP_REMOVED lines=79> */
.L_x_2017:
[----:B------:R-:W-:Y:S04]  /*1ddf0*/  MOV R4, c[0x0][0x32c] ;  /* 0x0000cb0000047a02 */ /* 0x000fe80000000f00 */
[----:B------:R-:W-:Y:S11]  /*1de00*/  ISETP.NE.AND P0, PT, R4, 0x1, PT ;  /* 0x000000010400780c */ /* 0x000ff60003f05270 */
[----:B------:R-:W-:Y:S02]  /*1de10*/  @!UPT UIADD3 URZ, URZ, URZ, URZ ;  /* 0x0000003f3f3ff290 */ /* 0x000fe4000fffe03f */
[----:B------:R-:W-:Y:S05]  /*1de20*/  @P0 IMAD.HI.U32 R4, R3, c[0x0][0x330], RZ ;  /* 0x0000cc0003040a27 */ /* 0x000fea00078e00ff */
[----:B------:R-:W-:Y:S02]  /*1de30*/  @P0 SHF.R.U32.HI R3, RZ, c[0x0][0x334], R4 ;  /* 0x0000cd00ff030a19 */ /* 0x000fe40000011604 */
.L_x_2018:
[----:B------:R-:W-:Y:S05]  /*1de40*/  BSYNC B0 ;  /* 0x0000000000007941 */ /* 0x000fea0003800000 */
.L_x_2016:
[----:B------:R-:W-:Y:S05]  /*1de50*/  IMAD R3, R3, c[0x0][0x32c], R173 ;  /* 0x0000cb0003037a24 */ /* 0x000fea00078e02ad */
[----:B------:R-:W-:Y:S02]  /*1de60*/  IADD3 R4, R3, c[0x0][0x32c], RZ ;  /* 0x0000cb0003047a10 */ /* 0x000fe40007ffe0ff */
[----:B------:R-:W-:Y:S02]  /*1de70*/  IMNMX R0, R0, R3, !PT ;  /* 0x0000000300007217 */ /* 0x000fe40007800200 */
[----:B------:R-:W-:Y:S02]  /*1de80*/  IMNMX R2, R2, R4, PT ;  /* 0x0000000402027217 */ /* 0x000fe40003800200 */
.L_x_2015:
        /* <DEDUP_REMOVED lines=24> */
[----:B------:R-:W-:Y:S01]  /*1e010*/  ISETP.GT.AND P0, PT, R0, 0x18, !P6 ;  /* 0x000000180000780c */ /* 0x000fe20007704270 */
[----:B------:R-:W-:Y:S03]  /*1e020*/  LDSM.16.MT88.4 R12, [R192] ;  /* 0x00000000c00c783b */ /* 0x000fe60000004200 */
        /* <DEDUP_REMOVED lines=42> */
[----:B------:R-:W-:Y:S01]  /*1e2d0*/  MUFU.EX2 R218, R10 ;  /* 0x0000000a00da7308 */ /* 0x000fe20000000800 */
[----:B------:R-:W-:Y:S04]  /*1e2e0*/  FMNMX.FTZ R0, R4, R0, !PT ;  /* 0x0000000004007209 */ /* 0x000fe80007810000 */
[----:B------:R-:W-:Y:S04]  /*1e2f0*/  FMNMX.FTZ R0, R5, R0, !PT ;  /* 0x0000000005007209 */ /* 0x000fe80007810000 */
[----:B------:R-:W-:Y:S01]  /*1e300*/  FMNMX.FTZ R0, R179, R0, !PT ;  /* 0x00000000b3007209 */ /* 0x000fe20007810000 */
[----:B------:R-:W1:Y:S03]  /*1e310*/  MUFU.EX2 R224, R8 ;  /* 0x0000000800e07308 */ /* 0x000e660000000800 */
[----:B------:R-:W-:Y:S04]  /*1e320*/  FMNMX.FTZ R0, R178, R0, !PT ;  /* 0x00000000b2007209 */ /* 0x000fe80007810000 */
[----:B------:R-:W-:Y:S04]  /*1e330*/  FMNMX.FTZ R0, R180, R0, !PT ;  /* 0x00000000b4007209 */ /* 0x000fe80007810000 */
[----:B------:R-:W-:Y:S04]  /*1e340*/  FMNMX.FTZ R0, R181, R0, !PT ;  /* 0x00000000b5007209 */ /* 0x000fe80007810000 */
[----:B------:R-:W-:Y:S04]  /*1e350*/  FMNMX.FTZ R0, R184, R0, !PT ;  /* 0x00000000b8007209 */ /* 0x000fe80007810000 */
[----:B------:R-:W-:Y:S04]  /*1e360*/  FMNMX.FTZ R0, R183, R0, !PT ;  /* 0x00000000b7007209 */ /* 0x000fe80007810000 */
[----:B------:R-:W-:Y:S02]  /*1e370*/  FMNMX.FTZ R0, R182, R0, !PT ;  /* 0x00000000b6007209 */ /* 0x000fe40007810000 */
[----:B-1----:R-:W-:Y:S02]  /*1e380*/  F2FP.PACK_AB R172, R224, R218 ;  /* 0x000000dae0ac723e */ /* 0x002fe400000000ff */
        /* <DEDUP_REMOVED lines=9> */
[--C-:B------:R-:W-:Y:S01]  /*1e420*/  FFMA.FTZ R0, R174, c[0x0][0x2d0], -R177.reuse ;  /* 0x0000b400ae007a23 */ /* 0x100fe200000108b1 */
[----:B------:R-:W-:Y:S03]  /*1e430*/  ISETP.GT.AND P0, PT, R214, R232, PT ;  /* 0x000000e8d600720c */ /* 0x000fe60003f04270 */
[----:B------:R1:W-:Y:S01]  /*1e440*/  MUFU.EX2 R226, R0 ;  /* 0x0000000000e27308 */ /* 0x0003e20000000800 */
[--C-:B------:R-:W-:Y:S09]  /*1e450*/  FFMA.FTZ R6, R6, c[0x0][0x2d0], -R176.reuse ;  /* 0x0000b40006067a23 */ /* 0x100ff200000108b0 */
[----:B------:R-:W-:Y:S01]  /*1e460*/  MUFU.EX2 R216, R6 ;  /* 0x0000000600d87308 */ /* 0x000fe20000000800 */
[----:B-1----:R-:W-:Y:S09]  /*1e470*/  FFMA.FTZ R0, R9, c[0x0][0x2d0], -R177 ;  /* 0x0000b40009007a23 */ /* 0x002ff200000108b1 */
[----:B------:R1:W2:Y:S02]  /*1e480*/  MUFU.EX2 R227, R0 ;  /* 0x0000000000e37308 */ /* 0x0002a40000000800 */
[----:B-1----:R-:W-:Y:S01]  /*1e490*/  FADD.FTZ R0, -R3, R135 ;  /* 0x0000008703007221 */ /* 0x002fe20000010100 */
[----:B--2---:R-:W-:Y:S01]  /*1e4a0*/  F2FP.PACK_AB R174, R227, R226 ;  /* 0x000000e2e3ae723e */ /* 0x004fe200000000ff */
[--C-:B------:R-:W-:Y:S02]  /*1e4b0*/  FFMA.FTZ R135, R190, c[0x0][0x2d0], -R177.reuse ;  /* 0x0000b400be877a23 */ /* 0x100fe400000108b1 */
[----:B------:R-:W-:Y:S04]  /*1e4c0*/  FMUL.FTZ R0, R0, c[0x0][0x2d0] ;  /* 0x0000b40000007a20 */ /* 0x000fe80000410000 */
[----:B------:R1:W2:Y:S02]  /*1e4d0*/  MUFU.EX2 R3, R0 ;  /* 0x0000000000037308 */ /* 0x0002a40000000800 */
[--C-:B-1----:R-:W-:Y:S02]  /*1e4e0*/  FFMA.FTZ R0, R7, c[0x0][0x2d0], -R176.reuse ;  /* 0x0000b40007007a23 */ /* 0x102fe400000108b0 */
[C---:B--2---:R-:W-:Y:S06]  /*1e4f0*/  FMUL.FTZ R8, R3.reuse, R144 ;  /* 0x0000009003087220 */ /* 0x044fec0000410000 */
        /* <DEDUP_REMOVED lines=14> */
[----:B------:R-:W-:Y:S02]  /*1e5e0*/  FFMA.FTZ R0, R4, c[0x0][0x2d0], -R176 ;  /* 0x0000b40004007a23 */ /* 0x000fe400000108b0 */
        /* <DEDUP_REMOVED lines=14> */
[----:B-1----:R-:W-:Y:S02]  /*1e6d0*/  FADD.FTZ R0, -R2, R138 ;  /* 0x0000008a02007221 */ /* 0x002fe40000010100 */
[--C-:B------:R-:W-:Y:S02]  /*1e6e0*/  FFMA.FTZ R2, R5, c[0x0][0x2d0], -R176.reuse ;  /* 0x0000b40005027a23 */ /* 0x100fe400000108b0 */
[----:B------:R-:W-:Y:S02]  /*1e6f0*/  FMUL.FTZ R0, R0, c[0x0][0x2d0] ;  /* 0x0000b40000007a20 */ /* 0x000fe40000410000 */
[----:B------:R-:W1:Y:S01]  /*1e700*/  MUFU.EX2 R223, R2 ;  /* 0x0000000200df7308 */ /* 0x000e620000000800 */
        /* <DEDUP_REMOVED lines=16> */
[--C-:B------:R-:W-:Y:S02]  /*1e810*/  FFMA.FTZ R2, R188, c[0x0][0x2d0], -R177.reuse ;  /* 0x0000b400bc027a23 */ /* 0x100fe400000108b1 */
[C---:B------:R-:W-:Y:S02]  /*1e820*/  FMUL.FTZ R92, R3.reuse, R92 ;  /* 0x0000005c035c7220 */ /* 0x040fe40000410000 */
[----:B------:R1:W3:Y:S01]  /*1e830*/  MUFU.EX2 R188, R2 ;  /* 0x0000000200bc7308 */ /* 0x0002e20000000800 */
[C---:B--2---:R-:W-:Y:S02]  /*1e840*/  FMUL.FTZ R6, R0.reuse, R142 ;  /* 0x0000008e00067220 */ /* 0x044fe40000410000 */
[C---:B------:R-:W-:Y:S02]  /*1e850*/  FMUL.FTZ R7, R0.reuse, R143 ;  /* 0x0000008f00077220 */ /* 0x040fe40000410000 */
[----:B------:R-:W2:Y:S01]  /*1e860*/  LDSM.16.MT88.4 R140, [R195] ;  /* 0x00000000c38c783b */ /* 0x000ea20000004200 */
[C---:B------:R-:W-:Y:S02]  /*1e870*/  FMUL.FTZ R10, R0.reuse, R146 ;  /* 0x00000092000a7220 */ /* 0x040fe40000410000 */
[C---:B------:R-:W-:Y:S02]  /*1e880*/  FMUL.FTZ R11, R0.reuse, R147 ;  /* 0x00000093000b7220 */ /* 0x040fe40000410000 */
[C---:B------:R-:W-:Y:S03]  /*1e890*/  HMMA.16816.F32 R4, R172.reuse, R12, R4 ;  /* 0x0000000cac04723c */ /* 0x040fe60000001804 */
[----:B------:R-:W-:Y:S02]  /*1e8a0*/  LDSM.16.MT88.4 R144, [R192+0x800] ;  /* 0x00080000c090783b */ /* 0x000fe40000004200 */
[C---:B------:R-:W-:Y:S02]  /*1e8b0*/  FMUL.FTZ R18, R0.reuse, R154 ;  /* 0x0000009a00127220 */ /* 0x040fe40000410000 */
[C---:B------:R-:W-:Y:S01]  /*1e8c0*/  FMUL.FTZ R19, R0.reuse, R155 ;  /* 0x0000009b00137220 */ /* 0x040fe20000410000 */
[C---:B------:R-:W-:Y:S04]  /*1e8d0*/  HMMA.16816.F32 R8, R172.reuse, R14, R8 ;  /* 0x0000000eac08723c */ /* 0x040fe80000001808 */
[C---:B------:R-:W-:Y:S02]  /*1e8e0*/  FMUL.FTZ R12, R3.reuse, R148 ;  /* 0x00000094030c7220 */ /* 0x040fe40000410000 */
[----:B------:R-:W-:Y:S02]  /*1e8f0*/  FMUL.FTZ R13, R3, R149 ;  /* 0x00000095030d7220 */ /* 0x000fe40000410000 */
[C---:B------:R-:W-:Y:S04]  /*1e900*/  FMUL.FTZ R14, R0.reuse, R150 ;  /* 0x00000096000e7220 */ /* 0x040fe80000410000 */
[C---:B------:R-:W-:Y:S02]  /*1e910*/  FMUL.FTZ R15, R0.reuse, R151 ;  /* 0x00000097000f7220 */ /* 0x040fe40000410000 */
[C---:B------:R-:W-:Y:S02]  /*1e920*/  FMUL.FTZ R26, R0.reuse, R162 ;  /* 0x000000a2001a7220 */ /* 0x040fe40000410000 */
[----:B------:R-:W-:Y:S02]  /*1e930*/  FMUL.FTZ R27, R0, R163 ;  /* 0x000000a3001b7220 */ /* 0x000fe40000410000 */
[----:B------:R-:W-:Y:S01]  /*1e940*/  LDSM.16.MT88.4 R160, [R195+0x1000] ;  /* 0x00100000c3a0783b */ /* 0x000fe20000004200 */
[C---:B------:R-:W-:Y:S03]  /*1e950*/  HMMA.16816.F32 R12, R172.reuse, R20, R12 ;  /* 0x00000014ac0c723c */ /* 0x040fe6000000180c */
[--C-:B------:R-:W-:Y:S02]  /*1e960*/  FFMA.FTZ R148, R215, c[0x0][0x2d0], -R177.reuse ;  /* 0x0000b400d7947a23 */ /* 0x100fe400000108b1 */
[----:B------:R-:W-:Y:S02]  /*1e970*/  FFMA.FTZ R149, R182, c[0x0][0x2d0], -R176 ;  /* 0x0000b400b6957a23 */ /* 0x000fe400000108b0 */
[C---:B------:R-:W-:Y:S01]  /*1e980*/  FFMA.FTZ R152, R3.reuse, R222, R218 ;  /* 0x000000de03987223 */ /* 0x040fe200000100da */
[C---:B------:R-:W-:Y:S01]  /*1e990*/  HMMA.16816.F32 R16, R172.reuse, R22, R16 ;  /* 0x00000016ac10723c */ /* 0x040fe20000001810 */
[----:B------:R-:W-:Y:S03]  /*1e9a0*/  MUFU.EX2 R182, R135 ;  /* 0x0000008700b67308 */ /* 0x000fe60000000800 */
[C---:B------:R-:W-:Y:S02]  /*1e9b0*/  FMUL.FTZ R20, R3.reuse, R156 ;  /* 0x0000009c03147220 */ /* 0x040fe40000410000 */
[C---:B------:R-:W-:Y:S02]  /*1e9c0*/  FMUL.FTZ R21, R3.reuse, R157 ;  /* 0x0000009d03157220 */ /* 0x040fe40000410000 */
[C---:B------:R-:W-:Y:S04]  /*1e9d0*/  FMUL.FTZ R22, R0.reuse, R158 ;  /* 0x0000009e00167220 */ /* 0x040fe80000410000 */
        /* <DEDUP_REMOVED lines=9> */
[----:B------:R-:W2:Y:S03]  /*1ea70*/  LDSM.16.MT88.4 R140, [R194] ;  /* 0x00000000c28c783b */ /* 0x000ea60000004200 */
        /* <DEDUP_REMOVED lines=65> */
[C---:B------:R-:W-:Y:S01]  /*1ee90*/  FMUL.FTZ R130, R0.reuse, R130 ;  /* 0x0000008200827220 */ /* 0x040fe20000410000 */
[C---:B--2---:R-:W-:Y:S03]  /*1eea0*/  HMMA.16816.F32 R44, R172.reuse, R140, R44 ;  /* 0x0000008cac2c723c */ /* 0x044fe6000000182c */
[----:B------:R-:W-:Y:S02]  /*1eeb0*/  FMUL.FTZ R131, R0, R131 ;  /* 0x0000008300837220 */ /* 0x000fe40000410000 */
[--C-:B------:R-:W-:Y:S02]  /*1eec0*/  FFMA.FTZ R138, R191, c[0x0][0x2d0], -R177.reuse ;  /* 0x0000b400bf8a7a23 */ /* 0x100fe400000108b1 */
[--C-:B-1----:R-:W-:Y:S01]  /*1eed0*/  FFMA.FTZ R2, R187, c[0x0][0x2d0], -R177.reuse ;  /* 0x0000b400bb027a23 */ /* 0x102fe200000108b1 */
[C---:B------:R-:W-:Y:S01]  /*1eee0*/  HMMA.16816.F32 R48, R172.reuse, R142, R48 ;  /* 0x0000008eac30723c */ /* 0x040fe20000001830 */
[----:B------:R-:W1:Y:S02]  /*1eef0*/  LDSM.16.MT88.4 R140, [R195+0x1800] ;  /* 0x00180000c38c783b */ /* 0x000e640000004200 */
[----:B------:R2:W-:Y:S01]  /*1ef00*/  MUFU.EX2 R187, R2 ;  /* 0x0000000200bb7308 */ /* 0x0005e20000000800 */
[C---:B------:R-:W-:Y:S02]  /*1ef10*/  FMUL.FTZ R124, R3.reuse, R124 ;  /* 0x0000007c037c7220 */ /* 0x040fe40000410000 */
[----:B------:R-:W-:Y:S02]  /*1ef20*/  FMUL.FTZ R125, R3, R125 ;  /* 0x0000007d037d7220 */ /* 0x000fe40000410000 */
[----:B------:R-:W-:Y:S04]  /*1ef30*/  FFMA.FTZ R3, R184, c[0x0][0x2d0], -R176 ;  /* 0x0000b400b8037a23 */ /* 0x000fe800000108b0 */
[C---:B------:R-:W-:Y:S02]  /*1ef40*/  FMUL.FTZ R126, R0.reuse, R126 ;  /* 0x0000007e007e7220 */ /* 0x040fe40000410000 */
[----:B------:R-:W-:Y:S01]  /*1ef50*/  MUFU.EX2 R3, R3 ;  /* 0x0000000300037308 */ /* 0x000fe20000000800 */
[C---:B------:R-:W-:Y:S02]  /*1ef60*/  FMUL.FTZ R127, R0.reuse, R127 ;  /* 0x0000007f007f7220 */ /* 0x040fe40000410000 */
[----:B------:R-:W-:Y:S04]  /*1ef70*/  FFMA.FTZ R0, R0, R228, R216 ;  /* 0x000000e400007223 */ /* 0x000fe800000100d8 */
[----:B------:R-:W-:Y:S04]  /*1ef80*/  FADD.FTZ R0, R221, R0 ;  /* 0x00000000dd007221 */ /* 0x000fe80000010000 */
[----:B------:R-:W-:Y:S02]  /*1ef90*/  FADD.FTZ R0, R225, R0 ;  /* 0x00000000e1007221 */ /* 0x000fe40000010000 */
[--C-:B--2---:R-:W-:Y:S04]  /*1efa0*/  FFMA.FTZ R2, R186, c[0x0][0x2d0], -R177.reuse ;  /* 0x0000b400ba027a23 */ /* 0x104fe800000108b1 */
[----:B------:R2:W-:Y:S01]  /*1efb0*/  MUFU.EX2 R220, R2 ;  /* 0x0000000200dc7308 */ /* 0x0005e20000000800 */
[C---:B-1----:R-:W-:Y:S08]  /*1efc0*/  HMMA.16816.F32 R52, R172.reuse, R140, R52 ;  /* 0x0000008cac34723c */ /* 0x042ff00000001834 */
[C---:B------:R-:W-:Y:S01]  /*1efd0*/  HMMA.16816.F32 R56, R172.reuse, R142, R56 ;  /* 0x0000008eac38723c */ /* 0x040fe20000001838 */
[----:B------:R-:W1:Y:S03]  /*1efe0*/  LDSM.16.MT88.4 R140, [R194+0x1800] ;  /* 0x00180000c28c783b */ /* 0x000e660000004200 */
[--C-:B--2---:R-:W-:Y:S02]  /*1eff0*/  FFMA.FTZ R2, R185, c[0x0][0x2d0], -R177.reuse ;  /* 0x0000b400b9027a23 */ /* 0x104fe400000108b1 */
[----:B------:R-:W-:Y:S02]  /*1f000*/  FFMA.FTZ R177, R189, c[0x0][0x2d0], -R177 ;  /* 0x0000b400bdb17a23 */ /* 0x000fe400000108b1 */
[----:B------:R2:W-:Y:S10]  /*1f010*/  MUFU.EX2 R219, R2 ;  /* 0x0000000200db7308 */ /* 0x0005f40000000800 */
[----:B------:R-:W-:Y:S01]  /*1f020*/  MUFU.EX2 R177, R177 ;  /* 0x000000b100b17308 */ /* 0x000fe20000000800 */
[--C-:B--2---:R-:W-:Y:S09]  /*1f030*/  FFMA.FTZ R2, R179, c[0x0][0x2d0], -R176.reuse ;  /* 0x0000b400b3027a23 */ /* 0x104ff200000108b0 */
[----:B------:R2:W4:Y:S01]  /*1f040*/  MUFU.EX2 R186, R2 ;  /* 0x0000000200ba7308 */ /* 0x0005220000000800 */
[C---:B-1----:R-:W-:Y:S08]  /*1f050*/  HMMA.16816.F32 R60, R172.reuse, R140, R60 ;  /* 0x0000008cac3c723c */ /* 0x042ff0000000183c */
[C---:B------:R-:W-:Y:S01]  /*1f060*/  HMMA.16816.F32 R64, R172.reuse, R142, R64 ;  /* 0x0000008eac40723c */ /* 0x040fe20000001840 */
[----:B------:R-:W1:Y:S03]  /*1f070*/  LDSM.16.MT88.4 R140, [R192+0x3000] ;  /* 0x00300000c08c783b */ /* 0x000e660000004200 */
[--C-:B--2---:R-:W-:Y:S04]  /*1f080*/  FFMA.FTZ R2, R178, c[0x0][0x2d0], -R176.reuse ;  /* 0x0000b400b2027a23 */ /* 0x104fe800000108b0 */
[----:B------:R2:W5:Y:S01]  /*1f090*/  MUFU.EX2 R185, R2 ;  /* 0x0000000200b97308 */ /* 0x0005620000000800 */
[C---:B-1----:R-:W-:Y:S03]  /*1f0a0*/  HMMA.16816.F32 R68, R172.reuse, R140, R68 ;  /* 0x0000008cac44723c */ /* 0x042fe60000001844 */
[--C-:B--2---:R-:W-:Y:S06]  /*1f0b0*/  FFMA.FTZ R2, R180, c[0x0][0x2d0], -R176.reuse ;  /* 0x0000b400b4027a23 */ /* 0x104fec00000108b0 */
[----:B------:R-:W-:Y:S01]  /*1f0c0*/  MUFU.EX2 R180, R148 ;  /* 0x0000009400b47308 */ /* 0x000fe20000000800 */
[C---:B------:R-:W-:Y:S01]  /*1f0d0*/  HMMA.16816.F32 R72, R172.reuse, R142, R72 ;  /* 0x0000008eac48723c */ /* 0x040fe20000001848 */
[----:B------:R-:W1:Y:S08]  /*1f0e0*/  LDSM.16.MT88.4 R140, [R193+0x3000] ;  /* 0x00300000c18c783b */ /* 0x000e700000004200 */
[----:B------:R2:W1:Y:S03]  /*1f0f0*/  MUFU.EX2 R178, R2 ;  /* 0x0000000200b27308 */ /* 0x0004660000000800 */
[--C-:B--2---:R-:W-:Y:S07]  /*1f100*/  FFMA.FTZ R2, R181, c[0x0][0x2d0], -R176.reuse ;  /* 0x0000b400b5027a23 */ /* 0x104fee00000108b0 */
[----:B------:R-:W-:Y:S01]  /*1f110*/  MUFU.EX2 R181, R138 ;  /* 0x0000008a00b57308 */ /* 0x000fe20000000800 */
[C---:B-1----:R-:W-:Y:S09]  /*1f120*/  HMMA.16816.F32 R76, R172.reuse, R140, R76 ;  /* 0x0000008cac4c723c */ /* 0x042ff2000000184c */
[----:B------:R1:W2:Y:S01]  /*1f130*/  MUFU.EX2 R179, R2 ;  /* 0x0000000200b37308 */ /* 0x0002a20000000800 */
[C---:B------:R-:W-:Y:S01]  /*1f140*/  HMMA.16816.F32 R80, R172.reuse, R142, R80 ;  /* 0x0000008eac50723c */ /* 0x040fe20000001850 */
[----:B------:R-:W2:Y:S02]  /*1f150*/  LDSM.16.MT88.4 R140, [R195+0x3000] ;  /* 0x00300000c38c783b */ /* 0x000ea40000004200 */
[--C-:B-1----:R-:W-:Y:S02]  /*1f160*/  FFMA.FTZ R2, R183, c[0x0][0x2d0], -R176.reuse ;  /* 0x0000b400b7027a23 */ /* 0x102fe400000108b0 */
[----:B------:R-:W-:Y:S04]  /*1f170*/  FFMA.FTZ R176, R133, c[0x0][0x2d0], -R176 ;  /* 0x0000b40085b07a23 */ /* 0x000fe800000108b0 */
[----:B------:R1:W-:Y:S10]  /*1f180*/  MUFU.EX2 R133, R149 ;  /* 0x0000009500857308 */ /* 0x0003f40000000800 */
[----:B------:R3:W3:Y:S01]  /*1f190*/  MUFU.EX2 R138, R2 ;  /* 0x00000002008a7308 */ /* 0x0006e20000000800 */
[C---:B--2---:R-:W-:Y:S09]  /*1f1a0*/  HMMA.16816.F32 R84, R172.reuse, R140, R84 ;  /* 0x0000008cac54723c */ /* 0x044ff20000001854 */
[----:B------:R2:W2:Y:S01]  /*1f1b0*/  MUFU.EX2 R135, R176 ;  /* 0x000000b000877308 */ /* 0x0004a20000000800 */
[----:B-1----:R-:W-:Y:S01]  /*1f1c0*/  LDSM.16.MT88.4 R148, [R192+0x1000] ;  /* 0x00100000c094783b */ /* 0x002fe20000004200 */
[C---:B------:R-:W-:Y:S07]  /*1f1d0*/  HMMA.16816.F32 R88, R172.reuse, R142, R88 ;  /* 0x0000008eac58723c */ /* 0x040fee0000001858 */
[----:B------:R-:W1:Y:S01]  /*1f1e0*/  LDSM.16.MT88.4 R140, [R194+0x3000] ;  /* 0x00300000c28c783b */ /* 0x000e620000004200 */
[----:B---3--:R-:W-:Y:S04]  /*1f1f0*/  FADD.FTZ R2, R224, R152 ;  /* 0x00000098e0027221 */ /* 0x008fe80000010000 */
[----:B------:R-:W-:Y:S03]  /*1f200*/  FADD.FTZ R2, R226, R2 ;  /* 0x00000002e2027221 */ /* 0x000fe60000010000 */
[----:B------:R-:W-:Y:S01]  /*1f210*/  LDSM.16.MT88.4 R152, [R193+0x1000] ;  /* 0x00100000c198783b */ /* 0x000fe20000004200 */
[----:B--2---:R-:W-:Y:S02]  /*1f220*/  FADD.FTZ R176, R227, R2 ;  /* 0x00000002e3b07221 */ /* 0x004fe40000010000 */
[----:B------:R-:W-:Y:S02]  /*1f230*/  FADD.FTZ R2, R223, R0 ;  /* 0x00000000df027221 */ /* 0x000fe40000010000 */
[----:B------:R-:W-:Y:S02]  /*1f240*/  FADD.FTZ R0, R188, R176 ;  /* 0x000000b0bc007221 */ /* 0x000fe40000010000 */
[----:B----4-:R-:W-:Y:S02]  /*1f250*/  FADD.FTZ R2, R186, R2 ;  /* 0x00000002ba027221 */ /* 0x010fe40000010000 */
[----:B------:R-:W-:Y:S02]  /*1f260*/  FADD.FTZ R0, R187, R0 ;  /* 0x00000000bb007221 */ /* 0x000fe40000010000 */
[----:B-----5:R-:W-:Y:S02]  /*1f270*/  FADD.FTZ R2, R185, R2 ;  /* 0x00000002b9027221 */ /* 0x020fe40000010000 */
[----:B------:R-:W-:Y:S02]  /*1f280*/  FADD.FTZ R0, R220, R0 ;  /* 0x00000000dc007221 */ /* 0x000fe40000010000 */
[----:B------:R-:W-:Y:S02]  /*1f290*/  FADD.FTZ R2, R178, R2 ;  /* 0x00000002b2027221 */ /* 0x000fe40000010000 */
        /* <DEDUP_REMOVED lines=26> */
[----:B------:R-:W-:Y:S01]  /*1f440*/  F2FP.PACK_AB R175, R135, R133 ;  /* 0x0000008587af723e */ /* 0x000fe200000000ff */
        /* <DEDUP_REMOVED lines=9> */
[----:B------:R-:W-:Y:S02]  /*1f4e0*/  IADD3 R0, R214, -0x1, RZ ;  /* 0xffffffffd6007810 */ /* 0x000fe40007ffe0ff */
[----:B------:R-:W-:Y:S02]  /*1f4f0*/  MOV R135, R134 ;  /* 0x0000008600877202 */ /* 0x000fe40000000f00 */
        /* <DEDUP_REMOVED lines=91> */
.L_x_2008:
[----:B------:R-:W-:Y:S07]  /*1fab0*/  @!UPT UIADD3 URZ, URZ, URZ, URZ ;  /* 0x0000003f3f3ff290 */ /* 0x000fee000fffe03f */
[----:B------:R-:W-:Y:S02]  /*1fac0*/  MOV R7, 0x1f ;  /* 0x0000001f00077802 */ /* 0x000fe40000000f00 */
[----:B------:R-:W-:Y:S01]  /*1fad0*/  MOV R6, 0xffffffff ;  /* 0xffffffff00067802 */ /* 0x000fe20000000f00 */
[----:B------:R-:W-:Y:S06]  /*1fae0*/  BRA.DIV ~URZ, `(.L_x_2020) ;  /* 0x000064627f007947 */ /* 0x000fec000b800000 */
[----:B------:R1:W2:Y:S02]  /*1faf0*/  SHFL.BFLY PT, R0, R222, 0x2, 0x1f ;  /* 0x0c401f00de007f89 */ /* 0x0002a400000e0000 */
.L_x_2093:
[----:B--2---:R-:W-:Y:S01]  /*1fb00*/  FADD.FTZ R0, R0, R222 ;  /* 0x000000de00007221 */ /* 0x004fe20000010000 */
[----:B------:R-:W-:Y:S05]  /*1fb10*/  BRA.DIV ~URZ, `(.L_x_2021) ;  /* 0x000064927f007947 */ /* 0x000fea000b800000 */
[----:B------:R-:W2:Y:S04]  /*1fb20*/  SHFL.BFLY PT, R2, R228, 0x2, 0x1f ;  /* 0x0c401f00e4027f89 */ /* 0x000ea800000e0000 */
[----:B------:R-:W3:Y:S01]  /*1fb30*/  SHFL.BFLY PT, R5, R0, 0x1, 0x1f ;  /* 0x0c201f0000057f89 */ /* 0x000ee200000e0000 */
[----:B--2---:R-:W-:-:S02]  /*1fb40*/  FADD.FTZ R4, R2, R228 ;  /* 0x000000e402047221 */ /* 0x004fc40000010000 */
[----:B---3--:R-:W-:-:S03]  /*1fb50*/  FADD.FTZ R0, R0, R5 ;  /* 0x0000000500007221 */ /* 0x008fc60000010000 */
[----:B------:R2:W3:Y:S04]  /*1fb60*/  SHFL.BFLY PT, R3, R4, 0x1, 0x1f ;  /* 0x0c201f0004037f89 */ /* 0x0004e800000e0000 */
.L_x_2094:
        /* <DEDUP_REMOVED lines=21> */
[----:B------:R-:W-:Y:S02]  /*1fcc0*/  FMUL.FTZ R57, R2, R65 ;  /* 0x0000004102397220 */ /* 0x000fe40000410000 */
[----:B----4-:R-:W-:-:S02]  /*1fcd0*/  @P1 FMUL.FTZ R5, R5, 0.69314718246459960938 ;  /* 0x3f31721805051820 */ /* 0x010fc40000410000 */
        /* <DEDUP_REMOVED lines=55> */
[----:B------:R-:W-:Y:S02]  /*20050*/  FMUL.FTZ R105, R2, R129 ;  /* 0x0000008102697220 */ /* 0x000fe40000410000 */
[----:B------:R3:W4:Y:S01]  /*20060*/  @P0 MUFU.LG2 R2, R3 ;  /* 0x0000000300020308 */ /* 0x0007220000000c00 */
[C---:B--2---:R-:W-:Y:S02]  /*20070*/  FMUL.FTZ R152, R0.reuse, R30 ;  /* 0x0000001e00987220 */ /* 0x044fe40000410000 */
[C---:B------:R-:W-:Y:S02]  /*20080*/  FMUL.FTZ R153, R0.reuse, R31 ;  /* 0x0000001f00997220 */ /* 0x040fe40000410000 */
[C---:B------:R-:W-:Y:S02]  /*20090*/  FMUL.FTZ R30, R0.reuse, R34 ;  /* 0x00000022001e7220 */ /* 0x040fe40000410000 */
[C---:B------:R-:W-:Y:S02]  /*200a0*/  FMUL.FTZ R31, R0.reuse, R35 ;  /* 0x00000023001f7220 */ /* 0x040fe40000410000 */
[----:B------:R-:W-:-:S02]  /*200b0*/  FMUL.FTZ R34, R0, R42 ;  /* 0x0000002a00227220 */ /* 0x000fc40000410000 */
[C---:B------:R-:W-:Y:S02]  /*200c0*/  FMUL.FTZ R35, R0.reuse, R43 ;  /* 0x0000002b00237220 */ /* 0x040fe40000410000 */
[C---:B------:R-:W-:Y:S02]  /*200d0*/  FMUL.FTZ R42, R0.reuse, R50 ;  /* 0x00000032002a7220 */ /* 0x040fe40000410000 */
[C---:B------:R-:W-:Y:S01]  /*200e0*/  FMUL.FTZ R43, R0.reuse, R51 ;  /* 0x00000033002b7220 */ /* 0x040fe20000410000 */
[----:B---3--:R-:W-:Y:S01]  /*200f0*/  @P0 MOV R3, 0x3f317218 ;  /* 0x3f31721800030802 */ /* 0x008fe20000000f00 */
        /* <DEDUP_REMOVED lines=60> */
.L_x_1893:
        /* <DEDUP_REMOVED lines=17> */
.L_x_2023:
[----:B------:R-:W-:Y:S05]  /*205d0*/  BSYNC B0 ;  /* 0x0000000000007941 */ /* 0x000fea0003800000 */
.L_x_2022:
        /* <DEDUP_REMOVED lines=23> */
[----:B--2---:R2:W-:Y:S04]  /*20750*/  STS [R12+0x80], R0 ;  /* 0x000080000c007388 */ /* 0x0045e80000000800 */
[----:B------:R1:W-:Y:S04]  /*20760*/  STS [R12+0x480], R2 ;  /* 0x000480020c007388 */ /* 0x0003e80000000800 */
[----:B---3--:R3:W-:Y:S01]  /*20770*/  STS [R11], R3 ;  /* 0x000000030b007388 */ /* 0x0087e20000000800 */
[----:B--2---:R-:W-:-:S02]  /*20780*/  F2FP.PACK_AB R0, R125, R124 ;  /* 0x0000007c7d00723e */ /* 0x004fc400000000ff */
[----:B-1----:R-:W-:-:S03]  /*20790*/  F2FP.PACK_AB R2, R27, R26 ;  /* 0x0000001a1b02723e */ /* 0x002fc600000000ff */
        /* <DEDUP_REMOVED lines=120> */
[----:B------:R2:W-:Y:S02]  /*20f20*/  STS [R9+0xc000], R3 ;  /* 0x00c0000309007388 */ /* 0x0005e40000000800 */
        /* <DEDUP_REMOVED lines=8> */
[----:B--2---:R-:W-:Y:S01]  /*20fb0*/  SEL R3, R8, c[0x0][0x3d4], P0 ;  /* 0x0000f50008037a07 */ /* 0x004fe20000000000 */
[----:B------:R-:W-:Y:S05]  /*20fc0*/  @P1 BRA `(.L_x_2026) ;  /* 0x0000004000001947 */ /* 0x000fea0003800000 */
[----:B-1----:R-:W-:Y:S05]  /*20fd0*/  @!P2 BRA `(.L_x_2026) ;  /* 0x000000300000a947 */ /* 0x002fea0003800000 */
[----:B------:R1:W2:Y:S04]  /*20fe0*/  LDG.E R0, [R4.64] ;  /* 0x0000000604007981 */ /* 0x0002a8000c1e1900 */
[----:B-1----:R-:W2:Y:S02]  /*20ff0*/  LDG.E R4, [R4.64+0x4] ;  /* 0x0000040604047981 */ /* 0x002ea4000c1e1900 */
[----:B--2--5:R-:W-:Y:S02]  /*21000*/  IADD3 R12, -R0, R4, RZ ;  /* 0x00000004000c7210 */ /* 0x024fe40007ffe1ff */
.L_x_2026:
[----:B-1----:R-:W2:Y:S01]  /*21010*/  LDL R115, [R1] ;  /* 0x0000000001737983 */ /* 0x002ea20000100800 */
[----:B------:R-:W-:Y:S01]  /*21020*/  IMAD.MOV.U32 R10, RZ, RZ, 0x368 ;  /* 0x00000368ff0a7424 */ /* 0x000fe200078e00ff */
[----:B------:R-:W-:Y:S02]  /*21030*/  ISETP.GT.AND P2, PT, R3, 0x1, PT ;  /* 0x000000010300780c */ /* 0x000fe40003f44270 */
[----:B------:R-:W3:Y:S02]  /*21040*/  LDL R13, [R1+0x2c] ;  /* 0x00002c00010d7983 */ /* 0x000ee40000100800 */
[----:B------:R-:W-:-:S02]  /*21050*/  SEL R10, R10, 0x328, P2 ;  /* 0x000003280a0a7807 */ /* 0x000fc40001000000 */
[----:B------:R-:W4:Y:S02]  /*21060*/  LDL R118, [R1+0x38] ;  /* 0x0000380001767983 */ /* 0x000f240000100800 */
[----:B------:R-:W2:Y:S08]  /*21070*/  LDC.64 R14, c[0x0][R10+0x168] ;  /* 0x00005a000a0e7b82 */ /* 0x000eb00000000a00 */
[----:B------:R2:W1:Y:S08]  /*21080*/  LDC.64 R6, c[0x0][R10+0x170] ;  /* 0x00005c000a067b82 */ /* 0x0004700000000a00 */
[----:B------:R2:W1:Y:S08]  /*21090*/  LDC.64 R16, c[0x0][R10+0x178] ;  /* 0x00005e000a107b82 */ /* 0x0004700000000a00 */
[----:B------:R2:W1:Y:S01]  /*210a0*/  LDC.64 R18, c[0x0][R10+0x160] ;  /* 0x000058000a127b82 */ /* 0x0004620000000a00 */
[----:B------:R-:W-:Y:S01]  /*210b0*/  IMAD.MOV.U32 R0, RZ, RZ, c[0x0][0x4e8] ;  /* 0x00013a00ff007624 */ /* 0x000fe200078e00ff */
[----:B------:R-:W-:-:S04]  /*210c0*/  ISETP.NE.U32.AND P0, PT, RZ, c[0x0][0x500], PT ;  /* 0x00014000ff007a0c */ /* 0x000fc80003f05070 */
[----:B------:R-:W-:Y:S02]  /*210d0*/  ISETP.NE.AND P3, PT, R0, 0x1, PT ;  /* 0x000000010000780c */ /* 0x000fe40003f65270 */
[----:B------:R-:W-:Y:S02]  /*210e0*/  ISETP.NE.AND.EX P0, PT, RZ, c[0x0][0x504], PT, P0 ;  /* 0x00014100ff007a0c */ /* 0x000fe40003f05300 */
[----:B------:R-:W-:Y:S02]  /*210f0*/  SHF.R.S32.HI R3, RZ, 0x1f, R251 ;  /* 0x0000001fff037819 */ /* 0x000fe400000114fb */
[----:B------:R-:W-:Y:S01]  /*21100*/  SEL R0, R251, RZ, !P0 ;  /* 0x000000fffb007207 */ /* 0x000fe20004000000 */
[----:B------:R-:W-:Y:S01]  /*21110*/  IMAD.IADD R8, R252, 0x1, R243 ;  /* 0x00000001fc087824 */ /* 0x000fe200078e02f3 */
[----:B------:R-:W-:Y:S01]  /*21120*/  SEL R4, R3, RZ, !P0 ;  /* 0x000000ff03047207 */ /* 0x000fe20004000000 */
[----:B--2---:R-:W-:Y:S02]  /*21130*/  IMAD R10, R15, R115, RZ ;  /* 0x000000730f0a7224 */ /* 0x004fe400078e02ff */
[----:B------:R-:W2:Y:S01]  /*21140*/  LDL R15, [R1+0x30] ;  /* 0x00003000010f7983 */ /* 0x000ea20000100800 */
[----:B-1----:R-:W-:-:S02]  /*21150*/  IMAD R3, R7, R0, RZ ;  /* 0x0000000007037224 */ /* 0x002fc400078e02ff */
[----:B------:R-:W-:-:S04]  /*21160*/  @P3 IMAD.HI.U32 R9, R8, c[0x0][0x4ec], RZ ;  /* 0x00013b0008093a27 */ /* 0x000fc800078e00ff */
[C---:B------:R-:W-:Y:S02]  /*21170*/  IMAD R11, R6.reuse, R4, R3 ;  /* 0x00000004060b7224 */ /* 0x040fe400078e0203 */
[----:B------:R-:W-:-:S04]  /*21180*/  IMAD.WIDE.U32 R4, R6, R0, RZ ;  /* 0x0000000006047225 */ /* 0x000fc800078e00ff */
[----:B------:R-:W-:-:S04]  /*21190*/  IMAD.WIDE.U32 R6, R14, R115, RZ ;  /* 0x000000730e067225 */ /* 0x000fc800078e00ff */
[----:B------:R-:W-:Y:S01]  /*211a0*/  IMAD.MOV.U32 R3, RZ, RZ, R8 ;  /* 0x000000ffff037224 */ /* 0x000fe200078e0008 */
[----:B------:R-:W-:Y:S02]  /*211b0*/  @P3 SHF.R.U32.HI R3, RZ, c[0x0][0x4f0], R9 ;  /* 0x00013c00ff033a19 */ /* 0x000fe40000011609 */
[----:B---3--:R-:W-:Y:S01]  /*211c0*/  SEL R9, R13, RZ, P2 ;  /* 0x000000ff0d097207 */ /* 0x008fe20001000000 */
        /* <DEDUP_REMOVED lines=26> */
[----:B------:R-:W-:-:S03]  /*21370*/  IMAD R12, R12, c[0x0][0x4e8], RZ ;  /* 0x00013a000c0c7a24 */ /* 0x000fc600078e02ff */
[----:B------:R4:W-:Y:S04]  /*21380*/  SHFL.IDX PT, R4, R3, 0x1, 0x1c1f ;  /* 0x003c1f0003047f89 */ /* 0x0009e800000e0000 */
[----:B------:R-:W3:Y:S01]  /*21390*/  SHFL.IDX PT, R5, R5, 0x1, 0x1c1f ;  /* 0x003c1f0005057f89 */ /* 0x000ee200000e0000 */
[----:B----4-:R-:W-:-:S05]  /*213a0*/  IMAD.IADD R3, R118, 0x1, R243 ;  /* 0x0000000176037824 */ /* 0x010fca00078e02f3 */
[----:B------:R-:W-:Y:S02]  /*213b0*/  IADD3 R9, R3, 0x8, RZ ;  /* 0x0000000803097810 */ /* 0x000fe40007ffe0ff */
[----:B------:R-:W-:Y:S02]  /*213c0*/  LOP3.LUT R212, R212, 0xfffffffd, RZ, 0xc0, !PT ;  /* 0xfffffffdd4d47812 */ /* 0x000fe400078ec0ff */
[----:B--2---:R-:W-:-:S04]  /*213d0*/  LOP3.LUT P0, RZ, R15, 0x3, RZ, 0xc0, !PT ;  /* 0x000000030fff7812 */ /* 0x004fc8000780c0ff */
        /* <DEDUP_REMOVED lines=8> */
[----:B-1----:R-:W1:Y:S01]  /*21460*/  S2R R7, SR_TID.X ;  /* 0x0000000000077919 */ /* 0x002e620000002100 */
[----:B------:R-:W-:Y:S01]  /*21470*/  IMAD R10, R10, c[0x0][0x3a0], RZ ;  /* 0x0000e8000a0a7a24 */ /* 0x000fe200078e02ff */
[----:B------:R-:W-:Y:S01]  /*21480*/  IADD3 R13, R229, R243, RZ ;  /* 0x000000f3e50d7210 */ /* 0x000fe20007ffe0ff */
[C---:B------:R-:W-:Y:S01]  /*21490*/  IMAD.WIDE.U32 R4, R2.reuse, c[0x0][0x3a0], RZ ;  /* 0x0000e80002047a25 */ /* 0x040fe200078e00ff */
[----:B------:R2:W3:Y:S03]  /*214a0*/  LDS.128 R32, [R213+0x80] ;  /* 0x00008000d5207984 */ /* 0x0004e60000000c00 */
[----:B------:R-:W-:Y:S01]  /*214b0*/  IMAD R2, R2, c[0x0][0x3a4], R10 ;  /* 0x0000e90002027a24 */ /* 0x000fe200078e020a */
[----:B------:R2:W4:Y:S04]  /*214c0*/  LDS.128 R48, [R213+0x1080] ;  /* 0x00108000d5307984 */ /* 0x0005280000000c00 */
[----:B------:R-:W-:Y:S01]  /*214d0*/  IADD3 R3, R5, R2, RZ ;  /* 0x0000000205037210 */ /* 0x000fe20007ffe0ff */
[----:B------:R2:W2:Y:S04]  /*214e0*/  LDS.128 R64, [R213+0x2080] ;  /* 0x00208000d5407984 */ /* 0x0004a80000000c00 */
[----:B------:R2:W2:Y:S04]  /*214f0*/  LDS.128 R80, [R213+0x3080] ;  /* 0x00308000d5507984 */ /* 0x0004a80000000c00 */
[----:B------:R2:W2:Y:S01]  /*21500*/  LDS.128 R28, [R213+0x4080] ;  /* 0x00408000d51c7984 */ /* 0x0004a20000000c00 */
[----:B-1----:R-:W-:-:S03]  /*21510*/  SHF.R.S32.HI R6, RZ, 0x1f, R7 ;  /* 0x0000001fff067819 */ /* 0x002fc60000011407 */
[----:B------:R1:W1:Y:S01]  /*21520*/  LDS.128 R44, [R213+0x5080] ;  /* 0x00508000d52c7984 */ /* 0x0002620000000c00 */
[----:B------:R-:W-:-:S03]  /*21530*/  LEA.HI R6, R6, R7, RZ, 0x3 ;  /* 0x0000000706067211 */ /* 0x000fc600078f18ff */
[----:B------:R1:W1:Y:S01]  /*21540*/  LDS.128 R60, [R213+0x6080] ;  /* 0x00608000d53c7984 */ /* 0x0002620000000c00 */
[----:B------:R-:W-:-:S03]  /*21550*/  LOP3.LUT R6, R6, 0xfffffff8, RZ, 0xc0, !PT ;  /* 0xfffffff806067812 */ /* 0x000fc600078ec0ff */
[----:B------:R1:W1:Y:S01]  /*21560*/  LDS.128 R76, [R213+0x7080] ;  /* 0x00708000d54c7984 */ /* 0x0002620000000c00 */
[----:B------:R-:W-:-:S03]  /*21570*/  IADD3 R2, -R6, R7, RZ ;  /* 0x0000000706027210 */ /* 0x000fc60007ffe1ff */
[----:B------:R1:W1:Y:S01]  /*21580*/  LDS.128 R24, [R213+0x8080] ;  /* 0x00808000d5187984 */ /* 0x0002620000000c00 */
[----:B------:R-:W-:-:S03]  /*21590*/  LEA R6, R2, R229, 0x5 ;  /* 0x000000e502067211 */ /* 0x000fc600078e28ff */
[----:B------:R1:W1:Y:S01]  /*215a0*/  LDS.128 R40, [R213+0x9080] ;  /* 0x00908000d5287984 */ /* 0x0002620000000c00 */
[----:B------:R-:W-:-:S03]  /*215b0*/  MOV R2, R4 ;  /* 0x0000000400027202 */ /* 0x000fc60000000f00 */
[----:B------:R1:W1:Y:S02]  /*215c0*/  LDS.128 R56, [R213+0xa080] ;  /* 0x00a08000d5387984 */ /* 0x0002640000000c00 */
[----:B------:R-:W-:Y:S01]  /*215d0*/  IMAD.WIDE.U32 R4, R115, c[0x0][0x3e8], R2 ;  /* 0x0000fa0073047a25 */ /* 0x000fe200078e0002 */
[----:B------:R-:W-:Y:S01]  /*215e0*/  IADD3 R3, R243, R6, RZ ;  /* 0x00000006f3037210 */ /* 0x000fe20007ffe0ff */
[----:B------:R1:W1:Y:S01]  /*215f0*/  LDS.128 R72, [R213+0xb080] ;  /* 0x00b08000d5487984 */ /* 0x0002620000000c00 */
[----:B------:R-:W-:Y:S01]  /*21600*/  SHF.R.S32.HI R2, RZ, 0x1f, R0 ;  /* 0x0000001fff027819 */ /* 0x000fe20000011400 */
[----:B------:R-:W-:Y:S02]  /*21610*/  IMAD R5, R115, c[0x0][0x3ec], R5 ;  /* 0x0000fb0073057a24 */ /* 0x000fe400078e0205 */
        /* <DEDUP_REMOVED lines=13> */
[----:B------:R-:W-:Y:S02]  /*216f0*/  IMAD R6, R6, c[0x0][0x3e0], RZ ;  /* 0x0000f80006067a24 */ /* 0x000fe400078e02ff */
[----:B------:R-:W-:Y:S02]  /*21700*/  IMAD R0, R0, c[0x0][0x4e8], R3 ;  /* 0x00013a0000007a24 */ /* 0x000fe400078e0203 */
[----:B------:R-:W-:-:S04]  /*21710*/  IMAD.WIDE.U32 R4, R2, c[0x0][0x3e0], R4 ;  /* 0x0000f80002047a25 */ /* 0x000fc800078e0004 */
[----:B------:R-:W-:Y:S01]  /*21720*/  IMAD R2, R2, c[0x0][0x3e4], R6 ;  /* 0x0000f90002027a24 */ /* 0x000fe200078e0206 */
[----:B------:R-:W-:-:S03]  /*21730*/  SHF.R.S32.HI R6, RZ, 0x1f, R0 ;  /* 0x0000001fff067819 */ /* 0x000fc60000011400 */
[----:B------:R-:W-:Y:S01]  /*21740*/  IMAD.IADD R3, R5, 0x1, R2 ;  /* 0x0000000105037824 */ /* 0x000fe200078e0202 */
[----:B------:R-:W-:Y:S01]  /*21750*/  MOV R2, R4 ;  /* 0x0000000400027202 */ /* 0x000fe20000000f00 */
[----:B------:R-:W-:-:S04]  /*21760*/  IMAD R6, R6, c[0x0][0x3d8], RZ ;  /* 0x0000f60006067a24 */ /* 0x000fc800078e02ff */
[----:B------:R-:W-:-:S04]  /*21770*/  IMAD.WIDE.U32 R2, R0, c[0x0][0x3d8], R2 ;  /* 0x0000f60000027a25 */ /* 0x000fc800078e0002 */
[----:B------:R-:W-:Y:S01]  /*21780*/  IMAD R0, R0, c[0x0][0x3dc], R6 ;  /* 0x0000f70000007a24 */ /* 0x000fe200078e0206 */
[----:B------:R-:W-:-:S04]  /*21790*/  LEA R15, P0, R2, c[0x0][0x380], 0x1 ;  /* 0x0000e000020f7a11 */ /* 0x000fc800078008ff */
[----:B------:R-:W-:-:S04]  /*217a0*/  IADD3 R0, R3, R0, RZ ;  /* 0x0000000003007210 */ /* 0x000fc80007ffe0ff */
[----:B------:R-:W-:Y:S01]  /*217b0*/  LEA.HI.X R14, R2, c[0x0][0x384], R0, 0x1, P0 ;  /* 0x0000e100020e7a11 */ /* 0x000fe200000f0c00 */
[----:B------:R-:W-:Y:S05]  /*217c0*/  BRA.DIV ~URZ, `(.L_x_2028) ;  /* 0x000048e27f007947 */ /* 0x000fea000b800000 */
[----:B--234-:R2:W3:Y:S02]  /*217d0*/  SHFL.IDX PT, R4, R14, RZ, 0x181f ;  /* 0x00181fff0e047589 */ /* 0x01c4e400000e0000 */
.L_x_2095:
[----:B------:R-:W-:Y:S05]  /*217e0*/  BRA.DIV ~URZ, `(.L_x_2029) ;  /* 0x000049327f007947 */ /* 0x000fea000b800000 */
[----:B------:R4:W2:Y:S02]  /*217f0*/  SHFL.IDX PT, R2, R15, RZ, 0x181f ;  /* 0x00181fff0f027589 */ /* 0x0008a400000e0000 */
.L_x_2096:
        /* <DEDUP_REMOVED lines=23> */
[----:B------:R2:W-:Y:S04]  /*21970*/  @!P2 ST.E.128 [R8.64], R28 ;  /* 0x0000001c0800a985 */ /* 0x0005e8000c101d06 */
[----:B-1----:R2:W-:Y:S04]  /*21980*/  @!P1 ST.E.128 [R6.64], R24 ;  /* 0x0000001806009985 */ /* 0x0025e8000c101d06 */
[----:B------:R2:W-:Y:S02]  /*21990*/  @!P0 ST.E.128 [R2.64], R20 ;  /* 0x0000001402008985 */ /* 0x0005e4000c101d06 */
.L_x_2031:
[----:B------:R-:W-:Y:S05]  /*219a0*/  BSYNC B0 ;  /* 0x0000000000007941 */ /* 0x000fea0003800000 */
.L_x_2030:
[----:B------:R-:W-:Y:S05]  /*219b0*/  BRA.DIV ~URZ, `(.L_x_2032) ;  /* 0x000047d27f007947 */ /* 0x000fea000b800000 */
[----:B---3--:R3:W4:Y:S04]  /*219c0*/  SHFL.IDX PT, R4, R14, 0x1, 0x181f ;  /* 0x00381f000e047f89 */ /* 0x00872800000e0000 */
[----:B--2---:R3:W2:Y:S02]  /*219d0*/  SHFL.IDX PT, R2, R15, 0x1, 0x181f ;  /* 0x00381f000f027f89 */ /* 0x0046a400000e0000 */
.L_x_2097:
        /* <DEDUP_REMOVED lines=20> */
.L_x_2034:
[----:B------:R-:W-:Y:S05]  /*21b20*/  BSYNC B0 ;  /* 0x0000000000007941 */ /* 0x000fea0003800000 */
.L_x_2033:
[----:B------:R-:W-:Y:S05]  /*21b30*/  BRA.DIV ~URZ, `(.L_x_2035) ;  /* 0x000047227f007947 */ /* 0x000fea000b800000 */
[----:B----4-:R4:W3:Y:S02]  /*21b40*/  SHFL.IDX PT, R4, R14, 0x2, 0x181f ;  /* 0x00581f000e047f89 */ /* 0x0108e400000e0000 */
.L_x_2098:
[----:B------:R-:W-:Y:S05]  /*21b50*/  BRA.DIV ~URZ, `(.L_x_2036) ;  /* 0x000047727f007947 */ /* 0x000fea000b800000 */
[----:B--2---:R2:W4:Y:S02]  /*21b60*/  SHFL.IDX PT, R2, R15, 0x2, 0x181f ;  /* 0x00581f000f027f89 */ /* 0x00452400000e0000 */
.L_x_2099:
        /* <DEDUP_REMOVED lines=20> */
.L_x_2038:
[----:B------:R-:W-:Y:S05]  /*21cb0*/  BSYNC B0 ;  /* 0x0000000000007941 */ /* 0x000fea0003800000 */
.L_x_2037:
[----:B------:R-:W-:Y:S05]  /*21cc0*/  BRA.DIV ~URZ, `(.L_x_2039) ;  /* 0x000046727f007947 */ /* 0x000fea000b800000 */
[----:B---3--:R3:W2:Y:S04]  /*21cd0*/  SHFL.IDX PT, R10, R14, 0x3, 0x181f ;  /* 0x00781f000e0a7f89 */ /* 0x0086a800000e0000 */
[----:B----4-:R3:W4:Y:S02]  /*21ce0*/  SHFL.IDX PT, R2, R15, 0x3, 0x181f ;  /* 0x00781f000f027f89 */ /* 0x01072400000e0000 */
.L_x_2100:
        /* <DEDUP_REMOVED lines=12> */
[----:B------:R2:W-:Y:S04]  /*21db0*/  @!P2 ST.E.128 [R8.64], R80 ;  /* 0x000000500800a985 */ /* 0x0005e8000c101d06 */
[----:B-1----:R2:W-:Y:S04]  /*21dc0*/  @!P1 ST.E.128 [R6.64], R76 ;  /* 0x0000004c06009985 */ /* 0x0025e8000c101d06 */
[----:B------:R2:W-:Y:S01]  /*21dd0*/  @!P0 ST.E.128 [R4.64], R72 ;  /* 0x0000004804008985 */ /* 0x0005e2000c101d06 */
[----:B------:R-:W-:-:S13]  /*21de0*/  ISETP.GE.AND P0, PT, R231, c[0x0][0x3c8], PT ;  /* 0x0000f200e7007a0c */ /* 0x000fda0003f06270 */
[----:B------:R-:W-:Y:S05]  /*21df0*/  @P0 BRA `(.L_x_2040) ;  /* 0x00002a0000000947 */ /* 0x000fea0003800000 */
[----:B------:R-:W-:-:S04]  /*21e00*/  LEA R2, P0, R231, R2, 0x1 ;  /* 0x00000002e7027211 */ /* 0x000fc800078008ff */
[----:B------:R-:W-:-:S05]  /*21e10*/  LEA.HI.X R3, R231, R10, R19, 0x1, P0 ;  /* 0x0000000ae7037211 */ /* 0x000fca00000f0c13 */
[----:B------:R1:W-:Y:S01]  /*21e20*/  ST.E.128 [R2.64], R68 ;  /* 0x0000004402007985 */ /* 0x0003e2000c101d06 */
[----:B------:R-:W-:Y:S05]  /*21e30*/  BRA `(.L_x_2040) ;  /* 0x000029c000007947 */ /* 0x000fea0003800000 */
.L_x_2027:
[----:B-1----:R-:W2:Y:S04]  /*21e40*/  LDL.LU R7, [R1] ;  /* 0x0000000001077983 */ /* 0x002ea80000300800 */
        /* <DEDUP_REMOVED lines=34> */
.L_x_2101:
[----:B------:R-:W-:Y:S05]  /*22070*/  BRA.DIV ~URZ, `(.L_x_2042) ;  /* 0x000044027f007947 */ /* 0x000fea000b800000 */
[----:B------:R3:W4:Y:S02]  /*22080*/  SHFL.IDX PT, R0, R17, RZ, 0x1c1f ;  /* 0x001c1fff11007589 */ /* 0x00072400000e0000 */
.L_x_2102:
        /* <DEDUP_REMOVED lines=12> */
[C---:B------:R-:W-:Y:S02]  /*22150*/  IADD3 R14, R241.reuse, 0x18, RZ ;  /* 0x00000018f10e7810 */ /* 0x040fe40007ffe0ff */
        /* <DEDUP_REMOVED lines=8> */
[----:B------:R-:W-:Y:S02]  /*221e0*/  IADD3 R11, R241, 0x28, RZ ;  /* 0x00000028f10b7810 */ /* 0x000fe40007ffe0ff */
[----:B------:R-:W-:-:S02]  /*221f0*/  @!P1 LEA.HI.X R3, R13, R4, R15, 0x2, P3 ;  /* 0x000000040d039211 */ /* 0x000fc400018f140f */
[----:B------:R-:W-:Y:S02]  /*22200*/  @!P0 LEA.HI.X R9, R5, R4, R10, 0x2, P2 ;  /* 0x0000000405098211 */ /* 0x000fe400010f140a */
[----:B------:R-:W-:Y:S01]  /*22210*/  ISETP.GE.AND P6, PT, R11, c[0x0][0x3c8], PT ;  /* 0x0000f2000b007a0c */ /* 0x000fe20003fc6270 */
[----:B------:R4:W-:Y:S01]  /*22220*/  @!P1 ST.E.64 [R2.64], R24 ;  /* 0x0000001802009985 */ /* 0x0009e2000c101b06 */
[C---:B------:R-:W-:Y:S02]  /*22230*/  IADD3 R13, R241.reuse, 0x20, RZ ;  /* 0x00000020f10d7810 */ /* 0x040fe40007ffe0ff */
[C---:B------:R-:W-:Y:S01]  /*22240*/  IADD3 R15, R241.reuse, 0x18, RZ ;  /* 0x00000018f10f7810 */ /* 0x040fe20007ffe0ff */
[----:B------:R5:W-:Y:S01]  /*22250*/  @!P0 ST.E.64 [R8.64], R26 ;  /* 0x0000001a08008985 */ /* 0x000be2000c101b06 */
[----:B------:R-:W-:Y:S02]  /*22260*/  SHF.R.S32.HI R13, RZ, 0x1f, R13 ;  /* 0x0000001fff0d7819 */ /* 0x000fe4000001140d */
[----:B------:R-:W-:-:S02]  /*22270*/  IADD3 R10, R241, 0x38, RZ ;  /* 0x00000038f10a7810 */ /* 0x000fc40007ffe0ff */
[----:B------:R-:W-:Y:S02]  /*22280*/  SHF.R.S32.HI R15, RZ, 0x1f, R15 ;  /* 0x0000001fff0f7819 */ /* 0x000fe4000001140f */
[----:B------:R-:W-:Y:S02]  /*22290*/  ISETP.GE.AND P2, PT, R10, c[0x0][0x3c8], PT ;  /* 0x0000f2000a007a0c */ /* 0x000fe40003f46270 */
[----:B------:R-:W-:Y:S02]  /*222a0*/  IADD3 R5, R241, 0x30, RZ ;  /* 0x00000030f1057810 */ /* 0x000fe40007ffe0ff */
[C---:B--2---:R-:W-:Y:S02]  /*222b0*/  @!P5 LEA R6, P1, R14.reuse, R0, 0x2 ;  /* 0x000000000e06d211 */ /* 0x044fe400078210ff */
[----:B------:R-:W-:Y:S02]  /*222c0*/  ISETP.GE.AND P3, PT, R5, c[0x0][0x3c8], PT ;  /* 0x0000f20005007a0c */ /* 0x000fe40003f66270 */
[----:B------:R-:W-:-:S05]  /*222d0*/  @!P5 LEA.HI.X R7, R14, R4, R15, 0x2, P1 ;  /* 0x000000040e07d211 */ /* 0x000fca00008f140f */
[----:B------:R2:W-:Y:S01]  /*222e0*/  @!P5 ST.E.64 [R6.64], R134 ;  /* 0x000000860600d985 */ /* 0x0005e2000c101b06 */
[----:B----4-:R-:W-:-:S04]  /*222f0*/  @!P4 LEA R2, P0, R12, R0, 0x2 ;  /* 0x000000000c02c211 */ /* 0x010fc800078010ff */
[----:B------:R-:W-:Y:S02]  /*22300*/  @!P4 LEA.HI.X R3, R12, R4, R13, 0x2, P0 ;  /* 0x000000040c03c211 */ /* 0x000fe400000f140d */
[----:B------:R-:W-:Y:S02]  /*22310*/  IADD3 R13, R241, 0x28, RZ ;  /* 0x00000028f10d7810 */ /* 0x000fe40007ffe0ff */
[----:B-----5:R-:W-:Y:S01]  /*22320*/  @!P6 LEA R8, P1, R11, R0, 0x2 ;  /* 0x000000000b08e211 */ /* 0x020fe200078210ff */
[----:B------:R4:W-:Y:S01]  /*22330*/  @!P4 ST.E.64 [R2.64], R140 ;  /* 0x0000008c0200c985 */ /* 0x0009e2000c101b06 */
[----:B------:R-:W-:Y:S02]  /*22340*/  SHF.R.S32.HI R13, RZ, 0x1f, R13 ;  /* 0x0000001fff0d7819 */ /* 0x000fe4000001140d */
[----:B------:R-:W-:Y:S02]  /*22350*/  IADD3 R12, R241, 0x48, RZ ;  /* 0x00000048f10c7810 */ /* 0x000fe40007ffe0ff */
[----:B------:R-:W-:-:S02]  /*22360*/  @!P6 LEA.HI.X R9, R11, R4, R13, 0x2, P1 ;  /* 0x000000040b09e211 */ /* 0x000fc400008f140d */
[C---:B------:R-:W-:Y:S02]  /*22370*/  IADD3 R11, R241.reuse, 0x38, RZ ;  /* 0x00000038f10b7810 */ /* 0x040fe40007ffe0ff */
[----:B------:R-:W-:Y:S01]  /*22380*/  IADD3 R13, R241, 0x30, RZ ;  /* 0x00000030f10d7810 */ /* 0x000fe20007ffe0ff */
[----:B------:R5:W-:Y:S01]  /*22390*/  @!P6 ST.E.64 [R8.64], R144 ;  /* 0x000000900800e985 */ /* 0x000be2000c101b06 */
[----:B------:R-:W-:Y:S02]  /*223a0*/  SHF.R.S32.HI R11, RZ, 0x1f, R11 ;  /* 0x0000001fff0b7819 */ /* 0x000fe4000001140b */
[----:B------:R-:W-:Y:S02]  /*223b0*/  SHF.R.S32.HI R13, RZ, 0x1f, R13 ;  /* 0x0000001fff0d7819 */ /* 0x000fe4000001140d */
[----:B--2---:R-:W-:Y:S02]  /*223c0*/  @!P3 LEA R6, P0, R5, R0, 0x2 ;  /* 0x000000000506b211 */ /* 0x004fe400078010ff */
[----:B------:R-:W-:-:S02]  /*223d0*/  ISETP.GE.AND P1, PT, R12, c[0x0][0x3c8], PT ;  /* 0x0000f2000c007a0c */ /* 0x000fc40003f26270 */
[----:B------:R-:W-:Y:S02]  /*223e0*/  @!P3 LEA.HI.X R7, R5, R4, R13, 0x2, P0 ;  /* 0x000000040507b211 */ /* 0x000fe400000f140d */
[C---:B------:R-:W-:Y:S02]  /*223f0*/  IADD3 R5, R241.reuse, 0x50, RZ ;  /* 0x00000050f1057810 */ /* 0x040fe40007ffe0ff */
[----:B------:R-:W-:Y:S01]  /*22400*/  IADD3 R13, R241, 0x40, RZ ;  /* 0x00000040f10d7810 */ /* 0x000fe20007ffe0ff */
[----:B------:R2:W-:Y:S01]  /*22410*/  @!P3 ST.E.64 [R6.64], R28 ;  /* 0x0000001c0600b985 */ /* 0x0005e2000c101b06 */
[----:B------:R-:W-:Y:S02]  /*22420*/  ISETP.GE.AND P5, PT, R5, c[0x0][0x3c8], PT ;  /* 0x0000f20005007a0c */ /* 0x000fe40003fa6270 */
[----:B------:R-:W-:Y:S02]  /*22430*/  SHF.R.S32.HI R13, RZ, 0x1f, R13 ;  /* 0x0000001fff0d7819 */ /* 0x000fe4000001140d */
[----:B----4-:R-:W-:-:S04]  /*22440*/  @!P2 LEA R2, P4, R10, R0, 0x2 ;  /* 0x000000000a02a211 */ /* 0x010fc800078810ff */
[----:B------:R-:W-:Y:S02]  /*22450*/  @!P2 LEA.HI.X R3, R10, R4, R11, 0x2, P4 ;  /* 0x000000040a03a211 */ /* 0x000fe400020f140b */
[----:B------:R-:W-:Y:S02]  /*22460*/  IADD3 R10, R241, 0x40, RZ ;  /* 0x00000040f10a7810 */ /* 0x000fe40007ffe0ff */
[----:B------:R-:W-:Y:S01]  /*22470*/  SHF.R.S32.HI R11, RZ, 0x1f, R5 ;  /* 0x0000001fff0b7819 */ /* 0x000fe20000011405 */
[----:B------:R4:W-:Y:S01]  /*22480*/  @!P2 ST.E.64 [R2.64], R22 ;  /* 0x000000160200a985 */ /* 0x0009e2000c101b06 */
[----:B------:R-:W-:-:S13]  /*22490*/  ISETP.GE.AND P6, PT, R10, c[0x0][0x3c8], PT ;  /* 0x0000f2000a007a0c */ /* 0x000fda0003fc6270 */
[-C--:B-----5:R-:W-:Y:S02]  /*224a0*/  @!P6 LEA R8, P0, R10, R0.reuse, 0x2 ;  /* 0x000000000a08e211 */ /* 0x0a0fe400078010ff */
[----:B--2---:R-:W-:Y:S02]  /*224b0*/  SHF.R.S32.HI R7, RZ, 0x1f, R12 ;  /* 0x0000001fff077819 */ /* 0x004fe4000001140c */
[----:B------:R-:W-:Y:S02]  /*224c0*/  @!P1 LEA R6, P2, R12, R0, 0x2 ;  /* 0x000000000c069211 */ /* 0x000fe400078410ff */
[-C--:B------:R-:W-:Y:S02]  /*224d0*/  @!P6 LEA.HI.X R9, R10, R4.reuse, R13, 0x2, P0 ;  /* 0x000000040a09e211 */ /* 0x080fe400000f140d */
[----:B------:R-:W-:Y:S02]  /*224e0*/  @!P1 LEA.HI.X R7, R12, R4, R7, 0x2, P2 ;  /* 0x000000040c079211 */ /* 0x000fe400010f1407 */
[C---:B------:R-:W-:Y:S01]  /*224f0*/  @!P5 LEA R10, P0, R5.reuse, R0, 0x2 ;  /* 0x00000000050ad211 */ /* 0x040fe200078010ff */
[----:B------:R2:W-:Y:S03]  /*22500*/  @!P6 ST.E.64 [R8.64], R36 ;  /* 0x000000240800e985 */ /* 0x0005e6000c101b06 */
[----:B------:R-:W-:Y:S01]  /*22510*/  @!P5 LEA.HI.X R11, R5, R4, R11, 0x2, P0 ;  /* 0x00000004050bd211 */ /* 0x000fe200000f140b */
[----:B------:R5:W-:Y:S01]  /*22520*/  @!P1 ST.E.64 [R6.64], R32 ;  /* 0x0000002006009985 */ /* 0x000be2000c101b06 */
[----:B----4-:R-:W-:-:S02]  /*22530*/  IADD3 R3, R241, 0x58, RZ ;  /* 0x00000058f1037810 */ /* 0x010fc40007ffe0ff */
[----:B------:R-:W-:Y:S01]  /*22540*/  IADD3 R2, R241, 0x60, RZ ;  /* 0x00000060f1027810 */ /* 0x000fe20007ffe0ff */
[----:B------:R4:W-:Y:S01]  /*22550*/  @!P5 ST.E.64 [R10.64], R44 ;  /* 0x0000002c0a00d985 */ /* 0x0009e2000c101b06 */
[----:B------:R-:W-:Y:S02]  /*22560*/  ISETP.GE.AND P3, PT, R3, c[0x0][0x3c8], PT ;  /* 0x0000f20003007a0c */ /* 0x000fe40003f66270 */
[----:B------:R-:W-:Y:S02]  /*22570*/  ISETP.GE.AND P4, PT, R2, c[0x0][0x3c8], PT ;  /* 0x0000f20002007a0c */ /* 0x000fe40003f86270 */
[----:B------:R-:W-:-:S04]  /*22580*/  IADD3 R5, R241, 0x70, RZ ;  /* 0x00000070f1057810 */ /* 0x000fc80007ffe0ff */
[----:B------:R-:W-:-:S07]  /*22590*/  ISETP.GE.AND P6, PT, R5, c[0x0][0x3c8], PT ;  /* 0x0000f20005007a0c */ /* 0x000fce0003fc6270 */
[-C--:B------:R-:W-:Y:S02]  /*225a0*/  @!P4 LEA R12, P0, R2, R0.reuse, 0x2 ;  /* 0x00000000020cc211 */ /* 0x080fe400078010ff */
[----:B--2---:R-:W-:Y:S02]  /*225b0*/  SHF.R.S32.HI R9, RZ, 0x1f, R3 ;  /* 0x0000001fff097819 */ /* 0x004fe40000011403 */
[----:B------:R-:W-:Y:S02]  /*225c0*/  @!P3 LEA R8, P1, R3, R0, 0x2 ;  /* 0x000000000308b211 */ /* 0x000fe400078210ff */
[----:B-----5:R-:W-:Y:S02]  /*225d0*/  IADD3 R6, R241, 0x68, RZ ;  /* 0x00000068f1067810 */ /* 0x020fe40007ffe0ff */
[----:B------:R-:W-:Y:S02]  /*225e0*/  SHF.R.S32.HI R7, RZ, 0x1f, R2 ;  /* 0x0000001fff077819 */ /* 0x000fe40000011402 */
[----:B------:R-:W-:-:S02]  /*225f0*/  ISETP.GE.AND P2, PT, R6, c[0x0][0x3c8], PT ;  /* 0x0000f20006007a0c */ /* 0x000fc40003f46270 */
[-C--:B------:R-:W-:Y:S02]  /*22600*/  @!P3 LEA.HI.X R9, R3, R4.reuse, R9, 0x2, P1 ;  /* 0x000000040309b211 */ /* 0x080fe400008f1409 */
[----:B------:R-:W-:Y:S02]  /*22610*/  @!P4 LEA.HI.X R13, R2, R4, R7, 0x2, P0 ;  /* 0x00000004020dc211 */ /* 0x000fe400000f1407 */
[C---:B------:R-:W-:Y:S01]  /*22620*/  IADD3 R3, R241.reuse, 0x78, RZ ;  /* 0x00000078f1037810 */ /* 0x040fe20007ffe0ff */
[----:B------:R2:W-:Y:S01]  /*22630*/  @!P3 ST.E.64 [R8.64], R40 ;  /* 0x000000280800b985 */ /* 0x0005e2000c101b06 */
[----:B------:R-:W-:Y:S02]  /*22640*/  IADD3 R2, R241, 0x80, RZ ;  /* 0x00000080f1027810 */ /* 0x000fe40007ffe0ff */
[----:B------:R-:W-:Y:S01]  /*22650*/  ISETP.GE.AND P3, PT, R3, c[0x0][0x3c8], PT ;  /* 0x0000f20003007a0c */ /* 0x000fe20003f66270 */
[----:B------:R5:W-:Y:S01]  /*22660*/  @!P4 ST.E.64 [R12.64], R52 ;  /* 0x000000340c00c985 */ /* 0x000be2000c101b06 */
[----:B------:R-:W-:-:S02]  /*22670*/  ISETP.GE.AND P5, PT, R2, c[0x0][0x3c8], PT ;  /* 0x0000f20002007a0c */ /* 0x000fc40003fa6270 */
[----:B------:R-:W-:Y:S02]  /*22680*/  SHF.R.S32.HI R7, RZ, 0x1f, R5 ;  /* 0x0000001fff077819 */ /* 0x000fe40000011405 */
[----:B----4-:R-:W-:-:S04]  /*22690*/  @!P6 LEA R10, P0, R5, R0, 0x2 ;  /* 0x00000000050ae211 */ /* 0x010fc800078010ff */
[----:B------:R-:W-:Y:S02]  /*226a0*/  @!P6 LEA.HI.X R11, R5, R4, R7, 0x2, P0 ;  /* 0x00000004050be211 */ /* 0x000fe400000f1407 */
[----:B------:R-:W-:Y:S02]  /*226b0*/  IADD3 R5, R241, 0x90, RZ ;  /* 0x00000090f1057810 */ /* 0x000fe40007ffe0ff */
[----:B------:R-:W-:Y:S02]  /*226c0*/  SHF.R.S32.HI R7, RZ, 0x1f, R2 ;  /* 0x0000001fff077819 */ /* 0x000fe40000011402 */
[----:B------:R-:W-:Y:S02]  /*226d0*/  ISETP.GE.AND P4, PT, R5, c[0x0][0x3c8], PT ;  /* 0x0000f20005007a0c */ /* 0x000fe40003f86270 */
[----:B--2---:R-:W-:Y:S02]  /*226e0*/  SHF.R.S32.HI R9, RZ, 0x1f, R6 ;  /* 0x0000001fff097819 */ /* 0x004fe40000011406 */
[----:B------:R-:W-:-:S02]  /*226f0*/  @!P2 LEA R8, P1, R6, R0, 0x2 ;  /* 0x000000000608a211 */ /* 0x000fc400078210ff */
[----:B-----5:R-:W-:Y:S02]  /*22700*/  @!P5 LEA R12, P0, R2, R0, 0x2 ;  /* 0x00000000020cd211 */ /* 0x020fe400078010ff */
        /* <DEDUP_REMOVED lines=8> */
[----:B--2---:R-:W-:Y:S02]  /*22790*/  SHF.R.S32.HI R9, RZ, 0x1f, R3 ;  /* 0x0000001fff097819 */ /* 0x004fe40000011403 */
[-C--:B------:R-:W-:Y:S02]  /*227a0*/  @!P3 LEA R8, P1, R3, R0.reuse, 0x2 ;  /* 0x000000000308b211 */ /* 0x080fe400078210ff */
[----:B----4-:R-:W-:Y:S02]  /*227b0*/  @!P4 LEA R10, P0, R5, R0, 0x2 ;  /* 0x00000000050ac211 */ /* 0x010fe400078010ff */
[-C--:B------:R-:W-:Y:S02]  /*227c0*/  @!P3 LEA.HI.X R9, R3, R4.reuse, R9, 0x2, P1 ;  /* 0x000000040309b211 */ /* 0x080fe400008f1409 */
[----:B------:R-:W-:Y:S02]  /*227d0*/  IADD3 R3, R241, 0x98, RZ ;  /* 0x00000098f1037810 */ /* 0x000fe40007ffe0ff */
[----:B------:R-:W-:Y:S01]  /*227e0*/  @!P4 LEA.HI.X R11, R5, R4, R7, 0x2, P0 ;  /* 0x00000004050bc211 */ /* 0x000fe200000f1407 */
[----:B------:R2:W-:Y:S01]  /*227f0*/  @!P3 ST.E.64 [R8.64], R56 ;  /* 0x000000380800b985 */ /* 0x0005e2000c101b06 */
[----:B------:R-:W-:-:S02]  /*22800*/  ISETP.GE.AND P3, PT, R3, c[0x0][0x3c8], PT ;  /* 0x0000f20003007a0c */ /* 0x000fc40003f66270 */
[----:B------:R-:W-:Y:S01]  /*22810*/  IADD3 R5, R241, 0xa8, RZ ;  /* 0x000000a8f1057810 */ /* 0x000fe20007ffe0ff */
[----:B------:R4:W-:Y:S01]  /*22820*/  @!P5 ST.E.64 [R12.64], R68 ;  /* 0x000000440c00d985 */ /* 0x0009e2000c101b06 */
[----:B------:R-:W-:Y:S02]  /*22830*/  ISETP.GE.AND P5, PT, R2, c[0x0][0x3c8], PT ;  /* 0x0000f20002007a0c */ /* 0x000fe40003fa6270 */
[----:B------:R-:W-:Y:S02]  /*22840*/  SHF.R.S32.HI R7, RZ, 0x1f, R2 ;  /* 0x0000001fff077819 */ /* 0x000fe40000011402 */
[----:B--2---:R-:W-:Y:S02]  /*22850*/  SHF.R.S32.HI R9, RZ, 0x1f, R6 ;  /* 0x0000001fff097819 */ /* 0x004fe40000011406 */
[----:B------:R-:W-:-:S07]  /*22860*/  @!P2 LEA R8, P1, R6, R0, 0x2 ;  /* 0x000000000608a211 */ /* 0x000fce00078210ff */
[----:B----4-:R-:W-:Y:S02]  /*22870*/  @!P5 LEA R12, P0, R2, R0, 0x2 ;  /* 0x00000000020cd211 */ /* 0x010fe400078010ff */
[-C--:B------:R-:W-:Y:S02]  /*22880*/  @!P2 LEA.HI.X R9, R6, R4.reuse, R9, 0x2, P1 ;  /* 0x000000040609a211 */ /* 0x080fe400008f1409 */
[----:B------:R-:W-:Y:S02]  /*22890*/  IADD3 R6, R241, 0xb0, RZ ;  /* 0x000000b0f1067810 */ /* 0x000fe40007ffe0ff */
[----:B------:R-:W-:Y:S01]  /*228a0*/  @!P5 LEA.HI.X R13, R2, R4, R7, 0x2, P0 ;  /* 0x00000004020dd211 */ /* 0x000fe200000f1407 */
[----:B------:R2:W-:Y:S01]  /*228b0*/  @!P2 ST.E.64 [R8.64], R64 ;  /* 0x000000400800a985 */ /* 0x0005e2000c101b06 */
[----:B------:R-:W-:Y:S02]  /*228c0*/  ISETP.GE.AND P2, PT, R5, c[0x0][0x3c8], PT ;  /* 0x0000f20005007a0c */ /* 0x000fe40003f46270 */
[----:B------:R-:W-:Y:S01]  /*228d0*/  ISETP.GE.AND P6, PT, R6, c[0x0][0x3c8], PT ;  /* 0x0000f20006007a0c */ /* 0x000fe20003fc6270 */
[----:B------:R4:W-:Y:S01]  /*228e0*/  @!P4 ST.E.64 [R10.64], R76 ;  /* 0x0000004c0a00c985 */ /* 0x0009e2000c101b06 */
[----:B------:R-:W-:-:S02]  /*228f0*/  IADD3 R2, R241, 0xb8, RZ ;  /* 0x000000b8f1027810 */ /* 0x000fc40007ffe0ff */
[----:B------:R-:W-:Y:S02]  /*22900*/  SHF.R.S32.HI R7, RZ, 0x1f, R5 ;  /* 0x0000001fff077819 */ /* 0x000fe40000011405 */
[----:B--2---:R-:W-:Y:S02]  /*22910*/  SHF.R.S32.HI R9, RZ, 0x1f, R3 ;  /* 0x0000001fff097819 */ /* 0x004fe40000011403 */
[C---:B------:R-:W-:Y:S02]  /*22920*/  @!P3 LEA R8, P1, R3.reuse, R0, 0x2 ;  /* 0x000000000308b211 */ /* 0x040fe400078210ff */
[----:B----4-:R-:W-:Y:S02]  /*22930*/  SHF.R.S32.HI R11, RZ, 0x1f, R6 ;  /* 0x0000001fff0b7819 */ /* 0x010fe40000011406 */
[----:B------:R-:W-:Y:S02]  /*22940*/  @!P3 LEA.HI.X R9, R3, R4, R9, 0x2, P1 ;  /* 0x000000040309b211 */ /* 0x000fe400008f1409 */
[----:B------:R-:W-:-:S02]  /*22950*/  IADD3 R3, R241, 0xc0, RZ ;  /* 0x000000c0f1037810 */ /* 0x000fc40007ffe0ff */
[----:B------:R-:W-:Y:S01]  /*22960*/  @!P6 LEA R10, P0, R6, R0, 0x2 ;  /* 0x00000000060ae211 */ /* 0x000fe200078010ff */
[----:B------:R2:W-:Y:S01]  /*22970*/  @!P3 ST.E.64 [R8.64], R72 ;  /* 0x000000480800b985 */ /* 0x0005e2000c101b06 */
[----:B------:R-:W-:Y:S02]  /*22980*/  ISETP.GE.AND P3, PT, R2, c[0x0][0x3c8], PT ;  /* 0x0000f20002007a0c */ /* 0x000fe40003f66270 */
[----:B------:R-:W-:Y:S01]  /*22990*/  ISETP.GE.AND P4, PT, R3, c[0x0][0x3c8], PT ;  /* 0x0000f20003007a0c */ /* 0x000fe20003f86270 */
[----:B------:R4:W-:Y:S01]  /*229a0*/  @!P5 ST.E.64 [R12.64], R84 ;  /* 0x000000540c00d985 */ /* 0x0009e2000c101b06 */
[----:B------:R-:W-:Y:S02]  /*229b0*/  @!P6 LEA.HI.X R11, R6, R4, R11, 0x2, P0 ;  /* 0x00000004060be211 */ /* 0x000fe400000f140b */
[----:B------:R-:W-:Y:S02]  /*229c0*/  IADD3 R6, R241, 0xc8, RZ ;  /* 0x000000c8f1067810 */ /* 0x000fe40007ffe0ff */
[----:B--2---:R-:W-:-:S04]  /*229d0*/  @!P2 LEA R8, P1, R5, R0, 0x2 ;  /* 0x000000000508a211 */ /* 0x004fc800078210ff */
[----:B------:R-:W-:Y:S02]  /*229e0*/  @!P2 LEA.HI.X R9, R5, R4, R7, 0x2, P1 ;  /* 0x000000040509a211 */ /* 0x000fe400008f1407 */
[----:B------:R-:W-:Y:S02]  /*229f0*/  IADD3 R5, R241, 0xd0, RZ ;  /* 0x000000d0f1057810 */ /* 0x000fe40007ffe0ff */
[----:B------:R-:W-:Y:S01]  /*22a00*/  SHF.R.S32.HI R7, RZ, 0x1f, R2 ;  /* 0x0000001fff077819 */ /* 0x000fe20000011402 */
[----:B------:R2:W-:Y:S01]  /*22a10*/  @!P2 ST.E.64 [R8.64], R80 ;  /* 0x000000500800a985 */ /* 0x0005e2000c101b06 */
[----:B----4-:R-:W-:Y:S02]  /*22a20*/  SHF.R.S32.HI R13, RZ, 0x1f, R3 ;  /* 0x0000001fff0d7819 */ /* 0x010fe40000011403 */
[----:B------:R-:W-:Y:S01]  /*22a30*/  @!P4 LEA R12, P0, R3, R0, 0x2 ;  /* 0x00000000030cc211 */ /* 0x000fe200078010ff */
[----:B------:R4:W-:Y:S01]  /*22a40*/  @!P6 ST.E.64 [R10.64], R92 ;  /* 0x0000005c0a00e985 */ /* 0x0009e2000c101b06 */
[----:B------:R-:W-:-:S02]  /*22a50*/  ISETP.GE.AND P5, PT, R5, c[0x0][0x3c8], PT ;  /* 0x0000f20005007a0c */ /* 0x000fc40003fa6270 */
[----:B------:R-:W-:Y:S02]  /*22a60*/  ISETP.GE.AND P2, PT, R6, c[0x0][0x3c8], PT ;  /* 0x0000f20006007a0c */ /* 0x000fe40003f46270 */
[----:B------:R-:W-:Y:S02]  /*22a70*/  @!P4 LEA.HI.X R13, R3, R4, R13, 0x2, P0 ;  /* 0x00000004030dc211 */ /* 0x000fe400000f140d */
[----:B------:R-:W-:Y:S02]  /*22a80*/  SHF.R.S32.HI R3, RZ, 0x1f, R5 ;  /* 0x0000001fff037819 */ /* 0x000fe40000011405 */
[----:B--2---:R-:W-:-:S04]  /*22a90*/  @!P3 LEA R8, P1, R2, R0, 0x2 ;  /* 0x000000000208b211 */ /* 0x004fc800078210ff */
[----:B------:R-:W-:Y:S02]  /*22aa0*/  @!P3 LEA.HI.X R9, R2, R4, R7, 0x2, P1 ;  /* 0x000000040209b211 */ /* 0x000fe400008f1407 */
[C---:B------:R-:W-:Y:S02]  /*22ab0*/  IADD3 R2, R241.reuse, 0xd8, RZ ;  /* 0x000000d8f1027810 */ /* 0x040fe40007ffe0ff */
[----:B------:R-:W-:Y:S01]  /*22ac0*/  IADD3 R7, R241, 0xe0, RZ ;  /* 0x000000e0f1077810 */ /* 0x000fe20007ffe0ff */
[----:B------:R2:W-:Y:S01]  /*22ad0*/  @!P3 ST.E.64 [R8.64], R88 ;  /* 0x000000580800b985 */ /* 0x0005e2000c101b06 */
[----:B----4-:R-:W-:Y:S02]  /*22ae0*/  @!P5 LEA R10, P0, R5, R0, 0x2 ;  /* 0x00000000050ad211 */ /* 0x010fe400078010ff */
[----:B------:R-:W-:Y:S01]  /*22af0*/  ISETP.GE.AND P6, PT, R7, c[0x0][0x3c8], PT ;  /* 0x0000f20007007a0c */ /* 0x000fe20003fc6270 */
[----:B------:R4:W-:Y:S01]  /*22b00*/  @!P4 ST.E.64 [R12.64], R100 ;  /* 0x000000640c00c985 */ /* 0x0009e2000c101b06 */
[----:B------:R-:W-:-:S02]  /*22b10*/  ISETP.GE.AND P4, PT, R2, c[0x0][0x3c8], PT ;  /* 0x0000f20002007a0c */ /* 0x000fc40003f86270 */
[----:B------:R-:W-:Y:S02]  /*22b20*/  @!P5 LEA.HI.X R11, R5, R4, R3, 0x2, P0 ;  /* 0x00000004050bd211 */ /* 0x000fe400000f1403 */
[C---:B------:R-:W-:Y:S02]  /*22b30*/  IADD3 R5, R241.reuse, 0xe8, RZ ;  /* 0x000000e8f1057810 */ /* 0x040fe40007ffe0ff */
[----:B------:R-:W-:Y:S02]  /*22b40*/  IADD3 R3, R241, 0xf0, RZ ;  /* 0x000000f0f1037810 */ /* 0x000fe40007ffe0ff */
[----:B------:R-:W-:Y:S02]  /*22b50*/  ISETP.GE.AND P3, PT, R5, c[0x0][0x3c8], PT ;  /* 0x0000f20005007a0c */ /* 0x000fe40003f66270 */
[----:B--2---:R-:W-:Y:S02]  /*22b60*/  SHF.R.S32.HI R9, RZ, 0x1f, R6 ;  /* 0x0000001fff097819 */ /* 0x004fe40000011406 */
[----:B------:R-:W-:-:S02]  /*22b70*/  @!P2 LEA R8, P1, R6, R0, 0x2 ;  /* 0x000000000608a211 */ /* 0x000fc400078210ff */
[----:B----4-:R-:W-:Y:S02]  /*22b80*/  @!P6 LEA R12, P0, R7, R0, 0x2 ;  /* 0x00000000070ce211 */ /* 0x010fe400078010ff */
[----:B------:R-:W-:Y:S02]  /*22b90*/  @!P2 LEA.HI.X R9, R6, R4, R9, 0x2, P1 ;  /* 0x000000040609a211 */ /* 0x000fe400008f1409 */
[----:B------:R-:W-:Y:S02]  /*22ba0*/  SHF.R.S32.HI R6, RZ, 0x1f, R2 ;  /* 0x0000001fff067819 */ /* 0x000fe40000011402 */
[C---:B------:R-:W-:Y:S01]  /*22bb0*/  @!P4 LEA R14, P1, R2.reuse, R0, 0x2 ;  /* 0x00000000020ec211 */ /* 0x040fe200078210ff */
[----:B------:R2:W-:Y:S01]  /*22bc0*/  @!P2 ST.E.64 [R8.64], R96 ;  /* 0x000000600800a985 */ /* 0x0005e2000c101b06 */
[----:B------:R-:W-:Y:S02]  /*22bd0*/  ISETP.GE.AND P2, PT, R3, c[0x0][0x3c8], PT ;  /* 0x0000f20003007a0c */ /* 0x000fe40003f46270 */
[----:B------:R-:W-:Y:S01]  /*22be0*/  @!P4 LEA.HI.X R15, R2, R4, R6, 0x2, P1 ;  /* 0x00000004020fc211 */ /* 0x000fe200008f1406 */
[----:B------:R4:W-:Y:S01]  /*22bf0*/  @!P5 ST.E.64 [R10.64], R108 ;  /* 0x0000006c0a00d985 */ /* 0x0009e2000c101b06 */
[----:B------:R-:W-:-:S02]  /*22c00*/  IADD3 R2, R241, 0xf8, RZ ;  /* 0x000000f8f1027810 */ /* 0x000fc40007ffe0ff */
[----:B------:R-:W-:Y:S01]  /*22c10*/  SHF.R.S32.HI R6, RZ, 0x1f, R5 ;  /* 0x0000001fff067819 */ /* 0x000fe20000011405 */
[----:B------:R1:W-:Y:S01]  /*22c20*/  @!P4 ST.E.64 [R14.64], R156 ;  /* 0x0000009c0e00c985 */ /* 0x0003e2000c101b06 */
[----:B------:R-:W-:Y:S02]  /*22c30*/  ISETP.GE.AND P1, PT, R2, c[0x0][0x3c8], PT ;  /* 0x0000f20002007a0c */ /* 0x000fe40003f26270 */
[----:B--2---:R-:W-:-:S04]  /*22c40*/  SHF.R.S32.HI R8, RZ, 0x1f, R7 ;  /* 0x0000001fff087819 */ /* 0x004fc80000011407 */
[----:B------:R-:W-:Y:S02]  /*22c50*/  @!P6 LEA.HI.X R13, R7, R4, R8, 0x2, P0 ;  /* 0x00000004070de211 */ /* 0x000fe400000f1408 */
[----:B----4-:R-:W-:-:S03]  /*22c60*/  @!P3 LEA R10, P0, R5, R0, 0x2 ;  /* 0x00000000050ab211 */ /* 0x010fc600078010ff */
        /* <DEDUP_REMOVED lines=11> */
.L_x_2044:
[----:B------:R-:W-:Y:S05]  /*22d20*/  BSYNC B0 ;  /* 0x0000000000007941 */ /* 0x000fea0003800000 */
.L_x_2043:
[----:B------:R-:W-:Y:S05]  /*22d30*/  BRA.DIV ~URZ, `(.L_x_2045) ;  /* 0x000037b27f007947 */ /* 0x000fea000b800000 */
[----:B--2---:R2:W1:Y:S04]  /*22d40*/  SHFL.IDX PT, R4, R16, 0x1, 0x1c1f ;  /* 0x003c1f0010047f89 */ /* 0x00446800000e0000 */
[----:B----4-:R2:W4:Y:S02]  /*22d50*/  SHFL.IDX PT, R0, R17, 0x1, 0x1c1f ;  /* 0x003c1f0011007f89 */ /* 0x01052400000e0000 */
.L_x_2103:
        /* <DEDUP_REMOVED lines=8> */
[----:B------:R-:W-:Y:S01]  /*22de0*/  IADD3 R11, R241, 0x8, RZ ;  /* 0x00000008f10b7810 */ /* 0x000fe20007ffe0ff */
[----:B----4-:R-:W-:Y:S01]  /*22df0*/  @!P1 IMAD.MOV.U32 R2, RZ, RZ, R0 ;  /* 0x000000ffff029224 */ /* 0x010fe200078e0000 */
[----:B------:R-:W-:Y:S01]  /*22e00*/  ISETP.GE.AND P4, PT, R15, c[0x0][0x3c8], PT ;  /* 0x0000f2000f007a0c */ /* 0x000fe20003f86270 */
[----:B------:R-:W-:Y:S01]  /*22e10*/  @!P1 IMAD.MOV.U32 R3, RZ, RZ, R4 ;  /* 0x000000ffff039224 */ /* 0x000fe200078e0004 */
[C---:B------:R-:W-:Y:S02]  /*22e20*/  IADD3 R12, R241.reuse, 0x20, RZ ;  /* 0x00000020f10c7810 */ /* 0x040fe40007ffe0ff */
[----:B------:R-:W-:Y:S01]  /*22e30*/  SHF.R.S32.HI R11, RZ, 0x1f, R11 ;  /* 0x0000001fff0b7819 */ /* 0x000fe2000001140b */
[C---:B------:R-:W-:Y:S01]  /*22e40*/  @!P1 IMAD.WIDE R2, R241.reuse, 0x4, R2 ;  /* 0x00000004f1029825 */ /* 0x040fe200078e0202 */
[----:B------:R-:W-:Y:S02]  /*22e50*/  @!P0 LEA R6, P6, R10, R0, 0x2 ;  /* 0x000000000a068211 */ /* 0x000fe400078c10ff */
[----:B------:R-:W-:-:S02]  /*22e60*/  IADD3 R5, R241, 0x28, RZ ;  /* 0x00000028f1057810 */ /* 0x000fc40007ffe0ff */
[----:B------:R-:W-:Y:S01]  /*22e70*/  IADD3 R9, R241, 0x10, RZ ;  /* 0x00000010f1097810 */ /* 0x000fe20007ffe0ff */
[----:B------:R1:W-:Y:S01]  /*22e80*/  @!P1 ST.E.64 [R2.64], R116 ;  /* 0x0000007402009985 */ /* 0x0003e2000c101b06 */
[----:B------:R-:W-:Y:S02]  /*22e90*/  ISETP.GE.AND P3, PT, R12, c[0x0][0x3c8], PT ;  /* 0x0000f2000c007a0c */ /* 0x000fe40003f66270 */
[----:B------:R-:W-:Y:S02]  /*22ea0*/  @!P0 LEA.HI.X R7, R10, R4, R11, 0x2, P6 ;  /* 0x000000040a078211 */ /* 0x000fe400030f140b */
[----:B------:R-:W-:Y:S02]  /*22eb0*/  ISETP.GE.AND P2, PT, R5, c[0x0][0x3c8], PT ;  /* 0x0000f20005007a0c */ /* 0x000fe40003f46270 */
[----:B------:R-:W-:Y:S01]  /*22ec0*/  SHF.R.S32.HI R9, RZ, 0x1f, R9 ;  /* 0x0000001fff097819 */ /* 0x000fe20000011409 */
[----:B------:R4:W-:Y:S01]  /*22ed0*/  @!P0 ST.E.64 [R6.64], R124 ;  /* 0x0000007c06008985 */ /* 0x0009e2000c101b06 */
[----:B--2---:R-:W-:-:S02]  /*22ee0*/  IADD3 R16, R241, 0x18, RZ ;  /* 0x00000018f1107810 */ /* 0x004fc40007ffe0ff */
[C---:B------:R-:W-:Y:S02]  /*22ef0*/  IADD3 R13, R241.reuse, 0x30, RZ ;  /* 0x00000030f10d7810 */ /* 0x040fe40007ffe0ff */
[----:B------:R-:W-:Y:S02]  /*22f00*/  SHF.R.S32.HI R16, RZ, 0x1f, R16 ;  /* 0x0000001fff107819 */ /* 0x000fe40000011410 */
[C---:B------:R-:W-:Y:S02]  /*22f10*/  IADD3 R10, R241.reuse, 0x38, RZ ;  /* 0x00000038f10a7810 */ /* 0x040fe40007ffe0ff */
[C---:B------:R-:W-:Y:S02]  /*22f20*/  IADD3 R14, R241.reuse, 0x20, RZ ;  /* 0x00000020f10e7810 */ /* 0x040fe40007ffe0ff */
[----:B------:R-:W-:Y:S02]  /*22f30*/  IADD3 R11, R241, 0x28, RZ ;  /* 0x00000028f10b7810 */ /* 0x000fe40007ffe0ff */
[----:B------:R-:W-:-:S02]  /*22f40*/  SHF.R.S32.HI R14, RZ, 0x1f, R14 ;  /* 0x0000001fff0e7819 */ /* 0x000fc4000001140e */
[----:B------:R-:W-:Y:S02]  /*22f50*/  SHF.R.S32.HI R11, RZ, 0x1f, R11 ;  /* 0x0000001fff0b7819 */ /* 0x000fe4000001140b */
[----:B-1----:R-:W-:-:S04]  /*22f60*/  @!P5 LEA R2, P1, R8, R0, 0x2 ;  /* 0x000000000802d211 */ /* 0x002fc800078210ff */
[----:B------:R-:W-:Y:S02]  /*22f70*/  @!P5 LEA.HI.X R3, R8, R4, R9, 0x2, P1 ;  /* 0x000000040803d211 */ /* 0x000fe400008f1409 */
[----:B------:R-:W-:Y:S02]  /*22f80*/  @!P4 LEA R8, P0, R15, R0, 0x2 ;  /* 0x000000000f08c211 */ /* 0x000fe400078010ff */
[----:B------:R-:W-:Y:S01]  /*22f90*/  ISETP.GE.AND P1, PT, R13, c[0x0][0x3c8], PT ;  /* 0x0000f2000d007a0c */ /* 0x000fe20003f26270 */
[----:B------:R1:W-:Y:S01]  /*22fa0*/  @!P5 ST.E.64 [R2.64], R128 ;  /* 0x000000800200d985 */ /* 0x0003e2000c101b06 */
[----:B------:R-:W-:Y:S02]  /*22fb0*/  @!P4 LEA.HI.X R9, R15, R4, R16, 0x2, P0 ;  /* 0x000000040f09c211 */ /* 0x000fe400000f1410 */
[----:B----4-:R-:W-:Y:S02]  /*22fc0*/  @!P3 LEA R6, P6, R12, R0, 0x2 ;  /* 0x000000000c06b211 */ /* 0x010fe400078c10ff */
[----:B------:R-:W-:Y:S01]  /*22fd0*/  ISETP.GE.AND P0, PT, R10, c[0x0][0x3c8], PT ;  /* 0x0000f2000a007a0c */ /* 0x000fe20003f06270 */
[----:B------:R2:W-:Y:S01]  /*22fe0*/  @!P4 ST.E.64 [R8.64], R150 ;  /* 0x000000960800c985 */ /* 0x0005e2000c101b06 */
[----:B------:R-:W-:-:S02]  /*22ff0*/  @!P3 LEA.HI.X R7, R12, R4, R14, 0x2, P6 ;  /* 0x000000040c07b211 */ /* 0x000fc400030f140e */
[C---:B------:R-:W-:Y:S02]  /*23000*/  IADD3 R12, R241.reuse, 0x40, RZ ;  /* 0x00000040f10c7810 */ /* 0x040fe40007ffe0ff */
[C---:B------:R-:W-:Y:S01]  /*23010*/  IADD3 R15, R241.reuse, 0x30, RZ ;  /* 0x00000030f10f7810 */ /* 0x040fe20007ffe0ff */
[----:B------:R4:W-:Y:S01]  /*23020*/  @!P3 ST.E.64 [R6.64], R142 ;  /* 0x0000008e0600b985 */ /* 0x0009e2000c101b06 */
[----:B------:R-:W-:Y:S02]  /*23030*/  ISETP.GE.AND P4, PT, R12, c[0x0][0x3c8], PT ;  /* 0x0000f2000c007a0c */ /* 0x000fe40003f86270 */
[----:B------:R-:W-:Y:S02]  /*23040*/  SHF.R.S32.HI R15, RZ, 0x1f, R15 ;  /* 0x0000001fff0f7819 */ /* 0x000fe4000001140f */
[----:B------:R-:W-:Y:S02]  /*23050*/  IADD3 R14, R241, 0x48, RZ ;  /* 0x00000048f10e7810 */ /* 0x000fe40007ffe0ff */
[----:B-1----:R-:W-:-:S04]  /*23060*/  @!P2 LEA R2, P5, R5, R0, 0x2 ;  /* 0x000000000502a211 */ /* 0x002fc800078a10ff */
[----:B------:R-:W-:Y:S02]  /*23070*/  @!P2 LEA.HI.X R3, R5, R4, R11, 0x2, P5 ;  /* 0x000000040503a211 */ /* 0x000fe400028f140b */
[----:B------:R-:W-:Y:S02]  /*23080*/  IADD3 R11, R241, 0x38, RZ ;  /* 0x00000038f10b7810 */ /* 0x000fe40007ffe0ff */
[-C--:B--2---:R-:W-:Y:S01]  /*23090*/  @!P1 LEA R8, P3, R13, R0.reuse, 0x2 ;  /* 0x000000000d089211 */ /* 0x084fe200078610ff */
[----:B------:R1:W-:Y:S01]  /*230a0*/  @!P2 ST.E.64 [R2.64], R146 ;  /* 0x000000920200a985 */ /* 0x0003e2000c101b06 */
[----:B------:R-:W-:Y:S02]  /*230b0*/  IADD3 R5, R241, 0x50, RZ ;  /* 0x00000050f1057810 */ /* 0x000fe40007ffe0ff */
[----:B----4-:R-:W-:Y:S02]  /*230c0*/  @!P0 LEA R6, P2, R10, R0, 0x2 ;  /* 0x000000000a068211 */ /* 0x010fe400078410ff */
[----:B------:R-:W-:-:S02]  /*230d0*/  SHF.R.S32.HI R11, RZ, 0x1f, R11 ;  /* 0x0000001fff0b7819 */ /* 0x000fc4000001140b */
[-C--:B------:R-:W-:Y:S02]  /*230e0*/  @!P1 LEA.HI.X R9, R13, R4.reuse, R15, 0x2, P3 ;  /* 0x000000040d099211 */ /* 0x080fe400018f140f */
[----:B------:R-:W-:Y:S02]  /*230f0*/  ISETP.GE.AND P3, PT, R14, c[0x0][0x3c8], PT ;  /* 0x0000f2000e007a0c */ /* 0x000fe40003f66270 */
[----:B------:R-:W-:Y:S01]  /*23100*/  ISETP.GE.AND P6, PT, R5, c[0x0][0x3c8], PT ;  /* 0x0000f20005007a0c */ /* 0x000fe20003fc6270 */
[----:B------:R2:W-:Y:S01]  /*23110*/  @!P1 ST.E.64 [R8.64], R152 ;  /* 0x0000009808009985 */ /* 0x0005e2000c101b06 */
[----:B------:R-:W-:Y:S02]  /*23120*/  @!P0 LEA.HI.X R7, R10, R4, R11, 0x2, P2 ;  /* 0x000000040a078211 */ /* 0x000fe400010f140b */
[----:B------:R-:W-:Y:S02]  /*23130*/  IADD3 R15, R241, 0x40, RZ ;  /* 0x00000040f10f7810 */ /* 0x000fe40007ffe0ff */
[----:B------:R-:W-:Y:S01]  /*23140*/  SHF.R.S32.HI R13, RZ, 0x1f, R5 ;  /* 0x0000001fff0d7819 */ /* 0x000fe20000011405 */
[----:B------:R4:W-:Y:S01]  /*23150*/  @!P0 ST.E.64 [R6.64], R30 ;  /* 0x0000001e06008985 */ /* 0x0009e2000c101b06 */
[----:B------:R-:W-:-:S02]  /*23160*/  SHF.R.S32.HI R15, RZ, 0x1f, R15 ;  /* 0x0000001fff0f7819 */ /* 0x000fc4000001140f */
[----:B------:R-:W-:-:S04]  /*23170*/  @!P4 LEA R10, P0, R12, R0, 0x2 ;  /* 0x000000000c0ac211 */ /* 0x000fc800078010ff */
[----:B------:R-:W-:Y:S02]  /*23180*/  @!P4 LEA.HI.X R11, R12, R4, R15, 0x2, P0 ;  /* 0x000000040c0bc211 */ /* 0x000fe400000f140f */
[----:B------:R-:W-:Y:S02]  /*23190*/  @!P6 LEA R16, P0, R5, R0, 0x2 ;  /* 0x000000000510e211 */ /* 0x000fe400078010ff */
[C---:B-1----:R-:W-:Y:S01]  /*231a0*/  IADD3 R3, R241.reuse, 0x58, RZ ;  /* 0x00000058f1037810 */ /* 0x042fe20007ffe0ff */
[----:B------:R1:W-:Y:S01]  /*231b0*/  @!P4 ST.E.64 [R10.64], R38 ;  /* 0x000000260a00c985 */ /* 0x0003e2000c101b06 */
[----:B------:R-:W-:Y:S02]  /*231c0*/  IADD3 R2, R241, 0x60, RZ ;  /* 0x00000060f1027810 */ /* 0x000fe40007ffe0ff */
[----:B------:R-:W-:Y:S02]  /*231d0*/  ISETP.GE.AND P5, PT, R3, c[0x0][0x3c8], PT ;  /* 0x0000f20003007a0c */ /* 0x000fe40003fa6270 */
[----:B------:R-:W-:-:S02]  /*231e0*/  SHF.R.S32.HI R12, RZ, 0x1f, R3 ;  /* 0x0000001fff0c7819 */ /* 0x000fc40000011403 */
[----:B---3--:R-:W-:Y:S02]  /*231f0*/  @!P6 LEA.HI.X R17, R5, R4, R13, 0x2, P0 ;  /* 0x000000040511e211 */ /* 0x008fe400000f140d */
[----:B------:R-:W-:Y:S02]  /*23200*/  ISETP.GE.AND P4, PT, R2, c[0x0][0x3c8], PT ;  /* 0x0000f20002007a0c */ /* 0x000fe40003f86270 */
[----:B--2---:R-:W-:Y:S02]  /*23210*/  @!P3 LEA R8, P1, R14, R0, 0x2 ;  /* 0x000000000e08b211 */ /* 0x004fe400078210ff */
[C---:B------:R-:W-:Y:S02]  /*23220*/  IADD3 R5, R241.reuse, 0x70, RZ ;  /* 0x00000070f1057810 */ /* 0x040fe40007ffe0ff */
[----:B----4-:R-:W-:Y:S02]  /*23230*/  SHF.R.S32.HI R7, RZ, 0x1f, R14 ;  /* 0x0000001fff077819 */ /* 0x010fe4000001140e */
[----:B------:R-:W-:-:S02]  /*23240*/  IADD3 R6, R241, 0x68, RZ ;  /* 0x00000068f1067810 */ /* 0x000fc40007ffe0ff */
[----:B------:R-:W-:Y:S02]  /*23250*/  @!P3 LEA.HI.X R9, R14, R4, R7, 0x2, P1 ;  /* 0x000000040e09b211 */ /* 0x000fe400008f1407 */
[C---:B------:R-:W-:Y:S02]  /*23260*/  @!P5 LEA R14, P1, R3.reuse, R0, 0x2 ;  /* 0x00000000030ed211 */ /* 0x040fe400078210ff */
[----:B------:R-:W-:Y:S01]  /*23270*/  ISETP.GE.AND P2, PT, R6, c[0x0][0x3c8], PT ;  /* 0x0000f20006007a0c */ /* 0x000fe20003f46270 */
[----:B------:R2:W-:Y:S01]  /*23280*/  @!P3 ST.E.64 [R8.64], R34 ;  /* 0x000000220800b985 */ /* 0x0005e2000c101b06 */
[----:B------:R-:W-:Y:S02]  /*23290*/  @!P5 LEA.HI.X R15, R3, R4, R12, 0x2, P1 ;  /* 0x00000004030fd211 */ /* 0x000fe400008f140c */
[----:B------:R-:W-:Y:S01]  /*232a0*/  ISETP.GE.AND P1, PT, R5, c[0x0][0x3c8], PT ;  /* 0x0000f20005007a0c */ /* 0x000fe20003f26270 */
[----:B------:R3:W-:Y:S01]  /*232b0*/  @!P6 ST.E.64 [R16.64], R46 ;  /* 0x0000002e1000e985 */ /* 0x0007e2000c101b06 */
[----:B------:R-:W-:-:S02]  /*232c0*/  @!P4 LEA R12, P0, R2, R0, 0x2 ;  /* 0x00000000020cc211 */ /* 0x000fc400078010ff */
[----:B------:R-:W-:Y:S01]  /*232d0*/  IADD3 R3, R241, 0x78, RZ ;  /* 0x00000078f1037810 */ /* 0x000fe20007ffe0ff */
[----:B------:R4:W-:Y:S01]  /*232e0*/  @!P5 ST.E.64 [R14.64], R42 ;  /* 0x0000002a0e00d985 */ /* 0x0009e2000c101b06 */
[----:B------:R-:W-:-:S03]  /*232f0*/  SHF.R.S32.HI R7, RZ, 0x1f, R6 ;  /* 0x0000001fff077819 */ /* 0x000fc60000011406 */
[----:B-1----:R-:W-:-:S04]  /*23300*/  @!P2 LEA R10, P3, R6, R0, 0x2 ;  /* 0x00000000060aa211 */ /* 0x002fc800078610ff */
[----:B------:R-:W-:Y:S02]  /*23310*/  @!P2 LEA.HI.X R11, R6, R4, R7, 0x2, P3 ;  /* 0x00000004060ba211 */ /* 0x000fe400018f1407 */
[----:B------:R-:W-:Y:S02]  /*23320*/  IADD3 R7, R241, 0x88, RZ ;  /* 0x00000088f1077810 */ /* 0x000fe40007ffe0ff */
[----:B------:R-:W-:Y:S02]  /*23330*/  SHF.R.S32.HI R6, RZ, 0x1f, R3 ;  /* 0x0000001fff067819 */ /* 0x000fe40000011403 */
[----:B------:R-:W-:Y:S02]  /*23340*/  ISETP.GE.AND P5, PT, R7, c[0x0][0x3c8], PT ;  /* 0x0000f20007007a0c */ /* 0x000fe40003fa6270 */
[----:B--2---:R-:W-:Y:S02]  /*23350*/  SHF.R.S32.HI R8, RZ, 0x1f, R2 ;  /* 0x0000001fff087819 */ /* 0x004fe40000011402 */
[----:B------:R-:W-:-:S02]  /*23360*/  SHF.R.S32.HI R9, RZ, 0x1f, R5 ;  /* 0x0000001fff097819 */ /* 0x000fc40000011405 */
[C---:B------:R-:W-:Y:S02]  /*23370*/  @!P4 LEA.HI.X R13, R2.reuse, R4, R8, 0x2, P0 ;  /* 0x00000004020dc211 */ /* 0x040fe400000f1408 */
[----:B------:R-:W-:Y:S02]  /*23380*/  @!P1 LEA R18, P4, R5, R0, 0x2 ;  /* 0x0000000005129211 */ /* 0x000fe400078810ff */
[----:B------:R-:W-:Y:S02]  /*23390*/  ISETP.GE.AND P0, PT, R3, c[0x0][0x3c8], PT ;  /* 0x0000f20003007a0c */ /* 0x000fe40003f06270 */
[----:B------:R-:W-:Y:S02]  /*233a0*/  @!P1 LEA.HI.X R19, R5, R4, R9, 0x2, P4 ;  /* 0x0000000405139211 */ /* 0x000fe400020f1409 */
[----:B------:R-:W-:Y:S02]  /*233b0*/  ISETP.GE.AND P4, PT, R2, c[0x0][0x3c8], PT ;  /* 0x0000f20002007a0c */ /* 0x000fe40003f86270 */
[----:B------:R-:W-:-:S02]  /*233c0*/  IADD3 R8, R241, 0x80, RZ ;  /* 0x00000080f1087810 */ /* 0x000fc40007ffe0ff */
[----:B------:R-:W-:Y:S02]  /*233d0*/  IADD3 R2, R241, 0x90, RZ ;  /* 0x00000090f1027810 */ /* 0x000fe40007ffe0ff */
[----:B------:R-:W-:Y:S02]  /*233e0*/  ISETP.GE.AND P6, PT, R8, c[0x0][0x3c8], PT ;  /* 0x0000f20008007a0c */ /* 0x000fe40003fc6270 */
[----:B------:R-:W-:Y:S02]  /*233f0*/  SHF.R.S32.HI R5, RZ, 0x1f, R8 ;  /* 0x0000001fff057819 */ /* 0x000fe40000011408 */
[C---:B---3--:R-:W-:Y:S02]  /*23400*/  @!P0 LEA R16, P3, R3.reuse, R0, 0x2 ;  /* 0x0000000003108211 */ /* 0x048fe400078610ff */
[----:B------:R-:W-:Y:S01]  /*23410*/  SHF.R.S32.HI R9, RZ, 0x1f, R2 ;  /* 0x0000001fff097819 */ /* 0x000fe20000011402 */
[----:B------:R1:W-:Y:S01]  /*23420*/  @!P4 ST.E.64 [R12.64], R54 ;  /* 0x000000360c00c985 */ /* 0x0003e2000c101b06 */
[----:B------:R-:W-:-:S02]  /*23430*/  @!P0 LEA.HI.X R17, R3, R4, R6, 0x2, P3 ;  /* 0x0000000403118211 */ /* 0x000fc400018f1406 */
[----:B------:R-:W-:Y:S01]  /*23440*/  SHF.R.S32.HI R3, RZ, 0x1f, R7 ;  /* 0x0000001fff037819 */ /* 0x000fe20000011407 */
[----:B------:R-:W-:Y:S01]  /*23450*/  @!P2 ST.E.64 [R10.64], R50 ;  /* 0x000000320a00a985 */ /* 0x000fe2000c101b06 */
[C---:B------:R-:W-:Y:S02]  /*23460*/  IADD3 R6, R241.reuse, 0x98, RZ ;  /* 0x00000098f1067810 */ /* 0x040fe40007ffe0ff */
[----:B----4-:R-:W-:Y:S01]  /*23470*/  @!P6 LEA R14, P3, R8, R0, 0x2 ;  /* 0x00000000080ee211 */ /* 0x010fe200078610ff */
[----:B------:R-:W-:Y:S01]  /*23480*/  @!P1 ST.E.64 [R18.64], R62 ;  /* 0x0000003e12009985 */ /* 0x000fe2000c101b06 */
[----:B------:R-:W-:Y:S02]  /*23490*/  ISETP.GE.AND P4, PT, R6, c[0x0][0x3c8], PT ;  /* 0x0000f20006007a0c */ /* 0x000fe40003f86270 */
[----:B------:R-:W-:Y:S01]  /*234a0*/  @!P6 LEA.HI.X R15, R8, R4, R5, 0x2, P3 ;  /* 0x00000004080fe211 */ /* 0x000fe200018f1405 */
[----:B------:R-:W-:Y:S01]  /*234b0*/  @!P0 ST.E.64 [R16.64], R58 ;  /* 0x0000003a10008985 */ /* 0x000fe2000c101b06 */
[----:B------:R-:W-:-:S03]  /*234c0*/  IADD3 R5, R241, 0xa0, RZ ;  /* 0x000000a0f1057810 */ /* 0x000fc60007ffe0ff */
[----:B------:R2:W-:Y:S01]  /*234d0*/  @!P6 ST.E.64 [R14.64], R70 ;  /* 0x000000460e00e985 */ /* 0x0005e2000c101b06 */
[----:B------:R-:W-:Y:S02]  /*234e0*/  ISETP.GE.AND P3, PT, R5, c[0x0][0x3c8], PT ;  /* 0x0000f20005007a0c */ /* 0x000fe40003f66270 */
[----:B------:R-:W-:-:S03]  /*234f0*/  ISETP.GE.AND P6, PT, R2, c[0x0][0x3c8], PT ;  /* 0x0000f20002007a0c */ /* 0x000fc60003fc6270 */
[-C--:B------:R-:W-:Y:S02]  /*23500*/  @!P4 LEA R8, P1, R6, R0.reuse, 0x2 ;  /* 0x000000000608c211 */ /* 0x080fe400078210ff */
[----:B-1----:R-:W-:-:S04]  /*23510*/  @!P5 LEA R12, P2, R7, R0, 0x2 ;  /* 0x00000000070cd211 */ /* 0x002fc800078410ff */
[----:B------:R-:W-:Y:S02]  /*23520*/  @!P5 LEA.HI.X R13, R7, R4, R3, 0x2, P2 ;  /* 0x00000004070dd211 */ /* 0x000fe400010f1403 */
[----:B------:R-:W-:Y:S02]  /*23530*/  ISETP.GE.AND P2, PT, R2, c[0x0][0x3c8], PT ;  /* 0x0000f20002007a0c */ /* 0x000fe40003f46270 */
[----:B------:R-:W-:Y:S01]  /*23540*/  IADD3 R3, R241, 0xa8, RZ ;  /* 0x000000a8f1037810 */ /* 0x000fe20007ffe0ff */
[----:B------:R1:W-:Y:S01]  /*23550*/  @!P5 ST.E.64 [R12.64], R66 ;  /* 0x000000420c00d985 */ /* 0x0003e2000c101b06 */
[----:B------:R-:W-:Y:S02]  /*23560*/  SHF.R.S32.HI R7, RZ, 0x1f, R6 ;  /* 0x0000001fff077819 */ /* 0x000fe40000011406 */
[----:B--2---:R-:W-:-:S07]  /*23570*/  SHF.R.S32.HI R15, RZ, 0x1f, R5 ;  /* 0x0000001fff0f7819 */ /* 0x004fce0000011405 */
[----:B------:R-:W-:-:S04]  /*23580*/  @!P2 LEA R10, P0, R2, R0, 0x2 ;  /* 0x00000000020aa211 */ /* 0x000fc800078010ff */
[-C--:B------:R-:W-:Y:S02]  /*23590*/  @!P2 LEA.HI.X R11, R2, R4.reuse, R9, 0x2, P0 ;  /* 0x00000004020ba211 */ /* 0x080fe400000f1409 */
[----:B------:R-:W-:Y:S02]  /*235a0*/  ISETP.GE.AND P2, PT, R3, c[0x0][0x3c8], PT ;  /* 0x0000f20003007a0c */ /* 0x000fe40003f46270 */
[----:B------:R-:W-:Y:S01]  /*235b0*/  @!P4 LEA.HI.X R9, R6, R4, R7, 0x2, P1 ;  /* 0x000000040609c211 */ /* 0x000fe200008f1407 */
[----:B------:R2:W-:Y:S01]  /*235c0*/  @!P6 ST.E.64 [R10.64], R78 ;  /* 0x0000004e0a00e985 */ /* 0x0005e2000c101b06 */
[----:B------:R-:W-:Y:S02]  /*235d0*/  @!P3 LEA R14, P0, R5, R0, 0x2 ;  /* 0x00000000050eb211 */ /* 0x000fe400078010ff */
[----:B------:R-:W-:Y:S01]  /*235e0*/  IADD3 R6, R241, 0xb8, RZ ;  /* 0x000000b8f1067810 */ /* 0x000fe20007ffe0ff */
[----:B------:R3:W-:Y:S01]  /*235f0*/  @!P4 ST.E.64 [R8.64], R74 ;  /* 0x0000004a0800c985 */ /* 0x0007e2000c101b06 */
[----:B------:R-:W-:-:S02]  /*23600*/  @!P3 LEA.HI.X R15, R5, R4, R15, 0x2, P0 ;  /* 0x00000004050fb211 */ /* 0x000fc400000f140f */
[----:B------:R-:W-:Y:S02]  /*23610*/  ISETP.GE.AND P0, PT, R6, c[0x0][0x3c8], PT ;  /* 0x0000f20006007a0c */ /* 0x000fe40003f06270 */
[----:B------:R-:W-:Y:S01]  /*23620*/  IADD3 R7, R241, 0xb0, RZ ;  /* 0x000000b0f1077810 */ /* 0x000fe20007ffe0ff */
[----:B------:R-:W-:Y:S01]  /*23630*/  @!P3 ST.E.64 [R14.64], R86 ;  /* 0x000000560e00b985 */ /* 0x000fe2000c101b06 */
[----:B-1----:R-:W-:Y:S02]  /*23640*/  SHF.R.S32.HI R13, RZ, 0x1f, R3 ;  /* 0x0000001fff0d7819 */ /* 0x002fe40000011403 */
[----:B------:R-:W-:Y:S02]  /*23650*/  @!P2 LEA R12, P5, R3, R0, 0x2 ;  /* 0x00000000030ca211 */ /* 0x000fe400078a10ff */
[----:B------:R-:W-:Y:S02]  /*23660*/  ISETP.GE.AND P1, PT, R7, c[0x0][0x3c8], PT ;  /* 0x0000f20007007a0c */ /* 0x000fe40003f26270 */
[----:B------:R-:W-:-:S02]  /*23670*/  @!P2 LEA.HI.X R13, R3, R4, R13, 0x2, P5 ;  /* 0x00000004030da211 */ /* 0x000fc400028f140d */
[C---:B------:R-:W-:Y:S02]  /*23680*/  IADD3 R3, R241.reuse, 0xc0, RZ ;  /* 0x000000c0f1037810 */ /* 0x040fe40007ffe0ff */
[----:B------:R-:W-:Y:S01]  /*23690*/  IADD3 R2, R241, 0xc8, RZ ;  /* 0x000000c8f1027810 */ /* 0x000fe20007ffe0ff */
[----:B------:R1:W-:Y:S01]  /*236a0*/  @!P2 ST.E.64 [R12.64], R82 ;  /* 0x000000520c00a985 */ /* 0x0003e2000c101b06 */
[----:B------:R-:W-:Y:S02]  /*236b0*/  ISETP.GE.AND P6, PT, R3, c[0x0][0x3c8], PT ;  /* 0x0000f20003007a0c */ /* 0x000fe40003fc6270 */
[----:B------:R-:W-:-:S03]  /*236c0*/  SHF.R.S32.HI R5, RZ, 0x1f, R7 ;  /* 0x0000001fff057819 */ /* 0x000fc60000011407 */
[-C--:B--2---:R-:W-:Y:S02]  /*236d0*/  @!P1 LEA R10, P5, R7, R0.reuse, 0x2 ;  /* 0x00000000070a9211 */ /* 0x084fe400078a10ff */
[----:B---3--:R-:W-:Y:S02]  /*236e0*/  SHF.R.S32.HI R9, RZ, 0x1f, R6 ;  /* 0x0000001fff097819 */ /* 0x008fe40000011406 */
[----:B------:R-:W-:-:S04]  /*236f0*/  @!P0 LEA R8, P4, R6, R0, 0x2 ;  /* 0x0000000006088211 */ /* 0x000fc800078810ff */
[----:B------:R-:W-:Y:S02]  /*23700*/  @!P6 LEA R16, P3, R3, R0, 0x2 ;  /* 0x000000000310e211 */ /* 0x000fe400078610ff */
[-C--:B------:R-:W-:Y:S02]  /*23710*/  @!P0 LEA.HI.X R9, R6, R4.reuse, R9, 0x2, P4 ;  /* 0x0000000406098211 */ /* 0x080fe400020f1409 */
[----:B------:R-:W-:Y:S02]  /*23720*/  ISETP.GE.AND P4, PT, R2, c[0x0][0x3c8], PT ;  /* 0x0000f20002007a0c */ /* 0x000fe40003f86270 */
[----:B------:R-:W-:Y:S02]  /*23730*/  SHF.R.S32.HI R6, RZ, 0x1f, R3 ;  /* 0x0000001fff067819 */ /* 0x000fe40000011403 */
[----:B------:R-:W-:Y:S02]  /*23740*/  @!P1 LEA.HI.X R11, R7, R4, R5, 0x2, P5 ;  /* 0x00000004070b9211 */ /* 0x000fe400028f1405 */
[----:B------:R-:W-:-:S02]  /*23750*/  IADD3 R5, R241, 0xd0, RZ ;  /* 0x000000d0f1057810 */ /* 0x000fc40007ffe0ff */
[----:B------:R-:W-:Y:S01]  /*23760*/  @!P6 LEA.HI.X R17, R3, R4, R6, 0x2, P3 ;  /* 0x000000040311e211 */ /* 0x000fe200018f1406 */
[----:B------:R-:W-:Y:S01]  /*23770*/  @!P1 ST.E.64 [R10.64], R158 ;  /* 0x0000009e0a009985 */ /* 0x000fe2000c101b06 */
[C---:B------:R-:W-:Y:S02]  /*23780*/  ISETP.GE.AND P3, PT, R2.reuse, c[0x0][0x3c8], PT ;  /* 0x0000f20002007a0c */ /* 0x040fe40003f66270 */
[----:B------:R-:W-:Y:S01]  /*23790*/  ISETP.GE.AND P5, PT, R5, c[0x0][0x3c8], PT ;  /* 0x0000f20005007a0c */ /* 0x000fe20003fa6270 */
[----:B------:R2:W-:Y:S01]  /*237a0*/  @!P0 ST.E.64 [R8.64], R90 ;  /* 0x0000005a08008985 */ /* 0x0005e2000c101b06 */
[----:B------:R-:W-:Y:S02]  /*237b0*/  @!P4 LEA R18, P2, R2, R0, 0x2 ;  /* 0x000000000212c211 */ /* 0x000fe400078410ff */
[----:B------:R-:W-:Y:S01]  /*237c0*/  IADD3 R7, R241, 0xd8, RZ ;  /* 0x000000d8f1077810 */ /* 0x000fe20007ffe0ff */
[----:B------:R-:W-:Y:S01]  /*237d0*/  @!P6 ST.E.64 [R16.64], R160 ;  /* 0x000000a01000e985 */ /* 0x000fe2000c101b06 */
[----:B-1----:R-:W-:-:S02]  /*237e0*/  SHF.R.S32.HI R12, RZ, 0x1f, R2 ;  /* 0x0000001fff0c7819 */ /* 0x002fc40000011402 */
[----:B------:R-:W-:Y:S02]  /*237f0*/  ISETP.GE.AND P4, PT, R7, c[0x0][0x3c8], PT ;  /* 0x0000f20007007a0c */ /* 0x000fe40003f86270 */
[C---:B------:R-:W-:Y:S02]  /*23800*/  IADD3 R3, R241.reuse, 0xe0, RZ ;  /* 0x000000e0f1037810 */ /* 0x040fe40007ffe0ff */
[----:B------:R-:W-:Y:S02]  /*23810*/  IADD3 R6, R241, 0xe8, RZ ;  /* 0x000000e8f1067810 */ /* 0x000fe40007ffe0ff */
[----:B------:R-:W-:Y:S02]  /*23820*/  @!P5 LEA R14, P1, R5, R0, 0x2 ;  /* 0x00000000050ed211 */ /* 0x000fe400078210ff */
[----:B------:R-:W-:Y:S02]  /*23830*/  @!P3 LEA.HI.X R19, R2, R4, R12, 0x2, P2 ;  /* 0x000000040213b211 */ /* 0x000fe400010f140c */
[----:B------:R-:W-:-:S02]  /*23840*/  ISETP.GE.AND P3, PT, R3, c[0x0][0x3c8], PT ;  /* 0x0000f20003007a0c */ /* 0x000fc40003f66270 */
[----:B------:R-:W-:Y:S02]  /*23850*/  ISETP.GE.AND P2, PT, R6, c[0x0][0x3c8], PT ;  /* 0x0000f20006007a0c */ /* 0x000fe40003f46270 */
[----:B------:R-:W-:Y:S02]  /*23860*/  @!P4 LEA R12, P0, R7, R0, 0x2 ;  /* 0x00000000070cc211 */ /* 0x000fe400078010ff */
[----:B------:R-:W-:Y:S02]  /*23870*/  ISETP.GE.AND P6, PT, R2, c[0x0][0x3c8], PT ;  /* 0x0000f20002007a0c */ /* 0x000fe40003fc6270 */
[----:B--2---:R-:W-:Y:S02]  /*23880*/  SHF.R.S32.HI R8, RZ, 0x1f, R5 ;  /* 0x0000001fff087819 */ /* 0x004fe40000011405 */
[----:B------:R-:W-:Y:S02]  /*23890*/  SHF.R.S32.HI R9, RZ, 0x1f, R7 ;  /* 0x0000001fff097819 */ /* 0x000fe40000011407 */
[----:B------:R-:W-:-:S02]  /*238a0*/  @!P5 LEA.HI.X R15, R5, R4, R8, 0x2, P1 ;  /* 0x00000004050fd211 */ /* 0x000fc400008f1408 */
[----:B------:R-:W-:-:S05]  /*238b0*/  IADD3 R5, R241, 0xf0, RZ ;  /* 0x000000f0f1057810 */ /* 0x000fca0007ffe0ff */
[----:B------:R-:W-:Y:S01]  /*238c0*/  @!P6 ST.E.64 [R18.64], R174 ;  /* 0x000000ae1200e985 */ /* 0x000fe2000c101b06 */
[----:B------:R-:W-:Y:S02]  /*238d0*/  @!P4 LEA.HI.X R13, R7, R4, R9, 0x2, P0 ;  /* 0x00000004070dc211 */ /* 0x000fe400000f1409 */
[----:B------:R-:W-:Y:S01]  /*238e0*/  ISETP.GE.AND P1, PT, R5, c[0x0][0x3c8], PT ;  /* 0x0000f20005007a0c */ /* 0x000fe20003f26270 */
[----:B------:R-:W-:Y:S01]  /*238f0*/  @!P5 ST.E.64 [R14.64], R162 ;  /* 0x000000a20e00d985 */ /* 0x000fe2000c101b06 */
        /* <DEDUP_REMOVED lines=21> */
.L_x_2025:
        /* <DEDUP_REMOVED lines=9> */
[----:B------:R-:W-:Y:S02]  /*23ae0*/  @P0 IMAD.WIDE R4, R251, R4, c[0x0][0x508] ;  /* 0x00014200fb040625 */ /* 0x000fe400078e0204 */
[----:B------:R3:W5:Y:S04]  /*23af0*/  @P2 LDG.E R0, [R2.64] ;  /* 0x0000000602002981 */ /* 0x000768000c1e1900 */
[----:B------:R3:W5:Y:S01]  /*23b00*/  @P0 LDG.E R19, [R4.64] ;  /* 0x0000000604130981 */ /* 0x000762000c1e1900 */
[----:B--2---:R-:W-:-:S04]  /*23b10*/  ISETP.NE.AND P1, PT, R6, RZ, PT ;  /* 0x000000ff0600720c */ /* 0x004fc80003f25270 */
[----:B-1----:R-:W-:Y:S01]  /*23b20*/  SEL R18, R6, c[0x0][0x3d4], P1 ;  /* 0x0000f50006127a07 */ /* 0x002fe20000800000 */
[----:B------:R-:W-:Y:S05]  /*23b30*/  @P0 BRA `(.L_x_2046) ;  /* 0x0000004000000947 */ /* 0x000fea0003800000 */
[----:B---3--:R-:W-:Y:S05]  /*23b40*/  @!P2 BRA `(.L_x_2046) ;  /* 0x000000300000a947 */ /* 0x008fea0003800000 */
[----:B------:R1:W2:Y:S04]  /*23b50*/  LDG.E R4, [R2.64] ;  /* 0x0000000602047981 */ /* 0x0002a8000c1e1900 */
[----:B-1----:R-:W2:Y:S02]  /*23b60*/  LDG.E R2, [R2.64+0x4] ;  /* 0x0000040602027981 */ /* 0x002ea4000c1e1900 */
[----:B--2--5:R-:W-:Y:S02]  /*23b70*/  IADD3 R19, -R4, R2, RZ ;  /* 0x0000000204137210 */ /* 0x024fe40007ffe1ff */
.L_x_2046:
[----:B---3--:R-:W1:Y:S01]  /*23b80*/  S2R R21, SR_TID.X ;  /* 0x0000000000157919 */ /* 0x008e620000002100 */
        /* <DEDUP_REMOVED lines=11> */
[----:B------:R-:W2:Y:S04]  /*23c40*/  LDL R4, [R1] ;  /* 0x0000000001047983 */ /* 0x000ea80000100800 */
        /* <DEDUP_REMOVED lines=23> */
[-C--:B-----5:R-:W-:Y:S02]  /*23dc0*/  IMAD R8, R15, R3.reuse, RZ ;  /* 0x000000030f087224 */ /* 0x0a0fe400078e02ff */
[----:B------:R-:W-:Y:S01]  /*23dd0*/  IMAD.WIDE.U32 R4, R14, R3, RZ ;  /* 0x000000030e047225 */ /* 0x000fe200078e00ff */
[----:B------:R-:W-:-:S03]  /*23de0*/  IADD3.X R9, R7, R9, R17, P1, P0 ;  /* 0x0000000907097210 */ /* 0x000fc60000fe0411 */
[----:B------:R-:W-:Y:S01]  /*23df0*/  IMAD R3, R6, c[0x0][0x4e8], R13 ;  /* 0x00013a0006037a24 */ /* 0x000fe200078e020d */
[----:B------:R-:W-:Y:S02]  /*23e00*/  IADD3 R7, R5, R8, RZ ;  /* 0x0000000805077210 */ /* 0x000fe40007ffe0ff */
[----:B------:R-:W-:Y:S02]  /*23e10*/  IADD3 R4, P1, P0, R2, R16, R4 ;  /* 0x0000001002047210 */ /* 0x000fe4000783e004 */
[----:B------:R-:W-:Y:S01]  /*23e20*/  SHF.R.S32.HI R5, RZ, 0x1f, R2 ;  /* 0x0000001fff057819 */ /* 0x000fe20000011402 */
[----:B------:R-:W-:Y:S01]  /*23e30*/  IMAD R2, R11, R3, RZ ;  /* 0x000000030b027224 */ /* 0x000fe200078e02ff */
[----:B------:R-:W-:Y:S02]  /*23e40*/  SHF.R.S32.HI R6, RZ, 0x1f, R3 ;  /* 0x0000001fff067819 */ /* 0x000fe40000011403 */
[----:B------:R-:W-:Y:S01]  /*23e50*/  IADD3.X R5, R5, R9, R7, P1, P0 ;  /* 0x0000000905057210 */ /* 0x000fe20000fe0407 */
[----:B------:R-:W-:-:S02]  /*23e60*/  IMAD.MOV.U32 R7, RZ, RZ, c[0x0][0x4a8] ;  /* 0x00012a00ff077624 */ /* 0x000fc400078e00ff */
        /* <DEDUP_REMOVED lines=10> */
.L_x_2048:
[----:B------:R-:W-:Y:S05]  /*23f10*/  BSYNC B0 ;  /* 0x0000000000007941 */ /* 0x000fea0003800000 */
.L_x_2047:
[----:B------:R-:W-:-:S13]  /*23f20*/  ISETP.GT.AND P0, PT, R18, 0x1, PT ;  /* 0x000000011200780c */ /* 0x000fda0003f04270 */
[----:B------:R-:W-:Y:S05]  /*23f30*/  @P0 BRA `(.L_x_2040) ;  /* 0x000008c000000947 */ /* 0x000fea0003800000 */
[----:B------:R-:W2:Y:S01]  /*23f40*/  LDL.LU R7, [R1] ;  /* 0x0000000001077983 */ /* 0x000ea20000300800 */
[----:B-1----:R-:W-:Y:S01]  /*23f50*/  SHF.R.S32.HI R5, RZ, 0x1f, R21 ;  /* 0x0000001fff057819 */ /* 0x002fe20000011415 */
[----:B------:R-:W-:Y:S01]  /*23f60*/  IMAD R4, R17, c[0x0][0x3a0], RZ ;  /* 0x0000e80011047a24 */ /* 0x000fe200078e02ff */
[----:B------:R-:W-:Y:S01]  /*23f70*/  MOV R6, c[0x0][0x4e8] ;  /* 0x00013a0000067a02 */ /* 0x000fe20000000f00 */
[----:B------:R-:W-:Y:S01]  /*23f80*/  IMAD.WIDE.U32 R2, R0, c[0x0][0x3a0], RZ ;  /* 0x0000e80000027a25 */ /* 0x000fe200078e00ff */
[----:B------:R-:W-:Y:S02]  /*23f90*/  LEA.HI R5, R5, R21, RZ, 0x3 ;  /* 0x0000001505057211 */ /* 0x000fe400078f18ff */
[----:B------:R-:W-:Y:S01]  /*23fa0*/  ISETP.NE.AND P0, PT, R6, 0x1, PT ;  /* 0x000000010600780c */ /* 0x000fe20003f05270 */
[----:B------:R-:W-:Y:S01]  /*23fb0*/  IMAD R0, R0, c[0x0][0x3a4], R4 ;  /* 0x0000e90000007a24 */ /* 0x000fe200078e0204 */
[----:B------:R-:W-:Y:S01]  /*23fc0*/  LOP3.LUT R4, R5, 0xfffffff8, RZ, 0xc0, !PT ;  /* 0xfffffff805047812 */ /* 0x000fe200078ec0ff */
[----:B------:R-:W-:Y:S01]  /*23fd0*/  IMAD R5, R20, c[0x0][0x3f0], RZ ;  /* 0x0000fc0014057a24 */ /* 0x000fe200078e02ff */
[----:B------:R-:W-:-:S02]  /*23fe0*/  IADD3 R14, R229, R243, RZ ;  /* 0x000000f3e50e7210 */ /* 0x000fc40007ffe0ff */
[----:B------:R-:W-:Y:S01]  /*23ff0*/  IADD3 R3, R3, R0, RZ ;  /* 0x0000000003037210 */ /* 0x000fe20007ffe0ff */
[----:B------:R-:W-:Y:S01]  /*24000*/  IMAD R5, R12, c[0x0][0x3f4], R5 ;  /* 0x0000fd000c057a24 */ /* 0x000fe200078e0205 */
[----:B------:R-:W-:-:S04]  /*24010*/  IADD3 R0, -R4, R21, RZ ;  /* 0x0000001504007210 */ /* 0x000fc80007ffe1ff */
[----:B------:R-:W-:-:S05]  /*24020*/  LEA R0, R0, R229, 0x5 ;  /* 0x000000e500007211 */ /* 0x000fca00078e28ff */
[----:B------:R-:W-:-:S04]  /*24030*/  IMAD.IADD R4, R243, 0x1, R0 ;  /* 0x00000001f3047824 */ /* 0x000fc800078e0200 */
[----:B------:R-:W-:Y:S01]  /*24040*/  @P0 IMAD.HI.U32 R6, R4, c[0x0][0x4ec], RZ ;  /* 0x00013b0004060a27 */ /* 0x000fe200078e00ff */
[----:B------:R-:W-:-:S04]  /*24050*/  MOV R0, R4 ;  /* 0x0000000400007202 */ /* 0x000fc80000000f00 */
[----:B------:R-:W-:-:S04]  /*24060*/  @P0 SHF.R.U32.HI R0, RZ, c[0x0][0x4f0], R6 ;  /* 0x00013c00ff000a19 */ /* 0x000fc80000011606 */
[----:B------:R-:W-:-:S05]  /*24070*/  SHF.R.S32.HI R6, RZ, 0x1f, R0 ;  /* 0x0000001fff067819 */ /* 0x000fca0000011400 */
[----:B------:R-:W-:Y:S02]  /*24080*/  IMAD R6, R6, c[0x0][0x3e0], RZ ;  /* 0x0000f80006067a24 */ /* 0x000fe400078e02ff */
[----:B--2---:R-:W-:-:S04]  /*24090*/  IMAD.WIDE.U32 R2, R7, c[0x0][0x3e8], R2 ;  /* 0x0000fa0007027a25 */ /* 0x004fc800078e0002 */
[----:B------:R-:W-:-:S04]  /*240a0*/  IMAD R3, R7, c[0x0][0x3ec], R3 ;  /* 0x0000fb0007037a24 */ /* 0x000fc800078e0203 */
[----:B------:R-:W-:-:S05]  /*240b0*/  IMAD.WIDE.U32 R2, R12, c[0x0][0x3f0], R2 ;  /* 0x0000fc000c027a25 */ /* 0x000fca00078e0002 */
[----:B------:R-:W-:Y:S01]  /*240c0*/  IADD3 R3, R3, R5, RZ ;  /* 0x0000000503037210 */ /* 0x000fe20007ffe0ff */
[----:B------:R-:W-:-:S04]  /*240d0*/  IMAD.MOV R5, RZ, RZ, -R0 ;  /* 0x000000ffff057224 */ /* 0x000fc800078e0a00 */
        /* <DEDUP_REMOVED lines=13> */
.L_x_2104:
[----:B------:R-:W-:Y:S05]  /*241b0*/  BRA.DIV ~URZ, `(.L_x_2050) ;  /* 0x000024727f007947 */ /* 0x000fea000b800000 */
[----:B------:R3:W4:Y:S02]  /*241c0*/  SHFL.IDX PT, R2, R15, RZ, 0x181f ;  /* 0x00181fff0f027589 */ /* 0x00072400000e0000 */
.L_x_2105:
        /* <DEDUP_REMOVED lines=27> */
.L_x_2052:
[----:B------:R-:W-:Y:S05]  /*24380*/  BSYNC B0 ;  /* 0x0000000000007941 */ /* 0x000fea0003800000 */
.L_x_2051:
[----:B------:R-:W-:Y:S05]  /*24390*/  BRA.DIV ~URZ, `(.L_x_2053) ;  /* 0x000023027f007947 */ /* 0x000fea000b800000 */
[----:B--2---:R2:W1:Y:S04]  /*243a0*/  SHFL.IDX PT, R4, R12, 0x1, 0x181f ;  /* 0x00381f000c047f89 */ /* 0x00446800000e0000 */
[----:B----4-:R2:W4:Y:S02]  /*243b0*/  SHFL.IDX PT, R2, R15, 0x1, 0x181f ;  /* 0x00381f000f027f89 */ /* 0x01052400000e0000 */
.L_x_2106:
        /* <DEDUP_REMOVED lines=20> */
.L_x_2055:
[----:B------:R-:W-:Y:S05]  /*24500*/  BSYNC B0 ;  /* 0x0000000000007941 */ /* 0x000fea0003800000 */
.L_x_2054:
[----:B------:R-:W-:Y:S05]  /*24510*/  BRA.DIV ~URZ, `(.L_x_2056) ;  /* 0x000022527f007947 */ /* 0x000fea000b800000 */
[----:B-1----:R1:W2:Y:S02]  /*24520*/  SHFL.IDX PT, R4, R12, 0x2, 0x181f ;  /* 0x00581f000c047f89 */ /* 0x0022a400000e0000 */
.L_x_2107:
[----:B------:R-:W-:Y:S05]  /*24530*/  BRA.DIV ~URZ, `(.L_x_2057) ;  /* 0x000022a27f007947 */ /* 0x000fea000b800000 */
[----:B----4-:R4:W1:Y:S02]  /*24540*/  SHFL.IDX PT, R2, R15, 0x2, 0x181f ;  /* 0x00581f000f027f89 */ /* 0x01086400000e0000 */
.L_x_2108:
        /* <DEDUP_REMOVED lines=20> */
.L_x_2059:
[----:B------:R-:W-:Y:S05]  /*24690*/  BSYNC B0 ;  /* 0x0000000000007941 */ /* 0x000fea0003800000 */
.L_x_2058:
[----:B------:R-:W-:Y:S05]  /*246a0*/  BRA.DIV ~URZ, `(.L_x_2060) ;  /* 0x000021a27f007947 */ /* 0x000fea000b800000 */
[----:B--2---:R2:W3:Y:S04]  /*246b0*/  SHFL.IDX PT, R4, R12, 0x3, 0x181f ;  /* 0x00781f000c047f89 */ /* 0x0044e800000e0000 */
[----:B-1----:R2:W1:Y:S02]  /*246c0*/  SHFL.IDX PT, R2, R15, 0x3, 0x181f ;  /* 0x00781f000f027f89 */ /* 0x00246400000e0000 */
.L_x_2109:
        /* <DEDUP_REMOVED lines=19> */
.L_x_2040:
[----:B------:R-:W-:Y:S05]  /*24800*/  BSYNC B1 ;  /* 0x0000000000017941 */ /* 0x000fea0003800000 */
.L_x_2024:
[----:B----4-:R-:W4:Y:S02]  /*24810*/  LDL R0, [R1+0x34] ;  /* 0x0000340001007983 */ /* 0x010f240000100800 */
[----:B----4-:R-:W-:-:S13]  /*24820*/  ISETP.NE.AND P0, PT, R0, RZ, PT ;  /* 0x000000ff0000720c */ /* 0x010fda0003f05270 */
[----:B------:R-:W-:Y:S01]  /*24830*/  @P0 WARPSYNC 0xffffffff ;  /* 0xffffffff00000948 */ /* 0x000fe20003800000 */
[----:B------:R-:W-:Y:S06]  /*24840*/  @P0 BAR.SYNC.DEFER_BLOCKING 0x5, 0x100 ;  /* 0x0144000000000b1d */ /* 0x000fec0000010000 */
[----:B------:R-:W4:Y:S04]  /*24850*/  @P0 LDS.128 R248, [0x20080] ;  /* 0x02008000fff80984 */ /* 0x000f280000000c00 */
[----:B------:R-:W-:Y:S06]  /*24860*/  @P0 BAR.ARV 0x4, 0x100 ;  /* 0x0104000000000b1d */ /* 0x000fec0000002000 */
[----:B------:R-:W-:Y:S05]  /*24870*/  @P0 BRA `(.L_x_2061) ;  /* 0x00000f8000000947 */ /* 0x000fea0003800000 */
[----:B-1-3--:R-:W1:Y:S01]  /*24880*/  S2R R14, SR_TID.X ;  /* 0x00000000000e7919 */ /* 0x00ae620000002100 */
[----:B--2---:R-:W-:Y:S01]  /*24890*/  IMAD.MOV.U32 R7, RZ, RZ, RZ ;  /* 0x000000ffff077224 */ /* 0x004fe200078e00ff */
[----:B-1----:R-:W-:-:S04]  /*248a0*/  LOP3.LUT R14, R14, 0x1f, RZ, 0xc0, !PT ;  /* 0x0000001f0e0e7812 */ /* 0x002fc800078ec0ff */
[----:B------:R-:W-:Y:S01]  /*248b0*/  ISETP.NE.AND P6, PT, R14, 0x1f, PT ;  /* 0x0000001f0e00780c */ /* 0x000fe20003fc5270 */
[----:B------:R-:W-:Y:S10]  /*248c0*/  BRA.DIV ~URZ, `(.L_x_2062) ;  /* 0x000020527f007947 */ /* 0x000ff4000b800000 */
[----:B------:R1:W2:Y:S02]  /*248d0*/  SHFL.IDX PT, R10, R114, RZ, 0x1f ;  /* 0x00001fff720a7589 */ /* 0x0002a400000e0000 */
.L_x_2110:
[----:B------:R-:W-:Y:S05]  /*248e0*/  BRA.DIV ~URZ, `(.L_x_2063) ;  /* 0x000020a27f007947 */ /* 0x000fea000b800000 */
[----:B------:R3:W1:Y:S02]  /*248f0*/  SHFL.IDX PT, R8, R114, 0x1, 0x1f ;  /* 0x00201f0072087f89 */ /* 0x00066400000e0000 */
.L_x_2111:
[----:B----4-:R-:W-:Y:S02]  /*24900*/  IMAD.IADD R0, R251, 0x1, R14 ;  /* 0x00000001fb007824 */ /* 0x010fe400078e020e */
[----:B------:R-:W-:-:S03]  /*24910*/  IMAD.MOV.U32 R6, RZ, RZ, RZ ;  /* 0x000000ffff067224 */ /* 0x000fc600078e00ff */
[----:B------:R-:W-:-:S13]  /*24920*/  ISETP.GE.OR P0, PT, R0, c[0x0][0x53c], !P6 ;  /* 0x00014f0000007a0c */ /* 0x000fda0007706670 */
[----:B------:R-:W-:Y:S01]  /*24930*/  @!P0 MOV R2, 0x4 ;  /* 0x0000000400028802 */ /* 0x000fe20000000f00 */
[----:B------:R-:W-:-:S04]  /*24940*/  @!P0 IMAD.MOV.U32 R4, RZ, RZ, 0x4 ;  /* 0x00000004ff048424 */ /* 0x000fc800078e00ff */
[----:B------:R-:W-:-:S04]  /*24950*/  @!P0 IMAD.WIDE R4, R0, R4, c[0x0][0x580] ;  /* 0x0001600000048625 */ /* 0x000fc800078e0204 */
[----:B------:R-:W-:Y:S01]  /*24960*/  @!P0 IMAD.WIDE R2, R0, R2, c[0x0][0x578] ;  /* 0x00015e0000028625 */ /* 0x000fe200078e0202 */
[----:B------:R-:W4:Y:S04]  /*24970*/  @!P0 LDG.E R6, [R4.64] ;  /* 0x0000000604068981 */ /* 0x000f28000c1e1900 */
[----:B------:R-:W4:Y:S01]  /*24980*/  @!P0 LDG.E R7, [R2.64] ;  /* 0x0000000602078981 */ /* 0x000f22000c1e1900 */
[C---:B------:R-:W-:Y:S02]  /*24990*/  ISETP.GE.U32.AND P4, PT, R14.reuse, 0x10, PT ;  /* 0x000000100e00780c */ /* 0x040fe40003f86070 */
[C---:B------:R-:W-:Y:S02]  /*249a0*/  ISETP.GE.U32.AND P3, PT, R14.reuse, 0x8, PT ;  /* 0x000000080e00780c */ /* 0x040fe40003f66070 */
[----:B------:R-:W-:-:S02]  /*249b0*/  ISETP.GE.U32.AND P2, PT, R14, 0x4, PT ;  /* 0x000000040e00780c */ /* 0x000fc40003f46070 */
[C---:B------:R-:W-:Y:S02]  /*249c0*/  ISETP.GE.U32.AND P1, PT, R14.reuse, 0x2, PT ;  /* 0x000000020e00780c */ /* 0x040fe40003f26070 */
[----:B------:R-:W-:Y:S02]  /*249d0*/  ISETP.NE.AND P5, PT, R14, RZ, PT ;  /* 0x000000ff0e00720c */ /* 0x000fe40003fa5270 */
[----:B------:R-:W-:Y:S01]  /*249e0*/  MOV R13, RZ ;  /* 0x000000ff000d7202 */ /* 0x000fe20000000f00 */
[----:B----4-:R-:W-:Y:S01]  /*249f0*/  IMAD R0, R7, R6, RZ ;  /* 0x0000000607007224 */ /* 0x010fe200078e02ff */
[----:B------:R-:W-:Y:S07]  /*24a00*/  BRA.DIV ~URZ, `(.L_x_2064) ;  /* 0x00001ff27f007947 */ /* 0x000fee000b800000 */
[----:B------:R4:W3:Y:S02]  /*24a10*/  SHFL.UP PT, R4, R0, 0x1, RZ ;  /* 0x0420000000047989 */ /* 0x0008e400000e00ff */
.L_x_2112:
[----:B---3--:R-:W-:-:S04]  /*24a20*/  SEL R4, R4, RZ, P5 ;  /* 0x000000ff04047207 */ /* 0x008fc80002800000 */
[----:B----4-:R-:W-:Y:S01]  /*24a30*/  IADD3 R0, R0, R4, RZ ;  /* 0x0000000400007210 */ /* 0x010fe20007ffe0ff */
        /* <DEDUP_REMOVED lines=14> */
.L_x_2113:
[----:B----4-:R-:W-:Y:S01]  /*24b20*/  IMAD R0, R0, c[0x0][0x538], RZ ;  /* 0x00014e0000007a24 */ /* 0x010fe200078e02ff */
[----:B------:R-:W-:Y:S04]  /*24b30*/  BSSY B1, `(.L_x_2066) ;  /* 0x00000c7000017945 */ /* 0x000fe80003800000 */
[----:B-1----:R-:W-:-:S04]  /*24b40*/  IADD3 R8, R0, R8, RZ ;  /* 0x0000000800087210 */ /* 0x002fc80007ffe0ff */
[----:B--2---:R-:W-:-:S13]  /*24b50*/  ISETP.GT.AND P0, PT, R8, R10, PT ;  /* 0x0000000a0800720c */ /* 0x004fda0003f04270 */
[----:B------:R-:W-:Y:S05]  /*24b60*/  @P0 BRA `(.L_x_2067) ;  /* 0x0000024000000947 */ /* 0x000fea0003800000 */
.L_x_2071:
[----:B------:R-:W-:-:S04]  /*24b70*/  IADD3 R0, R251, 0x1f, RZ ;  /* 0x0000001ffb007810 */ /* 0x000fc80007ffe0ff */
[----:B------:R-:W-:-:S13]  /*24b80*/  ISETP.GE.AND P0, PT, R0, c[0x0][0x53c], PT ;  /* 0x00014f0000007a0c */ /* 0x000fda0003f06270 */
[----:B------:R-:W-:Y:S05]  /*24b90*/  @P0 BRA `(.L_x_2068) ;  /* 0x00000bc000000947 */ /* 0x000fea0003800000 */
[----:B------:R-:W-:Y:S01]  /*24ba0*/  MOV R251, R0 ;  /* 0x0000000000fb7202 */ /* 0x000fe20000000f00 */
[----:B------:R-:W-:-:S03]  /*24bb0*/  CS2R R6, SRZ ;  /* 0x0000000000067805 */ /* 0x000fc6000001ff00 */
[----:B------:R-:W-:-:S04]  /*24bc0*/  IADD3 R0, R251, R14, RZ ;  /* 0x0000000efb007210 */ /* 0x000fc80007ffe0ff */
        /* <DEDUP_REMOVED lines=10> */
.L_x_2114:
        /* <DEDUP_REMOVED lines=16> */
.L_x_2115:
[----:B--2---:R-:W-:-:S05]  /*24d70*/  IMAD R0, R0, c[0x0][0x538], RZ ;  /* 0x00014e0000007a24 */ /* 0x004fca00078e02ff */
[----:B------:R-:W-:-:S04]  /*24d80*/  IADD3 R8, R0, R8, RZ ;  /* 0x0000000800087210 */ /* 0x000fc80007ffe0ff */
[----:B------:R-:W-:-:S13]  /*24d90*/  ISETP.GT.AND P0, PT, R8, R10, PT ;  /* 0x0000000a0800720c */ /* 0x000fda0003f04270 */
[----:B-1----:R-:W-:Y:S05]  /*24da0*/  @!P0 BRA `(.L_x_2071) ;  /* 0xfffffdc000008947 */ /* 0x002fea000383ffff */
.L_x_2067:
[----:B------:R-:W-:-:S05]  /*24db0*/  IADD3 R12, -R0, R8, RZ ;  /* 0x00000008000c7210 */ /* 0x000fca0007ffe1ff */
[----:B------:R-:W-:-:S05]  /*24dc0*/  IMAD R0, R4, c[0x0][0x538], R12 ;  /* 0x00014e0004007a24 */ /* 0x000fca00078e020c */
[----:B------:R-:W-:Y:S01]  /*24dd0*/  ISETP.GT.AND P0, PT, R0, R10, PT ;  /* 0x0000000a0000720c */ /* 0x000fe20003f04270 */
[----:B------:R-:W-:-:S12]  /*24de0*/  BRA.DIV ~URZ, `(.L_x_2072) ;  /* 0x000020027f007947 */ /* 0x000fd8000b800000 */
[----:B------:R-:W-:-:S04]  /*24df0*/  VOTE.ANY R11, PT, !P0 ;  /* 0x00000000000b7806 */ /* 0x000fc800040e0100 */
.L_x_2116:
[----:B------:R-:W1:Y:S02]  /*24e00*/  POPC R0, R11 ;  /* 0x0000000b00007309 */ /* 0x000e640000000000 */
[----:B-1----:R-:W-:Y:S01]  /*24e10*/  IADD3 R251, R0, R251, RZ ;  /* 0x000000fb00fb7210 */ /* 0x002fe20007ffe0ff */
[----:B------:R-:W-:Y:S05]  /*24e20*/  BRA.DIV ~URZ, `(.L_x_2073) ;  /* 0x000020127f007947 */ /* 0x000fea000b800000 */
[----:B------:R1:W2:Y:S04]  /*24e30*/  SHFL.IDX PT, R8, R6, R0, 0x1f ;  /* 0x00001f0006087589 */ /* 0x0002a800000e0000 */
[----:B------:R1:W4:Y:S02]  /*24e40*/  SHFL.IDX PT, R7, R7, R0, 0x1f ;  /* 0x00001f0007077589 */ /* 0x00032400000e0000 */
.L_x_2117:
[----:B------:R-:W-:Y:S01]  /*24e50*/  ISETP.NE.AND P0, PT, R11, RZ, PT ;  /* 0x000000ff0b00720c */ /* 0x000fe20003f05270 */
[----:B------:R-:W-:-:S12]  /*24e60*/  BSSY B0, `(.L_x_2074) ;  /* 0x0000005000007945 */ /* 0x000fd80003800000 */
[----:B------:R-:W-:Y:S05]  /*24e70*/  @!P0 BRA `(.L_x_2075) ;  /* 0x0000003000008947 */ /* 0x000fea0003800000 */
[----:B-1----:R-:W-:Y:S01]  /*24e80*/  IADD3 R0, R0, -0x1, RZ ;  /* 0xffffffff00007810 */ /* 0x002fe20007ffe0ff */
[----:B------:R-:W-:Y:S05]  /*24e90*/  BRA.DIV ~URZ, `(.L_x_2076) ;  /* 0x000020727f007947 */ /* 0x000fea000b800000 */
[----:B------:R1:W3:Y:S02]  /*24ea0*/  SHFL.IDX PT, R13, R4, R0, 0x1f ;  /* 0x00001f00040d7589 */ /* 0x0002e400000e0000 */
.L_x_2075:
[----:B------:R-:W-:Y:S05]  /*24eb0*/  BSYNC B0 ;  /* 0x0000000000007941 */ /* 0x000fea0003800000 */
.L_x_2074:
[----:B----4-:R-:W-:Y:S01]  /*24ec0*/  ISETP.NE.AND P0, PT, R7, 0x1, PT ;  /* 0x000000010700780c */ /* 0x010fe20003f05270 */
[----:B---3--:R-:W-:Y:S01]  /*24ed0*/  IMAD R248, R13, c[0x0][0x538], R12 ;  /* 0x00014e000df87a24 */ /* 0x008fe200078e020c */
[----:B------:R-:W-:Y:S04]  /*24ee0*/  BSSY B0, `(.L_x_2077) ;  /* 0x0000084000007945 */ /* 0x000fe80003800000 */
[----:B-1----:R-:W-:-:S07]  /*24ef0*/  IADD3 R6, -R248, R10, RZ ;  /* 0x0000000af8067210 */ /* 0x002fce0007ffe1ff */
        /* <DEDUP_REMOVED lines=63> */
.L_x_2078:
        /* <DEDUP_REMOVED lines=67> */
.L_x_2079:
[----:B------:R-:W-:Y:S05]  /*25720*/  BSYNC B0 ;  /* 0x0000000000007941 */ /* 0x000fea0003800000 */
.L_x_2077:
[----:B------:R-:W-:-:S04]  /*25730*/  LOP3.LUT R2, RZ, R2, RZ, 0x33, !PT ;  /* 0x00000002ff027212 */ /* 0x000fc800078e33ff */
[----:B------:R-:W-:Y:S01]  /*25740*/  IADD3 R249, R2, R8, RZ ;  /* 0x0000000802f97210 */ /* 0x000fe20007ffe0ff */
[----:B------:R-:W-:Y:S05]  /*25750*/  BRA `(.L_x_2080) ;  /* 0x0000004000007947 */ /* 0x000fea0003800000 */
.L_x_2068:
[----:B------:R-:W-:Y:S01]  /*25760*/  IMAD.MOV.U32 R248, RZ, RZ, R10 ;  /* 0x000000fffff87224 */ /* 0x000fe200078e000a */
[----:B------:R-:W-:Y:S01]  /*25770*/  MOV R250, RZ ;  /* 0x000000ff00fa7202 */ /* 0x000fe20000000f00 */
[----:B------:R-:W-:Y:S01]  /*25780*/  IMAD.MOV.U32 R249, RZ, RZ, RZ ;  /* 0x000000fffff97224 */ /* 0x000fe200078e00ff */
[----:B------:R-:W-:Y:S02]  /*25790*/  MOV R251, c[0x0][0x53c] ;  /* 0x00014f0000fb7a02 */ /* 0x000fe40000000f00 */
.L_x_2080:
[----:B------:R-:W-:Y:S05]  /*257a0*/  BSYNC B1 ;  /* 0x0000000000017941 */ /* 0x000fea0003800000 */
.L_x_2066:
[----:B------:R-:W-:Y:S01]  /*257b0*/  WARPSYNC 0xffffffff ;  /* 0xffffffff00007948 */ /* 0x000fe20003800000 */
[----:B------:R-:W-:Y:S01]  /*257c0*/  BAR.SYNC.DEFER_BLOCKING 0x4, 0x100 ;  /* 0x0104000000007b1d */ /* 0x000fe20000010000 */
[----:B------:R-:W-:-:S13]  /*257d0*/  ISETP.NE.AND P0, PT, R14, RZ, PT ;  /* 0x000000ff0e00720c */ /* 0x000fda0003f05270 */
[----:B------:R1:W-:Y:S04]  /*257e0*/  @!P0 STS.128 [0x20080], R248 ;  /* 0x020080f8ff008388 */ /* 0x0003e80000000c00 */
[----:B------:R-:W-:Y:S06]  /*257f0*/  BAR.ARV 0x5, 0x100 ;  /* 0x0144000000007b1d */ /* 0x000fec0000002000 */
.L_x_2061:
[----:B----4-:R-:W-:-:S13]  /*25800*/  ISETP.GE.AND P0, PT, R251, c[0x0][0x53c], PT ;  /* 0x00014f00fb007a0c */ /* 0x010fda0003f06270 */
[----:B-123--:R-:W-:Y:S01]  /*25810*/  @P0 CALL.REL.NOINC `(.L_x_2081) ;  /* 0x0000001000000944 */ /* 0x00efe20003c00000 */
[----:B------:R-:W-:Y:S05]  /*25820*/  BRA `(.L_x_2082) ;  /* 0xfffdc0b000007947 */ /* 0x000fea000383ffff */
.L_x_2081:
[----:B------:R-:W-:Y:S05]  /*25830*/  EXIT ;  /* 0x000000000000794d */ /* 0x000fea0003800000 */
.L_x_1816:
[----:B------:R-:W-:Y:S01]  /*25840*/  IMAD.MOV.U32 R0, RZ, RZ, R5 ;  /* 0x000000ffff007224 */ /* 0x000fe200078e0005 */
[----:B------:R-:W-:Y:S02]  /*25850*/  MOV R2, 0x1 ;  /* 0x0000000100027802 */ /* 0x000fe40000000f00 */
[----:B------:R-:W-:Y:S02]  /*25860*/  MOV R3, 0x25880 ;  /* 0x0002588000037802 */ /* 0x000fe40000000f00 */
[----:B--2---:R-:W-:Y:S05]  /*25870*/  CALL.REL.NOINC `($__internal_40_$__cuda_sm70_shflsync_up_p) ;  /* 0x000017a000007944 */ /* 0x004fea0003c00000 */
[----:B------:R-:W-:Y:S01]  /*25880*/  MOV R0, R4 ;  /* 0x0000000400007202 */ /* 0x000fe20000000f00 */
[----:B------:R-:W-:Y:S05]  /*25890*/  BRA `(.L_x_2083) ;  /* 0xfffdabc000007947 */ /* 0x000fea000383ffff */
.L_x_1817:
[----:B------:R-:W-:Y:S01]  /*258a0*/  IMAD.MOV.U32 R0, RZ, RZ, R5 ;  /* 0x000000ffff007224 */ /* 0x000fe200078e0005 */
[----:B------:R-:W-:Y:S02]  /*258b0*/  MOV R2, 0x2 ;  /* 0x0000000200027802 */ /* 0x000fe40000000f00 */
[----:B------:R-:W-:Y:S02]  /*258c0*/  MOV R3, 0x258e0 ;  /* 0x000258e000037802 */ /* 0x000fe40000000f00 */
[----:B--2---:R-:W-:Y:S05]  /*258d0*/  CALL.REL.NOINC `($__internal_40_$__cuda_sm70_shflsync_up_p) ;  /* 0x0000174000007944 */ /* 0x004fea0003c00000 */
[----:B------:R-:W-:Y:S01]  /*258e0*/  SEL R0, R4, RZ, P4 ;  /* 0x000000ff04007207 */ /* 0x000fe20002000000 */
[----:B------:R-:W-:Y:S01]  /*258f0*/  IMAD.MOV.U32 R2, RZ, RZ, 0x4 ;  /* 0x00000004ff027424 */ /* 0x000fe200078e00ff */
[----:B------:R-:W-:-:S03]  /*25900*/  MOV R3, 0x25930 ;  /* 0x0002593000037802 */ /* 0x000fc60000000f00 */
[----:B------:R-:W-:Y:S02]  /*25910*/  IMAD.IADD R0, R5, 0x1, R0 ;  /* 0x0000000105007824 */ /* 0x000fe400078e0200 */
[----:B------:R-:W-:Y:S05]  /*25920*/  CALL.REL.NOINC `($__internal_40_$__cuda_sm70_shflsync_up_p) ;  /* 0x000016f000007944 */ /* 0x000fea0003c00000 */
        /* <DEDUP_REMOVED lines=12> */
[----:B------:R-:W-:Y:S02]  /*259f0*/  MOV R3, 0x1f ;  /* 0x0000001f00037802 */ /* 0x000fe40000000f00 */
[----:B------:R-:W-:Y:S01]  /*25a00*/  MOV R2, 0x25a40 ;  /* 0x00025a4000027802 */ /* 0x000fe20000000f00 */
[----:B------:R-:W-:-:S04]  /*25a10*/  IMAD.IADD R4, R0, 0x1, R4 ;  /* 0x0000000100047824 */ /* 0x000fc800078e0204 */
[----:B------:R-:W-:Y:S02]  /*25a20*/  IMAD.MOV.U32 R9, RZ, RZ, R4 ;  /* 0x000000ffff097224 */ /* 0x000fe400078e0004 */
[----:B------:R-:W-:Y:S05]  /*25a30*/  CALL.REL.NOINC `($__internal_39_$__cuda_sm70_shflsync_idx_p) ;  /* 0x0000159000007944 */ /* 0x000fea0003c00000 */
[----:B------:R-:W-:Y:S01]  /*25a40*/  MOV R0, R5 ;  /* 0x0000000500007202 */ /* 0x000fe20000000f00 */
[----:B------:R-:W-:Y:S05]  /*25a50*/  BRA `(.L_x_2084) ;  /* 0xfffdab0000007947 */ /* 0x000fea000383ffff */
.L_x_1819:
[----:B------:R-:W-:Y:S02]  /*25a60*/  SEL R0, RZ, 0x1, P0 ;  /* 0x00000001ff007807 */ /* 0x000fe40000000000 */
[----:B------:R-:W-:Y:S02]  /*25a70*/  MOV R2, 0x25a90 ;  /* 0x00025a9000027802 */ /* 0x000fe40000000f00 */
[----:B--2---:R-:W-:Y:S05]  /*25a80*/  CALL.REL.NOINC `($__internal_41_$__cuda_sm70_votesync_ballot) ;  /* 0x0000160000007944 */ /* 0x004fea0003c00000 */
[----:B------:R-:W-:Y:S01]  /*25a90*/  MOV R11, R0 ;  /* 0x00000000000b7202 */ /* 0x000fe20000000f00 */
[----:B------:R-:W-:Y:S05]  /*25aa0*/  BRA `(.L_x_2085) ;  /* 0xfffdab4000007947 */ /* 0x000fea000383ffff */
.L_x_1820:
[----:B------:R-:W-:Y:S01]  /*25ab0*/  IMAD.MOV.U32 R9, RZ, RZ, R10 ;  /* 0x000000ffff097224 */ /* 0x000fe200078e000a */
[----:B------:R-:W-:Y:S01]  /*25ac0*/  MOV R5, R0 ;  /* 0x0000000000057202 */ /* 0x000fe20000000f00 */
[----:B------:R-:W-:Y:S01]  /*25ad0*/  IMAD.MOV.U32 R3, RZ, RZ, 0x1f ;  /* 0x0000001fff037424 */ /* 0x000fe200078e00ff */
[----:B------:R-:W-:Y:S02]  /*25ae0*/  MOV R2, 0x25b00 ;  /* 0x00025b0000027802 */ /* 0x000fe40000000f00 */
[----:B------:R-:W-:Y:S05]  /*25af0*/  CALL.REL.NOINC `($__internal_39_$__cuda_sm70_shflsync_idx_p) ;  /* 0x000014d000007944 */ /* 0x000fea0003c00000 */
[----:B------:R-:W-:Y:S01]  /*25b00*/  IMAD.MOV.U32 R249, RZ, RZ, R5 ;  /* 0x000000fffff97224 */ /* 0x000fe200078e0005 */
[----:B------:R-:W-:Y:S01]  /*25b10*/  MOV R9, R8 ;  /* 0x0000000800097202 */ /* 0x000fe20000000f00 */
[----:B------:R-:W-:Y:S01]  /*25b20*/  IMAD.MOV.U32 R6, RZ, RZ, RZ ;  /* 0x000000ffff067224 */ /* 0x000fe200078e00ff */
[----:B------:R-:W-:Y:S01]  /*25b30*/  MOV R5, R0 ;  /* 0x0000000000057202 */ /* 0x000fe20000000f00 */
[----:B------:R-:W-:Y:S01]  /*25b40*/  IMAD.MOV.U32 R3, RZ, RZ, 0x1f ;  /* 0x0000001fff037424 */ /* 0x000fe200078e00ff */
[----:B------:R-:W-:-:S02]  /*25b50*/  MOV R2, 0x25b70 ;  /* 0x00025b7000027802 */ /* 0x000fc40000000f00 */
[----:B------:R-:W-:Y:S05]  /*25b60*/  CALL.REL.NOINC `($__internal_39_$__cuda_sm70_shflsync_idx_p) ;  /* 0x0000146000007944 */ /* 0x000fea0003c00000 */
[----:B------:R-:W-:Y:S01]  /*25b70*/  MOV R10, R5 ;  /* 0x00000005000a7202 */ /* 0x000fe20000000f00 */
[----:B------:R-:W-:Y:S05]  /*25b80*/  BRA `(.L_x_2086) ;  /* 0xfffdaac000007947 */ /* 0x000fea000383ffff */
.L_x_1823:
[----:B------:R-:W-:Y:S01]  /*25b90*/  IMAD.MOV.U32 R9, RZ, RZ, R4 ;  /* 0x000000ffff097224 */ /* 0x000fe200078e0004 */
[----:B------:R-:W-:-:S02]  /*25ba0*/  MOV R3, 0x1f ;  /* 0x0000001f00037802 */ /* 0x000fc40000000f00 */
[----:B------:R-:W-:Y:S02]  /*25bb0*/  MOV R2, 0x25bd0 ;  /* 0x00025bd000027802 */ /* 0x000fe40000000f00 */
[----:B-123--:R-:W-:Y:S05]  /*25bc0*/  CALL.REL.NOINC `($__internal_39_$__cuda_sm70_shflsync_idx_p) ;  /* 0x0000140000007944 */ /* 0x00efea0003c00000 */
[----:B------:R-:W-:Y:S01]  /*25bd0*/  MOV R6, R5 ;  /* 0x0000000500067202 */ /* 0x000fe20000000f00 */
[----:B------:R-:W-:Y:S05]  /*25be0*/  BRA `(.L_x_1822) ;  /* 0xfffdaac000007947 */ /* 0x000fea000383ffff */
.L_x_1894:
[----:B------:R-:W-:Y:S01]  /*25bf0*/  IMAD.MOV.U32 R9, RZ, RZ, R12 ;  /* 0x000000ffff097224 */ /* 0x000fe200078e000c */
[----:B------:R-:W-:Y:S01]  /*25c00*/  MOV R5, RZ ;  /* 0x000000ff00057202 */ /* 0x000fe20000000f00 */
[----:B------:R-:W-:Y:S01]  /*25c10*/  IMAD.MOV.U32 R3, RZ, RZ, 0x181f ;  /* 0x0000181fff037424 */ /* 0x000fe200078e00ff */
[----:B------:R-:W-:Y:S02]  /*25c20*/  MOV R2, 0x25c40 ;  /* 0x00025c4000027802 */ /* 0x000fe40000000f00 */
[----:B-1---5:R-:W-:Y:S05]  /*25c30*/  CALL.REL.NOINC `($__internal_39_$__cuda_sm70_shflsync_idx_p) ;  /* 0x0000139000007944 */ /* 0x022fea0003c00000 */
[----:B------:R-:W-:Y:S01]  /*25c40*/  MOV R4, R5 ;  /* 0x0000000500047202 */ /* 0x000fe20000000f00 */
[----:B------:R-:W-:Y:S05]  /*25c50*/  BRA `(.L_x_2087) ;  /* 0xfffe41e000007947 */ /* 0x000fea000383ffff */
.L_x_1895:
[----:B------:R-:W-:Y:S01]  /*25c60*/  IMAD.MOV.U32 R9, RZ, RZ, R16 ;  /* 0x000000ffff097224 */ /* 0x000fe200078e0010 */
[----:B------:R-:W-:Y:S01]  /*25c70*/  MOV R5, RZ ;  /* 0x000000ff00057202 */ /* 0x000fe20000000f00 */
[----:B------:R-:W-:Y:S01]  /*25c80*/  IMAD.MOV.U32 R3, RZ, RZ, 0x181f ;  /* 0x0000181fff037424 */ /* 0x000fe200078e00ff */
[----:B------:R-:W-:Y:S02]  /*25c90*/  MOV R2, 0x25cb0 ;  /* 0x00025cb000027802 */ /* 0x000fe40000000f00 */
[----:B-123-5:R-:W-:Y:S05]  /*25ca0*/  CALL.REL.NOINC `($__internal_39_$__cuda_sm70_shflsync_idx_p) ;  /* 0x0000132000007944 */ /* 0x02efea0003c00000 */
[----:B------:R-:W-:Y:S01]  /*25cb0*/  MOV R2, R5 ;  /* 0x0000000500027202 */ /* 0x000fe20000000f00 */
[----:B------:R-:W-:Y:S05]  /*25cc0*/  BRA `(.L_x_2088) ;  /* 0xfffe419000007947 */ /* 0x000fea000383ffff */
.L_x_1898:
[----:B-1----:R-:W-:Y:S01]  /*25cd0*/  IMAD.MOV.U32 R9, RZ, RZ, R12 ;  /* 0x000000ffff097224 */ /* 0x002fe200078e000c */
[----:B------:R-:W-:Y:S01]  /*25ce0*/  MOV R5, 0x1 ;  /* 0x0000000100057802 */ /* 0x000fe20000000f00 */
[----:B------:R-:W-:Y:S01]  /*25cf0*/  IMAD.MOV.U32 R3, RZ, RZ, 0x181f ;  /* 0x0000181fff037424 */ /* 0x000fe200078e00ff */
[----:B------:R-:W-:-:S02]  /*25d00*/  MOV R2, 0x25d20 ;  /* 0x00025d2000027802 */ /* 0x000fc40000000f00 */
[----:B--2345:R-:W-:Y:S05]  /*25d10*/  CALL.REL.NOINC `($__internal_39_$__cuda_sm70_shflsync_idx_p) ;  /* 0x000012b000007944 */ /* 0x03cfea0003c00000 */
[----:B------:R-:W-:Y:S01]  /*25d20*/  IMAD.MOV.U32 R4, RZ, RZ, R5 ;  /* 0x000000ffff047224 */ /* 0x000fe200078e0005 */
[----:B------:R-:W-:Y:S01]  /*25d30*/  MOV R5, 0x1 ;  /* 0x0000000100057802 */ /* 0x000fe20000000f00 */
[----:B------:R-:W-:Y:S01]  /*25d40*/  IMAD.MOV.U32 R9, RZ, RZ, R16 ;  /* 0x000000ffff097224 */ /* 0x000fe200078e0010 */
[----:B------:R-:W-:-:S02]  /*25d50*/  MOV R3, 0x181f ;  /* 0x0000181f00037802 */ /* 0x000fc40000000f00 */
[----:B------:R-:W-:Y:S02]  /*25d60*/  MOV R2, 0x25d80 ;  /* 0x00025d8000027802 */ /* 0x000fe40000000f00 */
[----:B------:R-:W-:Y:S05]  /*25d70*/  CALL.REL.NOINC `($__internal_39_$__cuda_sm70_shflsync_idx_p) ;  /* 0x0000125000007944 */ /* 0x000fea0003c00000 */
[----:B------:R-:W-:Y:S01]  /*25d80*/  MOV R2, R5 ;  /* 0x0000000500027202 */ /* 0x000fe20000000f00 */
[----:B------:R-:W-:Y:S05]  /*25d90*/  BRA `(.L_x_2089) ;  /* 0xfffe429000007947 */ /* 0x000fea000383ffff */
.L_x_1901:
[----:B-1----:R-:W-:Y:S01]  /*25da0*/  IMAD.MOV.U32 R9, RZ, RZ, R12 ;  /* 0x000000ffff097224 */ /* 0x002fe200078e000c */
[----:B------:R-:W-:Y:S01]  /*25db0*/  MOV R5, 0x2 ;  /* 0x0000000200057802 */ /* 0x000fe20000000f00 */
[----:B------:R-:W-:Y:S01]  /*25dc0*/  IMAD.MOV.U32 R3, RZ, RZ, 0x181f ;  /* 0x0000181fff037424 */ /* 0x000fe200078e00ff */
[----:B------:R-:W-:Y:S02]  /*25dd0*/  MOV R2, 0x25df0 ;  /* 0x00025df000027802 */ /* 0x000fe40000000f00 */
[----:B--2345:R-:W-:Y:S05]  /*25de0*/  CALL.REL.NOINC `($__internal_39_$__cuda_sm70_shflsync_idx_p) ;  /* 0x000011e000007944 */ /* 0x03cfea0003c00000 */
[----:B------:R-:W-:Y:S01]  /*25df0*/  MOV R4, R5 ;  /* 0x0000000500047202 */ /* 0x000fe20000000f00 */
[----:B------:R-:W-:Y:S05]  /*25e00*/  BRA `(.L_x_2090) ;  /* 0xfffe43a000007947 */ /* 0x000fea000383ffff */
.L_x_1902:
[----:B-1----:R-:W-:Y:S01]  /*25e10*/  IMAD.MOV.U32 R9, RZ, RZ, R16 ;  /* 0x000000ffff097224 */ /* 0x002fe200078e0010 */
[----:B------:R-:W-:Y:S01]  /*25e20*/  MOV R5, 0x2 ;  /* 0x0000000200057802 */ /* 0x000fe20000000f00 */
[----:B------:R-:W-:Y:S01]  /*25e30*/  IMAD.MOV.U32 R3, RZ, RZ, 0x181f ;  /* 0x0000181fff037424 */ /* 0x000fe200078e00ff */
[----:B------:R-:W-:Y:S02]  /*25e40*/  MOV R2, 0x25e60 ;  /* 0x00025e6000027802 */ /* 0x000fe40000000f00 */
[----:B--2345:R-:W-:Y:S05]  /*25e50*/  CALL.REL.NOINC `($__internal_39_$__cuda_sm70_shflsync_idx_p) ;  /* 0x0000117000007944 */ /* 0x03cfea0003c00000 */
[----:B------:R-:W-:Y:S01]  /*25e60*/  MOV R2, R5 ;  /* 0x0000000500027202 */ /* 0x000fe20000000f00 */
[----:B------:R-:W-:Y:S05]  /*25e70*/  BRA `(.L_x_2091) ;  /* 0xfffe435000007947 */ /* 0x000fea000383ffff */
.L_x_1905:
[----:B--2---:R-:W-:Y:S01]  /*25e80*/  IMAD.MOV.U32 R9, RZ, RZ, R12 ;  /* 0x000000ffff097224 */ /* 0x004fe200078e000c */
[----:B------:R-:W-:Y:S01]  /*25e90*/  MOV R5, 0x3 ;  /* 0x0000000300057802 */ /* 0x000fe20000000f00 */
[----:B------:R-:W-:Y:S01]  /*25ea0*/  IMAD.MOV.U32 R3, RZ, RZ, 0x181f ;  /* 0x0000181fff037424 */ /* 0x000fe200078e00ff */
[----:B------:R-:W-:-:S02]  /*25eb0*/  MOV R2, 0x25ed0 ;  /* 0x00025ed000027802 */ /* 0x000fc40000000f00 */
[----:B-1-345:R-:W-:Y:S05]  /*25ec0*/  CALL.REL.NOINC `($__internal_39_$__cuda_sm70_shflsync_idx_p) ;  /* 0x0000110000007944 */ /* 0x03afea0003c00000 */
        /* <DEDUP_REMOVED lines=8> */
.L_x_2020:
[----:B------:R-:W-:Y:S01]  /*25f50*/  IMAD.MOV.U32 R2, RZ, RZ, R222 ;  /* 0x000000ffff027224 */ /* 0x000fe200078e00de */
[----:B------:R-:W-:Y:S02]  /*25f60*/  MOV R5, 0x2 ;  /* 0x0000000200057802 */ /* 0x000fe40000000f00 */
[----:B------:R-:W-:Y:S02]  /*25f70*/  MOV R3, 0x25f90 ;  /* 0x00025f9000037802 */ /* 0x000fe40000000f00 */
[----:B------:R-:W-:Y:S05]  /*25f80*/  CALL.REL.NOINC `($__internal_38_$__cuda_sm70_shflsync_bfly_p) ;  /* 0x00000ff000007944 */ /* 0x000fea0003c00000 */
[----:B------:R-:W-:Y:S01]  /*25f90*/  MOV R0, R5 ;  /* 0x0000000500007202 */ /* 0x000fe20000000f00 */
[----:B------:R-:W-:Y:S05]  /*25fa0*/  BRA `(.L_x_2093) ;  /* 0xffff9b5000007947 */ /* 0x000fea000383ffff */
.L_x_2021:
[----:B------:R-:W-:Y:S01]  /*25fb0*/  IMAD.MOV.U32 R2, RZ, RZ, R0 ;  /* 0x000000ffff027224 */ /* 0x000fe200078e0000 */
[----:B------:R-:W-:Y:S02]  /*25fc0*/  MOV R5, 0x1 ;  /* 0x0000000100057802 */ /* 0x000fe40000000f00 */
[----:B------:R-:W-:Y:S02]  /*25fd0*/  MOV R3, 0x25ff0 ;  /* 0x00025ff000037802 */ /* 0x000fe40000000f00 */
[----:B-1----:R-:W-:Y:S05]  /*25fe0*/  CALL.REL.NOINC `($__internal_38_$__cuda_sm70_shflsync_bfly_p) ;  /* 0x00000f9000007944 */ /* 0x002fea0003c00000 */
[----:B------:R-:W-:Y:S01]  /*25ff0*/  FADD.FTZ R0, R0, R5 ;  /* 0x0000000500007221 */ /* 0x000fe20000010000 */
[----:B------:R-:W-:Y:S02]  /*26000*/  MOV R2, R228 ;  /* 0x000000e400027202 */ /* 0x000fe40000000f00 */
[----:B------:R-:W-:-:S02]  /*26010*/  MOV R5, 0x2 ;  /* 0x0000000200057802 */ /* 0x000fc40000000f00 */
[----:B------:R-:W-:Y:S02]  /*26020*/  MOV R3, 0x26040 ;  /* 0x0002604000037802 */ /* 0x000fe40000000f00 */
[----:B------:R-:W-:Y:S05]  /*26030*/  CALL.REL.NOINC `($__internal_38_$__cuda_sm70_shflsync_bfly_p) ;  /* 0x00000f4000007944 */ /* 0x000fea0003c00000 */
[----:B------:R-:W-:Y:S01]  /*26040*/  FADD.FTZ R4, R228, R5 ;  /* 0x00000005e4047221 */ /* 0x000fe20000010000 */
[----:B------:R-:W-:Y:S02]  /*26050*/  MOV R5, 0x1 ;  /* 0x0000000100057802 */ /* 0x000fe40000000f00 */
[----:B------:R-:W-:Y:S02]  /*26060*/  MOV R3, 0x26090 ;  /* 0x0002609000037802 */ /* 0x000fe40000000f00 */
[----:B------:R-:W-:Y:S02]  /*26070*/  MOV R2, R4 ;  /* 0x0000000400027202 */ /* 0x000fe40000000f00 */
[----:B------:R-:W-:Y:S05]  /*26080*/  CALL.REL.NOINC `($__internal_38_$__cuda_sm70_shflsync_bfly_p) ;  /* 0x00000ef000007944 */ /* 0x000fea0003c00000 */
[----:B------:R-:W-:Y:S01]  /*26090*/  MOV R3, R5 ;  /* 0x0000000500037202 */ /* 0x000fe20000000f00 */
[----:B------:R-:W-:Y:S05]  /*260a0*/  BRA `(.L_x_2094) ;  /* 0xffff9ac000007947 */ /* 0x000fea000383ffff */
.L_x_2028:
[----:B--234-:R-:W-:Y:S01]  /*260b0*/  IMAD.MOV.U32 R9, RZ, RZ, R14 ;  /* 0x000000ffff097224 */ /* 0x01cfe200078e000e */
[----:B------:R-:W-:Y:S01]  /*260c0*/  MOV R5, RZ ;  /* 0x000000ff00057202 */ /* 0x000fe20000000f00 */
[----:B------:R-:W-:Y:S01]  /*260d0*/  IMAD.MOV.U32 R3, RZ, RZ, 0x181f ;  /* 0x0000181fff037424 */ /* 0x000fe200078e00ff */
[----:B------:R-:W-:Y:S02]  /*260e0*/  MOV R2, 0x26100 ;  /* 0x0002610000027802 */ /* 0x000fe40000000f00 */
[----:B-1----:R-:W-:Y:S05]  /*260f0*/  CALL.REL.NOINC `($__internal_39_$__cuda_sm70_shflsync_idx_p) ;  /* 0x00000ed000007944 */ /* 0x002fea0003c00000 */
[----:B------:R-:W-:Y:S01]  /*26100*/  MOV R4, R5 ;  /* 0x0000000500047202 */ /* 0x000fe20000000f00 */
[----:B------:R-:W-:Y:S05]  /*26110*/  BRA `(.L_x_2095) ;  /* 0xffffb6c000007947 */ /* 0x000fea000383ffff */
.L_x_2029:
[----:B------:R-:W-:Y:S01]  /*26120*/  IMAD.MOV.U32 R9, RZ, RZ, R15 ;  /* 0x000000ffff097224 */ /* 0x000fe200078e000f */
[----:B------:R-:W-:Y:S01]  /*26130*/  MOV R5, RZ ;  /* 0x000000ff00057202 */ /* 0x000fe20000000f00 */
[----:B------:R-:W-:Y:S01]  /*26140*/  IMAD.MOV.U32 R3, RZ, RZ, 0x181f ;  /* 0x0000181fff037424 */ /* 0x000fe200078e00ff */
[----:B------:R-:W-:-:S02]  /*26150*/  MOV R2, 0x26170 ;  /* 0x0002617000027802 */ /* 0x000fc40000000f00 */
[----:B-123--:R-:W-:Y:S05]  /*26160*/  CALL.REL.NOINC `($__internal_39_$__cuda_sm70_shflsync_idx_p) ;  /* 0x00000e6000007944 */ /* 0x00efea0003c00000 */
[----:B------:R-:W-:Y:S01]  /*26170*/  MOV R2, R5 ;  /* 0x0000000500027202 */ /* 0x000fe20000000f00 */
[----:B------:R-:W-:Y:S05]  /*26180*/  BRA `(.L_x_2096) ;  /* 0xffffb67000007947 */ /* 0x000fea000383ffff */
.L_x_2032:
[----:B--2---:R-:W-:Y:S01]  /*26190*/  IMAD.MOV.U32 R9, RZ, RZ, R14 ;  /* 0x000000ffff097224 */ /* 0x004fe200078e000e */
[----:B------:R-:W-:Y:S01]  /*261a0*/  MOV R5, 0x1 ;  /* 0x0000000100057802 */ /* 0x000fe20000000f00 */
[----:B------:R-:W-:Y:S01]  /*261b0*/  IMAD.MOV.U32 R3, RZ, RZ, 0x181f ;  /* 0x0000181fff037424 */ /* 0x000fe200078e00ff */
[----:B------:R-:W-:-:S02]  /*261c0*/  MOV R2, 0x261e0 ;  /* 0x000261e000027802 */ /* 0x000fc40000000f00 */
[----:B-1-34-:R-:W-:Y:S05]  /*261d0*/  CALL.REL.NOINC `($__internal_39_$__cuda_sm70_shflsync_idx_p) ;  /* 0x00000df000007944 */ /* 0x01afea0003c00000 */
        /* <DEDUP_REMOVED lines=8> */
.L_x_2035:
[----:B--2---:R-:W-:Y:S01]  /*26260*/  IMAD.MOV.U32 R9, RZ, RZ, R14 ;  /* 0x000000ffff097224 */ /* 0x004fe200078e000e */
[----:B------:R-:W-:Y:S01]  /*26270*/  MOV R5, 0x2 ;  /* 0x0000000200057802 */ /* 0x000fe20000000f00 */
[----:B------:R-:W-:Y:S01]  /*26280*/  IMAD.MOV.U32 R3, RZ, RZ, 0x181f ;  /* 0x0000181fff037424 */ /* 0x000fe200078e00ff */
[----:B------:R-:W-:Y:S02]  /*26290*/  MOV R2, 0x262b0 ;  /* 0x000262b000027802 */ /* 0x000fe40000000f00 */
[----:B-1-34-:R-:W-:Y:S05]  /*262a0*/  CALL.REL.NOINC `($__internal_39_$__cuda_sm70_shflsync_idx_p) ;  /* 0x00000d2000007944 */ /* 0x01afea0003c00000 */
[----:B------:R-:W-:Y:S01]  /*262b0*/  MOV R4, R5 ;  /* 0x0000000500047202 */ /* 0x000fe20000000f00 */
[----:B------:R-:W-:Y:S05]  /*262c0*/  BRA `(.L_x_2098) ;  /* 0xffffb88000007947 */ /* 0x000fea000383ffff */
.L_x_2036:
[----:B--2---:R-:W-:Y:S01]  /*262d0*/  IMAD.MOV.U32 R9, RZ, RZ, R15 ;  /* 0x000000ffff097224 */ /* 0x004fe200078e000f */
[----:B------:R-:W-:Y:S01]  /*262e0*/  MOV R5, 0x2 ;  /* 0x0000000200057802 */ /* 0x000fe20000000f00 */
[----:B------:R-:W-:Y:S01]  /*262f0*/  IMAD.MOV.U32 R3, RZ, RZ, 0x181f ;  /* 0x0000181fff037424 */ /* 0x000fe200078e00ff */
[----:B------:R-:W-:Y:S02]  /*26300*/  MOV R2, 0x26320 ;  /* 0x0002632000027802 */ /* 0x000fe40000000f00 */
[----:B-1-34-:R-:W-:Y:S05]  /*26310*/  CALL.REL.NOINC `($__internal_39_$__cuda_sm70_shflsync_idx_p) ;  /* 0x00000cb000007944 */ /* 0x01afea0003c00000 */
[----:B------:R-:W-:Y:S01]  /*26320*/  MOV R2, R5 ;  /* 0x0000000500027202 */ /* 0x000fe20000000f00 */
[----:B------:R-:W-:Y:S05]  /*26330*/  BRA `(.L_x_2099) ;  /* 0xffffb83000007947 */ /* 0x000fea000383ffff */
.L_x_2039:
[----:B---3--:R-:W-:Y:S01]  /*26340*/  IMAD.MOV.U32 R9, RZ, RZ, R14 ;  /* 0x000000ffff097224 */ /* 0x008fe200078e000e */
[----:B------:R-:W-:Y:S01]  /*26350*/  MOV R5, 0x3 ;  /* 0x0000000300057802 */ /* 0x000fe20000000f00 */
[----:B------:R-:W-:Y:S01]  /*26360*/  IMAD.MOV.U32 R3, RZ, RZ, 0x181f ;  /* 0x0000181fff037424 */ /* 0x000fe200078e00ff */
[----:B----4-:R-:W-:-:S02]  /*26370*/  MOV R2, 0x26390 ;  /* 0x0002639000027802 */ /* 0x010fc40000000f00 */
[----:B-12---:R-:W-:Y:S05]  /*26380*/  CALL.REL.NOINC `($__internal_39_$__cuda_sm70_shflsync_idx_p) ;  /* 0x00000c4000007944 */ /* 0x006fea0003c00000 */
        /* <DEDUP_REMOVED lines=8> */
.L_x_2041:
[----:B------:R-:W-:Y:S01]  /*26410*/  IMAD.MOV.U32 R9, RZ, RZ, R16 ;  /* 0x000000ffff097224 */ /* 0x000fe200078e0010 */
[----:B------:R-:W-:Y:S01]  /*26420*/  MOV R5, RZ ;  /* 0x000000ff00057202 */ /* 0x000fe20000000f00 */
[----:B------:R-:W-:Y:S01]  /*26430*/  IMAD.MOV.U32 R3, RZ, RZ, 0x1c1f ;  /* 0x00001c1fff037424 */ /* 0x000fe200078e00ff */
[----:B------:R-:W-:Y:S02]  /*26440*/  MOV R2, 0x26460 ;  /* 0x0002646000027802 */ /* 0x000fe40000000f00 */
[----:B------:R-:W-:Y:S05]  /*26450*/  CALL.REL.NOINC `($__internal_39_$__cuda_sm70_shflsync_idx_p) ;  /* 0x00000b7000007944 */ /* 0x000fea0003c00000 */
[----:B------:R-:W-:Y:S01]  /*26460*/  MOV R4, R5 ;  /* 0x0000000500047202 */ /* 0x000fe20000000f00 */
[----:B------:R-:W-:Y:S05]  /*26470*/  BRA `(.L_x_2101) ;  /* 0xffffbbf000007947 */ /* 0x000fea000383ffff */
.L_x_2042:
[----:B------:R-:W-:Y:S01]  /*26480*/  IMAD.MOV.U32 R9, RZ, RZ, R17 ;  /* 0x000000ffff097224 */ /* 0x000fe200078e0011 */
[----:B------:R-:W-:Y:S01]  /*26490*/  MOV R5, RZ ;  /* 0x000000ff00057202 */ /* 0x000fe20000000f00 */
[----:B------:R-:W-:Y:S01]  /*264a0*/  IMAD.MOV.U32 R3, RZ, RZ, 0x1c1f ;  /* 0x00001c1fff037424 */ /* 0x000fe200078e00ff */
[----:B------:R-:W-:Y:S02]  /*264b0*/  MOV R2, 0x264d0 ;  /* 0x000264d000027802 */ /* 0x000fe40000000f00 */
[----:B-12---:R-:W-:Y:S05]  /*264c0*/  CALL.REL.NOINC `($__internal_39_$__cuda_sm70_shflsync_idx_p) ;  /* 0x00000b0000007944 */ /* 0x006fea0003c00000 */
[----:B------:R-:W-:Y:S01]  /*264d0*/  MOV R0, R5 ;  /* 0x0000000500007202 */ /* 0x000fe20000000f00 */
[----:B------:R-:W-:Y:S05]  /*264e0*/  BRA `(.L_x_2102) ;  /* 0xffffbba000007947 */ /* 0x000fea000383ffff */
.L_x_2045:
[----:B-1----:R-:W-:Y:S01]  /*264f0*/  IMAD.MOV.U32 R9, RZ, RZ, R16 ;  /* 0x000000ffff097224 */ /* 0x002fe200078e0010 */
[----:B------:R-:W-:Y:S01]  /*26500*/  MOV R5, 0x1 ;  /* 0x0000000100057802 */ /* 0x000fe20000000f00 */
[----:B------:R-:W-:Y:S01]  /*26510*/  IMAD.MOV.U32 R3, RZ, RZ, 0x1c1f ;  /* 0x00001c1fff037424 */ /* 0x000fe200078e00ff */
[----:B------:R-:W-:-:S02]  /*26520*/  MOV R2, 0x26540 ;  /* 0x0002654000027802 */ /* 0x000fc40000000f00 */
[----:B--234-:R-:W-:Y:S05]  /*26530*/  CALL.REL.NOINC `($__internal_39_$__cuda_sm70_shflsync_idx_p) ;  /* 0x00000a9000007944 */ /* 0x01cfea0003c00000 */
        /* <DEDUP_REMOVED lines=8> */
.L_x_2049:
[----:B------:R-:W-:Y:S01]  /*265c0*/  IMAD.MOV.U32 R9, RZ, RZ, R12 ;  /* 0x000000ffff097224 */ /* 0x000fe200078e000c */
[----:B------:R-:W-:Y:S01]  /*265d0*/  MOV R5, RZ ;  /* 0x000000ff00057202 */ /* 0x000fe20000000f00 */
[----:B------:R-:W-:Y:S01]  /*265e0*/  IMAD.MOV.U32 R3, RZ, RZ, 0x181f ;  /* 0x0000181fff037424 */ /* 0x000fe200078e00ff */
[----:B------:R-:W-:Y:S02]  /*265f0*/  MOV R2, 0x26610 ;  /* 0x0002661000027802 */ /* 0x000fe40000000f00 */
[----:B------:R-:W-:Y:S05]  /*26600*/  CALL.REL.NOINC `($__internal_39_$__cuda_sm70_shflsync_idx_p) ;  /* 0x000009c000007944 */ /* 0x000fea0003c00000 */
[----:B------:R-:W-:Y:S01]  /*26610*/  MOV R4, R5 ;  /* 0x0000000500047202 */ /* 0x000fe20000000f00 */
[----:B------:R-:W-:Y:S05]  /*26620*/  BRA `(.L_x_2104) ;  /* 0xffffdb8000007947 */ /* 0x000fea000383ffff */
.L_x_2050:
[----:B------:R-:W-:Y:S01]  /*26630*/  IMAD.MOV.U32 R9, RZ, RZ, R15 ;  /* 0x000000ffff097224 */ /* 0x000fe200078e000f */
[----:B------:R-:W-:Y:S01]  /*26640*/  MOV R5, RZ ;  /* 0x000000ff00057202 */ /* 0x000fe20000000f00 */
[----:B------:R-:W-:Y:S01]  /*26650*/  IMAD.MOV.U32 R3, RZ, RZ, 0x181f ;  /* 0x0000181fff037424 */ /* 0x000fe200078e00ff */
[----:B------:R-:W-:Y:S02]  /*26660*/  MOV R2, 0x26680 ;  /* 0x0002668000027802 */ /* 0x000fe40000000f00 */
[----:B-12---:R-:W-:Y:S05]  /*26670*/  CALL.REL.NOINC `($__internal_39_$__cuda_sm70_shflsync_idx_p) ;  /* 0x0000095000007944 */ /* 0x006fea0003c00000 */
[----:B------:R-:W-:Y:S01]  /*26680*/  MOV R2, R5 ;  /* 0x0000000500027202 */ /* 0x000fe20000000f00 */
[----:B------:R-:W-:Y:S05]  /*26690*/  BRA `(.L_x_2105) ;  /* 0xffffdb3000007947 */ /* 0x000fea000383ffff */
.L_x_2053:
[----:B--2---:R-:W-:Y:S01]  /*266a0*/  IMAD.MOV.U32 R9, RZ, RZ, R12 ;  /* 0x000000ffff097224 */ /* 0x004fe200078e000c */
[----:B------:R-:W-:Y:S01]  /*266b0*/  MOV R5, 0x1 ;  /* 0x0000000100057802 */ /* 0x000fe20000000f00 */
[----:B------:R-:W-:Y:S01]  /*266c0*/  IMAD.MOV.U32 R3, RZ, RZ, 0x181f ;  /* 0x0000181fff037424 */ /* 0x000fe200078e00ff */
[----:B----4-:R-:W-:-:S02]  /*266d0*/  MOV R2, 0x266f0 ;  /* 0x000266f000027802 */ /* 0x010fc40000000f00 */
[----:B-1-3--:R-:W-:Y:S05]  /*266e0*/  CALL.REL.NOINC `($__internal_39_$__cuda_sm70_shflsync_idx_p) ;  /* 0x000008e000007944 */ /* 0x00afea0003c00000 */
        /* <DEDUP_REMOVED lines=8> */
.L_x_2056:
[----:B-1----:R-:W-:Y:S01]  /*26770*/  IMAD.MOV.U32 R9, RZ, RZ, R12 ;  /* 0x000000ffff097224 */ /* 0x002fe200078e000c */
[----:B------:R-:W-:Y:S01]  /*26780*/  MOV R5, 0x2 ;  /* 0x0000000200057802 */ /* 0x000fe20000000f00 */
[----:B------:R-:W-:Y:S01]  /*26790*/  IMAD.MOV.U32 R3, RZ, RZ, 0x181f ;  /* 0x0000181fff037424 */ /* 0x000fe200078e00ff */
[----:B----4-:R-:W-:Y:S02]  /*267a0*/  MOV R2, 0x267c0 ;  /* 0x000267c000027802 */ /* 0x010fe40000000f00 */
[----:B--23--:R-:W-:Y:S05]  /*267b0*/  CALL.REL.NOINC `($__internal_39_$__cuda_sm70_shflsync_idx_p) ;  /* 0x0000081000007944 */ /* 0x00cfea0003c00000 */
[----:B------:R-:W-:Y:S01]  /*267c0*/  MOV R4, R5 ;  /* 0x0000000500047202 */ /* 0x000fe20000000f00 */
[----:B------:R-:W-:Y:S05]  /*267d0*/  BRA `(.L_x_2107) ;  /* 0xffffdd5000007947 */ /* 0x000fea000383ffff */
.L_x_2057:
[----:B------:R-:W-:Y:S01]  /*267e0*/  IMAD.MOV.U32 R9, RZ, RZ, R15 ;  /* 0x000000ffff097224 */ /* 0x000fe200078e000f */
[----:B------:R-:W-:Y:S01]  /*267f0*/  MOV R5, 0x2 ;  /* 0x0000000200057802 */ /* 0x000fe20000000f00 */
[----:B------:R-:W-:Y:S01]  /*26800*/  IMAD.MOV.U32 R3, RZ, RZ, 0x181f ;  /* 0x0000181fff037424 */ /* 0x000fe200078e00ff */
[----:B----4-:R-:W-:Y:S02]  /*26810*/  MOV R2, 0x26830 ;  /* 0x0002683000027802 */ /* 0x010fe40000000f00 */
[----:B-123--:R-:W-:Y:S05]  /*26820*/  CALL.REL.NOINC `($__internal_39_$__cuda_sm70_shflsync_idx_p) ;  /* 0x000007a000007944 */ /* 0x00efea0003c00000 */
[----:B------:R-:W-:Y:S01]  /*26830*/  MOV R2, R5 ;  /* 0x0000000500027202 */ /* 0x000fe20000000f00 */
[----:B------:R-:W-:Y:S05]  /*26840*/  BRA `(.L_x_2108) ;  /* 0xffffdd0000007947 */ /* 0x000fea000383ffff */
.L_x_2060:
        /* <DEDUP_REMOVED lines=13> */
.L_x_2062:
[----:B------:R-:W-:Y:S01]  /*26920*/  IMAD.MOV.U32 R9, RZ, RZ, R114 ;  /* 0x000000ffff097224 */ /* 0x000fe200078e0072 */
[----:B------:R-:W-:Y:S01]  /*26930*/  MOV R5, RZ ;  /* 0x000000ff00057202 */ /* 0x000fe20000000f00 */
[----:B------:R-:W-:Y:S01]  /*26940*/  IMAD.MOV.U32 R3, RZ, RZ, 0x1f ;  /* 0x0000001fff037424 */ /* 0x000fe200078e00ff */
[----:B------:R-:W-:Y:S02]  /*26950*/  MOV R2, 0x26970 ;  /* 0x0002697000027802 */ /* 0x000fe40000000f00 */
[----:B----4-:R-:W-:Y:S05]  /*26960*/  CALL.REL.NOINC `($__internal_39_$__cuda_sm70_shflsync_idx_p) ;  /* 0x0000066000007944 */ /* 0x010fea0003c00000 */
[----:B------:R-:W-:Y:S01]  /*26970*/  MOV R10, R5 ;  /* 0x00000005000a7202 */ /* 0x000fe20000000f00 */
[----:B------:R-:W-:Y:S05]  /*26980*/  BRA `(.L_x_2110) ;  /* 0xffffdf5000007947 */ /* 0x000fea000383ffff */
.L_x_2063:
[----:B------:R-:W-:Y:S01]  /*26990*/  IMAD.MOV.U32 R9, RZ, RZ, R114 ;  /* 0x000000ffff097224 */ /* 0x000fe200078e0072 */
[----:B------:R-:W-:Y:S01]  /*269a0*/  MOV R5, 0x1 ;  /* 0x0000000100057802 */ /* 0x000fe20000000f00 */
[----:B------:R-:W-:Y:S01]  /*269b0*/  IMAD.MOV.U32 R3, RZ, RZ, 0x1f ;  /* 0x0000001fff037424 */ /* 0x000fe200078e00ff */
[----:B------:R-:W-:Y:S02]  /*269c0*/  MOV R2, 0x269e0 ;  /* 0x000269e000027802 */ /* 0x000fe40000000f00 */
[----:B-12-4-:R-:W-:Y:S05]  /*269d0*/  CALL.REL.NOINC `($__internal_39_$__cuda_sm70_shflsync_idx_p) ;  /* 0x000005f000007944 */ /* 0x016fea0003c00000 */
[----:B------:R-:W-:Y:S01]  /*269e0*/  MOV R8, R5 ;  /* 0x0000000500087202 */ /* 0x000fe20000000f00 */
[----:B------:R-:W-:Y:S05]  /*269f0*/  BRA `(.L_x_2111) ;  /* 0xffffdf0000007947 */ /* 0x000fea000383ffff */
.L_x_2064:
[----:B------:R-:W-:Y:S02]  /*26a00*/  MOV R2, 0x1 ;  /* 0x0000000100027802 */ /* 0x000fe40000000f00 */
[----:B------:R-:W-:-:S02]  /*26a10*/  MOV R3, 0x26a30 ;  /* 0x00026a3000037802 */ /* 0x000fc40000000f00 */
[----:B-123--:R-:W-:Y:S05]  /*26a20*/  CALL.REL.NOINC `($__internal_40_$__cuda_sm70_shflsync_up_p) ;  /* 0x000005f000007944 */ /* 0x00efea0003c00000 */
[----:B------:R-:W-:Y:S05]  /*26a30*/  BRA `(.L_x_2112) ;  /* 0xffffdfe000007947 */ /* 0x000fea000383ffff */
.L_x_2065:
[----:B------:R-:W-:Y:S02]  /*26a40*/  MOV R2, 0x2 ;  /* 0x0000000200027802 */ /* 0x000fe40000000f00 */
[----:B------:R-:W-:-:S02]  /*26a50*/  MOV R3, 0x26a70 ;  /* 0x00026a7000037802 */ /* 0x000fc40000000f00 */
[----:B-12---:R-:W-:Y:S05]  /*26a60*/  CALL.REL.NOINC `($__internal_40_$__cuda_sm70_shflsync_up_p) ;  /* 0x000005b000007944 */ /* 0x006fea0003c00000 */
[----:B------:R-:W-:Y:S01]  /*26a70*/  SEL R3, R4, RZ, P1 ;  /* 0x000000ff04037207 */ /* 0x000fe20000800000 */
[----:B------:R-:W-:-:S04]  /*26a80*/  IMAD.MOV.U32 R2, RZ, RZ, 0x4 ;  /* 0x00000004ff027424 */ /* 0x000fc800078e00ff */
[----:B------:R-:W-:Y:S01]  /*26a90*/  IMAD.IADD R0, R0, 0x1, R3 ;  /* 0x0000000100007824 */ /* 0x000fe200078e0203 */
[----:B------:R-:W-:Y:S02]  /*26aa0*/  MOV R3, 0x26ac0 ;  /* 0x00026ac000037802 */ /* 0x000fe40000000f00 */
        /* <DEDUP_REMOVED lines=20> */
.L_x_2069:
[----:B------:R-:W-:Y:S02]  /*26bf0*/  MOV R2, 0x1 ;  /* 0x0000000100027802 */ /* 0x000fe40000000f00 */
[----:B------:R-:W-:Y:S02]  /*26c00*/  MOV R3, 0x26c20 ;  /* 0x00026c2000037802 */ /* 0x000fe40000000f00 */
[----:B------:R-:W-:Y:S05]  /*26c10*/  CALL.REL.NOINC `($__internal_40_$__cuda_sm70_shflsync_up_p) ;  /* 0x0000040000007944 */ /* 0x000fea0003c00000 */
[----:B------:R-:W-:Y:S01]  /*26c20*/  MOV R2, R4 ;  /* 0x0000000400027202 */ /* 0x000fe20000000f00 */
[----:B------:R-:W-:Y:S05]  /*26c30*/  BRA `(.L_x_2114) ;  /* 0xffffe03000007947 */ /* 0x000fea000383ffff */
.L_x_2070:
[----:B------:R-:W-:Y:S02]  /*26c40*/  MOV R2, 0x2 ;  /* 0x0000000200027802 */ /* 0x000fe40000000f00 */
        /* <DEDUP_REMOVED lines=26> */
.L_x_2072:
[----:B------:R-:W-:Y:S02]  /*26df0*/  SEL R0, RZ, 0x1, P0 ;  /* 0x00000001ff007807 */ /* 0x000fe40000000000 */
[----:B------:R-:W-:Y:S02]  /*26e00*/  MOV R2, 0x26e20 ;  /* 0x00026e2000027802 */ /* 0x000fe40000000f00 */
[----:B---3--:R-:W-:Y:S05]  /*26e10*/  CALL.REL.NOINC `($__internal_41_$__cuda_sm70_votesync_ballot) ;  /* 0x0000027000007944 */ /* 0x008fea0003c00000 */
[----:B------:R-:W-:Y:S01]  /*26e20*/  MOV R11, R0 ;  /* 0x00000000000b7202 */ /* 0x000fe20000000f00 */
[----:B------:R-:W-:Y:S05]  /*26e30*/  BRA `(.L_x_2116) ;  /* 0xffffdfc000007947 */ /* 0x000fea000383ffff */
.L_x_2073:
[----:B------:R-:W-:Y:S01]  /*26e40*/  IMAD.MOV.U32 R9, RZ, RZ, R6 ;  /* 0x000000ffff097224 */ /* 0x000fe200078e0006 */
[----:B------:R-:W-:Y:S01]  /*26e50*/  MOV R5, R0 ;  /* 0x0000000000057202 */ /* 0x000fe20000000f00 */
[----:B------:R-:W-:Y:S01]  /*26e60*/  IMAD.MOV.U32 R3, RZ, RZ, 0x1f ;  /* 0x0000001fff037424 */ /* 0x000fe200078e00ff */
[----:B------:R-:W-:Y:S02]  /*26e70*/  MOV R2, 0x26e90 ;  /* 0x00026e9000027802 */ /* 0x000fe40000000f00 */
[----:B---3--:R-:W-:Y:S05]  /*26e80*/  CALL.REL.NOINC `($__internal_39_$__cuda_sm70_shflsync_idx_p) ;  /* 0x0000014000007944 */ /* 0x008fea0003c00000 */
[----:B------:R-:W-:Y:S01]  /*26e90*/  IMAD.MOV.U32 R8, RZ, RZ, R5 ;  /* 0x000000ffff087224 */ /* 0x000fe200078e0005 */
[----:B------:R-:W-:Y:S01]  /*26ea0*/  MOV R5, R0 ;  /* 0x0000000000057202 */ /* 0x000fe20000000f00 */
[----:B------:R-:W-:Y:S01]  /*26eb0*/  IMAD.MOV.U32 R9, RZ, RZ, R7 ;  /* 0x000000ffff097224 */ /* 0x000fe200078e0007 */
[----:B------:R-:W-:-:S02]  /*26ec0*/  MOV R3, 0x1f ;  /* 0x0000001f00037802 */ /* 0x000fc40000000f00 */
[----:B------:R-:W-:Y:S02]  /*26ed0*/  MOV R2, 0x26ef0 ;  /* 0x00026ef000027802 */ /* 0x000fe40000000f00 */
[----:B------:R-:W-:Y:S05]  /*26ee0*/  CALL.REL.NOINC `($__internal_39_$__cuda_sm70_shflsync_idx_p) ;  /* 0x000000e000007944 */ /* 0x000fea0003c00000 */
[----:B------:R-:W-:Y:S01]  /*26ef0*/  MOV R7, R5 ;  /* 0x0000000500077202 */ /* 0x000fe20000000f00 */
[----:B------:R-:W-:Y:S05]  /*26f00*/  BRA `(.L_x_2117) ;  /* 0xffffdf4000007947 */ /* 0x000fea000383ffff */
.L_x_2076:
[----:B------:R-:W-:Y:S01]  /*26f10*/  IMAD.MOV.U32 R9, RZ, RZ, R4 ;  /* 0x000000ffff097224 */ /* 0x000fe200078e0004 */
[----:B------:R-:W-:Y:S01]  /*26f20*/  MOV R5, R0 ;  /* 0x0000000000057202 */ /* 0x000fe20000000f00 */
[----:B------:R-:W-:Y:S01]  /*26f30*/  IMAD.MOV.U32 R3, RZ, RZ, 0x1f ;  /* 0x0000001fff037424 */ /* 0x000fe200078e00ff */
[----:B------:R-:W-:Y:S02]  /*26f40*/  MOV R2, 0x26f60 ;  /* 0x00026f6000027802 */ /* 0x000fe40000000f00 */
[----:B--234-:R-:W-:Y:S05]  /*26f50*/  CALL.REL.NOINC `($__internal_39_$__cuda_sm70_shflsync_idx_p) ;  /* 0x0000007000007944 */ /* 0x01cfea0003c00000 */
[----:B------:R-:W-:Y:S01]  /*26f60*/  MOV R13, R5 ;  /* 0x00000005000d7202 */ /* 0x000fe20000000f00 */
[----:B------:R-:W-:Y:S05]  /*26f70*/  BRA `(.L_x_2075) ;  /* 0xffffdf3000007947 */ /* 0x000fea000383ffff */
        .weak           $__internal_38_$__cuda_sm70_shflsync_bfly_p
        .type           $__internal_38_$__cuda_sm70_shflsync_bfly_p,@function
        .size           $__internal_38_$__cuda_sm70_shflsync_bfly_p,($__internal_39_$__cuda_sm70_shflsync_idx_p - $__internal_38_$__cuda_sm70_shflsync_bfly_p)
$__internal_38_$__cuda_sm70_shflsync_bfly_p:
[----:B------:R-:W-:Y:S04]  /*26f80*/  WARPSYNC R6 ;  /* 0x0000000600007348 */ /* 0x000fe80003800000 */
[----:B------:R1:W2:Y:S02]  /*26f90*/  SHFL.BFLY PT, R5, R2, R5, R7 ;  /* 0x0c00000502057389 */ /* 0x0002a400000e0007 */
[----:B-1----:R-:W-:-:S02]  /*26fa0*/  MOV R2, R3 ;  /* 0x0000000300027202 */ /* 0x002fc40000000f00 */
[----:B------:R-:W-:-:S04]  /*26fb0*/  MOV R3, 0x0 ;  /* 0x0000000000037802 */ /* 0x000fc80000000f00 */
[----:B--2---:R-:W-:Y:S05]  /*26fc0*/  RET.REL.NODEC R2 `(_ZN7cutlass13device_kernelIN5flash19enable_sm80_to_sm89INS1_16FlashAttnFwdSm80INS1_25CollectiveMainloopFwdSm80ILi8ELi1ELb0EN4cute5tupleIJNS5_1CILi128EEENS7_ILi48EEENS7_ILi256EEEEEELi256ENS_6half_tEfNS_4arch4Sm80ELb0ELb1ELb0ELb1ELb0ELb1ELb1ELb1EEENS1_21CollectiveEpilogueFwdINS6_IJS8_SA_S9_EEENS6_IJNS7_ILi1EEESI_SI_EEESC_SE_Li256ELb1ELb1ELb1ELb0EEENS1_36VarlenDynamicPersistentTileSchedulerILi128ELi48ELi256ELi256ELb1ELb1ELb0ELb1ELb0ELb1EEEEEEEEEvNT_6ParamsE) ;  /* 0xfffd903002007950 */ /* 0x004fea0003c3ffff */
        .weak           $__internal_39_$__cuda_sm70_shflsync_idx_p
        .type           $__internal_39_$__cuda_sm70_shflsync_idx_p,@function
        .size           $__internal_39_$__cuda_sm70_shflsync_idx_p,($__internal_40_$__cuda_sm70_shflsync_up_p - $__internal_39_$__cuda_sm70_shflsync_idx_p)
$__internal_39_$__cuda_sm70_shflsync_idx_p:
[----:B------:R-:W-:-:S04]  /*26fd0*/  MOV R115, 0xffffffff ;  /* 0xffffffff00737802 */ /* 0x000fc80000000f00 */
[----:B------:R-:W-:Y:S04]  /*26fe0*/  WARPSYNC R115 ;  /* 0x0000007300007348 */ /* 0x000fe80003800000 */
[----:B------:R1:W2:Y:S02]  /*26ff0*/  SHFL.IDX PT, R5, R9, R5, R3 ;  /* 0x0000000509057389 */ /* 0x0002a400000e0003 */
[----:B-1----:R-:W-:-:S04]  /*27000*/  MOV R3, 0x0 ;  /* 0x0000000000037802 */ /* 0x002fc80000000f00 */
[----:B--2---:R-:W-:Y:S05]  /*27010*/  RET.REL.NODEC R2 `(_ZN7cutlass13device_kernelIN5flash19enable_sm80_to_sm89INS1_16FlashAttnFwdSm80INS1_25CollectiveMainloopFwdSm80ILi8ELi1ELb0EN4cute5tupleIJNS5_1CILi128EEENS7_ILi48EEENS7_ILi256EEEEEELi256ENS_6half_tEfNS_4arch4Sm80ELb0ELb1ELb0ELb1ELb0ELb1ELb1ELb1EEENS1_21CollectiveEpilogueFwdINS6_IJS8_SA_S9_EEENS6_IJNS7_ILi1EEESI_SI_EEESC_SE_Li256ELb1ELb1ELb1ELb0EEENS1_36VarlenDynamicPersistentTileSchedulerILi128ELi48ELi256ELi256ELb1ELb1ELb0ELb1ELb0ELb1EEEEEEEEEvNT_6ParamsE) ;  /* 0xfffd8fe002007950 */ /* 0x004fea0003c3ffff */
        .weak           $__internal_40_$__cuda_sm70_shflsync_up_p
        .type           $__internal_40_$__cuda_sm70_shflsync_up_p,@function
        .size           $__internal_40_$__cuda_sm70_shflsync_up_p,($__internal_41_$__cuda_sm70_votesync_ballot - $__internal_40_$__cuda_sm70_shflsync_up_p)
$__internal_40_$__cuda_sm70_shflsync_up_p:
[----:B------:R-:W-:Y:S02]  /*27020*/  IMAD.MOV.U32 R4, RZ, RZ, RZ ;  /* 0x000000ffff047224 */ /* 0x000fe400078e00ff */
[----:B------:R-:W-:-:S04]  /*27030*/  IMAD.MOV.U32 R9, RZ, RZ, -0x1 ;  /* 0xffffffffff097424 */ /* 0x000fc800078e00ff */
[----:B------:R-:W-:Y:S04]  /*27040*/  WARPSYNC R9 ;  /* 0x0000000900007348 */ /* 0x000fe80003800000 */
[----:B------:R1:W2:Y:S02]  /*27050*/  SHFL.UP PT, R4, R0, R2, R4 ;  /* 0x0400000200047389 */ /* 0x0002a400000e0004 */
[----:B-1----:R-:W-:Y:S02]  /*27060*/  MOV R2, R3 ;  /* 0x0000000300027202 */ /* 0x002fe40000000f00 */
[----:B------:R-:W-:-:S04]  /*27070*/  MOV R3, 0x0 ;  /* 0x0000000000037802 */ /* 0x000fc80000000f00 */
[----:B--2---:R-:W-:Y:S05]  /*27080*/  RET.REL.NODEC R2 `(_ZN7cutlass13device_kernelIN5flash19enable_sm80_to_sm89INS1_16FlashAttnFwdSm80INS1_25CollectiveMainloopFwdSm80ILi8ELi1ELb0EN4cute5tupleIJNS5_1CILi128EEENS7_ILi48EEENS7_ILi256EEEEEELi256ENS_6half_tEfNS_4arch4Sm80ELb0ELb1ELb0ELb1ELb0ELb1ELb1ELb1EEENS1_21CollectiveEpilogueFwdINS6_IJS8_SA_S9_EEENS6_IJNS7_ILi1EEESI_SI_EEESC_SE_Li256ELb1ELb1ELb1ELb0EEENS1_36VarlenDynamicPersistentTileSchedulerILi128ELi48ELi256ELi256ELb1ELb1ELb0ELb1ELb0ELb1EEEEEEEEEvNT_6ParamsE) ;  /* 0xfffd8f7002007950 */ /* 0x004fea0003c3ffff */
        .weak           $__internal_41_$__cuda_sm70_votesync_ballot
        .type           $__internal_41_$__cuda_sm70_votesync_ballot,@function
        .size           $__internal_41_$__cuda_sm70_votesync_ballot,(.L_x_2609 - $__internal_41_$__cuda_sm70_votesync_ballot)
$__internal_41_$__cuda_sm70_votesync_ballot:
[----:B------:R-:W-:Y:S01]  /*27090*/  ISETP.NE.U32.AND P0, PT, R0, 0x1, PT ;  /* 0x000000010000780c */ /* 0x000fe20003f05070 */
[----:B------:R-:W-:-:S04]  /*270a0*/  IMAD.MOV.U32 R3, RZ, RZ, -0x1 ;  /* 0xffffffffff037424 */ /* 0x000fc800078e00ff */
[----:B------:R-:W-:Y:S08]  /*270b0*/  WARPSYNC R3 ;  /* 0x0000000300007348 */ /* 0x000ff00003800000 */
[----:B------:R-:W-:-:S04]  /*270c0*/  VOTE.ANY R0, PT, !P0 ;  /* 0x0000000000007806 */ /* 0x000fc800040e0100 */
[----:B------:R-:W-:Y:S01]  /*270d0*/  LOP3.LUT R0, R0, R3, RZ, 0xc0, !PT ;  /* 0x0000000300007212 */ /* 0x000fe200078ec0ff */
[----:B------:R-:W-:-:S04]  /*270e0*/  IMAD.MOV.U32 R3, RZ, RZ, 0x0 ;  /* 0x00000000ff037424 */ /* 0x000fc800078e00ff */
[----:B------:R-:W-:Y:S05]  /*270f0*/  RET.REL.NODEC R2 `(_ZN7cutlass13device_kernelIN5flash19enable_sm80_to_sm89INS1_16FlashAttnFwdSm80INS1_25CollectiveMainloopFwdSm80ILi8ELi1ELb0EN4cute5tupleIJNS5_1CILi128EEENS7_ILi48EEENS7_ILi256EEEEEELi256ENS_6half_tEfNS_4arch4Sm80ELb0ELb1ELb0ELb1ELb0ELb1ELb1ELb1EEENS1_21CollectiveEpilogueFwdINS6_IJS8_SA_S9_EEENS6_IJNS7_ILi1EEESI_SI_EEESC_SE_Li256ELb1ELb1ELb1ELb0EEENS1_36VarlenDynamicPersistentTileSchedulerILi128ELi48ELi256ELi256ELb1ELb1ELb0ELb1ELb0ELb1EEEEEEEEEvNT_6ParamsE) ;  /* 0xfffd8f0002007950 */ /* 0x000fea0003c3ffff */
.L_x_2118:
        /* <DEDUP_REMOVED lines=16> */
.L_x_2609:


//--------------------- .text._ZN7cutlass13device_kernelIN5flash19enable_sm80_to_sm89INS1_16FlashAttnFwdSm80INS1_25CollectiveMainloopFwdSm80ILi8ELi1ELb0EN4cute5tupleIJNS5_1CILi128EEENS7_ILi96EEENS7_ILi256EEEEEELi256ENS_6half_tEfNS_4arch4Sm80ELb1ELb0ELb0ELb0ELb0ELb0ELb1ELb1EEENS1_21CollectiveEpilogueFwdINS6_IJS8_SA_S9_EEENS6_IJNS7_ILi1EEESI_SI_EEESC_SE_Li256ELb0ELb1ELb1ELb0EEENS1_30DynamicPersistentTileSchedulerILi256ELi256ELb1ELb1ELb0EEEEEEEEEvNT_6ParamsE --------------------------
	.section	.text._ZN7cutlass13device_kernelIN5flash19enable_sm80_to_sm89INS1_16FlashAttnFwdSm80INS1_25CollectiveMainloopFwdSm80ILi8ELi1ELb0EN4cute5tupleIJNS5_1CILi128EEENS7_ILi96EEENS7_ILi256EEEEEELi256ENS_6half_tEfNS_4arch4Sm80ELb1ELb0ELb0ELb0ELb0ELb0ELb1ELb1EEENS1_21CollectiveEpilogueFwdINS6_IJS8_SA_S9_EEENS6_IJNS7_ILi1EEESI_SI_EEESC_SE_Li256ELb0ELb1ELb1ELb0EEENS1_30DynamicPersistentTileSchedulerILi256ELi256ELb1ELb1ELb0EEEEEEEEEvNT_6ParamsE,"ax",@progbits
	.sectioninfo	@"SHI_REGISTERS=255"
	.align	128
.text._ZN7cutlass13device_kernelIN5flash19enable_sm80_to_sm89INS1_16FlashAttnFwdSm80INS1_25CollectiveMainloopFwdSm80ILi8ELi1ELb0EN4cute5tupleIJNS5_1CILi128EEENS7_ILi96EEENS7_ILi256EEEEEELi256ENS_6half_tEfNS_4arch4Sm80ELb1ELb0ELb0ELb0ELb0ELb0ELb1ELb1EEENS1_21CollectiveEpilogueFwdINS6_IJS8_SA_S9_EEENS6_IJNS7_ILi1EEESI_SI_EEESC_SE_Li256ELb0ELb1ELb1ELb0EEENS1_30DynamicPersistentTileSchedulerILi256ELi256ELb1ELb1ELb0EEEEEEEEEvNT_6ParamsE:
        .type           _ZN7cutlass13device_kernelIN5flash19enable_sm80_to_sm89INS1_16FlashAttnFwdSm80INS1_25CollectiveMainloopFwdSm80ILi8ELi1ELb0EN4cute5tupleIJNS5_1CILi128EEENS7_ILi96EEENS7_ILi256EEEEEELi256ENS_6half_tEfNS_4arch4Sm80ELb1ELb0ELb0ELb0ELb0ELb0ELb1ELb1EEENS1_21CollectiveEpilogueFwdINS6_IJS8_SA_S9_EEENS6_IJNS7_ILi1EEESI_SI_EEESC_SE_Li256ELb0ELb1ELb1ELb0EEENS1_30DynamicPersistentTileSchedulerILi256ELi256ELb1ELb1ELb0EEEEEEEEEvNT_6ParamsE,@function
        .size           _ZN7cutlass13device_kernelIN5flash19enable_sm80_to_sm89INS1_16FlashAttnFwdSm80INS1_25CollectiveMainloopFwdSm80ILi8ELi1ELb0EN4cute5tupleIJNS5_1CILi128EEENS7_ILi96EEENS7_ILi256EEEEEELi256ENS_6half_tEfNS_4arch4Sm80ELb1ELb0ELb0ELb0ELb0ELb0ELb1ELb1EEENS1_21CollectiveEpilogueFwdINS6_IJS8_SA_S9_EEENS6_IJNS7_ILi1EEESI_SI_EEESC_SE_Li256ELb0ELb1ELb1ELb0EEENS1_30DynamicPersistentTileSchedulerILi256ELi256ELb1ELb1ELb0EEEEEEEEEvNT_6ParamsE,(.L_x_2614 - _ZN7cutlass13device_kernelIN5flash19enable_sm80_to_sm89INS1_16FlashAttnFwdSm80INS1_25CollectiveMainloopFwdSm80ILi8ELi1ELb0EN4cute5tupleIJNS5_1CILi128EEENS7_ILi96EEENS7_ILi256EEEEEELi256ENS_6half_tEfNS_4arch4Sm80ELb1ELb0ELb0ELb0ELb0ELb0ELb1ELb1EEENS1_21CollectiveEpilogueFwdINS6_IJS8_SA_S9_EEENS6_IJNS7_ILi1EEESI_SI_EEESC_SE_Li256ELb0ELb1ELb1ELb0EEENS1_30DynamicPersistentTileSchedulerILi256ELi256ELb1ELb1ELb0EEEEEEEEEvNT_6ParamsE)
        .other          _ZN7cutlass13device_kernelIN5flash19enable_sm80_to_sm89INS1_16FlashAttnFwdSm80INS1_25CollectiveMainloopFwdSm80ILi8ELi1ELb0EN4cute5tupleIJNS5_1CILi128EEENS7_ILi96EEENS7_ILi256EEEEEELi256ENS_6half_tEfNS_4arch4Sm80ELb1ELb0ELb0ELb0ELb0ELb0ELb1ELb1EEENS1_21CollectiveEpilogueFwdINS6_IJS8_SA_S9_EEENS6_IJNS7_ILi1EEESI_SI_EEESC_SE_Li256ELb0ELb1ELb1ELb0EEENS1_30DynamicPersistentTileSchedulerILi256ELi256ELb1ELb1ELb0EEEEEEEEEvNT_6ParamsE,@"STO_CUDA_ENTRY STV_DEFAULT"
_ZN7cutlass13device_kernelIN5flash19enable_sm80_to_sm89INS1_16FlashAttnFwdSm80INS1_25CollectiveMainloopFwdSm80ILi8ELi1ELb0EN4cute5tupleIJNS5_1CILi128EEENS7_ILi96EEENS7_ILi256EEEEEELi256ENS_6half_tEfNS_4arch4Sm80ELb1ELb0ELb0ELb0ELb0ELb0ELb1ELb1EEENS1_21CollectiveEpilogueFwdINS6_IJS8_SA_S9_EEENS6_IJNS7_ILi1EEESI_SI_EEESC_SE_Li256ELb0ELb1ELb1ELb0EEENS1_30DynamicPersistentTileSchedulerILi256ELi256ELb1ELb1ELb0EEEEEEEEEvNT_6ParamsE:
[----:B------:R-:W-:-:S03]  /*0000*/  MOV R1, c[0x0][0x28] ;  /* 0x00000a0000017a02 */ /* 0x000fc60000000f00 */
[----:B------:R-:W1:Y:S01]  /*0010*/  S2R R16, SR_TID.X ;  /* 0x0000000000107919 */ /* 0x000e620000002100 */
[----:B------:R-:W-:-:S03]  /*0020*/  IADD3 R1, R1, -0xb8, RZ ;  /* 0xffffff4801017810 */ /* 0x000fc60007ffe0ff */
[----:B------:R-:W2:Y:S01]  /*0030*/  S2R R15, SR_CTAID.X ;  /* 0x00000000000f7919 */ /* 0x000ea20000002500 */
[----:B-1----:R-:W-:-:S05]  /*0040*/  SHF.R.U32.HI R0, RZ, 0x5, R16 ;  /* 0x00000005ff007819 */ /* 0x002fca0000011610 */
[----:B------:R-:W1:Y:S04]  /*0050*/  SHFL.IDX PT, R2, R0, RZ, 0x1f ;  /* 0x00001fff00027589 */ /* 0x000e6800000e0000 */
[----:B------:R-:W3:Y:S01]  /*0060*/  SHFL.IDX PT, R0, R0, RZ, 0x1f ;  /* 0x00001fff00007589 */ /* 0x000ee200000e0000 */
[----:B-1----:R-:W-:Y:S01]  /*0070*/  ISETP.GE.AND P0, PT, R2, 0x1, PT ;  /* 0x000000010200780c */ /* 0x002fe20003f06270 */
[----:B---3--:R1:W3:-:S12]  /*0080*/  R2UR UR6, R0 ;  /* 0x00000000000673c2 */ /* 0x0082d800000e0000 */
[----:B------:R-:W-:Y:S06]  /*0090*/  @P0 BAR.ARV 0x4, 0x100 ;  /* 0x0104000000000b1d */ /* 0x000fec0000002000 */
[----:B--2---:R-:W-:-:S13]  /*00a0*/  ISETP.GE.AND P0, PT, R15, c[0x0][0x538], PT ;  /* 0x00014e000f007a0c */ /* 0x004fda0003f06270 */
[----:B------:R-:W-:Y:S05]  /*00b0*/  @P0 EXIT ;  /* 0x000000000000094d */ /* 0x000fea0003800000 */
[----:B-1-3--:R-:W-:Y:S01]  /*00c0*/  SHF.R.S32.HI R8, RZ, 0x1f, R16 ;  /* 0x0000001fff087819 */ /* 0x00afe20000011410 */
[----:B------:R-:W-:Y:S01]  /*00d0*/  IMAD.MOV.U32 R218, RZ, RZ, 0x20 ;  /* 0x00000020ffda7424 */ /* 0x000fe200078e00ff */
[----:B------:R-:W-:Y:S01]  /*00e0*/  ULDC.64 UR8, c[0x0][0x118] ;  /* 0x0000460000087ab9 */ /* 0x000fe20000000a00 */
[----:B------:R-:W-:Y:S01]  /*00f0*/  IMAD.MOV.U32 R220, RZ, RZ, 0x40 ;  /* 0x00000040ffdc7424 */ /* 0x000fe200078e00ff */
[CC--:B------:R-:W-:Y:S02]  /*0100*/  LEA.HI R0, R8.reuse, R16.reuse, RZ, 0x2 ;  /* 0x0000001008007211 */ /* 0x0c0fe400078f10ff */
[CC--:B------:R-:W-:Y:S02]  /*0110*/  LEA.HI R10, R8.reuse, R16.reuse, RZ, 0x3 ;  /* 0x00000010080a7211 */ /* 0x0c0fe400078f18ff */
[----:B------:R-:W-:Y:S02]  /*0120*/  LEA.HI R6, R8, R16, RZ, 0x4 ;  /* 0x0000001008067211 */ /* 0x000fe400078f20ff */
[----:B------:R-:W-:-:S02]  /*0130*/  LOP3.LUT R4, R0, 0xfffffffc, RZ, 0xc0, !PT ;  /* 0xfffffffc00047812 */ /* 0x000fc400078ec0ff */
[----:B------:R-:W-:Y:S02]  /*0140*/  SHF.R.S32.HI R20, RZ, 0x3, R10 ;  /* 0x00000003ff147819 */ /* 0x000fe4000001140a */
[----:B------:R-:W-:Y:S01]  /*0150*/  LOP3.LUT R2, R10, 0xfffffff8, RZ, 0xc0, !PT ;  /* 0xfffffff80a027812 */ /* 0x000fe200078ec0ff */
[----:B------:R-:W-:Y:S01]  /*0160*/  IMAD.IADD R4, R16, 0x1, -R4 ;  /* 0x0000000110047824 */ /* 0x000fe200078e0a04 */
[----:B------:R-:W-:Y:S01]  /*0170*/  LOP3.LUT R0, R6, 0xfffffff0, RZ, 0xc0, !PT ;  /* 0xfffffff006007812 */ /* 0x000fe200078ec0ff */
[----:B------:R-:W-:Y:S01]  /*0180*/  IMAD.SHL.U32 R7, R20, 0x40, RZ ;  /* 0x0000004014077824 */ /* 0x000fe200078e00ff */
[----:B------:R-:W-:Y:S01]  /*0190*/  SHF.R.S32.HI R5, RZ, 0x4, R6 ;  /* 0x00000004ff057819 */ /* 0x000fe20000011406 */
[C---:B------:R-:W-:Y:S02]  /*01a0*/  IMAD.IADD R9, R16.reuse, 0x1, -R2 ;  /* 0x0000000110097824 */ /* 0x040fe400078e0a02 */
[----:B------:R-:W-:Y:S01]  /*01b0*/  IMAD.IADD R3, R16, 0x1, -R0 ;  /* 0x0000000110037824 */ /* 0x000fe200078e0a00 */
[----:B------:R-:W-:Y:S01]  /*01c0*/  LEA.HI R2, R6, R5, RZ, 0x1 ;  /* 0x0000000506027211 */ /* 0x000fe200078f08ff */
[----:B------:R-:W-:Y:S01]  /*01d0*/  IMAD.SHL.U32 R18, R9, 0x8, RZ ;  /* 0x0000000809127824 */ /* 0x000fe200078e00ff */
[----:B------:R-:W-:-:S02]  /*01e0*/  LOP3.LUT R0, R7, 0x1c0, RZ, 0xc0, !PT ;  /* 0x000001c007007812 */ /* 0x000fc400078ec0ff */
[----:B------:R-:W-:Y:S02]  /*01f0*/  SHF.R.S32.HI R11, RZ, 0x1f, R3 ;  /* 0x0000001fff0b7819 */ /* 0x000fe40000011403 */
[----:B------:R-:W-:Y:S01]  /*0200*/  LOP3.LUT R6, R2, 0xfffffffe, RZ, 0xc0, !PT ;  /* 0xfffffffe02067812 */ /* 0x000fe200078ec0ff */
[----:B------:R-:W-:Y:S01]  /*0210*/  STL [R1+0x48], R18 ;  /* 0x0000481201007387 */ /* 0x000fe20000100800 */
[----:B------:R-:W-:Y:S02]  /*0220*/  LOP3.LUT R7, R0, 0x38, R18, 0xf8, !PT ;  /* 0x0000003800077812 */ /* 0x000fe400078ef812 */
[----:B------:R-:W-:Y:S01]  /*0230*/  SHF.R.U32.HI R2, RZ, 0x3, R0 ;  /* 0x00000003ff027819 */ /* 0x000fe20000011600 */
[----:B------:R-:W-:Y:S01]  /*0240*/  IMAD.IADD R12, R5, 0x1, -R6 ;  /* 0x00000001050c7824 */ /* 0x000fe200078e0a06 */
[----:B------:R-:W-:Y:S01]  /*0250*/  LEA.HI R11, R11, R3, RZ, 0x3 ;  /* 0x000000030b0b7211 */ /* 0x000fe200078f18ff */
[----:B------:R-:W-:Y:S01]  /*0260*/  IMAD.SHL.U32 R5, R9, 0x40, RZ ;  /* 0x0000004009057824 */ /* 0x000fe200078e00ff */
[----:B------:R-:W-:-:S02]  /*0270*/  LEA.HI R0, R4, R4, RZ, 0x1 ;  /* 0x0000000404007211 */ /* 0x000fc400078f08ff */
[----:B------:R-:W-:Y:S02]  /*0280*/  LOP3.LUT R13, R7, R2, RZ, 0x3c, !PT ;  /* 0x00000002070d7212 */ /* 0x000fe400078e3cff */
[----:B------:R-:W-:Y:S02]  /*0290*/  LOP3.LUT R2, R11, 0xfffffff8, RZ, 0xc0, !PT ;  /* 0xfffffff80b027812 */ /* 0x000fe400078ec0ff */
[----:B------:R-:W-:Y:S02]  /*02a0*/  LOP3.LUT R0, R0, 0x1ffffffe, RZ, 0xc0, !PT ;  /* 0x1ffffffe00007812 */ /* 0x000fe400078ec0ff */
[----:B------:R-:W-:Y:S01]  /*02b0*/  LEA.HI R6, R8, R16, RZ, 0x5 ;  /* 0x0000001008067211 */ /* 0x000fe200078f28ff */
[----:B------:R-:W-:Y:S02]  /*02c0*/  IMAD.IADD R7, R3, 0x1, -R2 ;  /* 0x0000000103077824 */ /* 0x000fe400078e0a02 */
[----:B------:R-:W-:Y:S01]  /*02d0*/  IMAD.IADD R14, R4, 0x1, -R0 ;  /* 0x00000001040e7824 */ /* 0x000fe200078e0a00 */
[----:B------:R-:W-:-:S02]  /*02e0*/  LOP3.LUT R3, R6, 0xffffffe0, RZ, 0xc0, !PT ;  /* 0xffffffe006037812 */ /* 0x000fc400078ec0ff */
[----:B------:R-:W-:Y:S02]  /*02f0*/  LOP3.LUT R0, R5, 0x1c0, RZ, 0xc0, !PT ;  /* 0x000001c005007812 */ /* 0x000fe400078ec0ff */
[----:B------:R-:W-:Y:S01]  /*0300*/  SHF.R.S32.HI R223, RZ, 0x5, R6 ;  /* 0x00000005ffdf7819 */ /* 0x000fe20000011406 */
[----:B------:R-:W-:Y:S01]  /*0310*/  IMAD.IADD R17, R16, 0x1, -R3 ;  /* 0x0000000110117824 */ /* 0x000fe200078e0a03 */
[----:B------:R-:W-:Y:S02]  /*0320*/  LOP3.LUT R4, R0, 0x8, R10, 0xf8, !PT ;  /* 0x0000000800047812 */ /* 0x000fe400078ef80a */
[----:B------:R-:W-:Y:S02]  /*0330*/  SHF.R.U32.HI R2, RZ, 0x3, R0 ;  /* 0x00000003ff027819 */ /* 0x000fe40000011600 */
[----:B------:R-:W-:Y:S02]  /*0340*/  SHF.R.S32.HI R0, RZ, 0x1f, R6 ;  /* 0x0000001fff007819 */ /* 0x000fe40000011406 */
[----:B------:R-:W-:-:S02]  /*0350*/  LEA.HI R3, R8, R16, RZ, 0x6 ;  /* 0x0000001008037211 */ /* 0x000fc400078f30ff */
[----:B------:R-:W-:Y:S02]  /*0360*/  LEA.HI R0, R0, R223, RZ, 0x3 ;  /* 0x000000df00007211 */ /* 0x000fe400078f18ff */
[----:B------:R-:W-:Y:S01]  /*0370*/  LOP3.LUT R216, R4, R2, RZ, 0x3c, !PT ;  /* 0x0000000204d87212 */ /* 0x000fe200078e3cff */
[----:B------:R-:W-:Y:S01]  /*0380*/  IMAD.SHL.U32 R10, R3, 0x8, RZ ;  /* 0x00000008030a7824 */ /* 0x000fe200078e00ff */
[----:B------:R-:W-:Y:S01]  /*0390*/  LOP3.LUT R2, R0, 0xffffff8, RZ, 0xc0, !PT ;  /* 0x0ffffff800027812 */ /* 0x000fe200078ec0ff */
[C---:B------:R-:W-:Y:S01]  /*03a0*/  IMAD.SHL.U32 R3, R7.reuse, 0x40, RZ ;  /* 0x0000004007037824 */ /* 0x040fe200078e00ff */
[----:B------:R-:W-:Y:S01]  /*03b0*/  SHF.R.S32.HI R8, RZ, 0x1f, R17 ;  /* 0x0000001fff087819 */ /* 0x000fe20000011411 */
[----:B------:R-:W-:Y:S01]  /*03c0*/  IMAD.SHL.U32 R4, R12, 0x8, RZ ;  /* 0x000000080c047824 */ /* 0x000fe200078e00ff */
[----:B------:R-:W-:Y:S01]  /*03d0*/  LOP3.LUT P3, RZ, R7, 0x2, RZ, 0xc0, !PT ;  /* 0x0000000207ff7812 */ /* 0x000fe2000786c0ff */
[----:B------:R-:W-:Y:S01]  /*03e0*/  IMAD.IADD R6, R223, 0x1, -R2 ;  /* 0x00000001df067824 */ /* 0x000fe200078e0a02 */
[----:B------:R-:W-:Y:S01]  /*03f0*/  LOP3.LUT R0, R3, 0x1c0, RZ, 0xc0, !PT ;  /* 0x000001c003007812 */ /* 0x000fe200078ec0ff */
[----:B------:R-:W-:Y:S01]  /*0400*/  IMAD.SHL.U32 R2, R11, 0x40, RZ ;  /* 0x000000400b027824 */ /* 0x000fe200078e00ff */
[----:B------:R-:W-:Y:S01]  /*0410*/  LEA.HI R8, R8, R17, RZ, 0x2 ;  /* 0x0000001108087211 */ /* 0x000fe200078f10ff */
[----:B------:R-:W-:Y:S01]  /*0420*/  IMAD R216, R12, 0x200, R216 ;  /* 0x000002000cd87824 */ /* 0x000fe200078e02d8 */
[----:B------:R-:W-:-:S02]  /*0430*/  LOP3.LUT R3, R0, 0x8, R4, 0xf8, !PT ;  /* 0x0000000800037812 */ /* 0x000fc400078ef804 */
[----:B------:R-:W-:Y:S02]  /*0440*/  SHF.R.U32.HI R0, RZ, 0x3, R0 ;  /* 0x00000003ff007819 */ /* 0x000fe40000011600 */
[----:B------:R-:W-:Y:S02]  /*0450*/  SHF.R.S32.HI R5, RZ, 0x2, R8 ;  /* 0x00000002ff057819 */ /* 0x000fe40000011408 */
[----:B------:R-:W-:Y:S02]  /*0460*/  LOP3.LUT R2, R2, 0xfffffe00, RZ, 0xc0, !PT ;  /* 0xfffffe0002027812 */ /* 0x000fe400078ec0ff */
[----:B------:R-:W-:Y:S01]  /*0470*/  LOP3.LUT R0, R3, R0, RZ, 0x3c, !PT ;  /* 0x0000000003007212 */ /* 0x000fe200078e3cff */
[----:B------:R-:W-:Y:S01]  /*0480*/  IMAD R16, R6, 0x10, R5 ;  /* 0x0000001006107824 */ /* 0x000fe200078e0205 */
[----:B------:R-:W-:Y:S01]  /*0490*/  IADD3 R4, R18, 0x80, RZ ;  /* 0x0000008012047810 */ /* 0x000fe20007ffe0ff */
[----:B------:R-:W-:Y:S01]  /*04a0*/  IMAD R223, R223, 0x400, R2 ;  /* 0x00000400dfdf7824 */ /* 0x000fe200078e0202 */
[----:B------:R-:W-:Y:S01]  /*04b0*/  LOP3.LUT R217, R0, R2, RZ, 0xfc, !PT ;  /* 0x0000000200d97212 */ /* 0x000fe200078efcff */
[----:B------:R-:W-:Y:S01]  /*04c0*/  IMAD R2, R9, 0x20, R20 ;  /* 0x0000002009027824 */ /* 0x000fe200078e0214 */
[----:B------:R-:W-:Y:S01]  /*04d0*/  STL [R1+0x90], R16 ;  /* 0x0000901001007387 */ /* 0x000fe20000100800 */
[----:B------:R-:W-:Y:S01]  /*04e0*/  IMAD.IADD R223, R223, 0x1, R0 ;  /* 0x00000001dfdf7824 */ /* 0x000fe200078e0200 */
[----:B------:R-:W-:-:S02]  /*04f0*/  IADD3 R0, R18, 0x40, RZ ;  /* 0x0000004012007810 */ /* 0x000fc40007ffe0ff */
[----:B------:R-:W-:Y:S01]  /*0500*/  STL [R1+0x5c], R15 ;  /* 0x00005c0f01007387 */ /* 0x000fe20000100800 */
[----:B------:R-:W-:Y:S02]  /*0510*/  IADD3 R3, R18, 0xc0, RZ ;  /* 0x000000c012037810 */ /* 0x000fe40007ffe0ff */
[----:B------:R-:W-:Y:S01]  /*0520*/  SHF.R.S32.HI R5, RZ, 0x1f, R0 ;  /* 0x0000001fff057819 */ /* 0x000fe20000011400 */
[----:B------:R1:W-:Y:S01]  /*0530*/  STL [R1+0x94], R2 ;  /* 0x0000940201007387 */ /* 0x0003e20000100800 */
[----:B------:R-:W-:Y:S02]  /*0540*/  SHF.R.S32.HI R4, RZ, 0x1f, R4 ;  /* 0x0000001fff047819 */ /* 0x000fe40000011404 */
[----:B------:R-:W-:Y:S01]  /*0550*/  LOP3.LUT P0, RZ, R7, 0x4, RZ, 0xc0, !PT ;  /* 0x0000000407ff7812 */ /* 0x000fe2000780c0ff */
[----:B------:R-:W-:Y:S01]  /*0560*/  STL [R1+0x78], R5 ;  /* 0x0000780501007387 */ /* 0x000fe20000100800 */
[----:B------:R-:W-:Y:S02]  /*0570*/  LEA R216, R216, 0xc100, 0x1 ;  /* 0x0000c100d8d87811 */ /* 0x000fe400078e08ff */
[----:B------:R-:W-:Y:S01]  /*0580*/  R2P PR, R9, 0x6 ;  /* 0x0000000609007804 */ /* 0x000fe20000000000 */
[----:B------:R2:W-:Y:S01]  /*0590*/  STL [R1+0x74], R4 ;  /* 0x0000740401007387 */ /* 0x0005e20000100800 */
[----:B------:R-:W-:-:S02]  /*05a0*/  SEL R218, R218, 0xffffffe0, !P3 ;  /* 0xffffffe0dada7807 */ /* 0x000fc40005800000 */
[----:B------:R-:W-:Y:S02]  /*05b0*/  LEA R223, R223, 0x18100, 0x1 ;  /* 0x00018100dfdf7811 */ /* 0x000fe400078e08ff */
[----:B------:R-:W-:Y:S02]  /*05c0*/  LEA R217, R217, 0x100, 0x1 ;  /* 0x00000100d9d97811 */ /* 0x000fe400078e08ff */
[C---:B------:R-:W-:Y:S01]  /*05d0*/  SEL R219, R220.reuse, 0xffffffc0, !P2 ;  /* 0xffffffc0dcdb7807 */ /* 0x040fe20005000000 */
[----:B------:R-:W-:Y:S01]  /*05e0*/  IMAD.IADD R224, R223, 0x1, R218 ;  /* 0x00000001dfe07824 */ /* 0x000fe200078e02da */
[----:B------:R-:W-:Y:S01]  /*05f0*/  SEL R220, R220, 0xffffffc0, !P0 ;  /* 0xffffffc0dcdc7807 */ /* 0x000fe20004000000 */
[----:B------:R-:W-:Y:S01]  /*0600*/  IMAD.IADD R218, R218, 0x1, R217 ;  /* 0x00000001dada7824 */ /* 0x000fe200078e02d9 */
[C---:B------:R-:W-:Y:S01]  /*0610*/  IADD3 R227, R216.reuse, 0x20, RZ ;  /* 0x00000020d8e37810 */ /* 0x040fe20007ffe0ff */
[C---:B------:R-:W-:Y:S01]  /*0620*/  IMAD.IADD R222, R216.reuse, 0x1, R219 ;  /* 0x00000001d8de7824 */ /* 0x040fe200078e02db */
[----:B------:R-:W-:Y:S01]  /*0630*/  LOP3.LUT R10, R13, 0x7ffffe00, R10, 0xf8, !PT ;  /* 0x7ffffe000d0a7812 */ /* 0x000fe200078ef80a */
[--C-:B------:R-:W-:Y:S01]  /*0640*/  IMAD.IADD R226, R223, 0x1, R220.reuse ;  /* 0x00000001dfe27824 */ /* 0x100fe200078e02dc */
[----:B------:R-:W-:Y:S01]  /*0650*/  @P1 IADD3 R227, R216, -0x20, RZ ;  /* 0xffffffe0d8e31810 */ /* 0x000fe20007ffe0ff */
[----:B------:R-:W-:Y:S01]  /*0660*/  IMAD.IADD R221, R220, 0x1, R217 ;  /* 0x00000001dcdd7824 */ /* 0x000fe200078e02d9 */
[----:B-1----:R-:W-:Y:S01]  /*0670*/  LOP3.LUT R2, R8, 0x7ffffffc, RZ, 0xc0, !PT ;  /* 0x7ffffffc08027812 */ /* 0x002fe200078ec0ff */
[----:B------:R-:W-:Y:S01]  /*0680*/  IMAD.IADD R225, R224, 0x1, R220 ;  /* 0x00000001e0e17824 */ /* 0x000fe200078e02dc */
[C---:B------:R-:W-:Y:S01]  /*0690*/  IADD3 R250, R227.reuse, 0x800, RZ ;  /* 0x00000800e3fa7810 */ /* 0x040fe20007ffe0ff */
[----:B------:R-:W-:Y:S01]  /*06a0*/  IMAD.SHL.U32 R251, R10, 0x2, RZ ;  /* 0x000000020afb7824 */ /* 0x000fe200078e00ff */
[----:B------:R-:W-:Y:S01]  /*06b0*/  IADD3 R249, R227, 0x1000, RZ ;  /* 0x00001000e3f97810 */ /* 0x000fe20007ffe0ff */
[----:B------:R-:W-:Y:S01]  /*06c0*/  IMAD.IADD R0, R17, 0x1, -R2 ;  /* 0x0000000111007824 */ /* 0x000fe200078e0a02 */
[----:B------:R-:W-:Y:S01]  /*06d0*/  SHF.R.S32.HI R2, RZ, 0x1f, R3 ;  /* 0x0000001fff027819 */ /* 0x000fe20000011403 */
[----:B------:R-:W-:Y:S01]  /*06e0*/  IMAD.IADD R219, R219, 0x1, R227 ;  /* 0x00000001dbdb7824 */ /* 0x000fe200078e02e3 */
[C---:B------:R-:W-:Y:S01]  /*06f0*/  IADD3 R248, R227.reuse, 0x1800, RZ ;  /* 0x00001800e3f87810 */ /* 0x040fe20007ffe0ff */
[----:B------:R-:W-:Y:S01]  /*0700*/  IMAD.SHL.U32 R0, R0, 0x2, RZ ;  /* 0x0000000200007824 */ /* 0x000fe200078e00ff */
[C---:B------:R-:W-:Y:S01]  /*0710*/  IADD3 R247, R227.reuse, 0x2000, RZ ;  /* 0x00002000e3f77810 */ /* 0x040fe20007ffe0ff */
[----:B------:R1:W-:Y:S01]  /*0720*/  STL [R1+0x70], R2 ;  /* 0x0000700201007387 */ /* 0x0003e20000100800 */
[----:B------:R-:W-:Y:S01]  /*0730*/  IADD3 R246, R227, 0x2800, RZ ;  /* 0x00002800e3f67810 */ /* 0x000fe20007ffe0ff */
[----:B------:R-:W-:Y:S01]  /*0740*/  IMAD.IADD R220, R220, 0x1, R218 ;  /* 0x00000001dcdc7824 */ /* 0x000fe200078e02da */
[----:B--2---:R-:W-:-:S02]  /*0750*/  IADD3 R4, R0, 0xe0, RZ ;  /* 0x000000e000047810 */ /* 0x004fc40007ffe0ff */
[----:B------:R-:W-:Y:S02]  /*0760*/  IADD3 R3, R0, 0xe8, RZ ;  /* 0x000000e800037810 */ /* 0x000fe40007ffe0ff */
        /* <DEDUP_REMOVED lines=8> */
[C---:B------:R-:W-:Y:S01]  /*07f0*/  IADD3 R237, R227.reuse, 0x7000, RZ ;  /* 0x00007000e3ed7810 */ /* 0x040fe20007ffe0ff */
[----:B-1----:R-:W-:Y:S01]  /*0800*/  IMAD R2, R14, 0x8, R16 ;  /* 0x000000080e027824 */ /* 0x002fe200078e0210 */
[C---:B------:R-:W-:Y:S02]  /*0810*/  IADD3 R236, R227.reuse, 0x7800, RZ ;  /* 0x00007800e3ec7810 */ /* 0x040fe40007ffe0ff */
[----:B------:R-:W-:-:S02]  /*0820*/  IADD3 R235, R227, 0x8000, RZ ;  /* 0x00008000e3eb7810 */ /* 0x000fc40007ffe0ff */
[----:B------:R1:W-:Y:S01]  /*0830*/  STL [R1+0x8c], R2 ;  /* 0x00008c0201007387 */ /* 0x0003e20000100800 */
[C---:B------:R-:W-:Y:S02]  /*0840*/  IADD3 R234, R227.reuse, 0x8800, RZ ;  /* 0x00008800e3ea7810 */ /* 0x040fe40007ffe0ff */
[C---:B------:R-:W-:Y:S01]  /*0850*/  IADD3 R233, R227.reuse, 0x9000, RZ ;  /* 0x00009000e3e97810 */ /* 0x040fe20007ffe0ff */
[----:B------:R2:W-:Y:S01]  /*0860*/  STL [R1+0x18], R0 ;  /* 0x0000180001007387 */ /* 0x0005e20000100800 */
[C---:B------:R-:W-:Y:S02]  /*0870*/  IADD3 R232, R227.reuse, 0x9800, RZ ;  /* 0x00009800e3e87810 */ /* 0x040fe40007ffe0ff */
[C---:B------:R-:W-:Y:S01]  /*0880*/  IADD3 R231, R227.reuse, 0xa000, RZ ;  /* 0x0000a000e3e77810 */ /* 0x040fe20007ffe0ff */
[----:B------:R3:W-:Y:S01]  /*0890*/  STL [R1+0x6c], R4 ;  /* 0x00006c0401007387 */ /* 0x0007e20000100800 */
[C---:B------:R-:W-:Y:S02]  /*08a0*/  IADD3 R230, R227.reuse, 0xa800, RZ ;  /* 0x0000a800e3e67810 */ /* 0x040fe40007ffe0ff */
[C---:B------:R-:W-:Y:S01]  /*08b0*/  IADD3 R229, R227.reuse, 0xb000, RZ ;  /* 0x0000b000e3e57810 */ /* 0x040fe20007ffe0ff */
[----:B------:R4:W-:Y:S01]  /*08c0*/  STL [R1+0x68], R3 ;  /* 0x0000680301007387 */ /* 0x0009e20000100800 */
[----:B------:R-:W-:-:S02]  /*08d0*/  IADD3 R228, R227, 0xb800, RZ ;  /* 0x0000b800e3e47810 */ /* 0x000fc40007ffe0ff */
[C---:B-1----:R-:W-:Y:S02]  /*08e0*/  IADD3 R2, R0.reuse, 0xf0, RZ ;  /* 0x000000f000027810 */ /* 0x042fe40007ffe0ff */
[----:B--2---:R-:W-:-:S03]  /*08f0*/  IADD3 R0, R0, 0xf8, RZ ;  /* 0x000000f800007810 */ /* 0x004fc60007ffe0ff */
[----:B------:R1:W-:Y:S01]  /*0900*/  STL [R1+0x64], R2 ;  /* 0x0000640201007387 */ /* 0x0003e20000100800 */
[----:B---3--:R-:W-:-:S03]  /*0910*/  SHF.R.S32.HI R4, RZ, 0x1f, R4 ;  /* 0x0000001fff047819 */ /* 0x008fc60000011404 */
[----:B------:R2:W-:Y:S01]  /*0920*/  STL [R1+0x60], R0 ;  /* 0x0000600001007387 */ /* 0x0005e20000100800 */
[----:B----4-:R-:W-:-:S03]  /*0930*/  SHF.R.S32.HI R3, RZ, 0x1f, R3 ;  /* 0x0000001fff037819 */ /* 0x010fc60000011403 */
[----:B------:R3:W-:Y:S04]  /*0940*/  STL [R1+0x88], R4 ;  /* 0x0000880401007387 */ /* 0x0007e80000100800 */
[----:B------:R3:W-:Y:S01]  /*0950*/  STL [R1+0x84], R3 ;  /* 0x0000840301007387 */ /* 0x0007e20000100800 */
[----:B-1----:R-:W-:Y:S02]  /*0960*/  SHF.R.S32.HI R2, RZ, 0x1f, R2 ;  /* 0x0000001fff027819 */ /* 0x002fe40000011402 */
[----:B--2---:R-:W-:-:S03]  /*0970*/  SHF.R.S32.HI R0, RZ, 0x1f, R0 ;  /* 0x0000001fff007819 */ /* 0x004fc60000011400 */
[----:B------:R3:W-:Y:S04]  /*0980*/  STL [R1+0x80], R2 ;  /* 0x0000800201007387 */ /* 0x0007e80000100800 */
[----:B------:R3:W-:Y:S02]  /*0990*/  STL [R1+0x7c], R0 ;  /* 0x00007c0001007387 */ /* 0x0007e40000100800 */
.L_x_2156:
[----:B---3--:R-:W2:Y:S01]  /*09a0*/  LDL R4, [R1+0x5c] ;  /* 0x00005c0001047983 */ /* 0x008ea20000100800 */
        /* <DEDUP_REMOVED lines=18> */
.L_x_2120:
[----:B------:R-:W-:-:S04]  /*0ad0*/  MOV R0, c[0x0][0x554] ;  /* 0x0001550000007a02 */ /* 0x000fc80000000f00 */
[----:B------:R-:W-:Y:S02]  /*0ae0*/  ISETP.NE.AND P0, PT, R0, 0x1, PT ;  /* 0x000000010000780c */ /* 0x000fe40003f05270 */
[----:B------:R-:W-:-:S11]  /*0af0*/  MOV R0, R2 ;  /* 0x0000000200007202 */ /* 0x000fd60000000f00 */
[----:B------:R-:W-:-:S05]  /*0b00*/  @P0 IMAD.HI.U32 R4, R2, c[0x0][0x558], RZ ;  /* 0x0001560002040a27 */ /* 0x000fca00078e00ff */
[----:B------:R-:W-:-:S05]  /*0b10*/  @P0 SHF.R.U32.HI R0, RZ, c[0x0][0x55c], R4 ;  /* 0x00015700ff000a19 */ /* 0x000fca0000011604 */
[----:B------:R-:W-:Y:S02]  /*0b20*/  IMAD R4, R0, c[0x0][0x554], RZ ;  /* 0x0001550000047a24 */ /* 0x000fe400078e02ff */
.L_x_2121:
[----:B------:R-:W-:Y:S05]  /*0b30*/  BSYNC B0 ;  /* 0x0000000000007941 */ /* 0x000fea0003800000 */
.L_x_2119:
[----:B------:R-:W2:Y:S01]  /*0b40*/  LDL.LU R11, [R1] ;  /* 0x00000000010b7983 */ /* 0x000ea20000300800 */
[----:B------:R-:W-:Y:S01]  /*0b50*/  IMAD.MOV.U32 R5, RZ, RZ, c[0x0][0x53c] ;  /* 0x00014f00ff057624 */ /* 0x000fe200078e00ff */
[----:B------:R-:W-:Y:S01]  /*0b60*/  ULDC UR4, c[0x0][0x1d0] ;  /* 0x0000740000047ab9 */ /* 0x000fe20000000800 */
[----:B------:R-:W-:Y:S01]  /*0b70*/  IMAD.MOV.U32 R12, RZ, RZ, R0 ;  /* 0x000000ffff0c7224 */ /* 0x000fe200078e0000 */
[----:B------:R-:W-:Y:S01]  /*0b80*/  UIADD3 UR4, UR4, 0x5f, URZ ;  /* 0x0000005f04047890 */ /* 0x000fe2000fffe03f */
[----:B------:R-:W-:Y:S01]  /*0b90*/  IMAD.MOV.U32 R7, RZ, RZ, c[0x0][0x2c4] ;  /* 0x0000b100ff077624 */ /* 0x000fe200078e00ff */
[----:B------:R-:W-:Y:S01]  /*0ba0*/  ISETP.NE.AND P0, PT, R5, 0x1, PT ;  /* 0x000000010500780c */ /* 0x000fe20003f05270 */
[----:B------:R-:W-:Y:S01]  /*0bb0*/  BSSY B0, `(.L_x_2122) ;  /* 0x0000047000007945 */ /* 0x000fe20003800000 */
[----:B------:R-:W-:Y:S01]  /*0bc0*/  LOP3.LUT R5, RZ, R0, RZ, 0x33, !PT ;  /* 0x00000000ff057212 */ /* 0x000fe200078e33ff */
[----:B------:R-:W-:Y:S01]  /*0bd0*/  UIMAD.WIDE UR4, UR4, 0x2aaaaaab, URZ ;  /* 0x2aaaaaab040478a5 */ /* 0x000fe2000f8e023f */
[----:B------:R-:W-:Y:S01]  /*0be0*/  ISETP.NE.AND P3, PT, R7, 0x1, PT ;  /* 0x000000010700780c */ /* 0x000fe20003f65270 */
[----:B------:R-:W-:-:S02]  /*0bf0*/  IMAD.MOV.U32 R7, RZ, RZ, c[0x0][0x548] ;  /* 0x00015200ff077624 */ /* 0x000fc400078e00ff */
[----:B------:R-:W-:-:S04]  /*0c00*/  USHF.R.U32.HI UR4, URZ, 0x1f, UR5 ;  /* 0x0000001f3f047899 */ /* 0x000fc80008011605 */
[----:B------:R-:W-:Y:S02]  /*0c10*/  ULEA.HI.SX32 UR4, UR5, UR4, 0x1c ;  /* 0x0000000405047291 */ /* 0x000fe4000f8fe23f */
[----:B------:R-:W-:Y:S01]  /*0c20*/  @P0 IMAD.HI.U32 R6, R0, c[0x0][0x540], RZ ;  /* 0x0001500000060a27 */ /* 0x000fe200078e00ff */
[----:B------:R-:W-:-:S04]  /*0c30*/  IADD3 R0, R5, c[0x0][0x53c], RZ ;  /* 0x00014f0005007a10 */ /* 0x000fc80007ffe0ff */
[----:B------:R-:W-:Y:S01]  /*0c40*/  @P0 SHF.R.U32.HI R12, RZ, c[0x0][0x544], R6 ;  /* 0x00015100ff0c0a19 */ /* 0x000fe20000011606 */
[----:B------:R-:W-:Y:S01]  /*0c50*/  IMAD.MOV.U32 R6, RZ, RZ, c[0x0][0x168] ;  /* 0x00005a00ff067624 */ /* 0x000fe200078e00ff */
        /* <DEDUP_REMOVED lines=8> */
[----:B------:R-:W-:-:S04]  /*0ce0*/  IADD3 R5, -R6, 0x60, RZ ;  /* 0x0000006006057810 */ /* 0x000fc80007ffe1ff */
[----:B------:R-:W-:Y:S01]  /*0cf0*/  IADD3 R5, R0, c[0x0][0x1d0], R5 ;  /* 0x0000740000057a10 */ /* 0x000fe20007ffe005 */
[----:B------:R-:W-:-:S04]  /*0d00*/  IMAD.IADD R0, R2, 0x1, -R4 ;  /* 0x0000000102007824 */ /* 0x000fc800078e0a04 */
[----:B------:R-:W-:Y:S02]  /*0d10*/  IMAD R0, R3, c[0x0][0x554], R0 ;  /* 0x0001550003007a24 */ /* 0x000fe400078e0200 */
[----:B------:R-:W-:-:S04]  /*0d20*/  IMAD.HI R5, R5, 0x2aaaaaab, RZ ;  /* 0x2aaaaaab05057827 */ /* 0x000fc800078e02ff */
[----:B------:R-:W-:Y:S01]  /*0d30*/  @P0 IMAD.HI.U32 R2, R0, c[0x0][0x54c], RZ ;  /* 0x0001530000020a27 */ /* 0x000fe200078e00ff */
[----:B------:R-:W-:-:S03]  /*0d40*/  SHF.R.U32.HI R6, RZ, 0x1f, R5 ;  /* 0x0000001fff067819 */ /* 0x000fc60000011605 */
[----:B------:R-:W-:Y:S01]  /*0d50*/  IMAD.MOV.U32 R18, RZ, RZ, R0 ;  /* 0x000000ffff127224 */ /* 0x000fe200078e0000 */
[----:B------:R-:W-:Y:S01]  /*0d60*/  @P0 SHF.R.U32.HI R18, RZ, c[0x0][0x550], R2 ;  /* 0x00015400ff120a19 */ /* 0x000fe20000011602 */
[----:B------:R-:W-:Y:S01]  /*0d70*/  IMAD.MOV.U32 R2, RZ, RZ, RZ ;  /* 0x000000ffff027224 */ /* 0x000fe200078e00ff */
[----:B------:R-:W-:-:S03]  /*0d80*/  LEA.HI.SX32 R6, R5, R6, 0x1c ;  /* 0x0000000605067211 */ /* 0x000fc600078fe2ff */
[----:B------:R-:W-:Y:S01]  /*0d90*/  IMAD.MOV R3, RZ, RZ, -R18 ;  /* 0x000000ffff037224 */ /* 0x000fe200078e0a12 */
[----:B------:R-:W-:-:S03]  /*0da0*/  IMNMX R6, R6, UR4, PT ;  /* 0x0000000406067c17 */ /* 0x000fc6000b800200 */
[----:B------:R-:W-:Y:S01]  /*0db0*/  IMAD R19, R3, c[0x0][0x548], R0 ;  /* 0x0001520003137a24 */ /* 0x000fe200078e0200 */
[----:B------:R-:W-:Y:S02]  /*0dc0*/  ISETP.GE.AND P0, PT, R6, 0x1, PT ;  /* 0x000000010600780c */ /* 0x000fe40003f06270 */
[----:B--2---:R-:W-:-:S04]  /*0dd0*/  LOP3.LUT R11, R11, 0xfffffff7, RZ, 0xc0, !PT ;  /* 0xfffffff70b0b7812 */ /* 0x004fc800078ec0ff */
[----:B------:R-:W-:-:S05]  /*0de0*/  @P3 LOP3.LUT R11, R11, 0x8, RZ, 0xfc, !PT ;  /* 0x000000080b0b3812 */ /* 0x000fca00078efcff */
[----:B------:R1:W-:Y:S04]  /*0df0*/  STL [R1], R11 ;  /* 0x0000000b01007387 */ /* 0x0003e80000100800 */
[----:B------:R1:W-:Y:S04]  /*0e00*/  STL [R1+0x50], R18 ;  /* 0x0000501201007387 */ /* 0x0003e80000100800 */
[----:B------:R1:W-:Y:S01]  /*0e10*/  STL [R1+0x40], R19 ;  /* 0x0000401301007387 */ /* 0x0003e20000100800 */
        /* <DEDUP_REMOVED lines=32> */
.L_x_2123:
[----:B------:R-:W-:Y:S05]  /*1020*/  BSYNC B0 ;  /* 0x0000000000007941 */ /* 0x000fea0003800000 */
.L_x_2122:
        /* <DEDUP_REMOVED lines=77> */
[----:B------:R4:W3:Y:S01]  /*1500*/  LDL.64 R24, [R1+0x48] ;  /* 0x0000480001187983 */ /* 0x0008e20000100a00 */
[----:B------:R-:W-:-:S04]  /*1510*/  ISETP.NE.U32.AND P0, PT, RZ, c[0x0][0x340], PT ;  /* 0x0000d000ff007a0c */ /* 0x000fc80003f05070 */
[----:B------:R-:W-:-:S13]  /*1520*/  ISETP.NE.AND.EX P0, PT, RZ, c[0x0][0x344], PT, P0 ;  /* 0x0000d100ff007a0c */ /* 0x000fda0003f05300 */
[----:B------:R-:W-:-:S04]  /*1530*/  @P0 IMAD.MOV.U32 R2, RZ, RZ, 0x4 ;  /* 0x00000004ff020424 */ /* 0x000fc800078e00ff */
[----:B------:R-:W-:-:S05]  /*1540*/  @P0 IMAD.WIDE R2, R18, R2, c[0x0][0x340] ;  /* 0x0000d00012020625 */ /* 0x000fca00078e0202 */
[----:B------:R5:W4:Y:S01]  /*1550*/  @P0 LDG.E R17, [R2.64] ;  /* 0x0000000802110981 */ /* 0x000b22000c1e1900 */
[----:B------:R-:W-:Y:S02]  /*1560*/  SHF.R.S32.HI R14, RZ, 0x1f, R19 ;  /* 0x0000001fff0e7819 */ /* 0x000fe40000011413 */
[----:B------:R-:W-:Y:S01]  /*1570*/  SHF.R.S32.HI R16, RZ, 0x1f, R18 ;  /* 0x0000001fff107819 */ /* 0x000fe20000011412 */
[----:B------:R-:W1:Y:S01]  /*1580*/  S2R R7, SR_TID.X ;  /* 0x0000000000077919 */ /* 0x000e620000002100 */
[----:B------:R-:W-:Y:S01]  /*1590*/  MOV R23, R11 ;  /* 0x0000000b00177202 */ /* 0x000fe20000000f00 */
[----:B------:R-:W-:Y:S01]  /*15a0*/  IMAD R5, R14, c[0x0][0x1b8], RZ ;  /* 0x00006e000e057a24 */ /* 0x000fe200078e02ff */
[----:B------:R-:W-:Y:S02]  /*15b0*/  IADD3 R120, R22, -0x1, RZ ;  /* 0xffffffff16787810 */ /* 0x000fe40007ffe0ff */
[----:B------:R-:W-:Y:S01]  /*15c0*/  LOP3.LUT R23, R23, 0xfffffffd, RZ, 0xc0, !PT ;  /* 0xfffffffd17177812 */ /* 0x000fe200078ec0ff */
[----:B------:R-:W-:-:S02]  /*15d0*/  IMAD R5, R19, c[0x0][0x1bc], R5 ;  /* 0x00006f0013057a24 */ /* 0x000fc400078e0205 */
[----:B-----5:R-:W-:Y:S01]  /*15e0*/  IMAD.WIDE.U32 R2, R19, c[0x0][0x1b8], RZ ;  /* 0x00006e0013027a25 */ /* 0x020fe200078e00ff */
[----:B-1----:R-:W-:-:S03]  /*15f0*/  SHF.R.S32.HI R20, RZ, 0x1f, R7 ;  /* 0x0000001fff147819 */ /* 0x002fc60000011407 */
[----:B------:R-:W-:Y:S02]  /*1600*/  IMAD.IADD R3, R3, 0x1, R5 ;  /* 0x0000000103037824 */ /* 0x000fe400078e0205 */
[----:B------:R-:W-:Y:S01]  /*1610*/  IMAD R5, R16, c[0x0][0x1c0], RZ ;  /* 0x0000700010057a24 */ /* 0x000fe200078e02ff */
[----:B------:R-:W-:Y:S01]  /*1620*/  LEA.HI R20, R20, R7, RZ, 0x3 ;  /* 0x0000000714147211 */ /* 0x000fe200078f18ff */
[----:B------:R-:W-:-:S03]  /*1630*/  IMAD.WIDE.U32 R2, R18, c[0x0][0x1c0], R2 ;  /* 0x0000700012027a25 */ /* 0x000fc600078e0002 */
[----:B------:R-:W-:Y:S01]  /*1640*/  SHF.R.S32.HI R20, RZ, 0x3, R20 ;  /* 0x00000003ff147819 */ /* 0x000fe20000011414 */
[----:B------:R-:W-:-:S04]  /*1650*/  IMAD R5, R18, c[0x0][0x1c4], R5 ;  /* 0x0000710012057a24 */ /* 0x000fc800078e0205 */
[----:B------:R-:W-:Y:S02]  /*1660*/  IMAD.IADD R3, R3, 0x1, R5 ;  /* 0x0000000103037824 */ /* 0x000fe400078e0205 */
[----:B--2---:R-:W-:-:S04]  /*1670*/  IMAD.IADD R4, R4, 0x1, R21 ;  /* 0x0000000104047824 */ /* 0x004fc800078e0215 */
[----:B------:R-:W-:-:S04]  /*1680*/  @P3 IMAD.HI.U32 R6, R4, c[0x0][0x2c8], RZ ;  /* 0x0000b20004063a27 */ /* 0x000fc800078e00ff */
[----:B------:R-:W-:Y:S01]  /*1690*/  IMAD.MOV.U32 R0, RZ, RZ, R4 ;  /* 0x000000ffff007224 */ /* 0x000fe200078e0004 */
[----:B------:R-:W-:Y:S01]  /*16a0*/  @P3 SHF.R.U32.HI R0, RZ, c[0x0][0x2cc], R6 ;  /* 0x0000b300ff003a19 */ /* 0x000fe20000011606 */
[----:B---3--:R-:W-:-:S03]  /*16b0*/  IMAD.MOV.U32 R24, RZ, RZ, R8 ;  /* 0x000000ffff187224 */ /* 0x008fc600078e0008 */
[----:B------:R-:W-:Y:S01]  /*16c0*/  SHF.R.S32.HI R6, RZ, 0x1f, R0 ;  /* 0x0000001fff067819 */ /* 0x000fe20000011400 */
[C---:B------:R-:W-:Y:S01]  /*16d0*/  IMAD.WIDE.U32 R2, R0.reuse, c[0x0][0x1b0], R2 ;  /* 0x00006c0000027a25 */ /* 0x040fe200078e0002 */
[----:B------:R-:W-:Y:S02]  /*16e0*/  IADD3 R10, -R0, RZ, RZ ;  /* 0x000000ff000a7210 */ /* 0x000fe40007ffe1ff */
[----:B------:R-:W-:Y:S01]  /*16f0*/  SHF.R.S32.HI R25, RZ, 0x1f, R24 ;  /* 0x0000001fff197819 */ /* 0x000fe20000011418 */
[----:B------:R-:W-:Y:S01]  /*1700*/  IMAD R5, R6, c[0x0][0x1b0], RZ ;  /* 0x00006c0006057a24 */ /* 0x000fe200078e02ff */
[----:B------:R-:W-:Y:S01]  /*1710*/  SHF.R.S32.HI R6, RZ, 0x1f, R20 ;  /* 0x0000001fff067819 */ /* 0x000fe20000011414 */
[----:B------:R-:W-:Y:S01]  /*1720*/  IMAD R10, R10, c[0x0][0x2c4], R4 ;  /* 0x0000b1000a0a7a24 */ /* 0x000fe200078e0204 */
[----:B------:R-:W-:Y:S01]  /*1730*/  ISETP.GE.AND P5, PT, R24, c[0x0][0x1d4], PT ;  /* 0x0000750018007a0c */ /* 0x000fe20003fa6270 */
[----:B------:R-:W-:Y:S01]  /*1740*/  IMAD.WIDE.U32 R8, R20, c[0x0][0x1e0], R24 ;  /* 0x0000780014087a25 */ /* 0x000fe200078e0018 */
[----:B------:R1:W-:Y:S02]  /*1750*/  STL [R1+0x4c], R25 ;  /* 0x00004c1901007387 */ /* 0x0003e40000100800 */
[----:B------:R-:W-:Y:S01]  /*1760*/  SEL R12, RZ, 0x1, P5 ;  /* 0x00000001ff0c7807 */ /* 0x000fe20002800000 */
[----:B------:R-:W-:-:S02]  /*1770*/  IMAD R4, R6, c[0x0][0x1e0], RZ ;  /* 0x0000780006047a24 */ /* 0x000fc400078e02ff */
[----:B------:R-:W-:Y:S01]  /*1780*/  IMAD R13, R0, c[0x0][0x1b4], R5 ;  /* 0x00006d00000d7a24 */ /* 0x000fe200078e0205 */
[----:B------:R-:W-:Y:S01]  /*1790*/  IADD3 R0, R24, 0x40, RZ ;  /* 0x0000004018007810 */ /* 0x000fe20007ffe0ff */
[----:B------:R-:W-:Y:S02]  /*17a0*/  IMAD R4, R20, c[0x0][0x1e4], R4 ;  /* 0x0000790014047a24 */ /* 0x000fe400078e0204 */
[----:B------:R-:W-:Y:S01]  /*17b0*/  IMAD.IADD R3, R3, 0x1, R13 ;  /* 0x0000000103037824 */ /* 0x000fe200078e020d */
[----:B------:R-:W-:Y:S01]  /*17c0*/  ISETP.GE.AND P1, PT, R0, c[0x0][0x1d4], PT ;  /* 0x0000750000007a0c */ /* 0x000fe20003f26270 */
[----:B------:R-:W-:Y:S01]  /*17d0*/  IMAD R5, R6, c[0x0][0x208], RZ ;  /* 0x0000820006057a24 */ /* 0x000fe200078e02ff */
[----:B------:R-:W-:Y:S01]  /*17e0*/  IADD3 R9, R9, R4, RZ ;  /* 0x0000000409097210 */ /* 0x000fe20007ffe0ff */
[C---:B------:R-:W-:Y:S01]  /*17f0*/  IMAD.WIDE.U32 R6, R20.reuse, c[0x0][0x208], R24 ;  /* 0x0000820014067a25 */ /* 0x040fe200078e0018 */
[----:B------:R-:W-:Y:S02]  /*1800*/  SHF.R.S32.HI R4, RZ, 0x1f, R10 ;  /* 0x0000001fff047819 */ /* 0x000fe4000001140a */
[----:B------:R-:W-:Y:S01]  /*1810*/  SEL R11, RZ, 0xffffffff, P1 ;  /* 0xffffffffff0b7807 */ /* 0x000fe20000800000 */
[----:B------:R-:W-:Y:S01]  /*1820*/  IMAD R5, R20, c[0x0][0x20c], R5 ;  /* 0x0000830014057a24 */ /* 0x000fe200078e0205 */
[----:B------:R-:W-:Y:S01]  /*1830*/  ISETP.GE.AND P4, PT, R0, c[0x0][0x198], PT ;  /* 0x0000660000007a0c */ /* 0x000fe20003f86270 */
[----:B------:R-:W-:Y:S01]  /*1840*/  IMAD R4, R4, c[0x0][0x1a8], RZ ;  /* 0x00006a0004047a24 */ /* 0x000fe200078e02ff */
[----:B------:R-:W-:Y:S01]  /*1850*/  SHF.L.U32 R11, R11, 0x1, RZ ;  /* 0x000000010b0b7819 */ /* 0x000fe200000006ff */
[----:B------:R-:W-:-:S02]  /*1860*/  IMAD.WIDE.U32 R8, R19, c[0x0][0x1e8], R8 ;  /* 0x00007a0013087a25 */ /* 0x000fc400078e0008 */
[----:B------:R-:W-:Y:S02]  /*1870*/  @P1 LOP3.LUT R23, R23, 0x2, RZ, 0xfc, !PT ;  /* 0x0000000217171812 */ /* 0x000fe400078efcff */
[----:B------:R-:W-:Y:S01]  /*1880*/  IMAD R15, R10, c[0x0][0x1ac], R4 ;  /* 0x00006b000a0f7a24 */ /* 0x000fe200078e0204 */
[----:B------:R-:W-:Y:S01]  /*1890*/  IADD3 R4, R24, 0x80, RZ ;  /* 0x0000008018047810 */ /* 0x000fe20007ffe0ff */
[----:B------:R-:W-:Y:S01]  /*18a0*/  IMAD.IADD R7, R7, 0x1, R5 ;  /* 0x0000000107077824 */ /* 0x000fe200078e0205 */
[----:B------:R-:W-:Y:S01]  /*18b0*/  LOP3.LUT R32, R11, 0x2, R12, 0xe2, !PT ;  /* 0x000000020b207812 */ /* 0x000fe200078ee20c */
[----:B------:R-:W-:Y:S01]  /*18c0*/  IMAD.WIDE.U32 R10, R10, c[0x0][0x1a8], R2 ;  /* 0x00006a000a0a7a25 */ /* 0x000fe200078e0002 */
[----:B------:R-:W-:Y:S02]  /*18d0*/  ISETP.GE.AND P1, PT, R4, c[0x0][0x1d4], PT ;  /* 0x0000750004007a0c */ /* 0x000fe40003f26270 */
[----:B------:R-:W-:Y:S01]  /*18e0*/  IADD3 R5, R24, 0xc0, RZ ;  /* 0x000000c018057810 */ /* 0x000fe20007ffe0ff */
[C---:B------:R-:W-:Y:S01]  /*18f0*/  IMAD R2, R14.reuse, c[0x0][0x1e8], RZ ;  /* 0x00007a000e027a24 */ /* 0x040fe200078e02ff */
[----:B------:R-:W-:Y:S01]  /*1900*/  LOP3.LUT R23, R23, 0xfffffffe, RZ, 0xc0, !PT ;  /* 0xfffffffe17177812 */ /* 0x000fe200078ec0ff */
[----:B------:R-:W-:Y:S01]  /*1910*/  IMAD R12, R14, c[0x0][0x210], RZ ;  /* 0x000084000e0c7a24 */ /* 0x000fe200078e02ff */
[----:B------:R-:W-:Y:S01]  /*1920*/  ISETP.GE.AND P6, PT, R5, c[0x0][0x1d4], PT ;  /* 0x0000750005007a0c */ /* 0x000fe20003fc6270 */
[C---:B------:R-:W-:Y:S01]  /*1930*/  IMAD R2, R19.reuse, c[0x0][0x1ec], R2 ;  /* 0x00007b0013027a24 */ /* 0x040fe200078e0202 */
[----:B------:R-:W-:Y:S01]  /*1940*/  SEL R14, RZ, 0x4, P1 ;  /* 0x00000004ff0e7807 */ /* 0x000fe20000800000 */
[C---:B------:R-:W-:Y:S01]  /*1950*/  IMAD R12, R19.reuse, c[0x0][0x214], R12 ;  /* 0x00008500130c7a24 */ /* 0x040fe200078e020c */
[----:B----4-:R-:W-:Y:S01]  /*1960*/  @P0 SHF.R.S32.HI R3, RZ, 0x1f, R17 ;  /* 0x0000001fff030819 */ /* 0x010fe20000011411 */
[----:B------:R-:W-:Y:S01]  /*1970*/  IMAD.WIDE.U32 R6, R19, c[0x0][0x210], R6 ;  /* 0x0000840013067a25 */ /* 0x000fe200078e0006 */
[----:B------:R-:W-:-:S02]  /*1980*/  IADD3 R9, R9, R2, RZ ;  /* 0x0000000209097210 */ /* 0x000fc40007ffe0ff */
[----:B------:R-:W-:Y:S01]  /*1990*/  @P1 LOP3.LUT R23, R23, 0x1, RZ, 0xfc, !PT ;  /* 0x0000000117171812 */ /* 0x000fe200078efcff */
[----:B------:R-:W-:Y:S01]  /*19a0*/  @!P0 IMAD.MOV.U32 R3, RZ, RZ, R16 ;  /* 0x000000ffff038224 */ /* 0x000fe200078e0010 */
[----:B------:R-:W-:Y:S01]  /*19b0*/  IADD3 R2, R11, R15, RZ ;  /* 0x0000000f0b027210 */ /* 0x000fe20007ffe0ff */
[----:B------:R-:W-:Y:S01]  /*19c0*/  IMAD.IADD R7, R7, 0x1, R12 ;  /* 0x0000000107077824 */ /* 0x000fe200078e020c */
[C---:B------:R-:W-:Y:S01]  /*19d0*/  LEA R11, P1, R10.reuse, c[0x0][0x160], 0x1 ;  /* 0x000058000a0b7a11 */ /* 0x040fe200078208ff */
[----:B------:R-:W-:Y:S01]  /*19e0*/  IMAD R12, R3, c[0x0][0x1f0], RZ ;  /* 0x00007c00030c7a24 */ /* 0x000fe200078e02ff */
[----:B------:R-:W-:Y:S01]  /*19f0*/  SEL R13, RZ, 0x8, P6 ;  /* 0x00000008ff0d7807 */ /* 0x000fe20003000000 */
[----:B------:R1:W-:Y:S01]  /*1a00*/  STL [R1], R23 ;  /* 0x0000001701007387 */ /* 0x0003e20000100800 */
[----:B------:R-:W-:Y:S01]  /*1a10*/  LEA.HI.X R10, R10, c[0x0][0x164], R2, 0x1, P1 ;  /* 0x000059000a0a7a11 */ /* 0x000fe200008f0c02 */
[----:B------:R-:W-:Y:S01]  /*1a20*/  @P0 IMAD.MOV.U32 R2, RZ, RZ, R17 ;  /* 0x000000ffff020224 */ /* 0x000fe200078e0011 */
[----:B------:R-:W-:-:S02]  /*1a30*/  @!P0 MOV R2, R18 ;  /* 0x0000001200028202 */ /* 0x000fc40000000f00 */
[----:B------:R-:W-:Y:S01]  /*1a40*/  LOP3.LUT R32, R13, R32, R14, 0xfe, !PT ;  /* 0x000000200d207212 */ /* 0x000fe200078efe0e */
[----:B------:R-:W-:Y:S01]  /*1a50*/  IMAD R13, R3, c[0x0][0x218], RZ ;  /* 0x00008600030d7a24 */ /* 0x000fe200078e02ff */
[----:B------:R-:W-:Y:S01]  /*1a60*/  ISETP.GE.AND P0, PT, R24, c[0x0][0x198], PT ;  /* 0x0000660018007a0c */ /* 0x000fe20003f06270 */
[----:B------:R-:W-:Y:S01]  /*1a70*/  IMAD.WIDE.U32 R18, R2, c[0x0][0x1f0], R8 ;  /* 0x00007c0002127a25 */ /* 0x000fe200078e0008 */
[----:B------:R-:W-:Y:S02]  /*1a80*/  ISETP.GE.AND P3, PT, R4, c[0x0][0x198], PT ;  /* 0x0000660004007a0c */ /* 0x000fe40003f66270 */
[----:B------:R-:W-:Y:S01]  /*1a90*/  P2R R8, PR, RZ, 0x1 ;  /* 0x00000001ff087803 */ /* 0x000fe20000000000 */
[----:B------:R-:W-:Y:S01]  /*1aa0*/  IMAD.WIDE.U32 R14, R2, c[0x0][0x218], R6 ;  /* 0x00008600020e7a25 */ /* 0x000fe200078e0006 */
[----:B------:R1:W-:Y:S01]  /*1ab0*/  STL.64 [R1+0x28], R18 ;  /* 0x0000281201007387 */ /* 0x0003e20000100a00 */
[----:B------:R-:W-:Y:S02]  /*1ac0*/  IADD3 R7, R20, R21, RZ ;  /* 0x0000001514077210 */ /* 0x000fe40007ffe0ff */
[C---:B------:R-:W-:Y:S01]  /*1ad0*/  IMAD R3, R2.reuse, c[0x0][0x1f4], R12 ;  /* 0x00007d0002037a24 */ /* 0x040fe200078e020c */
[----:B------:R1:W-:Y:S01]  /*1ae0*/  STL.64 [R1+0x30], R14 ;  /* 0x0000300e01007387 */ /* 0x0003e20000100a00 */
[----:B------:R-:W-:Y:S01]  /*1af0*/  IMAD R2, R2, c[0x0][0x21c], R13 ;  /* 0x0000870002027a24 */ /* 0x000fe200078e020d */
[----:B------:R-:W-:Y:S01]  /*1b00*/  ISETP.GE.AND P2, PT, R5, c[0x0][0x198], PT ;  /* 0x0000660005007a0c */ /* 0x000fe20003f46270 */
[----:B------:R-:W-:-:S03]  /*1b10*/  IMAD.IADD R3, R19, 0x1, R3 ;  /* 0x0000000113037824 */ /* 0x000fc600078e0203 */
[----:B------:R-:W-:Y:S02]  /*1b20*/  IADD3 R2, R15, R2, RZ ;  /* 0x000000020f027210 */ /* 0x000fe40007ffe0ff */
[----:B------:R1:W-:Y:S04]  /*1b30*/  STL [R1+0x20], R3 ;  /* 0x0000200301007387 */ /* 0x0003e80000100800 */
[----:B------:R1:W-:Y:S01]  /*1b40*/  STL [R1+0x38], R2 ;  /* 0x0000380201007387 */ /* 0x0003e20000100800 */
[----:B------:R-:W-:Y:S05]  /*1b50*/  BRA.DIV ~URZ, `(.L_x_2125) ;  /* 0x00011f827f007947 */ /* 0x000fea000b800000 */
[----:B------:R2:W3:Y:S02]  /*1b60*/  SHFL.IDX PT, R6, R10, RZ, 0x181f ;  /* 0x00181fff0a067589 */ /* 0x0004e400000e0000 */
.L_x_2157:
[----:B------:R-:W-:Y:S05]  /*1b70*/  BRA.DIV ~URZ, `(.L_x_2126) ;  /* 0x00011fd27f007947 */ /* 0x000fea000b800000 */
[----:B-1----:R1:W4:Y:S02]  /*1b80*/  SHFL.IDX PT, R2, R11, RZ, 0x181f ;  /* 0x00181fff0b027589 */ /* 0x00232400000e0000 */
.L_x_2158:
[----:B------:R-:W-:Y:S01]  /*1b90*/  MOV R18, c[0x0][0x168] ;  /* 0x00005a0000127a02 */ /* 0x000fe20000000f00 */
[----:B------:R-:W-:Y:S04]  /*1ba0*/  BSSY B0, `(.L_x_2127) ;  /* 0x0000018000007945 */ /* 0x000fe80003800000 */
[----:B------:R-:W-:-:S05]  /*1bb0*/  IMAD R18, R18, c[0x0][0x2c4], RZ ;  /* 0x0000b10012127a24 */ /* 0x000fca00078e02ff */
[----:B------:R-:W-:-:S13]  /*1bc0*/  ISETP.GE.AND P0, PT, R7, R18, PT ;  /* 0x000000120700720c */ /* 0x000fda0003f06270 */
[----:B------:R-:W-:Y:S05]  /*1bd0*/  @P0 BRA `(.L_x_2128) ;  /* 0x0000014000000947 */ /* 0x000fea0003800000 */
[----:B------:R-:W5:Y:S04]  /*1be0*/  LDL R12, [R1+0x78] ;  /* 0x00007800010c7983 */ /* 0x000f680000100800 */
[----:B--2---:R-:W2:Y:S04]  /*1bf0*/  LDL R9, [R1+0x74] ;  /* 0x0000740001097983 */ /* 0x004ea80000100800 */
[----:B----4-:R-:W4:Y:S04]  /*1c00*/  LDL R3, [R1+0x70] ;  /* 0x0000700001037983 */ /* 0x010f280000100800 */
[----:B---3--:R-:W3:Y:S01]  /*1c10*/  LDL.64 R20, [R1+0x48] ;  /* 0x0000480001147983 */ /* 0x008ee20000100a00 */
[----:B------:R-:W-:-:S02]  /*1c20*/  LEA R16, P0, R0, R2, 0x1 ;  /* 0x0000000200107211 */ /* 0x000fc400078008ff */
[----:B------:R-:W-:Y:S02]  /*1c30*/  ISETP.NE.AND P1, PT, R8, RZ, PT ;  /* 0x000000ff0800720c */ /* 0x000fe40003f25270 */
[----:B-----5:R-:W-:Y:S02]  /*1c40*/  LEA.HI.X R17, R0, R6, R12, 0x1, P0 ;  /* 0x0000000600117211 */ /* 0x020fe400000f0c0c */
[----:B------:R-:W-:-:S04]  /*1c50*/  LEA R14, P0, R4, R2, 0x1 ;  /* 0x00000002040e7211 */ /* 0x000fc800078008ff */
[----:B--2---:R-:W-:Y:S02]  /*1c60*/  LEA.HI.X R15, R4, R6, R9, 0x1, P0 ;  /* 0x00000006040f7211 */ /* 0x004fe400000f0c09 */
[----:B------:R-:W-:-:S04]  /*1c70*/  LEA R12, P0, R5, R2, 0x1 ;  /* 0x00000002050c7211 */ /* 0x000fc800078008ff */
[----:B----4-:R-:W-:Y:S01]  /*1c80*/  LEA.HI.X R13, R5, R6, R3, 0x1, P0 ;  /* 0x00000006050d7211 */ /* 0x010fe200000f0c03 */
[----:B------:R-:W-:-:S04]  /*1c90*/  IMAD.MOV.U32 R3, RZ, RZ, R6 ;  /* 0x000000ffff037224 */ /* 0x000fc800078e0006 */
[----:B---3--:R-:W-:-:S05]  /*1ca0*/  IMAD.WIDE R2, R20, 0x2, R2 ;  /* 0x0000000214027825 */ /* 0x008fca00078e0202 */
[----:B------:R-:W-:Y:S01]  /*1cb0*/  @!PT LDS RZ, [RZ] ;  /* 0x00000000fffff984 */ /* 0x000fe20000000800 */
[----:B------:R-:W-:Y:S01]  /*1cc0*/  @!PT LDS RZ, [RZ] ;  /* 0x00000000fffff984 */ /* 0x000fe20000000800 */
[----:B------:R-:W-:Y:S01]  /*1cd0*/  @!PT LDS RZ, [RZ] ;  /* 0x00000000fffff984 */ /* 0x000fe20000000800 */
[----:B------:R2:W-:Y:S04]  /*1ce0*/  LDGSTS.E.BYPASS.LTC128B.128 [R251+0x18100], [R2.64], !P1 ;  /* 0x1810000002fb7fae */ /* 0x0005e8000c901d48 */
[----:B------:R2:W-:Y:S04]  /*1cf0*/  LDGSTS.E.BYPASS.LTC128B.128 [R251+0x1c100], [R16.64], !P4 ;  /* 0x1c10000010fb7fae */ /* 0x0005e8000e101d48 */
[----:B------:R2:W-:Y:S04]  /*1d00*/  LDGSTS.E.BYPASS.LTC128B.128 [R251+0x20100], [R14.64], !P3 ;  /* 0x201000000efb7fae */ /* 0x0005e8000d901d48 */
[----:B------:R2:W-:Y:S02]  /*1d10*/  LDGSTS.E.BYPASS.LTC128B.128 [R251+0x24100], [R12.64], !P2 ;  /* 0x241000000cfb7fae */ /* 0x0005e4000d101d48 */
.L_x_2128:
[----:B------:R-:W-:Y:S05]  /*1d20*/  BSYNC B0 ;  /* 0x0000000000007941 */ /* 0x000fea0003800000 */
.L_x_2127:
[----:B------:R-:W-:Y:S05]  /*1d30*/  BRA.DIV ~URZ, `(.L_x_2129) ;  /* 0x00011e827f007947 */ /* 0x000fea000b800000 */
[----:B---3--:R3:W1:Y:S04]  /*1d40*/  SHFL.IDX PT, R6, R10, 0x1, 0x181f ;  /* 0x00381f000a067f89 */ /* 0x00866800000e0000 */
[----:B--2-4-:R3:W2:Y:S02]  /*1d50*/  SHFL.IDX PT, R2, R11, 0x1, 0x181f ;  /* 0x00381f000b027f89 */ /* 0x0146a400000e0000 */
.L_x_2159:
[----:B------:R-:W-:Y:S01]  /*1d60*/  IADD3 R3, R7, 0x20, RZ ;  /* 0x0000002007037810 */ /* 0x000fe20007ffe0ff */
[----:B------:R-:W-:Y:S03]  /*1d70*/  BSSY B0, `(.L_x_2130) ;  /* 0x0000017000007945 */ /* 0x000fe60003800000 */
[----:B------:R-:W-:-:S13]  /*1d80*/  ISETP.GE.AND P0, PT, R3, R18, PT ;  /* 0x000000120300720c */ /* 0x000fda0003f06270 */
[----:B------:R-:W-:Y:S05]  /*1d90*/  @P0 BRA `(.L_x_2131) ;  /* 0x0000014000000947 */ /* 0x000fea0003800000 */
[----:B------:R-:W4:Y:S04]  /*1da0*/  LDL R13, [R1+0x78] ;  /* 0x00007800010d7983 */ /* 0x000f280000100800 */
[----:B------:R-:W5:Y:S04]  /*1db0*/  LDL R12, [R1+0x74] ;  /* 0x00007400010c7983 */ /* 0x000f680000100800 */
[----:B---3--:R-:W3:Y:S04]  /*1dc0*/  LDL.64 R20, [R1+0x48] ;  /* 0x0000480001147983 */ /* 0x008ee80000100a00 */
[----:B--2---:R-:W2:Y:S01]  /*1dd0*/  LDL R9, [R1+0x70] ;  /* 0x0000700001097983 */ /* 0x004ea20000100800 */
[----:B------:R-:W-:-:S02]  /*1de0*/  LEA R16, P0, R0, R2, 0x1 ;  /* 0x0000000200107211 */ /* 0x000fc400078008ff */
[----:B------:R-:W-:Y:S01]  /*1df0*/  ISETP.NE.AND P1, PT, R8, RZ, PT ;  /* 0x000000ff0800720c */ /* 0x000fe20003f25270 */
[----:B-1----:R-:W-:Y:S01]  /*1e00*/  IMAD.MOV.U32 R3, RZ, RZ, R6 ;  /* 0x000000ffff037224 */ /* 0x002fe200078e0006 */
[----:B----4-:R-:W-:Y:S02]  /*1e10*/  LEA.HI.X R17, R0, R6, R13, 0x1, P0 ;  /* 0x0000000600117211 */ /* 0x010fe400000f0c0d */
[----:B------:R-:W-:-:S04]  /*1e20*/  LEA R14, P0, R4, R2, 0x1 ;  /* 0x00000002040e7211 */ /* 0x000fc800078008ff */
[----:B-----5:R-:W-:Y:S02]  /*1e30*/  LEA.HI.X R15, R4, R6, R12, 0x1, P0 ;  /* 0x00000006040f7211 */ /* 0x020fe400000f0c0c */
[----:B------:R-:W-:Y:S01]  /*1e40*/  LEA R12, P0, R5, R2, 0x1 ;  /* 0x00000002050c7211 */ /* 0x000fe200078008ff */
[----:B---3--:R-:W-:-:S03]  /*1e50*/  IMAD.WIDE R2, R20, 0x2, R2 ;  /* 0x0000000214027825 */ /* 0x008fc600078e0202 */
[----:B--2---:R-:W-:Y:S02]  /*1e60*/  LEA.HI.X R13, R5, R6, R9, 0x1, P0 ;  /* 0x00000006050d7211 */ /* 0x004fe400000f0c09 */
[----:B------:R-:W-:Y:S01]  /*1e70*/  @!PT LDS RZ, [RZ] ;  /* 0x00000000fffff984 */ /* 0x000fe20000000800 */
[----:B------:R-:W-:Y:S01]  /*1e80*/  @!PT LDS RZ, [RZ] ;  /* 0x00000000fffff984 */ /* 0x000fe20000000800 */
[----:B------:R-:W-:Y:S01]  /*1e90*/  @!PT LDS RZ, [RZ] ;  /* 0x00000000fffff984 */ /* 0x000fe20000000800 */
[----:B------:R1:W-:Y:S04]  /*1ea0*/  LDGSTS.E.BYPASS.LTC128B.128 [R251+0x19100], [R2.64], !P1 ;  /* 0x1910000002fb7fae */ /* 0x0003e8000c901d48 */
[----:B------:R1:W-:Y:S04]  /*1eb0*/  LDGSTS.E.BYPASS.LTC128B.128 [R251+0x1d100], [R16.64], !P4 ;  /* 0x1d10000010fb7fae */ /* 0x0003e8000e101d48 */
[----:B------:R1:W-:Y:S04]  /*1ec0*/  LDGSTS.E.BYPASS.LTC128B.128 [R251+0x21100], [R14.64], !P3 ;  /* 0x211000000efb7fae */ /* 0x0003e8000d901d48 */
[----:B------:R1:W-:Y:S02]  /*1ed0*/  LDGSTS.E.BYPASS.LTC128B.128 [R251+0x25100], [R12.64], !P2 ;  /* 0x251000000cfb7fae */ /* 0x0003e4000d101d48 */
.L_x_2131:
[----:B------:R-:W-:Y:S05]  /*1ee0*/  BSYNC B0 ;  /* 0x0000000000007941 */ /* 0x000fea0003800000 */
.L_x_2130:
[----:B------:R-:W-:Y:S05]  /*1ef0*/  BRA.DIV ~URZ, `(.L_x_2132) ;  /* 0x00011d927f007947 */ /* 0x000fea000b800000 */
[----:B-1----:R1:W4:Y:S02]  /*1f00*/  SHFL.IDX PT, R6, R10, 0x2, 0x181f ;  /* 0x00581f000a067f89 */ /* 0x00232400000e0000 */
.L_x_2160:
[----:B------:R-:W-:Y:S05]  /*1f10*/  BRA.DIV ~URZ, `(.L_x_2133) ;  /* 0x00011de27f007947 */ /* 0x000fea000b800000 */
[----:B--2---:R2:W1:Y:S02]  /*1f20*/  SHFL.IDX PT, R2, R11, 0x2, 0x181f ;  /* 0x00581f000b027f89 */ /* 0x00446400000e0000 */
.L_x_2161:
[----:B------:R-:W-:Y:S01]  /*1f30*/  IADD3 R3, R7, 0x40, RZ ;  /* 0x0000004007037810 */ /* 0x000fe20007ffe0ff */
[----:B------:R-:W-:Y:S03]  /*1f40*/  BSSY B0, `(.L_x_2134) ;  /* 0x0000017000007945 */ /* 0x000fe60003800000 */
[----:B------:R-:W-:-:S13]  /*1f50*/  ISETP.GE.AND P0, PT, R3, R18, PT ;  /* 0x000000120300720c */ /* 0x000fda0003f06270 */
[----:B------:R-:W-:Y:S05]  /*1f60*/  @P0 BRA `(.L_x_2135) ;  /* 0x0000014000000947 */ /* 0x000fea0003800000 */
[----:B------:R-:W5:Y:S04]  /*1f70*/  LDL R13, [R1+0x78] ;  /* 0x00007800010d7983 */ /* 0x000f680000100800 */
[----:B--2---:R-:W2:Y:S04]  /*1f80*/  LDL R12, [R1+0x74] ;  /* 0x00007400010c7983 */ /* 0x004ea80000100800 */
[----:B---3--:R-:W3:Y:S04]  /*1f90*/  LDL.64 R20, [R1+0x48] ;  /* 0x0000480001147983 */ /* 0x008ee80000100a00 */
[----:B----4-:R-:W4:Y:S01]  /*1fa0*/  LDL R9, [R1+0x70] ;  /* 0x0000700001097983 */ /* 0x010f220000100800 */
[----:B-1----:R-:W-:-:S02]  /*1fb0*/  LEA R16, P0, R0, R2, 0x1 ;  /* 0x0000000200107211 */ /* 0x002fc400078008ff */
[----:B------:R-:W-:Y:S01]  /*1fc0*/  ISETP.NE.AND P1, PT, R8, RZ, PT ;  /* 0x000000ff0800720c */ /* 0x000fe20003f25270 */
[----:B------:R-:W-:Y:S01]  /*1fd0*/  IMAD.MOV.U32 R3, RZ, RZ, R6 ;  /* 0x000000ffff037224 */ /* 0x000fe200078e0006 */
[----:B-----5:R-:W-:Y:S02]  /*1fe0*/  LEA.HI.X R17, R0, R6, R13, 0x1, P0 ;  /* 0x0000000600117211 */ /* 0x020fe400000f0c0d */
[----:B------:R-:W-:-:S04]  /*1ff0*/  LEA R14, P0, R4, R2, 0x1 ;  /* 0x00000002040e7211 */ /* 0x000fc800078008ff */
[----:B--2---:R-:W-:Y:S02]  /*2000*/  LEA.HI.X R15, R4, R6, R12, 0x1, P0 ;  /* 0x00000006040f7211 */ /* 0x004fe400000f0c0c */
[----:B------:R-:W-:Y:S01]  /*2010*/  LEA R12, P0, R5, R2, 0x1 ;  /* 0x00000002050c7211 */ /* 0x000fe200078008ff */
[----:B---3--:R-:W-:-:S03]  /*2020*/  IMAD.WIDE R2, R20, 0x2, R2 ;  /* 0x0000000214027825 */ /* 0x008fc600078e0202 */
[----:B----4-:R-:W-:Y:S02]  /*2030*/  LEA.HI.X R13, R5, R6, R9, 0x1, P0 ;  /* 0x00000006050d7211 */ /* 0x010fe400000f0c09 */
[----:B------:R-:W-:Y:S01]  /*2040*/  @!PT LDS RZ, [RZ] ;  /* 0x00000000fffff984 */ /* 0x000fe20000000800 */
[----:B------:R-:W-:Y:S01]  /*2050*/  @!PT LDS RZ, [RZ] ;  /* 0x00000000fffff984 */ /* 0x000fe20000000800 */
[----:B------:R-:W-:Y:S01]  /*2060*/  @!PT LDS RZ, [RZ] ;  /* 0x00000000fffff984 */ /* 0x000fe20000000800 */
[----:B------:R1:W-:Y:S04]  /*2070*/  LDGSTS.E.BYPASS.LTC128B.128 [R251+0x1a100], [R2.64], !P1 ;  /* 0x1a10000002fb7fae */ /* 0x0003e8000c901d48 */
[----:B------:R1:W-:Y:S04]  /*2080*/  LDGSTS.E.BYPASS.LTC128B.128 [R251+0x1e100], [R16.64], !P4 ;  /* 0x1e10000010fb7fae */ /* 0x0003e8000e101d48 */
[----:B------:R1:W-:Y:S04]  /*2090*/  LDGSTS.E.BYPASS.LTC128B.128 [R251+0x22100], [R14.64], !P3 ;  /* 0x221000000efb7fae */ /* 0x0003e8000d901d48 */
[----:B------:R1:W-:Y:S02]  /*20a0*/  LDGSTS.E.BYPASS.LTC128B.128 [R251+0x26100], [R12.64], !P2 ;  /* 0x261000000cfb7fae */ /* 0x0003e4000d101d48 */
.L_x_2135:
[----:B------:R-:W-:Y:S05]  /*20b0*/  BSYNC B0 ;  /* 0x0000000000007941 */ /* 0x000fea0003800000 */
.L_x_2134:
[----:B------:R-:W-:Y:S05]  /*20c0*/  BRA.DIV ~URZ, `(.L_x_2136) ;  /* 0x00011ca27f007947 */ /* 0x000fea000b800000 */
[----:B----4-:R4:W2:Y:S04]  /*20d0*/  SHFL.IDX PT, R6, R10, 0x3, 0x181f ;  /* 0x00781f000a067f89 */ /* 0x0108a800000e0000 */
[----:B-1----:R4:W1:Y:S02]  /*20e0*/  SHFL.IDX PT, R2, R11, 0x3, 0x181f ;  /* 0x00781f000b027f89 */ /* 0x00286400000e0000 */
.L_x_2162:
[----:B---34-:R-:W3:Y:S04]  /*20f0*/  LDL R10, [R1+0x78] ;  /* 0x00007800010a7983 */ /* 0x018ee80000100800 */
[----:B------:R-:W4:Y:S04]  /*2100*/  LDL R9, [R1+0x74] ;  /* 0x0000740001097983 */ /* 0x000f280000100800 */
[----:B------:R-:W5:Y:S04]  /*2110*/  LDL R3, [R1+0x70] ;  /* 0x0000700001037983 */ /* 0x000f680000100800 */
[----:B--2---:R-:W2:Y:S01]  /*2120*/  LDL.64 R128, [R1+0x48] ;  /* 0x0000480001807983 */ /* 0x004ea20000100a00 */
[----:B------:R-:W-:-:S04]  /*2130*/  IADD3 R7, R7, 0x60, RZ ;  /* 0x0000006007077810 */ /* 0x000fc80007ffe0ff */
[----:B------:R-:W-:-:S13]  /*2140*/  ISETP.GE.AND P0, PT, R7, R18, PT ;  /* 0x000000120700720c */ /* 0x000fda0003f06270 */
[----:B-1----:R-:W-:-:S04]  /*2150*/  @!P0 LEA R12, P1, R0, R2, 0x1 ;  /* 0x00000002000c8211 */ /* 0x002fc800078208ff */
[----:B---3--:R-:W-:Y:S02]  /*2160*/  @!P0 LEA.HI.X R13, R0, R6, R10, 0x1, P1 ;  /* 0x00000006000d8211 */ /* 0x008fe400008f0c0a */
[----:B------:R-:W-:-:S04]  /*2170*/  @!P0 LEA R10, P1, R4, R2, 0x1 ;  /* 0x00000002040a8211 */ /* 0x000fc800078208ff */
[----:B----4-:R-:W-:Y:S02]  /*2180*/  @!P0 LEA.HI.X R11, R4, R6, R9, 0x1, P1 ;  /* 0x00000006040b8211 */ /* 0x010fe400008f0c09 */
[----:B------:R-:W-:-:S04]  /*2190*/  @!P0 LEA R4, P1, R5, R2, 0x1 ;  /* 0x0000000205048211 */ /* 0x000fc800078208ff */
[----:B-----5:R-:W-:Y:S01]  /*21a0*/  @!P0 LEA.HI.X R5, R5, R6, R3, 0x1, P1 ;  /* 0x0000000605058211 */ /* 0x020fe200008f0c03 */
[----:B------:R-:W-:Y:S01]  /*21b0*/  @!P0 IMAD.MOV.U32 R3, RZ, RZ, R6 ;  /* 0x000000ffff038224 */ /* 0x000fe200078e0006 */
[----:B------:R-:W-:-:S03]  /*21c0*/  ISETP.NE.AND P1, PT, R8, RZ, PT ;  /* 0x000000ff0800720c */ /* 0x000fc60003f25270 */
[----:B--2---:R-:W-:-:S10]  /*21d0*/  @!P0 IMAD.WIDE R2, R128, 0x2, R2 ;  /* 0x0000000280028825 */ /* 0x004fd400078e0202 */
[----:B------:R-:W-:Y:S01]  /*21e0*/  @!PT LDS RZ, [RZ] ;  /* 0x00000000fffff984 */ /* 0x000fe20000000800 */
[----:B------:R-:W-:Y:S01]  /*21f0*/  @!PT LDS RZ, [RZ] ;  /* 0x00000000fffff984 */ /* 0x000fe20000000800 */
[----:B------:R-:W-:Y:S01]  /*2200*/  @!PT LDS RZ, [RZ] ;  /* 0x00000000fffff984 */ /* 0x000fe20000000800 */
[----:B------:R1:W-:Y:S04]  /*2210*/  @!P0 LDGSTS.E.BYPASS.LTC128B.128 [R251+0x1b100], [R2.64], !P1 ;  /* 0x1b10000002fb8fae */ /* 0x0003e8000c901d48 */
[----:B------:R1:W-:Y:S04]  /*2220*/  @!P0 LDGSTS.E.BYPASS.LTC128B.128 [R251+0x1f100], [R12.64], !P4 ;  /* 0x1f1000000cfb8fae */ /* 0x0003e8000e101d48 */
[----:B------:R1:W-:Y:S04]  /*2230*/  @!P0 LDGSTS.E.BYPASS.LTC128B.128 [R251+0x23100], [R10.64], !P3 ;  /* 0x231000000afb8fae */ /* 0x0003e8000d901d48 */
[----:B------:R1:W-:Y:S04]  /*2240*/  @!P0 LDGSTS.E.BYPASS.LTC128B.128 [R251+0x27100], [R4.64], !P2 ;  /* 0x2710000004fb8fae */ /* 0x0003e8000d101d48 */
[----:B------:R-:W0:Y:S01]  /*2250*/  LDGDEPBAR ;  /* 0x00000000000079af */ /* 0x000e220000000000 */
[----:B------:R-:W-:Y:S02]  /*2260*/  WARPSYNC 0xffffffff ;  /* 0xffffffff00007948 */ /* 0x000fe40003800000 */
[----:B------:R-:W2:Y:S04]  /*2270*/  LDL R127, [R1+0x3c] ;  /* 0x00003c00017f7983 */ /* 0x000ea80000100800 */
[----:B------:R-:W3:Y:S04]  /*2280*/  LDL R9, [R1+0x20] ;  /* 0x0000200001097983 */ /* 0x000ee80000100800 */
[----:B------:R-:W4:Y:S04]  /*2290*/  LDL.64 R20, [R1+0x28] ;  /* 0x0000280001147983 */ /* 0x000f280000100a00 */
[----:B------:R-:W5:Y:S04]  /*22a0*/  LDL R130, [R1] ;  /* 0x0000000001827983 */ /* 0x000f680000100800 */
[----:B------:R-:W5:Y:S04]  /*22b0*/  LDL R16, [R1+0x38] ;  /* 0x0000380001107983 */ /* 0x000f680000100800 */
[----:B------:R-:W5:Y:S04]  /*22c0*/  LDL.64 R14, [R1+0x30] ;  /* 0x00003000010e7983 */ /* 0x000f680000100a00 */
[----:B------:R-:W1:Y:S01]  /*22d0*/  S2R R19, SR_TID.X ;  /* 0x0000000000137919 */ /* 0x000e620000002100 */
[----:B------:R-:W-:Y:S01]  /*22e0*/  IMAD.MOV.U32 R121, RZ, RZ, -0x60 ;  /* 0xffffffa0ff797424 */ /* 0x000fe200078e00ff */
[----:B------:R-:W-:Y:S01]  /*22f0*/  SHF.R.S32.HI R6, RZ, 0x1f, R120 ;  /* 0x0000001fff067819 */ /* 0x000fe20000011478 */
[----:B-1----:R-:W-:Y:S01]  /*2300*/  IMAD.WIDE.U32 R4, R120, c[0x0][0x1e0], RZ ;  /* 0x0000780078047a25 */ /* 0x002fe200078e00ff */
[----:B------:R-:W5:Y:S03]  /*2310*/  LDL R126, [R1+0xc] ;  /* 0x00000c00017e7983 */ /* 0x000f660000100800 */
[----:B------:R-:W-:Y:S01]  /*2320*/  IMAD R2, R6, c[0x0][0x1e0], RZ ;  /* 0x0000780006027a24 */ /* 0x000fe200078e02ff */
[----:B------:R-:W-:-:S04]  /*2330*/  SHF.R.S32.HI R17, RZ, 0x1f, R19 ;  /* 0x0000001fff117819 */ /* 0x000fc80000011413 */
[----:B------:R-:W-:-:S04]  /*2340*/  LEA.HI R17, R17, R19, RZ, 0x3 ;  /* 0x0000001311117211 */ /* 0x000fc800078f18ff */
[----:B------:R-:W-:Y:S01]  /*2350*/  SHF.R.S32.HI R17, RZ, 0x3, R17 ;  /* 0x00000003ff117819 */ /* 0x000fe20000011411 */
[----:B------:R-:W-:-:S04]  /*2360*/  IMAD R2, R120, c[0x0][0x1e4], R2 ;  /* 0x0000790078027a24 */ /* 0x000fc800078e0202 */
[----:B------:R-:W-:-:S04]  /*2370*/  IMAD.IADD R2, R5, 0x1, R2 ;  /* 0x0000000105027824 */ /* 0x000fc800078e0202 */
[----:B------:R-:W-:Y:S02]  /*2380*/  IMAD R3, R2, 0x60, RZ ;  /* 0x0000006002037824 */ /* 0x000fe400078e02ff */
[----:B------:R-:W-:Y:S02]  /*2390*/  IMAD.MOV.U32 R124, RZ, RZ, c[0x0][0x1e0] ;  /* 0x00007800ff7c7624 */ /* 0x000fe400078e00ff */
[----:B------:R-:W-:Y:S02]  /*23a0*/  IMAD.MOV.U32 R125, RZ, RZ, c[0x0][0x1e4] ;  /* 0x00007900ff7d7624 */ /* 0x000fe400078e00ff */
[----:B------:R-:W-:-:S04]  /*23b0*/  IMAD R6, R6, c[0x0][0x208], RZ ;  /* 0x0000820006067a24 */ /* 0x000fc800078e02ff */
[----:B------:R-:W-:Y:S02]  /*23c0*/  IMAD R10, R120, c[0x0][0x20c], R6 ;  /* 0x00008300780a7a24 */ /* 0x000fe400078e0206 */
[----:B------:R-:W-:Y:S02]  /*23d0*/  IMAD.MOV.U32 R34, RZ, RZ, c[0x0][0x208] ;  /* 0x00008200ff227624 */ /* 0x000fe400078e00ff */
[----:B------:R-:W-:-:S05]  /*23e0*/  IMAD.MOV.U32 R33, RZ, RZ, 0x6 ;  /* 0x00000006ff217424 */ /* 0x000fca00078e00ff */
[C---:B------:R-:W-:Y:S01]  /*23f0*/  SHF.L.U64.HI R33, R34.reuse, R33, c[0x0][0x20c] ;  /* 0x0000830022217619 */ /* 0x040fe20000010221 */
[----:B------:R-:W-:Y:S01]  /*2400*/  IMAD.SHL.U32 R34, R34, 0x40, RZ ;  /* 0x0000004022227824 */ /* 0x000fe200078e00ff */
[----:B------:R-:W-:Y:S01]  /*2410*/  LOP3.LUT P2, RZ, R32, 0x8, RZ, 0xc0, !PT ;  /* 0x0000000820ff7812 */ /* 0x000fe2000784c0ff */
[----:B------:R-:W-:Y:S01]  /*2420*/  BAR.SYNC.DEFER_BLOCKING 0x0 ;  /* 0x0000000000007b1d */ /* 0x000fe20000010000 */
[----:B--2---:R-:W-:-:S05]  /*2430*/  IMAD R121, R127, R121, 0x60 ;  /* 0x000000607f797424 */ /* 0x004fca00078e0279 */
[----:B------:R-:W-:-:S04]  /*2440*/  IADD3 R0, R121, c[0x0][0x1d0], -R17 ;  /* 0x0000740079007a10 */ /* 0x000fc80007ffe811 */
[----:B------:R-:W-:Y:S01]  /*2450*/  ISETP.GE.AND P0, PT, R0, 0x1, PT ;  /* 0x000000010000780c */ /* 0x000fe20003f06270 */
[----:B----4-:R-:W-:Y:S02]  /*2460*/  IMAD.MOV.U32 R122, RZ, RZ, R20 ;  /* 0x000000ffff7a7224 */ /* 0x010fe400078e0014 */
[----:B---3--:R-:W-:-:S04]  /*2470*/  IMAD.MOV.U32 R123, RZ, RZ, R9 ;  /* 0x000000ffff7b7224 */ /* 0x008fc800078e0009 */
[----:B------:R-:W-:Y:S01]  /*2480*/  IMAD.WIDE.U32 R4, R4, 0x60, R122 ;  /* 0x0000006004047825 */ /* 0x000fe200078e007a */
[----:B-----5:R-:W-:-:S03]  /*2490*/  LOP3.LUT P3, RZ, R130, 0x2, RZ, 0xc0, !PT ;  /* 0x0000000282ff7812 */ /* 0x020fc6000786c0ff */
[----:B------:R-:W-:Y:S02]  /*24a0*/  IMAD.IADD R5, R5, 0x1, R3 ;  /* 0x0000000105057824 */ /* 0x000fe400078e0203 */
[----:B------:R-:W-:Y:S02]  /*24b0*/  @P0 LEA R2, P1, R4, c[0x0][0x1c8], 0x1 ;  /* 0x0000720004020a11 */ /* 0x000fe400078208ff */
[----:B------:R-:W-:Y:S02]  /*24c0*/  @P0 ISETP.GE.AND P5, PT, R128, c[0x0][0x1d4], PT ;  /* 0x0000750080000a0c */ /* 0x000fe40003fa6270 */
[----:B------:R-:W-:Y:S02]  /*24d0*/  LOP3.LUT P4, RZ, R130, 0x1, RZ, 0xc0, !PT ;  /* 0x0000000182ff7812 */ /* 0x000fe4000788c0ff */
[----:B------:R-:W-:Y:S02]  /*24e0*/  @P0 LEA.HI.X R3, R4, c[0x0][0x1cc], R5, 0x1, P1 ;  /* 0x0000730004030a11 */ /* 0x000fe400008f0c05 */
[----:B------:R-:W-:-:S07]  /*24f0*/  ISETP.GE.AND P1, PT, R0, 0x21, PT ;  /* 0x000000210000780c */ /* 0x000fce0003f26270 */
[----:B------:R-:W-:Y:S01]  /*2500*/  @!PT LDS RZ, [RZ] ;  /* 0x00000000fffff984 */ /* 0x000fe20000000800 */
[----:B------:R-:W-:Y:S01]  /*2510*/  @!PT LDS RZ, [RZ] ;  /* 0x00000000fffff984 */ /* 0x000fe20000000800 */
[----:B------:R-:W-:Y:S01]  /*2520*/  @!PT LDS RZ, [RZ] ;  /* 0x00000000fffff984 */ /* 0x000fe20000000800 */
[----:B------:R1:W-:Y:S04]  /*2530*/  @P0 LDGSTS.E.BYPASS.LTC128B.128 [R251+0xc100], [R2.64], !P5 ;  /* 0x0c10000002fb0fae */ /* 0x0003e8000e901d48 */
[----:B------:R1:W-:Y:S04]  /*2540*/  @P0 LDGSTS.E.BYPASS.LTC128B.128 [R251+0xf100], [R2.64+0x80], !P3 ;  /* 0x0f10008002fb0fae */ /* 0x0003e8000d901d48 */
[----:B------:R1:W-:Y:S04]  /*2550*/  @P0 LDGSTS.E.BYPASS.LTC128B.128 [R251+0x12100], [R2.64+0x100], !P4 ;  /* 0x1210010002fb0fae */ /* 0x0003e8000e101d48 */
[----:B------:R1:W-:Y:S01]  /*2560*/  @P0 LDGSTS.E.BYPASS.LTC128B.128 [R251+0x15100], [R2.64+0x180], !P6 ;  /* 0x1510018002fb0fae */ /* 0x0003e2000f101d48 */
[----:B------:R-:W-:Y:S01]  /*2570*/  @P1 ISETP.GE.AND P5, PT, R128, c[0x0][0x1d4], PT ;  /* 0x0000750080001a0c */ /* 0x000fe20003fa6270 */
[----:B------:R-:W-:-:S04]  /*2580*/  IMAD.WIDE.U32 R8, R120, c[0x0][0x208], RZ ;  /* 0x0000820078087a25 */ /* 0x000fc800078e00ff */
[----:B------:R-:W-:Y:S02]  /*2590*/  IMAD.IADD R9, R9, 0x1, R10 ;  /* 0x0000000109097824 */ /* 0x000fe400078e020a */
[----:B------:R-:W-:Y:S01]  /*25a0*/  IMAD.MOV.U32 R6, RZ, RZ, R14 ;  /* 0x000000ffff067224 */ /* 0x000fe200078e000e */
[----:B-1----:R-:W-:-:S04]  /*25b0*/  @P1 LEA R3, P0, R124, R4, 0x5 ;  /* 0x000000047c031211 */ /* 0x002fc800078028ff */
[----:B------:R-:W-:Y:S02]  /*25c0*/  @P1 LEA.HI.X R7, R124, R5, R125, 0x5, P0 ;  /* 0x000000057c071211 */ /* 0x000fe400000f2c7d */
[----:B------:R-:W-:-:S04]  /*25d0*/  @P1 LEA R2, P0, R3, c[0x0][0x1c8], 0x1 ;  /* 0x0000720003021a11 */ /* 0x000fc800078008ff */
[----:B------:R-:W-:Y:S02]  /*25e0*/  @P1 LEA.HI.X R3, R3, c[0x0][0x1cc], R7, 0x1, P0 ;  /* 0x0000730003031a11 */ /* 0x000fe400000f0c07 */
[----:B------:R-:W-:Y:S01]  /*25f0*/  ISETP.GE.AND P0, PT, R0, 0x41, PT ;  /* 0x000000410000780c */ /* 0x000fe20003f06270 */
[----:B------:R-:W-:Y:S02]  /*2600*/  IMAD.MOV.U32 R7, RZ, RZ, R16 ;  /* 0x000000ffff077224 */ /* 0x000fe400078e0010 */
[----:B------:R-:W-:Y:S01]  /*2610*/  IMAD.WIDE.U32 R10, R124, 0x40, RZ ;  /* 0x000000407c0a7825 */ /* 0x000fe200078e00ff */
[----:B------:R1:W-:Y:S04]  /*2620*/  @P1 LDGSTS.E.BYPASS.LTC128B.128 [R251+0xd100], [R2.64], !P5 ;  /* 0x0d10000002fb1fae */ /* 0x0003e8000e901d48 */
[----:B------:R1:W-:Y:S01]  /*2630*/  @P1 LDGSTS.E.BYPASS.LTC128B.128 [R251+0x10100], [R2.64+0x80], !P3 ;  /* 0x1010008002fb1fae */ /* 0x0003e2000d901d48 */
[----:B------:R-:W-:-:S03]  /*2640*/  IMAD.WIDE.U32 R6, R8, 0x60, R6 ;  /* 0x0000006008067825 */ /* 0x000fc600078e0006 */
[----:B------:R1:W-:Y:S04]  /*2650*/  @P1 LDGSTS.E.BYPASS.LTC128B.128 [R251+0x13100], [R2.64+0x100], !P4 ;  /* 0x1310010002fb1fae */ /* 0x0003e8000e101d48 */
[----:B------:R1:W-:Y:S01]  /*2660*/  @P1 LDGSTS.E.BYPASS.LTC128B.128 [R251+0x16100], [R2.64+0x180], !P6 ;  /* 0x1610018002fb1fae */ /* 0x0003e2000f101d48 */
[----:B------:R-:W-:Y:S02]  /*2670*/  @P0 IADD3 R8, P1, R4, R10, RZ ;  /* 0x0000000a04080210 */ /* 0x000fe40007f3e0ff */
[----:B------:R-:W-:Y:S01]  /*2680*/  @P0 ISETP.GE.AND P5, PT, R128, c[0x0][0x1d4], PT ;  /* 0x0000750080000a0c */ /* 0x000fe20003fa6270 */
[----:B-1----:R-:W-:Y:S02]  /*2690*/  IMAD.SHL.U32 R2, R125, 0x40, RZ ;  /* 0x000000407d027824 */ /* 0x002fe400078e00ff */
[----:B------:R-:W-:-:S03]  /*26a0*/  IMAD R3, R9, 0x60, RZ ;  /* 0x0000006009037824 */ /* 0x000fc600078e02ff */
[----:B------:R-:W-:Y:S01]  /*26b0*/  @P0 IADD3.X R5, R5, R11, R2, P1, !PT ;  /* 0x0000000b05050210 */ /* 0x000fe20000ffe402 */
[----:B------:R-:W-:Y:S01]  /*26c0*/  IMAD.IADD R3, R7, 0x1, R3 ;  /* 0x0000000107037824 */ /* 0x000fe200078e0203 */
[----:B------:R-:W-:-:S04]  /*26d0*/  LEA R2, P1, R6, c[0x0][0x1f8], 0x1 ;  /* 0x00007e0006027a11 */ /* 0x000fc800078208ff */
[----:B------:R-:W-:Y:S02]  /*26e0*/  LEA.HI.X R3, R6, c[0x0][0x1fc], R3, 0x1, P1 ;  /* 0x00007f0006037a11 */ /* 0x000fe400008f0c03 */
[----:B------:R-:W-:-:S04]  /*26f0*/  @P0 LEA R4, P1, R8, c[0x0][0x1c8], 0x1 ;  /* 0x0000720008040a11 */ /* 0x000fc800078208ff */
[----:B------:R-:W-:-:S05]  /*2700*/  @P0 LEA.HI.X R5, R8, c[0x0][0x1cc], R5, 0x1, P1 ;  /* 0x0000730008050a11 */ /* 0x000fca00008f0c05 */
[----:B------:R1:W-:Y:S04]  /*2710*/  @P0 LDGSTS.E.BYPASS.LTC128B.128 [R251+0xe100], [R4.64], !P5 ;  /* 0x0e10000004fb0fae */ /* 0x0003e8000e901d48 */
[----:B------:R1:W-:Y:S04]  /*2720*/  @P0 LDGSTS.E.BYPASS.LTC128B.128 [R251+0x11100], [R4.64+0x80], !P3 ;  /* 0x1110008004fb0fae */ /* 0x0003e8000d901d48 */
[----:B------:R1:W-:Y:S04]  /*2730*/  @P0 LDGSTS.E.BYPASS.LTC128B.128 [R251+0x14100], [R4.64+0x100], !P4 ;  /* 0x1410010004fb0fae */ /* 0x0003e8000e101d48 */
[----:B------:R1:W-:Y:S04]  /*2740*/  @P0 LDGSTS.E.BYPASS.LTC128B.128 [R251+0x17100], [R4.64+0x180], !P6 ;  /* 0x1710018004fb0fae */ /* 0x0003e8000f101d48 */
[----:B------:R-:W0:Y:S01]  /*2750*/  LDGDEPBAR ;  /* 0x00000000000079af */ /* 0x000e220000000000 */
[----:B------:R-:W-:-:S04]  /*2760*/  IADD3 R18, P1, P0, R34, 0x80, R2 ;  /* 0x0000008022127810 */ /* 0x000fc8000783e002 */
[----:B------:R-:W-:Y:S02]  /*2770*/  IADD3.X R19, R33, RZ, R3, P1, P0 ;  /* 0x000000ff21137210 */ /* 0x000fe40000fe0403 */
[----:B------:R-:W-:-:S04]  /*2780*/  IADD3 R16, P1, P0, R34, 0x100, R2 ;  /* 0x0000010022107810 */ /* 0x000fc8000783e002 */
[----:B------:R-:W-:Y:S02]  /*2790*/  IADD3.X R17, R33, RZ, R3, P1, P0 ;  /* 0x000000ff21117210 */ /* 0x000fe40000fe0403 */
[----:B------:R-:W-:Y:S01]  /*27a0*/  IADD3 R14, P1, P0, R34, 0x180, R2 ;  /* 0x00000180220e7810 */ /* 0x000fe2000783e002 */
[----:B------:R-:W-:-:S04]  /*27b0*/  DEPBAR.LE SB0, 0x1 ;  /* 0x000080400000791a */ /* 0x000fc80000000000 */
[----:B------:R-:W-:-:S04]  /*27c0*/  DEPBAR.LE SB0, 0x0 ;  /* 0x000080000000791a */ /* 0x000fc80000000000 */
[----:B------:R-:W-:Y:S01]  /*27d0*/  BAR.SYNC.DEFER_BLOCKING 0x0 ;  /* 0x0000000000007b1d */ /* 0x000fe20000010000 */
[----:B-1----:R-:W-:Y:S02]  /*27e0*/  LOP3.LUT R4, R32, 0x1, RZ, 0xc0, !PT ;  /* 0x0000000120047812 */ /* 0x002fe400078ec0ff */
[----:B------:R-:W-:Y:S02]  /*27f0*/  IADD3.X R15, R33, RZ, R3, P1, P0 ;  /* 0x000000ff210f7210 */ /* 0x000fe40000fe0403 */
[----:B------:R-:W-:-:S04]  /*2800*/  ISETP.NE.U32.AND P1, PT, R4, 0x1, PT ;  /* 0x000000010400780c */ /* 0x000fc80003f25070 */
[----:B------:R-:W-:Y:S02]  /*2810*/  ISETP.LT.OR P0, PT, R0, 0x1, P1 ;  /* 0x000000010000780c */ /* 0x000fe40000f01670 */
[----:B------:R-:W-:Y:S01]  /*2820*/  LOP3.LUT P4, RZ, R32, 0x2, RZ, 0xc0, !PT ;  /* 0x0000000220ff7812 */ /* 0x000fe2000788c0ff */
[----:B------:R-:W-:Y:S04]  /*2830*/  LDSM.16.M88.4 R4, [R223] ;  /* 0x00000000df04783b */ /* 0x000fe80000000200 */
[----:B------:R-:W-:Y:S04]  /*2840*/  LDSM.16.M88.4 R28, [R216] ;  /* 0x00000000d81c783b */ /* 0x000fe80000000200 */
[----:B------:R-:W1:Y:S04]  /*2850*/  LDSM.16.M88.4 R24, [R216+0x800] ;  /* 0x00080000d818783b */ /* 0x000e680000000200 */
[----:B------:R-:W2:Y:S04]  /*2860*/  LDSM.16.M88.4 R20, [R216+0x1000] ;  /* 0x00100000d814783b */ /* 0x000ea80000000200 */
[----:B------:R-:W3:Y:S04]  /*2870*/  LDSM.16.M88.4 R48, [R216+0x1800] ;  /* 0x00180000d830783b */ /* 0x000ee80000000200 */
[----:B------:R-:W4:Y:S04]  /*2880*/  LDSM.16.M88.4 R56, [R216+0x2000] ;  /* 0x00200000d838783b */ /* 0x000f280000000200 */
[----:B------:R-:W5:Y:S04]  /*2890*/  LDSM.16.M88.4 R68, [R216+0x2800] ;  /* 0x00280000d844783b */ /* 0x000f680000000200 */
[----:B------:R-:W-:Y:S04]  /*28a0*/  LDSM.16.M88.4 R8, [R224] ;  /* 0x00000000e008783b */ /* 0x000fe80000000200 */
[----:B------:R-:W-:Y:S04]  /*28b0*/  LDSM.16.M88.4 R64, [R227] ;  /* 0x00000000e340783b */ /* 0x000fe80000000200 */
[----:B------:R-:W1:Y:S04]  /*28c0*/  LDSM.16.M88.4 R60, [R250] ;  /* 0x00000000fa3c783b */ /* 0x000e680000000200 */
[----:B------:R-:W1:Y:S04]  /*28d0*/  LDSM.16.M88.4 R80, [R249] ;  /* 0x00000000f950783b */ /* 0x000e680000000200 */
[----:B------:R-:W1:Y:S04]  /*28e0*/  LDSM.16.M88.4 R100, [R248] ;  /* 0x00000000f864783b */ /* 0x000e680000000200 */
[----:B------:R-:W-:Y:S04]  /*28f0*/  LDSM.16.M88.4 R104, [R247] ;  /* 0x00000000f768783b */ /* 0x000fe80000000200 */
        /* <DEDUP_REMOVED lines=8> */
[----:B------:R-:W-:-:S13]  /*2980*/  ISETP.LT.OR P0, PT, R0, 0x1, !P3 ;  /* 0x000000010000780c */ /* 0x000fda0005f01670 */
[----:B------:R1:W-:Y:S01]  /*2990*/  LDGSTS.E.BYPASS.LTC128B.128 [R251+0x6100], [R2.64+0x100], !P0 ;  /* 0x0610010002fb7fae */ /* 0x0003e2000c101d48 */
[----:B------:R-:W-:-:S13]  /*29a0*/  ISETP.LT.OR P0, PT, R0, 0x1, !P2 ;  /* 0x000000010000780c */ /* 0x000fda0005701670 */
[----:B------:R1:W-:Y:S01]  /*29b0*/  LDGSTS.E.BYPASS.LTC128B.128 [R251+0x9100], [R2.64+0x180], !P0 ;  /* 0x0910018002fb7fae */ /* 0x0003e2000c101d48 */
[----:B------:R-:W-:-:S05]  /*29c0*/  IADD3 R12, P0, R34, R2, RZ ;  /* 0x00000002220c7210 */ /* 0x000fca0007f1e0ff */
[----:B------:R-:W-:Y:S01]  /*29d0*/  IMAD.X R13, R33, 0x1, R3, P0 ;  /* 0x00000001210d7824 */ /* 0x000fe200000e0603 */
[----:B-1----:R-:W-:-:S05]  /*29e0*/  IADD3 R2, P0, R12, R34, RZ ;  /* 0x000000220c027210 */ /* 0x002fca0007f1e0ff */
[----:B------:R-:W-:Y:S01]  /*29f0*/  IMAD.X R3, R13, 0x1, R33, P0 ;  /* 0x000000010d037824 */ /* 0x000fe200000e0621 */
[----:B------:R-:W-:-:S13]  /*2a00*/  ISETP.LT.OR P0, PT, R0, 0x21, P1 ;  /* 0x000000210000780c */ /* 0x000fda0000f01670 */
[----:B------:R1:W-:Y:S01]  /*2a10*/  LDGSTS.E.BYPASS.LTC128B.128 [R251+0x1100], [R12.64], !P0 ;  /* 0x011000000cfb7fae */ /* 0x0003e2000c101d48 */
[----:B------:R-:W-:-:S13]  /*2a20*/  ISETP.LT.OR P0, PT, R0, 0x21, !P4 ;  /* 0x000000210000780c */ /* 0x000fda0006701670 */
[----:B------:R4:W-:Y:S01]  /*2a30*/  LDGSTS.E.BYPASS.LTC128B.128 [R251+0x4100], [R18.64], !P0 ;  /* 0x0410000012fb7fae */ /* 0x0009e2000c101d48 */
[----:B------:R-:W-:-:S13]  /*2a40*/  ISETP.LT.OR P0, PT, R0, 0x21, !P3 ;  /* 0x000000210000780c */ /* 0x000fda0005f01670 */
[----:B------:R4:W-:Y:S01]  /*2a50*/  LDGSTS.E.BYPASS.LTC128B.128 [R251+0x7100], [R16.64], !P0 ;  /* 0x0710000010fb7fae */ /* 0x0009e2000c101d48 */
[----:B------:R-:W-:-:S13]  /*2a60*/  ISETP.LT.OR P0, PT, R0, 0x21, !P2 ;  /* 0x000000210000780c */ /* 0x000fda0005701670 */
[----:B------:R1:W-:Y:S01]  /*2a70*/  LDGSTS.E.BYPASS.LTC128B.128 [R251+0xa100], [R14.64], !P0 ;  /* 0x0a1000000efb7fae */ /* 0x0003e2000c101d48 */
[----:B------:R-:W-:-:S13]  /*2a80*/  ISETP.LT.OR P0, PT, R0, 0x41, P1 ;  /* 0x000000410000780c */ /* 0x000fda0000f01670 */
[----:B------:R1:W-:Y:S01]  /*2a90*/  LDGSTS.E.BYPASS.LTC128B.128 [R251+0x2100], [R2.64], !P0 ;  /* 0x0210000002fb7fae */ /* 0x0003e2000c101d48 */
[C---:B------:R-:W-:Y:S02]  /*2aa0*/  ISETP.LT.OR P0, PT, R0.reuse, 0x41, !P4 ;  /* 0x000000410000780c */ /* 0x040fe40006701670 */
[C---:B------:R-:W-:Y:S01]  /*2ab0*/  ISETP.LT.OR P1, PT, R0.reuse, 0x41, !P3 ;  /* 0x000000410000780c */ /* 0x040fe20005f21670 */
[C---:B------:R-:W-:Y:S10]  /*2ac0*/  HMMA.16816.F32 R40, R4.reuse, R24, RZ ;  /* 0x000000180428723c */ /* 0x040ff400000018ff */
[----:B------:R1:W-:Y:S01]  /*2ad0*/  LDGSTS.E.BYPASS.LTC128B.128 [R251+0x5100], [R2.64+0x80], !P0 ;  /* 0x0510008002fb7fae */ /* 0x0003e2000c101d48 */
[----:B------:R-:W-:Y:S01]  /*2ae0*/  ISETP.LT.OR P0, PT, R0, 0x41, !P2 ;  /* 0x000000410000780c */ /* 0x000fe20005701670 */
[C---:B------:R-:W-:Y:S02]  /*2af0*/  HMMA.16816.F32 R32, R4.reuse, R26, RZ ;  /* 0x0000001a0420723c */ /* 0x040fe400000018ff */
[----:B------:R1:W-:Y:S06]  /*2b00*/  LDGSTS.E.BYPASS.LTC128B.128 [R251+0x8100], [R2.64+0x100], !P1 ;  /* 0x0810010002fb7fae */ /* 0x0003ec000c901d48 */
[C---:B--2---:R-:W-:Y:S04]  /*2b10*/  HMMA.16816.F32 R36, R4.reuse, R20, RZ ;  /* 0x000000140424723c */ /* 0x044fe800000018ff */
[----:B------:R2:W-:Y:S04]  /*2b20*/  LDGSTS.E.BYPASS.LTC128B.128 [R251+0xb100], [R2.64+0x180], !P0 ;  /* 0x0b10018002fb7fae */ /* 0x0005e8000c101d48 */
[C---:B------:R-:W-:Y:S01]  /*2b30*/  HMMA.16816.F32 R52, R4.reuse, R28, RZ ;  /* 0x0000001c0434723c */ /* 0x040fe200000018ff */
[----:B------:R-:W0:Y:S07]  /*2b40*/  LDGDEPBAR ;  /* 0x00000000000079af */ /* 0x000e2e0000000000 */
[C---:B------:R-:W-:Y:S08]  /*2b50*/  HMMA.16816.F32 R44, R4.reuse, R30, RZ ;  /* 0x0000001e042c723c */ /* 0x040ff000000018ff */
[C---:B------:R-:W-:Y:S08]  /*2b60*/  HMMA.16816.F32 R28, R4.reuse, R22, RZ ;  /* 0x00000016041c723c */ /* 0x040ff000000018ff */
[C---:B---3--:R-:W-:Y:S08]  /*2b70*/  HMMA.16816.F32 R24, R4.reuse, R48, RZ ;  /* 0x000000300418723c */ /* 0x048ff000000018ff */
[C---:B------:R-:W-:Y:S08]  /*2b80*/  HMMA.16816.F32 R20, R4.reuse, R50, RZ ;  /* 0x000000320414723c */ /* 0x040ff000000018ff */
[C---:B----4-:R-:W-:Y:S08]  /*2b90*/  HMMA.16816.F32 R16, R4.reuse, R56, RZ ;  /* 0x000000380410723c */ /* 0x050ff000000018ff */
[C---:B-1----:R-:W-:Y:S08]  /*2ba0*/  HMMA.16816.F32 R12, R4.reuse, R58, RZ ;  /* 0x0000003a040c723c */ /* 0x042ff000000018ff */
[C---:B-----5:R-:W-:Y:S08]  /*2bb0*/  HMMA.16816.F32 R96, R4.reuse, R68, RZ ;  /* 0x000000440460723c */ /* 0x060ff000000018ff */
[----:B------:R-:W-:Y:S01]  /*2bc0*/  HMMA.16816.F32 R92, R4, R70, RZ ;  /* 0x00000046045c723c */ /* 0x000fe200000018ff */
[----:B------:R-:W-:Y:S04]  /*2bd0*/  LDSM.16.M88.4 R4, [R226] ;  /* 0x00000000e204783b */ /* 0x000fe80000000200 */
[----:B------:R-:W1:Y:S03]  /*2be0*/  LDSM.16.M88.4 R68, [R222+0x800] ;  /* 0x00080000de44783b */ /* 0x000e660000000200 */
[C---:B------:R-:W-:Y:S01]  /*2bf0*/  HMMA.16816.F32 R48, R8.reuse, R60, R40 ;  /* 0x0000003c0830723c */ /* 0x040fe20000001828 */
[----:B------:R-:W3:Y:S07]  /*2c00*/  LDSM.16.M88.4 R40, [R222] ;  /* 0x00000000de28783b */ /* 0x000eee0000000200 */
[C---:B------:R-:W-:Y:S01]  /*2c10*/  HMMA.16816.F32 R76, R8.reuse, R62, R32 ;  /* 0x0000003e084c723c */ /* 0x040fe20000001820 */
[----:B------:R-:W4:Y:S04]  /*2c20*/  LDSM.16.M88.4 R60, [R222+0x1000] ;  /* 0x00100000de3c783b */ /* 0x000f280000000200 */
[----:B------:R-:W-:Y:S03]  /*2c30*/  LDSM.16.M88.4 R32, [R222+0x2000] ;  /* 0x00200000de20783b */ /* 0x000fe60000000200 */
[C---:B------:R-:W-:Y:S01]  /*2c40*/  HMMA.16816.F32 R72, R8.reuse, R80, R36 ;  /* 0x000000500848723c */ /* 0x040fe20000001824 */
[----:B------:R-:W5:Y:S07]  /*2c50*/  LDSM.16.M88.4 R36, [R222+0x1800] ;  /* 0x00180000de24783b */ /* 0x000f6e0000000200 */
[C---:B------:R-:W-:Y:S08]  /*2c60*/  HMMA.16816.F32 R88, R8.reuse, R64, R52 ;  /* 0x000000400858723c */ /* 0x040ff00000001834 */
[C---:B------:R-:W-:Y:S08]  /*2c70*/  HMMA.16816.F32 R84, R8.reuse, R66, R44 ;  /* 0x000000420854723c */ /* 0x040ff0000000182c */
[C---:B------:R-:W-:Y:S01]  /*2c80*/  HMMA.16816.F32 R64, R8.reuse, R82, R28 ;  /* 0x000000520840723c */ /* 0x040fe2000000181c */
[----:B------:R-:W1:Y:S04]  /*2c90*/  LDSM.16.M88.4 R28, [R222+0x2800] ;  /* 0x00280000de1c783b */ /* 0x000e680000000200 */
[----:B------:R-:W-:Y:S03]  /*2ca0*/  LDSM.16.M88.4 R80, [R219] ;  /* 0x00000000db50783b */ /* 0x000fe60000000200 */
[C---:B------:R-:W-:Y:S08]  /*2cb0*/  HMMA.16816.F32 R56, R8.reuse, R100, R24 ;  /* 0x000000640838723c */ /* 0x040ff00000001818 */
[C---:B------:R-:W-:Y:S01]  /*2cc0*/  HMMA.16816.F32 R52, R8.reuse, R102, R20 ;  /* 0x000000660834723c */ /* 0x040fe20000001814 */
[----:B------:R-:W-:Y:S07]  /*2cd0*/  LDSM.16.M88.4 R100, [R219+0x800] ;  /* 0x00080000db64783b */ /* 0x000fee0000000200 */
[C---:B------:R-:W-:Y:S01]  /*2ce0*/  HMMA.16816.F32 R20, R8.reuse, R108, R96 ;  /* 0x0000006c0814723c */ /* 0x040fe20000001860 */
[----:B------:R-:W-:Y:S07]  /*2cf0*/  LDSM.16.M88.4 R96, [R219+0x2000] ;  /* 0x00200000db60783b */ /* 0x000fee0000000200 */
[C---:B------:R-:W-:Y:S01]  /*2d00*/  HMMA.16816.F32 R44, R8.reuse, R104, R16 ;  /* 0x00000068082c723c */ /* 0x040fe20000001810 */
[----:B------:R-:W2:Y:S07]  /*2d10*/  LDSM.16.M88.4 R16, [R225] ;  /* 0x00000000e110783b */ /* 0x000eae0000000200 */
[C---:B------:R-:W-:Y:S01]  /*2d20*/  HMMA.16816.F32 R24, R8.reuse, R106, R12 ;  /* 0x0000006a0818723c */ /* 0x040fe2000000180c */
[----:B------:R-:W-:Y:S07]  /*2d30*/  LDSM.16.M88.4 R104, [R245] ;  /* 0x00000000f568783b */ /* 0x000fee0000000200 */
[----:B------:R-:W-:Y:S01]  /*2d40*/  HMMA.16816.F32 R12, R8, R110, R92 ;  /* 0x0000006e080c723c */ /* 0x000fe2000000185c */
[----:B------:R-:W2:Y:S04]  /*2d50*/  LDSM.16.M88.4 R92, [R219+0x1000] ;  /* 0x00100000db5c783b */ /* 0x000ea80000000200 */
[----:B------:R-:W-:Y:S03]  /*2d60*/  LDSM.16.M88.4 R108, [R242] ;  /* 0x00000000f26c783b */ /* 0x000fe60000000200 */
[C---:B-1----:R-:W-:Y:S08]  /*2d70*/  HMMA.16816.F32 R48, R4.reuse, R68, R48 ;  /* 0x000000440430723c */ /* 0x042ff00000001830 */
[C---:B------:R-:W-:Y:S01]  /*2d80*/  HMMA.16816.F32 R76, R4.reuse, R70, R76 ;  /* 0x00000046044c723c */ /* 0x040fe2000000184c */
[----:B------:R-:W1:Y:S07]  /*2d90*/  LDSM.16.M88.4 R68, [R219+0x1800] ;  /* 0x00180000db44783b */ /* 0x000e6e0000000200 */
[C---:B---3--:R-:W-:Y:S08]  /*2da0*/  HMMA.16816.F32 R8, R4.reuse, R40, R88 ;  /* 0x000000280408723c */ /* 0x048ff00000001858 */
[C---:B------:R-:W-:Y:S08]  /*2db0*/  HMMA.16816.F32 R40, R4.reuse, R42, R84 ;  /* 0x0000002a0428723c */ /* 0x040ff00000001854 */
[C---:B----4-:R-:W-:Y:S08]  /*2dc0*/  HMMA.16816.F32 R72, R4.reuse, R60, R72 ;  /* 0x0000003c0448723c */ /* 0x050ff00000001848 */
[C---:B------:R-:W-:Y:S08]  /*2dd0*/  HMMA.16816.F32 R64, R4.reuse, R62, R64 ;  /* 0x0000003e0440723c */ /* 0x040ff00000001840 */
[C---:B-----5:R-:W-:Y:S08]  /*2de0*/  HMMA.16816.F32 R60, R4.reuse, R36, R56 ;  /* 0x00000024043c723c */ /* 0x060ff00000001838 */
[C---:B------:R-:W-:Y:S08]  /*2df0*/  HMMA.16816.F32 R56, R4.reuse, R38, R52 ;  /* 0x000000260438723c */ /* 0x040ff00000001834 */
[C---:B------:R-:W-:Y:S01]  /*2e00*/  HMMA.16816.F32 R88, R4.reuse, R28, R20 ;  /* 0x0000001c0458723c */ /* 0x040fe20000001814 */
[----:B------:R-:W3:Y:S07]  /*2e10*/  LDSM.16.M88.4 R20, [R219+0x2800] ;  /* 0x00280000db14783b */ /* 0x000eee0000000200 */
[C---:B------:R-:W-:Y:S01]  /*2e20*/  HMMA.16816.F32 R52, R4.reuse, R32, R44 ;  /* 0x000000200434723c */ /* 0x040fe2000000182c */
[----:B------:R-:W-:Y:S07]  /*2e30*/  LDSM.16.M88.4 R44, [R216+0x3800] ;  /* 0x00380000d82c783b */ /* 0x000fee0000000200 */
[C---:B------:R-:W-:Y:S08]  /*2e40*/  HMMA.16816.F32 R32, R4.reuse, R34, R24 ;  /* 0x000000220420723c */ /* 0x040ff00000001818 */
[----:B------:R-:W-:Y:S01]  /*2e50*/  HMMA.16816.F32 R24, R4, R30, R12 ;  /* 0x0000001e0418723c */ /* 0x000fe2000000180c */
[----:B------:R-:W-:Y:S04]  /*2e60*/  LDSM.16.M88.4 R4, [R223+0x4000] ;  /* 0x00400000df04783b */ /* 0x000fe80000000200 */
[----:B------:R-:W4:Y:S03]  /*2e70*/  LDSM.16.M88.4 R28, [R216+0x3000] ;  /* 0x00300000d81c783b */ /* 0x000f260000000200 */
[C---:B--2---:R-:W-:Y:S01]  /*2e80*/  HMMA.16816.F32 R8, R16.reuse, R80, R8 ;  /* 0x000000501008723c */ /* 0x044fe20000001808 */
[----:B------:R-:W-:Y:S07]  /*2e90*/  LDSM.16.M88.4 R12, [R224+0x4000] ;  /* 0x00400000e00c783b */ /* 0x000fee0000000200 */
[C---:B------:R-:W-:Y:S08]  /*2ea0*/  HMMA.16816.F32 R36, R16.reuse, R82, R40 ;  /* 0x000000521024723c */ /* 0x040ff00000001828 */
[C---:B------:R-:W-:Y:S08]  /*2eb0*/  HMMA.16816.F32 R80, R16.reuse, R92, R72 ;  /* 0x0000005c1050723c */ /* 0x040ff00000001848 */
[C---:B-1----:R-:W-:Y:S01]  /*2ec0*/  HMMA.16816.F32 R72, R16.reuse, R68, R60 ;  /* 0x000000441048723c */ /* 0x042fe2000000183c */
[----:B------:R-:W1:Y:S07]  /*2ed0*/  LDSM.16.M88.4 R60, [R216+0x4800] ;  /* 0x00480000d83c783b */ /* 0x000e6e0000000200 */
[C---:B------:R-:W-:Y:S08]  /*2ee0*/  HMMA.16816.F32 R84, R16.reuse, R102, R76 ;  /* 0x000000661054723c */ /* 0x040ff0000000184c */
[C---:B------:R-:W-:Y:S01]  /*2ef0*/  HMMA.16816.F32 R68, R16.reuse, R70, R56 ;  /* 0x000000461044723c */ /* 0x040fe20000001838 */
[----:B------:R-:W2:Y:S07]  /*2f00*/  LDSM.16.M88.4 R56, [R216+0x5000] ;  /* 0x00500000d838783b */ /* 0x000eae0000000200 */
[C---:B------:R-:W-:Y:S01]  /*2f10*/  HMMA.16816.F32 R76, R16.reuse, R94, R64 ;  /* 0x0000005e104c723c */ /* 0x040fe20000001840 */
[----:B------:R-:W5:Y:S04]  /*2f20*/  LDSM.16.M88.4 R64, [R216+0x4000] ;  /* 0x00400000d840783b */ /* 0x000f680000000200 */
[----:B------:R-:W1:Y:S03]  /*2f30*/  LDSM.16.M88.4 R92, [R216+0x5800] ;  /* 0x00580000d85c783b */ /* 0x000e660000000200 */
[C---:B------:R-:W-:Y:S01]  /*2f40*/  HMMA.16816.F32 R40, R16.reuse, R100, R48 ;  /* 0x000000641028723c */ /* 0x040fe20000001830 */
[----:B------:R-:W-:Y:S07]  /*2f50*/  LDSM.16.M88.4 R100, [R243] ;  /* 0x00000000f364783b */ /* 0x000fee0000000200 */
[C---:B------:R-:W-:Y:S08]  /*2f60*/  HMMA.16816.F32 R52, R16.reuse, R96, R52 ;  /* 0x000000601034723c */ /* 0x040ff00000001834 */
[C---:B------:R-:W-:Y:S01]  /*2f70*/  HMMA.16816.F32 R48, R16.reuse, R98, R32 ;  /* 0x000000621030723c */ /* 0x040fe20000001820 */
[----:B------:R-:W1:Y:S07]  /*2f80*/  LDSM.16.M88.4 R96, [R244] ;  /* 0x00000000f460783b */ /* 0x000e6e0000000200 */
[C---:B---3--:R-:W-:Y:S08]  /*2f90*/  HMMA.16816.F32 R88, R16.reuse, R20, R88 ;  /* 0x000000141058723c */ /* 0x048ff00000001858 */
[----:B------:R-:W-:Y:S08]  /*2fa0*/  HMMA.16816.F32 R32, R16, R22, R24 ;  /* 0x000000161020723c */ /* 0x000ff00000001818 */
[C---:B----4-:R-:W-:Y:S08]  /*2fb0*/  HMMA.16816.F32 R24, R4.reuse, R28, R8 ;  /* 0x0000001c0418723c */ /* 0x050ff00000001808 */
[C---:B------:R-:W-:Y:S01]  /*2fc0*/  HMMA.16816.F32 R20, R4.reuse, R30, R36 ;  /* 0x0000001e0414723c */ /* 0x040fe20000001824 */
[----:B------:R-:W-:Y:S04]  /*2fd0*/  LDSM.16.M88.4 R36, [R240] ;  /* 0x00000000f024783b */ /* 0x000fe80000000200 */
[----:B------:R-:W-:Y:S03]  /*2fe0*/  LDSM.16.M88.4 R28, [R222+0x3000] ;  /* 0x00300000de1c783b */ /* 0x000fe60000000200 */
[C---:B------:R-:W-:Y:S08]  /*2ff0*/  HMMA.16816.F32 R8, R4.reuse, R46, R84 ;  /* 0x0000002e0408723c */ /* 0x040ff00000001854 */
[C---:B-1----:R-:W-:Y:S08]  /*3000*/  HMMA.16816.F32 R72, R4.reuse, R60, R72 ;  /* 0x0000003c0448723c */ /* 0x042ff00000001848 */
[C---:B------:R-:W-:Y:S08]  /*3010*/  HMMA.16816.F32 R84, R4.reuse, R62, R68 ;  /* 0x0000003e0454723c */ /* 0x040ff00000001844 */
[C---:B------:R-:W-:Y:S01]  /*3020*/  HMMA.16816.F32 R16, R4.reuse, R44, R40 ;  /* 0x0000002c0410723c */ /* 0x040fe20000001828 */
[----:B------:R-:W1:Y:S07]  /*3030*/  LDSM.16.M88.4 R44, [R241] ;  /* 0x00000000f12c783b */ /* 0x000e6e0000000200 */
[C---:B--2---:R-:W-:Y:S08]  /*3040*/  HMMA.16816.F32 R68, R4.reuse, R56, R52 ;  /* 0x000000380444723c */ /* 0x044ff00000001834 */
[C---:B------:R-:W-:Y:S08]  /*3050*/  HMMA.16816.F32 R60, R4.reuse, R58, R48 ;  /* 0x0000003a043c723c */ /* 0x040ff00000001830 */
[C---:B-----5:R-:W-:Y:S08]  /*3060*/  HMMA.16816.F32 R80, R4.reuse, R64, R80 ;  /* 0x000000400450723c */ /* 0x060ff00000001850 */
[C---:B------:R-:W-:Y:S01]  /*3070*/  HMMA.16816.F32 R76, R4.reuse, R66, R76 ;  /* 0x00000042044c723c */ /* 0x040fe2000000184c */
[----:B------:R-:W-:Y:S07]  /*3080*/  LDSM.16.M88.4 R64, [R222+0x4000] ;  /* 0x00400000de40783b */ /* 0x000fee0000000200 */
[C---:B------:R-:W-:Y:S01]  /*3090*/  HMMA.16816.F32 R56, R4.reuse, R92, R88 ;  /* 0x0000005c0438723c */ /* 0x040fe20000001858 */
[----:B------:R-:W-:Y:S07]  /*30a0*/  LDSM.16.M88.4 R88, [R222+0x5000] ;  /* 0x00500000de58783b */ /* 0x000fee0000000200 */
[----:B------:R-:W-:Y:S01]  /*30b0*/  HMMA.16816.F32 R52, R4, R94, R32 ;  /* 0x0000005e0434723c */ /* 0x000fe20000001820 */
[----:B------:R-:W2:Y:S07]  /*30c0*/  LDSM.16.M88.4 R4, [R226+0x4000] ;  /* 0x00400000e204783b */ /* 0x000eae0000000200 */
[C---:B------:R-:W-:Y:S01]  /*30d0*/  HMMA.16816.F32 R48, R12.reuse, R104, R24 ;  /* 0x000000680c30723c */ /* 0x040fe20000001818 */
[----:B------:R-:W3:Y:S07]  /*30e0*/  LDSM.16.M88.4 R24, [R222+0x3800] ;  /* 0x00380000de18783b */ /* 0x000eee0000000200 */
[C---:B------:R-:W-:Y:S01]  /*30f0*/  HMMA.16816.F32 R40, R12.reuse, R106, R20 ;  /* 0x0000006a0c28723c */ /* 0x040fe20000001814 */
[----:B------:R-:W-:Y:S07]  /*3100*/  LDSM.16.M88.4 R104, [R219+0x3800] ;  /* 0x00380000db68783b */ /* 0x000fee0000000200 */
[C---:B------:R-:W-:Y:S08]  /*3110*/  HMMA.16816.F32 R32, R12.reuse, R96, R16 ;  /* 0x000000600c20723c */ /* 0x040ff00000001810 */
[C---:B------:R-:W-:Y:S01]  /*3120*/  HMMA.16816.F32 R16, R12.reuse, R100, R80 ;  /* 0x000000640c10723c */ /* 0x040fe20000001850 */
[----:B------:R-:W4:Y:S07]  /*3130*/  LDSM.16.M88.4 R80, [R222+0x4800] ;  /* 0x00480000de50783b */ /* 0x000f2e0000000200 */
[C---:B------:R-:W-:Y:S08]  /*3140*/  HMMA.16816.F32 R76, R12.reuse, R102, R76 ;  /* 0x000000660c4c723c */ /* 0x040ff0000000184c */
[C---:B------:R-:W-:Y:S01]  /*3150*/  HMMA.16816.F32 R20, R12.reuse, R98, R8 ;  /* 0x000000620c14723c */ /* 0x040fe20000001808 */
[----:B------:R-:W5:Y:S04]  /*3160*/  LDSM.16.M88.4 R96, [R222+0x5800] ;  /* 0x00580000de60783b */ /* 0x000f680000000200 */
[----:B------:R-:W-:Y:S03]  /*3170*/  LDSM.16.M88.4 R8, [R225+0x4000] ;  /* 0x00400000e108783b */ /* 0x000fe60000000200 */
[C---:B------:R-:W-:Y:S08]  /*3180*/  HMMA.16816.F32 R72, R12.reuse, R108, R72 ;  /* 0x0000006c0c48723c */ /* 0x040ff00000001848 */
[C---:B------:R-:W-:Y:S01]  /*3190*/  HMMA.16816.F32 R84, R12.reuse, R110, R84 ;  /* 0x0000006e0c54723c */ /* 0x040fe20000001854 */
[----:B------:R-:W3:Y:S07]  /*31a0*/  LDSM.16.M88.4 R108, [R219+0x3000] ;  /* 0x00300000db6c783b */ /* 0x000eee0000000200 */
[C---:B-1----:R-:W-:Y:S08]  /*31b0*/  HMMA.16816.F32 R68, R12.reuse, R44, R68 ;  /* 0x0000002c0c44723c */ /* 0x042ff00000001844 */
[C---:B------:R-:W-:Y:S08]  /*31c0*/  HMMA.16816.F32 R60, R12.reuse, R46, R60 ;  /* 0x0000002e0c3c723c */ /* 0x040ff0000000183c */
[C---:B------:R-:W-:Y:S08]  /*31d0*/  HMMA.16816.F32 R56, R12.reuse, R36, R56 ;  /* 0x000000240c38723c */ /* 0x040ff00000001838 */
[----:B------:R-:W-:Y:S08]  /*31e0*/  HMMA.16816.F32 R52, R12, R38, R52 ;  /* 0x000000260c34723c */ /* 0x000ff00000001834 */
[C---:B--2---:R-:W-:Y:S01]  /*31f0*/  HMMA.16816.F32 R12, R4.reuse, R30, R40 ;  /* 0x0000001e040c723c */ /* 0x044fe20000001828 */
[----:B------:R-:W1:Y:S07]  /*3200*/  LDSM.16.M88.4 R40, [R219+0x4000] ;  /* 0x00400000db28783b */ /* 0x000e6e0000000200 */
[C---:B------:R-:W-:Y:S08]  /*3210*/  HMMA.16816.F32 R48, R4.reuse, R28, R48 ;  /* 0x0000001c0430723c */ /* 0x040ff00000001830 */
[C---:B---3--:R-:W-:Y:S08]  /*3220*/  HMMA.16816.F32 R44, R4.reuse, R24, R32 ;  /* 0x00000018042c723c */ /* 0x048ff00000001820 */
[C---:B------:R-:W-:Y:S01]  /*3230*/  HMMA.16816.F32 R32, R4.reuse, R64, R16 ;  /* 0x000000400420723c */ /* 0x040fe20000001810 */
[----:B------:R-:W2:Y:S07]  /*3240*/  LDSM.16.M88.4 R16, [R219+0x4800] ;  /* 0x00480000db10783b */ /* 0x000eae0000000200 */
[C---:B------:R-:W-:Y:S08]  /*3250*/  HMMA.16816.F32 R28, R4.reuse, R66, R76 ;  /* 0x00000042041c723c */ /* 0x040ff0000000184c */
[C---:B------:R-:W-:Y:S08]  /*3260*/  HMMA.16816.F32 R36, R4.reuse, R26, R20 ;  /* 0x0000001a0424723c */ /* 0x040ff00000001814 */
[C---:B----4-:R-:W-:Y:S01]  /*3270*/  HMMA.16816.F32 R24, R4.reuse, R80, R72 ;  /* 0x000000500418723c */ /* 0x050fe20000001848 */
[----:B------:R-:W-:Y:S07]  /*3280*/  LDSM.16.M88.4 R72, [R216+0x6000] ;  /* 0x00600000d848783b */ /* 0x000fee0000000200 */
[C---:B------:R-:W-:Y:S08]  /*3290*/  HMMA.16816.F32 R20, R4.reuse, R82, R84 ;  /* 0x000000520414723c */ /* 0x040ff00000001854 */
[C---:B------:R-:W-:Y:S08]  /*32a0*/  HMMA.16816.F32 R84, R4.reuse, R88, R68 ;  /* 0x000000580454723c */ /* 0x040ff00000001844 */
[C---:B-----5:R-:W-:Y:S01]  /*32b0*/  HMMA.16816.F32 R100, R4.reuse, R96, R56 ;  /* 0x000000600464723c */ /* 0x060fe20000001838 */
[----:B------:R-:W3:Y:S07]  /*32c0*/  LDSM.16.M88.4 R56, [R219+0x5800] ;  /* 0x00580000db38783b */ /* 0x000eee0000000200 */
[C---:B------:R-:W-:Y:S08]  /*32d0*/  HMMA.16816.F32 R80, R4.reuse, R90, R60 ;  /* 0x0000005a0450723c */ /* 0x040ff0000000183c */
[----:B------:R-:W-:Y:S01]  /*32e0*/  HMMA.16816.F32 R96, R4, R98, R52 ;  /* 0x000000620460723c */ /* 0x000fe20000001834 */
[----:B------:R-:W-:Y:S04]  /*32f0*/  LDSM.16.M88.4 R4, [R223+0x8000] ;  /* 0x00800000df04783b */ /* 0x000fe80000000200 */
[----:B------:R-:W-:Y:S03]  /*3300*/  LDSM.16.M88.4 R52, [R216+0x7000] ;  /* 0x00700000d834783b */ /* 0x000fe60000000200 */
[C---:B------:R-:W-:Y:S08]  /*3310*/  HMMA.16816.F32 R92, R8.reuse, R108, R48 ;  /* 0x0000006c085c723c */ /* 0x040ff00000001830 */
[C---:B-1----:R-:W-:Y:S01]  /*3320*/  HMMA.16816.F32 R68, R8.reuse, R42, R28 ;  /* 0x0000002a0844723c */ /* 0x042fe2000000181c */
[----:B------:R-:W1:Y:S07]  /*3330*/  LDSM.16.M88.4 R28, [R216+0x6800] ;  /* 0x00680000d81c783b */ /* 0x000e6e0000000200 */
[C---:B------:R-:W-:Y:S01]  /*3340*/  HMMA.16816.F32 R108, R8.reuse, R110, R12 ;  /* 0x0000006e086c723c */ /* 0x040fe2000000180c */
[----:B------:R-:W4:Y:S07]  /*3350*/  LDSM.16.M88.4 R12, [R219+0x5000] ;  /* 0x00500000db0c783b */ /* 0x000f2e0000000200 */
[C---:B------:R-:W-:Y:S01]  /*3360*/  HMMA.16816.F32 R88, R8.reuse, R104, R44 ;  /* 0x000000680858723c */ /* 0x040fe2000000182c */
[----:B------:R-:W-:Y:S07]  /*3370*/  LDSM.16.M88.4 R44, [R216+0x8000] ;  /* 0x00800000d82c783b */ /* 0x000fee0000000200 */
[C---:B--2---:R-:W-:Y:S01]  /*3380*/  HMMA.16816.F32 R60, R8.reuse, R16, R24 ;  /* 0x00000010083c723c */ /* 0x044fe20000001818 */
[----:B------:R-:W2:Y:S07]  /*3390*/  LDSM.16.M88.4 R24, [R216+0x7800] ;  /* 0x00780000d818783b */ /* 0x000eae0000000200 */
[C---:B------:R-:W-:Y:S08]  /*33a0*/  HMMA.16816.F32 R76, R8.reuse, R106, R36 ;  /* 0x0000006a084c723c */ /* 0x040ff00000001824 */
[C---:B------:R-:W-:Y:S08]  /*33b0*/  HMMA.16816.F32 R64, R8.reuse, R40, R32 ;  /* 0x000000280840723c */ /* 0x040ff00000001820 */
[C---:B------:R-:W-:Y:S01]  /*33c0*/  HMMA.16816.F32 R40, R8.reuse, R18, R20 ;  /* 0x000000120828723c */ /* 0x040fe20000001814 */
[----:B------:R-:W5:Y:S07]  /*33d0*/  LDSM.16.M88.4 R20, [R216+0x8800] ;  /* 0x00880000d814783b */ /* 0x000f6e0000000200 */
[----:B---3--:R-:W-:Y:S08]  /*33e0*/  HMMA.16816.F32 R16, R8, R58, R96 ;  /* 0x0000003a0810723c */ /* 0x008ff00000001860 */
[----:B-1----:R-:W-:Y:S08]  /*33f0*/  HMMA.16816.F32 R96, R4, R28, R88 ;  /* 0x0000001c0460723c */ /* 0x002ff00000001858 */
[C---:B----4-:R-:W-:Y:S08]  /*3400*/  HMMA.16816.F32 R48, R8.reuse, R12, R84 ;  /* 0x0000000c0830723c */ /* 0x050ff00000001854 */
[----:B------:R-:W-:Y:S01]  /*3410*/  HMMA.16816.F32 R36, R8, R14, R80 ;  /* 0x0000000e0824723c */ /* 0x000fe20000001850 */
[----:B------:R-:W-:Y:S07]  /*3420*/  LDSM.16.M88.4 R12, [R224+0x8000] ;  /* 0x00800000e00c783b */ /* 0x000fee0000000200 */
[----:B------:R-:W-:Y:S01]  /*3430*/  HMMA.16816.F32 R88, R4, R30, R76 ;  /* 0x0000001e0458723c */ /* 0x000fe2000000184c */
[----:B------:R-:W1:Y:S04]  /*3440*/  LDSM.16.M88.4 R28, [R239] ;  /* 0x00000000ef1c783b */ /* 0x000e680000000200 */
[----:B------:R-:W-:Y:S03]  /*3450*/  LDSM.16.M88.4 R76, [R235] ;  /* 0x00000000eb4c783b */ /* 0x000fe60000000200 */
[----:B------:R-:W-:Y:S01]  /*3460*/  HMMA.16816.F32 R32, R8, R56, R100 ;  /* 0x000000380820723c */ /* 0x000fe20000001864 */
[----:B------:R-:W-:Y:S07]  /*3470*/  LDSM.16.M88.4 R56, [R222+0x6000] ;  /* 0x00600000de38783b */ /* 0x000fee0000000200 */
[C---:B------:R-:W-:Y:S08]  /*3480*/  HMMA.16816.F32 R104, R4.reuse, R74, R108 ;  /* 0x0000004a0468723c */ /* 0x040ff0000000186c */
[C---:B--2---:R-:W-:Y:S08]  /*3490*/  HMMA.16816.F32 R108, R4.reuse, R24, R60 ;  /* 0x00000018046c723c */ /* 0x044ff0000000183c */
[C---:B------:R-:W-:Y:S01]  /*34a0*/  HMMA.16816.F32 R100, R4.reuse, R26, R40 ;  /* 0x0000001a0464723c */ /* 0x040fe20000001828 */
[----:B------:R-:W2:Y:S04]  /*34b0*/  LDSM.16.M88.4 R24, [R238] ;  /* 0x00000000ee18783b */ /* 0x000ea80000000200 */
[----:B------:R-:W-:Y:S03]  /*34c0*/  LDSM.16.M88.4 R40, [R222+0x7000] ;  /* 0x00700000de28783b */ /* 0x000fe60000000200 */
[C---:B------:R-:W-:Y:S01]  /*34d0*/  HMMA.16816.F32 R8, R4.reuse, R72, R92 ;  /* 0x000000480408723c */ /* 0x040fe2000000185c */
[----:B------:R-:W3:Y:S07]  /*34e0*/  LDSM.16.M88.4 R72, [R237] ;  /* 0x00000000ed48783b */ /* 0x000eee0000000200 */
[C---:B------:R-:W-:Y:S01]  /*34f0*/  HMMA.16816.F32 R112, R4.reuse, R54, R68 ;  /* 0x000000360470723c */ /* 0x040fe20000001844 */
[----:B------:R-:W4:Y:S07]  /*3500*/  LDSM.16.M88.4 R68, [R236] ;  /* 0x00000000ec44783b */ /* 0x000f2e0000000200 */
[C---:B------:R-:W-:Y:S01]  /*3510*/  HMMA.16816.F32 R116, R4.reuse, R52, R64 ;  /* 0x000000340474723c */ /* 0x040fe20000001840 */
[----:B------:R-:W2:Y:S07]  /*3520*/  LDSM.16.M88.4 R64, [R234] ;  /* 0x00000000ea40783b */ /* 0x000eae0000000200 */
[C---:B------:R-:W-:Y:S08]  /*3530*/  HMMA.16816.F32 R92, R4.reuse, R44, R48 ;  /* 0x0000002c045c723c */ /* 0x040ff00000001830 */
[C---:B------:R-:W-:Y:S01]  /*3540*/  HMMA.16816.F32 R84, R4.reuse, R46, R36 ;  /* 0x0000002e0454723c */ /* 0x040fe20000001824 */
[----:B------:R-:W-:Y:S04]  /*3550*/  LDSM.16.M88.4 R44, [R222+0x6800] ;  /* 0x00680000de2c783b */ /* 0x000fe80000000200 */
[----:B------:R-:W-:Y:S03]  /*3560*/  LDSM.16.M88.4 R36, [R222+0x7800] ;  /* 0x00780000de24783b */ /* 0x000fe60000000200 */
[C---:B-----5:R-:W-:Y:S08]  /*3570*/  HMMA.16816.F32 R80, R4.reuse, R20, R32 ;  /* 0x000000140450723c */ /* 0x060ff00000001820 */
[----:B------:R-:W-:Y:S08]  /*3580*/  HMMA.16816.F32 R60, R4, R22, R16 ;  /* 0x00000016043c723c */ /* 0x000ff00000001810 */
[C---:B-1----:R-:W-:Y:S01]  /*3590*/  HMMA.16816.F32 R4, R12.reuse, R28, R8 ;  /* 0x0000001c0c04723c */ /* 0x042fe20000001808 */
[----:B------:R-:W1:Y:S07]  /*35a0*/  LDSM.16.M88.4 R8, [R226+0x8000] ;  /* 0x00800000e208783b */ /* 0x000e6e0000000200 */
[C---:B------:R-:W-:Y:S01]  /*35b0*/  HMMA.16816.F32 R52, R12.reuse, R30, R104 ;  /* 0x0000001e0c34723c */ /* 0x040fe20000001868 */
[----:B------:R-:W-:Y:S07]  /*35c0*/  LDSM.16.M88.4 R104, [R222+0x8800] ;  /* 0x00880000de68783b */ /* 0x000fee0000000200 */
[C---:B--2---:R-:W-:Y:S08]  /*35d0*/  HMMA.16816.F32 R48, R12.reuse, R24, R96 ;  /* 0x000000180c30723c */ /* 0x044ff00000001860 */
[C---:B------:R-:W-:Y:S08]  /*35e0*/  HMMA.16816.F32 R32, R12.reuse, R26, R88 ;  /* 0x0000001a0c20723c */ /* 0x040ff00000001858 */
[C---:B---3--:R-:W-:Y:S01]  /*35f0*/  HMMA.16816.F32 R28, R12.reuse, R72, R116 ;  /* 0x000000480c1c723c */ /* 0x048fe20000001874 */
[----:B------:R-:W2:Y:S07]  /*3600*/  LDSM.16.M88.4 R116, [R222+0x8000] ;  /* 0x00800000de74783b */ /* 0x000eae0000000200 */
[C---:B------:R-:W-:Y:S01]  /*3610*/  HMMA.16816.F32 R24, R12.reuse, R74, R112 ;  /* 0x0000004a0c18723c */ /* 0x040fe20000001870 */
[----:B------:R-:W-:Y:S07]  /*3620*/  LDSM.16.M88.4 R112, [R222+0x9000] ;  /* 0x00900000de70783b */ /* 0x000fee0000000200 */
[C---:B----4-:R-:W-:Y:S01]  /*3630*/  HMMA.16816.F32 R20, R12.reuse, R68, R108 ;  /* 0x000000440c14723c */ /* 0x050fe2000000186c */
[----:B------:R-:W-:Y:S07]  /*3640*/  LDSM.16.M88.4 R108, [R228] ;  /* 0x00000000e46c783b */ /* 0x000fee0000000200 */
[C---:B------:R-:W-:Y:S08]  /*3650*/  HMMA.16816.F32 R16, R12.reuse, R70, R100 ;  /* 0x000000460c10723c */ /* 0x040ff00000001864 */
[C---:B------:R-:W-:Y:S01]  /*3660*/  HMMA.16816.F32 R68, R12.reuse, R76, R92 ;  /* 0x0000004c0c44723c */ /* 0x040fe2000000185c */
[----:B------:R-:W-:Y:S07]  /*3670*/  LDSM.16.M88.4 R92, [R219+0x6000] ;  /* 0x00600000db5c783b */ /* 0x000fee0000000200 */
[C---:B------:R-:W-:Y:S08]  /*3680*/  HMMA.16816.F32 R84, R12.reuse, R78, R84 ;  /* 0x0000004e0c54723c */ /* 0x040ff00000001854 */
[C---:B------:R-:W-:Y:S08]  /*3690*/  HMMA.16816.F32 R100, R12.reuse, R64, R80 ;  /* 0x000000400c64723c */ /* 0x040ff00000001850 */
[----:B------:R-:W-:Y:S01]  /*36a0*/  HMMA.16816.F32 R96, R12, R66, R60 ;  /* 0x000000420c60723c */ /* 0x000fe2000000183c */
[----:B------:R-:W-:Y:S07]  /*36b0*/  LDSM.16.M88.4 R12, [R223+0xc000] ;  /* 0x00c00000df0c783b */ /* 0x000fee0000000200 */
[C---:B-1----:R-:W-:Y:S01]  /*36c0*/  HMMA.16816.F32 R88, R8.reuse, R56, R4 ;  /* 0x000000380858723c */ /* 0x042fe20000001804 */
[----:B------:R-:W-:Y:S07]  /*36d0*/  LDSM.16.M88.4 R4, [R225+0x8000] ;  /* 0x00800000e104783b */ /* 0x000fee0000000200 */
[C---:B------:R-:W-:Y:S08]  /*36e0*/  HMMA.16816.F32 R72, R8.reuse, R40, R28 ;  /* 0x000000280848723c */ /* 0x040ff0000000181c */
[C---:B------:R-:W-:Y:S01]  /*36f0*/  HMMA.16816.F32 R60, R8.reuse, R42, R24 ;  /* 0x0000002a083c723c */ /* 0x040fe20000001818 */
[----:B------:R-:W1:Y:S07]  /*3700*/  LDSM.16.M88.4 R40, [R219+0x7800] ;  /* 0x00780000db28783b */ /* 0x000e6e0000000200 */
[C---:B------:R-:W-:Y:S01]  /*3710*/  HMMA.16816.F32 R76, R8.reuse, R46, R32 ;  /* 0x0000002e084c723c */ /* 0x040fe20000001820 */
[----:B------:R-:W3:Y:S07]  /*3720*/  LDSM.16.M88.4 R32, [R219+0x8800] ;  /* 0x00880000db20783b */ /* 0x000eee0000000200 */
[C---:B------:R-:W-:Y:S01]  /*3730*/  HMMA.16816.F32 R80, R8.reuse, R44, R48 ;  /* 0x0000002c0850723c */ /* 0x040fe20000001830 */
[----:B------:R-:W4:Y:S04]  /*3740*/  LDSM.16.M88.4 R48, [R219+0x6800] ;  /* 0x00680000db30783b */ /* 0x000f280000000200 */
[----:B------:R-:W5:Y:S03]  /*3750*/  LDSM.16.M88.4 R44, [R219+0x7000] ;  /* 0x00700000db2c783b */ /* 0x000f660000000200 */
[C---:B------:R-:W-:Y:S08]  /*3760*/  HMMA.16816.F32 R64, R8.reuse, R58, R52 ;  /* 0x0000003a0840723c */ /* 0x040ff00000001834 */
[C---:B------:R-:W-:Y:S08]  /*3770*/  HMMA.16816.F32 R56, R8.reuse, R36, R20 ;  /* 0x000000240838723c */ /* 0x040ff00000001814 */
[C---:B------:R-:W-:Y:S01]  /*3780*/  HMMA.16816.F32 R28, R8.reuse, R38, R16 ;  /* 0x00000026081c723c */ /* 0x040fe20000001810 */
[----:B------:R-:W3:Y:S07]  /*3790*/  LDSM.16.M88.4 R36, [R219+0x8000] ;  /* 0x00800000db24783b */ /* 0x000eee0000000200 */
[C---:B--2---:R-:W-:Y:S08]  /*37a0*/  HMMA.16816.F32 R24, R8.reuse, R116, R68 ;  /* 0x000000740818723c */ /* 0x044ff00000001844 */
[C---:B------:R-:W-:Y:S08]  /*37b0*/  HMMA.16816.F32 R20, R8.reuse, R118, R84 ;  /* 0x000000760814723c */ /* 0x040ff00000001854 */
[C---:B------:R-:W-:Y:S01]  /*37c0*/  HMMA.16816.F32 R16, R8.reuse, R104, R100 ;  /* 0x000000680810723c */ /* 0x040fe20000001864 */
[----:B------:R-:W2:Y:S07]  /*37d0*/  LDSM.16.M88.4 R100, [R216+0x9000] ;  /* 0x00900000d864783b */ /* 0x000eae0000000200 */
[----:B------:R-:W-:Y:S01]  /*37e0*/  HMMA.16816.F32 R8, R8, R106, R96 ;  /* 0x0000006a0808723c */ /* 0x000fe20000001860 */
[----:B------:R-:W2:Y:S04]  /*37f0*/  LDSM.16.M88.4 R96, [R216+0x9800] ;  /* 0x00980000d860783b */ /* 0x000ea80000000200 */
[----:B------:R-:W2:Y:S03]  /*3800*/  LDSM.16.M88.4 R104, [R216+0xa000] ;  /* 0x00a00000d868783b */ /* 0x000ea60000000200 */
[C---:B-1----:R-:W-:Y:S08]  /*3810*/  HMMA.16816.F32 R84, R4.reuse, R40, R56 ;  /* 0x000000280454723c */ /* 0x042ff00000001838 */
[C---:B---3--:R-:W-:Y:S01]  /*3820*/  HMMA.16816.F32 R56, R4.reuse, R32, R16 ;  /* 0x000000200438723c */ /* 0x048fe20000001810 */
[----:B------:R-:W-:Y:S07]  /*3830*/  LDSM.16.M88.4 R16, [R216+0xb000] ;  /* 0x00b00000d810783b */ /* 0x000fee0000000200 */
[C---:B------:R-:W-:Y:S01]  /*3840*/  HMMA.16816.F32 R32, R4.reuse, R34, R8 ;  /* 0x000000220420723c */ /* 0x040fe20000001808 */
[----:B------:R-:W1:Y:S07]  /*3850*/  LDSM.16.M88.4 R8, [R216+0xa800] ;  /* 0x00a80000d808783b */ /* 0x000e6e0000000200 */
[C---:B------:R-:W-:Y:S08]  /*3860*/  HMMA.16816.F32 R52, R4.reuse, R92, R88 ;  /* 0x0000005c0434723c */ /* 0x040ff00000001858 */
[C---:B------:R-:W-:Y:S08]  /*3870*/  HMMA.16816.F32 R64, R4.reuse, R94, R64 ;  /* 0x0000005e0440723c */ /* 0x040ff00000001840 */
[C---:B----4-:R-:W-:Y:S08]  /*3880*/  HMMA.16816.F32 R68, R4.reuse, R48, R80 ;  /* 0x000000300444723c */ /* 0x050ff00000001850 */
[C---:B------:R-:W-:Y:S08]  /*3890*/  HMMA.16816.F32 R48, R4.reuse, R50, R76 ;  /* 0x000000320430723c */ /* 0x040ff0000000184c */
[C---:B-----5:R-:W-:Y:S08]  /*38a0*/  HMMA.16816.F32 R88, R4.reuse, R44, R72 ;  /* 0x0000002c0458723c */ /* 0x060ff00000001848 */
[C---:B------:R-:W-:Y:S01]  /*38b0*/  HMMA.16816.F32 R92, R4.reuse, R46, R60 ;  /* 0x0000002e045c723c */ /* 0x040fe2000000183c */
[----:B------:R-:W-:Y:S04]  /*38c0*/  LDSM.16.M88.4 R44, [R232] ;  /* 0x00000000e82c783b */ /* 0x000fe80000000200 */
[----:B------:R-:W-:Y:S03]  /*38d0*/  LDSM.16.M88.4 R60, [R231] ;  /* 0x00000000e73c783b */ /* 0x000fe60000000200 */
[C---:B------:R-:W-:Y:S08]  /*38e0*/  HMMA.16816.F32 R76, R4.reuse, R36, R24 ;  /* 0x00000024044c723c */ /* 0x040ff00000001818 */
[C---:B------:R-:W-:Y:S01]  /*38f0*/  HMMA.16816.F32 R72, R4.reuse, R38, R20 ;  /* 0x000000260448723c */ /* 0x040fe20000001814 */
[----:B------:R-:W3:Y:S07]  /*3900*/  LDSM.16.M88.4 R36, [R216+0xb800] ;  /* 0x00b80000d824783b */ /* 0x000eee0000000200 */
[----:B------:R-:W-:Y:S01]  /*3910*/  HMMA.16816.F32 R80, R4, R42, R28 ;  /* 0x0000002a0450723c */ /* 0x000fe2000000181c */
[----:B------:R-:W-:Y:S04]  /*3920*/  LDSM.16.M88.4 R4, [R224+0xc000] ;  /* 0x00c00000e004783b */ /* 0x000fe80000000200 */
[----:B------:R-:W4:Y:S03]  /*3930*/  LDSM.16.M88.4 R28, [R233] ;  /* 0x00000000e91c783b */ /* 0x000f260000000200 */
[C---:B--2---:R-:W-:Y:S08]  /*3940*/  HMMA.16816.F32 R24, R12.reuse, R100, R52 ;  /* 0x000000640c18723c */ /* 0x044ff00000001834 */
[C---:B------:R-:W-:Y:S01]  /*3950*/  HMMA.16816.F32 R20, R12.reuse, R102, R64 ;  /* 0x000000660c14723c */ /* 0x040fe20000001840 */
[----:B------:R-:W2:Y:S07]  /*3960*/  LDSM.16.M88.4 R100, [R230] ;  /* 0x00000000e664783b */ /* 0x000eae0000000200 */
[C---:B------:R-:W-:Y:S08]  /*3970*/  HMMA.16816.F32 R40, R12.reuse, R96, R68 ;  /* 0x000000600c28723c */ /* 0x040ff00000001844 */
[C---:B------:R-:W-:Y:S01]  /*3980*/  HMMA.16816.F32 R48, R12.reuse, R98, R48 ;  /* 0x000000620c30723c */ /* 0x040fe20000001830 */
[----:B------:R-:W-:Y:S07]  /*3990*/  LDSM.16.M88.4 R96, [R222+0xb000] ;  /* 0x00b00000de60783b */ /* 0x000fee0000000200 */
[C---:B------:R-:W-:Y:S01]  /*39a0*/  HMMA.16816.F32 R68, R12.reuse, R106, R92 ;  /* 0x0000006a0c44723c */ /* 0x040fe2000000185c */
[----:B------:R-:W5:Y:S07]  /*39b0*/  LDSM.16.M88.4 R92, [R229] ;  /* 0x00000000e55c783b */ /* 0x000f6e0000000200 */
[C---:B-1----:R-:W-:Y:S08]  /*39c0*/  HMMA.16816.F32 R84, R12.reuse, R8, R84 ;  /* 0x000000080c54723c */ /* 0x042ff00000001854 */
[C---:B------:R-:W-:Y:S01]  /*39d0*/  HMMA.16816.F32 R80, R12.reuse, R10, R80 ;  /* 0x0000000a0c50723c */ /* 0x040fe20000001850 */
[----:B------:R-:W1:Y:S07]  /*39e0*/  LDSM.16.M88.4 R8, [R226+0xc000] ;  /* 0x00c00000e208783b */ /* 0x000e6e0000000200 */
[C---:B------:R-:W-:Y:S01]  /*39f0*/  HMMA.16816.F32 R52, R12.reuse, R104, R88 ;  /* 0x000000680c34723c */ /* 0x040fe20000001858 */
[----:B------:R-:W-:Y:S07]  /*3a00*/  LDSM.16.M88.4 R104, [R222+0xb800] ;  /* 0x00b80000de68783b */ /* 0x000fee0000000200 */
[C---:B------:R-:W-:Y:S08]  /*3a10*/  HMMA.16816.F32 R88, R12.reuse, R16, R76 ;  /* 0x000000100c58723c */ /* 0x040ff0000000184c */
[C---:B------:R-:W-:Y:S08]  /*3a20*/  HMMA.16816.F32 R76, R12.reuse, R18, R72 ;  /* 0x000000120c4c723c */ /* 0x040ff00000001848 */
[C---:B---3--:R-:W-:Y:S08]  /*3a30*/  HMMA.16816.F32 R72, R12.reuse, R36, R56 ;  /* 0x000000240c48723c */ /* 0x048ff00000001838 */
[----:B------:R-:W-:Y:S01]  /*3a40*/  HMMA.16816.F32 R64, R12, R38, R32 ;  /* 0x000000260c40723c */ /* 0x000fe20000001820 */
[----:B------:R-:W3:Y:S04]  /*3a50*/  LDSM.16.M88.4 R36, [R222+0x9800] ;  /* 0x00980000de24783b */ /* 0x000ee80000000200 */
[----:B------:R-:W1:Y:S03]  /*3a60*/  LDSM.16.M88.4 R32, [R222+0xa000] ;  /* 0x00a00000de20783b */ /* 0x000e660000000200 */
[C---:B----4-:R-:W-:Y:S08]  /*3a70*/  HMMA.16816.F32 R56, R4.reuse, R28, R24 ;  /* 0x0000001c0438723c */ /* 0x050ff00000001818 */
[C---:B------:R-:W-:Y:S08]  /*3a80*/  HMMA.16816.F32 R28, R4.reuse, R30, R20 ;  /* 0x0000001e041c723c */ /* 0x040ff00000001814 */
[C---:B------:R-:W-:Y:S08]  /*3a90*/  HMMA.16816.F32 R24, R4.reuse, R44, R40 ;  /* 0x0000002c0418723c */ /* 0x040ff00000001828 */
[C---:B------:R-:W-:Y:S01]  /*3aa0*/  HMMA.16816.F32 R20, R4.reuse, R46, R48 ;  /* 0x0000002e0414723c */ /* 0x040fe20000001830 */
[----:B------:R-:W4:Y:S07]  /*3ab0*/  LDSM.16.M88.4 R44, [R222+0xa800] ;  /* 0x00a80000de2c783b */ /* 0x000f2e0000000200 */
[C---:B------:R-:W-:Y:S08]  /*3ac0*/  HMMA.16816.F32 R16, R4.reuse, R60, R52 ;  /* 0x0000003c0410723c */ /* 0x040ff00000001834 */
[C---:B------:R-:W-:Y:S01]  /*3ad0*/  HMMA.16816.F32 R12, R4.reuse, R62, R68 ;  /* 0x0000003e040c723c */ /* 0x040fe20000001844 */
[----:B------:R-:W-:Y:S07]  /*3ae0*/  LDSM.16.M88.4 R68, [R219+0x9800] ;  /* 0x00980000db44783b */ /* 0x000fee0000000200 */
[C---:B--2---:R-:W-:Y:S08]  /*3af0*/  HMMA.16816.F32 R40, R4.reuse, R100, R84 ;  /* 0x000000640428723c */ /* 0x044ff00000001854 */
[C---:B------:R-:W-:Y:S01]  /*3b00*/  HMMA.16816.F32 R52, R4.reuse, R102, R80 ;  /* 0x000000660434723c */ /* 0x040fe20000001850 */
[----:B------:R-:W-:Y:S07]  /*3b10*/  LDSM.16.M88.4 R100, [R219+0xa800] ;  /* 0x00a80000db64783b */ /* 0x000fee0000000200 */
[C---:B-----5:R-:W-:Y:S08]  /*3b20*/  HMMA.16816.F32 R88, R4.reuse, R92, R88 ;  /* 0x0000005c0458723c */ /* 0x060ff00000001858 */
[C---:B------:R-:W-:Y:S01]  /*3b30*/  HMMA.16816.F32 R84, R4.reuse, R94, R76 ;  /* 0x0000005e0454723c */ /* 0x040fe2000000184c */
[----:B------:R-:W-:Y:S04]  /*3b40*/  LDSM.16.M88.4 R92, [R219+0xa000] ;  /* 0x00a00000db5c783b */ /* 0x000fe80000000200 */
[----:B------:R-:W-:Y:S03]  /*3b50*/  LDSM.16.M88.4 R76, [R219+0x9000] ;  /* 0x00900000db4c783b */ /* 0x000fe60000000200 */
[C---:B------:R-:W-:Y:S08]  /*3b60*/  HMMA.16816.F32 R80, R4.reuse, R108, R72 ;  /* 0x0000006c0450723c */ /* 0x040ff00000001848 */
[----:B------:R-:W-:Y:S01]  /*3b70*/  HMMA.16816.F32 R72, R4, R110, R64 ;  /* 0x0000006e0448723c */ /* 0x000fe20000001840 */
[----:B------:R-:W2:Y:S04]  /*3b80*/  LDSM.16.M88.4 R4, [R225+0xc000] ;  /* 0x00c00000e104783b */ /* 0x000ea80000000200 */
[----:B------:R-:W5:Y:S03]  /*3b90*/  LDSM.16.M88.4 R108, [R219+0xb000] ;  /* 0x00b00000db6c783b */ /* 0x000f660000000200 */
[C---:B-1----:R-:W-:Y:S08]  /*3ba0*/  HMMA.16816.F32 R64, R8.reuse, R112, R56 ;  /* 0x000000700840723c */ /* 0x042ff00000001838 */
[----:B------:R-:W-:Y:S01]  /*3bb0*/  HMMA.16816.F32 R60, R8, R114, R28 ;  /* 0x00000072083c723c */ /* 0x000fe2000000181c */
[----:B------:R-:W1:Y:S01]  /*3bc0*/  LDSM.16.M88.4 R112, [R219+0xb800] ;  /* 0x00b80000db70783b */ /* 0x000e620000000200 */
[----:B------:R-:W-:Y:S01]  /*3bd0*/  ISETP.GT.AND P0, PT, R120, R126, PT ;  /* 0x0000007e7800720c */ /* 0x000fe20003f04270 */
[----:B------:R-:W-:-:S05]  /*3be0*/  DEPBAR.LE SB0, 0x0 ;  /* 0x000080000000791a */ /* 0x000fca0000000000 */
[C---:B---3--:R-:W-:Y:S08]  /*3bf0*/  HMMA.16816.F32 R56, R8.reuse, R36, R24 ;  /* 0x000000240838723c */ /* 0x048ff00000001818 */
[C---:B------:R-:W-:Y:S08]  /*3c00*/  HMMA.16816.F32 R48, R8.reuse, R38, R20 ;  /* 0x000000260830723c */ /* 0x040ff00000001814 */
[C---:B------:R-:W-:Y:S08]  /*3c10*/  HMMA.16816.F32 R36, R8.reuse, R32, R16 ;  /* 0x000000200824723c */ /* 0x040ff00000001810 */
[C---:B------:R-:W-:Y:S08]  /*3c20*/  HMMA.16816.F32 R32, R8.reuse, R34, R12 ;  /* 0x000000220820723c */ /* 0x040ff0000000180c */
[C---:B----4-:R-:W-:Y:S08]  /*3c30*/  HMMA.16816.F32 R28, R8.reuse, R44, R40 ;  /* 0x0000002c081c723c */ /* 0x050ff00000001828 */
[C---:B------:R-:W-:Y:S08]  /*3c40*/  HMMA.16816.F32 R24, R8.reuse, R46, R52 ;  /* 0x0000002e0818723c */ /* 0x040ff00000001834 */
[C---:B------:R-:W-:Y:S08]  /*3c50*/  HMMA.16816.F32 R20, R8.reuse, R96, R88 ;  /* 0x000000600814723c */ /* 0x040ff00000001858 */
[C---:B------:R-:W-:Y:S08]  /*3c60*/  HMMA.16816.F32 R16, R8.reuse, R98, R84 ;  /* 0x000000620810723c */ /* 0x040ff00000001854 */
[C---:B------:R-:W-:Y:S08]  /*3c70*/  HMMA.16816.F32 R12, R8.reuse, R104, R80 ;  /* 0x00000068080c723c */ /* 0x040ff00000001850 */
[----:B------:R-:W-:Y:S01]  /*3c80*/  HMMA.16816.F32 R8, R8, R106, R72 ;  /* 0x0000006a0808723c */ /* 0x000fe20000001848 */
[----:B------:R-:W-:Y:S07]  /*3c90*/  BSSY B0, `(.L_x_2137) ;  /* 0x0000039000007945 */ /* 0x000fee0003800000 */
        /* <DEDUP_REMOVED lines=8> */
[C---:B-----5:R-:W-:Y:S08]  /*3d20*/  HMMA.16816.F32 R24, R4.reuse, R108, R20 ;  /* 0x0000006c0418723c */ /* 0x060ff00000001814 */
[C---:B------:R-:W-:Y:S08]  /*3d30*/  HMMA.16816.F32 R40, R4.reuse, R110, R16 ;  /* 0x0000006e0428723c */ /* 0x040ff00000001810 */
[C---:B-1----:R-:W-:Y:S08]  /*3d40*/  HMMA.16816.F32 R60, R4.reuse, R112, R12 ;  /* 0x00000070043c723c */ /* 0x042ff0000000180c */
[----:B------:R-:W-:Y:S01]  /*3d50*/  HMMA.16816.F32 R52, R4, R114, R8 ;  /* 0x000000720434723c */ /* 0x000fe20000001808 */
[----:B------:R-:W-:Y:S06]  /*3d60*/  BAR.SYNC.DEFER_BLOCKING 0x0 ;  /* 0x0000000000007b1d */ /* 0x000fec0000010000 */
[----:B------:R-:W-:Y:S01]  /*3d70*/  @!UPT UIADD3 URZ, URZ, URZ, URZ ;  /* 0x0000003f3f3ff290 */ /* 0x000fe2000fffe03f */
[----:B------:R-:W-:Y:S11]  /*3d80*/  @!P0 BRA `(.L_x_2138) ;  /* 0x0000029000008947 */ /* 0x000ff60003800000 */
[----:B------:R-:W-:Y:S01]  /*3d90*/  IADD3 R0, R127, -0x2, RZ ;  /* 0xfffffffe7f007810 */ /* 0x000fe20007ffe0ff */
[----:B------:R-:W-:Y:S01]  /*3da0*/  IMAD.SHL.U32 R7, R124, 0x40, RZ ;  /* 0x000000407c077824 */ /* 0x000fe200078e00ff */
[----:B------:R-:W-:-:S02]  /*3db0*/  ISETP.GE.AND P5, PT, R128, c[0x0][0x1d4], PT ;  /* 0x0000750080007a0c */ /* 0x000fc40003fa6270 */
[----:B------:R-:W-:Y:S02]  /*3dc0*/  SHF.R.S32.HI R2, RZ, 0x1f, R0 ;  /* 0x0000001fff027819 */ /* 0x000fe40000011400 */
[C---:B------:R-:W-:Y:S02]  /*3dd0*/  LOP3.LUT P3, RZ, R130.reuse, 0x2, RZ, 0xc0, !PT ;  /* 0x0000000282ff7812 */ /* 0x040fe4000786c0ff */
[----:B------:R-:W-:Y:S01]  /*3de0*/  LOP3.LUT P4, RZ, R130, 0x1, RZ, 0xc0, !PT ;  /* 0x0000000182ff7812 */ /* 0x000fe2000788c0ff */
[----:B------:R-:W-:Y:S02]  /*3df0*/  IMAD R4, R2, c[0x0][0x1e0], RZ ;  /* 0x0000780002047a24 */ /* 0x000fe400078e02ff */
[----:B------:R-:W-:-:S04]  /*3e00*/  IMAD.WIDE.U32 R2, R0, c[0x0][0x1e0], RZ ;  /* 0x0000780000027a25 */ /* 0x000fc800078e00ff */
[----:B------:R-:W-:Y:S02]  /*3e10*/  IMAD R0, R0, c[0x0][0x1e4], R4 ;  /* 0x0000790000007a24 */ /* 0x000fe400078e0204 */
[----:B------:R-:W-:-:S04]  /*3e20*/  IMAD.WIDE.U32 R4, R2, 0x60, R122 ;  /* 0x0000006002047825 */ /* 0x000fc800078e007a */
[----:B------:R-:W-:Y:S01]  /*3e30*/  IMAD.IADD R0, R3, 0x1, R0 ;  /* 0x0000000103007824 */ /* 0x000fe200078e0200 */
[----:B------:R-:W-:-:S03]  /*3e40*/  LEA R2, P2, R4, c[0x0][0x1c8], 0x1 ;  /* 0x0000720004027a11 */ /* 0x000fc600078408ff */
[----:B------:R-:W-:Y:S01]  /*3e50*/  IMAD R0, R0, 0x60, RZ ;  /* 0x0000006000007824 */ /* 0x000fe200078e02ff */
[----:B------:R-:W-:-:S03]  /*3e60*/  IADD3 R12, P1, P0, R7, 0x80, R2 ;  /* 0x00000080070c7810 */ /* 0x000fc6000783e002 */
[----:B------:R-:W-:Y:S01]  /*3e70*/  IMAD.IADD R0, R5, 0x1, R0 ;  /* 0x0000000105007824 */ /* 0x000fe200078e0200 */
[----:B------:R-:W-:-:S04]  /*3e80*/  SHF.L.U64.HI R5, R124, 0x6, R125 ;  /* 0x000000067c057819 */ /* 0x000fc8000001027d */
[----:B------:R-:W-:-:S04]  /*3e90*/  LEA.HI.X R3, R4, c[0x0][0x1cc], R0, 0x1, P2 ;  /* 0x0000730004037a11 */ /* 0x000fc800010f0c00 */
[----:B------:R-:W-:Y:S01]  /*3ea0*/  IADD3.X R13, R5, RZ, R3, P1, P0 ;  /* 0x000000ff050d7210 */ /* 0x000fe20000fe0403 */
[----:B------:R-:W-:Y:S01]  /*3eb0*/  @!PT LDS RZ, [RZ] ;  /* 0x00000000fffff984 */ /* 0x000fe20000000800 */
[----:B------:R-:W-:Y:S01]  /*3ec0*/  @!PT LDS RZ, [RZ] ;  /* 0x00000000fffff984 */ /* 0x000fe20000000800 */
[----:B------:R-:W-:Y:S01]  /*3ed0*/  @!PT LDS RZ, [RZ] ;  /* 0x00000000fffff984 */ /* 0x000fe20000000800 */
[----:B------:R1:W-:Y:S01]  /*3ee0*/  LDGSTS.E.BYPASS.LTC128B.128 [R251+0xc100], [R2.64], !P5 ;  /* 0x0c10000002fb7fae */ /* 0x0003e2000e901d48 */
[----:B------:R-:W-:-:S03]  /*3ef0*/  IADD3 R10, P1, P0, R7, 0x100, R2 ;  /* 0x00000100070a7810 */ /* 0x000fc6000783e002 */
[----:B------:R1:W-:Y:S01]  /*3f00*/  LDGSTS.E.BYPASS.LTC128B.128 [R251+0xf100], [R2.64+0x80], !P3 ;  /* 0x0f10008002fb7fae */ /* 0x0003e2000d901d48 */
[--C-:B------:R-:W-:Y:S02]  /*3f10*/  IADD3.X R11, R5, RZ, R3.reuse, P1, P0 ;  /* 0x000000ff050b7210 */ /* 0x100fe40000fe0403 */
[----:B------:R-:W-:Y:S01]  /*3f20*/  IADD3 R8, P1, P0, R7, 0x180, R2 ;  /* 0x0000018007087810 */ /* 0x000fe2000783e002 */
[----:B------:R1:W-:Y:S03]  /*3f30*/  LDGSTS.E.BYPASS.LTC128B.128 [R251+0x12100], [R2.64+0x100], !P4 ;  /* 0x1210010002fb7fae */ /* 0x0003e6000e101d48 */
[----:B------:R-:W-:Y:S01]  /*3f40*/  IADD3.X R9, R5, RZ, R3, P1, P0 ;  /* 0x000000ff05097210 */ /* 0x000fe20000fe0403 */
[----:B------:R1:W-:Y:S01]  /*3f50*/  LDGSTS.E.BYPASS.LTC128B.128 [R251+0x15100], [R2.64+0x180], !P6 ;  /* 0x1510018002fb7fae */ /* 0x0003e2000f101d48 */
[----:B------:R-:W-:-:S04]  /*3f60*/  IADD3 R6, P1, R7, R2, RZ ;  /* 0x0000000207067210 */ /* 0x000fc80007f3e0ff */
[----:B------:R-:W-:Y:S01]  /*3f70*/  IADD3 R4, P0, R6, R7, RZ ;  /* 0x0000000706047210 */ /* 0x000fe20007f1e0ff */
[----:B------:R-:W-:-:S04]  /*3f80*/  IMAD.X R7, R5, 0x1, R3, P1 ;  /* 0x0000000105077824 */ /* 0x000fc800008e0603 */
[----:B------:R-:W-:Y:S01]  /*3f90*/  IMAD.X R5, R7, 0x1, R5, P0 ;  /* 0x0000000107057824 */ /* 0x000fe200000e0605 */
        /* <DEDUP_REMOVED lines=8> */
.L_x_2138:
[----:B------:R-:W-:Y:S05]  /*4020*/  BSYNC B0 ;  /* 0x0000000000007941 */ /* 0x000fea0003800000 */
.L_x_2137:
[----:B------:R-:W2:Y:S04]  /*4030*/  LDL R0, [R1+0x8c] ;  /* 0x00008c0001007983 */ /* 0x000ea80000100800 */
[----:B-1----:R-:W3:Y:S04]  /*4040*/  LDL R6, [R1+0x18] ;  /* 0x0000180001067983 */ /* 0x002ee80000100800 */
[----:B------:R1:W-:Y:S01]  /*4050*/  STL [R1+0xb4], R227 ;  /* 0x0000b4e301007387 */ /* 0x0003e20000100800 */
[----:B------:R-:W-:-:S03]  /*4060*/  IMAD.MOV.U32 R2, RZ, RZ, c[0x0][0x2c4] ;  /* 0x0000b100ff027624 */ /* 0x000fc600078e00ff */
[----:B------:R-:W-:Y:S04]  /*4070*/  LDSM.16.MT88.4 R68, [R221+0x6000] ;  /* 0x00600000dd44783b */ /* 0x000fe80000004200 */
[----:B------:R-:W0:Y:S04]  /*4080*/  LDGDEPBAR ;  /* 0x00000000000079af */ /* 0x000e280000000000 */
[----:B-1----:R-:W2:Y:S01]  /*4090*/  LDL R227, [R1+0x58] ;  /* 0x0000580001e37983 */ /* 0x002ea20000100800 */
[----:B------:R-:W-:-:S03]  /*40a0*/  ISETP.NE.AND P2, PT, R2, 0x1, PT ;  /* 0x000000010200780c */ /* 0x000fc60003f45270 */
[----:B------:R-:W-:Y:S04]  /*40b0*/  STL [R1+0xb0], R226 ;  /* 0x0000b0e201007387 */ /* 0x000fe80000100800 */
[----:B------:R-:W-:Y:S04]  /*40c0*/  STL [R1+0xac], R225 ;  /* 0x0000ace101007387 */ /* 0x000fe80000100800 */
[----:B------:R-:W-:Y:S04]  /*40d0*/  STL [R1+0xa8], R224 ;  /* 0x0000a8e001007387 */ /* 0x000fe80000100800 */
[----:B------:R-:W-:Y:S04]  /*40e0*/  STL [R1+0xa4], R223 ;  /* 0x0000a4df01007387 */ /* 0x000fe80000100800 */
[----:B------:R-:W-:Y:S04]  /*40f0*/  STL [R1+0xa0], R222 ;  /* 0x0000a0de01007387 */ /* 0x000fe80000100800 */
[----:B------:R-:W-:Y:S04]  /*4100*/  STL [R1+0x9c], R219 ;  /* 0x00009cdb01007387 */ /* 0x000fe80000100800 */
[----:B------:R-:W-:Y:S01]  /*4110*/  STL [R1+0x98], R216 ;  /* 0x000098d801007387 */ /* 0x000fe20000100800 */
[----:B--2---:R-:W-:-:S04]  /*4120*/  IMAD.IADD R0, R0, 0x1, R227 ;  /* 0x0000000100007824 */ /* 0x004fc800078e02e3 */
[----:B------:R-:W-:Y:S01]  /*4130*/  @P2 IMAD.HI.U32 R2, R0, c[0x0][0x2c8], RZ ;  /* 0x0000b20000022a27 */ /* 0x000fe200078e00ff */
[----:B------:R1:W-:Y:S04]  /*4140*/  STL [R1+0x1c], R0 ;  /* 0x00001c0001007387 */ /* 0x0003e80000100800 */
[----:B-1----:R-:W-:Y:S02]  /*4150*/  @P2 SHF.R.U32.HI R0, RZ, c[0x0][0x2cc], R2 ;  /* 0x0000b300ff002a19 */ /* 0x002fe40000011602 */
[----:B------:R-:W-:-:S03]  /*4160*/  IADD3 R2, R121, c[0x0][0x1d0], RZ ;  /* 0x0000740079027a10 */ /* 0x000fc60007ffe0ff */
[----:B------:R-:W1:Y:S01]  /*4170*/  SHFL.IDX PT, R5, R0, RZ, 0x1c1f ;  /* 0x001c1fff00057589 */ /* 0x000e6200000e0000 */
[----:B---3--:R-:W-:-:S03]  /*4180*/  IADD3 R3, -R6, 0x1, R2 ;  /* 0x0000000106037810 */ /* 0x008fc60007ffe102 */
[----:B------:R-:W2:Y:S01]  /*4190*/  SHFL.IDX PT, R0, R0, 0x1, 0x1c1f ;  /* 0x003c1f0000007f89 */ /* 0x000ea200000e0000 */
[----:B------:R-:W-:Y:S02]  /*41a0*/  IADD3 R4, R3, -c[0x0][0x168], RZ ;  /* 0x80005a0003047a10 */ /* 0x000fe40007ffe0ff */
[----:B------:R-:W-:-:S03]  /*41b0*/  IADD3 R3, -R6, R2, RZ ;  /* 0x0000000206037210 */ /* 0x000fc60007ffe1ff */
[C---:B-1----:R-:W-:Y:S02]  /*41c0*/  IMAD.IADD R2, R4.reuse, 0x1, R5 ;  /* 0x0000000104027824 */ /* 0x042fe400078e0205 */
[----:B--2---:R-:W-:-:S03]  /*41d0*/  IMAD.IADD R0, R4, 0x1, R0 ;  /* 0x0000000104007824 */ /* 0x004fc600078e0200 */
        /* <DEDUP_REMOVED lines=8> */
[C---:B------:R-:W-:Y:S02]  /*4260*/  ISETP.GT.AND P0, PT, R2.reuse, 0x10, PT ;  /* 0x000000100200780c */ /* 0x040fe40003f04270 */
[----:B------:R-:W-:Y:S02]  /*4270*/  FSEL R9, R77, -INF , P1 ;  /* 0xff8000004d097808 */ /* 0x000fe40000800000 */
[----:B------:R-:W-:Y:S02]  /*4280*/  ISETP.GT.AND P1, PT, R2, 0x11, PT ;  /* 0x000000110200780c */ /* 0x000fe40003f24270 */
[----:B------:R-:W-:Y:S02]  /*4290*/  FSEL R10, R56, -INF , P0 ;  /* 0xff800000380a7808 */ /* 0x000fe40000000000 */
[----:B------:R-:W-:-:S02]  /*42a0*/  ISETP.GT.AND P0, PT, R2, 0x18, PT ;  /* 0x000000180200780c */ /* 0x000fc40003f04270 */
[----:B------:R-:W-:Y:S02]  /*42b0*/  FSEL R12, R57, -INF , P1 ;  /* 0xff800000390c7808 */ /* 0x000fe40000800000 */
        /* <DEDUP_REMOVED lines=11> */
[----:B------:R-:W-:Y:S02]  /*4370*/  IMNMX R0, R3, R0, PT ;  /* 0x0000000003007217 */ /* 0x000fe40003800200 */
[----:B------:R-:W-:Y:S02]  /*4380*/  FSEL R81, R37, -INF , P1 ;  /* 0xff80000025517808 */ /* 0x000fe40000800000 */
[----:B------:R-:W-:Y:S02]  /*4390*/  FMNMX.FTZ R3, R5, R6, !PT ;  /* 0x0000000605037209 */ /* 0x000fe40007810000 */
[----:B------:R-:W-:Y:S02]  /*43a0*/  ISETP.GT.AND P1, PT, R2, 0x31, PT ;  /* 0x000000310200780c */ /* 0x000fe40003f24270 */
[----:B------:R-:W-:Y:S02]  /*43b0*/  FSEL R117, R32, -INF , P0 ;  /* 0xff80000020757808 */ /* 0x000fe40000000000 */
[----:B------:R-:W-:-:S02]  /*43c0*/  ISETP.GT.AND P0, PT, R2, 0x38, PT ;  /* 0x000000380200780c */ /* 0x000fc40003f04270 */
[----:B------:R-:W-:Y:S02]  /*43d0*/  FMNMX.FTZ R3, R7, R3, !PT ;  /* 0x0000000307037209 */ /* 0x000fe40007810000 */
[----:B------:R-:W-:Y:S02]  /*43e0*/  FSEL R96, R33, -INF , P1 ;  /* 0xff80000021607808 */ /* 0x000fe40000800000 */
[----:B------:R-:W-:Y:S02]  /*43f0*/  ISETP.GT.AND P1, PT, R2, 0x39, PT ;  /* 0x000000390200780c */ /* 0x000fe40003f24270 */
[----:B------:R-:W-:Y:S02]  /*4400*/  FSEL R99, R28, -INF , P0 ;  /* 0xff8000001c637808 */ /* 0x000fe40000000000 */
[----:B------:R-:W-:Y:S02]  /*4410*/  ISETP.GT.AND P0, PT, R2, 0x40, PT ;  /* 0x000000400200780c */ /* 0x000fe40003f04270 */
[----:B------:R-:W-:-:S02]  /*4420*/  FMNMX.FTZ R3, R9, R3, !PT ;  /* 0x0000000309037209 */ /* 0x000fc40007810000 */
[----:B------:R-:W-:Y:S02]  /*4430*/  FSEL R97, R29, -INF , P1 ;  /* 0xff8000001d617808 */ /* 0x000fe40000800000 */
[----:B------:R-:W-:Y:S02]  /*4440*/  ISETP.GT.AND P1, PT, R2, 0x41, PT ;  /* 0x000000410200780c */ /* 0x000fe40003f24270 */
[----:B------:R-:W-:Y:S02]  /*4450*/  FSEL R116, R24, -INF , P0 ;  /* 0xff80000018747808 */ /* 0x000fe40000000000 */
[----:B------:R-:W-:Y:S02]  /*4460*/  ISETP.GT.AND P0, PT, R2, 0x48, PT ;  /* 0x000000480200780c */ /* 0x000fe40003f04270 */
[----:B------:R-:W-:Y:S02]  /*4470*/  FMNMX.FTZ R3, R10, R3, !PT ;  /* 0x000000030a037209 */ /* 0x000fe40007810000 */
[----:B------:R-:W-:-:S02]  /*4480*/  FSEL R103, R25, -INF , P1 ;  /* 0xff80000019677808 */ /* 0x000fc40000800000 */
[----:B------:R-:W-:Y:S02]  /*4490*/  ISETP.GT.AND P1, PT, R0, RZ, PT ;  /* 0x000000ff0000720c */ /* 0x000fe40003f24270 */
[----:B------:R-:W-:Y:S02]  /*44a0*/  FSEL R107, R40, -INF , P0 ;  /* 0xff800000286b7808 */ /* 0x000fe40000000000 */
[----:B------:R-:W-:Y:S02]  /*44b0*/  FMNMX.FTZ R3, R12, R3, !PT ;  /* 0x000000030c037209 */ /* 0x000fe40007810000 */
[----:B------:R-:W-:Y:S02]  /*44c0*/  ISETP.GT.AND P0, PT, R0, 0x1, PT ;  /* 0x000000010000780c */ /* 0x000fe40003f04270 */
[----:B------:R-:W-:Y:S02]  /*44d0*/  FSEL R8, R66, -INF , P1 ;  /* 0xff80000042087808 */ /* 0x000fe40000800000 */
[----:B------:R-:W-:-:S02]  /*44e0*/  FMNMX.FTZ R3, R18, R3, !PT ;  /* 0x0000000312037209 */ /* 0x000fc40007810000 */
[C---:B------:R-:W-:Y:S02]  /*44f0*/  ISETP.GT.AND P1, PT, R0.reuse, 0x8, PT ;  /* 0x000000080000780c */ /* 0x040fe40003f24270 */
[----:B------:R-:W-:Y:S02]  /*4500*/  FSEL R16, R67, -INF , P0 ;  /* 0xff80000043107808 */ /* 0x000fe40000000000 */
[----:B------:R-:W-:Y:S01]  /*4510*/  ISETP.GT.AND P0, PT, R0, 0x9, PT ;  /* 0x000000090000780c */ /* 0x000fe20003f04270 */
[----:B------:R-:W-:Y:S01]  /*4520*/  LDSM.16.MT88.4 R64, [R218+0x3000] ;  /* 0x00300000da40783b */ /* 0x000fe20000004200 */
[----:B------:R-:W-:Y:S02]  /*4530*/  FMNMX.FTZ R3, R23, R3, !PT ;  /* 0x0000000317037209 */ /* 0x000fe40007810000 */
[----:B------:R-:W-:Y:S02]  /*4540*/  FSEL R11, R78, -INF , P1 ;  /* 0xff8000004e0b7808 */ /* 0x000fe40000800000 */
[----:B------:R-:W-:-:S02]  /*4550*/  FMNMX.FTZ R4, R8, R16, !PT ;  /* 0x0000001008047209 */ /* 0x000fc40007810000 */
[----:B------:R-:W-:Y:S02]  /*4560*/  FSEL R17, R79, -INF , P0 ;  /* 0xff8000004f117808 */ /* 0x000fe40000000000 */
[----:B------:R-:W-:Y:S02]  /*4570*/  ISETP.GT.AND P0, PT, R0, 0x11, PT ;  /* 0x000000110000780c */ /* 0x000fe40003f04270 */
[----:B------:R-:W-:Y:S02]  /*4580*/  FMNMX.FTZ R3, R80, R3, !PT ;  /* 0x0000000350037209 */ /* 0x000fe40007810000 */
[----:B------:R-:W-:Y:S02]  /*4590*/  ISETP.GT.AND P1, PT, R0, 0x10, PT ;  /* 0x000000100000780c */ /* 0x000fe40003f24270 */
[----:B------:R-:W-:Y:S02]  /*45a0*/  FMNMX.FTZ R4, R11, R4, !PT ;  /* 0x000000040b047209 */ /* 0x000fe40007810000 */
[----:B------:R-:W-:-:S02]  /*45b0*/  FSEL R20, R59, -INF , P0 ;  /* 0xff8000003b147808 */ /* 0x000fc40000000000 */
[----:B------:R-:W-:Y:S02]  /*45c0*/  ISETP.GT.AND P0, PT, R0, 0x19, PT ;  /* 0x000000190000780c */ /* 0x000fe40003f04270 */
[----:B------:R-:W-:Y:S02]  /*45d0*/  FMNMX.FTZ R3, R83, R3, !PT ;  /* 0x0000000353037209 */ /* 0x000fe40007810000 */
[----:B------:R-:W-:Y:S02]  /*45e0*/  FSEL R21, R58, -INF , P1 ;  /* 0xff8000003a157808 */ /* 0x000fe40000800000 */
[----:B------:R-:W-:Y:S01]  /*45f0*/  FMNMX.FTZ R4, R17, R4, !PT ;  /* 0x0000000411047209 */ /* 0x000fe20007810000 */
[----:B------:R-:W-:Y:S01]  /*4600*/  LDSM.16.MT88.4 R56, [R220] ;  /* 0x00000000dc38783b */ /* 0x000fe20000004200 */
[----:B------:R-:W-:Y:S02]  /*4610*/  FSEL R24, R51, -INF , P0 ;  /* 0xff80000033187808 */ /* 0x000fe40000000000 */
[----:B------:R-:W-:-:S02]  /*4620*/  FMNMX.FTZ R3, R82, R3, !PT ;  /* 0x0000000352037209 */ /* 0x000fc40007810000 */
[C---:B------:R-:W-:Y:S02]  /*4630*/  ISETP.GT.AND P1, PT, R0.reuse, 0x18, PT ;  /* 0x000000180000780c */ /* 0x040fe40003f24270 */
[----:B------:R-:W-:Y:S02]  /*4640*/  ISETP.GT.AND P0, PT, R0, 0x20, PT ;  /* 0x000000200000780c */ /* 0x000fe40003f04270 */
[----:B------:R-:W-:Y:S02]  /*4650*/  FMNMX.FTZ R4, R21, R4, !PT ;  /* 0x0000000415047209 */ /* 0x000fe40007810000 */
[----:B------:R-:W-:Y:S02]  /*4660*/  FMNMX.FTZ R3, R81, R3, !PT ;  /* 0x0000000351037209 */ /* 0x000fe40007810000 */
[----:B------:R-:W-:Y:S02]  /*4670*/  FSEL R22, R50, -INF , P1 ;  /* 0xff80000032167808 */ /* 0x000fe40000800000 */
[----:B------:R-:W-:-:S02]  /*4680*/  FSEL R77, R46, -INF , P0 ;  /* 0xff8000002e4d7808 */ /* 0x000fc40000000000 */
[----:B------:R-:W-:Y:S02]  /*4690*/  FMNMX.FTZ R4, R20, R4, !PT ;  /* 0x0000000414047209 */ /* 0x000fe40007810000 */
[C---:B------:R-:W-:Y:S02]  /*46a0*/  ISETP.GT.AND P0, PT, R2.reuse, 0x50, PT ;  /* 0x000000500200780c */ /* 0x040fe40003f04270 */
[----:B------:R-:W-:Y:S02]  /*46b0*/  ISETP.GT.AND P1, PT, R2, 0x49, PT ;  /* 0x000000490200780c */ /* 0x000fe40003f24270 */
[----:B------:R-:W-:Y:S02]  /*46c0*/  FMNMX.FTZ R3, R117, R3, !PT ;  /* 0x0000000375037209 */ /* 0x000fe40007810000 */
[----:B------:R-:W-:Y:S02]  /*46d0*/  FMNMX.FTZ R4, R22, R4, !PT ;  /* 0x0000000416047209 */ /* 0x000fe40007810000 */
[----:B------:R-:W-:-:S02]  /*46e0*/  FSEL R114, R60, -INF , P0 ;  /* 0xff8000003c727808 */ /* 0x000fc40000000000 */
[----:B------:R-:W-:Y:S02]  /*46f0*/  ISETP.GT.AND P0, PT, R0, 0x28, PT ;  /* 0x000000280000780c */ /* 0x000fe40003f04270 */
[----:B------:R-:W-:Y:S02]  /*4700*/  FSEL R109, R41, -INF , P1 ;  /* 0xff800000296d7808 */ /* 0x000fe40000800000 */
        /* <DEDUP_REMOVED lines=8> */
[----:B------:R-:W-:Y:S01]  /*4790*/  LDSM.16.MT88.4 R44, [R220+0x800] ;  /* 0x00080000dc2c783b */ /* 0x000fe20000004200 */
        /* <DEDUP_REMOVED lines=20> */
[----:B------:R-:W-:-:S02]  /*48e0*/  ISETP.GT.AND P1, PT, R0, 0x39, PT ;  /* 0x000000390000780c */ /* 0x000fc40003f24270 */
[----:B------:R-:W-:Y:S02]  /*48f0*/  ISETP.GT.AND P0, PT, R2, 0x59, PT ;  /* 0x000000590200780c */ /* 0x000fe40003f04270 */
[----:B------:R-:W-:Y:S02]  /*4900*/  FMNMX.FTZ R173, R109, R173, !PT ;  /* 0x000000ad6dad7209 */ /* 0x000fe40007810000 */
[----:B------:R-:W-:Y:S02]  /*4910*/  FMNMX.FTZ R2, R98, R3, !PT ;  /* 0x0000000362027209 */ /* 0x000fe40007810000 */
[----:B------:R-:W-:Y:S02]  /*4920*/  FSEL R111, R31, -INF , P1 ;  /* 0xff8000001f6f7808 */ /* 0x000fe40000800000 */
[----:B------:R-:W-:Y:S01]  /*4930*/  FMNMX.FTZ R173, R114, R173, !PT ;  /* 0x000000ad72ad7209 */ /* 0x000fe20007810000 */
[----:B------:R-:W-:Y:S01]  /*4940*/  LDSM.16.MT88.4 R28, [R218+0x800] ;  /* 0x00080000da1c783b */ /* 0x000fe20000004200 */
[----:B------:R-:W-:-:S02]  /*4950*/  ISETP.GT.AND P1, PT, R0, 0x40, PT ;  /* 0x000000400000780c */ /* 0x000fc40003f24270 */
[----:B------:R-:W-:Y:S02]  /*4960*/  FMNMX.FTZ R2, R113, R2, !PT ;  /* 0x0000000271027209 */ /* 0x000fe40007810000 */
[----:B------:R-:W-:Y:S02]  /*4970*/  FSEL R78, R53, -INF , P0 ;  /* 0xff800000354e7808 */ /* 0x000fe40000000000 */
[----:B------:R-:W-:Y:S02]  /*4980*/  FMNMX.FTZ R173, R219, R173, !PT ;  /* 0x000000addbad7209 */ /* 0x000fe40007810000 */
[----:B------:R-:W-:Y:S02]  /*4990*/  ISETP.GT.AND P0, PT, R0, 0x41, PT ;  /* 0x000000410000780c */ /* 0x000fe40003f04270 */
[----:B------:R-:W-:Y:S02]  /*49a0*/  FSEL R110, R26, -INF , P1 ;  /* 0xff8000001a6e7808 */ /* 0x000fe40000800000 */
[----:B------:R-:W-:-:S02]  /*49b0*/  FMNMX.FTZ R2, R111, R2, !PT ;  /* 0x000000026f027209 */ /* 0x000fc40007810000 */
[----:B------:R-:W-:Y:S02]  /*49c0*/  FMNMX.FTZ R173, R216, R173, !PT ;  /* 0x000000add8ad7209 */ /* 0x000fe40007810000 */
[----:B------:R-:W-:Y:S02]  /*49d0*/  FSEL R106, R27, -INF , P0 ;  /* 0xff8000001b6a7808 */ /* 0x000fe40000000000 */
[----:B------:R-:W-:Y:S02]  /*49e0*/  ISETP.GT.AND P1, PT, R0, 0x48, PT ;  /* 0x000000480000780c */ /* 0x000fe40003f24270 */
[----:B------:R-:W-:Y:S02]  /*49f0*/  FMNMX.FTZ R2, R110, R2, !PT ;  /* 0x000000026e027209 */ /* 0x000fe40007810000 */
[----:B------:R-:W-:Y:S02]  /*4a00*/  FMNMX.FTZ R173, R78, R173, !PT ;  /* 0x000000ad4ead7209 */ /* 0x000fe40007810000 */
[----:B------:R-:W-:-:S02]  /*4a10*/  ISETP.GT.AND P0, PT, R0, 0x49, PT ;  /* 0x000000490000780c */ /* 0x000fc40003f04270 */
[----:B------:R-:W-:Y:S01]  /*4a20*/  FSEL R224, R42, -INF , P1 ;  /* 0xff8000002ae07808 */ /* 0x000fe20000800000 */
[----:B------:R-:W1:Y:S01]  /*4a30*/  SHFL.BFLY PT, R3, R173, 0x2, 0x1f ;  /* 0x0c401f00ad037f89 */ /* 0x000e6200000e0000 */
        /* <DEDUP_REMOVED lines=8> */
[----:B------:R-:W-:Y:S01]  /*4ac0*/  ISETP.GT.AND P1, PT, R0, 0x58, PT ;  /* 0x000000580000780c */ /* 0x000fe20003f24270 */
[----:B------:R-:W-:Y:S01]  /*4ad0*/  LDSM.16.MT88.4 R60, [R217+0x800] ;  /* 0x00080000d93c783b */ /* 0x000fe20000004200 */
[----:B------:R-:W-:Y:S02]  /*4ae0*/  FMNMX.FTZ R2, R102, R2, !PT ;  /* 0x0000000266027209 */ /* 0x000fe40007810000 */
[----:B------:R-:W-:-:S02]  /*4af0*/  ISETP.GT.AND P0, PT, R0, 0x59, PT ;  /* 0x000000590000780c */ /* 0x000fc40003f04270 */
[----:B------:R-:W-:Y:S02]  /*4b00*/  FSEL R118, R54, -INF , P1 ;  /* 0xff80000036767808 */ /* 0x000fe40000800000 */
[----:B------:R-:W-:Y:S02]  /*4b10*/  FMNMX.FTZ R0, R108, R2, !PT ;  /* 0x000000026c007209 */ /* 0x000fe40007810000 */
[----:B------:R-:W-:Y:S02]  /*4b20*/  FSEL R104, R55, -INF , P0 ;  /* 0xff80000037687808 */ /* 0x000fe40000000000 */
[----:B------:R-:W-:Y:S02]  /*4b30*/  FMNMX.FTZ R0, R118, R0, !PT ;  /* 0x0000000076007209 */ /* 0x000fe40007810000 */
[----:B-1----:R-:W-:Y:S02]  /*4b40*/  FMNMX.FTZ R173, R173, R3, !PT ;  /* 0x00000003adad7209 */ /* 0x002fe40007810000 */
[----:B------:R-:W-:-:S02]  /*4b50*/  FMNMX.FTZ R0, R104, R0, !PT ;  /* 0x0000000068007209 */ /* 0x000fc40007810000 */
[----:B------:R-:W-:Y:S01]  /*4b60*/  MOV R79, R126 ;  /* 0x0000007e004f7202 */ /* 0x000fe20000000f00 */
        /* <DEDUP_REMOVED lines=18> */
[----:B--2---:R-:W-:Y:S02]  /*4c90*/  FFMA.FTZ R3, R7, c[0x0][0x2d0], -R2 ;  /* 0x0000b40007037a23 */ /* 0x004fe40000010802 */
[----:B------:R-:W-:Y:S01]  /*4ca0*/  LDSM.16.MT88.4 R4, [R218] ;  /* 0x00000000da04783b */ /* 0x000fe20000004200 */
[----:B---3--:R-:W-:Y:S01]  /*4cb0*/  FADD.FTZ R125, R73, R72 ;  /* 0x00000048497d7221 */ /* 0x008fe20000010000 */
[----:B------:R1:W2:Y:S02]  /*4cc0*/  MUFU.EX2 R214, R3 ;  /* 0x0000000300d67308 */ /* 0x0002a40000000800 */
[----:B-1----:R-:W-:Y:S01]  /*4cd0*/  FFMA.FTZ R3, R10, c[0x0][0x2d0], -R2 ;  /* 0x0000b4000a037a23 */ /* 0x002fe20000010802 */
[----:B--2---:R-:W-:-:S05]  /*4ce0*/  F2FP.PACK_AB R10, R213, R214 ;  /* 0x000000d6d50a723e */ /* 0x004fca00000000ff */
[----:B------:R1:W-:Y:S02]  /*4cf0*/  MUFU.EX2 R252, R3 ;  /* 0x0000000300fc7308 */ /* 0x0003e40000000800 */
[----:B-1----:R-:W-:Y:S02]  /*4d00*/  FFMA.FTZ R3, R12, c[0x0][0x2d0], -R2 ;  /* 0x0000b4000c037a23 */ /* 0x002fe40000010802 */
[----:B------:R-:W1:Y:S04]  /*4d10*/  LDSM.16.MT88.4 R12, [R217] ;  /* 0x00000000d90c783b */ /* 0x000e680000004200 */
[----:B------:R2:W-:Y:S02]  /*4d20*/  MUFU.EX2 R215, R3 ;  /* 0x0000000300d77308 */ /* 0x0005e40000000800 */
[----:B--2---:R-:W-:Y:S01]  /*4d30*/  FFMA.FTZ R3, R8, c[0x0][0x2d0], -R0 ;  /* 0x0000b40008037a23 */ /* 0x004fe20000010800 */
[----:B------:R-:W-:-:S05]  /*4d40*/  F2FP.PACK_AB R8, R72, R73 ;  /* 0x000000494808723e */ /* 0x000fca00000000ff */
        /* <DEDUP_REMOVED lines=8> */
[--C-:B--2---:R-:W-:Y:S01]  /*4dd0*/  FFMA.FTZ R3, R18, c[0x0][0x2d0], -R2.reuse ;  /* 0x0000b40012037a23 */ /* 0x104fe20000010802 */
[----:B---3--:R-:W-:Y:S01]  /*4de0*/  F2FP.PACK_AB R11, R212, R127 ;  /* 0x0000007fd40b723e */ /* 0x008fe200000000ff */
[----:B------:R-:W2:Y:S04]  /*4df0*/  LDSM.16.MT88.4 R16, [R221] ;  /* 0x00000000dd10783b */ /* 0x000ea80000004200 */
[----:B------:R3:W-:Y:S02]  /*4e00*/  MUFU.EX2 R222, R3 ;  /* 0x0000000300de7308 */ /* 0x0007e40000000800 */
[C---:B-1----:R-:W-:Y:S08]  /*4e10*/  HMMA.16816.F32 R48, R8.reuse, R12, RZ ;  /* 0x0000000c0830723c */ /* 0x042ff000000018ff */
[----:B------:R-:W-:Y:S01]  /*4e20*/  HMMA.16816.F32 R40, R8, R4, RZ ;  /* 0x000000040828723c */ /* 0x000fe200000018ff */
[----:B---3--:R-:W-:-:S06]  /*4e30*/  FFMA.FTZ R3, R23, c[0x0][0x2d0], -R2 ;  /* 0x0000b40017037a23 */ /* 0x008fcc0000010802 */
[----:B------:R-:W-:Y:S01]  /*4e40*/  F2FP.PACK_AB R4, R215, R252 ;  /* 0x000000fcd704723e */ /* 0x000fe200000000ff */
[----:B------:R1:W3:Y:S01]  /*4e50*/  MUFU.EX2 R101, R3 ;  /* 0x0000000300657308 */ /* 0x0002e20000000800 */
[C---:B------:R-:W-:Y:S08]  /*4e60*/  HMMA.16816.F32 R36, R8.reuse, R6, RZ ;  /* 0x000000060824723c */ /* 0x040ff000000018ff */
[----:B------:R-:W-:Y:S01]  /*4e70*/  HMMA.16816.F32 R52, R8, R14, RZ ;  /* 0x0000000e0834723c */ /* 0x000fe200000018ff */
[----:B-1----:R-:W-:Y:S01]  /*4e80*/  FFMA.FTZ R3, R21, c[0x0][0x2d0], -R0 ;  /* 0x0000b40015037a23 */ /* 0x002fe20000010800 */
[----:B---3--:R-:W-:-:S06]  /*4e90*/  F2FP.PACK_AB R6, R101, R222 ;  /* 0x000000de6506723e */ /* 0x008fcc00000000ff */
[----:B------:R-:W-:Y:S01]  /*4ea0*/  HMMA.16816.F32 R12, R8, R56, RZ ;  /* 0x00000038080c723c */ /* 0x000fe200000018ff */
[----:B------:R1:W-:Y:S02]  /*4eb0*/  MUFU.EX2 R174, R3 ;  /* 0x0000000300ae7308 */ /* 0x0003e40000000800 */
[----:B-1----:R-:W-:-:S06]  /*4ec0*/  FFMA.FTZ R3, R20, c[0x0][0x2d0], -R0 ;  /* 0x0000b40014037a23 */ /* 0x002fcc0000010800 */
[----:B------:R1:W3:Y:S02]  /*4ed0*/  MUFU.EX2 R112, R3 ;  /* 0x0000000300707308 */ /* 0x0002e40000000800 */
[--C-:B-1----:R-:W-:Y:S01]  /*4ee0*/  FFMA.FTZ R3, R22, c[0x0][0x2d0], -R0.reuse ;  /* 0x0000b40016037a23 */ /* 0x102fe20000010800 */
[----:B---3--:R-:W-:Y:S01]  /*4ef0*/  F2FP.PACK_AB R5, R112, R174 ;  /* 0x000000ae7005723e */ /* 0x008fe200000000ff */
[C---:B--2---:R-:W-:Y:S04]  /*4f00*/  HMMA.16816.F32 R20, R8.reuse, R16, RZ ;  /* 0x000000100814723c */ /* 0x044fe800000018ff */
[----:B------:R1:W-:Y:S04]  /*4f10*/  MUFU.EX2 R100, R3 ;  /* 0x0000000300647308 */ /* 0x0003e80000000800 */
[----:B------:R-:W-:Y:S01]  /*4f20*/  HMMA.16816.F32 R16, R8, R18, RZ ;  /* 0x000000120810723c */ /* 0x000fe200000018ff */
[----:B-1----:R-:W-:-:S02]  /*4f30*/  FFMA.FTZ R3, R24, c[0x0][0x2d0], -R0 ;  /* 0x0000b40018037a23 */ /* 0x002fc40000010800 */
[----:B------:R-:W1:Y:S02]  /*4f40*/  LDSM.16.MT88.4 R24, [R221+0x800] ;  /* 0x00080000dd18783b */ /* 0x000e640000004200 */
[----:B------:R-:W2:Y:S02]  /*4f50*/  MUFU.EX2 R105, R3 ;  /* 0x0000000300697308 */ /* 0x000ea40000000800 */
[----:B--2---:R-:W-:Y:S01]  /*4f60*/  F2FP.PACK_AB R7, R105, R100 ;  /* 0x000000646907723e */ /* 0x004fe200000000ff */
[----:B------:R-:W-:-:S05]  /*4f70*/  FFMA.FTZ R3, R80, c[0x0][0x2d0], -R2 ;  /* 0x0000b40050037a23 */ /* 0x000fca0000010802 */
[----:B------:R2:W-:Y:S01]  /*4f80*/  MUFU.EX2 R124, R3 ;  /* 0x00000003007c7308 */ /* 0x0005e20000000800 */
[----:B------:R-:W-:Y:S08]  /*4f90*/  HMMA.16816.F32 R88, R4, R60, R48 ;  /* 0x0000003c0458723c */ /* 0x000ff00000001830 */
[----:B------:R-:W-:Y:S01]  /*4fa0*/  HMMA.16816.F32 R48, R8, R58, RZ ;  /* 0x0000003a0830723c */ /* 0x000fe200000018ff */
[----:B------:R-:W3:Y:S01]  /*4fb0*/  LDSM.16.MT88.4 R56, [R217+0x3800] ;  /* 0x00380000d938783b */ /* 0x000ee20000004200 */
[----:B--2---:R-:W-:-:S06]  /*4fc0*/  FFMA.FTZ R3, R83, c[0x0][0x2d0], -R2 ;  /* 0x0000b40053037a23 */ /* 0x004fcc0000010802 */
[C---:B-1----:R-:W-:Y:S08]  /*4fd0*/  HMMA.16816.F32 R204, R4.reuse, R24, R20 ;  /* 0x0000001804cc723c */ /* 0x042ff00000001814 */
[----:B------:R-:W-:Y:S01]  /*4fe0*/  HMMA.16816.F32 R192, R4, R26, R16 ;  /* 0x0000001a04c0723c */ /* 0x000fe20000001810 */
[----:B------:R-:W-:Y:S07]  /*4ff0*/  LDSM.16.MT88.4 R24, [R221+0x3000] ;  /* 0x00300000dd18783b */ /* 0x000fee0000004200 */
[C---:B------:R-:W-:Y:S08]  /*5000*/  HMMA.16816.F32 R20, R8.reuse, R32, RZ ;  /* 0x000000200814723c */ /* 0x040ff000000018ff */
[----:B------:R-:W-:Y:S01]  /*5010*/  HMMA.16816.F32 R16, R8, R34, RZ ;  /* 0x000000220810723c */ /* 0x000fe200000018ff */
[----:B------:R-:W1:Y:S07]  /*5020*/  LDSM.16.MT88.4 R32, [R218+0x3800] ;  /* 0x00380000da20783b */ /* 0x000e6e0000004200 */
[C---:B------:R-:W-:Y:S01]  /*5030*/  HMMA.16816.F32 R208, R4.reuse, R28, R40 ;  /* 0x0000001c04d0723c */ /* 0x040fe20000001828 */
[----:B------:R-:W2:Y:S07]  /*5040*/  LDSM.16.MT88.4 R40, [R220+0x3000] ;  /* 0x00300000dc28783b */ /* 0x000eae0000004200 */
[C---:B------:R-:W-:Y:S01]  /*5050*/  HMMA.16816.F32 R196, R4.reuse, R30, R36 ;  /* 0x0000001e04c4723c */ /* 0x040fe20000001824 */
[----:B------:R-:W4:Y:S07]  /*5060*/  LDSM.16.MT88.4 R36, [R217+0x6000] ;  /* 0x00600000d924783b */ /* 0x000f2e0000004200 */
[----:B------:R-:W-:Y:S08]  /*5070*/  HMMA.16816.F32 R200, R4, R44, R12 ;  /* 0x0000002c04c8723c */ /* 0x000ff0000000180c */
[----:B------:R-:W-:Y:S08]  /*5080*/  HMMA.16816.F32 R12, R8, R64, RZ ;  /* 0x00000040080c723c */ /* 0x000ff000000018ff */
[C---:B------:R-:W-:Y:S01]  /*5090*/  HMMA.16816.F32 R84, R4.reuse, R62, R52 ;  /* 0x0000003e0454723c */ /* 0x040fe20000001834 */
[----:B------:R-:W-:Y:S04]  /*50a0*/  LDSM.16.MT88.4 R60, [R220+0x3800] ;  /* 0x00380000dc3c783b */ /* 0x000fe80000004200 */
[----:B------:R-:W-:Y:S03]  /*50b0*/  LDSM.16.MT88.4 R52, [R218+0x6000] ;  /* 0x00600000da34783b */ /* 0x000fe60000004200 */
[----:B------:R-:W-:Y:S01]  /*50c0*/  HMMA.16816.F32 R188, R4, R46, R48 ;  /* 0x0000002e04bc723c */ /* 0x000fe20000001830 */
[----:B------:R-:W2:Y:S04]  /*50d0*/  LDSM.16.MT88.4 R44, [R221+0x3800] ;  /* 0x00380000dd2c783b */ /* 0x000ea80000004200 */
[----:B------:R-:W-:Y:S03]  /*50e0*/  LDSM.16.MT88.4 R48, [R220+0x6000] ;  /* 0x00600000dc30783b */ /* 0x000fe60000004200 */
[----:B------:R-:W-:Y:S01]  /*50f0*/  HMMA.16816.F32 R28, R8, R66, RZ ;  /* 0x00000042081c723c */ /* 0x000fe200000018ff */
[----:B------:R-:W-:Y:S07]  /*5100*/  LDSM.16.MT88.4 R64, [R221+0x6800] ;  /* 0x00680000dd40783b */ /* 0x000fee0000004200 */
[C---:B---3--:R-:W-:Y:S08]  /*5110*/  HMMA.16816.F32 R184, R4.reuse, R56, R20 ;  /* 0x0000003804b8723c */ /* 0x048ff00000001814 */
[C---:B------:R-:W-:Y:S01]  /*5120*/  HMMA.16816.F32 R180, R4.reuse, R58, R16 ;  /* 0x0000003a04b4723c */ /* 0x040fe20000001810 */
[----:B------:R-:W3:Y:S07]  /*5130*/  LDSM.16.MT88.4 R56, [R217+0x6800] ;  /* 0x00680000d938783b */ /* 0x000eee0000004200 */
[----:B-1----:R-:W-:Y:S08]  /*5140*/  HMMA.16816.F32 R176, R4, R32, R12 ;  /* 0x0000002004b0723c */ /* 0x002ff0000000180c */
[C---:B------:R-:W-:Y:S08]  /*5150*/  HMMA.16816.F32 R16, R8.reuse, R26, RZ ;  /* 0x0000001a0810723c */ /* 0x040ff000000018ff */
[C---:B--2---:R-:W-:Y:S08]  /*5160*/  HMMA.16816.F32 R12, R8.reuse, R40, RZ ;  /* 0x00000028080c723c */ /* 0x044ff000000018ff */
[----:B------:R-:W-:Y:S08]  /*5170*/  HMMA.16816.F32 R20, R8, R24, RZ ;  /* 0x000000180814723c */ /* 0x000ff000000018ff */
[----:B------:R-:W-:Y:S08]  /*5180*/  HMMA.16816.F32 R164, R4, R34, R28 ;  /* 0x0000002204a4723c */ /* 0x000ff0000000181c */
[C---:B------:R-:W-:Y:S01]  /*5190*/  HMMA.16816.F32 R32, R8.reuse, R42, RZ ;  /* 0x0000002a0820723c */ /* 0x040fe200000018ff */
[----:B------:R-:W1:Y:S07]  /*51a0*/  LDSM.16.MT88.4 R40, [R218+0x6800] ;  /* 0x00680000da28783b */ /* 0x000e6e0000004200 */
[----:B----4-:R-:W-:Y:S08]  /*51b0*/  HMMA.16816.F32 R28, R8, R36, RZ ;  /* 0x00000024081c723c */ /* 0x010ff000000018ff */
[C---:B------:R-:W-:Y:S08]  /*51c0*/  HMMA.16816.F32 R152, R4.reuse, R46, R16 ;  /* 0x0000002e0498723c */ /* 0x040ff00000001810 */
[C---:B------:R-:W-:Y:S07]  /*51d0*/  HMMA.16816.F32 R156, R4.reuse, R60, R12 ;  /* 0x0000003c049c723c */ /* 0x040fee000000180c */
[----:B------:R-:W-:Y:S01]  /*51e0*/  MOV R60, R99 ;  /* 0x00000063003c7202 */ /* 0x000fe20000000f00 */
[----:B------:R-:W-:Y:S01]  /*51f0*/  HMMA.16816.F32 R160, R4, R44, R20 ;  /* 0x0000002c04a0723c */ /* 0x000fe20000001814 */
[----:B------:R-:W-:-:S07]  /*5200*/  IMAD.MOV.U32 R61, RZ, RZ, R117 ;  /* 0x000000ffff3d7224 */ /* 0x000fce00078e0075 */
[C---:B------:R-:W-:Y:S08]  /*5210*/  HMMA.16816.F32 R16, R8.reuse, R54, RZ ;  /* 0x000000360810723c */ /* 0x040ff000000018ff */
[C---:B------:R-:W-:Y:S07]  /*5220*/  HMMA.16816.F32 R12, R8.reuse, R68, RZ ;  /* 0x00000044080c723c */ /* 0x040fee00000018ff */
[----:B------:R-:W-:Y:S01]  /*5230*/  IMAD.MOV.U32 R69, RZ, RZ, R98 ;  /* 0x000000ffff457224 */ /* 0x000fe200078e0062 */
[----:B------:R-:W-:Y:S01]  /*5240*/  HMMA.16816.F32 R20, R8, R52, RZ ;  /* 0x000000340814723c */ /* 0x000fe200000018ff */
[----:B------:R-:W-:-:S07]  /*5250*/  IMAD.MOV.U32 R68, RZ, RZ, R97 ;  /* 0x000000ffff447224 */ /* 0x000fce00078e0061 */
[----:B------:R-:W-:Y:S01]  /*5260*/  HMMA.16816.F32 R140, R4, R62, R32 ;  /* 0x0000003e048c723c */ /* 0x000fe20000001820 */
[----:B------:R-:W2:Y:S06]  /*5270*/  LDSM.16.MT88.4 R32, [R220+0x6800] ;  /* 0x00680000dc20783b */ /* 0x000eac0000004200 */
[----:B------:R-:W-:Y:S01]  /*5280*/  MOV R63, R96 ;  /* 0x00000060003f7202 */ /* 0x000fe20000000f00 */
[----:B------:R-:W-:Y:S01]  /*5290*/  HMMA.16816.F32 R24, R8, R38, RZ ;  /* 0x000000260818723c */ /* 0x000fe200000018ff */
[----:B------:R-:W-:Y:S01]  /*52a0*/  LDSM.16.MT88.4 R36, [R218+0x9000] ;  /* 0x00900000da24783b */ /* 0x000fe20000004200 */
[----:B------:R-:W-:-:S06]  /*52b0*/  MOV R62, R114 ;  /* 0x00000072003e7202 */ /* 0x000fcc0000000f00 */
[C---:B---3--:R-:W-:Y:S01]  /*52c0*/  HMMA.16816.F32 R148, R4.reuse, R56, R28 ;  /* 0x000000380494723c */ /* 0x048fe2000000181c */
[----:B------:R-:W3:Y:S06]  /*52d0*/  LDSM.16.MT88.4 R28, [R217+0x9000] ;  /* 0x00900000d91c783b */ /* 0x000eec0000004200 */
[----:B------:R-:W-:Y:S01]  /*52e0*/  IMAD.MOV.U32 R57, RZ, RZ, R115 ;  /* 0x000000ffff397224 */ /* 0x000fe200078e0073 */
[----:B-1----:R-:W-:Y:S01]  /*52f0*/  HMMA.16816.F32 R96, R4, R42, R16 ;  /* 0x0000002a0460723c */ /* 0x002fe20000001810 */
[----:B------:R-:W-:-:S06]  /*5300*/  IMAD.MOV.U32 R56, RZ, RZ, R113 ;  /* 0x000000ffff387224 */ /* 0x000fcc00078e0071 */
[----:B------:R-:W-:Y:S01]  /*5310*/  IMAD.MOV.U32 R43, RZ, RZ, R116 ;  /* 0x000000ffff2b7224 */ /* 0x000fe200078e0074 */
[----:B------:R-:W-:Y:S01]  /*5320*/  HMMA.16816.F32 R168, R4, R64, R12 ;  /* 0x0000004004a8723c */ /* 0x000fe2000000180c */
[----:B------:R-:W-:-:S06]  /*5330*/  IMAD.MOV.U32 R42, RZ, RZ, R110 ;  /* 0x000000ffff2a7224 */ /* 0x000fcc00078e006e */
[----:B------:R-:W-:Y:S01]  /*5340*/  IMAD.MOV.U32 R65, RZ, RZ, R109 ;  /* 0x000000ffff417224 */ /* 0x000fe200078e006d */
[----:B------:R-:W-:Y:S01]  /*5350*/  HMMA.16816.F32 R144, R4, R40, R20 ;  /* 0x000000280490723c */ /* 0x000fe20000001814 */
[----:B------:R-:W-:-:S06]  /*5360*/  MOV R64, R108 ;  /* 0x0000006c00407202 */ /* 0x000fcc0000000f00 */
[----:B------:R-:W-:Y:S01]  /*5370*/  IMAD.MOV.U32 R40, RZ, RZ, R118 ;  /* 0x000000ffff287224 */ /* 0x000fe200078e0076 */
[C---:B------:R-:W-:Y:S08]  /*5380*/  HMMA.16816.F32 R16, R8.reuse, R48, RZ ;  /* 0x000000300810723c */ /* 0x040ff000000018ff */
[C---:B------:R-:W-:Y:S08]  /*5390*/  HMMA.16816.F32 R12, R8.reuse, R50, RZ ;  /* 0x00000032080c723c */ /* 0x040ff000000018ff */
[----:B------:R-:W-:Y:S07]  /*53a0*/  HMMA.16816.F32 R20, R8, R70, RZ ;  /* 0x000000460814723c */ /* 0x000fee00000018ff */
[----:B------:R-:W-:Y:S01]  /*53b0*/  IMAD.MOV.U32 R71, RZ, RZ, R107 ;  /* 0x000000ffff477224 */ /* 0x000fe200078e006b */
[----:B------:R-:W-:Y:S01]  /*53c0*/  HMMA.16816.F32 R92, R4, R58, R24 ;  /* 0x0000003a045c723c */ /* 0x000fe20000001818 */
[----:B------:R-:W1:Y:S01]  /*53d0*/  LDSM.16.MT88.4 R24, [R217+0x9800] ;  /* 0x00980000d918783b */ /* 0x000e620000004200 */
[----:B------:R-:W-:-:S05]  /*53e0*/  IMAD.MOV.U32 R70, RZ, RZ, R106 ;  /* 0x000000ffff467224 */ /* 0x000fca00078e006a */
[----:B------:R-:W-:Y:S01]  /*53f0*/  IMAD.MOV.U32 R59, RZ, RZ, R112 ;  /* 0x000000ffff3b7224 */ /* 0x000fe200078e0070 */
[----:B--2---:R-:W-:Y:S01]  /*5400*/  HMMA.16816.F32 R136, R4, R32, R16 ;  /* 0x000000200488723c */ /* 0x004fe20000001810 */
[----:B------:R-:W-:-:S07]  /*5410*/  MOV R58, R111 ;  /* 0x0000006f003a7202 */ /* 0x000fce0000000f00 */
[C---:B------:R-:W-:Y:S01]  /*5420*/  HMMA.16816.F32 R132, R4.reuse, R34, R12 ;  /* 0x000000220484723c */ /* 0x040fe2000000180c */
[----:B------:R-:W2:Y:S07]  /*5430*/  LDSM.16.MT88.4 R32, [R218+0x9800] ;  /* 0x00980000da20783b */ /* 0x000eae0000004200 */
[----:B------:R-:W-:Y:S07]  /*5440*/  HMMA.16816.F32 R120, R4, R66, R20 ;  /* 0x000000420478723c */ /* 0x000fee0000001814 */
[----:B------:R-:W-:Y:S01]  /*5450*/  MOV R67, R105 ;  /* 0x0000006900437202 */ /* 0x000fe20000000f00 */
[----:B---3--:R-:W-:Y:S01]  /*5460*/  HMMA.16816.F32 R20, R8, R28, RZ ;  /* 0x0000001c0814723c */ /* 0x008fe200000018ff */
[----:B------:R-:W-:-:S06]  /*5470*/  IMAD.MOV.U32 R66, RZ, RZ, R104 ;  /* 0x000000ffff427224 */ /* 0x000fcc00078e0068 */
[----:B------:R-:W-:Y:S01]  /*5480*/  IMAD.MOV.U32 R29, RZ, RZ, R103 ;  /* 0x000000ffff1d7224 */ /* 0x000fe200078e0067 */
[C---:B------:R-:W-:Y:S07]  /*5490*/  HMMA.16816.F32 R12, R8.reuse, R36, RZ ;  /* 0x00000024080c723c */ /* 0x040fee00000018ff */
[----:B------:R-:W-:Y:S01]  /*54a0*/  MOV R37, R102 ;  /* 0x0000006600257202 */ /* 0x000fe20000000f00 */
[----:B------:R-:W-:Y:S01]  /*54b0*/  HMMA.16816.F32 R16, R8, R30, RZ ;  /* 0x0000001e0810723c */ /* 0x000fe200000018ff */
[----:B------:R-:W-:Y:S01]  /*54c0*/  IMAD.MOV.U32 R36, RZ, RZ, R101 ;  /* 0x000000ffff247224 */ /* 0x000fe200078e0065 */
[----:B------:R3:W4:Y:S06]  /*54d0*/  MUFU.EX2 R31, R3 ;  /* 0x00000003001f7308 */ /* 0x00072c0000000800 */
[C---:B-1----:R-:W-:Y:S01]  /*54e0*/  HMMA.16816.F32 R128, R4.reuse, R24, R20 ;  /* 0x000000180480723c */ /* 0x042fe20000001814 */
[----:B------:R-:W1:Y:S06]  /*54f0*/  LDSM.16.MT88.4 R20, [R221+0x9000] ;  /* 0x00900000dd14783b */ /* 0x000e6c0000004200 */
[----:B------:R-:W-:Y:S01]  /*5500*/  IMAD.MOV.U32 R25, RZ, RZ, R100 ;  /* 0x000000ffff197224 */ /* 0x000fe200078e0064 */
[----:B--2---:R-:W-:Y:S01]  /*5510*/  HMMA.16816.F32 R112, R4, R32, R12 ;  /* 0x000000200470723c */ /* 0x004fe2000000180c */
[----:B------:R-:W-:Y:S01]  /*5520*/  MOV R24, R78 ;  /* 0x0000004e00187202 */ /* 0x000fe20000000f00 */
[----:B---3--:R-:W-:-:S04]  /*5530*/  FFMA.FTZ R3, R82, c[0x0][0x2d0], -R2 ;  /* 0x0000b40052037a23 */ /* 0x008fc80000010802 */
[----:B------:R2:W-:Y:S02]  /*5540*/  MUFU.EX2 R225, R3 ;  /* 0x0000000300e17308 */ /* 0x0005e40000000800 */
[----:B------:R-:W-:Y:S08]  /*5550*/  HMMA.16816.F32 R12, R8, R38, RZ ;  /* 0x00000026080c723c */ /* 0x000ff000000018ff */
[----:B------:R-:W-:Y:S01]  /*5560*/  HMMA.16816.F32 R116, R4, R26, R16 ;  /* 0x0000001a0474723c */ /* 0x000fe20000001810 */
[----:B------:R-:W3:Y:S01]  /*5570*/  LDSM.16.MT88.4 R16, [R221+0x9800] ;  /* 0x00980000dd10783b */ /* 0x000ee20000004200 */
[----:B--2---:R-:W-:-:S04]  /*5580*/  FFMA.FTZ R3, R81, c[0x0][0x2d0], -R2 ;  /* 0x0000b40051037a23 */ /* 0x004fc80000010802 */
[----:B------:R2:W-:Y:S10]  /*5590*/  MUFU.EX2 R226, R3 ;  /* 0x0000000300e27308 */ /* 0x0005f40000000800 */
[----:B------:R-:W-:Y:S08]  /*55a0*/  HMMA.16816.F32 R108, R4, R34, R12 ;  /* 0x00000022046c723c */ /* 0x000ff0000000180c */
[----:B-1----:R-:W-:Y:S01]  /*55b0*/  HMMA.16816.F32 R12, R8, R20, RZ ;  /* 0x00000014080c723c */ /* 0x002fe200000018ff */
[----:B--2---:R-:W-:-:S04]  /*55c0*/  FFMA.FTZ R3, R77, c[0x0][0x2d0], -R0 ;  /* 0x0000b4004d037a23 */ /* 0x004fc80000010800 */
[----:B------:R1:W-:Y:S02]  /*55d0*/  MUFU.EX2 R28, R3 ;  /* 0x00000003001c7308 */ /* 0x0003e40000000800 */
[--C-:B-1----:R-:W-:Y:S11]  /*55e0*/  FFMA.FTZ R3, R76, c[0x0][0x2d0], -R0.reuse ;  /* 0x0000b4004c037a23 */ /* 0x102ff60000010800 */
[----:B------:R-:W-:Y:S06]  /*55f0*/  @!UPT UIADD3 URZ, URZ, URZ, URZ ;  /* 0x0000003f3f3ff290 */ /* 0x000fec000fffe03f */
[----:B---3--:R-:W-:Y:S01]  /*5600*/  HMMA.16816.F32 R104, R4, R16, R12 ;  /* 0x000000100468723c */ /* 0x008fe2000000180c */
[----:B------:R1:W2:Y:S07]  /*5610*/  MUFU.EX2 R78, R3 ;  /* 0x00000003004e7308 */ /* 0x0002ae0000000800 */
[----:B------:R-:W-:Y:S01]  /*5620*/  HMMA.16816.F32 R12, R8, R22, RZ ;  /* 0x00000016080c723c */ /* 0x000fe200000018ff */
[----:B-1----:R-:W-:-:S04]  /*5630*/  FFMA.FTZ R3, R75, c[0x0][0x2d0], -R0 ;  /* 0x0000b4004b037a23 */ /* 0x002fc80000010800 */
[----:B------:R1:W-:Y:S11]  /*5640*/  MUFU.EX2 R30, R3 ;  /* 0x00000003001e7308 */ /* 0x0003f60000000800 */
[----:B------:R-:W-:Y:S08]  /*5650*/  @!UPT UIADD3 URZ, URZ, URZ, URZ ;  /* 0x0000003f3f3ff290 */ /* 0x000ff0000fffe03f */
[----:B------:R-:W-:Y:S01]  /*5660*/  HMMA.16816.F32 R100, R4, R18, R12 ;  /* 0x000000120464723c */ /* 0x000fe2000000180c */
[----:B------:R-:W3:Y:S01]  /*5670*/  LDSM.16.MT88.4 R12, [R220+0x9000] ;  /* 0x00900000dc0c783b */ /* 0x000ee20000004200 */
[----:B-1----:R-:W-:-:S04]  /*5680*/  FFMA.FTZ R3, R74, c[0x0][0x2d0], -R0 ;  /* 0x0000b4004a037a23 */ /* 0x002fc80000010800 */
[----:B------:R1:W1:Y:S02]  /*5690*/  MUFU.EX2 R41, R3 ;  /* 0x0000000300297308 */ /* 0x0002640000000800 */
[----:B-1----:R-:W-:-:S04]  /*56a0*/  IMAD.MOV.U32 R3, RZ, RZ, R61 ;  /* 0x000000ffff037224 */ /* 0x002fc800078e003d */
[----:B------:R-:W-:Y:S01]  /*56b0*/  FFMA.FTZ R3, R3, c[0x0][0x2d0], -R2 ;  /* 0x0000b40003037a23 */ /* 0x000fe20000010802 */
[C---:B---3--:R-:W-:Y:S08]  /*56c0*/  HMMA.16816.F32 R16, R8.reuse, R12, RZ ;  /* 0x0000000c0810723c */ /* 0x048ff000000018ff */
[----:B------:R-:W-:Y:S01]  /*56d0*/  HMMA.16816.F32 R8, R8, R14, RZ ;  /* 0x0000000e0808723c */ /* 0x000fe200000018ff */
[----:B------:R-:W1:Y:S11]  /*56e0*/  LDSM.16.MT88.4 R12, [R220+0x9800] ;  /* 0x00980000dc0c783b */ /* 0x000e760000004200 */
[----:B------:R-:W-:Y:S04]  /*56f0*/  @!UPT UIADD3 URZ, URZ, URZ, URZ ;  /* 0x0000003f3f3ff290 */ /* 0x000fe8000fffe03f */
[C---:B-1----:R-:W-:Y:S08]  /*5700*/  HMMA.16816.F32 R52, R4.reuse, R12, R16 ;  /* 0x0000000c0434723c */ /* 0x042ff00000001810 */
[----:B------:R-:W-:Y:S01]  /*5710*/  HMMA.16816.F32 R12, R4, R14, R8 ;  /* 0x0000000e040c723c */ /* 0x000fe20000001808 */
[----:B------:R-:W1:Y:S06]  /*5720*/  LDSM.16.MT88.4 R8, [R217+0x1000] ;  /* 0x00100000d908783b */ /* 0x000e6c0000004200 */
[----:B----4-:R-:W-:-:S02]  /*5730*/  F2FP.PACK_AB R4, R31, R124 ;  /* 0x0000007c1f04723e */ /* 0x010fc400000000ff */
[----:B--2---:R-:W-:Y:S02]  /*5740*/  F2FP.PACK_AB R5, R78, R28 ;  /* 0x0000001c4e05723e */ /* 0x004fe400000000ff */
[----:B------:R-:W-:Y:S02]  /*5750*/  F2FP.PACK_AB R6, R226, R225 ;  /* 0x000000e1e206723e */ /* 0x000fe400000000ff */
[----:B------:R-:W-:-:S07]  /*5760*/  F2FP.PACK_AB R7, R41, R30 ;  /* 0x0000001e2907723e */ /* 0x000fce00000000ff */
[C---:B-1----:R-:W-:Y:S08]  /*5770*/  HMMA.16816.F32 R88, R4.reuse, R8, R88 ;  /* 0x000000080458723c */ /* 0x042ff00000001858 */
[C---:B------:R-:W-:Y:S01]  /*5780*/  HMMA.16816.F32 R48, R4.reuse, R10, R84 ;  /* 0x0000000a0430723c */ /* 0x040fe20000001854 */
[----:B------:R-:W1:Y:S07]  /*5790*/  LDSM.16.MT88.4 R8, [R218+0x1000] ;  /* 0x00100000da08783b */ /* 0x000e6e0000004200 */
[C---:B-1----:R-:W-:Y:S07]  /*57a0*/  HMMA.16816.F32 R84, R4.reuse, R8, R208 ;  /* 0x000000080454723c */ /* 0x042fee00000018d0 */
[----:B------:R-:W-:Y:S01]  /*57b0*/  IMAD.MOV.U32 R211, RZ, RZ, R64 ;  /* 0x000000ffffd37224 */ /* 0x000fe200078e0040 */
[----:B------:R-:W-:Y:S01]  /*57c0*/  HMMA.16816.F32 R44, R4, R10, R196 ;  /* 0x0000000a042c723c */ /* 0x000fe200000018c4 */
[----:B------:R-:W1:Y:S01]  /*57d0*/  LDSM.16.MT88.4 R8, [R221+0x1000] ;  /* 0x00100000dd08783b */ /* 0x000e620000004200 */
[----:B------:R-:W-:Y:S01]  /*57e0*/  MOV R64, R65 ;  /* 0x0000004100407202 */ /* 0x000fe20000000f00 */
[----:B------:R-:W-:Y:S01]  /*57f0*/  IMAD.MOV.U32 R65, RZ, RZ, R42 ;  /* 0x000000ffff417224 */ /* 0x000fe200078e002a */
[----:B------:R-:W-:Y:S01]  /*5800*/  MOV R209, R36 ;  /* 0x0000002400d17202 */ /* 0x000fe20000000f00 */
[----:B------:R-:W-:-:S02]  /*5810*/  IMAD.MOV.U32 R210, RZ, RZ, R37 ;  /* 0x000000ffffd27224 */ /* 0x000fc400078e0025 */
[----:B------:R-:W-:Y:S01]  /*5820*/  MOV R197, R40 ;  /* 0x0000002800c57202 */ /* 0x000fe20000000f00 */
[----:B------:R-:W-:Y:S01]  /*5830*/  IMAD.MOV.U32 R196, RZ, RZ, R24 ;  /* 0x000000ffffc47224 */ /* 0x000fe200078e0018 */
[----:B------:R-:W-:Y:S01]  /*5840*/  MOV R198, R67 ;  /* 0x0000004300c67202 */ /* 0x000fe20000000f00 */
[----:B------:R-:W-:Y:S02]  /*5850*/  IMAD.MOV.U32 R208, RZ, RZ, R25 ;  /* 0x000000ffffd07224 */ /* 0x000fe400078e0019 */
[----:B------:R-:W-:Y:S01]  /*5860*/  IMAD.MOV.U32 R199, RZ, RZ, R66 ;  /* 0x000000ffffc77224 */ /* 0x000fe200078e0042 */
[C---:B-1----:R-:W-:Y:S07]  /*5870*/  HMMA.16816.F32 R80, R4.reuse, R8, R204 ;  /* 0x000000080450723c */ /* 0x042fee00000018cc */
[----:B------:R-:W-:Y:S01]  /*5880*/  IMAD.MOV.U32 R205, RZ, RZ, R43 ;  /* 0x000000ffffcd7224 */ /* 0x000fe200078e002b */
[----:B------:R-:W-:Y:S01]  /*5890*/  MOV R207, R62 ;  /* 0x0000003e00cf7202 */ /* 0x000fe20000000f00 */
[----:B------:R-:W-:Y:S01]  /*58a0*/  IMAD.MOV.U32 R204, RZ, RZ, R41 ;  /* 0x000000ffffcc7224 */ /* 0x000fe200078e0029 */
[----:B------:R-:W-:Y:S01]  /*58b0*/  MOV R206, R59 ;  /* 0x0000003b00ce7202 */ /* 0x000fe20000000f00 */
[----:B------:R-:W-:Y:S01]  /*58c0*/  HMMA.16816.F32 R40, R4, R10, R192 ;  /* 0x0000000a0428723c */ /* 0x000fe200000018c0 */
[----:B------:R-:W1:Y:S06]  /*58d0*/  LDSM.16.MT88.4 R8, [R220+0x1000] ;  /* 0x00100000dc08783b */ /* 0x000e6c0000004200 */
[----:B------:R-:W-:Y:S01]  /*58e0*/  IMAD.MOV.U32 R193, RZ, RZ, R79 ;  /* 0x000000ffffc17224 */ /* 0x000fe200078e004f */
[----:B------:R-:W-:Y:S01]  /*58f0*/  MOV R194, R31 ;  /* 0x0000001f00c27202 */ /* 0x000fe20000000f00 */
[----:B------:R-:W-:-:S02]  /*5900*/  IMAD.MOV.U32 R192, RZ, RZ, R78 ;  /* 0x000000ffffc07224 */ /* 0x000fc400078e004e */
[----:B------:R-:W-:Y:S01]  /*5910*/  IMAD.MOV.U32 R195, RZ, RZ, R30 ;  /* 0x000000ffffc37224 */ /* 0x000fe200078e001e */
[C---:B-1----:R-:W-:Y:S07]  /*5920*/  HMMA.16816.F32 R76, R4.reuse, R8, R200 ;  /* 0x00000008044c723c */ /* 0x042fee00000018c8 */
[----:B------:R-:W-:Y:S01]  /*5930*/  MOV R203, R28 ;  /* 0x0000001c00cb7202 */ /* 0x000fe20000000f00 */
[----:B------:R-:W-:Y:S01]  /*5940*/  HMMA.16816.F32 R36, R4, R10, R188 ;  /* 0x0000000a0424723c */ /* 0x000fe200000018bc */
[----:B------:R-:W1:Y:S01]  /*5950*/  LDSM.16.MT88.4 R8, [R217+0x4000] ;  /* 0x00400000d908783b */ /* 0x000e620000004200 */
[----:B------:R-:W-:-:S02]  /*5960*/  IMAD.MOV.U32 R202, RZ, RZ, R29 ;  /* 0x000000ffffca7224 */ /* 0x000fc400078e001d */
[----:B------:R-:W-:Y:S02]  /*5970*/  IMAD.MOV.U32 R201, RZ, RZ, R70 ;  /* 0x000000ffffc97224 */ /* 0x000fe400078e0046 */
[----:B------:R-:W-:Y:S01]  /*5980*/  IMAD.MOV.U32 R200, RZ, RZ, R71 ;  /* 0x000000ffffc87224 */ /* 0x000fe200078e0047 */
[----:B------:R-:W-:Y:S01]  /*5990*/  MOV R191, R64 ;  /* 0x0000004000bf7202 */ /* 0x000fe20000000f00 */
[----:B------:R-:W-:Y:S02]  /*59a0*/  IMAD.MOV.U32 R190, RZ, RZ, R65 ;  /* 0x000000ffffbe7224 */ /* 0x000fe400078e0041 */
[----:B------:R-:W-:Y:S02]  /*59b0*/  IMAD.MOV.U32 R189, RZ, RZ, R58 ;  /* 0x000000ffffbd7224 */ /* 0x000fe400078e003a */
[----:B------:R-:W-:Y:S01]  /*59c0*/  IMAD.MOV.U32 R188, RZ, RZ, R56 ;  /* 0x000000ffffbc7224 */ /* 0x000fe200078e0038 */
[C---:B-1----:R-:W-:Y:S07]  /*59d0*/  HMMA.16816.F32 R72, R4.reuse, R8, R184 ;  /* 0x000000080448723c */ /* 0x042fee00000018b8 */
[----:B------:R-:W-:Y:S01]  /*59e0*/  IMAD.MOV.U32 R185, RZ, RZ, R68 ;  /* 0x000000ffffb97224 */ /* 0x000fe200078e0044 */
[----:B------:R-:W-:Y:S01]  /*59f0*/  HMMA.16816.F32 R32, R4, R10, R180 ;  /* 0x0000000a0420723c */ /* 0x000fe200000018b4 */
[----:B------:R-:W1:Y:S01]  /*5a00*/  LDSM.16.MT88.4 R8, [R218+0x4000] ;  /* 0x00400000da08783b */ /* 0x000e620000004200 */
[----:B------:R-:W-:Y:S01]  /*5a10*/  MOV R187, R69 ;  /* 0x0000004500bb7202 */ /* 0x000fe20000000f00 */
[----:B------:R-:W-:-:S02]  /*5a20*/  IMAD.MOV.U32 R184, RZ, RZ, R60 ;  /* 0x000000ffffb87224 */ /* 0x000fc400078e003c */
[----:B------:R-:W-:Y:S02]  /*5a30*/  IMAD.MOV.U32 R186, RZ, RZ, R57 ;  /* 0x000000ffffba7224 */ /* 0x000fe400078e0039 */
[----:B------:R-:W-:Y:S01]  /*5a40*/  IMAD.MOV.U32 R183, RZ, RZ, R63 ;  /* 0x000000ffffb77224 */ /* 0x000fe200078e003f */
[C---:B-1----:R-:W-:Y:S01]  /*5a50*/  HMMA.16816.F32 R68, R4.reuse, R8, R176 ;  /* 0x000000080444723c */ /* 0x042fe200000018b0 */
[----:B------:R1:W-:Y:S06]  /*5a60*/  MUFU.EX2 R179, R3 ;  /* 0x0000000300b37308 */ /* 0x0003ec0000000800 */
[----:B------:R-:W-:Y:S01]  /*5a70*/  IMAD.MOV.U32 R178, RZ, RZ, R193 ;  /* 0x000000ffffb27224 */ /* 0x000fe200078e00c1 */
[----:B------:R-:W-:Y:S01]  /*5a80*/  HMMA.16816.F32 R28, R4, R10, R164 ;  /* 0x0000000a041c723c */ /* 0x000fe200000018a4 */
[----:B------:R-:W2:Y:S01]  /*5a90*/  LDSM.16.MT88.4 R8, [R221+0x4000] ;  /* 0x00400000dd08783b */ /* 0x000ea20000004200 */
[----:B-1----:R-:W-:-:S04]  /*5aa0*/  FFMA.FTZ R3, R183, c[0x0][0x2d0], -R2 ;  /* 0x0000b400b7037a23 */ /* 0x002fc80000010802 */
[----:B------:R1:W-:Y:S02]  /*5ab0*/  MUFU.EX2 R177, R3 ;  /* 0x0000000300b17308 */ /* 0x0003e40000000800 */
[----:B-1----:R-:W-:-:S06]  /*5ac0*/  FFMA.FTZ R3, R184, c[0x0][0x2d0], -R2 ;  /* 0x0000b400b8037a23 */ /* 0x002fcc0000010802 */
[----:B------:R1:W-:Y:S01]  /*5ad0*/  MUFU.EX2 R176, R3 ;  /* 0x0000000300b07308 */ /* 0x0003e20000000800 */
[C---:B--2---:R-:W-:Y:S08]  /*5ae0*/  HMMA.16816.F32 R64, R4.reuse, R8, R160 ;  /* 0x000000080440723c */ /* 0x044ff000000018a0 */
[----:B------:R-:W-:Y:S01]  /*5af0*/  HMMA.16816.F32 R24, R4, R10, R152 ;  /* 0x0000000a0418723c */ /* 0x000fe20000001898 */
[----:B------:R-:W2:Y:S01]  /*5b00*/  LDSM.16.MT88.4 R8, [R220+0x4000] ;  /* 0x00400000dc08783b */ /* 0x000ea20000004200 */
[----:B-1----:R-:W-:-:S06]  /*5b10*/  FFMA.FTZ R3, R185, c[0x0][0x2d0], -R2 ;  /* 0x0000b400b9037a23 */ /* 0x002fcc0000010802 */
        /* <DEDUP_REMOVED lines=24> */
[----:B------:R2:W3:Y:S02]  /*5ca0*/  MUFU.EX2 R100, R3 ;  /* 0x0000000300647308 */ /* 0x0004e40000000800 */
[----:B--2---:R-:W-:-:S02]  /*5cb0*/  FADD.FTZ R3, R175, R126 ;  /* 0x0000007eaf037221 */ /* 0x004fc40000010000 */
[----:B------:R-:W-:Y:S02]  /*5cc0*/  IMAD.MOV.U32 R175, RZ, RZ, R194 ;  /* 0x000000ffffaf7224 */ /* 0x000fe400078e00c2 */
[C---:B-1----:R-:W-:Y:S07]  /*5cd0*/  HMMA.16816.F32 R148, R4.reuse, R8, R52 ;  /* 0x000000080494723c */ /* 0x042fee0000001834 */
[----:B------:R-:W-:Y:S01]  /*5ce0*/  MOV R54, R201 ;  /* 0x000000c900367202 */ /* 0x000fe20000000f00 */
[----:B------:R-:W-:Y:S01]  /*5cf0*/  HMMA.16816.F32 R12, R4, R10, R12 ;  /* 0x0000000a040c723c */ /* 0x000fe2000000180c */
[----:B------:R-:W1:Y:S01]  /*5d00*/  LDSM.16.MT88.4 R8, [R217+0x1800] ;  /* 0x00180000d908783b */ /* 0x000e620000004200 */
[----:B------:R-:W-:Y:S01]  /*5d10*/  IMAD.MOV.U32 R55, RZ, RZ, R202 ;  /* 0x000000ffff377224 */ /* 0x000fe200078e00ca */
[----:B------:R-:W-:Y:S01]  /*5d20*/  MOV R53, R190 ;  /* 0x000000be00357202 */ /* 0x000fe20000000f00 */
[----:B------:R-:W-:-:S03]  /*5d30*/  IMAD.MOV.U32 R52, RZ, RZ, R191 ;  /* 0x000000ffff347224 */ /* 0x000fc600078e00bf */
[--C-:B------:R-:W-:Y:S01]  /*5d40*/  FFMA.FTZ R4, R186, c[0x0][0x2d0], -R0.reuse ;  /* 0x0000b400ba047a23 */ /* 0x100fe20000010800 */
[----:B---3--:R-:W-:Y:S01]  /*5d50*/  F2FP.PACK_AB R6, R100, R176 ;  /* 0x000000b06406723e */ /* 0x008fe200000000ff */
[----:B------:R-:W-:Y:S02]  /*5d60*/  FADD.FTZ R5, R214, R125 ;  /* 0x0000007dd6057221 */ /* 0x000fe40000010000 */
[----:B------:R2:W-:Y:S02]  /*5d70*/  MUFU.EX2 R106, R4 ;  /* 0x00000004006a7308 */ /* 0x0005e40000000800 */
[----:B------:R-:W-:Y:S02]  /*5d80*/  FADD.FTZ R5, R213, R5 ;  /* 0x00000005d5057221 */ /* 0x000fe40000010000 */
[----:B--2---:R-:W-:Y:S02]  /*5d90*/  FADD.FTZ R4, R127, R3 ;  /* 0x000000037f047221 */ /* 0x004fe40000010000 */
[----:B------:R-:W-:-:S02]  /*5da0*/  FFMA.FTZ R3, R187, c[0x0][0x2d0], -R0 ;  /* 0x0000b400bb037a23 */ /* 0x000fc40000010800 */
[----:B------:R-:W-:Y:S02]  /*5db0*/  FADD.FTZ R4, R212, R4 ;  /* 0x00000004d4047221 */ /* 0x000fe40000010000 */
[----:B------:R2:W3:Y:S02]  /*5dc0*/  MUFU.EX2 R101, R3 ;  /* 0x0000000300657308 */ /* 0x0004e40000000800 */
[----:B------:R-:W-:Y:S01]  /*5dd0*/  FADD.FTZ R126, R174, R4 ;  /* 0x00000004ae7e7221 */ /* 0x000fe20000010000 */
[----:B------:R-:W-:Y:S02]  /*5de0*/  F2FP.PACK_AB R4, R177, R179 ;  /* 0x000000b3b104723e */ /* 0x000fe400000000ff */
[----:B------:R-:W-:Y:S01]  /*5df0*/  MOV R174, R195 ;  /* 0x000000c300ae7202 */ /* 0x000fe20000000f00 */
[----:B--2---:R-:W-:-:S04]  /*5e00*/  FFMA.FTZ R3, R188, c[0x0][0x2d0], -R0 ;  /* 0x0000b400bc037a23 */ /* 0x004fc80000010800 */
[----:B------:R2:W-:Y:S02]  /*5e10*/  MUFU.EX2 R125, R3 ;  /* 0x00000003007d7308 */ /* 0x0005e40000000800 */
[----:B--2---:R-:W-:-:S06]  /*5e20*/  FFMA.FTZ R3, R189, c[0x0][0x2d0], -R0 ;  /* 0x0000b400bd037a23 */ /* 0x004fcc0000010800 */
[----:B------:R2:W4:Y:S02]  /*5e30*/  MUFU.EX2 R102, R3 ;  /* 0x0000000300667308 */ /* 0x0005240000000800 */
[----:B--2---:R-:W-:Y:S01]  /*5e40*/  FADD.FTZ R3, R252, R5 ;  /* 0x00000005fc037221 */ /* 0x004fe20000010000 */
[----:B---3--:R-:W-:Y:S01]  /*5e50*/  F2FP.PACK_AB R5, R101, R106 ;  /* 0x0000006a6505723e */ /* 0x008fe200000000ff */
[----:B------:R-:W-:Y:S01]  /*5e60*/  IMAD.MOV.U32 R252, RZ, RZ, R204 ;  /* 0x000000fffffc7224 */ /* 0x000fe200078e00cc */
[----:B----4-:R-:W-:Y:S01]  /*5e70*/  F2FP.PACK_AB R7, R102, R125 ;  /* 0x0000007d6607723e */ /* 0x010fe200000000ff */
[----:B------:R-:W-:Y:S01]  /*5e80*/  FADD.FTZ R127, R215, R3 ;  /* 0x00000003d77f7221 */ /* 0x000fe20000010000 */
[----:B------:R-:W-:-:S05]  /*5e90*/  MOV R3, R205 ;  /* 0x000000cd00037202 */ /* 0x000fca0000000f00 */
[----:B-1----:R-:W-:Y:S01]  /*5ea0*/  HMMA.16816.F32 R180, R4, R8, R88 ;  /* 0x0000000804b4723c */ /* 0x002fe20000001858 */
[----:B------:R-:W-:-:S07]  /*5eb0*/  FFMA.FTZ R3, R3, c[0x0][0x2d0], -R2 ;  /* 0x0000b40003037a23 */ /* 0x000fce0000010802 */
[C---:B------:R-:W-:Y:S01]  /*5ec0*/  HMMA.16816.F32 R88, R4.reuse, R10, R48 ;  /* 0x0000000a0458723c */ /* 0x040fe20000001830 */
[----:B------:R-:W1:Y:S06]  /*5ed0*/  LDSM.16.MT88.4 R8, [R218+0x1800] ;  /* 0x00180000da08783b */ /* 0x000e6c0000004200 */
[----:B------:R-:W-:Y:S01]  /*5ee0*/  IMAD.MOV.U32 R48, RZ, RZ, R101 ;  /* 0x000000ffff307224 */ /* 0x000fe200078e0065 */
[----:B------:R-:W-:Y:S01]  /*5ef0*/  MOV R49, R192 ;  /* 0x000000c000317202 */ /* 0x000fe20000000f00 */
[----:B------:R-:W-:Y:S02]  /*5f00*/  IMAD.MOV.U32 R51, RZ, RZ, R200 ;  /* 0x000000ffff337224 */ /* 0x000fe400078e00c8 */
[----:B------:R-:W-:Y:S01]  /*5f10*/  IMAD.MOV.U32 R50, RZ, RZ, R203 ;  /* 0x000000ffff327224 */ /* 0x000fe200078e00cb */
[C---:B-1----:R-:W-:Y:S08]  /*5f20*/  HMMA.16816.F32 R84, R4.reuse, R8, R84 ;  /* 0x000000080454723c */ /* 0x042ff00000001854 */
[----:B------:R-:W-:Y:S01]  /*5f30*/  HMMA.16816.F32 R212, R4, R10, R44 ;  /* 0x0000000a04d4723c */ /* 0x000fe2000000182c */
[----:B------:R-:W1:Y:S06]  /*5f40*/  LDSM.16.MT88.4 R8, [R221+0x1800] ;  /* 0x00180000dd08783b */ /* 0x000e6c0000004200 */
[----:B------:R-:W-:Y:S01]  /*5f50*/  MOV R47, R208 ;  /* 0x000000d0002f7202 */ /* 0x000fe20000000f00 */
[----:B------:R-:W-:Y:S01]  /*5f60*/  IMAD.MOV.U32 R46, RZ, RZ, R209 ;  /* 0x000000ffff2e7224 */ /* 0x000fe200078e00d1 */
[----:B------:R-:W-:Y:S01]  /*5f70*/  MOV R44, R211 ;  /* 0x000000d3002c7202 */ /* 0x000fe20000000f00 */
[----:B------:R-:W-:-:S06]  /*5f80*/  IMAD.MOV.U32 R45, RZ, RZ, R210 ;  /* 0x000000ffff2d7224 */ /* 0x000fcc00078e00d2 */
[----:B------:R-:W-:Y:S01]  /*5f90*/  IMAD.MOV.U32 R104, RZ, RZ, R87 ;  /* 0x000000ffff687224 */ /* 0x000fe200078e0057 */
[----:B------:R-:W-:Y:S01]  /*5fa0*/  MOV R103, R84 ;  /* 0x0000005400677202 */ /* 0x000fe20000000f00 */
[----:B------:R-:W-:Y:S02]  /*5fb0*/  IMAD.MOV.U32 R101, RZ, RZ, R85 ;  /* 0x000000ffff657224 */ /* 0x000fe400078e0055 */
[----:B------:R-:W-:Y:S02]  /*5fc0*/  IMAD.MOV.U32 R87, RZ, RZ, R206 ;  /* 0x000000ffff577224 */ /* 0x000fe400078e00ce */
[----:B------:R-:W-:Y:S02]  /*5fd0*/  IMAD.MOV.U32 R85, RZ, RZ, R207 ;  /* 0x000000ffff557224 */ /* 0x000fe400078e00cf */
[----:B------:R-:W-:Y:S02]  /*5fe0*/  IMAD.MOV.U32 R84, RZ, RZ, R196 ;  /* 0x000000ffff547224 */ /* 0x000fe400078e00c4 */
[----:B------:R-:W-:Y:S01]  /*5ff0*/  IMAD.MOV.U32 R105, RZ, RZ, R86 ;  /* 0x000000ffff697224 */ /* 0x000fe200078e0056 */
[----:B------:R-:W-:Y:S01]  /*6000*/  MOV R86, R106 ;  /* 0x0000006a00567202 */ /* 0x000fe20000000f00 */
[C---:B-1----:R-:W-:Y:S07]  /*6010*/  HMMA.16816.F32 R208, R4.reuse, R8, R80 ;  /* 0x0000000804d0723c */ /* 0x042fee0000001850 */
[----:B------:R-:W-:Y:S01]  /*6020*/  IMAD.MOV.U32 R83, RZ, RZ, R197 ;  /* 0x000000ffff537224 */ /* 0x000fe200078e00c5 */
[----:B------:R-:W-:Y:S01]  /*6030*/  HMMA.16816.F32 R204, R4, R10, R40 ;  /* 0x0000000a04cc723c */ /* 0x000fe20000001828 */
[----:B------:R-:W1:Y:S01]  /*6040*/  LDSM.16.MT88.4 R8, [R220+0x1800] ;  /* 0x00180000dc08783b */ /* 0x000e620000004200 */
[----:B------:R-:W-:Y:S01]  /*6050*/  IMAD.MOV.U32 R80, RZ, RZ, R105 ;  /* 0x000000ffff507224 */ /* 0x000fe200078e0069 */
[----:B------:R-:W-:Y:S01]  /*6060*/  MOV R82, R103 ;  /* 0x0000006700527202 */ /* 0x000fe20000000f00 */
[----:B------:R-:W-:-:S03]  /*6070*/  IMAD.MOV.U32 R81, RZ, RZ, R104 ;  /* 0x000000ffff517224 */ /* 0x000fc600078e0068 */
[----:B------:R-:W-:Y:S01]  /*6080*/  MOV R41, R198 ;  /* 0x000000c600297202 */ /* 0x000fe20000000f00 */
[----:B------:R-:W-:Y:S02]  /*6090*/  IMAD.MOV.U32 R42, RZ, RZ, R199 ;  /* 0x000000ffff2a7224 */ /* 0x000fe400078e00c7 */
[----:B------:R-:W-:Y:S02]  /*60a0*/  IMAD.MOV.U32 R40, RZ, RZ, R102 ;  /* 0x000000ffff287224 */ /* 0x000fe400078e0066 */
[----:B------:R-:W-:Y:S01]  /*60b0*/  IMAD.MOV.U32 R43, RZ, RZ, R101 ;  /* 0x000000ffff2b7224 */ /* 0x000fe200078e0065 */
[C---:B-1----:R-:W-:Y:S07]  /*60c0*/  HMMA.16816.F32 R200, R4.reuse, R8, R76 ;  /* 0x0000000804c8723c */ /* 0x042fee000000184c */
[----:B------:R-:W-:Y:S01]  /*60d0*/  MOV R79, R100 ;  /* 0x00000064004f7202 */ /* 0x000fe20000000f00 */
[----:B------:R-:W-:Y:S01]  /*60e0*/  HMMA.16816.F32 R192, R4, R10, R36 ;  /* 0x0000000a04c0723c */ /* 0x000fe20000001824 */
[----:B------:R-:W1:Y:S01]  /*60f0*/  LDSM.16.MT88.4 R8, [R217+0x4800] ;  /* 0x00480000d908783b */ /* 0x000e620000004200 */
[----:B------:R-:W-:Y:S01]  /*6100*/  MOV R77, R41 ;  /* 0x00000029004d7202 */ /* 0x000fe20000000f00 */
[----:B------:R-:W-:-:S02]  /*6110*/  IMAD.MOV.U32 R78, RZ, RZ, R42 ;  /* 0x000000ffff4e7224 */ /* 0x000fc400078e002a */
        /* <DEDUP_REMOVED lines=17> */
[----:B------:R-:W-:-:S02]  /*6230*/  IMAD.MOV.U32 R27, RZ, RZ, R78 ;  /* 0x000000ffff1b7224 */ /* 0x000fc400078e004e */
[----:B------:R-:W-:Y:S02]  /*6240*/  IMAD.MOV.U32 R24, RZ, RZ, R86 ;  /* 0x000000ffff187224 */ /* 0x000fe400078e0056 */
[----:B------:R-:W-:Y:S02]  /*6250*/  IMAD.MOV.U32 R26, RZ, RZ, R45 ;  /* 0x000000ffff1a7224 */ /* 0x000fe400078e002d */
[----:B------:R-:W-:Y:S01]  /*6260*/  IMAD.MOV.U32 R25, RZ, RZ, R46 ;  /* 0x000000ffff197224 */ /* 0x000fe200078e002e */
[C---:B-1----:R-:W-:Y:S08]  /*6270*/  HMMA.16816.F32 R112, R4.reuse, R8, R60 ;  /* 0x000000080470723c */ /* 0x042ff0000000183c */
[C---:B------:R-:W-:Y:S01]  /*6280*/  HMMA.16816.F32 R104, R4.reuse, R10, R20 ;  /* 0x0000000a0468723c */ /* 0x040fe20000001814 */
[----:B------:R-:W1:Y:S06]  /*6290*/  LDSM.16.MT88.4 R8, [R217+0x7800] ;  /* 0x00780000d908783b */ /* 0x000e6c0000004200 */
[----:B------:R-:W-:Y:S01]  /*62a0*/  MOV R22, R81 ;  /* 0x0000005100167202 */ /* 0x000fe20000000f00 */
[C---:B-1----:R-:W-:Y:S08]  /*62b0*/  HMMA.16816.F32 R100, R4.reuse, R8, R56 ;  /* 0x000000080464723c */ /* 0x042ff00000001838 */
[----:B------:R-:W-:Y:S01]  /*62c0*/  HMMA.16816.F32 R60, R4, R10, R16 ;  /* 0x0000000a043c723c */ /* 0x000fe20000001810 */
[----:B------:R-:W1:Y:S06]  /*62d0*/  LDSM.16.MT88.4 R8, [R218+0x7800] ;  /* 0x00780000da08783b */ /* 0x000e6c0000004200 */
[----:B------:R-:W-:Y:S01]  /*62e0*/  IMAD.MOV.U32 R16, RZ, RZ, R40 ;  /* 0x000000ffff107224 */ /* 0x000fe200078e0028 */
[----:B------:R-:W-:Y:S01]  /*62f0*/  MOV R40, R80 ;  /* 0x0000005000287202 */ /* 0x000fe20000000f00 */
[----:B------:R-:W-:-:S02]  /*6300*/  IMAD.MOV.U32 R17, RZ, RZ, R79 ;  /* 0x000000ffff117224 */ /* 0x000fc400078e004f */
[----:B------:R-:W-:Y:S01]  /*6310*/  IMAD.MOV.U32 R79, RZ, RZ, R43 ;  /* 0x000000ffff4f7224 */ /* 0x000fe200078e002b */
[----:B------:R-:W-:Y:S01]  /*6320*/  MOV R43, R83 ;  /* 0x00000053002b7202 */ /* 0x000fe20000000f00 */
        /* <DEDUP_REMOVED lines=8> */
[----:B------:R-:W-:Y:S01]  /*63b0*/  IMAD.MOV.U32 R21, RZ, RZ, R80 ;  /* 0x000000ffff157224 */ /* 0x000fe200078e0050 */
[----:B------:R-:W-:Y:S01]  /*63c0*/  MOV R19, R87 ;  /* 0x0000005700137202 */ /* 0x000fe20000000f00 */
[----:B------:R-:W-:Y:S01]  /*63d0*/  IMAD.MOV.U32 R20, RZ, RZ, R43 ;  /* 0x000000ffff147224 */ /* 0x000fe200078e002b */
[C---:B-1----:R-:W-:Y:S07]  /*63e0*/  HMMA.16816.F32 R48, R4.reuse, R8, R92 ;  /* 0x000000080430723c */ /* 0x042fee000000185c */
[----:B------:R-:W-:Y:S01]  /*63f0*/  MOV R93, R79 ;  /* 0x0000004f005d7202 */ /* 0x000fe20000000f00 */
[----:B------:R-:W-:Y:S01]  /*6400*/  HMMA.16816.F32 R36, R4, R10, R96 ;  /* 0x0000000a0424723c */ /* 0x000fe20000001860 */
[----:B------:R-:W1:Y:S01]  /*6410*/  LDSM.16.MT88.4 R8, [R221+0x7800] ;  /* 0x00780000dd08783b */ /* 0x000e620000004200 */
[----:B------:R-:W-:Y:S01]  /*6420*/  IMAD.MOV.U32 R94, RZ, RZ, R40 ;  /* 0x000000ffff5e7224 */ /* 0x000fe200078e0028 */
[----:B------:R-:W-:Y:S01]  /*6430*/  MOV R92, R42 ;  /* 0x0000002a005c7202 */ /* 0x000fe20000000f00 */
[----:B------:R-:W-:-:S03]  /*6440*/  IMAD.MOV.U32 R95, RZ, RZ, R41 ;  /* 0x000000ffff5f7224 */ /* 0x000fc600078e0029 */
[----:B------:R-:W-:Y:S01]  /*6450*/  IMAD.MOV.U32 R99, RZ, RZ, R77 ;  /* 0x000000ffff637224 */ /* 0x000fe200078e004d */
[----:B------:R-:W-:Y:S01]  /*6460*/  MOV R96, R84 ;  /* 0x0000005400607202 */ /* 0x000fe20000000f00 */
[----:B------:R-:W-:Y:S02]  /*6470*/  IMAD.MOV.U32 R98, RZ, RZ, R82 ;  /* 0x000000ffff627224 */ /* 0x000fe400078e0052 */
[----:B------:R-:W-:Y:S01]  /*6480*/  IMAD.MOV.U32 R97, RZ, RZ, R83 ;  /* 0x000000ffff617224 */ /* 0x000fe200078e0053 */
[C---:B-1----:R-:W-:Y:S07]  /*6490*/  HMMA.16816.F32 R84, R4.reuse, R8, R168 ;  /* 0x000000080454723c */ /* 0x042fee00000018a8 */
[----:B------:R-:W-:Y:S01]  /*64a0*/  IMAD.MOV.U32 R168, RZ, RZ, R47 ;  /* 0x000000ffffa87224 */ /* 0x000fe200078e002f */
[----:B------:R-:W-:Y:S01]  /*64b0*/  HMMA.16816.F32 R76, R4, R10, R120 ;  /* 0x0000000a044c723c */ /* 0x000fe20000001878 */
[----:B------:R-:W1:Y:S01]  /*64c0*/  LDSM.16.MT88.4 R8, [R220+0x7800] ;  /* 0x00780000dc08783b */ /* 0x000e620000004200 */
[----:B------:R-:W-:Y:S01]  /*64d0*/  IMAD.MOV.U32 R169, RZ, RZ, R52 ;  /* 0x000000ffffa97224 */ /* 0x000fe200078e0034 */
[----:B------:R-:W-:Y:S01]  /*64e0*/  MOV R170, R53 ;  /* 0x0000003500aa7202 */ /* 0x000fe20000000f00 */
[----:B------:R-:W-:-:S03]  /*64f0*/  IMAD.MOV.U32 R171, RZ, RZ, R54 ;  /* 0x000000ffffab7224 */ /* 0x000fc600078e0036 */
[----:B------:R-:W-:-:S05]  /*6500*/  IMAD.MOV.U32 R123, RZ, RZ, R55 ;  /* 0x000000ffff7b7224 */ /* 0x000fca00078e0037 */
        /* <DEDUP_REMOVED lines=8> */
[----:B------:R-:W-:Y:S02]  /*6590*/  IMAD.MOV.U32 R97, RZ, RZ, R98 ;  /* 0x000000ffff617224 */ /* 0x000fe400078e0062 */
[----:B------:R-:W-:Y:S01]  /*65a0*/  IMAD.MOV.U32 R98, RZ, RZ, R99 ;  /* 0x000000ffff627224 */ /* 0x000fe200078e0063 */
[----:B------:R-:W-:Y:S01]  /*65b0*/  MOV R99, R16 ;  /* 0x0000001000637202 */ /* 0x000fe20000000f00 */
[----:B------:R-:W-:-:S02]  /*65c0*/  IMAD.MOV.U32 R16, RZ, RZ, R17 ;  /* 0x000000ffff107224 */ /* 0x000fc400078e0011 */
[----:B------:R-:W-:Y:S02]  /*65d0*/  IMAD.MOV.U32 R17, RZ, RZ, R125 ;  /* 0x000000ffff117224 */ /* 0x000fe400078e007d */
[----:B------:R2:W-:Y:S01]  /*65e0*/  MUFU.EX2 R125, R3 ;  /* 0x00000003007d7308 */ /* 0x0005e20000000800 */
[----:B------:R-:W-:Y:S02]  /*65f0*/  IMAD.MOV.U32 R123, RZ, RZ, R169 ;  /* 0x000000ffff7b7224 */ /* 0x000fe400078e00a9 */
[----:B------:R-:W-:Y:S01]  /*6600*/  IMAD.MOV.U32 R169, RZ, RZ, R171 ;  /* 0x000000ffffa97224 */ /* 0x000fe200078e00ab */
[----:B------:R-:W-:Y:S01]  /*6610*/  MOV R171, R97 ;  /* 0x0000006100ab7202 */ /* 0x000fe20000000f00 */
[----:B------:R-:W-:Y:S02]  /*6620*/  IMAD.MOV.U32 R97, RZ, RZ, R99 ;  /* 0x000000ffff617224 */ /* 0x000fe400078e0063 */
[----:B------:R-:W-:Y:S01]  /*6630*/  IMAD.MOV.U32 R99, RZ, RZ, R17 ;  /* 0x000000ffff637224 */ /* 0x000fe200078e0011 */
[----:B------:R-:W-:-:S02]  /*6640*/  MOV R17, R227 ;  /* 0x000000e300117202 */ /* 0x000fc40000000f00 */
[----:B------:R3:W5:Y:S01]  /*6650*/  LDL.LU R227, [R1+0xb4] ;  /* 0x0000b40001e37983 */ /* 0x0007620000300800 */
[----:B-1----:R-:W-:Y:S01]  /*6660*/  HMMA.16816.F32 R68, R4, R8, R164 ;  /* 0x000000080444723c */ /* 0x002fe200000018a4 */
[----:B--2---:R-:W-:Y:S02]  /*6670*/  FFMA.FTZ R3, R122, c[0x0][0x2d0], -R2 ;  /* 0x0000b4007a037a23 */ /* 0x004fe40000010802 */
[----:B------:R-:W-:Y:S01]  /*6680*/  IMAD.MOV.U32 R122, RZ, RZ, R168 ;  /* 0x000000ffff7a7224 */ /* 0x000fe200078e00a8 */
[----:B------:R-:W-:-:S04]  /*6690*/  MOV R168, R170 ;  /* 0x000000aa00a87202 */ /* 0x000fc80000000f00 */
[C---:B------:R-:W-:Y:S01]  /*66a0*/  HMMA.16816.F32 R56, R4.reuse, R10, R144 ;  /* 0x0000000a0438723c */ /* 0x040fe20000001890 */
[----:B------:R-:W1:Y:S01]  /*66b0*/  LDSM.16.MT88.4 R8, [R217+0xa800] ;  /* 0x00a80000d908783b */ /* 0x000e620000004200 */
[----:B------:R-:W-:Y:S02]  /*66c0*/  IMAD.MOV.U32 R170, RZ, RZ, R96 ;  /* 0x000000ffffaa7224 */ /* 0x000fe400078e0060 */
[----:B------:R-:W-:Y:S01]  /*66d0*/  IMAD.MOV.U32 R96, RZ, RZ, R98 ;  /* 0x000000ffff607224 */ /* 0x000fe200078e0062 */
[----:B------:R-:W-:Y:S01]  /*66e0*/  MOV R98, R16 ;  /* 0x0000001000627202 */ /* 0x000fe20000000f00 */
[----:B------:R-:W-:Y:S02]  /*66f0*/  IMAD.MOV.U32 R16, RZ, RZ, R176 ;  /* 0x000000ffff107224 */ /* 0x000fe400078e00b0 */
[C---:B-1----:R-:W-:Y:S08]  /*6700*/  HMMA.16816.F32 R44, R4.reuse, R8, R160 ;  /* 0x00000008042c723c */ /* 0x042ff000000018a0 */
[C---:B------:R-:W-:Y:S01]  /*6710*/  HMMA.16816.F32 R32, R4.reuse, R10, R140 ;  /* 0x0000000a0420723c */ /* 0x040fe2000000188c */
[----:B------:R-:W1:Y:S07]  /*6720*/  LDSM.16.MT88.4 R8, [R218+0xa800] ;  /* 0x00a80000da08783b */ /* 0x000e6e0000004200 */
[C---:B-1----:R-:W-:Y:S08]  /*6730*/  HMMA.16816.F32 R80, R4.reuse, R8, R156 ;  /* 0x000000080450723c */ /* 0x042ff0000000189c */
[----:B------:R-:W-:Y:S01]  /*6740*/  HMMA.16816.F32 R72, R4, R10, R136 ;  /* 0x0000000a0448723c */ /* 0x000fe20000001888 */
[----:B------:R-:W1:Y:S01]  /*6750*/  LDSM.16.MT88.4 R8, [R221+0xa800] ;  /* 0x00a80000dd08783b */ /* 0x000e620000004200 */
[----:B------:R2:W4:Y:S02]  /*6760*/  MUFU.EX2 R176, R3 ;  /* 0x0000000300b07308 */ /* 0x0005240000000800 */
[----:B--2---:R-:W-:-:S02]  /*6770*/  FFMA.FTZ R3, R121, c[0x0][0x2d0], -R2 ;  /* 0x0000b40079037a23 */ /* 0x004fc40000010802 */
[----:B------:R-:W-:Y:S02]  /*6780*/  IMAD.MOV.U32 R121, RZ, RZ, R122 ;  /* 0x000000ffff797224 */ /* 0x000fe400078e007a */
[----:B------:R-:W-:Y:S01]  /*6790*/  IMAD.MOV.U32 R122, RZ, RZ, R123 ;  /* 0x000000ffff7a7224 */ /* 0x000fe200078e007b */
[----:B------:R-:W-:Y:S01]  /*67a0*/  MOV R123, R168 ;  /* 0x000000a8007b7202 */ /* 0x000fe20000000f00 */
[----:B------:R-:W-:Y:S01]  /*67b0*/  IMAD.MOV.U32 R168, RZ, RZ, R169 ;  /* 0x000000ffffa87224 */ /* 0x000fe200078e00a9 */
[C---:B-1----:R-:W-:Y:S08]  /*67c0*/  HMMA.16816.F32 R64, R4.reuse, R8, R152 ;  /* 0x000000080440723c */ /* 0x042ff00000001898 */
[----:B------:R-:W-:Y:S01]  /*67d0*/  HMMA.16816.F32 R52, R4, R10, R132 ;  /* 0x0000000a0434723c */ /* 0x000fe20000001884 */
[----:B------:R-:W1:Y:S01]  /*67e0*/  LDSM.16.MT88.4 R8, [R220+0xa800] ;  /* 0x00a80000dc08783b */ /* 0x000e620000004200 */
[----:B------:R-:W-:Y:S01]  /*67f0*/  IMAD.MOV.U32 R169, RZ, RZ, R170 ;  /* 0x000000ffffa97224 */ /* 0x000fe200078e00aa */
[----:B------:R-:W-:Y:S01]  /*6800*/  MOV R170, R171 ;  /* 0x000000ab00aa7202 */ /* 0x000fe20000000f00 */
[----:B------:R-:W-:-:S02]  /*6810*/  IMAD.MOV.U32 R171, RZ, RZ, R96 ;  /* 0x000000ffffab7224 */ /* 0x000fc400078e0060 */
[----:B------:R-:W-:Y:S01]  /*6820*/  IMAD.MOV.U32 R96, RZ, RZ, R97 ;  /* 0x000000ffff607224 */ /* 0x000fe200078e0061 */
[----:B------:R-:W-:Y:S01]  /*6830*/  MOV R97, R98 ;  /* 0x0000006200617202 */ /* 0x000fe20000000f00 */
[----:B------:R-:W-:Y:S02]  /*6840*/  IMAD.MOV.U32 R98, RZ, RZ, R99 ;  /* 0x000000ffff627224 */ /* 0x000fe400078e0063 */
[----:B------:R-:W-:Y:S01]  /*6850*/  IMAD.MOV.U32 R99, RZ, RZ, R16 ;  /* 0x000000ffff637224 */ /* 0x000fe200078e0010 */
[----:B------:R-:W-:Y:S01]  /*6860*/  MOV R16, R17 ;  /* 0x0000001100107202 */ /* 0x000fe20000000f00 */
[----:B------:R-:W-:Y:S02]  /*6870*/  IMAD.MOV.U32 R17, RZ, RZ, R18 ;  /* 0x000000ffff117224 */ /* 0x000fe400078e0012 */
[----:B------:R-:W-:Y:S02]  /*6880*/  IMAD.MOV.U32 R18, RZ, RZ, R177 ;  /* 0x000000ffff127224 */ /* 0x000fe400078e00b1 */
[----:B------:R2:W-:Y:S01]  /*6890*/  MUFU.EX2 R177, R3 ;  /* 0x0000000300b17308 */ /* 0x0005e20000000800 */
[----:B------:R-:W-:Y:S01]  /*68a0*/  MOV R120, R122 ;  /* 0x0000007a00787202 */ /* 0x000fe20000000f00 */
[----:B------:R-:W-:-:S02]  /*68b0*/  IMAD.MOV.U32 R122, RZ, RZ, R168 ;  /* 0x000000ffff7a7224 */ /* 0x000fc400078e00a8 */
[----:B------:R-:W-:Y:S01]  /*68c0*/  IMAD.MOV.U32 R168, RZ, RZ, R170 ;  /* 0x000000ffffa87224 */ /* 0x000fe200078e00aa */
[----:B------:R-:W-:Y:S01]  /*68d0*/  MOV R170, R96 ;  /* 0x0000006000aa7202 */ /* 0x000fe20000000f00 */
[----:B------:R-:W-:Y:S02]  /*68e0*/  IMAD.MOV.U32 R96, RZ, RZ, R98 ;  /* 0x000000ffff607224 */ /* 0x000fe400078e0062 */
[----:B--2---:R-:W-:Y:S02]  /*68f0*/  FFMA.FTZ R3, R121, c[0x0][0x2d0], -R2 ;  /* 0x0000b40079037a23 */ /* 0x004fe40000010802 */
        /* <DEDUP_REMOVED lines=8> */
[----:B-1----:R-:W-:Y:S01]  /*6980*/  HMMA.16816.F32 R40, R4, R8, R148 ;  /* 0x000000080428723c */ /* 0x002fe20000001894 */
[----:B------:R1:W2:Y:S01]  /*6990*/  MUFU.EX2 R252, R3 ;  /* 0x0000000300fc7308 */ /* 0x0002a20000000800 */
[----:B------:R-:W-:Y:S01]  /*69a0*/  IMAD.MOV.U32 R98, RZ, RZ, R16 ;  /* 0x000000ffff627224 */ /* 0x000fe200078e0010 */
[----:B------:R-:W-:Y:S01]  /*69b0*/  MOV R16, R18 ;  /* 0x0000001200107202 */ /* 0x000fe20000000f00 */
[----:B------:R-:W-:-:S02]  /*69c0*/  IMAD.MOV.U32 R121, RZ, RZ, R123 ;  /* 0x000000ffff797224 */ /* 0x000fc400078e007b */
[----:B------:R-:W-:Y:S02]  /*69d0*/  IMAD.MOV.U32 R123, RZ, RZ, R169 ;  /* 0x000000ffff7b7224 */ /* 0x000fe400078e00a9 */
[----:B------:R-:W-:Y:S01]  /*69e0*/  HMMA.16816.F32 R28, R4, R10, R12 ;  /* 0x0000000a041c723c */ /* 0x000fe2000000180c */
[----:B------:R-:W-:Y:S01]  /*69f0*/  IMAD.MOV.U32 R18, RZ, RZ, R226 ;  /* 0x000000ffff127224 */ /* 0x000fe200078e00e2 */
[----:B------:R-:W-:Y:S01]  /*6a00*/  MOV R169, R171 ;  /* 0x000000ab00a97202 */ /* 0x000fe20000000f00 */
[----:B-1----:R-:W-:Y:S01]  /*6a10*/  FFMA.FTZ R3, R120, c[0x0][0x2d0], -R0 ;  /* 0x0000b40078037a23 */ /* 0x002fe20000010800 */
[----:B------:R3:W5:Y:S01]  /*6a20*/  LDL.LU R226, [R1+0xb0] ;  /* 0x0000b00001e27983 */ /* 0x0007620000300800 */
[----:B------:R-:W-:Y:S01]  /*6a30*/  IMAD.MOV.U32 R120, RZ, RZ, R122 ;  /* 0x000000ffff787224 */ /* 0x000fe200078e007a */
[----:B------:R-:W-:Y:S01]  /*6a40*/  MOV R122, R168 ;  /* 0x000000a8007a7202 */ /* 0x000fe20000000f00 */
[----:B------:R-:W-:Y:S01]  /*6a50*/  IMAD.MOV.U32 R168, RZ, RZ, R170 ;  /* 0x000000ffffa87224 */ /* 0x000fe200078e00aa */
[----:B------:R-:W1:Y:S01]  /*6a60*/  LDSM.16.MT88.4 R8, [R217+0x2000] ;  /* 0x00200000d908783b */ /* 0x000e620000004200 */
[----:B------:R-:W-:Y:S01]  /*6a70*/  IMAD.MOV.U32 R170, RZ, RZ, R96 ;  /* 0x000000ffffaa7224 */ /* 0x000fe200078e0060 */
[----:B------:R-:W-:Y:S01]  /*6a80*/  MOV R96, R98 ;  /* 0x0000006200607202 */ /* 0x000fe20000000f00 */
[----:B------:R-:W-:Y:S01]  /*6a90*/  FFMA.FTZ R4, R167, c[0x0][0x2d0], -R0 ;  /* 0x0000b400a7047a23 */ /* 0x000fe20000010800 */
[----:B------:R-:W1:Y:S01]  /*6aa0*/  LDSM.16.MT88.4 R12, [R221+0x2000] ;  /* 0x00200000dd0c783b */ /* 0x000e620000004200 */
[----:B------:R-:W-:-:S02]  /*6ab0*/  IMAD.MOV.U32 R167, RZ, RZ, R121 ;  /* 0x000000ffffa77224 */ /* 0x000fc400078e0079 */
[----:B------:R-:W-:Y:S02]  /*6ac0*/  IMAD.MOV.U32 R98, RZ, RZ, R16 ;  /* 0x000000ffff627224 */ /* 0x000fe400078e0010 */
[----:B------:R-:W-:Y:S02]  /*6ad0*/  IMAD.MOV.U32 R121, RZ, RZ, R123 ;  /* 0x000000ffff797224 */ /* 0x000fe400078e007b */
[----:B------:R-:W-:Y:S02]  /*6ae0*/  IMAD.MOV.U32 R171, RZ, RZ, R97 ;  /* 0x000000ffffab7224 */ /* 0x000fe400078e0061 */
        /* <DEDUP_REMOVED lines=14> */
[----:B------:R3:W5:Y:S01]  /*6bd0*/  LDL.LU R225, [R1+0xac] ;  /* 0x0000ac0001e17983 */ /* 0x0007620000300800 */
[----:B------:R-:W-:Y:S01]  /*6be0*/  IMAD.MOV.U32 R98, RZ, RZ, R16 ;  /* 0x000000ffff627224 */ /* 0x000fe200078e0010 */
[----:B------:R-:W-:Y:S01]  /*6bf0*/  MOV R16, R18 ;  /* 0x0000001200107202 */ /* 0x000fe20000000f00 */
[----:B------:R-:W-:Y:S01]  /*6c00*/  IMAD.MOV.U32 R171, RZ, RZ, R97 ;  /* 0x000000ffffab7224 */ /* 0x000fe200078e0061 */
[----:B------:R-:W-:Y:S01]  /*6c10*/  MOV R97, R99 ;  /* 0x0000006300617202 */ /* 0x000fe20000000f00 */
[----:B------:R-:W-:Y:S01]  /*6c20*/  IMAD.MOV.U32 R167, RZ, RZ, R121 ;  /* 0x000000ffffa77224 */ /* 0x000fe200078e0079 */
[----:B------:R-:W-:Y:S01]  /*6c30*/  MOV R121, R168 ;  /* 0x000000a800797202 */ /* 0x000fe20000000f00 */
[----:B------:R-:W-:Y:S01]  /*6c40*/  IMAD.MOV.U32 R99, RZ, RZ, R17 ;  /* 0x000000ffff637224 */ /* 0x000fe200078e0011 */
[----:B------:R1:W-:Y:S01]  /*6c50*/  MUFU.EX2 R174, R3 ;  /* 0x0000000300ae7308 */ /* 0x0003e20000000800 */
[----:B------:R-:W-:-:S02]  /*6c60*/  IMAD.MOV.U32 R18, RZ, RZ, R179 ;  /* 0x000000ffff127224 */ /* 0x000fc400078e00b3 */
[----:B------:R-:W-:Y:S02]  /*6c70*/  IMAD.MOV.U32 R168, RZ, RZ, R170 ;  /* 0x000000ffffa87224 */ /* 0x000fe400078e00aa */
[----:B------:R-:W-:Y:S02]  /*6c80*/  IMAD.MOV.U32 R17, RZ, RZ, R175 ;  /* 0x000000ffff117224 */ /* 0x000fe400078e00af */
[----:B------:R-:W-:Y:S01]  /*6c90*/  IMAD.MOV.U32 R170, RZ, RZ, R96 ;  /* 0x000000ffffaa7224 */ /* 0x000fe200078e0060 */
[----:B------:R2:W-:Y:S01]  /*6ca0*/  MUFU.EX2 R175, R4 ;  /* 0x0000000400af7308 */ /* 0x0005e20000000800 */
[----:B------:R-:W-:Y:S01]  /*6cb0*/  MOV R96, R98 ;  /* 0x0000006200607202 */ /* 0x000fe20000000f00 */
[----:B------:R-:W-:Y:S02]  /*6cc0*/  IMAD.MOV.U32 R98, RZ, RZ, R16 ;  /* 0x000000ffff627224 */ /* 0x000fe400078e0010 */
[----:B------:R-:W-:Y:S02]  /*6cd0*/  FADD.FTZ R5, R222, R127 ;  /* 0x0000007fde057221 */ /* 0x000fe40000010000 */
[----:B------:R-:W-:-:S02]  /*6ce0*/  IMAD.MOV.U32 R16, RZ, RZ, R18 ;  /* 0x000000ffff107224 */ /* 0x000fc400078e0012 */
[--C-:B-1----:R-:W-:Y:S02]  /*6cf0*/  FFMA.FTZ R3, R224, c[0x0][0x2d0], -R0.reuse ;  /* 0x0000b400e0037a23 */ /* 0x102fe40000010800 */
[----:B------:R3:W5:Y:S01]  /*6d00*/  LDL.LU R224, [R1+0xa8] ;  /* 0x0000a80001e07983 */ /* 0x0007620000300800 */
[----:B------:R-:W-:Y:S01]  /*6d10*/  MOV R18, R24 ;  /* 0x0000001800127202 */ /* 0x000fe20000000f00 */
[----:B--2---:R-:W-:Y:S02]  /*6d20*/  FFMA.FTZ R4, R223, c[0x0][0x2d0], -R0 ;  /* 0x0000b400df047a23 */ /* 0x004fe40000010800 */
[----:B------:R3:W5:Y:S04]  /*6d30*/  LDL.LU R223, [R1+0xa4] ;  /* 0x0000a40001df7983 */ /* 0x0007680000300800 */
[----:B------:R3:W5:Y:S04]  /*6d40*/  LDL.LU R222, [R1+0xa0] ;  /* 0x0000a00001de7983 */ /* 0x0007680000300800 */
[----:B------:R-:W2:Y:S01]  /*6d50*/  LDL.LU R24, [R1+0x3c] ;  /* 0x00003c0001187983 */ /* 0x000ea20000300800 */
[----:B------:R1:W-:Y:S01]  /*6d60*/  MUFU.EX2 R179, R3 ;  /* 0x0000000300b37308 */ /* 0x0003e20000000800 */
[----:B------:R-:W-:-:S04]  /*6d70*/  IMAD.MOV.U32 R164, RZ, RZ, R165 ;  /* 0x000000ffffa47224 */ /* 0x000fc800078e00a5 */
[----:B------:R-:W-:Y:S02]  /*6d80*/  IMAD.MOV.U32 R147, RZ, RZ, R164 ;  /* 0x000000ffff937224 */ /* 0x000fe400078e00a4 */
[----:B-1----:R-:W-:Y:S02]  /*6d90*/  FADD.FTZ R3, R166, R126 ;  /* 0x0000007ea6037221 */ /* 0x002fe40000010000 */
[----:B------:R-:W-:Y:S02]  /*6da0*/  IMAD.MOV.U32 R166, RZ, RZ, R120 ;  /* 0x000000ffffa67224 */ /* 0x000fe400078e0078 */
        /* <DEDUP_REMOVED lines=15> */
[----:B------:R4:W1:Y:S01]  /*6ea0*/  MUFU.EX2 R178, R4 ;  /* 0x0000000400b27308 */ /* 0x0008620000000800 */
        /* <DEDUP_REMOVED lines=19> */
[--C-:B------:R-:W-:Y:S02]  /*6fe0*/  FFMA.FTZ R26, R26, c[0x0][0x2d0], -R2.reuse ;  /* 0x0000b4001a1a7a23 */ /* 0x100fe40000010802 */
[----:B------:R-:W-:Y:S01]  /*6ff0*/  FFMA.FTZ R23, R23, c[0x0][0x2d0], -R2 ;  /* 0x0000b40017177a23 */ /* 0x000fe20000010802 */
[----:B----4-:R-:W-:Y:S02]  /*7000*/  F2FP.PACK_AB R4, R176, R125 ;  /* 0x0000007db004723e */ /* 0x010fe400000000ff */
[----:B------:R-:W-:-:S02]  /*7010*/  F2FP.PACK_AB R6, R252, R177 ;  /* 0x000000b1fc06723e */ /* 0x000fc400000000ff */
[----:B-1----:R-:W-:Y:S01]  /*7020*/  F2FP.PACK_AB R7, R178, R179 ;  /* 0x000000b3b207723e */ /* 0x002fe200000000ff */
[----:B------:R-:W-:Y:S01]  /*7030*/  FADD.FTZ R3, R147, R3 ;  /* 0x0000000393037221 */ /* 0x000fe20000010000 */
[----:B------:R-:W-:Y:S01]  /*7040*/  MOV R144, R170 ;  /* 0x000000aa00907202 */ /* 0x000fe20000000f00 */
[--C-:B------:R-:W-:Y:S02]  /*7050*/  FFMA.FTZ R22, R22, c[0x0][0x2d0], -R0.reuse ;  /* 0x0000b40016167a23 */ /* 0x100fe40000010800 */
[--C-:B------:R-:W-:Y:S02]  /*7060*/  FFMA.FTZ R21, R21, c[0x0][0x2d0], -R0.reuse ;  /* 0x0000b40015157a23 */ /* 0x100fe40000010800 */
[--C-:B------:R-:W-:Y:S02]  /*7070*/  FFMA.FTZ R20, R20, c[0x0][0x2d0], -R0.reuse ;  /* 0x0000b40014147a23 */ /* 0x100fe40000010800 */
[----:B------:R-:W-:Y:S02]  /*7080*/  FFMA.FTZ R27, R27, c[0x0][0x2d0], -R0 ;  /* 0x0000b4001b1b7a23 */ /* 0x000fe40000010800 */
[----:B------:R-:W-:Y:S01]  /*7090*/  FADD.FTZ R0, R165, R3 ;  /* 0x00000003a5007221 */ /* 0x000fe20000010000 */
        /* <DEDUP_REMOVED lines=11> */
[----:B--2---:R-:W-:Y:S01]  /*7150*/  IMAD.MOV.U32 R19, RZ, RZ, R24 ;  /* 0x000000ffff137224 */ /* 0x004fe200078e0018 */
[----:B------:R-:W-:Y:S01]  /*7160*/  MOV R24, R25 ;  /* 0x0000001900187202 */ /* 0x000fe20000000f00 */
[----:B------:R-:W-:-:S02]  /*7170*/  FFMA.FTZ R25, R219, c[0x0][0x2d0], -R2 ;  /* 0x0000b400db197a23 */ /* 0x000fc40000010802 */
[----:B------:R-:W-:Y:S01]  /*7180*/  IMAD.MOV.U32 R18, RZ, RZ, R19 ;  /* 0x000000ffff127224 */ /* 0x000fe200078e0013 */
[----:B------:R-:W-:Y:S01]  /*7190*/  MOV R19, R24 ;  /* 0x0000001800137202 */ /* 0x000fe20000000f00 */
[----:B------:R-:W-:Y:S01]  /*71a0*/  FFMA.FTZ R24, R216, c[0x0][0x2d0], -R2 ;  /* 0x0000b400d8187a23 */ /* 0x000fe20000010802 */
[----:B------:R3:W5:Y:S01]  /*71b0*/  LDL.LU R219, [R1+0x9c] ;  /* 0x00009c0001db7983 */ /* 0x0007620000300800 */
[----:B------:R-:W-:Y:S01]  /*71c0*/  FADD.FTZ R2, R164, R5 ;  /* 0x00000005a4027221 */ /* 0x000fe20000010000 */
[----:B------:R-:W-:Y:S01]  /*71d0*/  F2FP.PACK_AB R5, R175, R174 ;  /* 0x000000aeaf05723e */ /* 0x000fe200000000ff */
[----:B------:R-:W-:Y:S01]  /*71e0*/  IMAD.MOV.U32 R169, RZ, RZ, R19 ;  /* 0x000000ffffa97224 */ /* 0x000fe200078e0013 */
[----:B------:R-:W-:Y:S01]  /*71f0*/  MOV R170, R18 ;  /* 0x0000001200aa7202 */ /* 0x000fe20000000f00 */
[----:B------:R3:W5:Y:S04]  /*7200*/  LDL.LU R216, [R1+0x98] ;  /* 0x0000980001d87983 */ /* 0x0007680000300800 */
[C---:B------:R-:W-:Y:S01]  /*7210*/  HMMA.16816.F32 R180, R4.reuse, R8, R180 ;  /* 0x0000000804b4723c */ /* 0x040fe200000018b4 */
[----:B------:R-:W1:Y:S07]  /*7220*/  LDSM.16.MT88.4 R16, [R218+0x2000] ;  /* 0x00200000da10783b */ /* 0x000e6e0000004200 */
[----:B------:R-:W-:Y:S01]  /*7230*/  HMMA.16816.F32 R88, R4, R10, R88 ;  /* 0x0000000a0458723c */ /* 0x000fe20000001858 */
[----:B------:R-:W2:Y:S01]  /*7240*/  LDSM.16.MT88.4 R8, [R220+0x2000] ;  /* 0x00200000dc08783b */ /* 0x000ea20000004200 */
[----:B------:R-:W-:-:S06]  /*7250*/  IMAD.MOV.U32 R164, RZ, RZ, R99 ;  /* 0x000000ffffa47224 */ /* 0x000fcc00078e0063 */
[C---:B------:R-:W-:Y:S08]  /*7260*/  HMMA.16816.F32 R140, R4.reuse, R12, R208 ;  /* 0x0000000c048c723c */ /* 0x040ff000000018d0 */
[C---:B------:R-:W-:Y:S01]  /*7270*/  HMMA.16816.F32 R96, R4.reuse, R14, R204 ;  /* 0x0000000e0460723c */ /* 0x040fe200000018cc */
[----:B------:R-:W4:Y:S07]  /*7280*/  LDSM.16.MT88.4 R12, [R218+0x5000] ;  /* 0x00500000da0c783b */ /* 0x000f2e0000004200 */
[C---:B-1----:R-:W-:Y:S08]  /*7290*/  HMMA.16816.F32 R132, R4.reuse, R16, R92 ;  /* 0x000000100484723c */ /* 0x042ff0000000185c */
[C---:B--2---:R-:W-:Y:S08]  /*72a0*/  HMMA.16816.F32 R136, R4.reuse, R10, R192 ;  /* 0x0000000a0488723c */ /* 0x044ff000000018c0 */
[----:B------:R-:W-:Y:S01]  /*72b0*/  HMMA.16816.F32 R92, R4, R18, R212 ;  /* 0x00000012045c723c */ /* 0x000fe200000018d4 */
[----:B------:R-:W1:Y:S01]  /*72c0*/  LDSM.16.MT88.4 R16, [R217+0x5000] ;  /* 0x00500000d910783b */ /* 0x000e620000004200 */
[----:B------:R-:W-:-:S06]  /*72d0*/  FADD.FTZ R2, R124, R2 ;  /* 0x000000027c027221 */ /* 0x000fcc0000010000 */
[C---:B------:R-:W-:Y:S01]  /*72e0*/  HMMA.16816.F32 R148, R4.reuse, R8, R200 ;  /* 0x000000080494723c */ /* 0x040fe200000018c8 */
[----:B------:R-:W2:Y:S07]  /*72f0*/  LDSM.16.MT88.4 R8, [R221+0x5000] ;  /* 0x00500000dd08783b */ /* 0x000eae0000004200 */
        /* <DEDUP_REMOVED lines=12> */
[C---:B----4-:R-:W-:Y:S08]  /*73c0*/  HMMA.16816.F32 R120, R4.reuse, R14, R128 ;  /* 0x0000000e0478723c */ /* 0x050ff00000001880 */
[C---:B------:R-:W-:Y:S01]  /*73d0*/  HMMA.16816.F32 R164, R4.reuse, R12, R184 ;  /* 0x0000000c04a4723c */ /* 0x040fe200000018b8 */
[----:B------:R-:W4:Y:S07]  /*73e0*/  LDSM.16.MT88.4 R12, [R217+0x8000] ;  /* 0x00800000d90c783b */ /* 0x000f2e0000004200 */
[C---:B-1----:R-:W-:Y:S08]  /*73f0*/  HMMA.16816.F32 R156, R4.reuse, R16, R196 ;  /* 0x00000010049c723c */ /* 0x042ff000000018c4 */
[C---:B------:R-:W-:Y:S01]  /*7400*/  HMMA.16816.F32 R208, R4.reuse, R18, R188 ;  /* 0x0000001204d0723c */ /* 0x040fe200000018bc */
[----:B------:R-:W1:Y:S07]  /*7410*/  LDSM.16.MT88.4 R16, [R220+0x5000] ;  /* 0x00500000dc10783b */ /* 0x000e6e0000004200 */
[C---:B--2---:R-:W-:Y:S08]  /*7420*/  HMMA.16816.F32 R116, R4.reuse, R8, R116 ;  /* 0x000000080474723c */ /* 0x044ff00000001874 */
[----:B------:R-:W-:Y:S01]  /*7430*/  HMMA.16816.F32 R108, R4, R10, R108 ;  /* 0x0000000a046c723c */ /* 0x000fe2000000186c */
[----:B------:R-:W2:Y:S01]  /*7440*/  LDSM.16.MT88.4 R8, [R218+0x8000] ;  /* 0x00800000da08783b */ /* 0x000ea20000004200 */
[----:B------:R-:W-:Y:S01]  /*7450*/  IMAD.MOV.U32 R3, RZ, RZ, R137 ;  /* 0x000000ffff037224 */ /* 0x000fe200078e0089 */
[----:B------:R-:W-:-:S02]  /*7460*/  MOV R153, R136 ;  /* 0x0000008800997202 */ /* 0x000fc40000000f00 */
[----:B------:R-:W-:Y:S03]  /*7470*/  LDSM.16.MT88.4 R184, [R217+0x2800] ;  /* 0x00280000d9b8783b */ /* 0x000fe60000004200 */
[C---:B----4-:R-:W-:Y:S08]  /*7480*/  HMMA.16816.F32 R100, R4.reuse, R12, R100 ;  /* 0x0000000c0464723c */ /* 0x050ff00000001864 */
[C---:B------:R-:W-:Y:S08]  /*7490*/  HMMA.16816.F32 R12, R4.reuse, R14, R60 ;  /* 0x0000000e040c723c */ /* 0x040ff0000000183c */
[C---:B-1----:R-:W-:Y:S08]  /*74a0*/  HMMA.16816.F32 R112, R4.reuse, R16, R112 ;  /* 0x000000100470723c */ /* 0x042ff00000001870 */
[----:B------:R-:W-:Y:S01]  /*74b0*/  HMMA.16816.F32 R104, R4, R18, R104 ;  /* 0x000000120468723c */ /* 0x000fe20000001868 */
[----:B------:R-:W1:Y:S07]  /*74c0*/  LDSM.16.MT88.4 R16, [R221+0x8000] ;  /* 0x00800000dd10783b */ /* 0x000e6e0000004200 */
[----:B------:R-:W-:Y:S01]  /*74d0*/  MOV R63, R12 ;  /* 0x0000000c003f7202 */ /* 0x000fe20000000f00 */
[----:B------:R-:W-:Y:S01]  /*74e0*/  IMAD.MOV.U32 R62, RZ, RZ, R13 ;  /* 0x000000ffff3e7224 */ /* 0x000fe200078e000d */
[----:B------:R-:W-:Y:S01]  /*74f0*/  MOV R61, R14 ;  /* 0x0000000e003d7202 */ /* 0x000fe20000000f00 */
[----:B------:R-:W-:-:S02]  /*7500*/  IMAD.MOV.U32 R60, RZ, RZ, R15 ;  /* 0x000000ffff3c7224 */ /* 0x000fc400078e000f */
[----:B------:R-:W4:Y:S01]  /*7510*/  LDSM.16.MT88.4 R12, [R220+0x8000] ;  /* 0x00800000dc0c783b */ /* 0x000f220000004200 */
[C---:B--2---:R-:W-:Y:S08]  /*7520*/  HMMA.16816.F32 R212, R4.reuse, R8, R48 ;  /* 0x0000000804d4723c */ /* 0x044ff00000001830 */
[----:B------:R-:W-:Y:S01]  /*7530*/  HMMA.16816.F32 R204, R4, R10, R36 ;  /* 0x0000000a04cc723c */ /* 0x000fe20000001824 */
[----:B------:R-:W2:Y:S01]  /*7540*/  LDSM.16.MT88.4 R8, [R217+0xb000] ;  /* 0x00b00000d908783b */ /* 0x000ea20000004200 */
[----:B------:R-:W-:Y:S01]  /*7550*/  MOV R131, R100 ;  /* 0x0000006400837202 */ /* 0x000fe20000000f00 */
[----:B------:R-:W-:Y:S01]  /*7560*/  IMAD.MOV.U32 R130, RZ, RZ, R101 ;  /* 0x000000ffff827224 */ /* 0x000fe200078e0065 */
[----:B------:R-:W-:Y:S01]  /*7570*/  MOV R129, R102 ;  /* 0x0000006600817202 */ /* 0x000fe20000000f00 */
[----:B------:R-:W-:-:S03]  /*7580*/  IMAD.MOV.U32 R128, RZ, RZ, R103 ;  /* 0x000000ffff807224 */ /* 0x000fc600078e0067 */
[C---:B-1----:R-:W-:Y:S08]  /*7590*/  HMMA.16816.F32 R84, R4.reuse, R16, R84 ;  /* 0x000000100454723c */ /* 0x042ff00000001854 */
[C---:B------:R-:W-:Y:S01]  /*75a0*/  HMMA.16816.F32 R100, R4.reuse, R18, R76 ;  /* 0x000000120464723c */ /* 0x040fe2000000184c */
[----:B------:R-:W1:Y:S07]  /*75b0*/  LDSM.16.MT88.4 R16, [R218+0xb000] ;  /* 0x00b00000da10783b */ /* 0x000e6e0000004200 */
[C---:B----4-:R-:W-:Y:S08]  /*75c0*/  HMMA.16816.F32 R48, R4.reuse, R12, R68 ;  /* 0x0000000c0430723c */ /* 0x050ff00000001844 */
[----:B------:R-:W-:Y:S01]  /*75d0*/  HMMA.16816.F32 R36, R4, R14, R56 ;  /* 0x0000000e0424723c */ /* 0x000fe20000001838 */
[----:B------:R-:W4:Y:S01]  /*75e0*/  LDSM.16.MT88.4 R12, [R221+0xb000] ;  /* 0x00b00000dd0c783b */ /* 0x000f220000004200 */
[----:B------:R-:W-:-:S06]  /*75f0*/  MOV R70, R146 ;  /* 0x0000009200467202 */ /* 0x000fcc0000000f00 */
[C---:B--2---:R-:W-:Y:S08]  /*7600*/  HMMA.16816.F32 R44, R4.reuse, R8, R44 ;  /* 0x00000008042c723c */ /* 0x044ff0000000182c */
[----:B------:R-:W-:Y:S01]  /*7610*/  HMMA.16816.F32 R192, R4, R10, R32 ;  /* 0x0000000a04c0723c */ /* 0x000fe20000001820 */
[----:B------:R-:W2:Y:S01]  /*7620*/  LDSM.16.MT88.4 R8, [R220+0xb000] ;  /* 0x00b00000dc08783b */ /* 0x000ea20000004200 */
[----:B------:R-:W-:Y:S01]  /*7630*/  MOV R76, R138 ;  /* 0x0000008a004c7202 */ /* 0x000fe20000000f00 */
[----:B------:R-:W-:-:S02]  /*7640*/  IMAD.MOV.U32 R71, RZ, RZ, R147 ;  /* 0x000000ffff477224 */ /* 0x000fc400078e0093 */
[----:B------:R-:W-:Y:S02]  /*7650*/  FADD.FTZ R0, R70, R0 ;  /* 0x0000000046007221 */ /* 0x000fe40000010000 */
[----:B------:R-:W-:Y:S01]  /*7660*/  FADD.FTZ R3, R3, R2 ;  /* 0x0000000203037221 */ /* 0x000fe20000010000 */
[----:B------:R-:W-:Y:S01]  /*7670*/  MOV R78, R144 ;  /* 0x00000090004e7202 */ /* 0x000fe20000000f00 */
[----:B------:R-:W-:Y:S02]  /*7680*/  IMAD.MOV.U32 R77, RZ, RZ, R139 ;  /* 0x000000ffff4d7224 */ /* 0x000fe400078e008b */
[----:B------:R-:W-:Y:S01]  /*7690*/  IMAD.MOV.U32 R79, RZ, RZ, R145 ;  /* 0x000000ffff4f7224 */ /* 0x000fe200078e0091 */
[----:B-1----:R-:W-:Y:S01]  /*76a0*/  HMMA.16816.F32 R188, R4, R18, R72 ;  /* 0x0000001204bc723c */ /* 0x002fe20000001848 */
[----:B------:R-:W-:Y:S01]  /*76b0*/  FADD.FTZ R0, R71, R0 ;  /* 0x0000000047007221 */ /* 0x000fe20000010000 */
[----:B------:R-:W-:Y:S01]  /*76c0*/  LDSM.16.MT88.4 R144, [R221+0x2800] ;  /* 0x00280000dd90783b */ /* 0x000fe20000004200 */
[----:B------:R-:W-:-:S02]  /*76d0*/  FADD.FTZ R3, R76, R3 ;  /* 0x000000034c037221 */ /* 0x000fc40000010000 */
[----:B------:R-:W-:-:S03]  /*76e0*/  FADD.FTZ R2, R77, R0 ;  /* 0x000000004d027221 */ /* 0x000fc60000010000 */
[C---:B------:R-:W-:Y:S01]  /*76f0*/  HMMA.16816.F32 R200, R4.reuse, R16, R80 ;  /* 0x0000001004c8723c */ /* 0x040fe20000001850 */
[----:B------:R-:W-:Y:S01]  /*7700*/  FADD.FTZ R0, R78, R3 ;  /* 0x000000034e007221 */ /* 0x000fe20000010000 */
[----:B------:R-:W-:Y:S01]  /*7710*/  MOV R74, R126 ;  /* 0x0000007e004a7202 */ /* 0x000fe20000000f00 */
[----:B------:R-:W-:Y:S01]  /*7720*/  IMAD.MOV.U32 R73, RZ, RZ, R127 ;  /* 0x000000ffff497224 */ /* 0x000fe200078e007f */
[----:B------:R-:W-:Y:S01]  /*7730*/  MOV R72, R152 ;  /* 0x0000009800487202 */ /* 0x000fe20000000f00 */
[----:B------:R-:W-:Y:S01]  /*7740*/  FADD.FTZ R2, R79, R2 ;  /* 0x000000024f027221 */ /* 0x000fe20000010000 */
[----:B------:R-:W-:Y:S01]  /*7750*/  MOV R126, R154 ;  /* 0x0000009a007e7202 */ /* 0x000fe20000000f00 */
[----:B------:R-:W-:Y:S01]  /*7760*/  FADD.FTZ R3, R153, R0 ;  /* 0x0000000099037221 */ /* 0x000fe20000010000 */
[----:B------:R-:W-:Y:S01]  /*7770*/  MOV R76, R63 ;  /* 0x0000003f004c7202 */ /* 0x000fe20000000f00 */
[----:B------:R-:W-:Y:S01]  /*7780*/  IMAD.MOV.U32 R127, RZ, RZ, R155 ;  /* 0x000000ffff7f7224 */ /* 0x000fe200078e009b */
[----:B------:R-:W-:Y:S01]  /*7790*/  MOV R78, R61 ;  /* 0x0000003d004e7202 */ /* 0x000fe20000000f00 */
[----:B------:R-:W-:Y:S01]  /*77a0*/  IMAD.MOV.U32 R77, RZ, RZ, R62 ;  /* 0x000000ffff4d7224 */ /* 0x000fe200078e003e */
[----:B------:R-:W1:Y:S01]  /*77b0*/  LDSM.16.MT88.4 R152, [R220+0x2800] ;  /* 0x00280000dc98783b */ /* 0x000e620000004200 */
[----:B------:R-:W-:Y:S01]  /*77c0*/  IMAD.MOV.U32 R79, RZ, RZ, R60 ;  /* 0x000000ffff4f7224 */ /* 0x000fe200078e003c */
[C---:B----4-:R-:W-:Y:S01]  /*77d0*/  HMMA.16816.F32 R32, R4.reuse, R12, R64 ;  /* 0x0000000c0420723c */ /* 0x050fe20000001840 */
[----:B------:R-:W-:Y:S01]  /*77e0*/  MOV R60, R168 ;  /* 0x000000a8003c7202 */ /* 0x000fe20000000f00 */
[----:B------:R-:W-:Y:S01]  /*77f0*/  IMAD.MOV.U32 R61, RZ, RZ, R169 ;  /* 0x000000ffff3d7224 */ /* 0x000fe200078e00a9 */
[----:B------:R-:W-:Y:S01]  /*7800*/  MOV R62, R170 ;  /* 0x000000aa003e7202 */ /* 0x000fe20000000f00 */
[----:B------:R-:W-:Y:S01]  /*7810*/  IMAD.MOV.U32 R63, RZ, RZ, R171 ;  /* 0x000000ffff3f7224 */ /* 0x000fe200078e00ab */
[----:B------:R-:W-:Y:S04]  /*7820*/  LDSM.16.MT88.4 R64, [R220+0x5800] ;  /* 0x00580000dc40783b */ /* 0x000fe80000004200 */
[----:B------:R-:W4:Y:S01]  /*7830*/  LDSM.16.MT88.4 R168, [R218+0x5800] ;  /* 0x00580000daa8783b */ /* 0x000f220000004200 */
[----:B------:R3:W-:Y:S01]  /*7840*/  MUFU.EX2 R12, R24 ;  /* 0x00000018000c7308 */ /* 0x0007e20000000800 */
[----:B------:R-:W-:Y:S01]  /*7850*/  IMAD.MOV.U32 R83, RZ, RZ, R163 ;  /* 0x000000ffff537224 */ /* 0x000fe200078e00a3 */
[C---:B------:R-:W-:Y:S01]  /*7860*/  HMMA.16816.F32 R196, R4.reuse, R14, R52 ;  /* 0x0000000e04c4723c */ /* 0x040fe20000001834 */
[----:B------:R-:W-:Y:S01]  /*7870*/  IMAD.MOV.U32 R81, RZ, RZ, R161 ;  /* 0x000000ffff517224 */ /* 0x000fe200078e00a1 */
[----:B------:R-:W-:Y:S01]  /*7880*/  MOV R82, R162 ;  /* 0x000000a200527202 */ /* 0x000fe20000000f00 */
[----:B------:R-:W-:Y:S01]  /*7890*/  IMAD.MOV.U32 R75, RZ, RZ, R124 ;  /* 0x000000ffff4b7224 */ /* 0x000fe200078e007c */
[----:B------:R-:W-:Y:S01]  /*78a0*/  MOV R68, R131 ;  /* 0x0000008300447202 */ /* 0x000fe20000000f00 */
[----:B------:R-:W-:Y:S01]  /*78b0*/  IMAD.MOV.U32 R69, RZ, RZ, R130 ;  /* 0x000000ffff457224 */ /* 0x000fe200078e0082 */
[----:B------:R-:W1:Y:S01]  /*78c0*/  MUFU.EX2 R13, R23 ;  /* 0x00000017000d7308 */ /* 0x000e620000000800 */
[----:B------:R-:W-:Y:S01]  /*78d0*/  LDSM.16.MT88.4 R56, [R221+0x5800] ;  /* 0x00580000dd38783b */ /* 0x000fe20000004200 */
[C---:B--2---:R-:W-:Y:S08]  /*78e0*/  HMMA.16816.F32 R40, R4.reuse, R8, R40 ;  /* 0x000000080428723c */ /* 0x044ff00000001828 */
[----:B------:R-:W-:Y:S01]  /*78f0*/  HMMA.16816.F32 R28, R4, R10, R28 ;  /* 0x0000000a041c723c */ /* 0x000fe2000000181c */
[----:B---3--:R-:W-:Y:S01]  /*7900*/  MOV R24, R61 ;  /* 0x0000003d00187202 */ /* 0x008fe20000000f00 */
[----:B------:R2:W-:Y:S01]  /*7910*/  MUFU.EX2 R10, R26 ;  /* 0x0000001a000a7308 */ /* 0x0005e20000000800 */
[----:B------:R-:W-:Y:S01]  /*7920*/  MOV R124, R160 ;  /* 0x000000a0007c7202 */ /* 0x000fe20000000f00 */
[----:B------:R-:W-:Y:S01]  /*7930*/  IMAD.MOV.U32 R71, RZ, RZ, R128 ;  /* 0x000000ffff477224 */ /* 0x000fe200078e0080 */
[----:B------:R-:W-:Y:S01]  /*7940*/  MOV R70, R129 ;  /* 0x0000008100467202 */ /* 0x000fe20000000f00 */
[----:B------:R-:W-:Y:S01]  /*7950*/  FADD.FTZ R0, R24, R2 ;  /* 0x0000000218007221 */ /* 0x000fe20000010000 */
[----:B------:R-:W-:Y:S01]  /*7960*/  MOV R5, R83 ;  /* 0x0000005300057202 */ /* 0x000fe20000000f00 */
[----:B------:R-:W-:Y:S01]  /*7970*/  IMAD.MOV.U32 R14, RZ, RZ, R62 ;  /* 0x000000ffff0e7224 */ /* 0x000fe200078e003e */
[----:B------:R-:W3:Y:S01]  /*7980*/  LDSM.16.MT88.4 R136, [R218+0x2800] ;  /* 0x00280000da88783b */ /* 0x000ee20000004200 */
[----:B------:R4:W3:Y:S01]  /*7990*/  MUFU.EX2 R11, R25 ;  /* 0x00000019000b7308 */ /* 0x0008e20000000800 */
[----:B------:R-:W-:Y:S01]  /*79a0*/  MOV R4, R81 ;  /* 0x0000005100047202 */ /* 0x000fe20000000f00 */
[----:B------:R-:W-:Y:S01]  /*79b0*/  FADD.FTZ R5, R5, R0 ;  /* 0x0000000005057221 */ /* 0x000fe20000010000 */
[----:B-1----:R-:W-:Y:S01]  /*79c0*/  F2FP.PACK_AB R130, R13, R12 ;  /* 0x0000000c0d82723e */ /* 0x002fe200000000ff */
[----:B------:R-:W-:Y:S04]  /*79d0*/  LDSM.16.MT88.4 R160, [R217+0x5800] ;  /* 0x00580000d9a0783b */ /* 0x000fe80000004200 */
[----:B------:R-:W-:Y:S01]  /*79e0*/  MUFU.EX2 R6, R22 ;  /* 0x0000001600067308 */ /* 0x000fe20000000800 */
[----:B--2---:R-:W-:Y:S01]  /*79f0*/  IMAD.MOV.U32 R26, RZ, RZ, R82 ;  /* 0x000000ffff1a7224 */ /* 0x004fe200078e0052 */
[----:B------:R-:W-:Y:S01]  /*7a00*/  MOV R15, R63 ;  /* 0x0000003f000f7202 */ /* 0x000fe20000000f00 */
[----:B------:R-:W-:Y:S04]  /*7a10*/  LDSM.16.MT88.4 R80, [R218+0x8800] ;  /* 0x00880000da50783b */ /* 0x000fe80000004200 */
[----:B------:R-:W-:Y:S01]  /*7a20*/  LDSM.16.MT88.4 R16, [R220+0xb800] ;  /* 0x00b80000dc10783b */ /* 0x000fe20000004200 */
[----:B------:R-:W1:Y:S01]  /*7a30*/  MUFU.EX2 R8, R21 ;  /* 0x0000001500087308 */ /* 0x000e620000000800 */
[----:B----4-:R-:W-:-:S07]  /*7a40*/  IMAD.MOV.U32 R25, RZ, RZ, R60 ;  /* 0x000000ffff197224 */ /* 0x010fce00078e003c */
[----:B------:R-:W-:Y:S01]  /*7a50*/  MUFU.EX2 R9, R20 ;  /* 0x0000001400097308 */ /* 0x000fe20000000800 */
[----:B------:R-:W-:-:S07]  /*7a60*/  FADD.FTZ R3, R25, R3 ;  /* 0x0000000319037221 */ /* 0x000fce0000010000 */
[----:B------:R-:W2:Y:S01]  /*7a70*/  MUFU.EX2 R7, R27 ;  /* 0x0000001b00077308 */ /* 0x000ea20000000800 */
[----:B------:R-:W-:-:S04]  /*7a80*/  @P2 IMAD.HI.U32 R2, R26, c[0x0][0x2c8], RZ ;  /* 0x0000b2001a022a27 */ /* 0x000fc800078e00ff */
[----:B------:R-:W-:Y:S02]  /*7a90*/  FADD.FTZ R4, R4, R3 ;  /* 0x0000000304047221 */ /* 0x000fe40000010000 */
[----:B------:R-:W-:Y:S02]  /*7aa0*/  FADD.FTZ R3, R124, R5 ;  /* 0x000000057c037221 */ /* 0x000fe40000010000 */
[----:B------:R-:W-:Y:S01]  /*7ab0*/  IMAD.MOV.U32 R0, RZ, RZ, R26 ;  /* 0x000000ffff007224 */ /* 0x000fe200078e001a */
[----:B------:R-:W-:Y:S01]  /*7ac0*/  @P2 SHF.R.U32.HI R0, RZ, c[0x0][0x2cc], R2 ;  /* 0x0000b300ff002a19 */ /* 0x000fe20000011602 */
[----:B------:R-:W-:Y:S01]  /*7ad0*/  FADD.FTZ R3, R126, R3 ;  /* 0x000000037e037221 */ /* 0x000fe20000010000 */
[----:B---3--:R-:W-:Y:S01]  /*7ae0*/  F2FP.PACK_AB R128, R11, R10 ;  /* 0x0000000a0b80723e */ /* 0x008fe200000000ff */
[----:B------:R-:W-:Y:S01]  /*7af0*/  FADD.FTZ R2, R127, R4 ;  /* 0x000000047f027221 */ /* 0x000fe20000010000 */
[----:B-1----:R-:W-:Y:S02]  /*7b00*/  F2FP.PACK_AB R129, R8, R6 ;  /* 0x000000060881723e */ /* 0x002fe400000000ff */
[----:B--2---:R-:W-:-:S02]  /*7b10*/  F2FP.PACK_AB R131, R7, R9 ;  /* 0x000000090783723e */ /* 0x004fc400000000ff */
[----:B------:R-:W-:Y:S01]  /*7b20*/  MOV R4, c[0x0][0x168] ;  /* 0x00005a0000047a02 */ /* 0x000fe20000000f00 */
[----:B------:R-:W-:Y:S02]  /*7b30*/  FADD.FTZ R3, R174, R3 ;  /* 0x00000003ae037221 */ /* 0x000fe40000010000 */
[----:B------:R-:W-:Y:S01]  /*7b40*/  FADD.FTZ R2, R125, R2 ;  /* 0x000000027d027221 */ /* 0x000fe20000010000 */
[----:B------:R-:W-:Y:S01]  /*7b50*/  IADD3 R0, R0, c[0x0][0x1d0], -R4 ;  /* 0x0000740000007a10 */ /* 0x000fe20007ffe804 */
[----:B------:R-:W-:Y:S01]  /*7b60*/  FADD.FTZ R3, R175, R3 ;  /* 0x00000003af037221 */ /* 0x000fe20000010000 */
[----:B------:R-:W-:Y:S01]  /*7b70*/  HMMA.16816.F32 R180, R128, R184, R180 ;  /* 0x000000b880b4723c */ /* 0x000fe200000018b4 */
[----:B------:R-:W-:Y:S02]  /*7b80*/  FADD.FTZ R2, R176, R2 ;  /* 0x00000002b0027221 */ /* 0x000fe40000010000 */
[----:B------:R-:W-:-:S05]  /*7b90*/  IMAD.HI R4, R0, 0x2aaaaaab, RZ ;  /* 0x2aaaaaab00047827 */ /* 0x000fca00078e02ff */
[----:B------:R-:W-:Y:S01]  /*7ba0*/  HMMA.16816.F32 R148, R128, R152, R148 ;  /* 0x000000988094723c */ /* 0x000fe20000001894 */
[----:B------:R-:W-:Y:S02]  /*7bb0*/  FADD.FTZ R0, R179, R3 ;  /* 0x00000003b3007221 */ /* 0x000fe40000010000 */
[----:B------:R-:W-:-:S05]  /*7bc0*/  FADD.FTZ R2, R177, R2 ;  /* 0x00000002b1027221 */ /* 0x000fca0000010000 */
[----:B------:R-:W-:Y:S01]  /*7bd0*/  HMMA.16816.F32 R184, R128, R186, R88 ;  /* 0x000000ba80b8723c */ /* 0x000fe20000001858 */
[----:B------:R-:W-:Y:S01]  /*7be0*/  LDSM.16.MT88.4 R88, [R221+0x8800] ;  /* 0x00880000dd58783b */ /* 0x000fe20000004200 */
[----:B------:R-:W-:-:S06]  /*7bf0*/  FADD.FTZ R0, R178, R0 ;  /* 0x00000000b2007221 */ /* 0x000fcc0000010000 */
[----:B------:R-:W-:Y:S01]  /*7c00*/  HMMA.16816.F32 R152, R128, R154, R72 ;  /* 0x0000009a8098723c */ /* 0x000fe20000001848 */
[----:B------:R-:W1:Y:S01]  /*7c10*/  LDSM.16.MT88.4 R72, [R217+0x8800] ;  /* 0x00880000d948783b */ /* 0x000e620000004200 */
[----:B------:R-:W-:-:S06]  /*7c20*/  FADD.FTZ R2, R252, R2 ;  /* 0x00000002fc027221 */ /* 0x000fcc0000010000 */
[C---:B------:R-:W-:Y:S08]  /*7c30*/  HMMA.16816.F32 R140, R128.reuse, R144, R140 ;  /* 0x00000090808c723c */ /* 0x040ff0000000188c */
[C---:B------:R-:W-:Y:S08]  /*7c40*/  HMMA.16816.F32 R164, R128.reuse, R168, R164 ;  /* 0x000000a880a4723c */ /* 0x040ff000000018a4 */
[C---:B------:R-:W-:Y:S01]  /*7c50*/  HMMA.16816.F32 R60, R128.reuse, R64, R112 ;  /* 0x00000040803c723c */ /* 0x040fe20000001870 */
[----:B------:R-:W-:Y:S07]  /*7c60*/  LDSM.16.MT88.4 R112, [R218+0xb800] ;  /* 0x00b80000da70783b */ /* 0x000fee0000004200 */
[C---:B------:R-:W-:Y:S01]  /*7c70*/  HMMA.16816.F32 R144, R128.reuse, R146, R96 ;  /* 0x000000928090723c */ /* 0x040fe20000001860 */
[----:B------:R-:W2:Y:S07]  /*7c80*/  LDSM.16.MT88.4 R96, [R220+0x8800] ;  /* 0x00880000dc60783b */ /* 0x000eae0000004200 */
[C---:B------:R-:W-:Y:S01]  /*7c90*/  HMMA.16816.F32 R168, R128.reuse, R170, R120 ;  /* 0x000000aa80a8723c */ /* 0x040fe20000001878 */
[----:B------:R-:W-:Y:S07]  /*7ca0*/  LDSM.16.MT88.4 R120, [R221+0xb800] ;  /* 0x00b80000dd78783b */ /* 0x000fee0000004200 */
[----:B------:R-:W-:Y:S01]  /*7cb0*/  HMMA.16816.F32 R64, R128, R66, R104 ;  /* 0x000000428040723c */ /* 0x000fe20000001868 */
[----:B------:R-:W3:Y:S01]  /*7cc0*/  LDSM.16.MT88.4 R104, [R217+0xb800] ;  /* 0x00b80000d968783b */ /* 0x000ee20000004200 */
[----:B------:R-:W-:-:S02]  /*7cd0*/  FADD.FTZ R0, R6, R0 ;  /* 0x0000000006007221 */ /* 0x000fc40000010000 */
[----:B------:R-:W-:Y:S01]  /*7ce0*/  FADD.FTZ R2, R10, R2 ;  /* 0x000000020a027221 */ /* 0x000fe20000010000 */
[----:B------:R-:W-:Y:S01]  /*7cf0*/  SHF.R.U32.HI R3, RZ, 0x1f, R4 ;  /* 0x0000001fff037819 */ /* 0x000fe20000011604 */
[----:B------:R-:W-:Y:S02]  /*7d00*/  FADD.FTZ R0, R8, R0 ;  /* 0x0000000008007221 */ /* 0x000fe40000010000 */
[----:B------:R-:W-:Y:S01]  /*7d10*/  FADD.FTZ R2, R11, R2 ;  /* 0x000000020b027221 */ /* 0x000fe20000010000 */
[----:B------:R-:W-:Y:S01]  /*7d20*/  LEA.HI.SX32 R3, R4, R3, 0x1c ;  /* 0x0000000304037211 */ /* 0x000fe200078fe2ff */
[----:B------:R-:W-:Y:S02]  /*7d30*/  FADD.FTZ R0, R9, R0 ;  /* 0x0000000009007221 */ /* 0x000fe40000010000 */
[----:B------:R-:W-:Y:S01]  /*7d40*/  FADD.FTZ R2, R12, R2 ;  /* 0x000000020c027221 */ /* 0x000fe20000010000 */
[----:B------:R-:W-:Y:S01]  /*7d50*/  IMNMX R3, R15, R3, !PT ;  /* 0x000000030f037217 */ /* 0x000fe20007800200 */
[----:B------:R-:W-:-:S02]  /*7d60*/  FADD.FTZ R0, R7, R0 ;  /* 0x0000000007007221 */ /* 0x000fc40000010000 */
[----:B------:R-:W-:Y:S02]  /*7d70*/  FADD.FTZ R2, R13, R2 ;  /* 0x000000020d027221 */ /* 0x000fe40000010000 */
[----:B------:R4:W-:Y:S01]  /*7d80*/  STL [R1+0x10], R3 ;  /* 0x0000100301007387 */ /* 0x0009e20000100800 */
[----:B------:R-:W-:-:S03]  /*7d90*/  IADD3 R252, R14, -0x2, RZ ;  /* 0xfffffffe0efc7810 */ /* 0x000fc60007ffe0ff */
[----:B------:R4:W-:Y:S04]  /*7da0*/  STL [R1+0x8], R0 ;  /* 0x0000080001007387 */ /* 0x0009e80000100800 */
[----:B------:R4:W-:Y:S01]  /*7db0*/  STL [R1+0x4], R2 ;  /* 0x0000040201007387 */ /* 0x0009e20000100800 */
[----:B------:R-:W-:Y:S01]  /*7dc0*/  ISETP.GE.AND P0, PT, R252, R3, PT ;  /* 0x00000003fc00720c */ /* 0x000fe20003f06270 */
[C---:B------:R-:W-:Y:S08]  /*7dd0*/  HMMA.16816.F32 R132, R128.reuse, R136, R132 ;  /* 0x000000888084723c */ /* 0x040ff00000001884 */
[C---:B------:R-:W-:Y:S08]  /*7de0*/  HMMA.16816.F32 R52, R128.reuse, R56, R116 ;  /* 0x000000388034723c */ /* 0x040ff00000001874 */
[C---:B-1----:R-:W-:Y:S08]  /*7df0*/  HMMA.16816.F32 R68, R128.reuse, R72, R68 ;  /* 0x000000488044723c */ /* 0x042ff00000001844 */
[C---:B------:R-:W-:Y:S08]  /*7e00*/  HMMA.16816.F32 R84, R128.reuse, R88, R84 ;  /* 0x000000588054723c */ /* 0x040ff00000001854 */
[C---:B------:R-:W-:Y:S08]  /*7e10*/  HMMA.16816.F32 R136, R128.reuse, R138, R92 ;  /* 0x0000008a8088723c */ /* 0x040ff0000000185c */
[C---:B------:R-:W-:Y:S08]  /*7e20*/  HMMA.16816.F32 R56, R128.reuse, R58, R108 ;  /* 0x0000003a8038723c */ /* 0x040ff0000000186c */
[C---:B------:R-:W-:Y:S08]  /*7e30*/  HMMA.16816.F32 R72, R128.reuse, R74, R76 ;  /* 0x0000004a8048723c */ /* 0x040ff0000000184c */
[C---:B------:R-:W-:Y:S08]  /*7e40*/  HMMA.16816.F32 R88, R128.reuse, R90, R100 ;  /* 0x0000005a8058723c */ /* 0x040ff00000001864 */
[C---:B------:R-:W-:Y:S08]  /*7e50*/  HMMA.16816.F32 R156, R128.reuse, R160, R156 ;  /* 0x000000a0809c723c */ /* 0x040ff0000000189c */
[C---:B------:R-:W-:Y:S08]  /*7e60*/  HMMA.16816.F32 R76, R128.reuse, R80, R212 ;  /* 0x00000050804c723c */ /* 0x040ff000000018d4 */
[C---:B--2---:R-:W-:Y:S08]  /*7e70*/  HMMA.16816.F32 R92, R128.reuse, R96, R48 ;  /* 0x00000060805c723c */ /* 0x044ff00000001830 */
        /* <DEDUP_REMOVED lines=12> */
[----:B----4-:R-:W2:Y:S01]  /*7f40*/  LDL R15, [R1+0x1c] ;  /* 0x00001c00010f7983 */ /* 0x010ea20000100800 */
[----:B------:R-:W-:-:S02]  /*7f50*/  MOV R176, R172 ;  /* 0x000000ac00b07202 */ /* 0x000fc40000000f00 */
[----:B------:R-:W-:Y:S02]  /*7f60*/  MOV R175, R173 ;  /* 0x000000ad00af7202 */ /* 0x000fe40000000f00 */
[----:B------:R-:W-:Y:S01]  /*7f70*/  MOV R201, R252 ;  /* 0x000000fc00c97202 */ /* 0x000fe20000000f00 */
[----:B--2---:R-:W-:-:S05]  /*7f80*/  @P2 IMAD.HI.U32 R0, R15, c[0x0][0x2c8], RZ ;  /* 0x0000b2000f002a27 */ /* 0x004fca00078e00ff */
[----:B------:R-:W-:-:S05]  /*7f90*/  @P2 SHF.R.U32.HI R0, RZ, c[0x0][0x2cc], R0 ;  /* 0x0000b300ff002a19 */ /* 0x000fca0000011600 */
[----:B------:R1:W-:Y:S02]  /*7fa0*/  @P2 STL [R1+0x14], R0 ;  /* 0x0000140001002387 */ /* 0x0003e40000100800 */
.L_x_2140:
[----:B------:R-:W-:Y:S04]  /*7fb0*/  DEPBAR.LE SB0, 0x0 ;  /* 0x000080000000791a */ /* 0x000fe80000000000 */
[----:B------:R-:W-:Y:S01]  /*7fc0*/  WARPSYNC 0xffffffff ;  /* 0xffffffff00007948 */ /* 0x000fe20003800000 */
[----:B------:R-:W-:Y:S01]  /*7fd0*/  BAR.SYNC.DEFER_BLOCKING 0x0 ;  /* 0x0000000000007b1d */ /* 0x000fe20000010000 */
[----:B------:R-:W-:Y:S05]  /*7fe0*/  MOV R196, c[0x0][0x2c4] ;  /* 0x0000b10000c47a02 */ /* 0x000fea0000000f00 */
[----:B-----5:R-:W-:Y:S06]  /*7ff0*/  LDSM.16.M88.4 R48, [R223] ;  /* 0x00000000df30783b */ /* 0x020fec0000000200 */
[----:B------:R-:W2:Y:S06]  /*8000*/  LDSM.16.M88.4 R8, [R216] ;  /* 0x00000000d808783b */ /* 0x000eac0000000200 */
[----:B------:R-:W3:Y:S06]  /*8010*/  LDSM.16.M88.4 R16, [R216+0x800] ;  /* 0x00080000d810783b */ /* 0x000eec0000000200 */
[----:B------:R-:W4:Y:S06]  /*8020*/  LDL R252, [R1+0xc] ;  /* 0x00000c0001fc7983 */ /* 0x000f2c0000100800 */
[----:B------:R-:W1:Y:S06]  /*8030*/  LDSM.16.M88.4 R24, [R216+0x1000] ;  /* 0x00100000d818783b */ /* 0x000e6c0000000200 */
[----:B------:R-:W4:Y:S06]  /*8040*/  LDL R174, [R1+0x38] ;  /* 0x0000380001ae7983 */ /* 0x000f2c0000100800 */
[----:B------:R-:W4:Y:S06]  /*8050*/  LDL.64 R172, [R1+0x30] ;  /* 0x0000300001ac7983 */ /* 0x000f2c0000100a00 */
[----:B------:R-:W1:Y:S01]  /*8060*/  LDSM.16.M88.4 R32, [R216+0x1800] ;  /* 0x00180000d820783b */ /* 0x000e620000000200 */
[C---:B--2---:R-:W-:Y:S05]  /*8070*/  HMMA.16816.F32 R4, R48.reuse, R8, RZ ;  /* 0x000000083004723c */ /* 0x044fea00000018ff */
[----:B------:R2:W-:Y:S03]  /*8080*/  STL [R1+0x98], R220 ;  /* 0x000098dc01007387 */ /* 0x0005e60000100800 */
[C---:B------:R-:W-:Y:S03]  /*8090*/  HMMA.16816.F32 R8, R48.reuse, R10, RZ ;  /* 0x0000000a3008723c */ /* 0x040fe600000018ff */
[----:B------:R-:W1:Y:S06]  /*80a0*/  LDSM.16.M88.4 R40, [R216+0x2000] ;  /* 0x00200000d828783b */ /* 0x000e6c0000000200 */
[----:B------:R-:W1:Y:S01]  /*80b0*/  LDSM.16.M88.4 R188, [R216+0x2800] ;  /* 0x00280000d8bc783b */ /* 0x000e620000000200 */
[C---:B---3--:R-:W-:Y:S05]  /*80c0*/  HMMA.16816.F32 R12, R48.reuse, R16, RZ ;  /* 0x00000010300c723c */ /* 0x048fea00000018ff */
[----:B------:R-:W-:Y:S03]  /*80d0*/  LDSM.16.M88.4 R192, [R227] ;  /* 0x00000000e3c0783b */ /* 0x000fe60000000200 */
[C---:B------:R-:W-:Y:S03]  /*80e0*/  HMMA.16816.F32 R16, R48.reuse, R18, RZ ;  /* 0x000000123010723c */ /* 0x040fe600000018ff */
[----:B--2---:R-:W2:Y:S05]  /*80f0*/  LDL R220, [R1] ;  /* 0x0000000001dc7983 */ /* 0x004eaa0000100800 */
[C---:B-1----:R-:W-:Y:S01]  /*8100*/  HMMA.16816.F32 R20, R48.reuse, R24, RZ ;  /* 0x000000183014723c */ /* 0x042fe200000018ff */
[----:B------:R-:W3:Y:S07]  /*8110*/  LDL R177, [R1+0x14] ;  /* 0x0000140001b17983 */ /* 0x000eee0000100800 */
        /* <DEDUP_REMOVED lines=16> */
[----:B------:R-:W1:Y:S02]  /*8220*/  LDSM.16.M88.4 R192, [R248] ;  /* 0x00000000f8c0783b */ /* 0x000e640000000200 */
[----:B----4-:R-:W-:Y:S05]  /*8230*/  ISETP.GT.AND P0, PT, R252, R201, PT ;  /* 0x000000c9fc00720c */ /* 0x010fea0003f04270 */
[C---:B-1----:R-:W-:Y:S08]  /*8240*/  HMMA.16816.F32 R28, R188.reuse, R192, R28 ;  /* 0x000000c0bc1c723c */ /* 0x042ff0000000181c */
[C---:B------:R-:W-:Y:S01]  /*8250*/  HMMA.16816.F32 R32, R188.reuse, R194, R32 ;  /* 0x000000c2bc20723c */ /* 0x040fe20000001820 */
[----:B------:R-:W1:Y:S03]  /*8260*/  LDSM.16.M88.4 R192, [R247] ;  /* 0x00000000f7c0783b */ /* 0x000e660000000200 */
[----:B------:R-:W-:Y:S01]  /*8270*/  @!P0 SHF.R.S32.HI R0, RZ, 0x1f, R201 ;  /* 0x0000001fff008819 */ /* 0x000fe200000114c9 */
[C---:B------:R-:W-:Y:S01]  /*8280*/  @!P0 IMAD.WIDE.U32 R2, R201.reuse, c[0x0][0x208], RZ ;  /* 0x00008200c9028a25 */ /* 0x040fe200078e00ff */
[----:B------:R-:W-:Y:S02]  /*8290*/  @!P0 MOV R179, R174 ;  /* 0x000000ae00b38202 */ /* 0x000fe40000000f00 */
[----:B------:R-:W4:Y:S01]  /*82a0*/  LDL R174, [R1+0x18] ;  /* 0x0000180001ae7983 */ /* 0x000f220000100800 */
[----:B------:R-:W-:Y:S03]  /*82b0*/  @!P0 IMAD R0, R0, c[0x0][0x208], RZ ;  /* 0x0000820000008a24 */ /* 0x000fe600078e02ff */
[----:B------:R-:W-:Y:S02]  /*82c0*/  @!P0 IMAD.MOV.U32 R178, RZ, RZ, R172 ;  /* 0x000000ffffb28224 */ /* 0x000fe400078e00ac */
[----:B------:R-:W-:Y:S02]  /*82d0*/  @!P0 IMAD R0, R201, c[0x0][0x20c], R0 ;  /* 0x00008300c9008a24 */ /* 0x000fe400078e0200 */
[----:B------:R-:W-:Y:S03]  /*82e0*/  @!P0 IMAD.WIDE.U32 R178, R2, 0x60, R178 ;  /* 0x0000006002b28825 */ /* 0x000fe600078e00b2 */
[----:B------:R-:W-:Y:S01]  /*82f0*/  @!P0 IADD3 R0, R3, R0, RZ ;  /* 0x0000000003008210 */ /* 0x000fe20007ffe0ff */
[----:B------:R-:W-:Y:S04]  /*8300*/  @!P0 IMAD.SHL.U32 R172, R178, 0x2, RZ ;  /* 0x00000002b2ac8824 */ /* 0x000fe800078e00ff */
[----:B------:R-:W-:Y:S01]  /*8310*/  @!P0 IMAD R0, R0, 0x60, RZ ;  /* 0x0000006000008824 */ /* 0x000fe200078e02ff */
[----:B------:R-:W-:Y:S04]  /*8320*/  @!P0 IADD3 R2, P1, R172, c[0x0][0x1f8], RZ ;  /* 0x00007e00ac028a10 */ /* 0x000fe80007f3e0ff */
[----:B------:R-:W-:Y:S04]  /*8330*/  @!P0 IADD3 R0, R179, R0, RZ ;  /* 0x00000000b3008210 */ /* 0x000fe80007ffe0ff */
[----:B------:R-:W-:Y:S02]  /*8340*/  @!P0 SHF.L.U64.HI R0, R178, 0x1, R0 ;  /* 0x00000001b2008819 */ /* 0x000fe40000010200 */
[----:B------:R-:W-:Y:S02]  /*8350*/  @!P0 IADD3 R178, P2, R172, 0x80, RZ ;  /* 0x00000080acb28810 */ /* 0x000fe40007f5e0ff */
[----:B------:R-:W-:Y:S02]  /*8360*/  @!P0 IADD3.X R3, R0, c[0x0][0x1fc], RZ, P1, !PT ;  /* 0x00007f0000038a10 */ /* 0x000fe40000ffe4ff */
[----:B------:R-:W-:Y:S01]  /*8370*/  @!P0 IADD3 R178, P1, R178, c[0x0][0x1f8], RZ ;  /* 0x00007e00b2b28a10 */ /* 0x000fe20007f3e0ff */
[C---:B-1----:R-:W-:Y:S03]  /*8380*/  HMMA.16816.F32 R36, R188.reuse, R192, R36 ;  /* 0x000000c0bc24723c */ /* 0x042fe60000001824 */
[C---:B--2---:R-:W-:Y:S02]  /*8390*/  LOP3.LUT P4, RZ, R220.reuse, 0x2, RZ, 0xc0, !PT ;  /* 0x00000002dcff7812 */ /* 0x044fe4000788c0ff */
[--C-:B------:R-:W-:Y:S02]  /*83a0*/  @!P0 IADD3.X R179, RZ, c[0x0][0x1fc], R0.reuse, P1, P2 ;  /* 0x00007f00ffb38a10 */ /* 0x100fe40000fe4400 */
[----:B------:R-:W-:Y:S01]  /*83b0*/  LOP3.LUT P3, RZ, R220, 0x1, RZ, 0xc0, !PT ;  /* 0x00000001dcff7812 */ /* 0x000fe2000786c0ff */
[C---:B------:R-:W-:Y:S01]  /*83c0*/  HMMA.16816.F32 R40, R188.reuse, R194, R40 ;  /* 0x000000c2bc28723c */ /* 0x040fe20000001828 */
[----:B------:R-:W1:Y:S06]  /*83d0*/  LDSM.16.M88.4 R192, [R246] ;  /* 0x00000000f6c0783b */ /* 0x000e6c0000000200 */
[----:B------:R-:W-:Y:S01]  /*83e0*/  @!PT LDS RZ, [RZ] ;  /* 0x00000000fffff984 */ /* 0x000fe20000000800 */
[----:B------:R-:W-:Y:S01]  /*83f0*/  @!PT LDS RZ, [RZ] ;  /* 0x00000000fffff984 */ /* 0x000fe20000000800 */
[----:B------:R-:W-:Y:S01]  /*8400*/  @!PT LDS RZ, [RZ] ;  /* 0x00000000fffff984 */ /* 0x000fe20000000800 */
[----:B------:R2:W-:Y:S06]  /*8410*/  @!P0 LDGSTS.E.BYPASS.LTC128B.128 [R251+0x100], [R2.64], !P5 ;  /* 0x0010000002fb8fae */ /* 0x0005ec000e901d48 */
[----:B------:R2:W-:Y:S02]  /*8420*/  @!P0 LDGSTS.E.BYPASS.LTC128B.128 [R251+0x3100], [R178.64], !P4 ;  /* 0x03100000b2fb8fae */ /* 0x0005e4000e101d48 */
[----:B--2---:R-:W-:Y:S01]  /*8430*/  @!P0 IADD3 R178, P2, R172, 0x100, RZ ;  /* 0x00000100acb28810 */ /* 0x004fe20007f5e0ff */
[C---:B-1----:R-:W-:Y:S03]  /*8440*/  HMMA.16816.F32 R44, R188.reuse, R192, R44 ;  /* 0x000000c0bc2c723c */ /* 0x042fe6000000182c */
[----:B------:R-:W-:Y:S04]  /*8450*/  @!P0 IADD3 R178, P1, R178, c[0x0][0x1f8], RZ ;  /* 0x00007e00b2b28a10 */ /* 0x000fe80007f3e0ff */
[--C-:B------:R-:W-:Y:S01]  /*8460*/  @!P0 IADD3.X R179, RZ, c[0x0][0x1fc], R0.reuse, P1, P2 ;  /* 0x00007f00ffb38a10 */ /* 0x100fe20000fe4400 */
[----:B------:R-:W-:Y:S04]  /*8470*/  HMMA.16816.F32 R48, R188, R194, R48 ;  /* 0x000000c2bc30723c */ /* 0x000fe80000001830 */
[----:B------:R-:W-:Y:S01]  /*8480*/  @!P0 IADD3 R172, P2, R172, 0x180, RZ ;  /* 0x00000180acac8810 */ /* 0x000fe20007f5e0ff */
[----:B------:R1:W-:Y:S03]  /*8490*/  @!P0 LDGSTS.E.BYPASS.LTC128B.128 [R251+0x6100], [R178.64], !P3 ;  /* 0x06100000b2fb8fae */ /* 0x0003e6000d901d48 */
[----:B------:R-:W-:Y:S04]  /*84a0*/  @!P0 IADD3 R172, P1, R172, c[0x0][0x1f8], RZ ;  /* 0x00007e00acac8a10 */ /* 0x000fe80007f3e0ff */
[----:B------:R-:W-:Y:S01]  /*84b0*/  @!P0 IADD3.X R173, RZ, c[0x0][0x1fc], R0, P1, P2 ;  /* 0x00007f00ffad8a10 */ /* 0x000fe20000fe4400 */
[----:B------:R-:W-:Y:S04]  /*84c0*/  @!P0 IMAD.MOV.U32 R0, RZ, RZ, c[0x0][0x208] ;  /* 0x00008200ff008624 */ /* 0x000fe800078e00ff */
[----:B------:R2:W-:Y:S02]  /*84d0*/  @!P0 LDGSTS.E.BYPASS.LTC128B.128 [R251+0x9100], [R172.64], !P6 ;  /* 0x09100000acfb8fae */ /* 0x0005e4000f101d48 */
[C---:B--2---:R-:W-:Y:S01]  /*84e0*/  @!P0 IMAD.SHL.U32 R172, R0.reuse, 0x40, RZ ;  /* 0x0000004000ac8824 */ /* 0x044fe200078e00ff */
[----:B------:R-:W-:Y:S04]  /*84f0*/  @!P0 MOV R173, 0x6 ;  /* 0x0000000600ad8802 */ /* 0x000fe80000000f00 */
[----:B------:R-:W-:Y:S02]  /*8500*/  @!P0 SHF.L.U64.HI R0, R0, R173, c[0x0][0x20c] ;  /* 0x0000830000008619 */ /* 0x000fe400000102ad */
[----:B------:R-:W-:Y:S04]  /*8510*/  @!P0 IADD3 R2, P1, R2, R172, RZ ;  /* 0x000000ac02028210 */ /* 0x000fe80007f3e0ff */
[----:B------:R-:W-:Y:S02]  /*8520*/  @!P0 IADD3.X R3, R3, R0, RZ, P1, !PT ;  /* 0x0000000003038210 */ /* 0x000fe40000ffe4ff */
[----:B------:R-:W-:Y:S03]  /*8530*/  @!P0 IADD3 R172, P1, R172, R2, RZ ;  /* 0x00000002acac8210 */ /* 0x000fe60007f3e0ff */
[----:B------:R2:W-:Y:S02]  /*8540*/  @!P0 LDGSTS.E.BYPASS.LTC128B.128 [R251+0x1100], [R2.64], !P5 ;  /* 0x0110000002fb8fae */ /* 0x0005e4000e901d48 */
[----:B------:R-:W-:Y:S01]  /*8550*/  @!P0 IMAD.X R173, R0, 0x1, R3, P1 ;  /* 0x0000000100ad8824 */ /* 0x000fe200008e0603 */
[----:B------:R-:W-:Y:S03]  /*8560*/  ISETP.NE.AND P1, PT, R196, 0x1, PT ;  /* 0x00000001c400780c */ /* 0x000fe60003f25270 */
[----:B------:R2:W-:Y:S06]  /*8570*/  @!P0 LDGSTS.E.BYPASS.LTC128B.128 [R251+0x4100], [R2.64+0x80], !P4 ;  /* 0x0410008002fb8fae */ /* 0x0005ec000e101d48 */
[----:B------:R2:W-:Y:S06]  /*8580*/  @!P0 LDGSTS.E.BYPASS.LTC128B.128 [R251+0x7100], [R2.64+0x100], !P3 ;  /* 0x0710010002fb8fae */ /* 0x0005ec000d901d48 */
[----:B------:R2:W-:Y:S06]  /*8590*/  @!P0 LDGSTS.E.BYPASS.LTC128B.128 [R251+0xa100], [R2.64+0x180], !P6 ;  /* 0x0a10018002fb8fae */ /* 0x0005ec000f101d48 */
[----:B------:R1:W-:Y:S06]  /*85a0*/  @!P0 LDGSTS.E.BYPASS.LTC128B.128 [R251+0x2100], [R172.64], !P5 ;  /* 0x02100000acfb8fae */ /* 0x0003ec000e901d48 */
[----:B------:R1:W-:Y:S06]  /*85b0*/  @!P0 LDGSTS.E.BYPASS.LTC128B.128 [R251+0x5100], [R172.64+0x80], !P4 ;  /* 0x05100080acfb8fae */ /* 0x0003ec000e101d48 */
[----:B------:R1:W-:Y:S06]  /*85c0*/  @!P0 LDGSTS.E.BYPASS.LTC128B.128 [R251+0x8100], [R172.64+0x100], !P3 ;  /* 0x08100100acfb8fae */ /* 0x0003ec000d901d48 */
[----:B------:R1:W-:Y:S06]  /*85d0*/  @!P0 LDGSTS.E.BYPASS.LTC128B.128 [R251+0xb100], [R172.64+0x180], !P6 ;  /* 0x0b100180acfb8fae */ /* 0x0003ec000f101d48 */
[----:B------:R-:W-:Y:S06]  /*85e0*/  LDSM.16.M88.4 R188, [R226] ;  /* 0x00000000e2bc783b */ /* 0x000fec0000000200 */
[----:B------:R-:W1:Y:S06]  /*85f0*/  LDSM.16.M88.4 R192, [R222] ;  /* 0x00000000dec0783b */ /* 0x000e6c0000000200 */
[----:B------:R-:W0:Y:S06]  /*8600*/  LDGDEPBAR ;  /* 0x00000000000079af */ /* 0x000e2c0000000000 */
[----:B------:R1:W3:Y:S02]  /*8610*/  LDL R0, [R1+0x1c] ;  /* 0x00001c0001007983 */ /* 0x0002e40000100800 */
        /* <DEDUP_REMOVED lines=17> */
[----:B------:R-:W-:Y:S06]  /*8730*/  LDSM.16.M88.4 R188, [R225] ;  /* 0x00000000e1bc783b */ /* 0x000fec0000000200 */
[----:B------:R-:W1:Y:S01]  /*8740*/  LDSM.16.M88.4 R192, [R219] ;  /* 0x00000000dbc0783b */ /* 0x000e620000000200 */
[----:B---3--:R-:W-:Y:S05]  /*8750*/  @P1 IMAD.MOV.U32 R0, RZ, RZ, R177 ;  /* 0x000000ffff001224 */ /* 0x008fea00078e00b1 */
[----:B--2---:R-:W2:Y:S06]  /*8760*/  SHFL.IDX PT, R2, R0, RZ, 0x1c1f ;  /* 0x001c1fff00027589 */ /* 0x004eac00000e0000 */
[----:B------:R3:W2:Y:S01]  /*8770*/  SHFL.IDX PT, R3, R0, 0x1, 0x1c1f ;  /* 0x003c1f0000037f89 */ /* 0x0006a200000e0000 */
[C---:B-1----:R-:W-:Y:S03]  /*8780*/  HMMA.16816.F32 R4, R188.reuse, R192, R4 ;  /* 0x000000c0bc04723c */ /* 0x042fe60000001804 */
[----:B---3--:R-:W-:Y:S05]  /*8790*/  IMAD R0, R201, -0x60, RZ ;  /* 0xffffffa0c9007824 */ /* 0x008fea00078e02ff */
[C---:B------:R-:W-:Y:S01]  /*87a0*/  HMMA.16816.F32 R8, R188.reuse, R194, R8 ;  /* 0x000000c2bc08723c */ /* 0x040fe20000001808 */
[----:B------:R-:W1:Y:S03]  /*87b0*/  LDSM.16.M88.4 R192, [R219+0x800] ;  /* 0x00080000dbc0783b */ /* 0x000e660000000200 */
[----:B----4-:R-:W-:Y:S04]  /*87c0*/  IADD3 R0, -R174, 0x1, R0 ;  /* 0x00000001ae007810 */ /* 0x010fe80007ffe100 */
[----:B------:R-:W-:Y:S04]  /*87d0*/  IADD3 R0, R0, c[0x0][0x1d0], RZ ;  /* 0x0000740000007a10 */ /* 0x000fe80007ffe0ff */
[----:B------:R-:W-:Y:S04]  /*87e0*/  IADD3 R0, R0, -c[0x0][0x168], RZ ;  /* 0x80005a0000007a10 */ /* 0x000fe80007ffe0ff */
[C---:B--2---:R-:W-:Y:S01]  /*87f0*/  IADD3 R2, R0.reuse, R2, RZ ;  /* 0x0000000200027210 */ /* 0x044fe20007ffe0ff */
[----:B------:R-:W-:Y:S03]  /*8800*/  IMAD.IADD R0, R0, 0x1, R3 ;  /* 0x0000000100007824 */ /* 0x000fe600078e0203 */
[----:B------:R-:W-:Y:S02]  /*8810*/  ISETP.GT.AND P0, PT, R2, RZ, PT ;  /* 0x000000ff0200720c */ /* 0x000fe40003f04270 */
[----:B------:R-:W-:Y:S02]  /*8820*/  ISETP.GT.AND P1, PT, R0, RZ, PT ;  /* 0x000000ff0000720c */ /* 0x000fe40003f24270 */
[----:B------:R-:W-:Y:S01]  /*8830*/  ISETP.GT.AND P2, PT, R2, 0x1, PT ;  /* 0x000000010200780c */ /* 0x000fe20003f44270 */
        /* <DEDUP_REMOVED lines=14> */
[----:B------:R-:W-:Y:S06]  /*8920*/  LDSM.16.M88.4 R188, [R223+0x4000] ;  /* 0x00400000dfbc783b */ /* 0x000fec0000000200 */
        /* <DEDUP_REMOVED lines=212> */
[----:B------:R-:W1:Y:S11]  /*9670*/  LDSM.16.M88.4 R192, [R219+0x9800] ;  /* 0x00980000dbc0783b */ /* 0x000e760000000200 */
[----:B------:R-:W-:Y:S04]  /*9680*/  @!UPT UIADD3 URZ, URZ, URZ, URZ ;  /* 0x0000003f3f3ff290 */ /* 0x000fe8000fffe03f */
[----:B------:R-:W-:Y:S02]  /*9690*/  FSEL R177, R6, -INF , P1 ;  /* 0xff80000006b17808 */ /* 0x000fe40000800000 */
[----:B------:R-:W-:Y:S02]  /*96a0*/  ISETP.GT.AND P1, PT, R2, 0x8, PT ;  /* 0x000000080200780c */ /* 0x000fe40003f24270 */
[----:B------:R-:W-:Y:S02]  /*96b0*/  FSEL R179, R5, -INF , P2 ;  /* 0xff80000005b37808 */ /* 0x000fe40001000000 */
[----:B------:R-:W-:Y:S02]  /*96c0*/  FSEL R178, R4, -INF , P0 ;  /* 0xff80000004b27808 */ /* 0x000fe40000000000 */
[----:B------:R-:W-:Y:S02]  /*96d0*/  ISETP.GT.AND P0, PT, R0, 0x1, PT ;  /* 0x000000010000780c */ /* 0x000fe40003f04270 */
[----:B------:R-:W-:Y:S02]  /*96e0*/  FMNMX.FTZ R3, R177, R176, !PT ;  /* 0x000000b0b1037209 */ /* 0x000fe40007810000 */
[----:B------:R-:W-:Y:S02]  /*96f0*/  FMNMX.FTZ R173, R178, R175, !PT ;  /* 0x000000afb2ad7209 */ /* 0x000fe40007810000 */
[C---:B------:R-:W-:Y:S02]  /*9700*/  ISETP.GT.AND P2, PT, R2.reuse, 0x39, PT ;  /* 0x000000390200780c */ /* 0x040fe40003f44270 */
[----:B------:R-:W-:Y:S01]  /*9710*/  FMNMX.FTZ R173, R179, R173, !PT ;  /* 0x000000adb3ad7209 */ /* 0x000fe20007810000 */
        /* <DEDUP_REMOVED lines=8> */
[----:B------:R-:W1:Y:S11]  /*97a0*/  LDSM.16.M88.4 R192, [R219+0xb000] ;  /* 0x00b00000dbc0783b */ /* 0x000e760000000200 */
[----:B------:R-:W-:Y:S11]  /*97b0*/  @!UPT UIADD3 URZ, URZ, URZ, URZ ;  /* 0x0000003f3f3ff290 */ /* 0x000ff6000fffe03f */
[----:B------:R-:W-:Y:S01]  /*97c0*/  @!UPT UIADD3 URZ, URZ, URZ, URZ ;  /* 0x0000003f3f3ff290 */ /* 0x000fe2000fffe03f */
[----:B------:R-:W-:Y:S02]  /*97d0*/  FSEL R213, R33, -INF , P2 ;  /* 0xff80000021d57808 */ /* 0x000fe40001000000 */
[C---:B------:R-:W-:Y:S01]  /*97e0*/  ISETP.GT.AND P2, PT, R2.reuse, 0x41, PT ;  /* 0x000000410200780c */ /* 0x040fe20003f44270 */
[C---:B-1----:R-:W-:Y:S08]  /*97f0*/  HMMA.16816.F32 R36, R188.reuse, R192, R36 ;  /* 0x000000c0bc24723c */ /* 0x042ff00000001824 */
[C---:B------:R-:W-:Y:S01]  /*9800*/  HMMA.16816.F32 R40, R188.reuse, R194, R40 ;  /* 0x000000c2bc28723c */ /* 0x040fe20000001828 */
[----:B------:R-:W1:Y:S01]  /*9810*/  LDSM.16.M88.4 R192, [R219+0xb800] ;  /* 0x00b80000dbc0783b */ /* 0x000e620000000200 */
[----:B------:R-:W-:Y:S05]  /*9820*/  DEPBAR.LE SB0, 0x0 ;  /* 0x000080000000791a */ /* 0x000fea0000000000 */
[----:B------:R-:W-:Y:S09]  /*9830*/  BAR.SYNC.DEFER_BLOCKING 0x0 ;  /* 0x0000000000007b1d */ /* 0x000ff20000010000 */
[----:B------:R-:W-:Y:S02]  /*9840*/  FSEL R37, R37, -INF , P2 ;  /* 0xff80000025257808 */ /* 0x000fe40001000000 */
[----:B------:R-:W-:Y:S06]  /*9850*/  ISETP.GT.AND P2, PT, R2, 0x49, PT ;  /* 0x000000490200780c */ /* 0x000fec0003f44270 */
[----:B------:R-:W-:Y:S02]  /*9860*/  FSEL R41, R41, -INF , P2 ;  /* 0xff80000029297808 */ /* 0x000fe40001000000 */
[C---:B------:R-:W-:Y:S02]  /*9870*/  ISETP.GT.AND P2, PT, R201.reuse, R252, PT ;  /* 0x000000fcc900720c */ /* 0x040fe40003f44270 */
[----:B------:R-:W-:Y:S11]  /*9880*/  IADD3 R252, R201, -0x1, RZ ;  /* 0xffffffffc9fc7810 */ /* 0x000ff60007ffe0ff */
[----:B------:R-:W-:Y:S01]  /*9890*/  @P2 SHF.R.S32.HI R6, RZ, 0x1f, R252 ;  /* 0x0000001fff062819 */ /* 0x000fe200000114fc */
[C---:B-1----:R-:W-:Y:S05]  /*98a0*/  HMMA.16816.F32 R44, R188.reuse, R192, R44 ;  /* 0x000000c0bc2c723c */ /* 0x042fea000000182c */
[----:B------:R-:W-:Y:S03]  /*98b0*/  @P2 IMAD R6, R6, c[0x0][0x1e0], RZ ;  /* 0x0000780006062a24 */ /* 0x000fe600078e02ff */
[----:B------:R-:W-:Y:S01]  /*98c0*/  HMMA.16816.F32 R48, R188, R194, R48 ;  /* 0x000000c2bc30723c */ /* 0x000fe20000001830 */
[----:B------:R-:W2:Y:S06]  /*98d0*/  LDL R191, [R1+0x20] ;  /* 0x0000200001bf7983 */ /* 0x000eac0000100800 */
[----:B------:R-:W-:Y:S02]  /*98e0*/  FSEL R188, R7, -INF , P0 ;  /* 0xff80000007bc7808 */ /* 0x000fe40000000000 */
[----:B------:R-:W-:Y:S03]  /*98f0*/  ISETP.GT.AND P0, PT, R2, 0x9, PT ;  /* 0x000000090200780c */ /* 0x000fe60003f04270 */
[----:B------:R-:W-:Y:S02]  /*9900*/  FSEL R189, R8, -INF , P1 ;  /* 0xff80000008bd7808 */ /* 0x000fe40000800000 */
[----:B------:R-:W-:Y:S02]  /*9910*/  FSEL R190, R9, -INF , P0 ;  /* 0xff80000009be7808 */ /* 0x000fe40000000000 */
[----:B------:R-:W3:Y:S01]  /*9920*/  LDL.64 R8, [R1+0x28] ;  /* 0x0000280001087983 */ /* 0x000ee20000100a00 */
[C---:B------:R-:W-:Y:S02]  /*9930*/  ISETP.GT.AND P0, PT, R0.reuse, 0x9, PT ;  /* 0x000000090000780c */ /* 0x040fe40003f04270 */
[----:B------:R-:W-:Y:S02]  /*9940*/  ISETP.GT.AND P1, PT, R0, 0x8, PT ;  /* 0x000000080000780c */ /* 0x000fe40003f24270 */
[----:B------:R-:W-:Y:S02]  /*9950*/  FSEL R192, R11, -INF , P0 ;  /* 0xff8000000bc07808 */ /* 0x000fe40000000000 */
[----:B------:R-:W-:Y:S01]  /*9960*/  FSEL R10, R10, -INF , P1 ;  /* 0xff8000000a0a7808 */ /* 0x000fe20000800000 */
[----:B------:R-:W4:Y:S01]  /*9970*/  LDL.LU R11, [R1+0x4] ;  /* 0x00000400010b7983 */ /* 0x000f220000300800 */
[C---:B------:R-:W-:Y:S02]  /*9980*/  ISETP.GT.AND P1, PT, R2.reuse, 0x10, PT ;  /* 0x000000100200780c */ /* 0x040fe40003f24270 */
[----:B------:R-:W-:Y:S02]  /*9990*/  ISETP.GT.AND P0, PT, R2, 0x11, PT ;  /* 0x000000110200780c */ /* 0x000fe40003f04270 */
[----:B------:R-:W-:Y:S02]  /*99a0*/  FMNMX.FTZ R3, R188, R3, !PT ;  /* 0x00000003bc037209 */ /* 0x000fe40007810000 */
[----:B------:R-:W-:Y:S02]  /*99b0*/  FSEL R193, R12, -INF , P1 ;  /* 0xff8000000cc17808 */ /* 0x000fe40000800000 */
[----:B------:R-:W-:Y:S02]  /*99c0*/  FSEL R194, R13, -INF , P0 ;  /* 0xff8000000dc27808 */ /* 0x000fe40000000000 */
[----:B------:R-:W-:Y:S02]  /*99d0*/  ISETP.GT.AND P0, PT, R0, 0x11, PT ;  /* 0x000000110000780c */ /* 0x000fe40003f04270 */
[----:B------:R-:W-:Y:S02]  /*99e0*/  FMNMX.FTZ R3, R10, R3, !PT ;  /* 0x000000030a037209 */ /* 0x000fe40007810000 */
        /* <DEDUP_REMOVED lines=10> */
[C---:B------:R-:W-:Y:S02]  /*9a90*/  ISETP.GT.AND P1, PT, R0.reuse, 0x18, PT ;  /* 0x000000180000780c */ /* 0x040fe40003f24270 */
[----:B------:R-:W-:Y:S02]  /*9aa0*/  ISETP.GT.AND P0, PT, R0, 0x19, PT ;  /* 0x000000190000780c */ /* 0x000fe40003f04270 */
[----:B------:R-:W-:Y:S02]  /*9ab0*/  FMNMX.FTZ R3, R195, R3, !PT ;  /* 0x00000003c3037209 */ /* 0x000fe40007810000 */
[----:B------:R-:W-:Y:S02]  /*9ac0*/  FMNMX.FTZ R173, R193, R173, !PT ;  /* 0x000000adc1ad7209 */ /* 0x000fe40007810000 */
[----:B------:R-:W-:Y:S02]  /*9ad0*/  FSEL R199, R18, -INF , P1 ;  /* 0xff80000012c77808 */ /* 0x000fe40000800000 */
[----:B------:R-:W-:Y:S02]  /*9ae0*/  FSEL R200, R19, -INF , P0 ;  /* 0xff80000013c87808 */ /* 0x000fe40000000000 */
[----:B------:R-:W-:Y:S02]  /*9af0*/  FMNMX.FTZ R3, R196, R3, !PT ;  /* 0x00000003c4037209 */ /* 0x000fe40007810000 */
[C---:B------:R-:W-:Y:S02]  /*9b00*/  ISETP.GT.AND P1, PT, R2.reuse, 0x20, PT ;  /* 0x000000200200780c */ /* 0x040fe40003f24270 */
[----:B------:R-:W-:Y:S02]  /*9b10*/  ISETP.GT.AND P0, PT, R2, 0x21, PT ;  /* 0x000000210200780c */ /* 0x000fe40003f04270 */
[----:B------:R-:W-:Y:S02]  /*9b20*/  FMNMX.FTZ R173, R194, R173, !PT ;  /* 0x000000adc2ad7209 */ /* 0x000fe40007810000 */
[----:B------:R-:W-:Y:S02]  /*9b30*/  FSEL R202, R20, -INF , P1 ;  /* 0xff80000014ca7808 */ /* 0x000fe40000800000 */
[C---:B------:R-:W-:Y:S02]  /*9b40*/  ISETP.GT.AND P1, PT, R0.reuse, 0x20, PT ;  /* 0x000000200000780c */ /* 0x040fe40003f24270 */
[----:B------:R-:W-:Y:S02]  /*9b50*/  FSEL R203, R21, -INF , P0 ;  /* 0xff80000015cb7808 */ /* 0x000fe40000000000 */
[----:B------:R-:W-:Y:S02]  /*9b60*/  ISETP.GT.AND P0, PT, R0, 0x21, PT ;  /* 0x000000210000780c */ /* 0x000fe40003f04270 */
[----:B------:R-:W-:Y:S02]  /*9b70*/  FMNMX.FTZ R3, R199, R3, !PT ;  /* 0x00000003c7037209 */ /* 0x000fe40007810000 */
        /* <DEDUP_REMOVED lines=8> */
[----:B------:R-:W-:Y:S02]  /*9c00*/  ISETP.GT.AND P1, PT, R0, 0x28, PT ;  /* 0x000000280000780c */ /* 0x000fe40003f24270 */
[----:B------:R-:W-:Y:S02]  /*9c10*/  FSEL R207, R25, -INF , P0 ;  /* 0xff80000019cf7808 */ /* 0x000fe40000000000 */
[----:B------:R-:W-:Y:S02]  /*9c20*/  FMNMX.FTZ R3, R204, R3, !PT ;  /* 0x00000003cc037209 */ /* 0x000fe40007810000 */
[----:B------:R-:W-:Y:S02]  /*9c30*/  ISETP.GT.AND P0, PT, R0, 0x29, PT ;  /* 0x000000290000780c */ /* 0x000fe40003f04270 */
[----:B------:R-:W-:Y:S02]  /*9c40*/  FMNMX.FTZ R173, R202, R173, !PT ;  /* 0x000000adcaad7209 */ /* 0x000fe40007810000 */
[----:B------:R-:W-:Y:S02]  /*9c50*/  FSEL R208, R26, -INF , P1 ;  /* 0xff8000001ad07808 */ /* 0x000fe40000800000 */
[----:B------:R-:W-:Y:S02]  /*9c60*/  FMNMX.FTZ R3, R205, R3, !PT ;  /* 0x00000003cd037209 */ /* 0x000fe40007810000 */
[----:B------:R-:W-:Y:S02]  /*9c70*/  FSEL R209, R27, -INF , P0 ;  /* 0xff8000001bd17808 */ /* 0x000fe40000000000 */
[C---:B------:R-:W-:Y:S02]  /*9c80*/  ISETP.GT.AND P1, PT, R2.reuse, 0x30, PT ;  /* 0x000000300200780c */ /* 0x040fe40003f24270 */
[----:B------:R-:W-:Y:S02]  /*9c90*/  ISETP.GT.AND P0, PT, R2, 0x31, PT ;  /* 0x000000310200780c */ /* 0x000fe40003f04270 */
[----:B------:R-:W-:Y:S02]  /*9ca0*/  FMNMX.FTZ R173, R203, R173, !PT ;  /* 0x000000adcbad7209 */ /* 0x000fe40007810000 */
[----:B------:R-:W-:Y:S02]  /*9cb0*/  FMNMX.FTZ R3, R208, R3, !PT ;  /* 0x00000003d0037209 */ /* 0x000fe40007810000 */
[----:B------:R-:W-:Y:S02]  /*9cc0*/  FSEL R211, R28, -INF , P1 ;  /* 0xff8000001cd37808 */ /* 0x000fe40000800000 */
[----:B------:R-:W-:Y:S02]  /*9cd0*/  FSEL R29, R29, -INF , P0 ;  /* 0xff8000001d1d7808 */ /* 0x000fe40000000000 */
[C---:B------:R-:W-:Y:S02]  /*9ce0*/  ISETP.GT.AND P1, PT, R0.reuse, 0x30, PT ;  /* 0x000000300000780c */ /* 0x040fe40003f24270 */
[----:B------:R-:W-:Y:S02]  /*9cf0*/  ISETP.GT.AND P0, PT, R0, 0x31, PT ;  /* 0x000000310000780c */ /* 0x000fe40003f04270 */
[----:B------:R-:W-:Y:S02]  /*9d00*/  FMNMX.FTZ R173, R206, R173, !PT ;  /* 0x000000adcead7209 */ /* 0x000fe40007810000 */
[----:B------:R-:W-:Y:S02]  /*9d10*/  FSEL R30, R30, -INF , P1 ;  /* 0xff8000001e1e7808 */ /* 0x000fe40000800000 */
[----:B------:R-:W-:Y:S02]  /*9d20*/  FSEL R31, R31, -INF , P0 ;  /* 0xff8000001f1f7808 */ /* 0x000fe40000000000 */
[----:B------:R-:W-:Y:S02]  /*9d30*/  ISETP.GT.AND P0, PT, R2, 0x38, PT ;  /* 0x000000380200780c */ /* 0x000fe40003f04270 */
[----:B------:R-:W-:Y:S02]  /*9d40*/  FMNMX.FTZ R3, R209, R3, !PT ;  /* 0x00000003d1037209 */ /* 0x000fe40007810000 */
[----:B------:R-:W-:Y:S02]  /*9d50*/  FMNMX.FTZ R173, R207, R173, !PT ;  /* 0x000000adcfad7209 */ /* 0x000fe40007810000 */
[----:B------:R-:W-:Y:S02]  /*9d60*/  FSEL R214, R32, -INF , P0 ;  /* 0xff80000020d67808 */ /* 0x000fe40000000000 */
[----:B------:R-:W-:Y:S02]  /*9d70*/  FMNMX.FTZ R3, R30, R3, !PT ;  /* 0x000000031e037209 */ /* 0x000fe40007810000 */
        /* <DEDUP_REMOVED lines=16> */
[----:B------:R-:W-:Y:S02]  /*9e80*/  ISETP.GT.AND P0, PT, R2, 0x48, PT ;  /* 0x000000480200780c */ /* 0x000fe40003f04270 */
[----:B------:R-:W-:Y:S02]  /*9e90*/  FMNMX.FTZ R173, R213, R173, !PT ;  /* 0x000000add5ad7209 */ /* 0x000fe40007810000 */
[----:B------:R-:W-:Y:S02]  /*9ea0*/  FSEL R40, R40, -INF , P0 ;  /* 0xff80000028287808 */ /* 0x000fe40000000000 */
[----:B------:R-:W-:Y:S02]  /*9eb0*/  ISETP.GT.AND P0, PT, R0, 0x49, PT ;  /* 0x000000490000780c */ /* 0x000fe40003f04270 */
[----:B------:R-:W-:Y:S02]  /*9ec0*/  FMNMX.FTZ R3, R38, R3, !PT ;  /* 0x0000000326037209 */ /* 0x000fe40007810000 */
[----:B------:R-:W-:Y:S02]  /*9ed0*/  ISETP.GT.AND P1, PT, R0, 0x48, PT ;  /* 0x000000480000780c */ /* 0x000fe40003f24270 */
        /* <DEDUP_REMOVED lines=14> */
[----:B------:R-:W-:Y:S02]  /*9fc0*/  FSEL R212, R48, -INF , P1 ;  /* 0xff80000030d47808 */ /* 0x000fe40000800000 */
[----:B------:R-:W-:Y:S02]  /*9fd0*/  ISETP.GT.AND P0, PT, R0, 0x51, PT ;  /* 0x000000510000780c */ /* 0x000fe40003f04270 */
        /* <DEDUP_REMOVED lines=8> */
[----:B------:R-:W-:Y:S02]  /*a060*/  ISETP.GT.AND P0, PT, R0, 0x59, PT ;  /* 0x000000590000780c */ /* 0x000fe40003f04270 */
[----:B------:R-:W-:Y:S02]  /*a070*/  FSEL R50, R50, -INF , P1 ;  /* 0xff80000032327808 */ /* 0x000fe40000800000 */
[----:B------:R-:W-:Y:S02]  /*a080*/  FMNMX.FTZ R0, R47, R2, !PT ;  /* 0x000000022f007209 */ /* 0x000fe40007810000 */
[----:B------:R-:W-:Y:S02]  /*a090*/  FMNMX.FTZ R173, R45, R173, !PT ;  /* 0x000000ad2dad7209 */ /* 0x000fe40007810000 */
[----:B------:R-:W-:Y:S02]  /*a0a0*/  FSEL R174, R51, -INF , P0 ;  /* 0xff80000033ae7808 */ /* 0x000fe40000000000 */
[----:B------:R-:W-:Y:S02]  /*a0b0*/  FMNMX.FTZ R0, R50, R0, !PT ;  /* 0x0000000032007209 */ /* 0x000fe40007810000 */
[----:B------:R-:W-:Y:S02]  /*a0c0*/  FMNMX.FTZ R173, R212, R173, !PT ;  /* 0x000000add4ad7209 */ /* 0x000fe40007810000 */
[----:B------:R-:W-:Y:S02]  /*a0d0*/  FMNMX.FTZ R0, R174, R0, !PT ;  /* 0x00000000ae007209 */ /* 0x000fe40007810000 */
[----:B------:R-:W-:Y:S03]  /*a0e0*/  FMNMX.FTZ R173, R210, R173, !PT ;  /* 0x000000add2ad7209 */ /* 0x000fe60007810000 */
[----:B------:R-:W1:Y:S06]  /*a0f0*/  SHFL.BFLY PT, R2, R0, 0x2, 0x1f ;  /* 0x0c401f0000027f89 */ /* 0x000e6c00000e0000 */
[----:B------:R-:W1:Y:S02]  /*a100*/  SHFL.BFLY PT, R3, R173, 0x2, 0x1f ;  /* 0x0c401f00ad037f89 */ /* 0x000e6400000e0000 */
[----:B-1----:R-:W-:Y:S02]  /*a110*/  FMNMX.FTZ R0, R0, R2, !PT ;  /* 0x0000000200007209 */ /* 0x002fe40007810000 */
[----:B------:R-:W-:Y:S03]  /*a120*/  FMNMX.FTZ R173, R173, R3, !PT ;  /* 0x00000003adad7209 */ /* 0x000fe60007810000 */
[----:B------:R-:W1:Y:S01]  /*a130*/  SHFL.BFLY PT, R3, R0, 0x1, 0x1f ;  /* 0x0c201f0000037f89 */ /* 0x000e6200000e0000 */
[----:B--2---:R-:W-:Y:S05]  /*a140*/  @P2 MOV R7, R191 ;  /* 0x000000bf00072202 */ /* 0x004fea0000000f00 */
[----:B------:R-:W2:Y:S01]  /*a150*/  SHFL.BFLY PT, R4, R173, 0x1, 0x1f ;  /* 0x0c201f00ad047f89 */ /* 0x000ea200000e0000 */
[----:B-1----:R-:W-:Y:S04]  /*a160*/  FMNMX.FTZ R172, R0, R3, !PT ;  /* 0x0000000300ac7209 */ /* 0x002fe80007810000 */
[----:B------:R-:W-:Y:S02]  /*a170*/  FSETP.NEU.FTZ.AND P0, PT, R172, -INF , PT ;  /* 0xff800000ac00780b */ /* 0x000fe40003f1d000 */
[----:B--2---:R-:W-:Y:S01]  /*a180*/  FMNMX.FTZ R173, R173, R4, !PT ;  /* 0x00000004adad7209 */ /* 0x004fe20007810000 */
[----:B------:R-:W-:Y:S01]  /*a190*/  @P2 IMAD.WIDE.U32 R4, R252, c[0x0][0x1e0], RZ ;  /* 0x00007800fc042a25 */ /* 0x000fe200078e00ff */
[----:B------:R-:W-:Y:S02]  /*a1a0*/  FSEL R0, R172, RZ, P0 ;  /* 0x000000ffac007208 */ /* 0x000fe40000000000 */
[C---:B------:R-:W-:Y:S03]  /*a1b0*/  FSETP.NEU.FTZ.AND P1, PT, R173.reuse, -INF , PT ;  /* 0xff800000ad00780b */ /* 0x040fe60003f3d000 */
[----:B------:R-:W-:Y:S01]  /*a1c0*/  FADD.FTZ R3, -R0, R176 ;  /* 0x000000b000037221 */ /* 0x000fe20000010100 */
[----:B------:R-:W-:Y:S01]  /*a1d0*/  FSEL R2, R173, RZ, P1 ;  /* 0x000000ffad027208 */ /* 0x000fe20000800000 */
[----:B------:R-:W-:Y:S02]  /*a1e0*/  @P2 IMAD R0, R252, c[0x0][0x1e4], R6 ;  /* 0x00007900fc002a24 */ /* 0x000fe400078e0206 */
[----:B---3--:R-:W-:Y:S02]  /*a1f0*/  @P2 IMAD.MOV.U32 R6, RZ, RZ, R8 ;  /* 0x000000ffff062224 */ /* 0x008fe400078e0008 */
[----:B------:R-:W-:Y:S01]  /*a200*/  FADD.FTZ R2, -R2, R175 ;  /* 0x000000af02027221 */ /* 0x000fe20000010100 */
[----:B------:R-:W-:Y:S01]  /*a210*/  @P2 IADD3 R0, R5, R0, RZ ;  /* 0x0000000005002210 */ /* 0x000fe20007ffe0ff */
[----:B------:R-:W-:Y:S04]  /*a220*/  @P2 IMAD.WIDE.U32 R6, R4, 0x60, R6 ;  /* 0x0000006004062825 */ /* 0x000fe800078e0006 */
[----:B------:R-:W-:Y:S02]  /*a230*/  @P2 IMAD R0, R0, 0x60, RZ ;  /* 0x0000006000002824 */ /* 0x000fe400078e02ff */
[----:B------:R-:W-:Y:S02]  /*a240*/  FMUL.FTZ R175, R173, c[0x0][0x2d0] ;  /* 0x0000b400adaf7a20 */ /* 0x000fe40000410000 */
[----:B------:R-:W-:Y:S01]  /*a250*/  FMUL.FTZ R176, R172, c[0x0][0x2d0] ;  /* 0x0000b400acb07a20 */ /* 0x000fe20000410000 */
[----:B------:R-:W-:Y:S02]  /*a260*/  @P2 IADD3 R0, R7, R0, RZ ;  /* 0x0000000007002210 */ /* 0x000fe40007ffe0ff */
[----:B------:R-:W-:Y:S02]  /*a270*/  FSEL R175, R175, RZ, P1 ;  /* 0x000000ffafaf7208 */ /* 0x000fe40000800000 */
[C---:B------:R-:W-:Y:S01]  /*a280*/  @P2 SHF.L.U64.HI R0, R6.reuse, 0x1, R0 ;  /* 0x0000000106002819 */ /* 0x040fe20000010200 */
[----:B------:R-:W-:Y:S01]  /*a290*/  @P2 IMAD.SHL.U32 R6, R6, 0x2, RZ ;  /* 0x0000000206062824 */ /* 0x000fe200078e00ff */
[----:B------:R-:W-:Y:S01]  /*a2a0*/  FSEL R176, R176, RZ, P0 ;  /* 0x000000ffb0b07208 */ /* 0x000fe20000000000 */
[--C-:B------:R-:W-:Y:S03]  /*a2b0*/  FFMA.FTZ R190, R190, c[0x0][0x2d0], -R175.reuse ;  /* 0x0000b400bebe7a23 */ /* 0x100fe600000108af */
[C---:B------:R-:W-:Y:S02]  /*a2c0*/  @P2 IADD3 R4, P3, R6.reuse, c[0x0][0x1c8], RZ ;  /* 0x0000720006042a10 */ /* 0x040fe40007f7e0ff */
[----:B------:R-:W-:Y:S01]  /*a2d0*/  @P2 IADD3 R8, P4, R6, 0x80, RZ ;  /* 0x0000008006082810 */ /* 0x000fe20007f9e0ff */
[----:B------:R-:W-:Y:S01]  /*a2e0*/  MUFU.EX2 R190, R190 ;  /* 0x000000be00be7308 */ /* 0x000fe20000000800 */
[----:B------:R-:W-:Y:S02]  /*a2f0*/  @P2 IADD3.X R5, R0, c[0x0][0x1cc], RZ, P3, !PT ;  /* 0x0000730000052a10 */ /* 0x000fe40001ffe4ff */
[----:B------:R-:W-:Y:S03]  /*a300*/  @P2 IADD3 R8, P3, R8, c[0x0][0x1c8], RZ ;  /* 0x0000720008082a10 */ /* 0x000fe60007f7e0ff */
[----:B------:R1:W-:Y:S01]  /*a310*/  @P2 LDGSTS.E.BYPASS.LTC128B.128 [R251+0xc100], [R4.64], !P5 ;  /* 0x0c10000004fb2fae */ /* 0x0003e2000e901d48 */
[--C-:B------:R-:W-:Y:S02]  /*a320*/  @P2 IADD3.X R9, RZ, c[0x0][0x1cc], R0.reuse, P3, P4 ;  /* 0x00007300ff092a10 */ /* 0x100fe40001fe8400 */
[----:B------:R-:W-:Y:S11]  /*a330*/  LOP3.LUT P4, RZ, R220, 0x2, RZ, 0xc0, !PT ;  /* 0x00000002dcff7812 */ /* 0x000ff6000788c0ff */
[----:B------:R-:W-:Y:S02]  /*a340*/  @!UPT UIADD3 URZ, URZ, URZ, URZ ;  /* 0x0000003f3f3ff290 */ /* 0x000fe4000fffe03f */
[----:B------:R2:W-:Y:S02]  /*a350*/  @P2 LDGSTS.E.BYPASS.LTC128B.128 [R251+0xf100], [R8.64], !P4 ;  /* 0x0f10000008fb2fae */ /* 0x0005e4000e101d48 */
[----:B--2---:R-:W-:Y:S04]  /*a360*/  @P2 IADD3 R8, P4, R6, 0x100, RZ ;  /* 0x0000010006082810 */ /* 0x004fe80007f9e0ff */
[----:B------:R-:W-:Y:S04]  /*a370*/  @P2 IADD3 R8, P3, R8, c[0x0][0x1c8], RZ ;  /* 0x0000720008082a10 */ /* 0x000fe80007f7e0ff */
[--C-:B------:R-:W-:Y:S02]  /*a380*/  @P2 IADD3.X R9, RZ, c[0x0][0x1cc], R0.reuse, P3, P4 ;  /* 0x00007300ff092a10 */ /* 0x100fe40001fe8400 */
[----:B------:R-:W-:Y:S11]  /*a390*/  LOP3.LUT P4, RZ, R220, 0x1, RZ, 0xc0, !PT ;  /* 0x00000001dcff7812 */ /* 0x000ff6000788c0ff */
[----:B------:R-:W-:Y:S02]  /*a3a0*/  @!UPT UIADD3 URZ, URZ, URZ, URZ ;  /* 0x0000003f3f3ff290 */ /* 0x000fe4000fffe03f */
[----:B------:R2:W-:Y:S01]  /*a3b0*/  @P2 LDGSTS.E.BYPASS.LTC128B.128 [R251+0x12100], [R8.64], !P4 ;  /* 0x1210000008fb2fae */ /* 0x0005e2000e101d48 */
[----:B------:R-:W-:Y:S04]  /*a3c0*/  @P2 IADD3 R6, P4, R6, 0x180, RZ ;  /* 0x0000018006062810 */ /* 0x000fe80007f9e0ff */
[----:B------:R-:W-:Y:S04]  /*a3d0*/  @P2 IADD3 R6, P3, R6, c[0x0][0x1c8], RZ ;  /* 0x0000720006062a10 */ /* 0x000fe80007f7e0ff */
[----:B------:R-:W-:Y:S01]  /*a3e0*/  @P2 IADD3.X R7, RZ, c[0x0][0x1cc], R0, P3, P4 ;  /* 0x00007300ff072a10 */ /* 0x000fe20001fe8400 */
[--C-:B------:R-:W-:Y:S01]  /*a3f0*/  FFMA.FTZ R0, R178, c[0x0][0x2d0], -R175.reuse ;  /* 0x0000b400b2007a23 */ /* 0x100fe200000108af */
[----:B------:R-:W-:Y:S03]  /*a400*/  LOP3.LUT P4, RZ, R220, 0x1, RZ, 0xc0, !PT ;  /* 0x00000001dcff7812 */ /* 0x000fe6000788c0ff */
[----:B------:R3:W-:Y:S01]  /*a410*/  @P2 LDGSTS.E.BYPASS.LTC128B.128 [R251+0x15100], [R6.64], !P6 ;  /* 0x1510000006fb2fae */ /* 0x0007e2000f101d48 */
[----:B------:R1:W-:Y:S02]  /*a420*/  MUFU.EX2 R178, R0 ;  /* 0x0000000000b27308 */ /* 0x0003e40000000800 */
[--C-:B-1----:R-:W-:Y:S01]  /*a430*/  FFMA.FTZ R0, R177, c[0x0][0x2d0], -R176.reuse ;  /* 0x0000b400b1007a23 */ /* 0x102fe200000108b0 */
[----:B---3--:R-:W-:Y:S02]  /*a440*/  @P2 MOV R6, c[0x0][0x1e0] ;  /* 0x0000780000062a02 */ /* 0x008fe40000000f00 */
[----:B------:R-:W-:Y:S05]  /*a450*/  @P2 MOV R7, 0x6 ;  /* 0x0000000600072802 */ /* 0x000fea0000000f00 */
[----:B------:R1:W-:Y:S01]  /*a460*/  MUFU.EX2 R191, R0 ;  /* 0x0000000000bf7308 */ /* 0x0003e20000000800 */
[C---:B------:R-:W-:Y:S01]  /*a470*/  @P2 SHF.L.U64.HI R7, R6.reuse, R7, c[0x0][0x1e4] ;  /* 0x0000790006072619 */ /* 0x040fe20000010207 */
[----:B------:R-:W-:Y:S05]  /*a480*/  @P2 IMAD.SHL.U32 R6, R6, 0x40, RZ ;  /* 0x0000004006062824 */ /* 0x000fea00078e00ff */
[----:B------:R-:W-:Y:S04]  /*a490*/  @P2 IADD3 R4, P3, R4, R6, RZ ;  /* 0x0000000604042210 */ /* 0x000fe80007f7e0ff */
[C---:B------:R-:W-:Y:S02]  /*a4a0*/  @P2 IADD3.X R5, R7.reuse, R5, RZ, P3, !PT ;  /* 0x0000000507052210 */ /* 0x040fe40001ffe4ff */
[----:B------:R-:W-:Y:S02]  /*a4b0*/  LOP3.LUT P3, RZ, R220, 0x2, RZ, 0xc0, !PT ;  /* 0x00000002dcff7812 */ /* 0x000fe4000786c0ff */
[----:B------:R-:W3:Y:S01]  /*a4c0*/  LDL.LU R220, [R1+0x98] ;  /* 0x0000980001dc7983 */ /* 0x000ee20000300800 */
[----:B------:R-:W-:Y:S04]  /*a4d0*/  @P2 IADD3 R6, P0, R6, R4, RZ ;  /* 0x0000000406062210 */ /* 0x000fe80007f1e0ff */
[----:B------:R-:W-:Y:S01]  /*a4e0*/  @P2 IADD3.X R7, R7, R5, RZ, P0, !PT ;  /* 0x0000000507072210 */ /* 0x000fe200007fe4ff */
[----:B------:R2:W-:Y:S01]  /*a4f0*/  @P2 LDGSTS.E.BYPASS.LTC128B.128 [R251+0xd100], [R4.64], !P5 ;  /* 0x0d10000004fb2fae */ /* 0x0005e2000e901d48 */
[--C-:B-1----:R-:W-:Y:S04]  /*a500*/  FFMA.FTZ R0, R179, c[0x0][0x2d0], -R175.reuse ;  /* 0x0000b400b3007a23 */ /* 0x102fe800000108af */
[----:B------:R1:W-:Y:S01]  /*a510*/  MUFU.EX2 R177, R0 ;  /* 0x0000000000b17308 */ /* 0x0003e20000000800 */
[----:B------:R2:W-:Y:S06]  /*a520*/  @P2 LDGSTS.E.BYPASS.LTC128B.128 [R251+0x10100], [R4.64+0x80], !P3 ;  /* 0x1010008004fb2fae */ /* 0x0005ec000d901d48 */
[----:B------:R2:W-:Y:S06]  /*a530*/  @P2 LDGSTS.E.BYPASS.LTC128B.128 [R251+0x13100], [R4.64+0x100], !P4 ;  /* 0x1310010004fb2fae */ /* 0x0005ec000e101d48 */
[----:B------:R2:W-:Y:S06]  /*a540*/  @P2 LDGSTS.E.BYPASS.LTC128B.128 [R251+0x16100], [R4.64+0x180], !P6 ;  /* 0x1610018004fb2fae */ /* 0x0005ec000f101d48 */
[----:B------:R2:W-:Y:S01]  /*a550*/  @P2 LDGSTS.E.BYPASS.LTC128B.128 [R251+0xe100], [R6.64], !P5 ;  /* 0x0e10000006fb2fae */ /* 0x0005e2000e901d48 */
[----:B-1----:R-:W-:Y:S05]  /*a560*/  FMUL.FTZ R0, R2, c[0x0][0x2d0] ;  /* 0x0000b40002007a20 */ /* 0x002fea0000410000 */
[----:B------:R1:W-:Y:S01]  /*a570*/  @P2 LDGSTS.E.BYPASS.LTC128B.128 [R251+0x11100], [R6.64+0x80], !P3 ;  /* 0x1110008006fb2fae */ /* 0x0003e2000d901d48 */
[----:B------:R-:W-:Y:S04]  /*a580*/  FFMA.FTZ R2, R188, c[0x0][0x2d0], -R176 ;  /* 0x0000b400bc027a23 */ /* 0x000fe800000108b0 */
[----:B------:R1:W-:Y:S01]  /*a590*/  MUFU.EX2 R188, R2 ;  /* 0x0000000200bc7308 */ /* 0x0003e20000000800 */
[----:B------:R2:W-:Y:S06]  /*a5a0*/  @P2 LDGSTS.E.BYPASS.LTC128B.128 [R251+0x14100], [R6.64+0x100], !P4 ;  /* 0x1410010006fb2fae */ /* 0x0005ec000e101d48 */
[----:B------:R2:W-:Y:S03]  /*a5b0*/  @P2 LDGSTS.E.BYPASS.LTC128B.128 [R251+0x17100], [R6.64+0x180], !P6 ;  /* 0x1710018006fb2fae */ /* 0x0005e6000f101d48 */
[----:B------:R-:W2:Y:S03]  /*a5c0*/  MUFU.EX2 R0, R0 ;  /* 0x0000000000007308 */ /* 0x000ea60000000800 */
[----:B------:R-:W0:Y:S01]  /*a5d0*/  LDGDEPBAR ;  /* 0x00000000000079af */ /* 0x000e220000000000 */
[----:B-1----:R-:W-:Y:S01]  /*a5e0*/  FFMA.FTZ R2, R189, c[0x0][0x2d0], -R175 ;  /* 0x0000b400bd027a23 */ /* 0x002fe200000108af */
[----:B------:R-:W-:Y:S05]  /*a5f0*/  MOV R189, R38 ;  /* 0x0000002600bd7202 */ /* 0x000fea0000000f00 */
[----:B------:R1:W-:Y:S01]  /*a600*/  MUFU.EX2 R179, R2 ;  /* 0x0000000200b37308 */ /* 0x0003e20000000800 */
[C---:B--2---:R-:W-:Y:S01]  /*a610*/  FMUL.FTZ R20, R0.reuse, R140 ;  /* 0x0000008c00147220 */ /* 0x044fe20000410000 */
[----:B------:R-:W-:Y:S01]  /*a620*/  MOV R140, R40 ;  /* 0x00000028008c7202 */ /* 0x000fe20000000f00 */
[C---:B------:R-:W-:Y:S02]  /*a630*/  FMUL.FTZ R4, R0.reuse, R180 ;  /* 0x000000b400047220 */ /* 0x040fe40000410000 */
[C---:B------:R-:W-:Y:S01]  /*a640*/  FMUL.FTZ R5, R0.reuse, R181 ;  /* 0x000000b500057220 */ /* 0x040fe20000410000 */
[----:B------:R-:W-:Y:S01]  /*a650*/  MOV R181, R47 ;  /* 0x0000002f00b57202 */ /* 0x000fe20000000f00 */
[C---:B------:R-:W-:Y:S01]  /*a660*/  FMUL.FTZ R8, R0.reuse, R184 ;  /* 0x000000b800087220 */ /* 0x040fe20000410000 */
[----:B------:R-:W-:Y:S01]  /*a670*/  MOV R184, R46 ;  /* 0x0000002e00b87202 */ /* 0x000fe20000000f00 */
[C---:B------:R-:W-:Y:S02]  /*a680*/  FMUL.FTZ R9, R0.reuse, R185 ;  /* 0x000000b900097220 */ /* 0x040fe40000410000 */
[C---:B------:R-:W-:Y:S02]  /*a690*/  FMUL.FTZ R12, R0.reuse, R132 ;  /* 0x00000084000c7220 */ /* 0x040fe40000410000 */
[----:B------:R-:W-:Y:S02]  /*a6a0*/  IMAD.MOV.U32 R132, RZ, RZ, R29 ;  /* 0x000000ffff847224 */ /* 0x000fe400078e001d */
[C---:B------:R-:W-:Y:S01]  /*a6b0*/  FMUL.FTZ R13, R0.reuse, R133 ;  /* 0x00000085000d7220 */ /* 0x040fe20000410000 */
[----:B------:R-:W-:Y:S01]  /*a6c0*/  MOV R133, R30 ;  /* 0x0000001e00857202 */ /* 0x000fe20000000f00 */
[C---:B------:R-:W-:Y:S02]  /*a6d0*/  FMUL.FTZ R16, R0.reuse, R136 ;  /* 0x0000008800107220 */ /* 0x040fe40000410000 */
[----:B-1----:R-:W-:Y:S02]  /*a6e0*/  FMUL.FTZ R2, R3, c[0x0][0x2d0] ;  /* 0x0000b40003027a20 */ /* 0x002fe40000410000 */
[----:B------:R-:W-:Y:S02]  /*a6f0*/  IMAD.MOV.U32 R136, RZ, RZ, R36 ;  /* 0x000000ffff887224 */ /* 0x000fe400078e0024 */
[C---:B------:R-:W-:Y:S02]  /*a700*/  FMUL.FTZ R36, R0.reuse, R156 ;  /* 0x0000009c00247220 */ /* 0x040fe40000410000 */
[----:B------:R-:W1:Y:S01]  /*a710*/  MUFU.EX2 R2, R2 ;  /* 0x0000000200027308 */ /* 0x000e620000000800 */
[C---:B------:R-:W-:Y:S01]  /*a720*/  FMUL.FTZ R17, R0.reuse, R137 ;  /* 0x0000008900117220 */ /* 0x040fe20000410000 */
[----:B------:R-:W-:Y:S01]  /*a730*/  MOV R137, R37 ;  /* 0x0000002500897202 */ /* 0x000fe20000000f00 */
[C---:B------:R-:W-:Y:S01]  /*a740*/  FMUL.FTZ R21, R0.reuse, R141 ;  /* 0x0000008d00157220 */ /* 0x040fe20000410000 */
[----:B------:R-:W2:Y:S01]  /*a750*/  LDL.LU R156, [R1+0x8] ;  /* 0x00000800019c7983 */ /* 0x000ea20000300800 */
[----:B------:R-:W-:Y:S02]  /*a760*/  IMAD.MOV.U32 R141, RZ, RZ, R41 ;  /* 0x000000ffff8d7224 */ /* 0x000fe400078e0029 */
        /* <DEDUP_REMOVED lines=10> */
[----:B------:R-:W-:Y:S01]  /*a810*/  MOV R153, R35 ;  /* 0x0000002300997202 */ /* 0x000fe20000000f00 */
[C---:B------:R-:W-:Y:S01]  /*a820*/  FMUL.FTZ R37, R0.reuse, R157 ;  /* 0x0000009d00257220 */ /* 0x040fe20000410000 */
[----:B------:R-:W-:Y:S01]  /*a830*/  MOV R157, R149 ;  /* 0x00000095009d7202 */ /* 0x000fe20000000f00 */
[C---:B------:R-:W-:Y:S01]  /*a840*/  FMUL.FTZ R40, R0.reuse, R160 ;  /* 0x000000a000287220 */ /* 0x040fe20000410000 */
[----:B------:R-:W-:Y:S01]  /*a850*/  MOV R149, R141 ;  /* 0x0000008d00957202 */ /* 0x000fe20000000f00 */
[C---:B------:R-:W-:Y:S02]  /*a860*/  FMUL.FTZ R41, R0.reuse, R161 ;  /* 0x000000a100297220 */ /* 0x040fe40000410000 */
[C---:B------:R-:W-:Y:S02]  /*a870*/  FMUL.FTZ R44, R0.reuse, R164 ;  /* 0x000000a4002c7220 */ /* 0x040fe40000410000 */
[C---:B------:R-:W-:Y:S01]  /*a880*/  FMUL.FTZ R45, R0.reuse, R165 ;  /* 0x000000a5002d7220 */ /* 0x040fe20000410000 */
[----:B------:R-:W-:Y:S01]  /*a890*/  MOV R165, R148 ;  /* 0x0000009400a57202 */ /* 0x000fe20000000f00 */
[C---:B------:R-:W-:Y:S02]  /*a8a0*/  FMUL.FTZ R48, R0.reuse, R168 ;  /* 0x000000a800307220 */ /* 0x040fe40000410000 */
[C---:B------:R-:W-:Y:S01]  /*a8b0*/  FMUL.FTZ R49, R0.reuse, R169 ;  /* 0x000000a900317220 */ /* 0x040fe20000410000 */
        /* <DEDUP_REMOVED lines=41> */
[----:B----4-:R-:W-:Y:S02]  /*ab50*/  FFMA.FTZ R3, R0, R11, R178 ;  /* 0x0000000b00037223 */ /* 0x010fe400000100b2 */
[----:B------:R-:W-:Y:S02]  /*ab60*/  FFMA.FTZ R0, R10, c[0x0][0x2d0], -R176 ;  /* 0x0000b4000a007a23 */ /* 0x000fe400000108b0 */
[C---:B-1----:R-:W-:Y:S02]  /*ab70*/  FMUL.FTZ R6, R2.reuse, R182 ;  /* 0x000000b602067220 */ /* 0x042fe40000410000 */
[----:B------:R-:W-:Y:S02]  /*ab80*/  IMAD.MOV.U32 R182, RZ, RZ, R140 ;  /* 0x000000ffffb67224 */ /* 0x000fe400078e008c */
[----:B------:R1:W-:Y:S01]  /*ab90*/  MUFU.EX2 R140, R0 ;  /* 0x00000000008c7308 */ /* 0x0003e20000000800 */
[C---:B------:R-:W-:Y:S02]  /*aba0*/  FMUL.FTZ R18, R2.reuse, R138 ;  /* 0x0000008a02127220 */ /* 0x040fe40000410000 */
[C---:B------:R-:W-:Y:S02]  /*abb0*/  FMUL.FTZ R19, R2.reuse, R139 ;  /* 0x0000008b02137220 */ /* 0x040fe40000410000 */
[C---:B------:R-:W-:Y:S01]  /*abc0*/  FMUL.FTZ R7, R2.reuse, R183 ;  /* 0x000000b702077220 */ /* 0x040fe20000410000 */
[----:B------:R-:W-:Y:S01]  /*abd0*/  MOV R183, R137 ;  /* 0x0000008900b77202 */ /* 0x000fe20000000f00 */
[C---:B------:R-:W-:Y:S01]  /*abe0*/  FMUL.FTZ R10, R2.reuse, R186 ;  /* 0x000000ba020a7220 */ /* 0x040fe20000410000 */
[----:B------:R-:W-:Y:S01]  /*abf0*/  MOV R186, R136 ;  /* 0x0000008800ba7202 */ /* 0x000fe20000000f00 */
[C---:B------:R-:W-:Y:S01]  /*ac00*/  FMUL.FTZ R27, R2.reuse, R147 ;  /* 0x00000093021b7220 */ /* 0x040fe20000410000 */
[----:B------:R-:W4:Y:S01]  /*ac10*/  LDSM.16.MT88.4 R136, [R217] ;  /* 0x00000000d988783b */ /* 0x000f220000004200 */
[----:B------:R-:W-:Y:S02]  /*ac20*/  IMAD.MOV.U32 R180, RZ, RZ, R50 ;  /* 0x000000ffffb47224 */ /* 0x000fe400078e0032 */
[C---:B------:R-:W-:Y:S02]  /*ac30*/  FMUL.FTZ R11, R2.reuse, R187 ;  /* 0x000000bb020b7220 */ /* 0x040fe40000410000 */
[----:B------:R-:W-:Y:S01]  /*ac40*/  FMUL.FTZ R14, R2, R134 ;  /* 0x00000086020e7220 */ /* 0x000fe20000410000 */
[----:B------:R-:W-:Y:S01]  /*ac50*/  F2FP.PACK_AB R134, R190, R179 ;  /* 0x000000b3be86723e */ /* 0x000fe200000000ff */
[C---:B------:R-:W-:Y:S02]  /*ac60*/  FMUL.FTZ R15, R2.reuse, R135 ;  /* 0x00000087020f7220 */ /* 0x040fe40000410000 */
[C---:B------:R-:W-:Y:S01]  /*ac70*/  FMUL.FTZ R50, R2.reuse, R170 ;  /* 0x000000aa02327220 */ /* 0x040fe20000410000 */
[----:B------:R-:W-:Y:S01]  /*ac80*/  MOV R170, R132 ;  /* 0x0000008400aa7202 */ /* 0x000fe20000000f00 */
[----:B------:R-:W-:Y:S01]  /*ac90*/  IMAD.MOV.U32 R187, RZ, RZ, R133 ;  /* 0x000000ffffbb7224 */ /* 0x000fe200078e0085 */
[----:B------:R-:W-:Y:S01]  /*aca0*/  F2FP.PACK_AB R132, R177, R178 ;  /* 0x000000b2b184723e */ /* 0x000fe200000000ff */
[----:B------:R-:W-:Y:S01]  /*acb0*/  FMUL.FTZ R22, R2, R142 ;  /* 0x0000008e02167220 */ /* 0x000fe20000410000 */
[----:B------:R-:W-:Y:S01]  /*acc0*/  F2FP.PACK_AB R133, R188, R191 ;  /* 0x000000bfbc85723e */ /* 0x000fe200000000ff */
[--C-:B-1----:R-:W-:Y:S02]  /*acd0*/  FFMA.FTZ R0, R192, c[0x0][0x2d0], -R176.reuse ;  /* 0x0000b400c0007a23 */ /* 0x102fe400000108b0 */
[C---:B------:R-:W-:Y:S02]  /*ace0*/  FMUL.FTZ R23, R2.reuse, R143 ;  /* 0x0000008f02177220 */ /* 0x040fe40000410000 */
[----:B------:R-:W1:Y:S01]  /*acf0*/  MUFU.EX2 R147, R0 ;  /* 0x0000000000937308 */ /* 0x000e620000000800 */
[C---:B------:R-:W-:Y:S02]  /*ad00*/  FMUL.FTZ R26, R2.reuse, R146 ;  /* 0x00000092021a7220 */ /* 0x040fe40000410000 */
[C---:B------:R-:W-:Y:S02]  /*ad10*/  FMUL.FTZ R30, R2.reuse, R150 ;  /* 0x00000096021e7220 */ /* 0x040fe40000410000 */
[----:B------:R-:W-:Y:S02]  /*ad20*/  IMAD.MOV.U32 R152, RZ, RZ, R31 ;  /* 0x000000ffff987224 */ /* 0x000fe400078e001f */
[C---:B------:R-:W-:Y:S02]  /*ad30*/  FMUL.FTZ R31, R2.reuse, R151 ;  /* 0x00000097021f7220 */ /* 0x040fe40000410000 */
[C---:B------:R-:W-:Y:S02]  /*ad40*/  FMUL.FTZ R34, R2.reuse, R154 ;  /* 0x0000009a02227220 */ /* 0x040fe40000410000 */
[C---:B------:R-:W-:Y:S02]  /*ad50*/  FMUL.FTZ R35, R2.reuse, R155 ;  /* 0x0000009b02237220 */ /* 0x040fe40000410000 */
[C---:B------:R-:W-:Y:S02]  /*ad60*/  FMUL.FTZ R38, R2.reuse, R158 ;  /* 0x0000009e02267220 */ /* 0x040fe40000410000 */
[C---:B------:R-:W-:Y:S02]  /*ad70*/  FMUL.FTZ R39, R2.reuse, R159 ;  /* 0x0000009f02277220 */ /* 0x040fe40000410000 */
[----:B------:R-:W-:Y:S02]  /*ad80*/  IMAD.MOV.U32 R185, RZ, RZ, R43 ;  /* 0x000000ffffb97224 */ /* 0x000fe400078e002b */
[C---:B------:R-:W-:Y:S02]  /*ad90*/  FMUL.FTZ R42, R2.reuse, R162 ;  /* 0x000000a2022a7220 */ /* 0x040fe40000410000 */
[C---:B------:R-:W-:Y:S02]  /*ada0*/  FMUL.FTZ R43, R2.reuse, R163 ;  /* 0x000000a3022b7220 */ /* 0x040fe40000410000 */
[C---:B------:R-:W-:Y:S01]  /*adb0*/  FMUL.FTZ R46, R2.reuse, R166 ;  /* 0x000000a6022e7220 */ /* 0x040fe20000410000 */
[----:B-1----:R-:W-:Y:S01]  /*adc0*/  F2FP.PACK_AB R135, R147, R140 ;  /* 0x0000008c9387723e */ /* 0x002fe200000000ff */
[C---:B------:R-:W-:Y:S01]  /*add0*/  FMUL.FTZ R51, R2.reuse, R171 ;  /* 0x000000ab02337220 */ /* 0x040fe20000410000 */
[----:B------:R-:W-:Y:S01]  /*ade0*/  MOV R166, R153 ;  /* 0x0000009900a67202 */ /* 0x000fe20000000f00 */
[--C-:B------:R-:W-:Y:S02]  /*adf0*/  FFMA.FTZ R149, R149, c[0x0][0x2d0], -R175.reuse ;  /* 0x0000b40095957a23 */ /* 0x100fe400000108af */
[C---:B------:R-:W-:Y:S02]  /*ae00*/  FMUL.FTZ R47, R2.reuse, R167 ;  /* 0x000000a7022f7220 */ /* 0x040fe40000410000 */
[C---:B----4-:R-:W-:Y:S05]  /*ae10*/  HMMA.16816.F32 R4, R132.reuse, R136, R4 ;  /* 0x000000888404723c */ /* 0x050fea0000001804 */
        /* <DEDUP_REMOVED lines=29> */
[----:B------:R-:W-:Y:S02]  /*aff0*/  FFMA.FTZ R0, R193, c[0x0][0x2d0], -R175 ;  /* 0x0000b400c1007a23 */ /* 0x000fe400000108af */
[C---:B------:R-:W-:Y:S02]  /*b000*/  FMUL.FTZ R102, R2.reuse, R102 ;  /* 0x0000006602667220 */ /* 0x040fe40000410000 */
[----:B------:R4:W-:Y:S02]  /*b010*/  MUFU.EX2 R146, R0 ;  /* 0x0000000000927308 */ /* 0x0009e40000000800 */
[C---:B------:R-:W-:Y:S02]  /*b020*/  FMUL.FTZ R103, R2.reuse, R103 ;  /* 0x0000006702677220 */ /* 0x040fe40000410000 */
        /* <DEDUP_REMOVED lines=8> */
[C---:B------:R-:W-:Y:S02]  /*b0b0*/  FMUL.FTZ R119, R2.reuse, R119 ;  /* 0x0000007702777220 */ /* 0x040fe40000410000 */
[----:B------:R-:W-:Y:S02]  /*b0c0*/  FMUL.FTZ R122, R2, R122 ;  /* 0x0000007a027a7220 */ /* 0x000fe40000410000 */
[----:B----4-:R-:W-:Y:S02]  /*b0d0*/  FFMA.FTZ R0, R194, c[0x0][0x2d0], -R175 ;  /* 0x0000b400c2007a23 */ /* 0x010fe400000108af */
[C---:B------:R-:W-:Y:S02]  /*b0e0*/  FMUL.FTZ R123, R2.reuse, R123 ;  /* 0x0000007b027b7220 */ /* 0x040fe40000410000 */
[----:B------:R4:W-:Y:S01]  /*b0f0*/  MUFU.EX2 R145, R0 ;  /* 0x0000000000917308 */ /* 0x0009e20000000800 */
[C---:B------:R-:W-:Y:S01]  /*b100*/  FMUL.FTZ R126, R2.reuse, R126 ;  /* 0x0000007e027e7220 */ /* 0x040fe20000410000 */
[C---:B-1----:R-:W-:Y:S03]  /*b110*/  HMMA.16816.F32 R20, R132.reuse, R136, R20 ;  /* 0x000000888414723c */ /* 0x042fe60000001814 */
[C---:B------:R-:W-:Y:S02]  /*b120*/  FMUL.FTZ R127, R2.reuse, R127 ;  /* 0x0000007f027f7220 */ /* 0x040fe40000410000 */
[C---:B------:R-:W-:Y:S02]  /*b130*/  FMUL.FTZ R130, R2.reuse, R130 ;  /* 0x0000008202827220 */ /* 0x040fe40000410000 */
[C---:B------:R-:W-:Y:S01]  /*b140*/  FMUL.FTZ R131, R2.reuse, R131 ;  /* 0x0000008302837220 */ /* 0x040fe20000410000 */
[C---:B------:R-:W-:Y:S01]  /*b150*/  HMMA.16816.F32 R24, R132.reuse, R138, R24 ;  /* 0x0000008a8418723c */ /* 0x040fe20000001818 */
[----:B---3--:R-:W1:Y:S03]  /*b160*/  LDSM.16.MT88.4 R136, [R220] ;  /* 0x00000000dc88783b */ /* 0x008e660000004200 */
[----:B------:R-:W-:Y:S02]  /*b170*/  FADD.FTZ R177, R177, R3 ;  /* 0x00000003b1b17221 */ /* 0x000fe40000010000 */
[----:B------:R-:W-:Y:S02]  /*b180*/  FFMA.FTZ R3, R199, c[0x0][0x2d0], -R176 ;  /* 0x0000b400c7037a23 */ /* 0x000fe400000108b0 */
[----:B------:R-:W-:Y:S02]  /*b190*/  IMAD.MOV.U32 R167, RZ, RZ, R152 ;  /* 0x000000ffffa77224 */ /* 0x000fe400078e0098 */
[----:B------:R3:W-:Y:S02]  /*b1a0*/  MUFU.EX2 R152, R3 ;  /* 0x0000000300987308 */ /* 0x0007e40000000800 */
[----:B----4-:R-:W-:Y:S02]  /*b1b0*/  FFMA.FTZ R0, R195, c[0x0][0x2d0], -R176 ;  /* 0x0000b400c3007a23 */ /* 0x010fe400000108b0 */
[----:B--2---:R-:W-:Y:S06]  /*b1c0*/  FFMA.FTZ R2, R2, R156, R191 ;  /* 0x0000009c02027223 */ /* 0x004fec00000100bf */
[----:B------:R2:W4:Y:S01]  /*b1d0*/  MUFU.EX2 R144, R0 ;  /* 0x0000000000907308 */ /* 0x0005220000000800 */
[----:B------:R-:W-:Y:S04]  /*b1e0*/  FADD.FTZ R2, R188, R2 ;  /* 0x00000002bc027221 */ /* 0x000fe80000010000 */
[----:B------:R-:W-:Y:S02]  /*b1f0*/  FADD.FTZ R2, R140, R2 ;  /* 0x000000028c027221 */ /* 0x000fe40000010000 */
[----:B------:R-:W-:Y:S02]  /*b200*/  LDSM.16.MT88.4 R140, [R218+0x1000] ;  /* 0x00100000da8c783b */ /* 0x000fe40000004200 */
[----:B------:R-:W-:Y:S02]  /*b210*/  FADD.FTZ R2, R147, R2 ;  /* 0x0000000293027221 */ /* 0x000fe40000010000 */
[--C-:B---3--:R-:W-:Y:S02]  /*b220*/  FFMA.FTZ R3, R208, c[0x0][0x2d0], -R176.reuse ;  /* 0x0000b400d0037a23 */ /* 0x108fe400000108b0 */
[----:B------:R-:W3:Y:S02]  /*b230*/  LDL R208, [R1+0x10] ;  /* 0x0000100001d07983 */ /* 0x000ee40000100800 */
[----:B------:R4:W-:Y:S01]  /*b240*/  MUFU.EX2 R159, R3 ;  /* 0x00000003009f7308 */ /* 0x0009e20000000800 */
[C---:B-1----:R-:W-:Y:S03]  /*b250*/  HMMA.16816.F32 R28, R132.reuse, R136, R28 ;  /* 0x00000088841c723c */ /* 0x042fe6000000181c */
[----:B--2---:R-:W-:Y:S06]  /*b260*/  FFMA.FTZ R0, R196, c[0x0][0x2d0], -R176 ;  /* 0x0000b400c4007a23 */ /* 0x004fec00000108b0 */
[----:B------:R-:W-:Y:S01]  /*b270*/  MUFU.EX2 R196, R149 ;  /* 0x0000009500c47308 */ /* 0x000fe20000000800 */
[C---:B------:R-:W-:Y:S01]  /*b280*/  HMMA.16816.F32 R32, R132.reuse, R138, R32 ;  /* 0x0000008a8420723c */ /* 0x040fe20000001820 */
[----:B------:R-:W1:Y:S08]  /*b290*/  LDSM.16.MT88.4 R136, [R217+0x3000] ;  /* 0x00300000d988783b */ /* 0x000e700000004200 */
[----:B------:R2:W-:Y:S03]  /*b2a0*/  MUFU.EX2 R148, R0 ;  /* 0x0000000000947308 */ /* 0x0005e60000000800 */
[----:B----4-:R-:W-:Y:S02]  /*b2b0*/  FADD.FTZ R3, R144, R2 ;  /* 0x0000000290037221 */ /* 0x010fe40000010000 */
[--C-:B------:R-:W-:Y:S02]  /*b2c0*/  FFMA.FTZ R2, R170, c[0x0][0x2d0], -R175.reuse ;  /* 0x0000b400aa027a23 */ /* 0x100fe400000108af */
[--C-:B--2---:R-:W-:Y:S04]  /*b2d0*/  FFMA.FTZ R0, R197, c[0x0][0x2d0], -R175.reuse ;  /* 0x0000b400c5007a23 */ /* 0x104fe800000108af */
[----:B------:R2:W4:Y:S01]  /*b2e0*/  MUFU.EX2 R151, R0 ;  /* 0x0000000000977308 */ /* 0x0005220000000800 */
[C---:B-1----:R-:W-:Y:S08]  /*b2f0*/  HMMA.16816.F32 R36, R132.reuse, R136, R36 ;  /* 0x000000888424723c */ /* 0x042ff00000001824 */
[C---:B------:R-:W-:Y:S01]  /*b300*/  HMMA.16816.F32 R40, R132.reuse, R138, R40 ;  /* 0x0000008a8428723c */ /* 0x040fe20000001828 */
[----:B------:R-:W1:Y:S03]  /*b310*/  LDSM.16.MT88.4 R136, [R218+0x3000] ;  /* 0x00300000da88783b */ /* 0x000e660000004200 */
[----:B--2---:R-:W-:Y:S04]  /*b320*/  FFMA.FTZ R0, R198, c[0x0][0x2d0], -R175 ;  /* 0x0000b400c6007a23 */ /* 0x004fe800000108af */
[----:B------:R2:W1:Y:S04]  /*b330*/  MUFU.EX2 R156, R0 ;  /* 0x00000000009c7308 */ /* 0x0004680000000800 */
[----:B--2---:R-:W-:Y:S01]  /*b340*/  FFMA.FTZ R0, R200, c[0x0][0x2d0], -R176 ;  /* 0x0000b400c8007a23 */ /* 0x004fe200000108b0 */
[C---:B-1----:R-:W-:Y:S05]  /*b350*/  HMMA.16816.F32 R44, R132.reuse, R136, R44 ;  /* 0x00000088842c723c */ /* 0x042fea000000182c */
[----:B------:R1:W-:Y:S03]  /*b360*/  MUFU.EX2 R155, R0 ;  /* 0x00000000009b7308 */ /* 0x0003e60000000800 */
[C---:B------:R-:W-:Y:S01]  /*b370*/  HMMA.16816.F32 R48, R132.reuse, R138, R48 ;  /* 0x0000008a8430723c */ /* 0x040fe20000001830 */
[----:B------:R-:W2:Y:S03]  /*b380*/  LDSM.16.MT88.4 R136, [R221+0x3000] ;  /* 0x00300000dd88783b */ /* 0x000ea60000004200 */
[----:B-1----:R-:W-:Y:S04]  /*b390*/  FADD.FTZ R0, R179, R177 ;  /* 0x000000b1b3007221 */ /* 0x002fe80000010000 */
[----:B------:R-:W-:Y:S04]  /*b3a0*/  FADD.FTZ R190, R190, R0 ;  /* 0x00000000bebe7221 */ /* 0x000fe80000010000 */
[--C-:B------:R-:W-:Y:S04]  /*b3b0*/  FFMA.FTZ R0, R202, c[0x0][0x2d0], -R175.reuse ;  /* 0x0000b400ca007a23 */ /* 0x100fe800000108af */
[----:B------:R1:W1:Y:S01]  /*b3c0*/  MUFU.EX2 R154, R0 ;  /* 0x00000000009a7308 */ /* 0x0002620000000800 */
[C---:B--2---:R-:W-:Y:S08]  /*b3d0*/  HMMA.16816.F32 R52, R132.reuse, R136, R52 ;  /* 0x000000888434723c */ /* 0x044ff00000001834 */
[C---:B------:R-:W-:Y:S01]  /*b3e0*/  HMMA.16816.F32 R56, R132.reuse, R138, R56 ;  /* 0x0000008a8438723c */ /* 0x040fe20000001838 */
[----:B------:R-:W2:Y:S03]  /*b3f0*/  LDSM.16.MT88.4 R136, [R220+0x3000] ;  /* 0x00300000dc88783b */ /* 0x000ea60000004200 */
[--C-:B-1----:R-:W-:Y:S04]  /*b400*/  FFMA.FTZ R0, R203, c[0x0][0x2d0], -R175.reuse ;  /* 0x0000b400cb007a23 */ /* 0x102fe800000108af */
[----:B------:R1:W1:Y:S04]  /*b410*/  MUFU.EX2 R163, R0 ;  /* 0x0000000000a37308 */ /* 0x0002680000000800 */
[--C-:B-1----:R-:W-:Y:S06]  /*b420*/  FFMA.FTZ R0, R204, c[0x0][0x2d0], -R176.reuse ;  /* 0x0000b400cc007a23 */ /* 0x102fec00000108b0 */
[----:B------:R1:W-:Y:S01]  /*b430*/  MUFU.EX2 R153, R0 ;  /* 0x0000000000997308 */ /* 0x0003e20000000800 */
[C---:B--2---:R-:W-:Y:S08]  /*b440*/  HMMA.16816.F32 R60, R132.reuse, R136, R60 ;  /* 0x00000088843c723c */ /* 0x044ff0000000183c */
[C---:B------:R-:W-:Y:S01]  /*b450*/  HMMA.16816.F32 R64, R132.reuse, R138, R64 ;  /* 0x0000008a8440723c */ /* 0x040fe20000001840 */
[----:B------:R-:W2:Y:S03]  /*b460*/  LDSM.16.MT88.4 R136, [R217+0x6000] ;  /* 0x00600000d988783b */ /* 0x000ea60000004200 */
[----:B-1----:R-:W-:Y:S04]  /*b470*/  FFMA.FTZ R0, R205, c[0x0][0x2d0], -R176 ;  /* 0x0000b400cd007a23 */ /* 0x002fe800000108b0 */
[----:B------:R1:W-:Y:S04]  /*b480*/  MUFU.EX2 R161, R0 ;  /* 0x0000000000a17308 */ /* 0x0003e80000000800 */
[--C-:B-1----:R-:W-:Y:S01]  /*b490*/  FFMA.FTZ R0, R206, c[0x0][0x2d0], -R175.reuse ;  /* 0x0000b400ce007a23 */ /* 0x102fe200000108af */
[C---:B--2---:R-:W-:Y:S05]  /*b4a0*/  HMMA.16816.F32 R68, R132.reuse, R136, R68 ;  /* 0x000000888444723c */ /* 0x044fea0000001844 */
[----:B------:R-:W-:Y:S03]  /*b4b0*/  MUFU.EX2 R206, R2 ;  /* 0x0000000200ce7308 */ /* 0x000fe60000000800 */
[C---:B------:R-:W-:Y:S01]  /*b4c0*/  HMMA.16816.F32 R72, R132.reuse, R138, R72 ;  /* 0x0000008a8448723c */ /* 0x040fe20000001848 */
[----:B------:R-:W1:Y:S06]  /*b4d0*/  LDSM.16.MT88.4 R136, [R218+0x6000] ;  /* 0x00600000da88783b */ /* 0x000e6c0000004200 */
[----:B------:R2:W1:Y:S02]  /*b4e0*/  MUFU.EX2 R162, R0 ;  /* 0x0000000000a27308 */ /* 0x0004640000000800 */
[--C-:B--2---:R-:W-:Y:S08]  /*b4f0*/  FFMA.FTZ R0, R207, c[0x0][0x2d0], -R175.reuse ;  /* 0x0000b400cf007a23 */ /* 0x104ff000000108af */
[----:B------:R2:W2:Y:S01]  /*b500*/  MUFU.EX2 R164, R0 ;  /* 0x0000000000a47308 */ /* 0x0004a20000000800 */
[C---:B-1----:R-:W-:Y:S03]  /*b510*/  HMMA.16816.F32 R76, R132.reuse, R136, R76 ;  /* 0x00000088844c723c */ /* 0x042fe6000000184c */
[----:B---3--:R-:W-:Y:S01]  /*b520*/  ISETP.GT.AND P0, PT, R201, R208, PT ;  /* 0x000000d0c900720c */ /* 0x008fe20003f04270 */
[----:B------:R-:W-:Y:S04]  /*b530*/  IMAD.MOV.U32 R201, RZ, RZ, R252 ;  /* 0x000000ffffc97224 */ /* 0x000fe800078e00fc */
[C---:B------:R-:W-:Y:S01]  /*b540*/  HMMA.16816.F32 R80, R132.reuse, R138, R80 ;  /* 0x0000008a8450723c */ /* 0x040fe20000001850 */
[----:B------:R-:W1:Y:S03]  /*b550*/  LDSM.16.MT88.4 R136, [R221+0x6000] ;  /* 0x00600000dd88783b */ /* 0x000e660000004200 */
[----:B--2---:R-:W-:Y:S04]  /*b560*/  FFMA.FTZ R0, R209, c[0x0][0x2d0], -R176 ;  /* 0x0000b400d1007a23 */ /* 0x004fe800000108b0 */
[----:B------:R2:W-:Y:S04]  /*b570*/  MUFU.EX2 R160, R0 ;  /* 0x0000000000a07308 */ /* 0x0005e80000000800 */
[----:B--2---:R-:W-:Y:S02]  /*b580*/  FADD.FTZ R0, R146, R190 ;  /* 0x000000be92007221 */ /* 0x004fe40000010000 */
[----:B------:R-:W-:Y:S02]  /*b590*/  FFMA.FTZ R190, R181, c[0x0][0x2d0], -R176 ;  /* 0x0000b400b5be7a23 */ /* 0x000fe400000108b0 */
[----:B------:R-:W-:Y:S02]  /*b5a0*/  FADD.FTZ R150, R145, R0 ;  /* 0x0000000091967221 */ /* 0x000fe40000010000 */
[----:B------:R-:W-:Y:S01]  /*b5b0*/  FFMA.FTZ R0, R211, c[0x0][0x2d0], -R175 ;  /* 0x0000b400d3007a23 */ /* 0x000fe200000108af */
[C---:B-1----:R-:W-:Y:S01]  /*b5c0*/  HMMA.16816.F32 R84, R132.reuse, R136, R84 ;  /* 0x000000888454723c */ /* 0x042fe20000001854 */
[----:B------:R-:W-:Y:S02]  /*b5d0*/  MUFU.EX2 R190, R190 ;  /* 0x000000be00be7308 */ /* 0x000fe40000000800 */
[----:B----4-:R-:W-:Y:S05]  /*b5e0*/  FADD.FTZ R150, R151, R150 ;  /* 0x0000009697967221 */ /* 0x010fea0000010000 */
[C---:B------:R-:W-:Y:S01]  /*b5f0*/  HMMA.16816.F32 R88, R132.reuse, R138, R88 ;  /* 0x0000008a8458723c */ /* 0x040fe20000001858 */
[----:B------:R-:W1:Y:S02]  /*b600*/  LDSM.16.MT88.4 R136, [R220+0x6000] ;  /* 0x00600000dc88783b */ /* 0x000e640000004200 */
[----:B------:R2:W3:Y:S02]  /*b610*/  MUFU.EX2 R158, R0 ;  /* 0x00000000009e7308 */ /* 0x0004e40000000800 */
[----:B--2---:R-:W-:Y:S01]  /*b620*/  FFMA.FTZ R0, R187, c[0x0][0x2d0], -R176 ;  /* 0x0000b400bb007a23 */ /* 0x004fe200000108b0 */
[----:B------:R-:W-:Y:S01]  /*b630*/  MOV R187, R186 ;  /* 0x000000ba00bb7202 */ /* 0x000fe20000000f00 */
[----:B------:R-:W-:Y:S01]  /*b640*/  IMAD.MOV.U32 R186, RZ, RZ, R183 ;  /* 0x000000ffffba7224 */ /* 0x000fe200078e00b7 */
[----:B------:R-:W-:Y:S04]  /*b650*/  MOV R183, R182 ;  /* 0x000000b600b77202 */ /* 0x000fe80000000f00 */
[----:B------:R-:W-:Y:S01]  /*b660*/  MOV R182, R169 ;  /* 0x000000a900b67202 */ /* 0x000fe20000000f00 */
[--C-:B------:R-:W-:Y:S02]  /*b670*/  FFMA.FTZ R2, R187, c[0x0][0x2d0], -R175.reuse ;  /* 0x0000b400bb027a23 */ /* 0x100fe400000108af */
[----:B------:R-:W-:Y:S01]  /*b680*/  IMAD.MOV.U32 R169, RZ, RZ, R168 ;  /* 0x000000ffffa97224 */ /* 0x000fe200078e00a8 */
[----:B------:R-:W-:Y:S01]  /*b690*/  MOV R168, R157 ;  /* 0x0000009d00a87202 */ /* 0x000fe20000000f00 */
[----:B------:R2:W-:Y:S01]  /*b6a0*/  MUFU.EX2 R200, R2 ;  /* 0x0000000200c87308 */ /* 0x0005e20000000800 */
[--C-:B------:R-:W-:Y:S02]  /*b6b0*/  FFMA.FTZ R191, R182, c[0x0][0x2d0], -R175.reuse ;  /* 0x0000b400b6bf7a23 */ /* 0x100fe400000108af */
[--C-:B------:R-:W-:Y:S01]  /*b6c0*/  FFMA.FTZ R192, R169, c[0x0][0x2d0], -R175.reuse ;  /* 0x0000b400a9c07a23 */ /* 0x100fe200000108af */
[C---:B-1----:R-:W-:Y:S03]  /*b6d0*/  HMMA.16816.F32 R92, R132.reuse, R136, R92 ;  /* 0x00000088845c723c */ /* 0x042fe6000000185c */
[----:B------:R-:W-:Y:S01]  /*b6e0*/  MOV R169, R189 ;  /* 0x000000bd00a97202 */ /* 0x000fe20000000f00 */
[--C-:B------:R-:W-:Y:S02]  /*b6f0*/  FFMA.FTZ R189, R212, c[0x0][0x2d0], -R175.reuse ;  /* 0x0000b400d4bd7a23 */ /* 0x100fe400000108af */
[----:B------:R1:W-:Y:S02]  /*b700*/  MUFU.EX2 R157, R0 ;  /* 0x00000000009d7308 */ /* 0x0003e40000000800 */
[C---:B------:R-:W-:Y:S01]  /*b710*/  HMMA.16816.F32 R96, R132.reuse, R138, R96 ;  /* 0x0000008a8460723c */ /* 0x040fe20000001860 */
[----:B------:R-:W4:Y:S07]  /*b720*/  LDSM.16.MT88.4 R136, [R217+0x9000] ;  /* 0x00900000d988783b */ /* 0x000f2e0000004200 */
[----:B------:R-:W-:Y:S01]  /*b730*/  MUFU.EX2 R191, R191 ;  /* 0x000000bf00bf7308 */ /* 0x000fe20000000800 */
[----:B--2---:R-:W-:Y:S04]  /*b740*/  FADD.FTZ R2, R156, R150 ;  /* 0x000000969c027221 */ /* 0x004fe80000010000 */
[----:B------:R-:W-:Y:S05]  /*b750*/  FADD.FTZ R2, R154, R2 ;  /* 0x000000029a027221 */ /* 0x000fea0000010000 */
[----:B------:R-:W-:Y:S01]  /*b760*/  MUFU.EX2 R192, R192 ;  /* 0x000000c000c07308 */ /* 0x000fe20000000800 */
[----:B------:R-:W-:Y:S02]  /*b770*/  FADD.FTZ R2, R163, R2 ;  /* 0x00000002a3027221 */ /* 0x000fe40000010000 */
[----:B-1----:R-:W-:Y:S02]  /*b780*/  FFMA.FTZ R0, R167, c[0x0][0x2d0], -R176 ;  /* 0x0000b400a7007a23 */ /* 0x002fe400000108b0 */
[----:B------:R-:W-:Y:S05]  /*b790*/  FADD.FTZ R2, R162, R2 ;  /* 0x00000002a2027221 */ /* 0x000fea0000010000 */
[----:B------:R1:W-:Y:S01]  /*b7a0*/  MUFU.EX2 R204, R0 ;  /* 0x0000000000cc7308 */ /* 0x0003e20000000800 */
[----:B------:R-:W-:Y:S04]  /*b7b0*/  FADD.FTZ R2, R164, R2 ;  /* 0x00000002a4027221 */ /* 0x000fe80000010000 */
[----:B---3--:R-:W-:Y:S04]  /*b7c0*/  FADD.FTZ R2, R158, R2 ;  /* 0x000000029e027221 */ /* 0x008fe80000010000 */
[----:B------:R-:W-:Y:S01]  /*b7d0*/  FADD.FTZ R2, R206, R2 ;  /* 0x00000002ce027221 */ /* 0x000fe20000010000 */
[----:B------:R-:W-:Y:S01]  /*b7e0*/  MUFU.EX2 R189, R189 ;  /* 0x000000bd00bd7308 */ /* 0x000fe20000000800 */
[C---:B----4-:R-:W-:Y:S08]  /*b7f0*/  HMMA.16816.F32 R100, R132.reuse, R136, R100 ;  /* 0x000000888464723c */ /* 0x050ff00000001864 */
[C---:B------:R-:W-:Y:S01]  /*b800*/  HMMA.16816.F32 R104, R132.reuse, R138, R104 ;  /* 0x0000008a8468723c */ /* 0x040fe20000001868 */
[----:B------:R-:W2:Y:S03]  /*b810*/  LDSM.16.MT88.4 R136, [R218+0x9000] ;  /* 0x00900000da88783b */ /* 0x000ea60000004200 */
[--C-:B-1----:R-:W-:Y:S04]  /*b820*/  FFMA.FTZ R0, R214, c[0x0][0x2d0], -R175.reuse ;  /* 0x0000b400d6007a23 */ /* 0x102fe800000108af */
[----:B------:R1:W3:Y:S04]  /*b830*/  MUFU.EX2 R205, R0 ;  /* 0x0000000000cd7308 */ /* 0x0002e80000000800 */
[----:B-1----:R-:W-:Y:S02]  /*b840*/  FFMA.FTZ R0, R213, c[0x0][0x2d0], -R175 ;  /* 0x0000b400d5007a23 */ /* 0x002fe400000108af */
[----:B---3--:R-:W-:Y:S04]  /*b850*/  FADD.FTZ R2, R205, R2 ;  /* 0x00000002cd027221 */ /* 0x008fe80000010000 */
[----:B------:R1:W3:Y:S01]  /*b860*/  MUFU.EX2 R207, R0 ;  /* 0x0000000000cf7308 */ /* 0x0002e20000000800 */
[C---:B--2---:R-:W-:Y:S08]  /*b870*/  HMMA.16816.F32 R108, R132.reuse, R136, R108 ;  /* 0x00000088846c723c */ /* 0x044ff0000000186c */
[C---:B------:R-:W-:Y:S01]  /*b880*/  HMMA.16816.F32 R112, R132.reuse, R138, R112 ;  /* 0x0000008a8470723c */ /* 0x040fe20000001870 */
[----:B------:R-:W2:Y:S03]  /*b890*/  LDSM.16.MT88.4 R136, [R221+0x9000] ;  /* 0x00900000dd88783b */ /* 0x000ea60000004200 */
[----:B-1----:R-:W-:Y:S02]  /*b8a0*/  FFMA.FTZ R0, R215, c[0x0][0x2d0], -R176 ;  /* 0x0000b400d7007a23 */ /* 0x002fe400000108b0 */
[----:B---3--:R-:W-:Y:S02]  /*b8b0*/  FADD.FTZ R2, R207, R2 ;  /* 0x00000002cf027221 */ /* 0x008fe40000010000 */
[----:B------:R1:W-:Y:S04]  /*b8c0*/  MUFU.EX2 R203, R0 ;  /* 0x0000000000cb7308 */ /* 0x0003e80000000800 */
[----:B------:R-:W-:Y:S02]  /*b8d0*/  FADD.FTZ R2, R200, R2 ;  /* 0x00000002c8027221 */ /* 0x000fe40000010000 */
[--C-:B-1----:R-:W-:Y:S01]  /*b8e0*/  FFMA.FTZ R0, R166, c[0x0][0x2d0], -R176.reuse ;  /* 0x0000b400a6007a23 */ /* 0x102fe200000108b0 */
[C---:B--2---:R-:W-:Y:S03]  /*b8f0*/  HMMA.16816.F32 R116, R132.reuse, R136, R116 ;  /* 0x000000888474723c */ /* 0x044fe60000001874 */
[----:B------:R1:W-:Y:S05]  /*b900*/  MUFU.EX2 R202, R0 ;  /* 0x0000000000ca7308 */ /* 0x0003ea0000000800 */
[C---:B------:R-:W-:Y:S01]  /*b910*/  HMMA.16816.F32 R120, R132.reuse, R138, R120 ;  /* 0x0000008a8478723c */ /* 0x040fe20000001878 */
[----:B------:R-:W2:Y:S03]  /*b920*/  LDSM.16.MT88.4 R136, [R220+0x9000] ;  /* 0x00900000dc88783b */ /* 0x000ea60000004200 */
[----:B-1----:R-:W-:Y:S02]  /*b930*/  FADD.FTZ R0, R148, R3 ;  /* 0x0000000394007221 */ /* 0x002fe40000010000 */
[--C-:B------:R-:W-:Y:S04]  /*b940*/  FFMA.FTZ R3, R186, c[0x0][0x2d0], -R175.reuse ;  /* 0x0000b400ba037a23 */ /* 0x100fe800000108af */
[----:B------:R1:W3:Y:S01]  /*b950*/  MUFU.EX2 R199, R3 ;  /* 0x0000000300c77308 */ /* 0x0002e20000000800 */
[C---:B--2---:R-:W-:Y:S08]  /*b960*/  HMMA.16816.F32 R124, R132.reuse, R136, R124 ;  /* 0x00000088847c723c */ /* 0x044ff0000000187c */
[----:B------:R-:W-:Y:S01]  /*b970*/  HMMA.16816.F32 R128, R132, R138, R128 ;  /* 0x0000008a8480723c */ /* 0x000fe20000001880 */
[----:B------:R-:W2:Y:S03]  /*b980*/  LDSM.16.MT88.4 R136, [R217+0x800] ;  /* 0x00080000d988783b */ /* 0x000ea60000004200 */
[----:B-1----:R-:W-:Y:S02]  /*b990*/  FFMA.FTZ R3, R184, c[0x0][0x2d0], -R176 ;  /* 0x0000b400b8037a23 */ /* 0x002fe400000108b0 */
[----:B---3--:R-:W-:Y:S01]  /*b9a0*/  FADD.FTZ R2, R199, R2 ;  /* 0x00000002c7027221 */ /* 0x008fe20000010000 */
[----:B------:R-:W-:Y:S02]  /*b9b0*/  F2FP.PACK_AB R132, R145, R146 ;  /* 0x000000929184723e */ /* 0x000fe400000000ff */
[----:B------:R-:W-:Y:S01]  /*b9c0*/  F2FP.PACK_AB R133, R148, R144 ;  /* 0x000000909485723e */ /* 0x000fe200000000ff */
[----:B------:R-:W1:Y:S01]  /*b9d0*/  MUFU.EX2 R3, R3 ;  /* 0x0000000300037308 */ /* 0x000e620000000800 */
[----:B------:R-:W-:Y:S01]  /*b9e0*/  LDSM.16.MT88.4 R144, [R221+0x1800] ;  /* 0x00180000dd90783b */ /* 0x000fe20000004200 */
[----:B------:R-:W-:Y:S01]  /*b9f0*/  F2FP.PACK_AB R134, R156, R151 ;  /* 0x000000979c86723e */ /* 0x000fe200000000ff */
[--C-:B------:R-:W-:Y:S01]  /*ba00*/  FFMA.FTZ R148, R183, c[0x0][0x2d0], -R175.reuse ;  /* 0x0000b400b7947a23 */ /* 0x100fe200000108af */
[----:B------:R-:W-:Y:S01]  /*ba10*/  F2FP.PACK_AB R135, R155, R152 ;  /* 0x000000989b87723e */ /* 0x000fe200000000ff */
[----:B------:R-:W-:Y:S02]  /*ba20*/  FADD.FTZ R152, R152, R0 ;  /* 0x0000000098987221 */ /* 0x000fe40000010000 */
[--C-:B------:R-:W-:Y:S02]  /*ba30*/  FFMA.FTZ R0, R169, c[0x0][0x2d0], -R176.reuse ;  /* 0x0000b400a9007a23 */ /* 0x100fe400000108b0 */
[----:B------:R-:W-:Y:S01]  /*ba40*/  FFMA.FTZ R156, R180, c[0x0][0x2d0], -R176 ;  /* 0x0000b400b49c7a23 */ /* 0x000fe200000108b0 */
[----:B------:R3:W4:Y:S01]  /*ba50*/  MUFU.EX2 R198, R148 ;  /* 0x0000009400c67308 */ /* 0x0007220000000800 */
[----:B------:R-:W-:Y:S09]  /*ba60*/  FFMA.FTZ R175, R210, c[0x0][0x2d0], -R175 ;  /* 0x0000b400d2af7a23 */ /* 0x000ff200000108af */
[----:B------:R4:W-:Y:S01]  /*ba70*/  MUFU.EX2 R195, R0 ;  /* 0x0000000000c37308 */ /* 0x0009e20000000800 */
[----:B-1----:R-:W-:Y:S09]  /*ba80*/  F2FP.PACK_AB R177, R190, R3 ;  /* 0x00000003beb1723e */ /* 0x002ff200000000ff */
[----:B------:R-:W1:Y:S01]  /*ba90*/  MUFU.EX2 R188, R175 ;  /* 0x000000af00bc7308 */ /* 0x000e620000000800 */
[C---:B--2---:R-:W-:Y:S01]  /*baa0*/  HMMA.16816.F32 R4, R132.reuse, R136, R4 ;  /* 0x000000888404723c */ /* 0x044fe20000001804 */
[----:B---3--:R-:W-:Y:S02]  /*bab0*/  LDSM.16.MT88.4 R148, [R221+0x2000] ;  /* 0x00200000dd94783b */ /* 0x008fe40000004200 */
[----:B----4-:R-:W-:Y:S05]  /*bac0*/  FADD.FTZ R2, R198, R2 ;  /* 0x00000002c6027221 */ /* 0x010fea0000010000 */
[C---:B------:R-:W-:Y:S01]  /*bad0*/  HMMA.16816.F32 R8, R132.reuse, R138, R8 ;  /* 0x0000008a8408723c */ /* 0x040fe20000001808 */
[----:B------:R-:W2:Y:S01]  /*bae0*/  LDSM.16.MT88.4 R136, [R218+0x800] ;  /* 0x00080000da88783b */ /* 0x000ea20000004200 */
[----:B------:R-:W-:Y:S02]  /*baf0*/  MUFU.EX2 R175, R156 ;  /* 0x0000009c00af7308 */ /* 0x000fe40000000800 */
[----:B------:R-:W-:Y:S02]  /*bb00*/  FADD.FTZ R2, R196, R2 ;  /* 0x00000002c4027221 */ /* 0x000fe40000010000 */
[----:B------:R-:W-:Y:S02]  /*bb10*/  FFMA.FTZ R0, R168, c[0x0][0x2d0], -R176 ;  /* 0x0000b400a8007a23 */ /* 0x000fe400000108b0 */
[----:B------:R-:W-:Y:S01]  /*bb20*/  LDSM.16.MT88.4 R168, [R218+0x5800] ;  /* 0x00580000daa8783b */ /* 0x000fe20000004200 */
[----:B------:R-:W-:Y:S03]  /*bb30*/  FADD.FTZ R2, R191, R2 ;  /* 0x00000002bf027221 */ /* 0x000fe60000010000 */
[----:B------:R3:W-:Y:S01]  /*bb40*/  MUFU.EX2 R197, R0 ;  /* 0x0000000000c57308 */ /* 0x0007e20000000800 */
[----:B-1----:R-:W-:Y:S01]  /*bb50*/  F2FP.PACK_AB R178, R188, R189 ;  /* 0x000000bdbcb2723e */ /* 0x002fe200000000ff */
[--C-:B---3--:R-:W-:Y:S08]  /*bb60*/  FFMA.FTZ R0, R165, c[0x0][0x2d0], -R176.reuse ;  /* 0x0000b400a5007a23 */ /* 0x108ff000000108b0 */
[----:B------:R1:W-:Y:S01]  /*bb70*/  MUFU.EX2 R194, R0 ;  /* 0x0000000000c27308 */ /* 0x0003e20000000800 */
[C---:B--2---:R-:W-:Y:S08]  /*bb80*/  HMMA.16816.F32 R12, R132.reuse, R136, R12 ;  /* 0x00000088840c723c */ /* 0x044ff0000000180c */
[C---:B------:R-:W-:Y:S01]  /*bb90*/  HMMA.16816.F32 R16, R132.reuse, R138, R16 ;  /* 0x0000008a8410723c */ /* 0x040fe20000001810 */
[----:B------:R-:W2:Y:S03]  /*bba0*/  LDSM.16.MT88.4 R136, [R221+0x800] ;  /* 0x00080000dd88783b */ /* 0x000ea60000004200 */
[--C-:B-1----:R-:W-:Y:S03]  /*bbb0*/  FFMA.FTZ R0, R185, c[0x0][0x2d0], -R176.reuse ;  /* 0x0000b400b9007a23 */ /* 0x102fe600000108b0 */
[----:B------:R-:W-:Y:S01]  /*bbc0*/  LDSM.16.MT88.4 R184, [R217+0x2800] ;  /* 0x00280000d9b8783b */ /* 0x000fe20000004200 */
[----:B------:R-:W-:Y:S01]  /*bbd0*/  FFMA.FTZ R176, R174, c[0x0][0x2d0], -R176 ;  /* 0x0000b400aeb07a23 */ /* 0x000fe200000108b0 */
[----:B------:R1:W-:Y:S10]  /*bbe0*/  MUFU.EX2 R193, R0 ;  /* 0x0000000000c17308 */ /* 0x0003f40000000800 */
[----:B------:R3:W4:Y:S01]  /*bbf0*/  MUFU.EX2 R174, R176 ;  /* 0x000000b000ae7308 */ /* 0x0007220000000800 */
[C---:B--2---:R-:W-:Y:S03]  /*bc00*/  HMMA.16816.F32 R20, R132.reuse, R136, R20 ;  /* 0x000000888414723c */ /* 0x044fe60000001814 */
[----:B-1----:R-:W-:Y:S04]  /*bc10*/  FADD.FTZ R0, R155, R152 ;  /* 0x000000989b007221 */ /* 0x002fe80000010000 */
[----:B------:R-:W-:Y:S01]  /*bc20*/  FADD.FTZ R0, R153, R0 ;  /* 0x0000000099007221 */ /* 0x000fe20000010000 */
[C---:B------:R-:W-:Y:S01]  /*bc30*/  HMMA.16816.F32 R24, R132.reuse, R138, R24 ;  /* 0x0000008a8418723c */ /* 0x040fe20000001818 */
[----:B------:R-:W1:Y:S03]  /*bc40*/  LDSM.16.MT88.4 R136, [R220+0x800] ;  /* 0x00080000dc88783b */ /* 0x000e660000004200 */
[----:B------:R-:W-:Y:S01]  /*bc50*/  FADD.FTZ R0, R161, R0 ;  /* 0x00000000a1007221 */ /* 0x000fe20000010000 */
[----:B---3--:R-:W-:Y:S02]  /*bc60*/  F2FP.PACK_AB R176, R192, R191 ;  /* 0x000000bfc0b0723e */ /* 0x008fe400000000ff */
[----:B----4-:R-:W-:Y:S01]  /*bc70*/  F2FP.PACK_AB R179, R174, R175 ;  /* 0x000000afaeb3723e */ /* 0x010fe200000000ff */
        /* <DEDUP_REMOVED lines=16> */
[----:B------:R-:W-:Y:S04]  /*bd80*/  FADD.FTZ R2, R189, R0 ;  /* 0x00000000bd027221 */ /* 0x000fe80000010000 */
[----:B------:R-:W-:Y:S02]  /*bd90*/  FADD.FTZ R2, R188, R2 ;  /* 0x00000002bc027221 */ /* 0x000fe40000010000 */
[----:B------:R-:W-:Y:S01]  /*bda0*/  FADD.FTZ R0, R175, R3 ;  /* 0x00000003af007221 */ /* 0x000fe20000010000 */
[----:B------:R-:W-:Y:S02]  /*bdb0*/  MOV R175, R173 ;  /* 0x000000ad00af7202 */ /* 0x000fe40000000f00 */
[----:B------:R-:W-:Y:S01]  /*bdc0*/  STL [R1+0x4], R2 ;  /* 0x0000040201007387 */ /* 0x000fe20000100800 */
[----:B------:R-:W-:Y:S05]  /*bdd0*/  FADD.FTZ R0, R174, R0 ;  /* 0x00000000ae007221 */ /* 0x000fea0000010000 */
        /* <DEDUP_REMOVED lines=38> */
[----:B------:R-:W-:Y:S02]  /*c040*/  F2FP.PACK_AB R133, R161, R153 ;  /* 0x00000099a185723e */ /* 0x000fe400000000ff */
[----:B------:R-:W-:Y:S01]  /*c050*/  LDSM.16.MT88.4 R152, [R218+0x5000] ;  /* 0x00500000da98783b */ /* 0x000fe20000004200 */
[----:B------:R-:W-:Y:S02]  /*c060*/  F2FP.PACK_AB R134, R164, R162 ;  /* 0x000000a2a486723e */ /* 0x000fe400000000ff */
[----:B------:R-:W-:Y:S03]  /*c070*/  F2FP.PACK_AB R135, R160, R159 ;  /* 0x0000009fa087723e */ /* 0x000fe600000000ff */
[----:B------:R-:W-:Y:S04]  /*c080*/  LDSM.16.MT88.4 R160, [R217+0x5800] ;  /* 0x00580000d9a0783b */ /* 0x000fe80000004200 */
        /* <DEDUP_REMOVED lines=98> */
[----:B------:R-:W-:Y:S01]  /*c6b0*/  HMMA.16816.F32 R128, R132, R138, R128 ;  /* 0x0000008a8480723c */ /* 0x000fe20000001880 */
[----:B------:R-:W1:Y:S06]  /*c6c0*/  LDSM.16.MT88.4 R136, [R220+0x2000] ;  /* 0x00200000dc88783b */ /* 0x000e6c0000004200 */
[----:B------:R-:W-:Y:S02]  /*c6d0*/  F2FP.PACK_AB R132, R199, R200 ;  /* 0x000000c8c784723e */ /* 0x000fe400000000ff */
[----:B------:R-:W-:Y:S03]  /*c6e0*/  F2FP.PACK_AB R133, R197, R195 ;  /* 0x000000c3c585723e */ /* 0x000fe600000000ff */
[----:B------:R-:W-:Y:S02]  /*c6f0*/  F2FP.PACK_AB R134, R196, R198 ;  /* 0x000000c6c486723e */ /* 0x000fe400000000ff */
[----:B------:R-:W-:Y:S07]  /*c700*/  F2FP.PACK_AB R135, R193, R194 ;  /* 0x000000c2c187723e */ /* 0x000fee00000000ff */
        /* <DEDUP_REMOVED lines=21> */
[C---:B----4-:R-:W-:Y:S08]  /*c860*/  HMMA.16816.F32 R60, R132.reuse, R148, R60 ;  /* 0x00000094843c723c */ /* 0x050ff0000000183c */
[C---:B------:R-:W-:Y:S01]  /*c870*/  HMMA.16816.F32 R64, R132.reuse, R150, R64 ;  /* 0x000000968440723c */ /* 0x040fe20000001840 */
[----:B------:R-:W-:Y:S07]  /*c880*/  LDSM.16.MT88.4 R148, [R218+0xb000] ;  /* 0x00b00000da94783b */ /* 0x000fee0000004200 */
        /* <DEDUP_REMOVED lines=9> */
[C---:B---3--:R-:W-:Y:S08]  /*c920*/  HMMA.16816.F32 R92, R132.reuse, R144, R92 ;  /* 0x00000090845c723c */ /* 0x048ff0000000185c */
[C---:B------:R-:W-:Y:S01]  /*c930*/  HMMA.16816.F32 R96, R132.reuse, R146, R96 ;  /* 0x000000928460723c */ /* 0x040fe20000001860 */
[----:B------:R-:W-:Y:S07]  /*c940*/  LDSM.16.MT88.4 R144, [R221+0x2800] ;  /* 0x00280000dd90783b */ /* 0x000fee0000004200 */
[C---:B-1----:R-:W-:Y:S08]  /*c950*/  HMMA.16816.F32 R100, R132.reuse, R136, R100 ;  /* 0x000000888464723c */ /* 0x042ff00000001864 */
[C---:B------:R-:W-:Y:S01]  /*c960*/  HMMA.16816.F32 R104, R132.reuse, R138, R104 ;  /* 0x0000008a8468723c */ /* 0x040fe20000001868 */
[----:B------:R-:W1:Y:S07]  /*c970*/  LDSM.16.MT88.4 R136, [R218+0x2800] ;  /* 0x00280000da88783b */ /* 0x000e6e0000004200 */
[C---:B------:R-:W-:Y:S08]  /*c980*/  HMMA.16816.F32 R108, R132.reuse, R148, R108 ;  /* 0x00000094846c723c */ /* 0x040ff0000000186c */
[C---:B------:R-:W-:Y:S08]  /*c990*/  HMMA.16816.F32 R112, R132.reuse, R150, R112 ;  /* 0x000000968470723c */ /* 0x040ff00000001870 */
[C---:B--2---:R-:W-:Y:S08]  /*c9a0*/  HMMA.16816.F32 R116, R132.reuse, R140, R116 ;  /* 0x0000008c8474723c */ /* 0x044ff00000001874 */
[C---:B------:R-:W-:Y:S08]  /*c9b0*/  HMMA.16816.F32 R120, R132.reuse, R142, R120 ;  /* 0x0000008e8478723c */ /* 0x040ff00000001878 */
[C---:B----4-:R-:W-:Y:S08]  /*c9c0*/  HMMA.16816.F32 R124, R132.reuse, R152, R124 ;  /* 0x00000098847c723c */ /* 0x050ff0000000187c */
[----:B------:R-:W-:Y:S01]  /*c9d0*/  HMMA.16816.F32 R128, R132, R154, R128 ;  /* 0x0000009a8480723c */ /* 0x000fe20000001880 */
[----:B------:R-:W2:Y:S07]  /*c9e0*/  LDSM.16.MT88.4 R152, [R220+0x2800] ;  /* 0x00280000dc98783b */ /* 0x000eae0000004200 */
[C---:B------:R-:W-:Y:S01]  /*c9f0*/  HMMA.16816.F32 R180, R176.reuse, R184, R4 ;  /* 0x000000b8b0b4723c */ /* 0x040fe20000001804 */
[----:B------:R-:W3:Y:S07]  /*ca00*/  LDSM.16.MT88.4 R4, [R221+0x5800] ;  /* 0x00580000dd04783b */ /* 0x000eee0000004200 */
[C---:B------:R-:W-:Y:S01]  /*ca10*/  HMMA.16816.F32 R184, R176.reuse, R186, R8 ;  /* 0x000000bab0b8723c */ /* 0x040fe20000001808 */
[----:B------:R-:W4:Y:S07]  /*ca20*/  LDSM.16.MT88.4 R8, [R220+0x5800] ;  /* 0x00580000dc08783b */ /* 0x000f2e0000004200 */
[C---:B-1----:R-:W-:Y:S01]  /*ca30*/  HMMA.16816.F32 R132, R176.reuse, R136, R12 ;  /* 0x00000088b084723c */ /* 0x042fe2000000180c */
[----:B------:R-:W1:Y:S07]  /*ca40*/  LDSM.16.MT88.4 R12, [R217+0x8800] ;  /* 0x00880000d90c783b */ /* 0x000e6e0000004200 */
[C---:B------:R-:W-:Y:S01]  /*ca50*/  HMMA.16816.F32 R136, R176.reuse, R138, R16 ;  /* 0x0000008ab088723c */ /* 0x040fe20000001810 */
[----:B------:R-:W1:Y:S07]  /*ca60*/  LDSM.16.MT88.4 R16, [R218+0x8800] ;  /* 0x00880000da10783b */ /* 0x000e6e0000004200 */
[C---:B------:R-:W-:Y:S01]  /*ca70*/  HMMA.16816.F32 R140, R176.reuse, R144, R20 ;  /* 0x00000090b08c723c */ /* 0x040fe20000001814 */
[----:B------:R-:W-:Y:S07]  /*ca80*/  LDSM.16.MT88.4 R20, [R220+0x8800] ;  /* 0x00880000dc14783b */ /* 0x000fee0000004200 */
[C---:B------:R-:W-:Y:S01]  /*ca90*/  HMMA.16816.F32 R144, R176.reuse, R146, R24 ;  /* 0x00000092b090723c */ /* 0x040fe20000001818 */
[----:B------:R-:W-:Y:S07]  /*caa0*/  LDSM.16.MT88.4 R24, [R217+0xb800] ;  /* 0x00b80000d918783b */ /* 0x000fee0000004200 */
[C---:B--2---:R-:W-:Y:S01]  /*cab0*/  HMMA.16816.F32 R148, R176.reuse, R152, R28 ;  /* 0x00000098b094723c */ /* 0x044fe2000000181c */
[----:B------:R-:W-:Y:S07]  /*cac0*/  LDSM.16.MT88.4 R28, [R221+0xb800] ;  /* 0x00b80000dd1c783b */ /* 0x000fee0000004200 */
[C---:B------:R-:W-:Y:S08]  /*cad0*/  HMMA.16816.F32 R152, R176.reuse, R154, R32 ;  /* 0x0000009ab098723c */ /* 0x040ff00000001820 */
[C---:B------:R-:W-:Y:S08]  /*cae0*/  HMMA.16816.F32 R156, R176.reuse, R160, R36 ;  /* 0x000000a0b09c723c */ /* 0x040ff00000001824 */
[C---:B------:R-:W-:Y:S08]  /*caf0*/  HMMA.16816.F32 R160, R176.reuse, R162, R40 ;  /* 0x000000a2b0a0723c */ /* 0x040ff00000001828 */
[C---:B------:R-:W-:Y:S08]  /*cb00*/  HMMA.16816.F32 R164, R176.reuse, R168, R44 ;  /* 0x000000a8b0a4723c */ /* 0x040ff0000000182c */
        /* <DEDUP_REMOVED lines=18> */
[C---:B---3--:R-:W-:Y:S08]  /*cc30*/  HMMA.16816.F32 R108, R176.reuse, R8, R108 ;  /* 0x00000008b06c723c */ /* 0x048ff0000000186c */
[C---:B------:R-:W-:Y:S08]  /*cc40*/  HMMA.16816.F32 R112, R176.reuse, R10, R112 ;  /* 0x0000000ab070723c */ /* 0x040ff00000001870 */
[C---:B------:R-:W-:Y:S08]  /*cc50*/  HMMA.16816.F32 R116, R176.reuse, R28, R116 ;  /* 0x0000001cb074723c */ /* 0x040ff00000001874 */
[C---:B------:R-:W-:Y:S08]  /*cc60*/  HMMA.16816.F32 R120, R176.reuse, R30, R120 ;  /* 0x0000001eb078723c */ /* 0x040ff00000001878 */
[C---:B-1----:R-:W-:Y:S08]  /*cc70*/  HMMA.16816.F32 R124, R176.reuse, R12, R124 ;  /* 0x0000000cb07c723c */ /* 0x042ff0000000187c */
[----:B------:R-:W-:Y:S07]  /*cc80*/  HMMA.16816.F32 R128, R176, R14, R128 ;  /* 0x0000000eb080723c */ /* 0x000fee0000001880 */
[----:B------:R-:W-:Y:S01]  /*cc90*/  MOV R176, R172 ;  /* 0x000000ac00b07202 */ /* 0x000fe20000000f00 */
[----:B------:R-:W-:-:S05]  /*cca0*/  @P0 BRA `(.L_x_2140) ;  /* 0xffffb30000000947 */ /* 0x000fca000383ffff */
.L_x_2139:
[----:B----4-:R-:W2:Y:S02]  /*ccb0*/  LDL R0, [R1+0xc] ;  /* 0x00000c0001007983 */ /* 0x010ea40000100800 */
[----:B--2---:R-:W-:-:S13]  /*ccc0*/  ISETP.GE.AND P0, PT, R252, R0, PT ;  /* 0x00000000fc00720c */ /* 0x004fda0003f06270 */
[----:B------:R-:W-:Y:S05]  /*ccd0*/  @!P0 BRA `(.L_x_2141) ;  /* 0x0000430000008947 */ /* 0x000fea0003800000 */
[----:B------:R-:W-:Y:S02]  /*cce0*/  MOV R175, R172 ;  /* 0x000000ac00af7202 */ /* 0x000fe40000000f00 */
[----:B------:R-:W-:Y:S02]  /*ccf0*/  MOV R174, R173 ;  /* 0x000000ad00ae7202 */ /* 0x000fe40000000f00 */
.L_x_2142:
[----:B------:R-:W2:Y:S01]  /*cd00*/  LDL R0, [R1] ;  /* 0x0000000001007983 */ /* 0x000ea20000100800 */
[----:B------:R-:W-:Y:S04]  /*cd10*/  DEPBAR.LE SB0, 0x0 ;  /* 0x000080000000791a */ /* 0x000fe80000000000 */
[----:B------:R-:W-:Y:S01]  /*cd20*/  WARPSYNC 0xffffffff ;  /* 0xffffffff00007948 */ /* 0x000fe20003800000 */
[----:B------:R-:W3:Y:S01]  /*cd30*/  LDL R14, [R1+0x38] ;  /* 0x00003800010e7983 */ /* 0x000ee20000100800 */
[----:B------:R-:W-:Y:S05]  /*cd40*/  IMAD.WIDE.U32 R12, R252, c[0x0][0x208], RZ ;  /* 0x00008200fc0c7a25 */ /* 0x000fea00078e00ff */
[----:B------:R-:W3:Y:S06]  /*cd50*/  LDL.64 R2, [R1+0x30] ;  /* 0x0000300001027983 */ /* 0x000eec0000100a00 */
[----:B------:R-:W-:Y:S06]  /*cd60*/  BAR.SYNC.DEFER_BLOCKING 0x0 ;  /* 0x0000000000007b1d */ /* 0x000fec0000010000 */
[----:B-----5:R-:W-:Y:S06]  /*cd70*/  LDSM.16.M88.4 R48, [R223] ;  /* 0x00000000df30783b */ /* 0x020fec0000000200 */
[----:B------:R-:W1:Y:S06]  /*cd80*/  LDSM.16.M88.4 R8, [R216] ;  /* 0x00000000d808783b */ /* 0x000e6c0000000200 */
[----:B------:R-:W4:Y:S06]  /*cd90*/  LDSM.16.M88.4 R16, [R216+0x800] ;  /* 0x00080000d810783b */ /* 0x000f2c0000000200 */
[----:B------:R-:W2:Y:S06]  /*cda0*/  LDSM.16.M88.4 R24, [R216+0x1000] ;  /* 0x00100000d818783b */ /* 0x000eac0000000200 */
[----:B------:R-:W2:Y:S06]  /*cdb0*/  LDSM.16.M88.4 R32, [R216+0x1800] ;  /* 0x00180000d820783b */ /* 0x000eac0000000200 */
[----:B------:R-:W2:Y:S06]  /*cdc0*/  LDSM.16.M88.4 R40, [R216+0x2000] ;  /* 0x00200000d828783b */ /* 0x000eac0000000200 */
[----:B------:R-:W2:Y:S06]  /*cdd0*/  LDSM.16.M88.4 R176, [R216+0x2800] ;  /* 0x00280000d8b0783b */ /* 0x000eac0000000200 */
[----:B------:R-:W-:Y:S01]  /*cde0*/  LDSM.16.M88.4 R188, [R224] ;  /* 0x00000000e0bc783b */ /* 0x000fe20000000200 */
[C---:B-1----:R-:W-:Y:S05]  /*cdf0*/  HMMA.16816.F32 R4, R48.reuse, R8, RZ ;  /* 0x000000083004723c */ /* 0x042fea00000018ff */
[----:B------:R-:W1:Y:S03]  /*ce00*/  LDSM.16.M88.4 R192, [R227] ;  /* 0x00000000e3c0783b */ /* 0x000e660000000200 */
[C---:B------:R-:W-:Y:S03]  /*ce10*/  HMMA.16816.F32 R8, R48.reuse, R10, RZ ;  /* 0x0000000a3008723c */ /* 0x040fe600000018ff */
[----:B------:R-:W1:Y:S06]  /*ce20*/  LDSM.16.M88.4 R196, [R250] ;  /* 0x00000000fac4783b */ /* 0x000e6c0000000200 */
[----:B------:R-:W1:Y:S06]  /*ce30*/  LDSM.16.M88.4 R200, [R249] ;  /* 0x00000000f9c8783b */ /* 0x000e6c0000000200 */
[----:B------:R-:W1:Y:S06]  /*ce40*/  LDSM.16.M88.4 R204, [R248] ;  /* 0x00000000f8cc783b */ /* 0x000e6c0000000200 */
[----:B------:R-:W1:Y:S06]  /*ce50*/  LDSM.16.M88.4 R208, [R247] ;  /* 0x00000000f7d0783b */ /* 0x000e6c0000000200 */
[----:B------:R-:W1:Y:S01]  /*ce60*/  LDSM.16.M88.4 R212, [R246] ;  /* 0x00000000f6d4783b */ /* 0x000e620000000200 */
[C---:B--2---:R-:W-:Y:S02]  /*ce70*/  LOP3.LUT P4, RZ, R0.reuse, 0x2, RZ, 0xc0, !PT ;  /* 0x0000000200ff7812 */ /* 0x044fe4000788c0ff */
[----:B------:R-:W-:Y:S02]  /*ce80*/  LOP3.LUT P3, RZ, R0, 0x1, RZ, 0xc0, !PT ;  /* 0x0000000100ff7812 */ /* 0x000fe4000786c0ff */
[----:B------:R-:W-:Y:S05]  /*ce90*/  SHF.R.S32.HI R0, RZ, 0x1f, R252 ;  /* 0x0000001fff007819 */ /* 0x000fea00000114fc */
[----:B------:R-:W-:Y:S01]  /*cea0*/  IMAD R0, R0, c[0x0][0x208], RZ ;  /* 0x0000820000007a24 */ /* 0x000fe200078e02ff */
[----:B---3--:R-:W-:Y:S03]  /*ceb0*/  MOV R3, R14 ;  /* 0x0000000e00037202 */ /* 0x008fe60000000f00 */
[----:B------:R-:W-:Y:S02]  /*cec0*/  IMAD R0, R252, c[0x0][0x20c], R0 ;  /* 0x00008300fc007a24 */ /* 0x000fe400078e0200 */
[----:B------:R-:W-:Y:S03]  /*ced0*/  IMAD.WIDE.U32 R2, R12, 0x60, R2 ;  /* 0x000000600c027825 */ /* 0x000fe600078e0002 */
[----:B------:R-:W-:Y:S02]  /*cee0*/  IADD3 R0, R13, R0, RZ ;  /* 0x000000000d007210 */ /* 0x000fe40007ffe0ff */
[C---:B----4-:R-:W-:Y:S03]  /*cef0*/  HMMA.16816.F32 R12, R48.reuse, R16, RZ ;  /* 0x00000010300c723c */ /* 0x050fe600000018ff */
[----:B------:R-:W-:Y:S05]  /*cf00*/  IMAD R0, R0, 0x60, RZ ;  /* 0x0000006000007824 */ /* 0x000fea00078e02ff */
[C---:B------:R-:W-:Y:S01]  /*cf10*/  HMMA.16816.F32 R16, R48.reuse, R18, RZ ;  /* 0x000000123010723c */ /* 0x040fe200000018ff */
[----:B------:R-:W-:Y:S03]  /*cf20*/  IADD3 R3, R3, R0, RZ ;  /* 0x0000000003037210 */ /* 0x000fe60007ffe0ff */
[C---:B------:R-:W-:Y:S02]  /*cf30*/  SHF.L.U32 R0, R2.reuse, 0x1, RZ ;  /* 0x0000000102007819 */ /* 0x040fe400000006ff */
[----:B------:R-:W-:Y:S02]  /*cf40*/  SHF.L.U64.HI R2, R2, 0x1, R3 ;  /* 0x0000000102027819 */ /* 0x000fe40000010203 */
[C---:B------:R-:W-:Y:S01]  /*cf50*/  HMMA.16816.F32 R20, R48.reuse, R24, RZ ;  /* 0x000000183014723c */ /* 0x040fe200000018ff */
[C---:B------:R-:W-:Y:S03]  /*cf60*/  IADD3 R172, P2, R0.reuse, c[0x0][0x1f8], RZ ;  /* 0x00007e0000ac7a10 */ /* 0x040fe60007f5e0ff */
[----:B------:R-:W-:Y:S02]  /*cf70*/  IADD3 R28, P1, R0, 0x80, RZ ;  /* 0x00000080001c7810 */ /* 0x000fe40007f3e0ff */
[----:B------:R-:W-:Y:S02]  /*cf80*/  IADD3.X R173, R2, c[0x0][0x1fc], RZ, P2, !PT ;  /* 0x00007f0002ad7a10 */ /* 0x000fe400017fe4ff */
[C---:B------:R-:W-:Y:S01]  /*cf90*/  HMMA.16816.F32 R24, R48.reuse, R26, RZ ;  /* 0x0000001a3018723c */ /* 0x040fe200000018ff */
[----:B------:R-:W-:Y:S02]  /*cfa0*/  IADD3 R28, P0, R28, c[0x0][0x1f8], RZ ;  /* 0x00007e001c1c7a10 */ /* 0x000fe40007f1e0ff */
[----:B------:R-:W-:Y:S01]  /*cfb0*/  @!PT LDS RZ, [RZ] ;  /* 0x00000000fffff984 */ /* 0x000fe20000000800 */
[----:B------:R-:W-:Y:S01]  /*cfc0*/  @!PT LDS RZ, [RZ] ;  /* 0x00000000fffff984 */ /* 0x000fe20000000800 */
[----:B------:R-:W-:Y:S01]  /*cfd0*/  @!PT LDS RZ, [RZ] ;  /* 0x00000000fffff984 */ /* 0x000fe20000000800 */
[----:B------:R2:W-:Y:S01]  /*cfe0*/  LDGSTS.E.BYPASS.LTC128B.128 [R251+0x100], [R172.64], !P5 ;  /* 0x00100000acfb7fae */ /* 0x0005e2000e901d48 */
[----:B------:R-:W-:Y:S02]  /*cff0*/  IADD3 R38, P2, R0, 0x100, RZ ;  /* 0x0000010000267810 */ /* 0x000fe40007f5e0ff */
[--C-:B------:R-:W-:Y:S02]  /*d000*/  IADD3.X R29, RZ, c[0x0][0x1fc], R2.reuse, P0, P1 ;  /* 0x00007f00ff1d7a10 */ /* 0x100fe400007e2402 */
[----:B------:R-:W-:Y:S03]  /*d010*/  IADD3 R38, P0, R38, c[0x0][0x1f8], RZ ;  /* 0x00007e0026267a10 */ /* 0x000fe60007f1e0ff */
[----:B------:R3:W-:Y:S01]  /*d020*/  LDGSTS.E.BYPASS.LTC128B.128 [R251+0x3100], [R28.64], !P4 ;  /* 0x031000001cfb7fae */ /* 0x0007e2000e101d48 */
[----:B------:R-:W-:Y:S02]  /*d030*/  IADD3 R0, P1, R0, 0x180, RZ ;  /* 0x0000018000007810 */ /* 0x000fe40007f3e0ff */
[--C-:B------:R-:W-:Y:S02]  /*d040*/  IADD3.X R39, RZ, c[0x0][0x1fc], R2.reuse, P0, P2 ;  /* 0x00007f00ff277a10 */ /* 0x100fe400007e4402 */
[----:B------:R-:W-:Y:S02]  /*d050*/  IADD3 R36, P0, R0, c[0x0][0x1f8], RZ ;  /* 0x00007e0000247a10 */ /* 0x000fe40007f1e0ff */
[----:B------:R-:W-:Y:S01]  /*d060*/  MOV R0, c[0x0][0x208] ;  /* 0x0000820000007a02 */ /* 0x000fe20000000f00 */
[----:B------:R4:W-:Y:S01]  /*d070*/  LDGSTS.E.BYPASS.LTC128B.128 [R251+0x6100], [R38.64], !P3 ;  /* 0x0610000026fb7fae */ /* 0x0009e2000d901d48 */
[----:B------:R-:W-:Y:S02]  /*d080*/  IADD3.X R37, RZ, c[0x0][0x1fc], R2, P0, P1 ;  /* 0x00007f00ff257a10 */ /* 0x000fe400007e2402 */
[----:B------:R-:W-:Y:S03]  /*d090*/  SHF.L.U32 R3, R0, 0x6, RZ ;  /* 0x0000000600037819 */ /* 0x000fe600000006ff */
[----:B------:R4:W-:Y:S01]  /*d0a0*/  LDGSTS.E.BYPASS.LTC128B.128 [R251+0x9100], [R36.64], !P6 ;  /* 0x0910000024fb7fae */ /* 0x0009e2000f101d48 */
[----:B------:R-:W-:Y:S04]  /*d0b0*/  IADD3 R2, P1, R172, R3, RZ ;  /* 0x00000003ac027210 */ /* 0x000fe80007f3e0ff */
[----:B--2---:R-:W-:Y:S01]  /*d0c0*/  IADD3 R172, P0, R3, R2, RZ ;  /* 0x0000000203ac7210 */ /* 0x004fe20007f1e0ff */
[C---:B---3--:R-:W-:Y:S08]  /*d0d0*/  HMMA.16816.F32 R28, R48.reuse, R32, RZ ;  /* 0x00000020301c723c */ /* 0x048ff000000018ff */
[C---:B------:R-:W-:Y:S08]  /*d0e0*/  HMMA.16816.F32 R32, R48.reuse, R34, RZ ;  /* 0x000000223020723c */ /* 0x040ff000000018ff */
[C---:B----4-:R-:W-:Y:S08]  /*d0f0*/  HMMA.16816.F32 R36, R48.reuse, R40, RZ ;  /* 0x000000283024723c */ /* 0x050ff000000018ff */
[C---:B------:R-:W-:Y:S08]  /*d100*/  HMMA.16816.F32 R40, R48.reuse, R42, RZ ;  /* 0x0000002a3028723c */ /* 0x040ff000000018ff */
[C---:B------:R-:W-:Y:S07]  /*d110*/  HMMA.16816.F32 R44, R48.reuse, R176, RZ ;  /* 0x000000b0302c723c */ /* 0x040fee00000018ff */
[----:B------:R-:W-:Y:S01]  /*d120*/  MOV R177, 0x6 ;  /* 0x0000000600b17802 */ /* 0x000fe20000000f00 */
[----:B------:R-:W-:Y:S04]  /*d130*/  HMMA.16816.F32 R48, R48, R178, RZ ;  /* 0x000000b23030723c */ /* 0x000fe800000018ff */
[----:B------:R-:W-:Y:S04]  /*d140*/  SHF.L.U64.HI R0, R0, R177, c[0x0][0x20c] ;  /* 0x0000830000007619 */ /* 0x000fe800000102b1 */
[C---:B-1----:R-:W-:Y:S05]  /*d150*/  HMMA.16816.F32 R4, R188.reuse, R192, R4 ;  /* 0x000000c0bc04723c */ /* 0x042fea0000001804 */
[----:B------:R-:W-:Y:S03]  /*d160*/  IADD3.X R3, R173, R0, RZ, P1, !PT ;  /* 0x00000000ad037210 */ /* 0x000fe60000ffe4ff */
[C---:B------:R-:W-:Y:S02]  /*d170*/  HMMA.16816.F32 R8, R188.reuse, R194, R8 ;  /* 0x000000c2bc08723c */ /* 0x040fe40000001808 */
[----:B------:R1:W-:Y:S02]  /*d180*/  LDGSTS.E.BYPASS.LTC128B.128 [R251+0x1100], [R2.64], !P5 ;  /* 0x0110000002fb7fae */ /* 0x0003e4000e901d48 */
[----:B------:R-:W-:Y:S04]  /*d190*/  IADD3.X R173, R0, R3, RZ, P0, !PT ;  /* 0x0000000300ad7210 */ /* 0x000fe800007fe4ff */
[C---:B------:R-:W-:Y:S01]  /*d1a0*/  HMMA.16816.F32 R12, R188.reuse, R196, R12 ;  /* 0x000000c4bc0c723c */ /* 0x040fe2000000180c */
[----:B------:R1:W-:Y:S06]  /*d1b0*/  LDGSTS.E.BYPASS.LTC128B.128 [R251+0x4100], [R2.64+0x80], !P4 ;  /* 0x0410008002fb7fae */ /* 0x0003ec000e101d48 */
[----:B------:R1:W-:Y:S01]  /*d1c0*/  LDGSTS.E.BYPASS.LTC128B.128 [R251+0x7100], [R2.64+0x100], !P3 ;  /* 0x0710010002fb7fae */ /* 0x0003e2000d901d48 */
[C---:B------:R-:W-:Y:S05]  /*d1d0*/  HMMA.16816.F32 R16, R188.reuse, R198, R16 ;  /* 0x000000c6bc10723c */ /* 0x040fea0000001810 */
[----:B------:R1:W-:Y:S03]  /*d1e0*/  LDGSTS.E.BYPASS.LTC128B.128 [R251+0xa100], [R2.64+0x180], !P6 ;  /* 0x0a10018002fb7fae */ /* 0x0003e6000f101d48 */
[C---:B------:R-:W-:Y:S03]  /*d1f0*/  HMMA.16816.F32 R20, R188.reuse, R200, R20 ;  /* 0x000000c8bc14723c */ /* 0x040fe60000001814 */
[----:B------:R2:W-:Y:S05]  /*d200*/  LDGSTS.E.BYPASS.LTC128B.128 [R251+0x2100], [R172.64], !P5 ;  /* 0x02100000acfb7fae */ /* 0x0005ea000e901d48 */
[C---:B------:R-:W-:Y:S01]  /*d210*/  HMMA.16816.F32 R24, R188.reuse, R202, R24 ;  /* 0x000000cabc18723c */ /* 0x040fe20000001818 */
[----:B------:R2:W-:Y:S06]  /*d220*/  LDGSTS.E.BYPASS.LTC128B.128 [R251+0x5100], [R172.64+0x80], !P4 ;  /* 0x05100080acfb7fae */ /* 0x0005ec000e101d48 */
[----:B------:R2:W-:Y:S01]  /*d230*/  LDGSTS.E.BYPASS.LTC128B.128 [R251+0x8100], [R172.64+0x100], !P3 ;  /* 0x08100100acfb7fae */ /* 0x0005e2000d901d48 */
[C---:B------:R-:W-:Y:S05]  /*d240*/  HMMA.16816.F32 R28, R188.reuse, R204, R28 ;  /* 0x000000ccbc1c723c */ /* 0x040fea000000181c */
[----:B------:R2:W-:Y:S03]  /*d250*/  LDGSTS.E.BYPASS.LTC128B.128 [R251+0xb100], [R172.64+0x180], !P6 ;  /* 0x0b100180acfb7fae */ /* 0x0005e6000f101d48 */
[C---:B------:R-:W-:Y:S03]  /*d260*/  HMMA.16816.F32 R32, R188.reuse, R206, R32 ;  /* 0x000000cebc20723c */ /* 0x040fe60000001820 */
[----:B------:R-:W-:Y:S05]  /*d270*/  LDSM.16.M88.4 R176, [R226] ;  /* 0x00000000e2b0783b */ /* 0x000fea0000000200 */
[C---:B------:R-:W-:Y:S01]  /*d280*/  HMMA.16816.F32 R36, R188.reuse, R208, R36 ;  /* 0x000000d0bc24723c */ /* 0x040fe20000001824 */
[----:B------:R-:W3:Y:S06]  /*d290*/  LDSM.16.M88.4 R192, [R222] ;  /* 0x00000000dec0783b */ /* 0x000eec0000000200 */
[----:B------:R-:W0:Y:S01]  /*d2a0*/  LDGDEPBAR ;  /* 0x00000000000079af */ /* 0x000e220000000000 */
[C---:B------:R-:W-:Y:S05]  /*d2b0*/  HMMA.16816.F32 R40, R188.reuse, R210, R40 ;  /* 0x000000d2bc28723c */ /* 0x040fea0000001828 */
[----:B------:R-:W4:Y:S03]  /*d2c0*/  LDSM.16.M88.4 R196, [R222+0x800] ;  /* 0x00080000dec4783b */ /* 0x000f260000000200 */
[C---:B------:R-:W-:Y:S03]  /*d2d0*/  HMMA.16816.F32 R44, R188.reuse, R212, R44 ;  /* 0x000000d4bc2c723c */ /* 0x040fe6000000182c */
[----:B------:R-:W1:Y:S05]  /*d2e0*/  LDSM.16.M88.4 R200, [R222+0x1000] ;  /* 0x00100000dec8783b */ /* 0x000e6a0000000200 */
[----:B------:R-:W-:Y:S01]  /*d2f0*/  HMMA.16816.F32 R48, R188, R214, R48 ;  /* 0x000000d6bc30723c */ /* 0x000fe20000001830 */
[----:B------:R-:W2:Y:S06]  /*d300*/  LDL R214, [R1+0xc] ;  /* 0x00000c0001d67983 */ /* 0x000eac0000100800 */
[----:B------:R-:W1:Y:S06]  /*d310*/  LDSM.16.M88.4 R204, [R222+0x1800] ;  /* 0x00180000decc783b */ /* 0x000e6c0000000200 */
[----:B------:R-:W2:Y:S01]  /*d320*/  LDL R215, [R1+0x20] ;  /* 0x0000200001d77983 */ /* 0x000ea20000100800 */
[C---:B---3--:R-:W-:Y:S05]  /*d330*/  HMMA.16816.F32 R4, R176.reuse, R192, R4 ;  /* 0x000000c0b004723c */ /* 0x048fea0000001804 */
[----:B------:R-:W3:Y:S03]  /*d340*/  LDSM.16.M88.4 R188, [R222+0x2000] ;  /* 0x00200000debc783b */ /* 0x000ee60000000200 */
[C---:B------:R-:W-:Y:S03]  /*d350*/  HMMA.16816.F32 R8, R176.reuse, R194, R8 ;  /* 0x000000c2b008723c */ /* 0x040fe60000001808 */
[----:B------:R-:W3:Y:S06]  /*d360*/  LDSM.16.M88.4 R208, [R222+0x2800] ;  /* 0x00280000ded0783b */ /* 0x000eec0000000200 */
[----:B------:R-:W-:Y:S01]  /*d370*/  LDSM.16.M88.4 R192, [R219] ;  /* 0x00000000dbc0783b */ /* 0x000fe20000000200 */
[C---:B----4-:R-:W-:Y:S05]  /*d380*/  HMMA.16816.F32 R12, R176.reuse, R196, R12 ;  /* 0x000000c4b00c723c */ /* 0x050fea000000180c */
[----:B------:R-:W4:Y:S03]  /*d390*/  LDL.64 R212, [R1+0x28] ;  /* 0x0000280001d47983 */ /* 0x000f260000100a00 */
[C---:B------:R-:W-:Y:S03]  /*d3a0*/  HMMA.16816.F32 R16, R176.reuse, R198, R16 ;  /* 0x000000c6b010723c */ /* 0x040fe60000001810 */
[----:B------:R-:W-:Y:S05]  /*d3b0*/  LDSM.16.M88.4 R196, [R219+0x800] ;  /* 0x00080000dbc4783b */ /* 0x000fea0000000200 */
        /* <DEDUP_REMOVED lines=8> */
[----:B------:R-:W1:Y:S07]  /*d440*/  LDSM.16.M88.4 R188, [R225] ;  /* 0x00000000e1bc783b */ /* 0x000e6e0000000200 */
[C---:B------:R-:W-:Y:S08]  /*d450*/  HMMA.16816.F32 R44, R176.reuse, R208, R44 ;  /* 0x000000d0b02c723c */ /* 0x040ff0000000182c */
[----:B------:R-:W-:Y:S01]  /*d460*/  HMMA.16816.F32 R48, R176, R210, R48 ;  /* 0x000000d2b030723c */ /* 0x000fe20000001830 */
[----:B------:R-:W3:Y:S06]  /*d470*/  LDSM.16.M88.4 R176, [R219+0x2000] ;  /* 0x00200000dbb0783b */ /* 0x000eec0000000200 */
[----:B------:R-:W3:Y:S01]  /*d480*/  LDSM.16.M88.4 R208, [R219+0x2800] ;  /* 0x00280000dbd0783b */ /* 0x000ee20000000200 */
        /* <DEDUP_REMOVED lines=15> */
[C---:B------:R-:W-:Y:S08]  /*d580*/  HMMA.16816.F32 R44, R188.reuse, R208, R44 ;  /* 0x000000d0bc2c723c */ /* 0x040ff0000000182c */
[----:B------:R-:W-:Y:S01]  /*d590*/  HMMA.16816.F32 R48, R188, R210, R48 ;  /* 0x000000d2bc30723c */ /* 0x000fe20000001830 */
[----:B------:R-:W3:Y:S06]  /*d5a0*/  LDSM.16.M88.4 R188, [R216+0x5000] ;  /* 0x00500000d8bc783b */ /* 0x000eec0000000200 */
[----:B------:R-:W2:Y:S01]  /*d5b0*/  LDSM.16.M88.4 R208, [R216+0x5800] ;  /* 0x00580000d8d0783b */ /* 0x000ea20000000200 */
        /* <DEDUP_REMOVED lines=11> */
[----:B------:R-:W-:Y:S02]  /*d670*/  LDSM.16.M88.4 R204, [R242] ;  /* 0x00000000f2cc783b */ /* 0x000fe40000000200 */
[C---:B--2---:R-:W-:Y:S02]  /*d680*/  ISETP.GT.AND P0, PT, R252.reuse, R214, PT ;  /* 0x000000d6fc00720c */ /* 0x044fe40003f04270 */
[----:B------:R-:W-:Y:S03]  /*d690*/  IADD3 R252, R252, -0x1, RZ ;  /* 0xfffffffffcfc7810 */ /* 0x000fe60007ffe0ff */
[C---:B---3--:R-:W-:Y:S08]  /*d6a0*/  HMMA.16816.F32 R36, R176.reuse, R188, R36 ;  /* 0x000000bcb024723c */ /* 0x048ff00000001824 */
[C---:B------:R-:W-:Y:S01]  /*d6b0*/  HMMA.16816.F32 R40, R176.reuse, R190, R40 ;  /* 0x000000beb028723c */ /* 0x040fe20000001828 */
[----:B------:R-:W1:Y:S07]  /*d6c0*/  LDSM.16.M88.4 R188, [R224+0x4000] ;  /* 0x00400000e0bc783b */ /* 0x000e6e0000000200 */
[C---:B------:R-:W-:Y:S08]  /*d6d0*/  HMMA.16816.F32 R44, R176.reuse, R208, R44 ;  /* 0x000000d0b02c723c */ /* 0x040ff0000000182c */
[----:B------:R-:W-:Y:S01]  /*d6e0*/  HMMA.16816.F32 R48, R176, R210, R48 ;  /* 0x000000d2b030723c */ /* 0x000fe20000001830 */
[----:B------:R-:W2:Y:S06]  /*d6f0*/  LDSM.16.M88.4 R176, [R241] ;  /* 0x00000000f1b0783b */ /* 0x000eac0000000200 */
[----:B------:R-:W3:Y:S01]  /*d700*/  LDSM.16.M88.4 R208, [R240] ;  /* 0x00000000f0d0783b */ /* 0x000ee20000000200 */
[----:B----4-:R-:W-:Y:S01]  /*d710*/  MOV R213, 0x6 ;  /* 0x0000000600d57802 */ /* 0x010fe20000000f00 */
        /* <DEDUP_REMOVED lines=8> */
[----:B------:R-:W4:Y:S07]  /*d7a0*/  LDSM.16.M88.4 R200, [R222+0x3800] ;  /* 0x00380000dec8783b */ /* 0x000f2e0000000200 */
        /* <DEDUP_REMOVED lines=13> */
[C---:B----4-:R-:W-:Y:S08]  /*d880*/  HMMA.16816.F32 R12, R192.reuse, R200, R12 ;  /* 0x000000c8c00c723c */ /* 0x050ff0000000180c */
        /* <DEDUP_REMOVED lines=14> */
[----:B------:R-:W-:Y:S01]  /*d970*/  LDSM.16.M88.4 R208, [R216+0x6800] ;  /* 0x00680000d8d0783b */ /* 0x000fe20000000200 */
[C---:B-1----:R-:W-:Y:S08]  /*d980*/  HMMA.16816.F32 R4, R196.reuse, R200, R4 ;  /* 0x000000c8c404723c */ /* 0x042ff00000001804 */
[C---:B------:R-:W-:Y:S01]  /*d990*/  HMMA.16816.F32 R8, R196.reuse, R202, R8 ;  /* 0x000000cac408723c */ /* 0x040fe20000001808 */
[----:B------:R-:W1:Y:S07]  /*d9a0*/  LDSM.16.M88.4 R200, [R219+0x5800] ;  /* 0x00580000dbc8783b */ /* 0x000e6e0000000200 */
[C---:B----4-:R-:W-:Y:S08]  /*d9b0*/  HMMA.16816.F32 R12, R196.reuse, R204, R12 ;  /* 0x000000ccc40c723c */ /* 0x050ff0000000180c */
        /* <DEDUP_REMOVED lines=14> */
[----:B------:R-:W1:Y:S01]  /*daa0*/  LDSM.16.M88.4 R200, [R216+0x8800] ;  /* 0x00880000d8c8783b */ /* 0x000e620000000200 */
[C---:B--2---:R-:W-:Y:S08]  /*dab0*/  HMMA.16816.F32 R4, R176.reuse, R204, R4 ;  /* 0x000000ccb004723c */ /* 0x044ff00000001804 */
[C---:B------:R-:W-:Y:S01]  /*dac0*/  HMMA.16816.F32 R8, R176.reuse, R206, R8 ;  /* 0x000000ceb008723c */ /* 0x040fe20000001808 */
[----:B------:R-:W-:Y:S07]  /*dad0*/  LDSM.16.M88.4 R204, [R239] ;  /* 0x00000000efcc783b */ /* 0x000fee0000000200 */
[C---:B------:R-:W-:Y:S08]  /*dae0*/  HMMA.16816.F32 R12, R176.reuse, R208, R12 ;  /* 0x000000d0b00c723c */ /* 0x040ff0000000180c */
[C---:B------:R-:W-:Y:S01]  /*daf0*/  HMMA.16816.F32 R16, R176.reuse, R210, R16 ;  /* 0x000000d2b010723c */ /* 0x040fe20000001810 */
[----:B------:R-:W-:Y:S07]  /*db00*/  LDSM.16.M88.4 R208, [R238] ;  /* 0x00000000eed0783b */ /* 0x000fee0000000200 */
[C---:B---3--:R-:W-:Y:S08]  /*db10*/  HMMA.16816.F32 R20, R176.reuse, R188, R20 ;  /* 0x000000bcb014723c */ /* 0x048ff00000001814 */
[C---:B------:R-:W-:Y:S01]  /*db20*/  HMMA.16816.F32 R24, R176.reuse, R190, R24 ;  /* 0x000000beb018723c */ /* 0x040fe20000001818 */
[----:B------:R-:W2:Y:S07]  /*db30*/  LDSM.16.M88.4 R188, [R224+0x8000] ;  /* 0x00800000e0bc783b */ /* 0x000eae0000000200 */
[C---:B----4-:R-:W-:Y:S08]  /*db40*/  HMMA.16816.F32 R28, R176.reuse, R192, R28 ;  /* 0x000000c0b01c723c */ /* 0x050ff0000000181c */
[C---:B------:R-:W-:Y:S01]  /*db50*/  HMMA.16816.F32 R32, R176.reuse, R194, R32 ;  /* 0x000000c2b020723c */ /* 0x040fe20000001820 */
[----:B------:R-:W3:Y:S07]  /*db60*/  LDSM.16.M88.4 R192, [R237] ;  /* 0x00000000edc0783b */ /* 0x000eee0000000200 */
[C---:B-1----:R-:W-:Y:S08]  /*db70*/  HMMA.16816.F32 R36, R176.reuse, R196, R36 ;  /* 0x000000c4b024723c */ /* 0x042ff00000001824 */
[C---:B------:R-:W-:Y:S01]  /*db80*/  HMMA.16816.F32 R40, R176.reuse, R198, R40 ;  /* 0x000000c6b028723c */ /* 0x040fe20000001828 */
[----:B------:R-:W1:Y:S07]  /*db90*/  LDSM.16.M88.4 R196, [R236] ;  /* 0x00000000ecc4783b */ /* 0x000e6e0000000200 */
[C---:B------:R-:W-:Y:S08]  /*dba0*/  HMMA.16816.F32 R44, R176.reuse, R200, R44 ;  /* 0x000000c8b02c723c */ /* 0x040ff0000000182c */
[----:B------:R-:W-:Y:S01]  /*dbb0*/  HMMA.16816.F32 R48, R176, R202, R48 ;  /* 0x000000cab030723c */ /* 0x000fe20000001830 */
[----:B------:R-:W4:Y:S06]  /*dbc0*/  LDSM.16.M88.4 R176, [R235] ;  /* 0x00000000ebb0783b */ /* 0x000f2c0000000200 */
[----:B------:R-:W1:Y:S01]  /*dbd0*/  LDSM.16.M88.4 R200, [R234] ;  /* 0x00000000eac8783b */ /* 0x000e620000000200 */
[C---:B--2---:R-:W-:Y:S08]  /*dbe0*/  HMMA.16816.F32 R4, R188.reuse, R204, R4 ;  /* 0x000000ccbc04723c */ /* 0x044ff00000001804 */
[C---:B------:R-:W-:Y:S01]  /*dbf0*/  HMMA.16816.F32 R8, R188.reuse, R206, R8 ;  /* 0x000000cebc08723c */ /* 0x040fe20000001808 */
[----:B------:R-:W-:Y:S07]  /*dc00*/  LDSM.16.M88.4 R204, [R226+0x8000] ;  /* 0x00800000e2cc783b */ /* 0x000fee0000000200 */
[C---:B------:R-:W-:Y:S08]  /*dc10*/  HMMA.16816.F32 R12, R188.reuse, R208, R12 ;  /* 0x000000d0bc0c723c */ /* 0x040ff0000000180c */
        /* <DEDUP_REMOVED lines=13> */
[----:B------:R-:W4:Y:S06]  /*dcf0*/  LDSM.16.M88.4 R188, [R222+0x8000] ;  /* 0x00800000debc783b */ /* 0x000f2c0000000200 */
[----:B------:R-:W-:Y:S01]  /*dd00*/  LDSM.16.M88.4 R200, [R225+0x8000] ;  /* 0x00800000e1c8783b */ /* 0x000fe20000000200 */
[C---:B--2---:R-:W-:Y:S08]  /*dd10*/  HMMA.16816.F32 R4, R204.reuse, R208, R4 ;  /* 0x000000d0cc04723c */ /* 0x044ff00000001804 */
[C---:B------:R-:W-:Y:S01]  /*dd20*/  HMMA.16816.F32 R8, R204.reuse, R210, R8 ;  /* 0x000000d2cc08723c */ /* 0x040fe20000001808 */
[----:B------:R-:W-:Y:S07]  /*dd30*/  LDSM.16.M88.4 R208, [R219+0x6000] ;  /* 0x00600000dbd0783b */ /* 0x000fee0000000200 */
[C---:B---3--:R-:W-:Y:S08]  /*dd40*/  HMMA.16816.F32 R12, R204.reuse, R192, R12 ;  /* 0x000000c0cc0c723c */ /* 0x048ff0000000180c */
[C---:B------:R-:W-:Y:S01]  /*dd50*/  HMMA.16816.F32 R16, R204.reuse, R194, R16 ;  /* 0x000000c2cc10723c */ /* 0x040fe20000001810 */
[----:B------:R-:W2:Y:S07]  /*dd60*/  LDSM.16.M88.4 R192, [R222+0x8800] ;  /* 0x00880000dec0783b */ /* 0x000eae0000000200 */
[C---:B-1----:R-:W-:Y:S08]  /*dd70*/  HMMA.16816.F32 R20, R204.reuse, R196, R20 ;  /* 0x000000c4cc14723c */ /* 0x042ff00000001814 */
[C---:B------:R-:W-:Y:S01]  /*dd80*/  HMMA.16816.F32 R24, R204.reuse, R198, R24 ;  /* 0x000000c6cc18723c */ /* 0x040fe20000001818 */
[----:B------:R-:W1:Y:S07]  /*dd90*/  LDSM.16.M88.4 R196, [R219+0x6800] ;  /* 0x00680000dbc4783b */ /* 0x000e6e0000000200 */
        /* <DEDUP_REMOVED lines=8> */
[----:B------:R-:W2:Y:S06]  /*de20*/  LDSM.16.M88.4 R192, [R219+0x8000] ;  /* 0x00800000dbc0783b */ /* 0x000eac0000000200 */
[----:B------:R-:W-:Y:S01]  /*de30*/  LDSM.16.M88.4 R204, [R223+0xc000] ;  /* 0x00c00000dfcc783b */ /* 0x000fe20000000200 */
[C---:B------:R-:W-:Y:S08]  /*de40*/  HMMA.16816.F32 R4, R200.reuse, R208, R4 ;  /* 0x000000d0c804723c */ /* 0x040ff00000001804 */
[C---:B------:R-:W-:Y:S01]  /*de50*/  HMMA.16816.F32 R8, R200.reuse, R210, R8 ;  /* 0x000000d2c808723c */ /* 0x040fe20000001808 */
[----:B------:R-:W-:Y:S07]  /*de60*/  LDSM.16.M88.4 R208, [R216+0x9000] ;  /* 0x00900000d8d0783b */ /* 0x000fee0000000200 */
        /* <DEDUP_REMOVED lines=10> */
[C---:B------:R-:W-:Y:S01]  /*df10*/  HMMA.16816.F32 R40, R200.reuse, R194, R40 ;  /* 0x000000c2c828723c */ /* 0x040fe20000001828 */
[----:B------:R-:W2:Y:S07]  /*df20*/  LDSM.16.M88.4 R192, [R216+0xa800] ;  /* 0x00a80000d8c0783b */ /* 0x000eae0000000200 */
[C---:B-1----:R-:W-:Y:S08]  /*df30*/  HMMA.16816.F32 R44, R200.reuse, R196, R44 ;  /* 0x000000c4c82c723c */ /* 0x042ff0000000182c */
[----:B------:R-:W-:Y:S01]  /*df40*/  HMMA.16816.F32 R48, R200, R198, R48 ;  /* 0x000000c6c830723c */ /* 0x000fe20000001830 */
[----:B------:R-:W1:Y:S06]  /*df50*/  LDSM.16.M88.4 R196, [R216+0xb000] ;  /* 0x00b00000d8c4783b */ /* 0x000e6c0000000200 */
        /* <DEDUP_REMOVED lines=10> */
[C---:B--2---:R-:W-:Y:S08]  /*e000*/  HMMA.16816.F32 R28, R204.reuse, R192, R28 ;  /* 0x000000c0cc1c723c */ /* 0x044ff0000000181c */
[C---:B------:R-:W-:Y:S01]  /*e010*/  HMMA.16816.F32 R32, R204.reuse, R194, R32 ;  /* 0x000000c2cc20723c */ /* 0x040fe20000001820 */
[----:B------:R-:W2:Y:S07]  /*e020*/  LDSM.16.M88.4 R192, [R231] ;  /* 0x00000000e7c0783b */ /* 0x000eae0000000200 */
[C---:B-1----:R-:W-:Y:S08]  /*e030*/  HMMA.16816.F32 R36, R204.reuse, R196, R36 ;  /* 0x000000c4cc24723c */ /* 0x042ff00000001824 */
[C---:B------:R-:W-:Y:S01]  /*e040*/  HMMA.16816.F32 R40, R204.reuse, R198, R40 ;  /* 0x000000c6cc28723c */ /* 0x040fe20000001828 */
[----:B------:R-:W-:Y:S07]  /*e050*/  LDSM.16.M88.4 R196, [R229] ;  /* 0x00000000e5c4783b */ /* 0x000fee0000000200 */
[C---:B---3--:R-:W-:Y:S08]  /*e060*/  HMMA.16816.F32 R44, R204.reuse, R176, R44 ;  /* 0x000000b0cc2c723c */ /* 0x048ff0000000182c */
[----:B------:R-:W-:Y:S01]  /*e070*/  HMMA.16816.F32 R48, R204, R178, R48 ;  /* 0x000000b2cc30723c */ /* 0x000fe20000001830 */
[----:B------:R-:W1:Y:S06]  /*e080*/  LDSM.16.M88.4 R176, [R230] ;  /* 0x00000000e6b0783b */ /* 0x000e6c0000000200 */
[----:B------:R-:W-:Y:S01]  /*e090*/  LDSM.16.M88.4 R204, [R226+0xc000] ;  /* 0x00c00000e2cc783b */ /* 0x000fe20000000200 */
[C---:B------:R-:W-:Y:S08]  /*e0a0*/  HMMA.16816.F32 R4, R200.reuse, R208, R4 ;  /* 0x000000d0c804723c */ /* 0x040ff00000001804 */
[C---:B------:R-:W-:Y:S01]  /*e0b0*/  HMMA.16816.F32 R8, R200.reuse, R210, R8 ;  /* 0x000000d2c808723c */ /* 0x040fe20000001808 */
[----:B------:R-:W-:Y:S07]  /*e0c0*/  LDSM.16.M88.4 R208, [R222+0x9000] ;  /* 0x00900000ded0783b */ /* 0x000fee0000000200 */
[C---:B----4-:R-:W-:Y:S08]  /*e0d0*/  HMMA.16816.F32 R12, R200.reuse, R188, R12 ;  /* 0x000000bcc80c723c */ /* 0x050ff0000000180c */
[C---:B------:R-:W-:Y:S01]  /*e0e0*/  HMMA.16816.F32 R16, R200.reuse, R190, R16 ;  /* 0x000000bec810723c */ /* 0x040fe20000001810 */
[----:B------:R-:W3:Y:S07]  /*e0f0*/  LDSM.16.M88.4 R188, [R228] ;  /* 0x00000000e4bc783b */ /* 0x000eee0000000200 */
[C---:B--2---:R-:W-:Y:S08]  /*e100*/  HMMA.16816.F32 R20, R200.reuse, R192, R20 ;  /* 0x000000c0c814723c */ /* 0x044ff00000001814 */
[C---:B------:R-:W-:Y:S01]  /*e110*/  HMMA.16816.F32 R24, R200.reuse, R194, R24 ;  /* 0x000000c2c818723c */ /* 0x040fe20000001818 */
[----:B------:R-:W2:Y:S07]  /*e120*/  LDSM.16.M88.4 R192, [R222+0x9800] ;  /* 0x00980000dec0783b */ /* 0x000eae0000000200 */
[C---:B-1----:R-:W-:Y:S08]  /*e130*/  HMMA.16816.F32 R28, R200.reuse, R176, R28 ;  /* 0x000000b0c81c723c */ /* 0x042ff0000000181c */
[C---:B------:R-:W-:Y:S01]  /*e140*/  HMMA.16816.F32 R32, R200.reuse, R178, R32 ;  /* 0x000000b2c820723c */ /* 0x040fe20000001820 */
[----:B------:R-:W1:Y:S07]  /*e150*/  LDSM.16.M88.4 R176, [R222+0xa000] ;  /* 0x00a00000deb0783b */ /* 0x000e6e0000000200 */
        /* <DEDUP_REMOVED lines=10> */
[C---:B--2---:R-:W-:Y:S08]  /*e200*/  HMMA.16816.F32 R12, R204.reuse, R192, R12 ;  /* 0x000000c0cc0c723c */ /* 0x044ff0000000180c */
[C---:B------:R-:W-:Y:S01]  /*e210*/  HMMA.16816.F32 R16, R204.reuse, R194, R16 ;  /* 0x000000c2cc10723c */ /* 0x040fe20000001810 */
[----:B------:R-:W2:Y:S07]  /*e220*/  LDSM.16.M88.4 R192, [R222+0xb800] ;  /* 0x00b80000dec0783b */ /* 0x000eae0000000200 */
[C---:B-1----:R-:W-:Y:S08]  /*e230*/  HMMA.16816.F32 R20, R204.reuse, R176, R20 ;  /* 0x000000b0cc14723c */ /* 0x042ff00000001814 */
[C---:B------:R-:W-:Y:S01]  /*e240*/  HMMA.16816.F32 R24, R204.reuse, R178, R24 ;  /* 0x000000b2cc18723c */ /* 0x040fe20000001818 */
[----:B------:R-:W1:Y:S07]  /*e250*/  LDSM.16.M88.4 R176, [R219+0x9800] ;  /* 0x00980000dbb0783b */ /* 0x000e6e0000000200 */
[C---:B---3--:R-:W-:Y:S08]  /*e260*/  HMMA.16816.F32 R28, R204.reuse, R188, R28 ;  /* 0x000000bccc1c723c */ /* 0x048ff0000000181c */
[C---:B------:R-:W-:Y:S01]  /*e270*/  HMMA.16816.F32 R32, R204.reuse, R190, R32 ;  /* 0x000000becc20723c */ /* 0x040fe20000001820 */
[----:B------:R-:W3:Y:S07]  /*e280*/  LDSM.16.M88.4 R188, [R219+0xa000] ;  /* 0x00a00000dbbc783b */ /* 0x000eee0000000200 */
[C---:B------:R-:W-:Y:S08]  /*e290*/  HMMA.16816.F32 R36, R204.reuse, R196, R36 ;  /* 0x000000c4cc24723c */ /* 0x040ff00000001824 */
[C---:B------:R-:W-:Y:S08]  /*e2a0*/  HMMA.16816.F32 R40, R204.reuse, R198, R40 ;  /* 0x000000c6cc28723c */ /* 0x040ff00000001828 */
[C---:B--2---:R-:W-:Y:S08]  /*e2b0*/  HMMA.16816.F32 R44, R204.reuse, R192, R44 ;  /* 0x000000c0cc2c723c */ /* 0x044ff0000000182c */
[----:B------:R-:W-:Y:S01]  /*e2c0*/  HMMA.16816.F32 R48, R204, R194, R48 ;  /* 0x000000c2cc30723c */ /* 0x000fe20000001830 */
[----:B------:R-:W2:Y:S07]  /*e2d0*/  LDSM.16.M88.4 R192, [R219+0xa800] ;  /* 0x00a80000dbc0783b */ /* 0x000eae0000000200 */
[C---:B------:R-:W-:Y:S08]  /*e2e0*/  HMMA.16816.F32 R4, R200.reuse, R208, R4 ;  /* 0x000000d0c804723c */ /* 0x040ff00000001804 */
[C---:B------:R-:W-:Y:S08]  /*e2f0*/  HMMA.16816.F32 R8, R200.reuse, R210, R8 ;  /* 0x000000d2c808723c */ /* 0x040ff00000001808 */
[C---:B-1----:R-:W-:Y:S08]  /*e300*/  HMMA.16816.F32 R12, R200.reuse, R176, R12 ;  /* 0x000000b0c80c723c */ /* 0x042ff0000000180c */
[C---:B------:R-:W-:Y:S01]  /*e310*/  HMMA.16816.F32 R16, R200.reuse, R178, R16 ;  /* 0x000000b2c810723c */ /* 0x040fe20000001810 */
[----:B------:R-:W1:Y:S03]  /*e320*/  LDSM.16.M88.4 R176, [R219+0xb000] ;  /* 0x00b00000dbb0783b */ /* 0x000e660000000200 */
        /* <DEDUP_REMOVED lines=10> */
[C---:B--2---:R-:W-:Y:S05]  /*e3d0*/  HMMA.16816.F32 R28, R200.reuse, R192, R28 ;  /* 0x000000c0c81c723c */ /* 0x044fea000000181c */
[----:B------:R-:W-:Y:S02]  /*e3e0*/  FMNMX.FTZ R0, R9, R0, !PT ;  /* 0x0000000009007209 */ /* 0x000fe40007810000 */
[----:B------:R-:W-:Y:S01]  /*e3f0*/  FMNMX.FTZ R2, R10, R2, !PT ;  /* 0x000000020a027209 */ /* 0x000fe20007810000 */
[C---:B------:R-:W-:Y:S04]  /*e400*/  HMMA.16816.F32 R32, R200.reuse, R194, R32 ;  /* 0x000000c2c820723c */ /* 0x040fe80000001820 */
[----:B------:R-:W-:Y:S02]  /*e410*/  FMNMX.FTZ R0, R12, R0, !PT ;  /* 0x000000000c007209 */ /* 0x000fe40007810000 */
[----:B------:R-:W-:Y:S02]  /*e420*/  FMNMX.FTZ R2, R11, R2, !PT ;  /* 0x000000020b027209 */ /* 0x000fe40007810000 */
[----:B------:R-:W-:Y:S01]  /*e430*/  FMNMX.FTZ R0, R13, R0, !PT ;  /* 0x000000000d007209 */ /* 0x000fe20007810000 */
[C---:B-1----:R-:W-:Y:S03]  /*e440*/  HMMA.16816.F32 R36, R200.reuse, R176, R36 ;  /* 0x000000b0c824723c */ /* 0x042fe60000001824 */
[----:B------:R-:W-:Y:S02]  /*e450*/  FMNMX.FTZ R0, R16, R0, !PT ;  /* 0x0000000010007209 */ /* 0x000fe40007810000 */
[----:B------:R-:W-:Y:S02]  /*e460*/  FMNMX.FTZ R2, R14, R2, !PT ;  /* 0x000000020e027209 */ /* 0x000fe40007810000 */
[----:B------:R-:W-:Y:S01]  /*e470*/  FMNMX.FTZ R0, R17, R0, !PT ;  /* 0x0000000011007209 */ /* 0x000fe20007810000 */
[C---:B------:R-:W-:Y:S04]  /*e480*/  HMMA.16816.F32 R40, R200.reuse, R178, R40 ;  /* 0x000000b2c828723c */ /* 0x040fe80000001828 */
[----:B------:R-:W-:Y:S02]  /*e490*/  FMNMX.FTZ R2, R15, R2, !PT ;  /* 0x000000020f027209 */ /* 0x000fe40007810000 */
[----:B------:R-:W-:Y:S01]  /*e4a0*/  FMNMX.FTZ R0, R20, R0, !PT ;  /* 0x0000000014007209 */ /* 0x000fe20007810000 */
[----:B------:R-:W-:Y:S01]  /*e4b0*/  @P0 IMAD.WIDE.U32 R178, R252, c[0x0][0x1e0], RZ ;  /* 0x00007800fcb20a25 */ /* 0x000fe200078e00ff */
        /* <DEDUP_REMOVED lines=35> */
[----:B------:R-:W-:Y:S02]  /*e6f0*/  FMNMX.FTZ R0, R50, R0, !PT ;  /* 0x0000000032007209 */ /* 0x000fe40007810000 */
[----:B------:R-:W-:Y:S02]  /*e700*/  @P0 MOV R176, R212 ;  /* 0x000000d400b00202 */ /* 0x000fe40000000f00 */
[----:B------:R-:W-:Y:S03]  /*e710*/  FMNMX.FTZ R0, R51, R0, !PT ;  /* 0x0000000033007209 */ /* 0x000fe60007810000 */
[----:B------:R-:W-:Y:S02]  /*e720*/  @P0 IMAD.WIDE.U32 R176, R178, 0x60, R176 ;  /* 0x00000060b2b00825 */ /* 0x000fe400078e00b0 */
[----:B------:R-:W2:Y:S01]  /*e730*/  SHFL.BFLY PT, R2, R0, 0x2, 0x1f ;  /* 0x0c401f0000027f89 */ /* 0x000ea200000e0000 */
[----:B-1----:R-:W-:Y:S05]  /*e740*/  FMNMX.FTZ R173, R173, R3, !PT ;  /* 0x00000003adad7209 */ /* 0x002fea0007810000 */
[----:B------:R-:W1:Y:S01]  /*e750*/  SHFL.BFLY PT, R172, R173, 0x1, 0x1f ;  /* 0x0c201f00adac7f89 */ /* 0x000e6200000e0000 */
[----:B--2---:R-:W-:Y:S05]  /*e760*/  FMNMX.FTZ R0, R0, R2, !PT ;  /* 0x0000000200007209 */ /* 0x004fea0007810000 */
[----:B------:R-:W2:Y:S01]  /*e770*/  SHFL.BFLY PT, R3, R0, 0x1, 0x1f ;  /* 0x0c201f0000037f89 */ /* 0x000ea200000e0000 */
[----:B-1----:R-:W-:Y:S02]  /*e780*/  FMNMX.FTZ R173, R173, R172, !PT ;  /* 0x000000acadad7209 */ /* 0x002fe40007810000 */
[----:B------:R-:W-:Y:S03]  /*e790*/  @P0 SHF.R.S32.HI R172, RZ, 0x1f, R252 ;  /* 0x0000001fffac0819 */ /* 0x000fe600000114fc */
[C---:B------:R-:W-:Y:S02]  /*e7a0*/  FADD.FTZ R2, -R173.reuse, R174 ;  /* 0x000000aead027221 */ /* 0x040fe40000010100 */
[----:B------:R-:W-:Y:S02]  /*e7b0*/  @P0 IMAD R174, R172, c[0x0][0x1e0], RZ ;  /* 0x00007800acae0a24 */ /* 0x000fe400078e02ff */
[----:B------:R-:W-:Y:S01]  /*e7c0*/  FMUL.FTZ R196, R173, c[0x0][0x2d0] ;  /* 0x0000b400adc47a20 */ /* 0x000fe20000410000 */
[----:B--2---:R-:W-:Y:S01]  /*e7d0*/  FMNMX.FTZ R172, R0, R3, !PT ;  /* 0x0000000300ac7209 */ /* 0x004fe20007810000 */
[----:B------:R-:W-:Y:S02]  /*e7e0*/  FMUL.FTZ R0, R2, c[0x0][0x2d0] ;  /* 0x0000b40002007a20 */ /* 0x000fe40000410000 */
[--C-:B------:R-:W-:Y:S02]  /*e7f0*/  FFMA.FTZ R4, R4, c[0x0][0x2d0], -R196.reuse ;  /* 0x0000b40004047a23 */ /* 0x100fe400000108c4 */
[----:B------:R1:W2:Y:S01]  /*e800*/  MUFU.EX2 R2, R0 ;  /* 0x0000000000027308 */ /* 0x0002a20000000800 */
[----:B------:R-:W-:Y:S02]  /*e810*/  FFMA.FTZ R5, R5, c[0x0][0x2d0], -R196 ;  /* 0x0000b40005057a23 */ /* 0x000fe400000108c4 */
[----:B------:R-:W-:Y:S01]  /*e820*/  @P0 IMAD R3, R252, c[0x0][0x1e4], R174 ;  /* 0x00007900fc030a24 */ /* 0x000fe200078e02ae */
[----:B------:R-:W-:Y:S01]  /*e830*/  @P0 SHF.L.U32 R174, R176, 0x1, RZ ;  /* 0x00000001b0ae0819 */ /* 0x000fe200000006ff */
[--C-:B------:R-:W-:Y:S02]  /*e840*/  FFMA.FTZ R12, R12, c[0x0][0x2d0], -R196.reuse ;  /* 0x0000b4000c0c7a23 */ /* 0x100fe400000108c4 */
[--C-:B------:R-:W-:Y:S01]  /*e850*/  FFMA.FTZ R13, R13, c[0x0][0x2d0], -R196.reuse ;  /* 0x0000b4000d0d7a23 */ /* 0x100fe200000108c4 */
[----:B------:R-:W-:Y:S01]  /*e860*/  @P0 IADD3 R3, R179, R3, RZ ;  /* 0x00000003b3030210 */ /* 0x000fe20007ffe0ff */
[--C-:B------:R-:W-:Y:S01]  /*e870*/  FFMA.FTZ R16, R16, c[0x0][0x2d0], -R196.reuse ;  /* 0x0000b40010107a23 */ /* 0x100fe200000108c4 */
[----:B------:R3:W-:Y:S01]  /*e880*/  MUFU.EX2 R215, R4 ;  /* 0x0000000400d77308 */ /* 0x0007e20000000800 */
[----:B------:R-:W-:Y:S01]  /*e890*/  @P0 IADD3 R178, P2, R174, 0x80, RZ ;  /* 0x00000080aeb20810 */ /* 0x000fe20007f5e0ff */
[--C-:B------:R-:W-:Y:S02]  /*e8a0*/  FFMA.FTZ R17, R17, c[0x0][0x2d0], -R196.reuse ;  /* 0x0000b40011117a23 */ /* 0x100fe400000108c4 */
[----:B------:R-:W-:Y:S01]  /*e8b0*/  @P0 IMAD R3, R3, 0x60, RZ ;  /* 0x0000006003030824 */ /* 0x000fe200078e02ff */
[----:B------:R-:W-:Y:S01]  /*e8c0*/  @P0 IADD3 R178, P1, R178, c[0x0][0x1c8], RZ ;  /* 0x00007200b2b20a10 */ /* 0x000fe20007f3e0ff */
[--C-:B------:R-:W-:Y:S02]  /*e8d0*/  FFMA.FTZ R20, R20, c[0x0][0x2d0], -R196.reuse ;  /* 0x0000b40014147a23 */ /* 0x100fe400000108c4 */
[--C-:B------:R-:W-:Y:S01]  /*e8e0*/  FFMA.FTZ R21, R21, c[0x0][0x2d0], -R196.reuse ;  /* 0x0000b40015157a23 */ /* 0x100fe200000108c4 */
[----:B------:R-:W-:Y:S01]  /*e8f0*/  @P0 IADD3 R3, R177, R3, RZ ;  /* 0x00000003b1030210 */ /* 0x000fe20007ffe0ff */
[----:B------:R4:W-:Y:S01]  /*e900*/  MUFU.EX2 R205, R5 ;  /* 0x0000000500cd7308 */ /* 0x0009e20000000800 */
[--C-:B------:R-:W-:Y:S02]  /*e910*/  FFMA.FTZ R24, R24, c[0x0][0x2d0], -R196.reuse ;  /* 0x0000b40018187a23 */ /* 0x100fe400000108c4 */
[----:B------:R-:W-:Y:S01]  /*e920*/  @P0 SHF.L.U64.HI R3, R176, 0x1, R3 ;  /* 0x00000001b0030819 */ /* 0x000fe20000010203 */
[----:B-1----:R-:W-:Y:S02]  /*e930*/  FADD.FTZ R0, -R172, R175 ;  /* 0x000000afac007221 */ /* 0x002fe40000010100 */
[--C-:B------:R-:W-:Y:S01]  /*e940*/  FFMA.FTZ R175, R8, c[0x0][0x2d0], -R196.reuse ;  /* 0x0000b40008af7a23 */ /* 0x100fe200000108c4 */
[--C-:B------:R-:W-:Y:S01]  /*e950*/  @P0 IADD3.X R179, RZ, c[0x0][0x1cc], R3.reuse, P1, P2 ;  /* 0x00007300ffb30a10 */ /* 0x100fe20000fe4403 */
[----:B------:R-:W-:Y:S01]  /*e960*/  FMUL.FTZ R0, R0, c[0x0][0x2d0] ;  /* 0x0000b40000007a20 */ /* 0x000fe20000410000 */
[----:B------:R-:W-:Y:S01]  /*e970*/  @P0 IADD3 R176, P2, R174, 0x100, RZ ;  /* 0x00000100aeb00810 */ /* 0x000fe20007f5e0ff */
[----:B------:R1:W-:Y:S01]  /*e980*/  MUFU.EX2 R204, R175 ;  /* 0x000000af00cc7308 */ /* 0x0003e20000000800 */
[----:B------:R-:W-:Y:S01]  /*e990*/  @P0 MOV R8, c[0x0][0x1e0] ;  /* 0x0000780000080a02 */ /* 0x000fe20000000f00 */
[----:B--2---:R-:W-:Y:S01]  /*e9a0*/  FMUL.FTZ R132, R2, R132 ;  /* 0x0000008402847220 */ /* 0x004fe20000410000 */
[----:B---3--:R-:W-:Y:S01]  /*e9b0*/  @P0 IADD3 R4, P1, R174, c[0x0][0x1c8], RZ ;  /* 0x00007200ae040a10 */ /* 0x008fe20007f3e0ff */
[----:B------:R-:W-:Y:S01]  /*e9c0*/  FMUL.FTZ R133, R2, R133 ;  /* 0x0000008502857220 */ /* 0x000fe20000410000 */
[----:B------:R-:W-:Y:S01]  /*e9d0*/  @P0 SHF.L.U64.HI R188, R8, R213, c[0x0][0x1e4] ;  /* 0x0000790008bc0619 */ /* 0x000fe200000102d5 */
[C---:B------:R-:W-:Y:S02]  /*e9e0*/  FMUL.FTZ R136, R2.reuse, R136 ;  /* 0x0000008802887220 */ /* 0x040fe40000410000 */
[C---:B------:R-:W-:Y:S02]  /*e9f0*/  FMUL.FTZ R137, R2.reuse, R137 ;  /* 0x0000008902897220 */ /* 0x040fe40000410000 */
[----:B------:R-:W2:Y:S01]  /*ea00*/  MUFU.EX2 R0, R0 ;  /* 0x0000000000007308 */ /* 0x000ea20000000800 */
[C---:B------:R-:W-:Y:S02]  /*ea10*/  FMUL.FTZ R140, R2.reuse, R140 ;  /* 0x0000008c028c7220 */ /* 0x040fe40000410000 */
[C---:B------:R-:W-:Y:S01]  /*ea20*/  FMUL.FTZ R141, R2.reuse, R141 ;  /* 0x0000008d028d7220 */ /* 0x040fe20000410000 */
[----:B----4-:R-:W-:Y:S01]  /*ea30*/  @P0 IADD3.X R5, R3, c[0x0][0x1cc], RZ, P1, !PT ;  /* 0x0000730003050a10 */ /* 0x010fe20000ffe4ff */
[----:B------:R-:W-:Y:S01]  /*ea40*/  FMUL.FTZ R144, R2, R144 ;  /* 0x0000009002907220 */ /* 0x000fe20000410000 */
[----:B------:R-:W-:Y:S01]  /*ea50*/  @P0 IADD3 R176, P1, R176, c[0x0][0x1c8], RZ ;  /* 0x00007200b0b00a10 */ /* 0x000fe20007f3e0ff */
[C---:B------:R-:W-:Y:S02]  /*ea60*/  FMUL.FTZ R145, R2.reuse, R145 ;  /* 0x0000009102917220 */ /* 0x040fe40000410000 */
[----:B------:R3:W-:Y:S01]  /*ea70*/  @P0 LDGSTS.E.BYPASS.LTC128B.128 [R251+0xc100], [R4.64], !P5 ;  /* 0x0c10000004fb0fae */ /* 0x0007e2000e901d48 */
[--C-:B------:R-:W-:Y:S01]  /*ea80*/  @P0 IADD3.X R177, RZ, c[0x0][0x1cc], R3.reuse, P1, P2 ;  /* 0x00007300ffb10a10 */ /* 0x100fe20000fe4403 */
[C---:B------:R-:W-:Y:S01]  /*ea90*/  FMUL.FTZ R148, R2.reuse, R148 ;  /* 0x0000009402947220 */ /* 0x040fe20000410000 */
[----:B------:R-:W-:Y:S01]  /*eaa0*/  MUFU.EX2 R214, R12 ;  /* 0x0000000c00d67308 */ /* 0x000fe20000000800 */
[----:B------:R-:W-:Y:S02]  /*eab0*/  FMUL.FTZ R149, R2, R149 ;  /* 0x0000009502957220 */ /* 0x000fe40000410000 */
[--C-:B-1----:R-:W-:Y:S01]  /*eac0*/  FFMA.FTZ R175, R9, c[0x0][0x2d0], -R196.reuse ;  /* 0x0000b40009af7a23 */ /* 0x102fe200000108c4 */
[----:B------:R-:W-:Y:S01]  /*ead0*/  @P0 IADD3 R9, P2, R174, 0x180, RZ ;  /* 0x00000180ae090810 */ /* 0x000fe20007f5e0ff */
[----:B------:R1:W-:Y:S01]  /*eae0*/  @P0 LDGSTS.E.BYPASS.LTC128B.128 [R251+0xf100], [R178.64], !P4 ;  /* 0x0f100000b2fb0fae */ /* 0x0003e2000e101d48 */
[----:B------:R-:W-:Y:S02]  /*eaf0*/  FMUL.FTZ R174, R172, c[0x0][0x2d0] ;  /* 0x0000b400acae7a20 */ /* 0x000fe40000410000 */
[----:B------:R-:W-:Y:S02]  /*eb00*/  FFMA.FTZ R25, R25, c[0x0][0x2d0], -R196 ;  /* 0x0000b40019197a23 */ /* 0x000fe400000108c4 */
[----:B------:R4:W1:Y:S01]  /*eb10*/  MUFU.EX2 R203, R175 ;  /* 0x000000af00cb7308 */ /* 0x0008620000000800 */
[--C-:B------:R-:W-:Y:S01]  /*eb20*/  FFMA.FTZ R6, R6, c[0x0][0x2d0], -R174.reuse ;  /* 0x0000b40006067a23 */ /* 0x100fe200000108ae */
[----:B------:R3:W-:Y:S01]  /*eb30*/  @P0 LDGSTS.E.BYPASS.LTC128B.128 [R251+0x12100], [R176.64], !P3 ;  /* 0x12100000b0fb0fae */ /* 0x0007e2000d901d48 */
[--C-:B------:R-:W-:Y:S02]  /*eb40*/  FFMA.FTZ R10, R10, c[0x0][0x2d0], -R174.reuse ;  /* 0x0000b4000a0a7a23 */ /* 0x100fe400000108ae */
[--C-:B------:R-:W-:Y:S02]  /*eb50*/  FFMA.FTZ R11, R11, c[0x0][0x2d0], -R174.reuse ;  /* 0x0000b4000b0b7a23 */ /* 0x100fe400000108ae */
[C---:B--2---:R-:W-:Y:S02]  /*eb60*/  FMUL.FTZ R134, R0.reuse, R134 ;  /* 0x0000008600867220 */ /* 0x044fe40000410000 */
        /* <DEDUP_REMOVED lines=9> */
[----:B------:R-:W-:Y:S01]  /*ec00*/  FMUL.FTZ R150, R0, R150 ;  /* 0x0000009600967220 */ /* 0x000fe20000410000 */
[----:B----4-:R-:W-:Y:S01]  /*ec10*/  @P0 SHF.L.U32 R175, R8, 0x6, RZ ;  /* 0x0000000608af0819 */ /* 0x010fe200000006ff */
[----:B------:R-:W-:Y:S01]  /*ec20*/  FMUL.FTZ R151, R0, R151 ;  /* 0x0000009700977220 */ /* 0x000fe20000410000 */
[----:B------:R-:W-:Y:S01]  /*ec30*/  @P0 IADD3 R8, P1, R9, c[0x0][0x1c8], RZ ;  /* 0x0000720009080a10 */ /* 0x000fe20007f3e0ff */
[--C-:B------:R-:W-:Y:S01]  /*ec40*/  FFMA.FTZ R14, R14, c[0x0][0x2d0], -R174.reuse ;  /* 0x0000b4000e0e7a23 */ /* 0x100fe200000108ae */
[----:B-1----:R-:W-:Y:S01]  /*ec50*/  F2FP.PACK_AB R178, R203, R204 ;  /* 0x000000cccbb2723e */ /* 0x002fe200000000ff */
[--C-:B------:R-:W-:Y:S01]  /*ec60*/  FFMA.FTZ R15, R15, c[0x0][0x2d0], -R174.reuse ;  /* 0x0000b4000f0f7a23 */ /* 0x100fe200000108ae */
[----:B------:R-:W-:Y:S01]  /*ec70*/  @P0 IADD3.X R9, RZ, c[0x0][0x1cc], R3, P1, P2 ;  /* 0x00007300ff090a10 */ /* 0x000fe20000fe4403 */
[--C-:B------:R-:W-:Y:S01]  /*ec80*/  FFMA.FTZ R3, R7, c[0x0][0x2d0], -R174.reuse ;  /* 0x0000b40007037a23 */ /* 0x100fe200000108ae */
[----:B---3--:R-:W-:Y:S01]  /*ec90*/  @P0 IADD3 R4, P2, R4, R175, RZ ;  /* 0x000000af04040210 */ /* 0x008fe20007f5e0ff */
[----:B------:R-:W1:Y:S01]  /*eca0*/  MUFU.EX2 R200, R11 ;  /* 0x0000000b00c87308 */ /* 0x000e620000000800 */
[----:B------:R-:W-:Y:S01]  /*ecb0*/  F2FP.PACK_AB R176, R205, R215 ;  /* 0x000000d7cdb0723e */ /* 0x000fe200000000ff */
[----:B------:R3:W-:Y:S01]  /*ecc0*/  @P0 LDGSTS.E.BYPASS.LTC128B.128 [R251+0x15100], [R8.64], !P6 ;  /* 0x1510000008fb0fae */ /* 0x0007e2000f101d48 */
[----:B------:R-:W-:Y:S01]  /*ecd0*/  @P0 IADD3.X R5, R5, R188, RZ, P2, !PT ;  /* 0x000000bc05050210 */ /* 0x000fe200017fe4ff */
[--C-:B------:R-:W-:Y:S01]  /*ece0*/  FFMA.FTZ R18, R18, c[0x0][0x2d0], -R174.reuse ;  /* 0x0000b40012127a23 */ /* 0x100fe200000108ae */
[----:B--2---:R-:W-:Y:S01]  /*ecf0*/  @P0 IADD3 R6, P1, R175, R4, RZ ;  /* 0x00000004af060210 */ /* 0x004fe20007f3e0ff */
[--C-:B------:R-:W-:Y:S02]  /*ed00*/  FFMA.FTZ R19, R19, c[0x0][0x2d0], -R174.reuse ;  /* 0x0000b40013137a23 */ /* 0x100fe400000108ae */
[----:B------:R2:W-:Y:S01]  /*ed10*/  @P0 LDGSTS.E.BYPASS.LTC128B.128 [R251+0xd100], [R4.64], !P5 ;  /* 0x0d10000004fb0fae */ /* 0x0005e2000e901d48 */
[----:B------:R-:W-:Y:S01]  /*ed20*/  @P0 IADD3.X R7, R188, R5, RZ, P1, !PT ;  /* 0x00000005bc070210 */ /* 0x000fe20000ffe4ff */
[----:B------:R-:W4:Y:S01]  /*ed30*/  MUFU.EX2 R202, R3 ;  /* 0x0000000300ca7308 */ /* 0x000f220000000800 */
[----:B------:R-:W-:Y:S02]  /*ed40*/  FMUL.FTZ R10, R0, R186 ;  /* 0x000000ba000a7220 */ /* 0x000fe40000410000 */
[--C-:B------:R-:W-:Y:S01]  /*ed50*/  FFMA.FTZ R22, R22, c[0x0][0x2d0], -R174.reuse ;  /* 0x0000b40016167a23 */ /* 0x100fe200000108ae */
[----:B------:R2:W-:Y:S01]  /*ed60*/  @P0 LDGSTS.E.BYPASS.LTC128B.128 [R251+0x10100], [R4.64+0x80], !P4 ;  /* 0x1010008004fb0fae */ /* 0x0005e2000e101d48 */
[--C-:B------:R-:W-:Y:S02]  /*ed70*/  FFMA.FTZ R23, R23, c[0x0][0x2d0], -R174.reuse ;  /* 0x0000b40017177a23 */ /* 0x100fe400000108ae */
[--C-:B------:R-:W-:Y:S02]  /*ed80*/  FFMA.FTZ R26, R26, c[0x0][0x2d0], -R174.reuse ;  /* 0x0000b4001a1a7a23 */ /* 0x100fe400000108ae */
[----:B------:R-:W-:Y:S01]  /*ed90*/  FFMA.FTZ R27, R27, c[0x0][0x2d0], -R174 ;  /* 0x0000b4001b1b7a23 */ /* 0x000fe200000108ae */
[----:B------:R2:W-:Y:S01]  /*eda0*/  @P0 LDGSTS.E.BYPASS.LTC128B.128 [R251+0x13100], [R4.64+0x100], !P3 ;  /* 0x1310010004fb0fae */ /* 0x0005e2000d901d48 */
[----:B------:R-:W2:Y:S01]  /*edb0*/  MUFU.EX2 R213, R13 ;  /* 0x0000000d00d57308 */ /* 0x000ea20000000800 */
[--C-:B------:R-:W-:Y:S01]  /*edc0*/  FFMA.FTZ R28, R28, c[0x0][0x2d0], -R196.reuse ;  /* 0x0000b4001c1c7a23 */ /* 0x100fe200000108c4 */
[----:B-1----:R-:W-:Y:S01]  /*edd0*/  F2FP.PACK_AB R179, R200, R201 ;  /* 0x000000c9c8b3723e */ /* 0x002fe200000000ff */
[----:B------:R-:W-:Y:S02]  /*ede0*/  FMUL.FTZ R11, R0, R187 ;  /* 0x000000bb000b7220 */ /* 0x000fe40000410000 */
[----:B------:R2:W-:Y:S01]  /*edf0*/  @P0 LDGSTS.E.BYPASS.LTC128B.128 [R251+0x16100], [R4.64+0x180], !P6 ;  /* 0x1610018004fb0fae */ /* 0x0005e2000f101d48 */
[----:B------:R-:W-:Y:S02]  /*ee00*/  FFMA.FTZ R29, R29, c[0x0][0x2d0], -R196 ;  /* 0x0000b4001d1d7a23 */ /* 0x000fe400000108c4 */
[C---:B---3--:R-:W-:Y:S02]  /*ee10*/  FMUL.FTZ R8, R2.reuse, R184 ;  /* 0x000000b802087220 */ /* 0x048fe40000410000 */
[----:B------:R-:W-:Y:S01]  /*ee20*/  FMUL.FTZ R9, R2, R185 ;  /* 0x000000b902097220 */ /* 0x000fe20000410000 */
[----:B------:R1:W-:Y:S01]  /*ee30*/  @P0 LDGSTS.E.BYPASS.LTC128B.128 [R251+0xe100], [R6.64], !P5 ;  /* 0x0e10000006fb0fae */ /* 0x0003e2000e901d48 */
[----:B------:R-:W-:Y:S01]  /*ee40*/  MUFU.EX2 R198, R14 ;  /* 0x0000000e00c67308 */ /* 0x000fe20000000800 */
[----:B----4-:R-:W-:Y:S01]  /*ee50*/  F2FP.PACK_AB R177, R202, R199 ;  /* 0x000000c7cab1723e */ /* 0x010fe200000000ff */
[--C-:B------:R-:W-:Y:S02]  /*ee60*/  FFMA.FTZ R30, R30, c[0x0][0x2d0], -R174.reuse ;  /* 0x0000b4001e1e7a23 */ /* 0x100fe400000108ae */
[--C-:B------:R-:W-:Y:S01]  /*ee70*/  FFMA.FTZ R31, R31, c[0x0][0x2d0], -R174.reuse ;  /* 0x0000b4001f1f7a23 */ /* 0x100fe200000108ae */
[----:B------:R1:W-:Y:S01]  /*ee80*/  @P0 LDGSTS.E.BYPASS.LTC128B.128 [R251+0x11100], [R6.64+0x80], !P4 ;  /* 0x1110008006fb0fae */ /* 0x0003e2000e101d48 */
[----:B------:R-:W-:Y:S02]  /*ee90*/  FFMA.FTZ R3, R35, c[0x0][0x2d0], -R174 ;  /* 0x0000b40023037a23 */ /* 0x000fe400000108ae */
[--C-:B------:R-:W-:Y:S02]  /*eea0*/  FFMA.FTZ R32, R32, c[0x0][0x2d0], -R196.reuse ;  /* 0x0000b40020207a23 */ /* 0x100fe400000108c4 */
[----:B------:R3:W4:Y:S01]  /*eeb0*/  MUFU.EX2 R197, R15 ;  /* 0x0000000f00c57308 */ /* 0x0007220000000800 */
[----:B------:R1:W-:Y:S01]  /*eec0*/  @P0 LDGSTS.E.BYPASS.LTC128B.128 [R251+0x14100], [R6.64+0x100], !P3 ;  /* 0x1410010006fb0fae */ /* 0x0003e2000d901d48 */
[----:B------:R-:W-:Y:S02]  /*eed0*/  FFMA.FTZ R33, R33, c[0x0][0x2d0], -R196 ;  /* 0x0000b40021217a23 */ /* 0x000fe400000108c4 */
[----:B------:R-:W-:Y:S02]  /*eee0*/  FFMA.FTZ R34, R34, c[0x0][0x2d0], -R174 ;  /* 0x0000b40022227a23 */ /* 0x000fe400000108ae */
[C---:B------:R-:W-:Y:S01]  /*eef0*/  FMUL.FTZ R152, R2.reuse, R152 ;  /* 0x0000009802987220 */ /* 0x040fe20000410000 */
[----:B------:R1:W-:Y:S01]  /*ef00*/  @P0 LDGSTS.E.BYPASS.LTC128B.128 [R251+0x17100], [R6.64+0x180], !P6 ;  /* 0x1710018006fb0fae */ /* 0x0003e2000f101d48 */
[C---:B------:R-:W-:Y:S02]  /*ef10*/  FMUL.FTZ R153, R2.reuse, R153 ;  /* 0x0000009902997220 */ /* 0x040fe40000410000 */
[C---:B--2---:R-:W-:Y:S01]  /*ef20*/  FMUL.FTZ R4, R2.reuse, R180 ;  /* 0x000000b402047220 */ /* 0x044fe20000410000 */
[----:B------:R-:W-:Y:S01]  /*ef30*/  MUFU.EX2 R212, R16 ;  /* 0x0000001000d47308 */ /* 0x000fe20000000800 */
[----:B------:R-:W-:Y:S01]  /*ef40*/  FMUL.FTZ R5, R2, R181 ;  /* 0x000000b502057220 */ /* 0x000fe20000410000 */
[----:B------:R-:W2:Y:S01]  /*ef50*/  LDSM.16.MT88.4 R188, [R217] ;  /* 0x00000000d9bc783b */ /* 0x000ea20000004200 */
[C---:B------:R-:W-:Y:S02]  /*ef60*/  FMUL.FTZ R154, R0.reuse, R154 ;  /* 0x0000009a009a7220 */ /* 0x040fe40000410000 */
[----:B------:R-:W-:Y:S02]  /*ef70*/  FMUL.FTZ R155, R0, R155 ;  /* 0x0000009b009b7220 */ /* 0x000fe40000410000 */
[C---:B------:R-:W-:Y:S01]  /*ef80*/  FMUL.FTZ R156, R2.reuse, R156 ;  /* 0x0000009c029c7220 */ /* 0x040fe20000410000 */
[----:B------:R-:W4:Y:S01]  /*ef90*/  LDSM.16.MT88.4 R192, [R218] ;  /* 0x00000000dac0783b */ /* 0x000f220000004200 */
[----:B------:R-:W-:Y:S01]  /*efa0*/  FMUL.FTZ R157, R2, R157 ;  /* 0x0000009d029d7220 */ /* 0x000fe20000410000 */
[----:B------:R-:W2:Y:S01]  /*efb0*/  MUFU.EX2 R211, R17 ;  /* 0x0000001100d37308 */ /* 0x000ea20000000800 */
[C---:B------:R-:W-:Y:S02]  /*efc0*/  FMUL.FTZ R158, R0.reuse, R158 ;  /* 0x0000009e009e7220 */ /* 0x040fe40000410000 */
[----:B------:R-:W-:Y:S01]  /*efd0*/  FMUL.FTZ R159, R0, R159 ;  /* 0x0000009f009f7220 */ /* 0x000fe20000410000 */
[----:B------:R-:W-:Y:S01]  /*efe0*/  LDSM.16.MT88.4 R184, [R220] ;  /* 0x00000000dcb8783b */ /* 0x000fe20000004200 */
[C---:B------:R-:W-:Y:S02]  /*eff0*/  FMUL.FTZ R160, R2.reuse, R160 ;  /* 0x000000a002a07220 */ /* 0x040fe40000410000 */
[----:B------:R-:W-:Y:S02]  /*f000*/  FMUL.FTZ R161, R2, R161 ;  /* 0x000000a102a17220 */ /* 0x000fe40000410000 */
[C---:B------:R-:W-:Y:S01]  /*f010*/  FMUL.FTZ R162, R0.reuse, R162 ;  /* 0x000000a200a27220 */ /* 0x040fe20000410000 */
[----:B---3--:R-:W-:Y:S01]  /*f020*/  LDSM.16.MT88.4 R12, [R220+0x9000] ;  /* 0x00900000dc0c783b */ /* 0x008fe20000004200 */
[----:B------:R-:W-:Y:S01]  /*f030*/  MUFU.EX2 R210, R20 ;  /* 0x0000001400d27308 */ /* 0x000fe20000000800 */
[C---:B------:R-:W-:Y:S02]  /*f040*/  FMUL.FTZ R163, R0.reuse, R163 ;  /* 0x000000a300a37220 */ /* 0x040fe40000410000 */
[C---:B-1----:R-:W-:Y:S02]  /*f050*/  FMUL.FTZ R6, R0.reuse, R182 ;  /* 0x000000b600067220 */ /* 0x042fe40000410000 */
[----:B------:R-:W-:Y:S01]  /*f060*/  FMUL.FTZ R7, R0, R183 ;  /* 0x000000b700077220 */ /* 0x000fe20000410000 */
[----:B------:R-:W0:Y:S01]  /*f070*/  LDGDEPBAR ;  /* 0x00000000000079af */ /* 0x000e220000000000 */
[C---:B------:R-:W-:Y:S02]  /*f080*/  FMUL.FTZ R164, R2.reuse, R164 ;  /* 0x000000a402a47220 */ /* 0x040fe40000410000 */
[----:B------:R-:W-:Y:S01]  /*f090*/  FMUL.FTZ R165, R2, R165 ;  /* 0x000000a502a57220 */ /* 0x000fe20000410000 */
[----:B------:R-:W-:Y:S01]  /*f0a0*/  MUFU.EX2 R209, R21 ;  /* 0x0000001500d17308 */ /* 0x000fe20000000800 */
[C---:B------:R-:W-:Y:S01]  /*f0b0*/  FMUL.FTZ R166, R0.reuse, R166 ;  /* 0x000000a600a67220 */ /* 0x040fe20000410000 */
[----:B------:R-:W1:Y:S01]  /*f0c0*/  LDSM.16.MT88.4 R180, [R221] ;  /* 0x00000000ddb4783b */ /* 0x000e620000004200 */
[----:B------:R-:W-:Y:S02]  /*f0d0*/  FMUL.FTZ R167, R0, R167 ;  /* 0x000000a700a77220 */ /* 0x000fe40000410000 */
[C---:B------:R-:W-:Y:S02]  /*f0e0*/  FMUL.FTZ R168, R2.reuse, R168 ;  /* 0x000000a802a87220 */ /* 0x040fe40000410000 */
[----:B------:R-:W-:Y:S02]  /*f0f0*/  FMUL.FTZ R169, R2, R169 ;  /* 0x000000a902a97220 */ /* 0x000fe40000410000 */
[C---:B------:R-:W-:Y:S01]  /*f100*/  FMUL.FTZ R170, R0.reuse, R170 ;  /* 0x000000aa00aa7220 */ /* 0x040fe20000410000 */
[----:B------:R-:W-:Y:S01]  /*f110*/  MUFU.EX2 R208, R24 ;  /* 0x0000001800d07308 */ /* 0x000fe20000000800 */
[C---:B--2---:R-:W-:Y:S05]  /*f120*/  HMMA.16816.F32 R4, R176.reuse, R188, R4 ;  /* 0x000000bcb004723c */ /* 0x044fea0000001804 */
[----:B------:R-:W-:Y:S02]  /*f130*/  FMUL.FTZ R171, R0, R171 ;  /* 0x000000ab00ab7220 */ /* 0x000fe40000410000 */
[C---:B------:R-:W-:Y:S01]  /*f140*/  FMUL.FTZ R52, R2.reuse, R52 ;  /* 0x0000003402347220 */ /* 0x040fe20000410000 */
[C---:B------:R-:W-:Y:S01]  /*f150*/  HMMA.16816.F32 R8, R176.reuse, R190, R8 ;  /* 0x000000beb008723c */ /* 0x040fe20000001808 */
[----:B------:R-:W2:Y:S01]  /*f160*/  LDSM.16.MT88.4 R188, [R217+0x3000] ;  /* 0x00300000d9bc783b */ /* 0x000ea20000004200 */
[----:B------:R-:W-:Y:S02]  /*f170*/  MUFU.EX2 R207, R25 ;  /* 0x0000001900cf7308 */ /* 0x000fe40000000800 */
[----:B------:R-:W-:Y:S02]  /*f180*/  FMUL.FTZ R53, R2, R53 ;  /* 0x0000003502357220 */ /* 0x000fe40000410000 */
[C---:B------:R-:W-:Y:S02]  /*f190*/  FMUL.FTZ R54, R0.reuse, R54 ;  /* 0x0000003600367220 */ /* 0x040fe40000410000 */
[C---:B----4-:R-:W-:Y:S04]  /*f1a0*/  HMMA.16816.F32 R132, R176.reuse, R192, R132 ;  /* 0x000000c0b084723c */ /* 0x050fe80000001884 */
[----:B------:R-:W-:Y:S01]  /*f1b0*/  MUFU.EX2 R193, R22 ;  /* 0x0000001600c17308 */ /* 0x000fe20000000800 */
[----:B------:R-:W-:Y:S02]  /*f1c0*/  FMUL.FTZ R55, R0, R55 ;  /* 0x0000003700377220 */ /* 0x000fe40000410000 */
[C---:B------:R-:W-:Y:S01]  /*f1d0*/  FMUL.FTZ R56, R2.reuse, R56 ;  /* 0x0000003802387220 */ /* 0x040fe20000410000 */
[C---:B------:R-:W-:Y:S04]  /*f1e0*/  HMMA.16816.F32 R136, R176.reuse, R194, R136 ;  /* 0x000000c2b088723c */ /* 0x040fe80000001888 */
[----:B------:R-:W-:Y:S02]  /*f1f0*/  FMUL.FTZ R57, R2, R57 ;  /* 0x0000003902397220 */ /* 0x000fe40000410000 */
[----:B------:R-:W-:Y:S01]  /*f200*/  MUFU.EX2 R195, R18 ;  /* 0x0000001200c37308 */ /* 0x000fe20000000800 */
[C---:B------:R-:W-:Y:S01]  /*f210*/  FMUL.FTZ R58, R0.reuse, R58 ;  /* 0x0000003a003a7220 */ /* 0x040fe20000410000 */
[C---:B-1----:R-:W-:Y:S04]  /*f220*/  HMMA.16816.F32 R140, R176.reuse, R180, R140 ;  /* 0x000000b4b08c723c */ /* 0x042fe8000000188c */
[----:B------:R-:W-:Y:S02]  /*f230*/  FMUL.FTZ R59, R0, R59 ;  /* 0x0000003b003b7220 */ /* 0x000fe40000410000 */
[C---:B------:R-:W-:Y:S02]  /*f240*/  FMUL.FTZ R60, R2.reuse, R60 ;  /* 0x0000003c023c7220 */ /* 0x040fe40000410000 */
[C---:B------:R-:W-:Y:S01]  /*f250*/  HMMA.16816.F32 R144, R176.reuse, R182, R144 ;  /* 0x000000b6b090723c */ /* 0x040fe20000001890 */
[----:B------:R-:W1:Y:S01]  /*f260*/  LDSM.16.MT88.4 R180, [R218+0x3000] ;  /* 0x00300000dab4783b */ /* 0x000e620000004200 */
[----:B------:R3:W4:Y:S02]  /*f270*/  MUFU.EX2 R194, R19 ;  /* 0x0000001300c27308 */ /* 0x0007240000000800 */
[----:B------:R-:W-:Y:S02]  /*f280*/  FMUL.FTZ R61, R2, R61 ;  /* 0x0000003d023d7220 */ /* 0x000fe40000410000 */
[C---:B------:R-:W-:Y:S02]  /*f290*/  FMUL.FTZ R62, R0.reuse, R62 ;  /* 0x0000003e003e7220 */ /* 0x040fe40000410000 */
[C---:B------:R-:W-:Y:S04]  /*f2a0*/  HMMA.16816.F32 R148, R176.reuse, R184, R148 ;  /* 0x000000b8b094723c */ /* 0x040fe80000001894 */
[----:B------:R4:W1:Y:S01]  /*f2b0*/  MUFU.EX2 R192, R23 ;  /* 0x0000001700c07308 */ /* 0x0008620000000800 */
[----:B------:R-:W-:Y:S02]  /*f2c0*/  FMUL.FTZ R63, R0, R63 ;  /* 0x0000003f003f7220 */ /* 0x000fe40000410000 */
[C---:B------:R-:W-:Y:S01]  /*f2d0*/  FMUL.FTZ R64, R2.reuse, R64 ;  /* 0x0000004002407220 */ /* 0x040fe20000410000 */
[C---:B------:R-:W-:Y:S01]  /*f2e0*/  HMMA.16816.F32 R152, R176.reuse, R186, R152 ;  /* 0x000000bab098723c */ /* 0x040fe20000001898 */
[----:B------:R-:W1:Y:S03]  /*f2f0*/  LDSM.16.MT88.4 R184, [R221+0x3000] ;  /* 0x00300000ddb8783b */ /* 0x000e660000004200 */
[----:B------:R-:W-:Y:S02]  /*f300*/  FMUL.FTZ R65, R2, R65 ;  /* 0x0000004102417220 */ /* 0x000fe40000410000 */
[----:B------:R-:W-:Y:S01]  /*f310*/  MUFU.EX2 R206, R28 ;  /* 0x0000001c00ce7308 */ /* 0x000fe20000000800 */
[C---:B------:R-:W-:Y:S01]  /*f320*/  FMUL.FTZ R66, R0.reuse, R66 ;  /* 0x0000004200427220 */ /* 0x040fe20000410000 */
[C---:B--2---:R-:W-:Y:S01]  /*f330*/  HMMA.16816.F32 R156, R176.reuse, R188, R156 ;  /* 0x000000bcb09c723c */ /* 0x044fe2000000189c */
[----:B---3--:R-:W-:Y:S03]  /*f340*/  LDSM.16.MT88.4 R16, [R218+0x800] ;  /* 0x00080000da10783b */ /* 0x008fe60000004200 */
[----:B------:R-:W-:Y:S02]  /*f350*/  FMUL.FTZ R67, R0, R67 ;  /* 0x0000004300437220 */ /* 0x000fe40000410000 */
[C---:B------:R-:W-:Y:S02]  /*f360*/  FMUL.FTZ R68, R2.reuse, R68 ;  /* 0x0000004402447220 */ /* 0x040fe40000410000 */
[C---:B------:R-:W-:Y:S01]  /*f370*/  HMMA.16816.F32 R160, R176.reuse, R190, R160 ;  /* 0x000000beb0a0723c */ /* 0x040fe200000018a0 */
[----:B------:R-:W2:Y:S01]  /*f380*/  LDSM.16.MT88.4 R188, [R220+0x3000] ;  /* 0x00300000dcbc783b */ /* 0x000ea20000004200 */
[----:B------:R-:W-:Y:S02]  /*f390*/  MUFU.EX2 R175, R34 ;  /* 0x0000002200af7308 */ /* 0x000fe40000000800 */
[----:B------:R-:W-:Y:S02]  /*f3a0*/  FMUL.FTZ R69, R2, R69 ;  /* 0x0000004502457220 */ /* 0x000fe40000410000 */
[C---:B------:R-:W-:Y:S01]  /*f3b0*/  FMUL.FTZ R70, R0.reuse, R70 ;  /* 0x0000004600467220 */ /* 0x040fe20000410000 */
[----:B----4-:R-:W-:Y:S01]  /*f3c0*/  LDSM.16.MT88.4 R20, [R217+0x1000] ;  /* 0x00100000d914783b */ /* 0x010fe20000004200 */
[----:B------:R-:W-:Y:S01]  /*f3d0*/  FMUL.FTZ R71, R0, R71 ;  /* 0x0000004700477220 */ /* 0x000fe20000410000 */
[C---:B-1----:R-:W-:Y:S03]  /*f3e0*/  HMMA.16816.F32 R164, R176.reuse, R180, R164 ;  /* 0x000000b4b0a4723c */ /* 0x042fe600000018a4 */
[C---:B------:R-:W-:Y:S01]  /*f3f0*/  FMUL.FTZ R72, R2.reuse, R72 ;  /* 0x0000004802487220 */ /* 0x040fe20000410000 */
[----:B------:R-:W-:Y:S01]  /*f400*/  MUFU.EX2 R3, R3 ;  /* 0x0000000300037308 */ /* 0x000fe20000000800 */
        /* <DEDUP_REMOVED lines=70> */
[----:B------:R-:W-:Y:S02]  /*f870*/  LDSM.16.MT88.4 R188, [R217+0x3800] ;  /* 0x00380000d9bc783b */ /* 0x000fe40000004200 */
        /* <DEDUP_REMOVED lines=15> */
[C---:B------:R-:W-:Y:S03]  /*f970*/  HMMA.16816.F32 R124, R176.reuse, R12, R124 ;  /* 0x0000000cb07c723c */ /* 0x040fe6000000187c */
[C---:B------:R-:W-:Y:S02]  /*f980*/  FMUL.FTZ R130, R0.reuse, R130 ;  /* 0x0000008200827220 */ /* 0x040fe40000410000 */
[----:B------:R-:W-:Y:S02]  /*f990*/  FMUL.FTZ R131, R0, R131 ;  /* 0x0000008300837220 */ /* 0x000fe40000410000 */
[----:B------:R-:W-:Y:S01]  /*f9a0*/  F2FP.PACK_AB R12, R213, R214 ;  /* 0x000000d6d50c723e */ /* 0x000fe200000000ff */
[--C-:B------:R-:W-:Y:S01]  /*f9b0*/  FFMA.FTZ R49, R49, c[0x0][0x2d0], -R196.reuse ;  /* 0x0000b40031317a23 */ /* 0x100fe200000108c4 */
[----:B------:R-:W-:Y:S03]  /*f9c0*/  F2FP.PACK_AB R13, R197, R198 ;  /* 0x000000c6c50d723e */ /* 0x000fe600000000ff */
[----:B------:R-:W-:Y:S01]  /*f9d0*/  HMMA.16816.F32 R128, R176, R14, R128 ;  /* 0x0000000eb080723c */ /* 0x000fe20000001880 */
[----:B------:R-:W1:Y:S01]  /*f9e0*/  LDSM.16.MT88.4 R176, [R221+0x800] ;  /* 0x00080000ddb0783b */ /* 0x000e620000004200 */
[----:B------:R-:W-:Y:S01]  /*f9f0*/  MUFU.EX2 R49, R49 ;  /* 0x0000003100317308 */ /* 0x000fe20000000800 */
[--C-:B------:R-:W-:Y:S02]  /*fa00*/  FFMA.FTZ R36, R36, c[0x0][0x2d0], -R196.reuse ;  /* 0x0000b40024247a23 */ /* 0x100fe400000108c4 */
[----:B------:R-:W-:Y:S02]  /*fa10*/  FFMA.FTZ R37, R37, c[0x0][0x2d0], -R196 ;  /* 0x0000b40025257a23 */ /* 0x000fe400000108c4 */
[----:B------:R-:W-:Y:S01]  /*fa20*/  F2FP.PACK_AB R14, R211, R212 ;  /* 0x000000d4d30e723e */ /* 0x000fe200000000ff */
[--C-:B------:R-:W-:Y:S01]  /*fa30*/  FFMA.FTZ R38, R38, c[0x0][0x2d0], -R174.reuse ;  /* 0x0000b40026267a23 */ /* 0x100fe200000108ae */
[----:B------:R-:W-:Y:S03]  /*fa40*/  F2FP.PACK_AB R15, R194, R195 ;  /* 0x000000c3c20f723e */ /* 0x000fe600000000ff */
[----:B------:R-:W-:Y:S01]  /*fa50*/  MUFU.EX2 R36, R36 ;  /* 0x0000002400247308 */ /* 0x000fe20000000800 */
[----:B------:R-:W-:Y:S02]  /*fa60*/  FFMA.FTZ R39, R39, c[0x0][0x2d0], -R174 ;  /* 0x0000b40027277a23 */ /* 0x000fe400000108ae */
[--C-:B------:R-:W-:Y:S01]  /*fa70*/  FFMA.FTZ R40, R40, c[0x0][0x2d0], -R196.reuse ;  /* 0x0000b40028287a23 */ /* 0x100fe200000108c4 */
[C---:B---3--:R-:W-:Y:S05]  /*fa80*/  HMMA.16816.F32 R4, R12.reuse, R184, R4 ;  /* 0x000000b80c04723c */ /* 0x048fea0000001804 */
[----:B------:R-:W-:Y:S01]  /*fa90*/  FFMA.FTZ R41, R41, c[0x0][0x2d0], -R196 ;  /* 0x0000b40029297a23 */ /* 0x000fe200000108c4 */
[----:B------:R-:W-:Y:S01]  /*faa0*/  MUFU.EX2 R37, R37 ;  /* 0x0000002500257308 */ /* 0x000fe20000000800 */
[--C-:B------:R-:W-:Y:S01]  /*fab0*/  FFMA.FTZ R42, R42, c[0x0][0x2d0], -R174.reuse ;  /* 0x0000b4002a2a7a23 */ /* 0x100fe200000108ae */
[C---:B------:R-:W-:Y:S01]  /*fac0*/  HMMA.16816.F32 R8, R12.reuse, R186, R8 ;  /* 0x000000ba0c08723c */ /* 0x040fe20000001808 */
[----:B------:R-:W2:Y:S03]  /*fad0*/  LDSM.16.MT88.4 R184, [R218+0x3800] ;  /* 0x00380000dab8783b */ /* 0x000ea60000004200 */
[----:B------:R-:W-:Y:S02]  /*fae0*/  FFMA.FTZ R43, R43, c[0x0][0x2d0], -R174 ;  /* 0x0000b4002b2b7a23 */ /* 0x000fe400000108ae */
[--C-:B------:R-:W-:Y:S02]  /*faf0*/  FFMA.FTZ R44, R44, c[0x0][0x2d0], -R196.reuse ;  /* 0x0000b4002c2c7a23 */ /* 0x100fe400000108c4 */
[C---:B------:R-:W-:Y:S01]  /*fb00*/  HMMA.16816.F32 R132, R12.reuse, R16, R132 ;  /* 0x000000100c84723c */ /* 0x040fe20000001884 */
[----:B------:R-:W-:Y:S03]  /*fb10*/  MUFU.EX2 R38, R38 ;  /* 0x0000002600267308 */ /* 0x000fe60000000800 */
[----:B------:R-:W-:Y:S02]  /*fb20*/  FFMA.FTZ R45, R45, c[0x0][0x2d0], -R196 ;  /* 0x0000b4002d2d7a23 */ /* 0x000fe400000108c4 */
[--C-:B------:R-:W-:Y:S02]  /*fb30*/  FFMA.FTZ R46, R46, c[0x0][0x2d0], -R174.reuse ;  /* 0x0000b4002e2e7a23 */ /* 0x100fe400000108ae */
[C---:B------:R-:W-:Y:S01]  /*fb40*/  HMMA.16816.F32 R136, R12.reuse, R18, R136 ;  /* 0x000000120c88723c */ /* 0x040fe20000001888 */
[----:B------:R-:W3:Y:S02]  /*fb50*/  LDSM.16.MT88.4 R16, [R221+0x3800] ;  /* 0x00380000dd10783b */ /* 0x000ee40000004200 */
[----:B------:R-:W-:Y:S01]  /*fb60*/  MUFU.EX2 R39, R39 ;  /* 0x0000002700277308 */ /* 0x000fe20000000800 */
[----:B------:R-:W-:Y:S02]  /*fb70*/  FFMA.FTZ R47, R47, c[0x0][0x2d0], -R174 ;  /* 0x0000b4002f2f7a23 */ /* 0x000fe400000108ae */
[----:B------:R-:W-:Y:S02]  /*fb80*/  FFMA.FTZ R48, R48, c[0x0][0x2d0], -R196 ;  /* 0x0000b40030307a23 */ /* 0x000fe400000108c4 */
[C---:B-1----:R-:W-:Y:S04]  /*fb90*/  HMMA.16816.F32 R140, R12.reuse, R176, R140 ;  /* 0x000000b00c8c723c */ /* 0x042fe8000000188c */
[--C-:B------:R-:W-:Y:S01]  /*fba0*/  FFMA.FTZ R50, R50, c[0x0][0x2d0], -R174.reuse ;  /* 0x0000b40032327a23 */ /* 0x100fe200000108ae */
[----:B------:R-:W-:Y:S01]  /*fbb0*/  MUFU.EX2 R40, R40 ;  /* 0x0000002800287308 */ /* 0x000fe20000000800 */
[----:B------:R-:W-:Y:S02]  /*fbc0*/  FFMA.FTZ R174, R51, c[0x0][0x2d0], -R174 ;  /* 0x0000b40033ae7a23 */ /* 0x000fe400000108ae */
[C---:B------:R-:W-:Y:S01]  /*fbd0*/  HMMA.16816.F32 R144, R12.reuse, R178, R144 ;  /* 0x000000b20c90723c */ /* 0x040fe20000001890 */
[----:B------:R-:W1:Y:S06]  /*fbe0*/  LDSM.16.MT88.4 R176, [R220+0x3800] ;  /* 0x00380000dcb0783b */ /* 0x000e6c0000004200 */
[----:B------:R-:W-:Y:S01]  /*fbf0*/  MUFU.EX2 R174, R174 ;  /* 0x000000ae00ae7308 */ /* 0x000fe20000000800 */
[C---:B------:R-:W-:Y:S08]  /*fc00*/  HMMA.16816.F32 R148, R12.reuse, R180, R148 ;  /* 0x000000b40c94723c */ /* 0x040ff00000001894 */
[C---:B------:R-:W-:Y:S01]  /*fc10*/  HMMA.16816.F32 R152, R12.reuse, R182, R152 ;  /* 0x000000b60c98723c */ /* 0x040fe20000001898 */
[----:B------:R-:W4:Y:S01]  /*fc20*/  LDSM.16.MT88.4 R180, [R217+0x6800] ;  /* 0x00680000d9b4783b */ /* 0x000f220000004200 */
[----:B------:R-:W-:Y:S06]  /*fc30*/  MUFU.EX2 R41, R41 ;  /* 0x0000002900297308 */ /* 0x000fec0000000800 */
[C---:B------:R-:W-:Y:S04]  /*fc40*/  HMMA.16816.F32 R156, R12.reuse, R188, R156 ;  /* 0x000000bc0c9c723c */ /* 0x040fe8000000189c */
[----:B------:R-:W-:Y:S04]  /*fc50*/  MUFU.EX2 R42, R42 ;  /* 0x0000002a002a7308 */ /* 0x000fe80000000800 */
[C---:B------:R-:W-:Y:S01]  /*fc60*/  HMMA.16816.F32 R160, R12.reuse, R190, R160 ;  /* 0x000000be0ca0723c */ /* 0x040fe200000018a0 */
[----:B------:R-:W4:Y:S05]  /*fc70*/  LDSM.16.MT88.4 R188, [R218+0x6800] ;  /* 0x00680000dabc783b */ /* 0x000f2a0000004200 */
[----:B------:R-:W-:Y:S02]  /*fc80*/  MUFU.EX2 R43, R43 ;  /* 0x0000002b002b7308 */ /* 0x000fe40000000800 */
[C---:B--2---:R-:W-:Y:S08]  /*fc90*/  HMMA.16816.F32 R164, R12.reuse, R184, R164 ;  /* 0x000000b80ca4723c */ /* 0x044ff000000018a4 */
[C---:B------:R-:W-:Y:S01]  /*fca0*/  HMMA.16816.F32 R168, R12.reuse, R186, R168 ;  /* 0x000000ba0ca8723c */ /* 0x040fe200000018a8 */
[----:B------:R-:W2:Y:S01]  /*fcb0*/  LDSM.16.MT88.4 R184, [R221+0x6800] ;  /* 0x00680000ddb8783b */ /* 0x000ea20000004200 */
[----:B------:R-:W-:Y:S06]  /*fcc0*/  MUFU.EX2 R44, R44 ;  /* 0x0000002c002c7308 */ /* 0x000fec0000000800 */
[C---:B---3--:R-:W-:Y:S04]  /*fcd0*/  HMMA.16816.F32 R52, R12.reuse, R16, R52 ;  /* 0x000000100c34723c */ /* 0x048fe80000001834 */
[----:B------:R-:W-:Y:S04]  /*fce0*/  MUFU.EX2 R45, R45 ;  /* 0x0000002d002d7308 */ /* 0x000fe80000000800 */
[C---:B------:R-:W-:Y:S01]  /*fcf0*/  HMMA.16816.F32 R56, R12.reuse, R18, R56 ;  /* 0x000000120c38723c */ /* 0x040fe20000001838 */
[----:B------:R-:W3:Y:S05]  /*fd00*/  LDSM.16.MT88.4 R16, [R220+0x6800] ;  /* 0x00680000dc10783b */ /* 0x000eea0000004200 */
[----:B------:R-:W-:Y:S02]  /*fd10*/  MUFU.EX2 R46, R46 ;  /* 0x0000002e002e7308 */ /* 0x000fe40000000800 */
[C---:B-1----:R-:W-:Y:S08]  /*fd20*/  HMMA.16816.F32 R60, R12.reuse, R176, R60 ;  /* 0x000000b00c3c723c */ /* 0x042ff0000000183c */
[C---:B------:R-:W-:Y:S01]  /*fd30*/  HMMA.16816.F32 R64, R12.reuse, R178, R64 ;  /* 0x000000b20c40723c */ /* 0x040fe20000001840 */
[----:B------:R-:W1:Y:S01]  /*fd40*/  LDSM.16.MT88.4 R176, [R217+0x9800] ;  /* 0x00980000d9b0783b */ /* 0x000e620000004200 */
[----:B------:R-:W-:Y:S06]  /*fd50*/  MUFU.EX2 R47, R47 ;  /* 0x0000002f002f7308 */ /* 0x000fec0000000800 */
[C---:B----4-:R-:W-:Y:S04]  /*fd60*/  HMMA.16816.F32 R68, R12.reuse, R180, R68 ;  /* 0x000000b40c44723c */ /* 0x050fe80000001844 */
[----:B------:R-:W-:Y:S04]  /*fd70*/  MUFU.EX2 R48, R48 ;  /* 0x0000003000307308 */ /* 0x000fe80000000800 */
[C---:B------:R-:W-:Y:S01]  /*fd80*/  HMMA.16816.F32 R72, R12.reuse, R182, R72 ;  /* 0x000000b60c48723c */ /* 0x040fe20000001848 */
[----:B------:R-:W4:Y:S05]  /*fd90*/  LDSM.16.MT88.4 R180, [R218+0x9800] ;  /* 0x00980000dab4783b */ /* 0x000f2a0000004200 */
[----:B------:R-:W-:Y:S02]  /*fda0*/  MUFU.EX2 R50, R50 ;  /* 0x0000003200327308 */ /* 0x000fe40000000800 */
[C---:B------:R-:W-:Y:S08]  /*fdb0*/  HMMA.16816.F32 R76, R12.reuse, R188, R76 ;  /* 0x000000bc0c4c723c */ /* 0x040ff0000000184c */
[C---:B------:R-:W-:Y:S01]  /*fdc0*/  HMMA.16816.F32 R80, R12.reuse, R190, R80 ;  /* 0x000000be0c50723c */ /* 0x040fe20000001850 */
[----:B------:R-:W-:Y:S07]  /*fdd0*/  MUFU.EX2 R191, R26 ;  /* 0x0000001a00bf7308 */ /* 0x000fee0000000800 */
[C---:B--2---:R-:W-:Y:S03]  /*fde0*/  HMMA.16816.F32 R84, R12.reuse, R184, R84 ;  /* 0x000000b80c54723c */ /* 0x044fe60000001854 */
[----:B------:R2:W1:Y:S05]  /*fdf0*/  MUFU.EX2 R190, R27 ;  /* 0x0000001b00be7308 */ /* 0x00046a0000000800 */
[C---:B------:R-:W-:Y:S01]  /*fe00*/  HMMA.16816.F32 R88, R12.reuse, R186, R88 ;  /* 0x000000ba0c58723c */ /* 0x040fe20000001858 */
[----:B------:R-:W4:Y:S04]  /*fe10*/  LDSM.16.MT88.4 R184, [R221+0x9800] ;  /* 0x00980000ddb8783b */ /* 0x000f280000004200 */
[----:B------:R-:W-:Y:S03]  /*fe20*/  MUFU.EX2 R189, R30 ;  /* 0x0000001e00bd7308 */ /* 0x000fe60000000800 */
[C---:B---3--:R-:W-:Y:S07]  /*fe30*/  HMMA.16816.F32 R92, R12.reuse, R16, R92 ;  /* 0x000000100c5c723c */ /* 0x048fee000000185c */
[----:B------:R-:W-:Y:S01]  /*fe40*/  MUFU.EX2 R188, R31 ;  /* 0x0000001f00bc7308 */ /* 0x000fe20000000800 */
[C---:B------:R-:W-:Y:S01]  /*fe50*/  HMMA.16816.F32 R96, R12.reuse, R18, R96 ;  /* 0x000000120c60723c */ /* 0x040fe20000001860 */
[----:B------:R-:W3:Y:S06]  /*fe60*/  LDSM.16.MT88.4 R16, [R220+0x9800] ;  /* 0x00980000dc10783b */ /* 0x000eec0000004200 */
[----:B--2---:R-:W2:Y:S01]  /*fe70*/  LDSM.16.MT88.4 R24, [R218+0x1000] ;  /* 0x00100000da18783b */ /* 0x004ea20000004200 */
[C---:B-1----:R-:W-:Y:S08]  /*fe80*/  HMMA.16816.F32 R100, R12.reuse, R176, R100 ;  /* 0x000000b00c64723c */ /* 0x042ff00000001864 */
[C---:B------:R-:W-:Y:S01]  /*fe90*/  HMMA.16816.F32 R104, R12.reuse, R178, R104 ;  /* 0x000000b20c68723c */ /* 0x040fe20000001868 */
[----:B------:R-:W-:Y:S07]  /*fea0*/  LDSM.16.MT88.4 R176, [R220+0x1000] ;  /* 0x00100000dcb0783b */ /* 0x000fee0000004200 */
[C---:B----4-:R-:W-:Y:S08]  /*feb0*/  HMMA.16816.F32 R108, R12.reuse, R180, R108 ;  /* 0x000000b40c6c723c */ /* 0x050ff0000000186c */
[C---:B------:R-:W-:Y:S01]  /*fec0*/  HMMA.16816.F32 R112, R12.reuse, R182, R112 ;  /* 0x000000b60c70723c */ /* 0x040fe20000001870 */
[----:B------:R-:W-:Y:S07]  /*fed0*/  LDSM.16.MT88.4 R180, [R217+0x4000] ;  /* 0x00400000d9b4783b */ /* 0x000fee0000004200 */
[C---:B------:R-:W-:Y:S08]  /*fee0*/  HMMA.16816.F32 R116, R12.reuse, R184, R116 ;  /* 0x000000b80c74723c */ /* 0x040ff00000001874 */
[C---:B------:R-:W-:Y:S01]  /*fef0*/  HMMA.16816.F32 R120, R12.reuse, R186, R120 ;  /* 0x000000ba0c78723c */ /* 0x040fe20000001878 */
[----:B------:R-:W-:Y:S07]  /*ff00*/  LDSM.16.MT88.4 R184, [R217+0x2800] ;  /* 0x00280000d9b8783b */ /* 0x000fee0000004200 */
[C---:B---3--:R-:W-:Y:S08]  /*ff10*/  HMMA.16816.F32 R124, R12.reuse, R16, R124 ;  /* 0x000000100c7c723c */ /* 0x048ff0000000187c */
[----:B------:R-:W-:Y:S01]  /*ff20*/  HMMA.16816.F32 R128, R12, R18, R128 ;  /* 0x000000120c80723c */ /* 0x000fe20000001880 */
[----:B------:R-:W1:Y:S06]  /*ff30*/  LDSM.16.MT88.4 R16, [R221+0x1000] ;  /* 0x00100000dd10783b */ /* 0x000e6c0000004200 */
[----:B------:R-:W-:Y:S02]  /*ff40*/  F2FP.PACK_AB R12, R209, R210 ;  /* 0x000000d2d10c723e */ /* 0x000fe400000000ff */
[----:B------:R-:W-:Y:S03]  /*ff50*/  F2FP.PACK_AB R13, R192, R193 ;  /* 0x000000c1c00d723e */ /* 0x000fe600000000ff */
[----:B------:R-:W-:Y:S02]  /*ff60*/  F2FP.PACK_AB R14, R207, R208 ;  /* 0x000000d0cf0e723e */ /* 0x000fe400000000ff */
[----:B------:R-:W-:Y:S07]  /*ff70*/  F2FP.PACK_AB R15, R190, R191 ;  /* 0x000000bfbe0f723e */ /* 0x000fee00000000ff */
        /* <DEDUP_REMOVED lines=26> */
[----:B------:R-:W2:Y:S07]  /*10120*/  LDSM.16.MT88.4 R176, [R218+0xa000] ;  /* 0x00a00000dab0783b */ /* 0x000eae0000004200 */
[C---:B------:R-:W-:Y:S07]  /*10130*/  HMMA.16816.F32 R76, R12.reuse, R180, R76 ;  /* 0x000000b40c4c723c */ /* 0x040fee000000184c */
[----:B------:R-:W-:Y:S01]  /*10140*/  MOV R181, R205 ;  /* 0x000000cd00b57202 */ /* 0x000fe20000000f00 */
[C---:B------:R-:W-:Y:S01]  /*10150*/  HMMA.16816.F32 R80, R12.reuse, R182, R80 ;  /* 0x000000b60c50723c */ /* 0x040fe20000001850 */
[----:B------:R-:W4:Y:S01]  /*10160*/  LDL.LU R182, [R1+0x8] ;  /* 0x0000080001b67983 */ /* 0x000f220000300800 */
[----:B------:R1:W1:Y:S02]  /*10170*/  MUFU.EX2 R205, R29 ;  /* 0x0000001d00cd7308 */ /* 0x0002640000000800 */
[----:B------:R-:W-:Y:S03]  /*10180*/  MOV R180, R204 ;  /* 0x000000cc00b47202 */ /* 0x000fe60000000f00 */
[----:B------:R-:W-:Y:S01]  /*10190*/  MOV R183, R203 ;  /* 0x000000cb00b77202 */ /* 0x000fe20000000f00 */
[C---:B---3--:R-:W-:Y:S04]  /*101a0*/  HMMA.16816.F32 R84, R12.reuse, R20, R84 ;  /* 0x000000140c54723c */ /* 0x048fe80000001854 */
[----:B------:R-:W-:Y:S04]  /*101b0*/  MUFU.EX2 R204, R32 ;  /* 0x0000002000cc7308 */ /* 0x000fe80000000800 */
[C---:B------:R-:W-:Y:S01]  /*101c0*/  HMMA.16816.F32 R88, R12.reuse, R22, R88 ;  /* 0x000000160c58723c */ /* 0x040fe20000001858 */
[----:B------:R-:W3:Y:S05]  /*101d0*/  LDSM.16.MT88.4 R20, [R221+0xa000] ;  /* 0x00a00000dd14783b */ /* 0x000eea0000004200 */
[----:B------:R3:W3:Y:S02]  /*101e0*/  MUFU.EX2 R203, R33 ;  /* 0x0000002100cb7308 */ /* 0x0006e40000000800 */
[C---:B--2---:R-:W-:Y:S01]  /*101f0*/  HMMA.16816.F32 R92, R12.reuse, R24, R92 ;  /* 0x000000180c5c723c */ /* 0x044fe2000000185c */
[----:B-1----:R-:W-:Y:S07]  /*10200*/  LDSM.16.MT88.4 R28, [R218+0x1800] ;  /* 0x00180000da1c783b */ /* 0x002fee0000004200 */
[C---:B------:R-:W-:Y:S01]  /*10210*/  HMMA.16816.F32 R96, R12.reuse, R26, R96 ;  /* 0x0000001a0c60723c */ /* 0x040fe20000001860 */
[----:B------:R-:W1:Y:S07]  /*10220*/  LDSM.16.MT88.4 R24, [R220+0xa000] ;  /* 0x00a00000dc18783b */ /* 0x000e6e0000004200 */
[C---:B------:R-:W-:Y:S01]  /*10230*/  HMMA.16816.F32 R100, R12.reuse, R16, R100 ;  /* 0x000000100c64723c */ /* 0x040fe20000001864 */
[----:B---3--:R-:W-:Y:S07]  /*10240*/  LDSM.16.MT88.4 R32, [R221+0x1800] ;  /* 0x00180000dd20783b */ /* 0x008fee0000004200 */
[C---:B------:R-:W-:Y:S01]  /*10250*/  HMMA.16816.F32 R104, R12.reuse, R18, R104 ;  /* 0x000000120c68723c */ /* 0x040fe20000001868 */
[----:B------:R-:W2:Y:S07]  /*10260*/  LDSM.16.MT88.4 R16, [R217+0x1800] ;  /* 0x00180000d910783b */ /* 0x000eae0000004200 */
[C---:B------:R-:W-:Y:S01]  /*10270*/  HMMA.16816.F32 R108, R12.reuse, R176, R108 ;  /* 0x000000b00c6c723c */ /* 0x040fe2000000186c */
[----:B------:R-:W3:Y:S06]  /*10280*/  LDL.LU R177, [R1+0x4] ;  /* 0x0000040001b17983 */ /* 0x000eec0000300800 */
[----:B------:R-:W-:Y:S01]  /*10290*/  MOV R176, R180 ;  /* 0x000000b400b07202 */ /* 0x000fe20000000f00 */
[C---:B------:R-:W-:Y:S07]  /*102a0*/  HMMA.16816.F32 R112, R12.reuse, R178, R112 ;  /* 0x000000b20c70723c */ /* 0x040fee0000001870 */
[----:B------:R-:W-:Y:S01]  /*102b0*/  MOV R179, R181 ;  /* 0x000000b500b37202 */ /* 0x000fe20000000f00 */
[C---:B------:R-:W-:Y:S08]  /*102c0*/  HMMA.16816.F32 R116, R12.reuse, R20, R116 ;  /* 0x000000140c74723c */ /* 0x040ff00000001874 */
[C---:B------:R-:W-:Y:S01]  /*102d0*/  HMMA.16816.F32 R120, R12.reuse, R22, R120 ;  /* 0x000000160c78723c */ /* 0x040fe20000001878 */
[----:B------:R-:W2:Y:S07]  /*102e0*/  LDSM.16.MT88.4 R20, [R220+0x1800] ;  /* 0x00180000dc14783b */ /* 0x000eae0000004200 */
        /* <DEDUP_REMOVED lines=30> */
[----:B------:R-:W-:Y:S07]  /*104d0*/  LDSM.16.MT88.4 R32, [R217+0x5000] ;  /* 0x00500000d920783b */ /* 0x000fee0000004200 */
        /* <DEDUP_REMOVED lines=11> */
[----:B------:R-:W2:Y:S03]  /*10590*/  LDSM.16.MT88.4 R28, [R220+0xa800] ;  /* 0x00a80000dc1c783b */ /* 0x000ea60000004200 */
[----:B----4-:R-:W-:Y:S04]  /*105a0*/  FFMA.FTZ R0, R0, R182, R199 ;  /* 0x000000b600007223 */ /* 0x010fe800000100c7 */
[C---:B------:R-:W-:Y:S04]  /*105b0*/  HMMA.16816.F32 R100, R12.reuse, R20, R100 ;  /* 0x000000140c64723c */ /* 0x040fe80000001864 */
[----:B------:R-:W-:Y:S04]  /*105c0*/  FADD.FTZ R0, R202, R0 ;  /* 0x00000000ca007221 */ /* 0x000fe80000010000 */
[C---:B------:R-:W-:Y:S01]  /*105d0*/  HMMA.16816.F32 R104, R12.reuse, R22, R104 ;  /* 0x000000160c68723c */ /* 0x040fe20000001868 */
[----:B------:R-:W4:Y:S03]  /*105e0*/  LDSM.16.MT88.4 R20, [R217+0x2000] ;  /* 0x00200000d914783b */ /* 0x000f260000004200 */
[----:B------:R-:W-:Y:S04]  /*105f0*/  FADD.FTZ R0, R201, R0 ;  /* 0x00000000c9007221 */ /* 0x000fe80000010000 */
[C---:B-1----:R-:W-:Y:S04]  /*10600*/  HMMA.16816.F32 R108, R12.reuse, R24, R108 ;  /* 0x000000180c6c723c */ /* 0x042fe8000000186c */
[----:B------:R-:W-:Y:S04]  /*10610*/  FADD.FTZ R0, R200, R0 ;  /* 0x00000000c8007221 */ /* 0x000fe80000010000 */
[C---:B------:R-:W-:Y:S01]  /*10620*/  HMMA.16816.F32 R112, R12.reuse, R26, R112 ;  /* 0x0000001a0c70723c */ /* 0x040fe20000001870 */
[----:B------:R-:W1:Y:S03]  /*10630*/  LDSM.16.MT88.4 R24, [R218+0x2000] ;  /* 0x00200000da18783b */ /* 0x000e660000004200 */
[----:B------:R-:W-:Y:S04]  /*10640*/  FADD.FTZ R0, R198, R0 ;  /* 0x00000000c6007221 */ /* 0x000fe80000010000 */
[C---:B--2---:R-:W-:Y:S04]  /*10650*/  HMMA.16816.F32 R116, R12.reuse, R16, R116 ;  /* 0x000000100c74723c */ /* 0x044fe80000001874 */
[----:B------:R-:W-:Y:S04]  /*10660*/  FADD.FTZ R0, R197, R0 ;  /* 0x00000000c5007221 */ /* 0x000fe80000010000 */
[C---:B------:R-:W-:Y:S01]  /*10670*/  HMMA.16816.F32 R120, R12.reuse, R18, R120 ;  /* 0x000000120c78723c */ /* 0x040fe20000001878 */
[----:B------:R-:W2:Y:S03]  /*10680*/  LDSM.16.MT88.4 R16, [R221+0x2000] ;  /* 0x00200000dd10783b */ /* 0x000ea60000004200 */
[----:B------:R-:W-:Y:S04]  /*10690*/  FADD.FTZ R0, R195, R0 ;  /* 0x00000000c3007221 */ /* 0x000fe80000010000 */
[C---:B------:R-:W-:Y:S04]  /*106a0*/  HMMA.16816.F32 R124, R12.reuse, R28, R124 ;  /* 0x0000001c0c7c723c */ /* 0x040fe8000000187c */
[----:B---3--:R-:W-:Y:S01]  /*106b0*/  FFMA.FTZ R2, R2, R177, R215 ;  /* 0x000000b102027223 */ /* 0x008fe200000100d7 */
[----:B------:R-:W-:Y:S01]  /*106c0*/  MOV R177, R183 ;  /* 0x000000b700b17202 */ /* 0x000fe20000000f00 */
[----:B------:R-:W-:Y:S02]  /*106d0*/  FADD.FTZ R0, R194, R0 ;  /* 0x00000000c2007221 */ /* 0x000fe40000010000 */
[----:B------:R-:W-:Y:S01]  /*106e0*/  HMMA.16816.F32 R128, R12, R30, R128 ;  /* 0x0000001e0c80723c */ /* 0x000fe20000001880 */
[----:B------:R-:W3:Y:S03]  /*106f0*/  LDSM.16.MT88.4 R28, [R220+0x2000] ;  /* 0x00200000dc1c783b */ /* 0x000ee60000004200 */
[----:B------:R-:W-:Y:S02]  /*10700*/  FADD.FTZ R0, R193, R0 ;  /* 0x00000000c1007221 */ /* 0x000fe40000010000 */
[----:B------:R-:W-:Y:S01]  /*10710*/  FADD.FTZ R2, R179, R2 ;  /* 0x00000002b3027221 */ /* 0x000fe20000010000 */
        /* <DEDUP_REMOVED lines=9> */
[C---:B----4-:R-:W-:Y:S03]  /*107b0*/  HMMA.16816.F32 R4, R12.reuse, R20, R4 ;  /* 0x000000140c04723c */ /* 0x050fe60000001804 */
[----:B------:R-:W-:Y:S02]  /*107c0*/  FADD.FTZ R0, R189, R0 ;  /* 0x00000000bd007221 */ /* 0x000fe40000010000 */
[----:B------:R-:W-:Y:S02]  /*107d0*/  FADD.FTZ R2, R214, R2 ;  /* 0x00000002d6027221 */ /* 0x000fe40000010000 */
[----:B------:R-:W-:Y:S01]  /*107e0*/  FADD.FTZ R0, R188, R0 ;  /* 0x00000000bc007221 */ /* 0x000fe20000010000 */
[C---:B------:R-:W-:Y:S01]  /*107f0*/  HMMA.16816.F32 R8, R12.reuse, R22, R8 ;  /* 0x000000160c08723c */ /* 0x040fe20000001808 */
[----:B------:R-:W4:Y:S03]  /*10800*/  LDSM.16.MT88.4 R20, [R218+0x5000] ;  /* 0x00500000da14783b */ /* 0x000f260000004200 */
[----:B------:R-:W-:Y:S01]  /*10810*/  FADD.FTZ R0, R175, R0 ;  /* 0x00000000af007221 */ /* 0x000fe20000010000 */
[----:B------:R-:W-:Y:S01]  /*10820*/  MOV R175, R172 ;  /* 0x000000ac00af7202 */ /* 0x000fe20000000f00 */
        /* <DEDUP_REMOVED lines=26> */
[----:B------:R-:W3:Y:S03]  /*109d0*/  LDSM.16.MT88.4 R32, [R218+0x8000] ;  /* 0x00800000da20783b */ /* 0x000ee60000004200 */
[----:B------:R-:W-:Y:S04]  /*109e0*/  FADD.FTZ R2, R205, R2 ;  /* 0x00000002cd027221 */ /* 0x000fe80000010000 */
[C---:B----4-:R-:W-:Y:S04]  /*109f0*/  HMMA.16816.F32 R164, R12.reuse, R20, R164 ;  /* 0x000000140ca4723c */ /* 0x050fe800000018a4 */
        /* <DEDUP_REMOVED lines=14> */
[C---:B---3--:R-:W-:Y:S04]  /*10ae0*/  HMMA.16816.F32 R68, R12.reuse, R28, R68 ;  /* 0x0000001c0c44723c */ /* 0x048fe80000001844 */
[----:B------:R-:W-:Y:S04]  /*10af0*/  FADD.FTZ R0, R44, R2 ;  /* 0x000000022c007221 */ /* 0x000fe80000010000 */
[C---:B------:R-:W-:Y:S01]  /*10b00*/  HMMA.16816.F32 R72, R12.reuse, R30, R72 ;  /* 0x0000001e0c48723c */ /* 0x040fe20000001848 */
[----:B------:R-:W3:Y:S03]  /*10b10*/  LDSM.16.MT88.4 R28, [R218+0xb000] ;  /* 0x00b00000da1c783b */ /* 0x000ee60000004200 */
[----:B------:R-:W-:Y:S04]  /*10b20*/  FADD.FTZ R0, R45, R0 ;  /* 0x000000002d007221 */ /* 0x000fe80000010000 */
[C---:B------:R-:W-:Y:S04]  /*10b30*/  HMMA.16816.F32 R76, R12.reuse, R32, R76 ;  /* 0x000000200c4c723c */ /* 0x040fe8000000184c */
[----:B------:R-:W-:Y:S02]  /*10b40*/  FADD.FTZ R2, R48, R0 ;  /* 0x0000000030027221 */ /* 0x000fe40000010000 */
[----:B------:R-:W-:Y:S02]  /*10b50*/  FADD.FTZ R0, R50, R3 ;  /* 0x0000000332007221 */ /* 0x000fe40000010000 */
[C---:B------:R-:W-:Y:S01]  /*10b60*/  HMMA.16816.F32 R80, R12.reuse, R34, R80 ;  /* 0x000000220c50723c */ /* 0x040fe20000001850 */
[----:B------:R-:W-:Y:S03]  /*10b70*/  LDSM.16.MT88.4 R32, [R217+0x5800] ;  /* 0x00580000d920783b */ /* 0x000fe60000004200 */
[----:B------:R-:W-:Y:S02]  /*10b80*/  FADD.FTZ R2, R49, R2 ;  /* 0x0000000231027221 */ /* 0x000fe40000010000 */
[C---:B------:R-:W-:Y:S02]  /*10b90*/  FADD.FTZ R0, R174.reuse, R0 ;  /* 0x00000000ae007221 */ /* 0x040fe40000010000 */
[C---:B----4-:R-:W-:Y:S01]  /*10ba0*/  HMMA.16816.F32 R84, R12.reuse, R20, R84 ;  /* 0x000000140c54723c */ /* 0x050fe20000001854 */
[----:B------:R-:W-:Y:S06]  /*10bb0*/  STL [R1+0x4], R2 ;  /* 0x0000040201007387 */ /* 0x000fec0000100800 */
[----:B------:R-:W-:Y:S01]  /*10bc0*/  STL [R1+0x8], R0 ;  /* 0x0000080001007387 */ /* 0x000fe20000100800 */
[C---:B------:R-:W-:Y:S05]  /*10bd0*/  HMMA.16816.F32 R88, R12.reuse, R22, R88 ;  /* 0x000000160c58723c */ /* 0x040fea0000001858 */
[----:B------:R-:W4:Y:S03]  /*10be0*/  LDSM.16.MT88.4 R20, [R221+0xb000] ;  /* 0x00b00000dd14783b */ /* 0x000f260000004200 */
        /* <DEDUP_REMOVED lines=13> */
[----:B------:R-:W-:Y:S01]  /*10cc0*/  HMMA.16816.F32 R128, R12, R26, R128 ;  /* 0x0000001a0c80723c */ /* 0x000fe20000001880 */
[----:B------:R-:W1:Y:S06]  /*10cd0*/  LDSM.16.MT88.4 R24, [R218+0x5800] ;  /* 0x00580000da18783b */ /* 0x000e6c0000004200 */
[----:B------:R-:W-:Y:S02]  /*10ce0*/  F2FP.PACK_AB R12, R45, R44 ;  /* 0x0000002c2d0c723e */ /* 0x000fe400000000ff */
[----:B------:R-:W-:Y:S03]  /*10cf0*/  F2FP.PACK_AB R13, R47, R46 ;  /* 0x0000002e2f0d723e */ /* 0x000fe600000000ff */
[----:B------:R-:W-:Y:S02]  /*10d00*/  F2FP.PACK_AB R14, R49, R48 ;  /* 0x00000030310e723e */ /* 0x000fe400000000ff */
[----:B------:R-:W-:Y:S02]  /*10d10*/  F2FP.PACK_AB R15, R174, R50 ;  /* 0x00000032ae0f723e */ /* 0x000fe400000000ff */
[----:B------:R-:W-:Y:S05]  /*10d20*/  MOV R174, R173 ;  /* 0x000000ad00ae7202 */ /* 0x000fea0000000f00 */
[C---:B------:R-:W-:Y:S01]  /*10d30*/  HMMA.16816.F32 R180, R12.reuse, R184, R4 ;  /* 0x000000b80cb4723c */ /* 0x040fe20000001804 */
[----:B------:R-:W1:Y:S07]  /*10d40*/  LDSM.16.MT88.4 R4, [R221+0x5800] ;  /* 0x00580000dd04783b */ /* 0x000e6e0000004200 */
        /* <DEDUP_REMOVED lines=11> */
[C---:B------:R-:W-:Y:S08]  /*10e00*/  HMMA.16816.F32 R156, R12.reuse, R32, R156 ;  /* 0x000000200c9c723c */ /* 0x040ff0000000189c */
[C---:B------:R-:W-:Y:S01]  /*10e10*/  HMMA.16816.F32 R160, R12.reuse, R34, R160 ;  /* 0x000000220ca0723c */ /* 0x040fe200000018a0 */
[----:B------:R-:W4:Y:S07]  /*10e20*/  LDSM.16.MT88.4 R32, [R220+0x8800] ;  /* 0x00880000dc20783b */ /* 0x000f2e0000004200 */
[C---:B-1----:R-:W-:Y:S08]  /*10e30*/  HMMA.16816.F32 R164, R12.reuse, R24, R164 ;  /* 0x000000180ca4723c */ /* 0x042ff000000018a4 */
[C---:B------:R-:W-:Y:S08]  /*10e40*/  HMMA.16816.F32 R168, R12.reuse, R26, R168 ;  /* 0x0000001a0ca8723c */ /* 0x040ff000000018a8 */
[C---:B------:R-:W-:Y:S08]  /*10e50*/  HMMA.16816.F32 R52, R12.reuse, R4, R52 ;  /* 0x000000040c34723c */ /* 0x040ff00000001834 */
[C---:B------:R-:W-:Y:S01]  /*10e60*/  HMMA.16816.F32 R56, R12.reuse, R6, R56 ;  /* 0x000000060c38723c */ /* 0x040fe20000001838 */
[----:B------:R-:W1:Y:S07]  /*10e70*/  LDSM.16.MT88.4 R4, [R217+0xb800] ;  /* 0x00b80000d904783b */ /* 0x000e6e0000004200 */
[C---:B------:R-:W-:Y:S08]  /*10e80*/  HMMA.16816.F32 R60, R12.reuse, R8, R60 ;  /* 0x000000080c3c723c */ /* 0x040ff0000000183c */
[C---:B------:R-:W-:Y:S01]  /*10e90*/  HMMA.16816.F32 R64, R12.reuse, R10, R64 ;  /* 0x0000000a0c40723c */ /* 0x040fe20000001840 */
[----:B------:R-:W1:Y:S07]  /*10ea0*/  LDSM.16.MT88.4 R8, [R218+0xb800] ;  /* 0x00b80000da08783b */ /* 0x000e6e0000004200 */
[C---:B--2---:R-:W-:Y:S08]  /*10eb0*/  HMMA.16816.F32 R68, R12.reuse, R16, R68 ;  /* 0x000000100c44723c */ /* 0x044ff00000001844 */
[C---:B------:R-:W-:Y:S01]  /*10ec0*/  HMMA.16816.F32 R72, R12.reuse, R18, R72 ;  /* 0x000000120c48723c */ /* 0x040fe20000001848 */
[----:B------:R-:W2:Y:S07]  /*10ed0*/  LDSM.16.MT88.4 R16, [R221+0xb800] ;  /* 0x00b80000dd10783b */ /* 0x000eae0000004200 */
[C---:B---3--:R-:W-:Y:S08]  /*10ee0*/  HMMA.16816.F32 R76, R12.reuse, R20, R76 ;  /* 0x000000140c4c723c */ /* 0x048ff0000000184c */
[C---:B------:R-:W-:Y:S08]  /*10ef0*/  HMMA.16816.F32 R80, R12.reuse, R22, R80 ;  /* 0x000000160c50723c */ /* 0x040ff00000001850 */
[C---:B------:R-:W-:Y:S08]  /*10f00*/  HMMA.16816.F32 R84, R12.reuse, R28, R84 ;  /* 0x0000001c0c54723c */ /* 0x040ff00000001854 */
[C---:B------:R-:W-:Y:S08]  /*10f10*/  HMMA.16816.F32 R88, R12.reuse, R30, R88 ;  /* 0x0000001e0c58723c */ /* 0x040ff00000001858 */
[C---:B----4-:R-:W-:Y:S08]  /*10f20*/  HMMA.16816.F32 R92, R12.reuse, R32, R92 ;  /* 0x000000200c5c723c */ /* 0x050ff0000000185c */
[C---:B------:R-:W-:Y:S08]  /*10f30*/  HMMA.16816.F32 R96, R12.reuse, R34, R96 ;  /* 0x000000220c60723c */ /* 0x040ff00000001860 */
[C---:B-1----:R-:W-:Y:S08]  /*10f40*/  HMMA.16816.F32 R100, R12.reuse, R4, R100 ;  /* 0x000000040c64723c */ /* 0x042ff00000001864 */
[C---:B------:R-:W-:Y:S01]  /*10f50*/  HMMA.16816.F32 R104, R12.reuse, R6, R104 ;  /* 0x000000060c68723c */ /* 0x040fe20000001868 */
[----:B------:R-:W1:Y:S07]  /*10f60*/  LDSM.16.MT88.4 R4, [R220+0xb800] ;  /* 0x00b80000dc04783b */ /* 0x000e6e0000004200 */
[C---:B------:R-:W-:Y:S08]  /*10f70*/  HMMA.16816.F32 R108, R12.reuse, R8, R108 ;  /* 0x000000080c6c723c */ /* 0x040ff0000000186c */
[C---:B------:R-:W-:Y:S08]  /*10f80*/  HMMA.16816.F32 R112, R12.reuse, R10, R112 ;  /* 0x0000000a0c70723c */ /* 0x040ff00000001870 */
[C---:B--2---:R-:W-:Y:S08]  /*10f90*/  HMMA.16816.F32 R116, R12.reuse, R16, R116 ;  /* 0x000000100c74723c */ /* 0x044ff00000001874 */
[C---:B------:R-:W-:Y:S08]  /*10fa0*/  HMMA.16816.F32 R120, R12.reuse, R18, R120 ;  /* 0x000000120c78723c */ /* 0x040ff00000001878 */
[C---:B-1----:R-:W-:Y:S08]  /*10fb0*/  HMMA.16816.F32 R124, R12.reuse, R4, R124 ;  /* 0x000000040c7c723c */ /* 0x042ff0000000187c */
[----:B------:R-:W-:Y:S01]  /*10fc0*/  HMMA.16816.F32 R128, R12, R6, R128 ;  /* 0x000000060c80723c */ /* 0x000fe20000001880 */
[----:B------:R-:W-:-:S07]  /*10fd0*/  @P0 BRA `(.L_x_2142) ;  /* 0xffffbd2000000947 */ /* 0x000fce000383ffff */
.L_x_2141:
[----:B------:R-:W-:Y:S07]  /*10fe0*/  @!UPT UIADD3 URZ, URZ, URZ, URZ ;  /* 0x0000003f3f3ff290 */ /* 0x000fee000fffe03f */
[----:B------:R-:W-:Y:S02]  /*10ff0*/  MOV R7, 0x1f ;  /* 0x0000001f00077802 */ /* 0x000fe40000000f00 */
[----:B------:R-:W-:Y:S01]  /*11000*/  MOV R6, 0xffffffff ;  /* 0xffffffff00067802 */ /* 0x000fe20000000f00 */
[----:B------:R-:W-:Y:S06]  /*11010*/  BRA.DIV ~URZ, `(.L_x_2143) ;  /* 0x00002e227f007947 */ /* 0x000fec000b800000 */
[----:B------:R-:W2:Y:S04]  /*11020*/  LDL R2, [R1+0x4] ;  /* 0x0000040001027983 */ /* 0x000ea80000100800 */
[----:B--2---:R1:W2:Y:S02]  /*11030*/  SHFL.BFLY PT, R0, R2, 0x2, 0x1f ;  /* 0x0c401f0002007f89 */ /* 0x0042a400000e0000 */
.L_x_2163:
        /* <DEDUP_REMOVED lines=9> */
.L_x_2164:
        /* <DEDUP_REMOVED lines=149> */
.L_x_2124:
[----:B--2---:R-:W2:Y:S04]  /*11a20*/  LDL.LU R2, [R1] ;  /* 0x0000000001027983 */ /* 0x004ea80000300800 */
[----:B------:R-:W3:Y:S04]  /*11a30*/  S2R R6, SR_TID.X ;  /* 0x0000000000067919 */ /* 0x000ee80000002100 */
[----:B------:R4:W5:Y:S01]  /*11a40*/  LDL R7, [R1+0x5c] ;  /* 0x00005c0001077983 */ /* 0x0009620000100800 */
[----:B------:R-:W-:Y:S01]  /*11a50*/  BSSY B0, `(.L_x_2145) ;  /* 0x0000014000007945 */ /* 0x000fe20003800000 */
[----:B---3--:R-:W-:-:S02]  /*11a60*/  LOP3.LUT P0, RZ, R6, 0xff, RZ, 0xc0, !PT ;  /* 0x000000ff06ff7812 */ /* 0x008fc4000780c0ff */
[----:B--2---:R-:W-:-:S11]  /*11a70*/  LOP3.LUT R2, R2, 0xfffffffd, RZ, 0xc0, !PT ;  /* 0xfffffffd02027812 */ /* 0x004fd600078ec0ff */
[----:B------:R-:W-:-:S05]  /*11a80*/  @P0 LOP3.LUT R2, R2, 0x2, RZ, 0xfc, !PT ;  /* 0x0000000202020812 */ /* 0x000fca00078efcff */
[----:B------:R4:W-:Y:S01]  /*11a90*/  STL [R1], R2 ;  /* 0x0000000201007387 */ /* 0x0009e20000100800 */
[----:B------:R-:W-:Y:S05]  /*11aa0*/  @P0 BRA `(.L_x_2146) ;  /* 0x000000e000000947 */ /* 0x000fea0003800000 */
[----:B------:R-:W2:Y:S01]  /*11ab0*/  S2R R4, SR_LANEID ;  /* 0x0000000000047919 */ /* 0x000ea20000000000 */
[----:B------:R-:W-:Y:S01]  /*11ac0*/  VOTEU.ANY UR4, UPT, PT ;  /* 0x0000000000047886 */ /* 0x000fe200038e0100 */
[----:B------:R-:W-:Y:S01]  /*11ad0*/  IMAD.MOV.U32 R5, RZ, RZ, c[0x0][0x584] ;  /* 0x00016100ff057624 */ /* 0x000fe200078e00ff */
[----:B------:R-:W2:Y:S08]  /*11ae0*/  FLO.U32 R3, UR4 ;  /* 0x0000000400037d00 */ /* 0x000eb000080e0000 */
[----:B----4-:R-:W3:Y:S01]  /*11af0*/  POPC R2, UR4 ;  /* 0x0000000400027d09 */ /* 0x010ee20008000000 */
        /* <DEDUP_REMOVED lines=9> */
.L_x_2146:
[----:B------:R-:W-:Y:S05]  /*11b90*/  BSYNC B0 ;  /* 0x0000000000007941 */ /* 0x000fea0003800000 */
.L_x_2145:
[----:B------:R-:W-:Y:S01]  /*11ba0*/  PRMT R0, R0, 0x9910, RZ ;  /* 0x0000991000007816 */ /* 0x000fe200000000ff */
[----:B------:R-:W-:Y:S01]  /*11bb0*/  BSSY B1, `(.L_x_2147) ;  /* 0x00001dd000017945 */ /* 0x000fe20003800000 */
[----:B-----5:R-:W-:Y:S02]  /*11bc0*/  IMAD.MOV.U32 R172, RZ, RZ, R7 ;  /* 0x000000ffffac7224 */ /* 0x020fe400078e0007 */
[----:B------:R-:W-:-:S13]  /*11bd0*/  ISETP.NE.AND P0, PT, R0, RZ, PT ;  /* 0x000000ff0000720c */ /* 0x000fda0003f05270 */
[----:B------:R-:W-:Y:S05]  /*11be0*/  @!P0 BRA `(.L_x_2148) ;  /* 0x00001ad000008947 */ /* 0x000fea0003800000 */
[----:B------:R-:W-:Y:S01]  /*11bf0*/  WARPSYNC 0xffffffff ;  /* 0xffffffff00007948 */ /* 0x000fe20003800000 */
[----:B------:R-:W-:Y:S06]  /*11c00*/  BAR.SYNC.DEFER_BLOCKING 0x1, 0x100 ;  /* 0x0044000000007b1d */ /* 0x000fec0000010000 */
[----:B------:R-:W-:Y:S05]  /*11c10*/  BRA.CONV ~URZ, `(.L_x_2149) ;  /* 0x000000737f007947 */ /* 0x000fea000b800000 */
[----:B-1----:R-:W-:Y:S01]  /*11c20*/  SHF.R.S32.HI R12, RZ, 0x1f, R6 ;  /* 0x0000001fff0c7819 */ /* 0x002fe20000011406 */
[----:B------:R-:W-:Y:S01]  /*11c30*/  IMAD.MOV.U32 R9, RZ, RZ, RZ ;  /* 0x000000ffff097224 */ /* 0x000fe200078e00ff */
[----:B----4-:R-:W-:Y:S01]  /*11c40*/  MOV R2, 0x11c90 ;  /* 0x00011c9000027802 */ /* 0x010fe20000000f00 */
[----:B------:R-:W-:Y:S01]  /*11c50*/  IMAD.MOV.U32 R3, RZ, RZ, 0x1f ;  /* 0x0000001fff037424 */ /* 0x000fe200078e00ff */
[----:B------:R-:W-:-:S04]  /*11c60*/  LEA.HI R12, R12, R6, RZ, 0x7 ;  /* 0x000000060c0c7211 */ /* 0x000fc800078f38ff */
[----:B------:R-:W-:Y:S02]  /*11c70*/  SHF.R.S32.HI R12, RZ, 0x7, R12 ;  /* 0x00000007ff0c7819 */ /* 0x000fe4000001140c */
[----:B--2---:R-:W-:Y:S05]  /*11c80*/  CALL.REL.NOINC `($__internal_43_$__cuda_sm70_shflsync_idx_p) ;  /* 0x000023e000007944 */ /* 0x004fea0003c00000 */
.L_x_2149:
[----:B------:R-:W3:Y:S04]  /*11c90*/  LDL R8, [R1+0x8c] ;  /* 0x00008c0001087983 */ /* 0x000ee80000100800 */
[----:B--2---:R-:W2:Y:S04]  /*11ca0*/  LDL.LU R5, [R1+0x40] ;  /* 0x0000400001057983 */ /* 0x004ea80000300800 */
[----:B-1--4-:R-:W4:Y:S04]  /*11cb0*/  LDL.LU R11, [R1+0x50] ;  /* 0x00005000010b7983 */ /* 0x012f280000300800 */
[----:B------:R-:W3:Y:S04]  /*11cc0*/  LDL.LU R17, [R1+0x54] ;  /* 0x0000540001117983 */ /* 0x000ee80000300800 */
[----:B------:R-:W3:Y:S01]  /*11cd0*/  LDL.LU R19, [R1+0x58] ;  /* 0x0000580001137983 */ /* 0x000ee20000300800 */
[----:B------:R-:W-:-:S03]  /*11ce0*/  IMAD.MOV.U32 R3, RZ, RZ, 0x1 ;  /* 0x00000001ff037424 */ /* 0x000fc600078e00ff */
[----:B------:R-:W3:Y:S02]  /*11cf0*/  LDL R18, [R1+0x90] ;  /* 0x0000900001127983 */ /* 0x000ee40000100800 */
[----:B------:R-:W-:Y:S02]  /*11d00*/  ISETP.NE.AND P0, PT, R3, c[0x0][0x4e8], PT ;  /* 0x00013a0003007a0c */ /* 0x000fe40003f05270 */
        /* <DEDUP_REMOVED lines=14> */
[----:B--2---:R-:W-:Y:S01]  /*11df0*/  SHF.R.S32.HI R0, RZ, 0x1f, R5 ;  /* 0x0000001fff007819 */ /* 0x004fe20000011405 */
[----:B------:R-:W-:-:S04]  /*11e00*/  IMAD.WIDE.U32 R6, R5, c[0x0][0x4d0], RZ ;  /* 0x0001340005067a25 */ /* 0x000fc800078e00ff */
[C---:B------:R-:W-:Y:S02]  /*11e10*/  IMAD R2, R0.reuse, c[0x0][0x4d0], RZ ;  /* 0x0001340000027a24 */ /* 0x040fe400078e02ff */
[----:B------:R-:W-:Y:S02]  /*11e20*/  IMAD R4, R0, c[0x0][0x438], RZ ;  /* 0x00010e0000047a24 */ /* 0x000fe400078e02ff */
[----:B------:R-:W-:Y:S01]  /*11e30*/  IMAD R3, R5, c[0x0][0x4d4], R2 ;  /* 0x0001350005037a24 */ /* 0x000fe200078e0202 */
[----:B----4-:R-:W-:Y:S01]  /*11e40*/  SHF.R.S32.HI R2, RZ, 0x1f, R11 ;  /* 0x0000001fff027819 */ /* 0x010fe2000001140b */
        /* <DEDUP_REMOVED lines=57> */
[----:B------:R-:W-:Y:S02]  /*121e0*/  ISETP.GE.OR P3, PT, R0, UR4, P0 ;  /* 0x0000000400007c0c */ /* 0x000fe40008766670 */
[----:B------:R-:W-:Y:S02]  /*121f0*/  LEA R40, P1, R2, c[0x0][0x400], 0x2 ;  /* 0x0001000002287a11 */ /* 0x000fe400078210ff */
[----:B--2---:R-:W-:-:S05]  /*12200*/  SHF.R.S32.HI R6, RZ, 0x1f, R7 ;  /* 0x0000001fff067819 */ /* 0x004fca0000011407 */
[----:B------:R-:W-:Y:S01]  /*12210*/  IMAD R10, R6, c[0x0][0x428], RZ ;  /* 0x00010a00060a7a24 */ /* 0x000fe200078e02ff */
[----:B------:R-:W-:-:S03]  /*12220*/  IADD3 R6, R0, 0x8, RZ ;  /* 0x0000000800067810 */ /* 0x000fc60007ffe0ff */
[----:B------:R-:W-:Y:S01]  /*12230*/  IMAD R10, R7, c[0x0][0x42c], R10 ;  /* 0x00010b00070a7a24 */ /* 0x000fe200078e020a */
[----:B------:R-:W-:Y:S02]  /*12240*/  ISETP.GE.OR P2, PT, R6, UR4, P0 ;  /* 0x0000000406007c0c */ /* 0x000fe40008746670 */
[----:B------:R-:W-:Y:S01]  /*12250*/  ISETP.GE.AND P0, PT, R0, UR4, PT ;  /* 0x0000000400007c0c */ /* 0x000fe2000bf06270 */
[----:B------:R-:W-:Y:S01]  /*12260*/  IMAD.IADD R3, R3, 0x1, R10 ;  /* 0x0000000103037824 */ /* 0x000fe200078e020a */
[----:B-1----:R1:W-:Y:S01]  /*12270*/  @!P3 ST.E [R8.64], R16 ;  /* 0x000000100800b985 */ /* 0x0023e2000c101908 */
[----:B------:R-:W-:-:S03]  /*12280*/  ISETP.GE.AND P4, PT, R6, UR4, PT ;  /* 0x0000000406007c0c */ /* 0x000fc6000bf86270 */
[----:B------:R-:W-:Y:S02]  /*12290*/  LEA.HI.X R21, R2, c[0x0][0x404], R3, 0x2, P1 ;  /* 0x0001010002157a11 */ /* 0x000fe400008f1403 */
[C---:B------:R-:W-:Y:S01]  /*122a0*/  IADD3 R20, R201.reuse, 0x8, RZ ;  /* 0x00000008c9147810 */ /* 0x040fe20007ffe0ff */
[----:B------:R-:W2:Y:S01]  /*122b0*/  SHFL.IDX PT, R2, R40, RZ, 0x1c1f ;  /* 0x001c1fff28027589 */ /* 0x000ea200000e0000 */
[C---:B------:R-:W-:Y:S02]  /*122c0*/  IADD3 R19, R201.reuse, 0x10, RZ ;  /* 0x00000010c9137810 */ /* 0x040fe40007ffe0ff */
[C---:B------:R-:W-:Y:S01]  /*122d0*/  IADD3 R18, R201.reuse, 0x18, RZ ;  /* 0x00000018c9127810 */ /* 0x040fe20007ffe0ff */
[----:B---3--:R3:W-:Y:S01]  /*122e0*/  @!P2 ST.E [R4.64], R15 ;  /* 0x0000000f0400a985 */ /* 0x0087e2000c101908 */
[C---:B------:R-:W-:Y:S02]  /*122f0*/  IADD3 R17, R201.reuse, 0x20, RZ ;  /* 0x00000020c9117810 */ /* 0x040fe40007ffe0ff */
[C---:B------:R-:W-:Y:S01]  /*12300*/  IADD3 R14, R201.reuse, 0x40, RZ ;  /* 0x00000040c90e7810 */ /* 0x040fe20007ffe0ff */
[----:B------:R4:W2:Y:S01]  /*12310*/  SHFL.IDX PT, R3, R21, RZ, 0x1c1f ;  /* 0x001c1fff15037589 */ /* 0x0008a200000e0000 */
[----:B------:R-:W-:-:S02]  /*12320*/  IADD3 R13, R201, 0x48, RZ ;  /* 0x00000048c90d7810 */ /* 0x000fc40007ffe0ff */
[C---:B------:R-:W-:Y:S02]  /*12330*/  IADD3 R12, R201.reuse, 0x50, RZ ;  /* 0x00000050c90c7810 */ /* 0x040fe40007ffe0ff */
[C---:B------:R-:W-:Y:S02]  /*12340*/  IADD3 R11, R201.reuse, 0x58, RZ ;  /* 0x00000058c90b7810 */ /* 0x040fe40007ffe0ff */
[C---:B------:R-:W-:Y:S02]  /*12350*/  IADD3 R10, R201.reuse, 0x60, RZ ;  /* 0x00000060c90a7810 */ /* 0x040fe40007ffe0ff */
[C---:B------:R-:W-:Y:S02]  /*12360*/  IADD3 R0, R201.reuse, 0x68, RZ ;  /* 0x00000068c9007810 */ /* 0x040fe40007ffe0ff */
[C---:B------:R-:W-:Y:S02]  /*12370*/  IADD3 R7, R201.reuse, 0x80, RZ ;  /* 0x00000080c9077810 */ /* 0x040fe40007ffe0ff */
[----:B-1----:R-:W-:-:S02]  /*12380*/  IADD3 R16, R201, 0x30, RZ ;  /* 0x00000030c9107810 */ /* 0x002fc40007ffe0ff */
[C---:B------:R-:W-:Y:S02]  /*12390*/  IADD3 R9, R201.reuse, 0x70, RZ ;  /* 0x00000070c9097810 */ /* 0x040fe40007ffe0ff */
[C---:B------:R-:W-:Y:S02]  /*123a0*/  IADD3 R8, R201.reuse, 0x78, RZ ;  /* 0x00000078c9087810 */ /* 0x040fe40007ffe0ff */
[C---:B------:R-:W-:Y:S02]  /*123b0*/  IADD3 R6, R201.reuse, 0x88, RZ ;  /* 0x00000088c9067810 */ /* 0x040fe40007ffe0ff */
[C---:B------:R-:W-:Y:S02]  /*123c0*/  IADD3 R28, R201.reuse, 0x98, RZ ;  /* 0x00000098c91c7810 */ /* 0x040fe40007ffe0ff */
[C---:B---3--:R-:W-:Y:S02]  /*123d0*/  IADD3 R4, R201.reuse, 0x28, RZ ;  /* 0x00000028c9047810 */ /* 0x048fe40007ffe0ff */
        /* <DEDUP_REMOVED lines=9> */
[----:B------:R-:W-:Y:S02]  /*12470*/  IADD3 R36, R201, 0xd8, RZ ;  /* 0x000000d8c9247810 */ /* 0x000fe40007ffe0ff */
[----:B------:R-:W-:Y:S02]  /*12480*/  P2R R65, PR, RZ, 0x10 ;  /* 0x00000010ff417803 */ /* 0x000fe40000000000 */
        /* <DEDUP_REMOVED lines=26> */
[----:B------:R-:W-:Y:S01]  /*12630*/  SHF.R.S32.HI R64, RZ, 0x1f, R36 ;  /* 0x0000001fff407819 */ /* 0x000fe20000011424 */
[----:B------:R-:W-:Y:S05]  /*12640*/  @P0 BRA `(.L_x_2151) ;  /* 0x000007f000000947 */ /* 0x000fea0003800000 */
[----:B--2-4-:R-:W-:Y:S02]  /*12650*/  ISETP.GE.AND P0, PT, R201, c[0x0][0x3c8], PT ;  /* 0x0000f200c9007a0c */ /* 0x014fe40003f06270 */
[----:B------:R-:W-:Y:S02]  /*12660*/  ISETP.GE.AND P1, PT, R20, c[0x0][0x3c8], PT ;  /* 0x0000f20014007a0c */ /* 0x000fe40003f26270 */
[----:B------:R-:W-:Y:S02]  /*12670*/  ISETP.GE.AND P2, PT, R19, c[0x0][0x3c8], PT ;  /* 0x0000f20013007a0c */ /* 0x000fe40003f46270 */
[----:B------:R-:W-:Y:S02]  /*12680*/  ISETP.GE.AND P5, PT, R15, c[0x0][0x3c8], PT ;  /* 0x0000f2000f007a0c */ /* 0x000fe40003fa6270 */
[----:B------:R-:W-:Y:S02]  /*12690*/  ISETP.GE.AND P3, PT, R14, c[0x0][0x3c8], PT ;  /* 0x0000f2000e007a0c */ /* 0x000fe40003f66270 */
[----:B------:R-:W-:-:S02]  /*126a0*/  ISETP.GE.AND P4, PT, R13, c[0x0][0x3c8], PT ;  /* 0x0000f2000d007a0c */ /* 0x000fc40003f86270 */
[----:B-----5:R-:W-:Y:S01]  /*126b0*/  ISETP.GE.AND P6, PT, R199, c[0x0][0x3c8], PT ;  /* 0x0000f200c7007a0c */ /* 0x020fe20003fc6270 */
[----:B------:R-:W-:-:S05]  /*126c0*/  @!P0 IMAD.WIDE R22, R201, 0x4, R2 ;  /* 0x00000004c9168825 */ /* 0x000fca00078e0202 */
[----:B------:R1:W-:Y:S02]  /*126d0*/  @!P0 ST.E.64 [R22.64], R180 ;  /* 0x000000b416008985 */ /* 0x0003e4000c101b08 */
[----:B-1----:R-:W-:-:S04]  /*126e0*/  @!P1 LEA R22, P0, R20, R2, 0x2 ;  /* 0x0000000214169211 */ /* 0x002fc800078010ff */
[----:B------:R-:W-:-:S05]  /*126f0*/  @!P1 LEA.HI.X R23, R20, R3, R37, 0x2, P0 ;  /* 0x0000000314179211 */ /* 0x000fca00000f1425 */
[----:B------:R1:W-:Y:S01]  /*12700*/  @!P1 ST.E.64 [R22.64], R184 ;  /* 0x000000b816009985 */ /* 0x0003e2000c101b08 */
[----:B------:R-:W-:Y:S02]  /*12710*/  ISETP.GE.AND P1, PT, R18, c[0x0][0x3c8], PT ;  /* 0x0000f20012007a0c */ /* 0x000fe40003f26270 */
        /* <DEDUP_REMOVED lines=17> */
[----:B------:R-:W-:Y:S02]  /*12830*/  @!P2 LEA.HI.X R23, R16, R3, R43, 0x2, P0 ;  /* 0x000000031017a211 */ /* 0x000fe400000f142b */
[----:B------:R-:W-:-:S03]  /*12840*/  @!P5 LEA R24, P0, R15, R2, 0x2 ;  /* 0x000000020f18d211 */ /* 0x000fc600078010ff */
        /* <DEDUP_REMOVED lines=18> */
[----:B------:R-:W-:-:S05]  /*12970*/  @!P5 LEA.HI.X R25, R11, R3, R48, 0x2, P0 ;  /* 0x000000030b19d211 */ /* 0x000fca00000f1430 */
        /* <DEDUP_REMOVED lines=46> */
[----:B------:R-:W-:-:S05]  /*12c60*/  @!P5 LEA.HI.X R25, R32, R3, R60, 0x2, P0 ;  /* 0x000000032019d211 */ /* 0x000fca00000f143c */
[----:B------:R2:W-:Y:S01]  /*12c70*/  @!P5 ST.E.64 [R24.64], R96 ;  /* 0x000000601800d985 */ /* 0x0005e2000c101b08 */
[----:B------:R-:W-:Y:S02]  /*12c80*/  ISETP.GE.AND P5, PT, R36, c[0x0][0x3c8], PT ;  /* 0x0000f20024007a0c */ /* 0x000fe40003fa6270 */
[----:B-1----:R-:W-:-:S04]  /*12c90*/  @!P3 LEA R22, P0, R33, R2, 0x2 ;  /* 0x000000022116b211 */ /* 0x002fc800078010ff */
[-C--:B------:R-:W-:Y:S02]  /*12ca0*/  @!P3 LEA.HI.X R23, R33, R3.reuse, R61, 0x2, P0 ;  /* 0x000000032117b211 */ /* 0x080fe400000f143d */
[CC--:B------:R-:W-:Y:S02]  /*12cb0*/  @!P4 LEA R26, P0, R34.reuse, R2.reuse, 0x2 ;  /* 0x00000002221ac211 */ /* 0x0c0fe400078010ff */
[C---:B--2---:R-:W-:Y:S01]  /*12cc0*/  @!P2 LEA R24, P1, R35.reuse, R2, 0x2 ;  /* 0x000000022318a211 */ /* 0x044fe200078210ff */
[----:B------:R1:W-:Y:S01]  /*12cd0*/  @!P3 ST.E.64 [R22.64], R100 ;  /* 0x000000641600b985 */ /* 0x0003e2000c101b08 */
[-C--:B------:R-:W-:Y:S02]  /*12ce0*/  @!P4 LEA.HI.X R27, R34, R3.reuse, R62, 0x2, P0 ;  /* 0x00000003221bc211 */ /* 0x080fe400000f143e */
[----:B------:R-:W-:Y:S02]  /*12cf0*/  @!P2 LEA.HI.X R25, R35, R3, R63, 0x2, P1 ;  /* 0x000000032319a211 */ /* 0x000fe400008f143f */
[----:B------:R-:W-:Y:S01]  /*12d00*/  ISETP.GE.AND P3, PT, R197, c[0x0][0x3c8], PT ;  /* 0x0000f200c5007a0c */ /* 0x000fe20003f66270 */
        /* <DEDUP_REMOVED lines=19> */
.L_x_2151:
[----:B--2-4-:R-:W-:Y:S05]  /*12e40*/  BSYNC B0 ;  /* 0x0000000000007941 */ /* 0x014fea0003800000 */
.L_x_2150:
[----:B------:R-:W-:Y:S01]  /*12e50*/  ISETP.NE.AND P0, PT, R65, RZ, PT ;  /* 0x000000ff4100720c */ /* 0x000fe20003f05270 */
[----:B------:R1:W2:Y:S04]  /*12e60*/  SHFL.IDX PT, R3, R21, 0x1, 0x1c1f ;  /* 0x003c1f0015037f89 */ /* 0x0002a800000e0000 */
[----:B------:R1:W3:Y:S08]  /*12e70*/  SHFL.IDX PT, R2, R40, 0x1, 0x1c1f ;  /* 0x003c1f0028027f89 */ /* 0x0002f000000e0000 */
[----:B------:R-:W-:Y:S05]  /*12e80*/  @P0 BRA `(.L_x_2152) ;  /* 0x00000af000000947 */ /* 0x000fea0003800000 */
[----:B------:R-:W-:Y:S02]  /*12e90*/  ISETP.GE.AND P2, PT, R201, c[0x0][0x3c8], PT ;  /* 0x0000f200c9007a0c */ /* 0x000fe40003f46270 */
[----:B------:R-:W-:-:S02]  /*12ea0*/  ISETP.GE.AND P1, PT, R20, c[0x0][0x3c8], PT ;  /* 0x0000f20014007a0c */ /* 0x000fc40003f26270 */
[----:B------:R-:W-:Y:S02]  /*12eb0*/  ISETP.GE.AND P0, PT, R19, c[0x0][0x3c8], PT ;  /* 0x0000f20013007a0c */ /* 0x000fe40003f06270 */
[----:B------:R-:W-:Y:S02]  /*12ec0*/  ISETP.GE.AND P5, PT, R18, c[0x0][0x3c8], PT ;  /* 0x0000f20012007a0c */ /* 0x000fe40003fa6270 */
[----:B------:R-:W-:Y:S02]  /*12ed0*/  ISETP.GE.AND P6, PT, R16, c[0x0][0x3c8], PT ;  /* 0x0000f20010007a0c */ /* 0x000fe40003fc6270 */
[----:B------:R-:W-:-:S03]  /*12ee0*/  ISETP.GE.AND P4, PT, R17, c[0x0][0x3c8], PT ;  /* 0x0000f20011007a0c */ /* 0x000fc60003f86270 */
[----:B--23--:R-:W-:Y:S02]  /*12ef0*/  @!P2 IMAD.WIDE R22, R201, 0x4, R2 ;  /* 0x00000004c916a825 */ /* 0x00cfe400078e0202 */
[----:B------:R-:W-:-:S03]  /*12f00*/  @!P1 LEA R24, P3, R20, R2, 0x2 ;  /* 0x0000000214189211 */ /* 0x000fc600078610ff */
[----:B------:R2:W-:Y:S01]  /*12f10*/  @!P2 ST.E.64 [R22.64], R182 ;  /* 0x000000b61600a985 */ /* 0x0005e2000c101b08 */
[----:B------:R-:W-:Y:S02]  /*12f20*/  @!P1 LEA.HI.X R25, R20, R3, R37, 0x2, P3 ;  /* 0x0000000314199211 */ /* 0x000fe400018f1425 */
[----:B------:R-:W-:-:S03]  /*12f30*/  ISETP.GE.AND P3, PT, R15, c[0x0][0x3c8], PT ;  /* 0x0000f2000f007a0c */ /* 0x000fc60003f66270 */
[----:B------:R3:W-:Y:S01]  /*12f40*/  @!P1 ST.E.64 [R24.64], R186 ;  /* 0x000000ba18009985 */ /* 0x0007e2000c101b08 */
[----:B--2---:R-:W-:-:S04]  /*12f50*/  @!P0 LEA R22, P2, R19, R2, 0x2 ;  /* 0x0000000213168211 */ /* 0x004fc800078410ff */
[-C--:B------:R-:W-:Y:S02]  /*12f60*/  @!P0 LEA.HI.X R23, R19, R3.reuse, R38, 0x2, P2 ;  /* 0x0000000313178211 */ /* 0x080fe400010f1426 */
[CC--:B------:R-:W-:Y:S02]  /*12f70*/  @!P5 LEA R20, P2, R18.reuse, R2.reuse, 0x2 ;  /* 0x000000021214d211 */ /* 0x0c0fe400078410ff */
[C---:B---3--:R-:W-:Y:S01]  /*12f80*/  @!P4 LEA R24, P1, R17.reuse, R2, 0x2 ;  /* 0x000000021118c211 */ /* 0x048fe200078210ff */
[----:B------:R2:W-:Y:S01]  /*12f90*/  @!P0 ST.E.64 [R22.64], R134 ;  /* 0x0000008616008985 */ /* 0x0005e2000c101b08 */
[-C--:B-1----:R-:W-:Y:S02]  /*12fa0*/  @!P5 LEA.HI.X R21, R18, R3.reuse, R39, 0x2, P2 ;  /* 0x000000031215d211 */ /* 0x082fe400010f1427 */
[C---:B------:R-:W-:Y:S02]  /*12fb0*/  ISETP.GE.AND P2, PT, R4.reuse, c[0x0][0x3c8], PT ;  /* 0x0000f20004007a0c */ /* 0x040fe40003f46270 */
[----:B------:R-:W-:Y:S01]  /*12fc0*/  @!P4 LEA.HI.X R25, R17, R3, R42, 0x2, P1 ;  /* 0x000000031119c211 */ /* 0x000fe200008f142a */
[----:B------:R1:W-:Y:S01]  /*12fd0*/  @!P5 ST.E.64 [R20.64], R138 ;  /* 0x0000008a1400d985 */ /* 0x0003e2000c101b08 */
[----:B------:R-:W-:-:S02]  /*12fe0*/  ISETP.GE.AND P5, PT, R4, c[0x0][0x3c8], PT ;  /* 0x0000f20004007a0c */ /* 0x000fc40003fa6270 */
[----:B------:R-:W-:Y:S01]  /*12ff0*/  ISETP.GE.AND P1, PT, R13, c[0x0][0x3c8], PT ;  /* 0x0000f2000d007a0c */ /* 0x000fe20003f26270 */
[----:B------:R-:W-:Y:S06]  /*13000*/  @!P4 ST.E.64 [R24.64], R142 ;  /* 0x0000008e1800c985 */ /* 0x000fec000c101b08 */
[----:B------:R-:W-:-:S04]  /*13010*/  @!P2 LEA R26, P0, R4, R2, 0x2 ;  /* 0x00000002041aa211 */ /* 0x000fc800078010ff */
[----:B------:R-:W-:Y:S02]  /*13020*/  @!P2 LEA.HI.X R27, R4, R3, R41, 0x2, P0 ;  /* 0x00000003041ba211 */ /* 0x000fe400000f1429 */
[----:B------:R-:W-:-:S03]  /*13030*/  ISETP.GE.AND P2, PT, R14, c[0x0][0x3c8], PT ;  /* 0x0000f2000e007a0c */ /* 0x000fc60003f46270 */
[----:B------:R-:W-:Y:S01]  /*13040*/  @!P5 ST.E.64 [R26.64], R146 ;  /* 0x000000921a00d985 */ /* 0x000fe2000c101b08 */
[----:B------:R-:W-:Y:S02]  /*13050*/  ISETP.GE.AND P5, PT, R10, c[0x0][0x3c8], PT ;  /* 0x0000f2000a007a0c */ /* 0x000fe40003fa6270 */
[----:B--2---:R-:W-:-:S04]  /*13060*/  @!P6 LEA R22, P0, R16, R2, 0x2 ;  /* 0x000000021016e211 */ /* 0x004fc800078010ff */
[-C--:B------:R-:W-:Y:S02]  /*13070*/  @!P6 LEA.HI.X R23, R16, R3.reuse, R43, 0x2, P0 ;  /* 0x000000031017e211 */ /* 0x080fe400000f142b */
[-C--:B-1----:R-:W-:Y:S02]  /*13080*/  @!P3 LEA R20, P0, R15, R2.reuse, 0x2 ;  /* 0x000000020f14b211 */ /* 0x082fe400078010ff */
[-C--:B------:R-:W-:Y:S01]  /*13090*/  @!P1 LEA R16, P4, R13, R2.reuse, 0x2 ;  /* 0x000000020d109211 */ /* 0x080fe200078810ff */
[----:B------:R-:W-:Y:S01]  /*130a0*/  @!P6 ST.E.64 [R22.64], R150 ;  /* 0x000000961600e985 */ /* 0x000fe2000c101b08 */
[-C--:B------:R-:W-:Y:S02]  /*130b0*/  @!P3 LEA.HI.X R21, R15, R3.reuse, R44, 0x2, P0 ;  /* 0x000000030f15b211 */ /* 0x080fe400000f142c */
[C---:B------:R-:W-:Y:S02]  /*130c0*/  @!P2 LEA R18, P0, R14.reuse, R2, 0x2 ;  /* 0x000000020e12a211 */ /* 0x040fe400078010ff */
[-C--:B------:R-:W-:Y:S01]  /*130d0*/  @!P1 LEA.HI.X R17, R13, R3.reuse, R46, 0x2, P4 ;  /* 0x000000030d119211 */ /* 0x080fe200020f142e */
[----:B------:R-:W-:Y:S01]  /*130e0*/  @!P3 ST.E.64 [R20.64], R154 ;  /* 0x0000009a1400b985 */ /* 0x000fe2000c101b08 */
[----:B------:R-:W-:-:S02]  /*130f0*/  @!P2 LEA.HI.X R19, R14, R3, R45, 0x2, P0 ;  /* 0x000000030e13a211 */ /* 0x000fc400000f142d */
[----:B------:R-:W-:Y:S02]  /*13100*/  ISETP.GE.AND P0, PT, R12, c[0x0][0x3c8], PT ;  /* 0x0000f2000c007a0c */ /* 0x000fe40003f06270 */
[----:B------:R-:W-:Y:S01]  /*13110*/  ISETP.GE.AND P4, PT, R0, c[0x0][0x3c8], PT ;  /* 0x0000f20000007a0c */ /* 0x000fe20003f86270 */
[----:B------:R1:W-:Y:S01]  /*13120*/  @!P2 ST.E.64 [R18.64], R158 ;  /* 0x0000009e1200a985 */ /* 0x0003e2000c101b08 */
[----:B------:R-:W-:Y:S02]  /*13130*/  ISETP.GE.AND P3, PT, R11, c[0x0][0x3c8], PT ;  /* 0x0000f2000b007a0c */ /* 0x000fe40003f66270 */
[----:B------:R-:W-:Y:S01]  /*13140*/  ISETP.GE.AND P6, PT, R9, c[0x0][0x3c8], PT ;  /* 0x0000f20009007a0c */ /* 0x000fe20003fc6270 */
[----:B------:R2:W-:Y:S06]  /*13150*/  @!P1 ST.E.64 [R16.64], R162 ;  /* 0x000000a210009985 */ /* 0x0005ec000c101b08 */
[----:B------:R-:W-:-:S04]  /*13160*/  @!P0 LEA R14, P2, R12, R2, 0x2 ;  /* 0x000000020c0e8211 */ /* 0x000fc800078410ff */
[----:B------:R-:W-:Y:S02]  /*13170*/  @!P0 LEA.HI.X R15, R12, R3, R47, 0x2, P2 ;  /* 0x000000030c0f8211 */ /* 0x000fe400010f142f */
[----:B------:R-:W-:-:S03]  /*13180*/  @!P3 LEA R12, P2, R11, R2, 0x2 ;  /* 0x000000020b0cb211 */ /* 0x000fc600078410ff */
[----:B------:R3:W-:Y:S01]  /*13190*/  @!P0 ST.E.64 [R14.64], R166 ;  /* 0x000000a60e008985 */ /* 0x0007e2000c101b08 */
[----:B------:R-:W-:Y:S02]  /*131a0*/  @!P3 LEA.HI.X R13, R11, R3, R48, 0x2, P2 ;  /* 0x000000030b0db211 */ /* 0x000fe400010f1430 */
[----:B------:R-:W-:-:S03]  /*131b0*/  ISETP.GE.AND P2, PT, R6, c[0x0][0x3c8], PT ;  /* 0x0000f20006007a0c */ /* 0x000fc60003f46270 */
[----:B------:R4:W-:Y:S01]  /*131c0*/  @!P3 ST.E.64 [R12.64], R170 ;  /* 0x000000aa0c00b985 */ /* 0x0009e2000c101b08 */
[----:B------:R-:W-:Y:S02]  /*131d0*/  ISETP.GE.AND P3, PT, R7, c[0x0][0x3c8], PT ;  /* 0x0000f20007007a0c */ /* 0x000fe40003f66270 */
[-C--:B-1----:R-:W-:Y:S02]  /*131e0*/  @!P4 LEA R18, P0, R0, R2.reuse, 0x2 ;  /* 0x000000020012c211 */ /* 0x082fe400078010ff */
[----:B------:R-:W-:Y:S02]  /*131f0*/  ISETP.GE.AND P4, PT, R8, c[0x0][0x3c8], PT ;  /* 0x0000f20008007a0c */ /* 0x000fe40003f86270 */
[----:B--2---:R-:W-:-:S04]  /*13200*/  @!P5 LEA R16, P1, R10, R2, 0x2 ;  /* 0x000000020a10d211 */ /* 0x004fc800078210ff */
[----:B------:R-:W-:Y:S02]  /*13210*/  @!P5 LEA.HI.X R17, R10, R3, R50, 0x2, P1 ;  /* 0x000000030a11d211 */ /* 0x000fe400008f1432 */
[----:B------:R-:W-:-:S03]  /*13220*/  ISETP.GE.AND P1, PT, R0, c[0x0][0x3c8], PT ;  /* 0x0000f20000007a0c */ /* 0x000fc60003f26270 */
[----:B------:R-:W-:Y:S01]  /*13230*/  @!P5 ST.E.64 [R16.64], R116 ;  /* 0x000000741000d985 */ /* 0x000fe2000c101b08 */
[----:B------:R-:W-:-:S09]  /*13240*/  ISETP.GE.AND P5, PT, R34, c[0x0][0x3c8], PT ;  /* 0x0000f20022007a0c */ /* 0x000fd20003fa6270 */
[----:B------:R-:W-:Y:S02]  /*13250*/  @!P1 LEA.HI.X R19, R0, R3, R49, 0x2, P0 ;  /* 0x0000000300139211 */ /* 0x000fe400000f1431 */
[----:B---3--:R-:W-:-:S03]  /*13260*/  @!P6 LEA R14, P0, R9, R2, 0x2 ;  /* 0x00000002090ee211 */ /* 0x008fc600078010ff */
[----:B------:R-:W-:Y:S01]  /*13270*/  @!P1 ST.E.64 [R18.64], R190 ;  /* 0x000000be12009985 */ /* 0x000fe2000c101b08 */
[-C--:B------:R-:W-:Y:S02]  /*13280*/  @!P6 LEA.HI.X R15, R9, R3.reuse, R51, 0x2, P0 ;  /* 0x00000003090fe211 */ /* 0x080fe400000f1433 */
[CC--:B----4-:R-:W-:Y:S02]  /*13290*/  @!P4 LEA R12, P0, R8.reuse, R2.reuse, 0x2 ;  /* 0x00000002080cc211 */ /* 0x0d0fe400078010ff */
[----:B------:R-:W-:Y:S01]  /*132a0*/  ISETP.GE.AND P1, PT, R5, c[0x0][0x3c8], PT ;  /* 0x0000f20005007a0c */ /* 0x000fe20003f26270 */
[----:B------:R-:W-:Y:S01]  /*132b0*/  @!P6 ST.E.64 [R14.64], R192 ;  /* 0x000000c00e00e985 */ /* 0x000fe2000c101b08 */
[-C--:B------:R-:W-:Y:S02]  /*132c0*/  @!P4 LEA.HI.X R13, R8, R3.reuse, R52, 0x2, P0 ;  /* 0x00000003080dc211 */ /* 0x080fe400000f1434 */
[----:B------:R-:W-:Y:S02]  /*132d0*/  @!P3 LEA R10, P0, R7, R2, 0x2 ;  /* 0x00000002070ab211 */ /* 0x000fe400078010ff */
[----:B------:R-:W-:Y:S01]  /*132e0*/  ISETP.GE.AND P6, PT, R31, c[0x0][0x3c8], PT ;  /* 0x0000f2001f007a0c */ /* 0x000fe20003fc6270 */
[----:B------:R-:W-:Y:S01]  /*132f0*/  @!P4 ST.E.64 [R12.64], R66 ;  /* 0x000000420c00c985 */ /* 0x000fe2000c101b08 */
[----:B------:R-:W-:-:S02]  /*13300*/  @!P3 LEA.HI.X R11, R7, R3, R53, 0x2, P0 ;  /* 0x00000003070bb211 */ /* 0x000fc400000f1435 */
[-C--:B------:R-:W-:Y:S02]  /*13310*/  @!P2 LEA R8, P0, R6, R2.reuse, 0x2 ;  /* 0x000000020608a211 */ /* 0x080fe400078010ff */
[----:B------:R-:W-:Y:S01]  /*13320*/  ISETP.GE.AND P4, PT, R30, c[0x0][0x3c8], PT ;  /* 0x0000f2001e007a0c */ /* 0x000fe20003f86270 */
[----:B------:R1:W-:Y:S01]  /*13330*/  @!P3 ST.E.64 [R10.64], R70 ;  /* 0x000000460a00b985 */ /* 0x0003e2000c101b08 */
[-C--:B------:R-:W-:Y:S02]  /*13340*/  @!P2 LEA.HI.X R9, R6, R3.reuse, R54, 0x2, P0 ;  /* 0x000000030609a211 */ /* 0x080fe400000f1436 */
[----:B------:R-:W-:Y:S02]  /*13350*/  ISETP.GE.AND P0, PT, R28, c[0x0][0x3c8], PT ;  /* 0x0000f2001c007a0c */ /* 0x000fe40003f06270 */
[C---:B------:R-:W-:Y:S01]  /*13360*/  @!P1 LEA R4, P3, R5.reuse, R2, 0x2 ;  /* 0x0000000205049211 */ /* 0x040fe200078610ff */
[----:B------:R2:W-:Y:S03]  /*13370*/  @!P2 ST.E.64 [R8.64], R74 ;  /* 0x0000004a0800a985 */ /* 0x0005e6000c101b08 */
[----:B------:R-:W-:-:S05]  /*13380*/  @!P1 LEA.HI.X R5, R5, R3, R55, 0x2, P3 ;  /* 0x0000000305059211 */ /* 0x000fca00018f1437 */
[----:B------:R3:W-:Y:S02]  /*13390*/  @!P1 ST.E.64 [R4.64], R78 ;  /* 0x0000004e04009985 */ /* 0x0007e4000c101b08 */
[----:B------:R-:W-:-:S04]  /*133a0*/  @!P0 LEA R6, P3, R28, R2, 0x2 ;  /* 0x000000021c068211 */ /* 0x000fc800078610ff */
[----:B------:R-:W-:Y:S02]  /*133b0*/  @!P0 LEA.HI.X R7, R28, R3, R56, 0x2, P3 ;  /* 0x000000031c078211 */ /* 0x000fe400018f1438 */
[----:B------:R-:W-:-:S03]  /*133c0*/  ISETP.GE.AND P3, PT, R29, c[0x0][0x3c8], PT ;  /* 0x0000f2001d007a0c */ /* 0x000fc60003f66270 */
[----:B------:R4:W-:Y:S01]  /*133d0*/  @!P0 ST.E.64 [R6.64], R82 ;  /* 0x0000005206008985 */ /* 0x0009e2000c101b08 */
[----:B-1----:R-:W-:-:S04]  /*133e0*/  @!P6 LEA R10, P0, R31, R2, 0x2 ;  /* 0x000000021f0ae211 */ /* 0x002fc800078010ff */
[----:B------:R-:W-:-:S05]  /*133f0*/  @!P6 LEA.HI.X R11, R31, R3, R59, 0x2, P0 ;  /* 0x000000031f0be211 */ /* 0x000fca00000f143b */
[----:B--2---:R-:W-:-:S04]  /*13400*/  @!P3 LEA R8, P1, R29, R2, 0x2 ;  /* 0x000000021d08b211 */ /* 0x004fc800078210ff */
[----:B------:R-:W-:Y:S02]  /*13410*/  @!P3 LEA.HI.X R9, R29, R3, R57, 0x2, P1 ;  /* 0x000000031d09b211 */ /* 0x000fe400008f1439 */
[----:B------:R-:W-:Y:S02]  /*13420*/  ISETP.GE.AND P1, PT, R33, c[0x0][0x3c8], PT ;  /* 0x0000f20021007a0c */ /* 0x000fe40003f26270 */
[----:B---3--:R-:W-:-:S04]  /*13430*/  @!P4 LEA R4, P2, R30, R2, 0x2 ;  /* 0x000000021e04c211 */ /* 0x008fc800078410ff */
[----:B------:R-:W-:Y:S02]  /*13440*/  @!P4 LEA.HI.X R5, R30, R3, R58, 0x2, P2 ;  /* 0x000000031e05c211 */ /* 0x000fe400010f143a */
[----:B------:R-:W-:-:S03]  /*13450*/  ISETP.GE.AND P2, PT, R32, c[0x0][0x3c8], PT ;  /* 0x0000f20020007a0c */ /* 0x000fc60003f46270 */
[----:B------:R1:W-:Y:S01]  /*13460*/  @!P4 ST.E.64 [R4.64], R86 ;  /* 0x000000560400c985 */ /* 0x0003e2000c101b08 */
[----:B------:R-:W-:-:S03]  /*13470*/  ISETP.GE.AND P4, PT, R35, c[0x0][0x3c8], PT ;  /* 0x0000f20023007a0c */ /* 0x000fc60003f86270 */
[----:B------:R2:W-:Y:S01]  /*13480*/  @!P3 ST.E.64 [R8.64], R90 ;  /* 0x0000005a0800b985 */ /* 0x0005e2000c101b08 */
[----:B------:R-:W-:-:S03]  /*13490*/  ISETP.GE.AND P3, PT, R36, c[0x0][0x3c8], PT ;  /* 0x0000f20024007a0c */ /* 0x000fc60003f66270 */
[----:B------:R3:W-:Y:S02]  /*134a0*/  @!P6 ST.E.64 [R10.64], R94 ;  /* 0x0000005e0a00e985 */ /* 0x0007e4000c101b08 */
[----:B----4-:R-:W-:-:S04]  /*134b0*/  @!P2 LEA R6, P0, R32, R2, 0x2 ;  /* 0x000000022006a211 */ /* 0x010fc800078010ff */
[----:B------:R-:W-:-:S05]  /*134c0*/  @!P2 LEA.HI.X R7, R32, R3, R60, 0x2, P0 ;  /* 0x000000032007a211 */ /* 0x000fca00000f143c */
[----:B------:R4:W-:Y:S01]  /*134d0*/  @!P2 ST.E.64 [R6.64], R98 ;  /* 0x000000620600a985 */ /* 0x0009e2000c101b08 */
[----:B-----5:R-:W-:Y:S02]  /*134e0*/  ISETP.GE.AND P2, PT, R199, c[0x0][0x3c8], PT ;  /* 0x0000f200c7007a0c */ /* 0x020fe40003f46270 */
[----:B-1----:R-:W-:-:S04]  /*134f0*/  @!P1 LEA R4, P0, R33, R2, 0x2 ;  /* 0x0000000221049211 */ /* 0x002fc800078010ff */
[----:B------:R-:W-:Y:S02]  /*13500*/  @!P1 LEA.HI.X R5, R33, R3, R61, 0x2, P0 ;  /* 0x0000000321059211 */ /* 0x000fe400000f143d */
[----:B--2---:R-:W-:-:S03]  /*13510*/  @!P5 LEA R8, P0, R34, R2, 0x2 ;  /* 0x000000022208d211 */ /* 0x004fc600078010ff */
[----:B------:R1:W-:Y:S01]  /*13520*/  @!P1 ST.E.64 [R4.64], R102 ;  /* 0x0000006604009985 */ /* 0x0003e2000c101b08 */
[----:B------:R-:W-:Y:S02]  /*13530*/  @!P5 LEA.HI.X R9, R34, R3, R62, 0x2, P0 ;  /* 0x000000032209d211 */ /* 0x000fe400000f143e */
[----:B------:R-:W-:Y:S02]  /*13540*/  ISETP.GE.AND P1, PT, R197, c[0x0][0x3c8], PT ;  /* 0x0000f200c5007a0c */ /* 0x000fe40003f26270 */
[----:B------:R-:W-:Y:S01]  /*13550*/  ISETP.GE.AND P0, PT, R195, c[0x0][0x3c8], PT ;  /* 0x0000f200c3007a0c */ /* 0x000fe20003f06270 */
[----:B------:R2:W-:Y:S01]  /*13560*/  @!P5 ST.E.64 [R8.64], R106 ;  /* 0x0000006a0800d985 */ /* 0x0005e2000c101b08 */
[----:B---3--:R-:W-:-:S04]  /*13570*/  @!P3 LEA R10, P5, R36, R2, 0x2 ;  /* 0x00000002240ab211 */ /* 0x008fc800078a10ff */
[----:B------:R-:W-:-:S05]  /*13580*/  @!P3 LEA.HI.X R11, R36, R3, R64, 0x2, P5 ;  /* 0x00000003240bb211 */ /* 0x000fca00028f1440 */
[----:B----4-:R-:W-:-:S04]  /*13590*/  @!P1 LEA R6, P5, R197, R2, 0x2 ;  /* 0x00000002c5069211 */ /* 0x010fc800078a10ff */
[----:B------:R-:W-:Y:S02]  /*135a0*/  @!P1 LEA.HI.X R7, R197, R3, R198, 0x2, P5 ;  /* 0x00000003c5079211 */ /* 0x000fe400028f14c6 */
[----:B-1----:R-:W-:-:S04]  /*135b0*/  @!P4 LEA R4, P6, R35, R2, 0x2 ;  /* 0x000000022304c211 */ /* 0x002fc800078c10ff */
[----:B------:R-:W-:-:S05]  /*135c0*/  @!P4 LEA.HI.X R5, R35, R3, R63, 0x2, P6 ;  /* 0x000000032305c211 */ /* 0x000fca00030f143f */
[----:B------:R1:W-:Y:S01]  /*135d0*/  @!P4 ST.E.64 [R4.64], R110 ;  /* 0x0000006e0400c985 */ /* 0x0003e2000c101b08 */
[----:B--2---:R-:W-:-:S03]  /*135e0*/  @!P2 LEA R8, P4, R199, R2, 0x2 ;  /* 0x00000002c708a211 */ /* 0x004fc600078810ff */
[----:B------:R2:W-:Y:S01]  /*135f0*/  @!P3 ST.E.64 [R10.64], R114 ;  /* 0x000000720a00b985 */ /* 0x0005e2000c101b08 */
[----:B------:R-:W-:-:S05]  /*13600*/  @!P2 LEA.HI.X R9, R199, R3, R200, 0x2, P4 ;  /* 0x00000003c709a211 */ /* 0x000fca00020f14c8 */
[----:B------:R2:W-:Y:S04]  /*13610*/  @!P2 ST.E.64 [R8.64], R118 ;  /* 0x000000760800a985 */ /* 0x0005e8000c101b08 */
[----:B------:R2:W-:Y:S01]  /*13620*/  @!P1 ST.E.64 [R6.64], R122 ;  /* 0x0000007a06009985 */ /* 0x0005e2000c101b08 */
[----:B-1----:R-:W-:-:S04]  /*13630*/  @!P0 LEA R4, P4, R195, R2, 0x2 ;  /* 0x00000002c3048211 */ /* 0x002fc800078810ff */
        /* <DEDUP_REMOVED lines=8> */
.L_x_2148:
[----:B------:R-:W3:Y:S02]  /*136c0*/  S2R R4, SR_TID.X ;  /* 0x0000000000047919 */ /* 0x000ee40000002100 */
[----:B---3--:R-:W-:-:S13]  /*136d0*/  ISETP.GT.AND P0, PT, R4, 0x7f, PT ;  /* 0x0000007f0400780c */ /* 0x008fda0003f04270 */
[----:B------:R-:W-:Y:S05]  /*136e0*/  @P0 BRA `(.L_x_2152) ;  /* 0x0000029000000947 */ /* 0x000fea0003800000 */
[----:B------:R-:W3:Y:S01]  /*136f0*/  LDL.LU R3, [R1+0x58] ;  /* 0x0000580001037983 */ /* 0x000ee20000300800 */
[----:B----4-:R-:W-:-:S05]  /*13700*/  MOV R2, c[0x0][0x4e8] ;  /* 0x00013a0000027a02 */ /* 0x010fca0000000f00 */
[----:B------:R-:W-:Y:S01]  /*13710*/  IMAD R0, R2, c[0x0][0x388], RZ ;  /* 0x0000e20002007a24 */ /* 0x000fe200078e02ff */
[----:B---3--:R-:W-:-:S04]  /*13720*/  IADD3 R4, R3, R4, RZ ;  /* 0x0000000403047210 */ /* 0x008fc80007ffe0ff */
[----:B------:R-:W-:-:S13]  /*13730*/  ISETP.GE.AND P0, PT, R4, R0, PT ;  /* 0x000000000400720c */ /* 0x000fda0003f06270 */
[----:B------:R-:W-:Y:S05]  /*13740*/  @P0 BRA `(.L_x_2152) ;  /* 0x0000023000000947 */ /* 0x000fea0003800000 */
[----:B------:R-:W3:Y:S04]  /*13750*/  LDL.LU R3, [R1+0x40] ;  /* 0x0000400001037983 */ /* 0x000ee80000300800 */
[----:B------:R-:W4:Y:S04]  /*13760*/  LDL.LU R9, [R1+0x50] ;  /* 0x0000500001097983 */ /* 0x000f280000300800 */
[----:B------:R-:W5:Y:S01]  /*13770*/  LDL.LU R8, [R1+0x54] ;  /* 0x0000540001087983 */ /* 0x000f620000300800 */
[----:B------:R-:W-:-:S13]  /*13780*/  ISETP.NE.AND P0, PT, R2, 0x1, PT ;  /* 0x000000010200780c */ /* 0x000fda0003f05270 */
[----:B--2---:R-:W-:Y:S01]  /*13790*/  @P0 IMAD.HI.U32 R7, R4, c[0x0][0x4ec], RZ ;  /* 0x00013b0004070a27 */ /* 0x004fe200078e00ff */
[----:B---3--:R-:W-:Y:S02]  /*137a0*/  SHF.R.S32.HI R0, RZ, 0x1f, R3 ;  /* 0x0000001fff007819 */ /* 0x008fe40000011403 */
[----:B----4-:R-:W-:-:S03]  /*137b0*/  SHF.R.S32.HI R6, RZ, 0x1f, R9 ;  /* 0x0000001fff067819 */ /* 0x010fc60000011409 */
[----:B------:R-:W-:-:S04]  /*137c0*/  IMAD R0, R0, c[0x0][0x4d0], RZ ;  /* 0x0001340000007a24 */ /* 0x000fc800078e02ff */
[C---:B------:R-:W-:Y:S01]  /*137d0*/  IMAD R5, R3.reuse, c[0x0][0x4d4], R0 ;  /* 0x0001350003057a24 */ /* 0x040fe200078e0200 */
[----:B------:R-:W-:Y:S01]  /*137e0*/  MOV R0, R4 ;  /* 0x0000000400007202 */ /* 0x000fe20000000f00 */
[----:B------:R-:W-:Y:S01]  /*137f0*/  IMAD.WIDE.U32 R2, R3, c[0x0][0x4d0], RZ ;  /* 0x0001340003027a25 */ /* 0x000fe200078e00ff */
[----:B------:R-:W-:-:S03]  /*13800*/  @P0 SHF.R.U32.HI R0, RZ, c[0x0][0x4f0], R7 ;  /* 0x00013c00ff000a19 */ /* 0x000fc60000011607 */
[----:B------:R-:W-:Y:S01]  /*13810*/  IMAD R6, R6, c[0x0][0x4d8], RZ ;  /* 0x0001360006067a24 */ /* 0x000fe200078e02ff */
[----:B------:R-:W-:Y:S02]  /*13820*/  IADD3 R3, R3, R5, RZ ;  /* 0x0000000503037210 */ /* 0x000fe40007ffe0ff */
[----:B-----5:R-:W-:Y:S01]  /*13830*/  SHF.R.S32.HI R5, RZ, 0x1f, R8 ;  /* 0x0000001fff057819 */ /* 0x020fe20000011408 */
        /* <DEDUP_REMOVED lines=20> */
.L_x_2152:
[----:B------:R-:W-:Y:S05]  /*13980*/  BSYNC B1 ;  /* 0x0000000000017941 */ /* 0x000fea0003800000 */
.L_x_2147:
[----:B------:R-:W-:-:S13]  /*13990*/  ISETP.NE.AND P0, PT, RZ, UR6, PT ;  /* 0x00000006ff007c0c */ /* 0x000fda000bf05270 */
[----:B------:R-:W-:Y:S01]  /*139a0*/  @P0 WARPSYNC 0xffffffff ;  /* 0xffffffff00000948 */ /* 0x000fe20003800000 */
[----:B------:R-:W-:Y:S06]  /*139b0*/  @P0 BAR.SYNC.DEFER_BLOCKING 0x5, 0x100 ;  /* 0x0144000000000b1d */ /* 0x000fec0000010000 */
[----:B--2---:R-:W2:Y:S04]  /*139c0*/  @P0 LDS R0, [0x28100] ;  /* 0x02810000ff000984 */ /* 0x004ea80000000800 */
[----:B--2---:R2:W-:Y:S04]  /*139d0*/  @P0 STL [R1+0x5c], R0 ;  /* 0x00005c0001000387 */ /* 0x0045e80000100800 */
[----:B------:R-:W-:Y:S06]  /*139e0*/  @P0 BAR.ARV 0x4, 0x100 ;  /* 0x0104000000000b1d */ /* 0x000fec0000002000 */
[----:B------:R-:W-:Y:S05]  /*139f0*/  @P0 BRA `(.L_x_2153) ;  /* 0x0000009000000947 */ /* 0x000fea0003800000 */
[----:B------:R-:W-:Y:S05]  /*13a00*/  BRA.DIV ~URZ, `(.L_x_2154) ;  /* 0x000005a27f007947 */ /* 0x000fea000b800000 */
[----:B--2---:R2:W1:Y:S02]  /*13a10*/  SHFL.IDX PT, R0, R172, RZ, 0x1f ;  /* 0x00001fffac007589 */ /* 0x00446400000e0000 */
.L_x_2165:
[----:B-1-34-:R-:W1:Y:S01]  /*13a20*/  S2R R2, SR_TID.X ;  /* 0x0000000000027919 */ /* 0x01ae620000002100 */
[----:B------:R-:W-:Y:S03]  /*13a30*/  WARPSYNC 0xffffffff ;  /* 0xffffffff00007948 */ /* 0x000fe60003800000 */
[----:B------:R-:W-:Y:S06]  /*13a40*/  BAR.SYNC.DEFER_BLOCKING 0x4, 0x100 ;  /* 0x0104000000007b1d */ /* 0x000fec0000010000 */
[----:B------:R3:W-:Y:S01]  /*13a50*/  STL [R1+0x5c], R0 ;  /* 0x00005c0001007387 */ /* 0x0007e20000100800 */
[----:B-1----:R-:W-:-:S13]  /*13a60*/  LOP3.LUT P0, RZ, R2, 0xff, RZ, 0xc0, !PT ;  /* 0x000000ff02ff7812 */ /* 0x002fda000780c0ff */
[----:B------:R3:W-:Y:S04]  /*13a70*/  @!P0 STS [0x28100], R172 ;  /* 0x028100acff008388 */ /* 0x0007e80000000800 */
[----:B------:R-:W-:Y:S06]  /*13a80*/  BAR.ARV 0x5, 0x100 ;  /* 0x0144000000007b1d */ /* 0x000fec0000002000 */
.L_x_2153:
[----:B--23--:R-:W2:Y:S02]  /*13a90*/  LDL R0, [R1+0x5c] ;  /* 0x00005c0001007983 */ /* 0x00cea40000100800 */
[----:B--2---:R-:W-:-:S13]  /*13aa0*/  ISETP.GE.AND P0, PT, R0, c[0x0][0x538], PT ;  /* 0x00014e0000007a0c */ /* 0x004fda0003f06270 */
[----:B-1--45:R-:W-:Y:S01]  /*13ab0*/  @P0 CALL.REL.NOINC `(.L_x_2155) ;  /* 0x0000001000000944 */ /* 0x032fe20003c00000 */
[----:B------:R-:W-:Y:S05]  /*13ac0*/  BRA `(.L_x_2156) ;  /* 0xfffeced000007947 */ /* 0x000fea000383ffff */
.L_x_2155:
[----:B------:R-:W-:Y:S05]  /*13ad0*/  EXIT ;  /* 0x000000000000794d */ /* 0x000fea0003800000 */
.L_x_2125:
[----:B------:R-:W-:Y:S01]  /*13ae0*/  IMAD.MOV.U32 R12, RZ, RZ, R10 ;  /* 0x000000ffff0c7224 */ /* 0x000fe200078e000a */
[----:B------:R-:W-:Y:S01]  /*13af0*/  MOV R9, RZ ;  /* 0x000000ff00097202 */ /* 0x000fe20000000f00 */
[----:B-1----:R-:W-:Y:S01]  /*13b00*/  IMAD.MOV.U32 R3, RZ, RZ, 0x181f ;  /* 0x0000181fff037424 */ /* 0x002fe200078e00ff */
[----:B------:R-:W-:Y:S02]  /*13b10*/  MOV R2, 0x13b30 ;  /* 0x00013b3000027802 */ /* 0x000fe40000000f00 */
[----:B------:R-:W-:Y:S05]  /*13b20*/  CALL.REL.NOINC `($__internal_43_$__cuda_sm70_shflsync_idx_p) ;  /* 0x0000054000007944 */ /* 0x000fea0003c00000 */
[----:B------:R-:W-:Y:S01]  /*13b30*/  MOV R6, R9 ;  /* 0x0000000900067202 */ /* 0x000fe20000000f00 */
[----:B------:R-:W-:Y:S05]  /*13b40*/  BRA `(.L_x_2157) ;  /* 0xfffee02000007947 */ /* 0x000fea000383ffff */
.L_x_2126:
[----:B------:R-:W-:Y:S01]  /*13b50*/  IMAD.MOV.U32 R12, RZ, RZ, R11 ;  /* 0x000000ffff0c7224 */ /* 0x000fe200078e000b */
[----:B------:R-:W-:Y:S01]  /*13b60*/  MOV R9, RZ ;  /* 0x000000ff00097202 */ /* 0x000fe20000000f00 */
[----:B-1----:R-:W-:Y:S01]  /*13b70*/  IMAD.MOV.U32 R3, RZ, RZ, 0x181f ;  /* 0x0000181fff037424 */ /* 0x002fe200078e00ff */
[----:B------:R-:W-:Y:S02]  /*13b80*/  MOV R2, 0x13ba0 ;  /* 0x00013ba000027802 */ /* 0x000fe40000000f00 */
[----:B--23--:R-:W-:Y:S05]  /*13b90*/  CALL.REL.NOINC `($__internal_43_$__cuda_sm70_shflsync_idx_p) ;  /* 0x000004d000007944 */ /* 0x00cfea0003c00000 */
[----:B------:R-:W-:Y:S01]  /*13ba0*/  MOV R2, R9 ;  /* 0x0000000900027202 */ /* 0x000fe20000000f00 */
[----:B------:R-:W-:Y:S05]  /*13bb0*/  BRA `(.L_x_2158) ;  /* 0xfffedfd000007947 */ /* 0x000fea000383ffff */
.L_x_2129:
[----:B--2---:R-:W-:Y:S01]  /*13bc0*/  IMAD.MOV.U32 R12, RZ, RZ, R10 ;  /* 0x000000ffff0c7224 */ /* 0x004fe200078e000a */
[----:B------:R-:W-:Y:S01]  /*13bd0*/  MOV R9, 0x1 ;  /* 0x0000000100097802 */ /* 0x000fe20000000f00 */
[----:B------:R-:W-:Y:S01]  /*13be0*/  IMAD.MOV.U32 R3, RZ, RZ, 0x181f ;  /* 0x0000181fff037424 */ /* 0x000fe200078e00ff */
[----:B----4-:R-:W-:-:S02]  /*13bf0*/  MOV R2, 0x13c10 ;  /* 0x00013c1000027802 */ /* 0x010fc40000000f00 */
[----:B-1-3--:R-:W-:Y:S05]  /*13c00*/  CALL.REL.NOINC `($__internal_43_$__cuda_sm70_shflsync_idx_p) ;  /* 0x0000046000007944 */ /* 0x00afea0003c00000 */
[----:B------:R-:W-:Y:S01]  /*13c10*/  IMAD.MOV.U32 R6, RZ, RZ, R9 ;  /* 0x000000ffff067224 */ /* 0x000fe200078e0009 */
[----:B------:R-:W-:Y:S01]  /*13c20*/  MOV R9, 0x1 ;  /* 0x0000000100097802 */ /* 0x000fe20000000f00 */
[----:B------:R-:W-:Y:S01]  /*13c30*/  IMAD.MOV.U32 R12, RZ, RZ, R11 ;  /* 0x000000ffff0c7224 */ /* 0x000fe200078e000b */
[----:B------:R-:W-:-:S02]  /*13c40*/  MOV R3, 0x181f ;  /* 0x0000181f00037802 */ /* 0x000fc40000000f00 */
[----:B------:R-:W-:Y:S02]  /*13c50*/  MOV R2, 0x13c70 ;  /* 0x00013c7000027802 */ /* 0x000fe40000000f00 */
[----:B------:R-:W-:Y:S05]  /*13c60*/  CALL.REL.NOINC `($__internal_43_$__cuda_sm70_shflsync_idx_p) ;  /* 0x0000040000007944 */ /* 0x000fea0003c00000 */
[----:B------:R-:W-:Y:S01]  /*13c70*/  MOV R2, R9 ;  /* 0x0000000900027202 */ /* 0x000fe20000000f00 */
[----:B------:R-:W-:Y:S05]  /*13c80*/  BRA `(.L_x_2159) ;  /* 0xfffee0d000007947 */ /* 0x000fea000383ffff */
.L_x_2132:
[----:B-1----:R-:W-:Y:S01]  /*13c90*/  IMAD.MOV.U32 R12, RZ, RZ, R10 ;  /* 0x000000ffff0c7224 */ /* 0x002fe200078e000a */
[----:B------:R-:W-:Y:S01]  /*13ca0*/  MOV R9, 0x2 ;  /* 0x0000000200097802 */ /* 0x000fe20000000f00 */
[----:B------:R-:W-:Y:S01]  /*13cb0*/  IMAD.MOV.U32 R3, RZ, RZ, 0x181f ;  /* 0x0000181fff037424 */ /* 0x000fe200078e00ff */
[----:B--2---:R-:W-:Y:S02]  /*13cc0*/  MOV R2, 0x13ce0 ;  /* 0x00013ce000027802 */ /* 0x004fe40000000f00 */
[----:B---3--:R-:W-:Y:S05]  /*13cd0*/  CALL.REL.NOINC `($__internal_43_$__cuda_sm70_shflsync_idx_p) ;  /* 0x0000039000007944 */ /* 0x008fea0003c00000 */
[----:B------:R-:W-:Y:S01]  /*13ce0*/  MOV R6, R9 ;  /* 0x0000000900067202 */ /* 0x000fe20000000f00 */
[----:B------:R-:W-:Y:S05]  /*13cf0*/  BRA `(.L_x_2160) ;  /* 0xfffee21000007947 */ /* 0x000fea000383ffff */
.L_x_2133:
[----:B------:R-:W-:Y:S01]  /*13d00*/  IMAD.MOV.U32 R12, RZ, RZ, R11 ;  /* 0x000000ffff0c7224 */ /* 0x000fe200078e000b */
[----:B------:R-:W-:Y:S01]  /*13d10*/  MOV R9, 0x2 ;  /* 0x0000000200097802 */ /* 0x000fe20000000f00 */
[----:B------:R-:W-:Y:S01]  /*13d20*/  IMAD.MOV.U32 R3, RZ, RZ, 0x181f ;  /* 0x0000181fff037424 */ /* 0x000fe200078e00ff */
[----:B--2---:R-:W-:Y:S02]  /*13d30*/  MOV R2, 0x13d50 ;  /* 0x00013d5000027802 */ /* 0x004fe40000000f00 */
[----:B-1-34-:R-:W-:Y:S05]  /*13d40*/  CALL.REL.NOINC `($__internal_43_$__cuda_sm70_shflsync_idx_p) ;  /* 0x0000032000007944 */ /* 0x01afea0003c00000 */
[----:B------:R-:W-:Y:S01]  /*13d50*/  MOV R2, R9 ;  /* 0x0000000900027202 */ /* 0x000fe20000000f00 */
[----:B------:R-:W-:Y:S05]  /*13d60*/  BRA `(.L_x_2161) ;  /* 0xfffee1c000007947 */ /* 0x000fea000383ffff */
.L_x_2136:
[----:B-1----:R-:W-:Y:S01]  /*13d70*/  IMAD.MOV.U32 R12, RZ, RZ, R10 ;  /* 0x000000ffff0c7224 */ /* 0x002fe200078e000a */
[----:B------:R-:W-:Y:S01]  /*13d80*/  MOV R9, 0x3 ;  /* 0x0000000300097802 */ /* 0x000fe20000000f00 */
[----:B------:R-:W-:Y:S01]  /*13d90*/  IMAD.MOV.U32 R3, RZ, RZ, 0x181f ;  /* 0x0000181fff037424 */ /* 0x000fe200078e00ff */
[----:B------:R-:W-:-:S02]  /*13da0*/  MOV R2, 0x13dc0 ;  /* 0x00013dc000027802 */ /* 0x000fc40000000f00 */
[----:B--234-:R-:W-:Y:S05]  /*13db0*/  CALL.REL.NOINC `($__internal_43_$__cuda_sm70_shflsync_idx_p) ;  /* 0x000002b000007944 */ /* 0x01cfea0003c00000 */
        /* <DEDUP_REMOVED lines=8> */
.L_x_2143:
[----:B------:R1:W5:Y:S01]  /*13e40*/  LDL R2, [R1+0x4] ;  /* 0x0000040001027983 */ /* 0x0003620000100800 */
[----:B------:R-:W-:Y:S02]  /*13e50*/  MOV R5, 0x2 ;  /* 0x0000000200057802 */ /* 0x000fe40000000f00 */
[----:B------:R-:W-:Y:S02]  /*13e60*/  MOV R3, 0x13e80 ;  /* 0x00013e8000037802 */ /* 0x000fe40000000f00 */
[----:B-1---5:R-:W-:Y:S05]  /*13e70*/  CALL.REL.NOINC `($__internal_42_$__cuda_sm70_shflsync_bfly_p) ;  /* 0x000001a000007944 */ /* 0x022fea0003c00000 */
[----:B------:R-:W-:Y:S01]  /*13e80*/  MOV R0, R5 ;  /* 0x0000000500007202 */ /* 0x000fe20000000f00 */
[----:B------:R-:W-:Y:S05]  /*13e90*/  BRA `(.L_x_2163) ;  /* 0xffffd1a000007947 */ /* 0x000fea000383ffff */
.L_x_2144:
[----:B------:R-:W-:Y:S01]  /*13ea0*/  IMAD.MOV.U32 R2, RZ, RZ, R0 ;  /* 0x000000ffff027224 */ /* 0x000fe200078e0000 */
[----:B------:R-:W-:Y:S02]  /*13eb0*/  MOV R5, 0x1 ;  /* 0x0000000100057802 */ /* 0x000fe40000000f00 */
[----:B------:R-:W-:Y:S02]  /*13ec0*/  MOV R3, 0x13ee0 ;  /* 0x00013ee000037802 */ /* 0x000fe40000000f00 */
[----:B-----5:R-:W-:Y:S05]  /*13ed0*/  CALL.REL.NOINC `($__internal_42_$__cuda_sm70_shflsync_bfly_p) ;  /* 0x0000014000007944 */ /* 0x020fea0003c00000 */
[----:B------:R1:W5:Y:S01]  /*13ee0*/  LDL R2, [R1+0x8] ;  /* 0x0000080001027983 */ /* 0x0003620000100800 */
[----:B------:R-:W-:Y:S01]  /*13ef0*/  FADD.FTZ R0, R0, R5 ;  /* 0x0000000500007221 */ /* 0x000fe20000010000 */
[----:B------:R-:W-:-:S02]  /*13f00*/  MOV R5, 0x2 ;  /* 0x0000000200057802 */ /* 0x000fc40000000f00 */
[----:B------:R-:W-:Y:S02]  /*13f10*/  MOV R3, 0x13f30 ;  /* 0x00013f3000037802 */ /* 0x000fe40000000f00 */
[----:B-1---5:R-:W-:Y:S05]  /*13f20*/  CALL.REL.NOINC `($__internal_42_$__cuda_sm70_shflsync_bfly_p) ;  /* 0x000000f000007944 */ /* 0x022fea0003c00000 */
[----:B------:R-:W2:Y:S01]  /*13f30*/  LDL.LU R2, [R1+0x8] ;  /* 0x0000080001027983 */ /* 0x000ea20000300800 */
[----:B------:R-:W-:Y:S01]  /*13f40*/  MOV R3, 0x13f90 ;  /* 0x00013f9000037802 */ /* 0x000fe20000000f00 */
[----:B--2---:R-:W-:Y:S01]  /*13f50*/  FADD.FTZ R4, R2, R5 ;  /* 0x0000000502047221 */ /* 0x004fe20000010000 */
[----:B------:R-:W-:-:S04]  /*13f60*/  MOV R5, 0x1 ;  /* 0x0000000100057802 */ /* 0x000fc80000000f00 */
[----:B------:R-:W-:Y:S02]  /*13f70*/  MOV R2, R4 ;  /* 0x0000000400027202 */ /* 0x000fe40000000f00 */
[----:B------:R-:W-:Y:S05]  /*13f80*/  CALL.REL.NOINC `($__internal_42_$__cuda_sm70_shflsync_bfly_p) ;  /* 0x0000009000007944 */ /* 0x000fea0003c00000 */
[----:B------:R-:W-:Y:S01]  /*13f90*/  MOV R3, R5 ;  /* 0x0000000500037202 */ /* 0x000fe20000000f00 */
[----:B------:R-:W-:Y:S05]  /*13fa0*/  BRA `(.L_x_2164) ;  /* 0xffffd12000007947 */ /* 0x000fea000383ffff */
.L_x_2154:
[----:B-1----:R-:W-:Y:S01]  /*13fb0*/  IMAD.MOV.U32 R12, RZ, RZ, R172 ;  /* 0x000000ffff0c7224 */ /* 0x002fe200078e00ac */
[----:B------:R-:W-:Y:S01]  /*13fc0*/  MOV R9, RZ ;  /* 0x000000ff00097202 */ /* 0x000fe20000000f00 */
[----:B------:R-:W-:Y:S01]  /*13fd0*/  IMAD.MOV.U32 R3, RZ, RZ, 0x1f ;  /* 0x0000001fff037424 */ /* 0x000fe200078e00ff */
[----:B---34-:R-:W-:Y:S02]  /*13fe0*/  MOV R2, 0x14000 ;  /* 0x0001400000027802 */ /* 0x018fe40000000f00 */
[----:B--2--5:R-:W-:Y:S05]  /*13ff0*/  CALL.REL.NOINC `($__internal_43_$__cuda_sm70_shflsync_idx_p) ;  /* 0x0000007000007944 */ /* 0x024fea0003c00000 */
[----:B------:R-:W-:Y:S01]  /*14000*/  MOV R0, R9 ;  /* 0x0000000900007202 */ /* 0x000fe20000000f00 */
[----:B------:R-:W-:Y:S05]  /*14010*/  BRA `(.L_x_2165) ;  /* 0xfffffa0000007947 */ /* 0x000fea000383ffff */
        .weak           $__internal_42_$__cuda_sm70_shflsync_bfly_p
        .type           $__internal_42_$__cuda_sm70_shflsync_bfly_p,@function
        .size           $__internal_42_$__cuda_sm70_shflsync_bfly_p,($__internal_43_$__cuda_sm70_shflsync_idx_p - $__internal_42_$__cuda_sm70_shflsync_bfly_p)
$__internal_42_$__cuda_sm70_shflsync_bfly_p:
[----:B------:R-:W-:Y:S04]  /*14020*/  WARPSYNC R6 ;  /* 0x0000000600007348 */ /* 0x000fe80003800000 */
[----:B------:R1:W2:Y:S02]  /*14030*/  SHFL.BFLY PT, R5, R2, R5, R7 ;  /* 0x0c00000502057389 */ /* 0x0002a400000e0007 */
[----:B-1----:R-:W-:-:S02]  /*14040*/  MOV R2, R3 ;  /* 0x0000000300027202 */ /* 0x002fc40000000f00 */
[----:B------:R-:W-:-:S04]  /*14050*/  MOV R3, 0x0 ;  /* 0x0000000000037802 */ /* 0x000fc80000000f00 */
[----:B--2---:R-:W-:Y:S05]  /*14060*/  RET.REL.NODEC R2 `(_ZN7cutlass13device_kernelIN5flash19enable_sm80_to_sm89INS1_16FlashAttnFwdSm80INS1_25CollectiveMainloopFwdSm80ILi8ELi1ELb0EN4cute5tupleIJNS5_1CILi128EEENS7_ILi96EEENS7_ILi256EEEEEELi256ENS_6half_tEfNS_4arch4Sm80ELb1ELb0ELb0ELb0ELb0ELb0ELb1ELb1EEENS1_21CollectiveEpilogueFwdINS6_IJS8_SA_S9_EEENS6_IJNS7_ILi1EEESI_SI_EEESC_SE_Li256ELb0ELb1ELb1ELb0EEENS1_30DynamicPersistentTileSchedulerILi256ELi256ELb1ELb1ELb0EEEEEEEEEvNT_6ParamsE) ;  /* 0xfffebf9002007950 */ /* 0x004fea0003c3ffff */
        .weak           $__internal_43_$__cuda_sm70_shflsync_idx_p
        .type           $__internal_43_$__cuda_sm70_shflsync_idx_p,@function
        .size           $__internal_43_$__cuda_sm70_shflsync_idx_p,(.L_x_2614 - $__internal_43_$__cuda_sm70_shflsync_idx_p)
$__internal_43_$__cuda_sm70_shflsync_idx_p:
[----:B------:R-:W-:-:S04]  /*14070*/  MOV R13, 0xffffffff ;  /* 0xffffffff000d7802 */ /* 0x000fc80000000f00 */
[----:B------:R-:W-:Y:S04]  /*14080*/  WARPSYNC R13 ;  /* 0x0000000d00007348 */ /* 0x000fe80003800000 */
[----:B------:R1:W2:Y:S02]  /*14090*/  SHFL.IDX PT, R9, R12, R9, R3 ;  /* 0x000000090c097389 */ /* 0x0002a400000e0003 */
[----:B-1----:R-:W-:-:S04]  /*140a0*/  MOV R3, 0x0 ;  /* 0x0000000000037802 */ /* 0x002fc80000000f00 */
[----:B--2---:R-:W-:Y:S05]  /*140b0*/  RET.REL.NODEC R2 `(_ZN7cutlass13device_kernelIN5flash19enable_sm80_to_sm89INS1_16FlashAttnFwdSm80INS1_25CollectiveMainloopFwdSm80ILi8ELi1ELb0EN4cute5tupleIJNS5_1CILi128EEENS7_ILi96EEENS7_ILi256EEEEEELi256ENS_6half_tEfNS_4arch4Sm80ELb1ELb0ELb0ELb0ELb0ELb0ELb1ELb1EEENS1_21CollectiveEpilogueFwdINS6_IJS8_SA_S9_EEENS6_IJNS7_ILi1EEESI_SI_EEESC_SE_Li256ELb0ELb1ELb1ELb0EEENS1_30DynamicPersistentTileSchedulerILi256ELi256ELb1ELb1ELb0EEEEEEEEEvNT_6ParamsE) ;  /* 0xfffebf4002007950 */ /* 0x004fea0003c3ffff */
.L_x_2166:
        /* <DEDUP_REMOVED lines=12> */
.L_x_2614:


//--------------------- .text._ZN7cutlass13device_kernelIN5flash19enable_sm80_to_sm89INS1_16FlashAttnFwdSm80INS1_25CollectiveMainloopFwdSm80ILi8ELi1ELb0EN4cute5tupleIJNS5_1CILi128EEENS7_ILi64EEENS7_ILi256EEEEEELi256ENS_6half_tEfNS_4arch4Sm80ELb1ELb0ELb0ELb1ELb0ELb0ELb1ELb1EEENS1_21CollectiveEpilogueFwdINS6_IJS8_SA_S9_EEENS6_IJNS7_ILi1EEESI_SI_EEESC_SE_Li256ELb1ELb1ELb1ELb0EEENS1_36VarlenDynamicPersistentTileSchedulerILi128ELi64ELi256ELi256ELb1ELb1ELb0ELb1ELb1ELb1EEEEEEEEEvNT_6ParamsE --------------------------
	.section	.text._ZN7cutlass13device_kernelIN5flash19enable_sm80_to_sm89INS1_16FlashAttnFwdSm80INS1_25CollectiveMainloopFwdSm80ILi8ELi1ELb0EN4cute5tupleIJNS5_1CILi128EEENS7_ILi64EEENS7_ILi256EEEEEELi256ENS_6half_tEfNS_4arch4Sm80ELb1ELb0ELb0ELb1ELb0ELb0ELb1ELb1EEENS1_21CollectiveEpilogueFwdINS6_IJS8_SA_S9_EEENS6_IJNS7_ILi1EEESI_SI_EEESC_SE_Li256ELb1ELb1ELb1ELb0EEENS1_36VarlenDynamicPersistentTileSchedulerILi128ELi64ELi256ELi256ELb1ELb1ELb0ELb1ELb1ELb1EEEEEEEEEvNT_6ParamsE,"ax",@progbits
	.sectioninfo	@"SHI_REGISTERS=255"
	.align	128
.text._ZN7cutlass13device_kernelIN5flash19enable_sm80_to_sm89INS1_16FlashAttnFwdSm80INS1_25CollectiveMainloopFwdSm80ILi8ELi1ELb0EN4cute5tupleIJNS5_1CILi128EEENS7_ILi64EEENS7_ILi256EEEEEELi256ENS_6half_tEfNS_4arch4Sm80ELb1ELb0ELb0ELb1ELb0ELb0ELb1ELb1EEENS1_21CollectiveEpilogueFwdINS6_IJS8_SA_S9_EEENS6_IJNS7_ILi1EEESI_SI_EEESC_SE_Li256ELb1ELb1ELb1ELb0EEENS1_36VarlenDynamicPersistentTileSchedulerILi128ELi64ELi256ELi256ELb1ELb1ELb0ELb1ELb1ELb1EEEEEEEEEvNT_6ParamsE:
        .type           _ZN7cutlass13device_kernelIN5flash19enable_sm80_to_sm89INS1_16FlashAttnFwdSm80INS1_25CollectiveMainloopFwdSm80ILi8ELi1ELb0EN4cute5tupleIJNS5_1CILi128EEENS7_ILi64EEENS7_ILi256EEEEEELi256ENS_6half_tEfNS_4arch4Sm80ELb1ELb0ELb0ELb1ELb0ELb0ELb1ELb1EEENS1_21CollectiveEpilogueFwdINS6_IJS8_SA_S9_EEENS6_IJNS7_ILi1EEESI_SI_EEESC_SE_Li256ELb1ELb1ELb1ELb0EEENS1_36VarlenDynamicPersistentTileSchedulerILi128ELi64ELi256ELi256ELb1ELb1ELb0ELb1ELb1ELb1EEEEEEEEEvNT_6ParamsE,@function
        .size           _ZN7cutlass13device_kernelIN5flash19enable_sm80_to_sm89INS1_16FlashAttnFwdSm80INS1_25CollectiveMainloopFwdSm80ILi8ELi1ELb0EN4cute5tupleIJNS5_1CILi128EEENS7_ILi64EEENS7_ILi256EEEEEELi256ENS_6half_tEfNS_4arch4Sm80ELb1ELb0ELb0ELb1ELb0ELb0ELb1ELb1EEENS1_21CollectiveEpilogueFwdINS6_IJS8_SA_S9_EEENS6_IJNS7_ILi1EEESI_SI_EEESC_SE_Li256ELb1ELb1ELb1ELb0EEENS1_36VarlenDynamicPersistentTileSchedulerILi128ELi64ELi256ELi256ELb1ELb1ELb0ELb1ELb1ELb1EEEEEEEEEvNT_6ParamsE,(.L_x_2617 - _ZN7cutlass13device_kernelIN5flash19enable_sm80_to_sm89INS1_16FlashAttnFwdSm80INS1_25CollectiveMainloopFwdSm80ILi8ELi1ELb0EN4cute5tupleIJNS5_1CILi128EEENS7_ILi64EEENS7_ILi256EEEEEELi256ENS_6half_tEfNS_4arch4Sm80ELb1ELb0ELb0ELb1ELb0ELb0ELb1ELb1EEENS1_21CollectiveEpilogueFwdINS6_IJS8_SA_S9_EEENS6_IJNS7_ILi1EEESI_SI_EEESC_SE_Li256ELb1ELb1ELb1ELb0EEENS1_36VarlenDynamicPersistentTileSchedulerILi128ELi64ELi256ELi256ELb1ELb1ELb0ELb1ELb1ELb1EEEEEEEEEvNT_6ParamsE)
        .other          _ZN7cutlass13device_kernelIN5flash19enable_sm80_to_sm89INS1_16FlashAttnFwdSm80INS1_25CollectiveMainloopFwdSm80ILi8ELi1ELb0EN4cute5tupleIJNS5_1CILi128EEENS7_ILi64EEENS7_ILi256EEEEEELi256ENS_6half_tEfNS_4arch4Sm80ELb1ELb0ELb0ELb1ELb0ELb0ELb1ELb1EEENS1_21CollectiveEpilogueFwdINS6_IJS8_SA_S9_EEENS6_IJNS7_ILi1EEESI_SI_EEESC_SE_Li256ELb1ELb1ELb1ELb0EEENS1_36VarlenDynamicPersistentTileSchedulerILi128ELi64ELi256ELi256ELb1ELb1ELb0ELb1ELb1ELb1EEEEEEEEEvNT_6ParamsE,@"STO_CUDA_ENTRY STV_DEFAULT"
_ZN7cutlass13device_kernelIN5flash19enable_sm80_to_sm89INS1_16FlashAttnFwdSm80INS1_25CollectiveMainloopFwdSm80ILi8ELi1ELb0EN4cute5tupleIJNS5_1CILi128EEENS7_ILi64EEENS7_ILi256EEEEEELi256ENS_6half_tEfNS_4arch4Sm80ELb1ELb0ELb0ELb1ELb0ELb0ELb1ELb1EEENS1_21CollectiveEpilogueFwdINS6_IJS8_SA_S9_EEENS6_IJNS7_ILi1EEESI_SI_EEESC_SE_Li256ELb1ELb1ELb1ELb0EEENS1_36VarlenDynamicPersistentTileSchedulerILi128ELi64ELi256ELi256ELb1ELb1ELb0ELb1ELb1ELb1EEEEEEEEEvNT_6ParamsE:
[----:B------:R-:W-:-:S03]  /*0000*/  MOV R1, c[0x0][0x28] ;  /* 0x00000a0000017a02 */ /* 0x000fc60000000f00 */
[----:B------:R-:W1:Y:S01]  /*0010*/  S2R R246, SR_TID.X ;  /* 0x0000000000f67919 */ /* 0x000e620000002100 */
[----:B------:R-:W-:Y:S01]  /*0020*/  IADD3 R1, R1, -0x88, RZ ;  /* 0xffffff7801017810 */ /* 0x000fe20007ffe0ff */
[----:B------:R-:W-:Y:S01]  /*0030*/  ULDC.64 UR6, c[0x0][0x118] ;  /* 0x0000460000067ab9 */ /* 0x000fe20000000a00 */
[----:B------:R-:W-:Y:S01]  /*0040*/  IMAD.MOV.U32 R245, RZ, RZ, RZ ;  /* 0x000000fffff57224 */ /* 0x000fe200078e00ff */
[----:B------:R-:W-:Y:S01]  /*0050*/  MOV R240, 0xffffffff ;  /* 0xffffffff00f07802 */ /* 0x000fe20000000f00 */
[----:B------:R-:W-:Y:S02]  /*0060*/  IMAD.MOV.U32 R244, RZ, RZ, -0x1 ;  /* 0xfffffffffff47424 */ /* 0x000fe400078e00ff */
[----:B------:R-:W-:Y:S01]  /*0070*/  IMAD.MOV.U32 R235, RZ, RZ, -0x1 ;  /* 0xffffffffffeb7424 */ /* 0x000fe200078e00ff */
        /* <DEDUP_REMOVED lines=49> */
.L_x_2172:
[----:B------:R-:W-:-:S04]  /*0390*/  IADD3 R12, R12, 0x1f, RZ ;  /* 0x0000001f0c0c7810 */ /* 0x000fc80007ffe0ff */
[----:B------:R-:W-:-:S13]  /*03a0*/  ISETP.GE.AND P0, PT, R12, c[0x0][0x53c], PT ;  /* 0x00014f000c007a0c */ /* 0x000fda0003f06270 */
[----:B------:R-:W-:Y:S05]  /*03b0*/  @P0 BRA `(.L_x_2169) ;  /* 0x00000af000000947 */ /* 0x000fea0003800000 */
[----:B------:R-:W-:Y:S02]  /*03c0*/  IADD3 R5, R3, R12, RZ ;  /* 0x0000000c03057210 */ /* 0x000fe40007ffe0ff */
[----:B------:R-:W-:Y:S02]  /*03d0*/  MOV R15, RZ ;  /* 0x000000ff000f7202 */ /* 0x000fe40000000f00 */
[----:B------:R-:W-:Y:S02]  /*03e0*/  ISETP.GE.OR P0, PT, R5, c[0x0][0x53c], !P6 ;  /* 0x00014f0005007a0c */ /* 0x000fe40007706670 */
[----:B------:R-:W-:-:S11]  /*03f0*/  MOV R10, RZ ;  /* 0x000000ff000a7202 */ /* 0x000fd60000000f00 */
        /* <DEDUP_REMOVED lines=9> */
.L_x_2269:
        /* <DEDUP_REMOVED lines=16> */
.L_x_2270:
[----:B---3--:R-:W-:-:S05]  /*0590*/  IMAD R5, R5, c[0x0][0x538], RZ ;  /* 0x00014e0005057a24 */ /* 0x008fca00078e02ff */
[----:B------:R-:W-:-:S04]  /*05a0*/  IADD3 R2, R5, R2, RZ ;  /* 0x0000000205027210 */ /* 0x000fc80007ffe0ff */
[----:B------:R-:W-:-:S13]  /*05b0*/  ISETP.GT.AND P0, PT, R2, UR4, PT ;  /* 0x0000000402007c0c */ /* 0x000fda000bf04270 */
[----:B-12---:R-:W-:Y:S05]  /*05c0*/  @!P0 BRA `(.L_x_2172) ;  /* 0xfffffdc000008947 */ /* 0x006fea000383ffff */
.L_x_2168:
[----:B--2---:R-:W-:-:S05]  /*05d0*/  IADD3 R236, -R5, R2, RZ ;  /* 0x0000000205ec7210 */ /* 0x004fca0007ffe1ff */
[----:B------:R-:W-:-:S05]  /*05e0*/  IMAD R0, R13, c[0x0][0x538], R236 ;  /* 0x00014e000d007a24 */ /* 0x000fca00078e02ec */
[----:B------:R-:W-:Y:S01]  /*05f0*/  ISETP.GT.AND P0, PT, R0, UR4, PT ;  /* 0x0000000400007c0c */ /* 0x000fe2000bf04270 */
[----:B------:R-:W-:-:S12]  /*0600*/  BRA.DIV ~URZ, `(.L_x_2173) ;  /* 0x000129c27f007947 */ /* 0x000fd8000b800000 */
[----:B------:R-:W-:-:S04]  /*0610*/  VOTE.ANY R11, PT, !P0 ;  /* 0x00000000000b7806 */ /* 0x000fc800040e0100 */
.L_x_2271:
[----:B------:R-:W1:Y:S02]  /*0620*/  POPC R4, R11 ;  /* 0x0000000b00047309 */ /* 0x000e640000000000 */
[----:B-1----:R-:W-:Y:S01]  /*0630*/  IADD3 R239, R4, R12, RZ ;  /* 0x0000000c04ef7210 */ /* 0x002fe20007ffe0ff */
[----:B------:R-:W-:Y:S05]  /*0640*/  BRA.DIV ~URZ, `(.L_x_2174) ;  /* 0x000129c27f007947 */ /* 0x000fea000b800000 */
[----:B------:R1:W2:Y:S01]  /*0650*/  SHFL.IDX PT, R15, R15, R4, 0x1f ;  /* 0x00001f040f0f7589 */ /* 0x0002a200000e0000 */
[----:B------:R-:W-:-:S03]  /*0660*/  MOV R17, RZ ;  /* 0x000000ff00117202 */ /* 0x000fc60000000f00 */
[----:B------:R1:W3:Y:S04]  /*0670*/  SHFL.IDX PT, R10, R10, R4, 0x1f ;  /* 0x00001f040a0a7589 */ /* 0x0002e800000e0000 */
.L_x_2272:
[----:B------:R-:W-:Y:S01]  /*0680*/  ISETP.NE.AND P0, PT, R11, RZ, PT ;  /* 0x000000ff0b00720c */ /* 0x000fe20003f05270 */
[----:B------:R-:W-:-:S12]  /*0690*/  BSSY B0, `(.L_x_2175) ;  /* 0x0000005000007945 */ /* 0x000fd80003800000 */
[----:B------:R-:W-:Y:S05]  /*06a0*/  @!P0 BRA `(.L_x_2176) ;  /* 0x0000003000008947 */ /* 0x000fea0003800000 */
[----:B-1----:R-:W-:Y:S01]  /*06b0*/  IADD3 R4, R4, -0x1, RZ ;  /* 0xffffffff04047810 */ /* 0x002fe20007ffe0ff */
[----:B------:R-:W-:Y:S05]  /*06c0*/  BRA.DIV ~URZ, `(.L_x_2177) ;  /* 0x00012a027f007947 */ /* 0x000fea000b800000 */
[----:B------:R1:W4:Y:S02]  /*06d0*/  SHFL.IDX PT, R17, R13, R4, 0x1f ;  /* 0x00001f040d117589 */ /* 0x00032400000e0000 */
.L_x_2176:
[----:B------:R-:W-:Y:S05]  /*06e0*/  BSYNC B0 ;  /* 0x0000000000007941 */ /* 0x000fea0003800000 */
.L_x_2175:
[----:B---3--:R-:W-:Y:S01]  /*06f0*/  ISETP.NE.AND P0, PT, R10, 0x1, PT ;  /* 0x000000010a00780c */ /* 0x008fe20003f05270 */
[----:B----4-:R-:W-:Y:S01]  /*0700*/  IMAD R236, R17, c[0x0][0x538], R236 ;  /* 0x00014e0011ec7a24 */ /* 0x010fe200078e02ec */
[----:B------:R-:W-:Y:S04]  /*0710*/  BSSY B0, `(.L_x_2178) ;  /* 0x0000076000007945 */ /* 0x000fe80003800000 */
[----:B-1----:R-:W-:-:S07]  /*0720*/  IADD3 R4, -R236, UR4, RZ ;  /* 0x00000004ec047c10 */ /* 0x002fce000fffe1ff */
[----:B------:R-:W-:Y:S05]  /*0730*/  @!P0 BRA `(.L_x_2179) ;  /* 0x0000037000008947 */ /* 0x000fea0003800000 */
[-C--:B--2---:R-:W-:Y:S02]  /*0740*/  IABS R6, R15.reuse ;  /* 0x0000000f00067213 */ /* 0x084fe40000000000 */
[----:B------:R-:W-:Y:S02]  /*0750*/  IABS R7, R10 ;  /* 0x0000000a00077213 */ /* 0x000fe40000000000 */
[----:B------:R-:W1:Y:S01]  /*0760*/  I2F.RP R12, R6 ;  /* 0x00000006000c7306 */ /* 0x000e620000209400 */
[----:B------:R-:W-:Y:S02]  /*0770*/  IABS R2, R4 ;  /* 0x0000000400027213 */ /* 0x000fe40000000000 */
[----:B------:R-:W-:-:S05]  /*0780*/  IABS R0, R15 ;  /* 0x0000000f00007213 */ /* 0x000fca0000000000 */
[----:B------:R-:W-:Y:S01]  /*0790*/  I2F.RP R11, R7 ;  /* 0x00000007000b7306 */ /* 0x000fe20000209400 */
[----:B------:R-:W-:-:S07]  /*07a0*/  IMAD.MOV R0, RZ, RZ, -R0 ;  /* 0x000000ffff007224 */ /* 0x000fce00078e0a00 */
[----:B-1----:R-:W1:Y:S02]  /*07b0*/  MUFU.RCP R8, R12 ;  /* 0x0000000c00087308 */ /* 0x002e640000001000 */
[----:B-1----:R-:W-:-:S06]  /*07c0*/  IADD3 R8, R8, 0xffffffe, RZ ;  /* 0x0ffffffe08087810 */ /* 0x002fcc0007ffe0ff */
[----:B------:R-:W1:Y:S02]  /*07d0*/  F2I.FTZ.U32.TRUNC.NTZ R9, R8 ;  /* 0x0000000800097305 */ /* 0x000e64000021f000 */
[----:B-1----:R-:W-:Y:S02]  /*07e0*/  IMAD.MOV R5, RZ, RZ, -R9 ;  /* 0x000000ffff057224 */ /* 0x002fe400078e0a09 */
[----:B------:R-:W-:Y:S02]  /*07f0*/  IMAD.MOV.U32 R8, RZ, RZ, RZ ;  /* 0x000000ffff087224 */ /* 0x000fe400078e00ff */
[----:B------:R-:W-:-:S04]  /*0800*/  IMAD R5, R5, R6, RZ ;  /* 0x0000000605057224 */ /* 0x000fc800078e02ff */
[----:B------:R-:W-:Y:S02]  /*0810*/  IMAD.HI.U32 R5, R9, R5, R8 ;  /* 0x0000000509057227 */ /* 0x000fe400078e0008 */
[----:B------:R-:W1:Y:S04]  /*0820*/  MUFU.RCP R8, R11 ;  /* 0x0000000b00087308 */ /* 0x000e680000001000 */
[----:B------:R-:W-:-:S04]  /*0830*/  IMAD.HI.U32 R5, R5, R2, RZ ;  /* 0x0000000205057227 */ /* 0x000fc800078e00ff */
[----:B------:R-:W-:Y:S01]  /*0840*/  IMAD R9, R5, R0, R2 ;  /* 0x0000000005097224 */ /* 0x000fe200078e0202 */
[----:B------:R-:W-:-:S04]  /*0850*/  LOP3.LUT R0, R4, R15, RZ, 0x3c, !PT ;  /* 0x0000000f04007212 */ /* 0x000fc800078e3cff */
[----:B------:R-:W-:Y:S02]  /*0860*/  ISETP.GT.U32.AND P1, PT, R6, R9, PT ;  /* 0x000000090600720c */ /* 0x000fe40003f24070 */
[----:B------:R-:W-:Y:S02]  /*0870*/  ISETP.GE.AND P0, PT, R0, RZ, PT ;  /* 0x000000ff0000720c */ /* 0x000fe40003f06270 */
[----:B-1----:R-:W-:Y:S02]  /*0880*/  IADD3 R8, R8, 0xffffffe, RZ ;  /* 0x0ffffffe08087810 */ /* 0x002fe40007ffe0ff */
[----:B------:R-:W-:-:S05]  /*0890*/  IABS R0, R10 ;  /* 0x0000000a00007213 */ /* 0x000fca0000000000 */
[----:B------:R-:W-:Y:S02]  /*08a0*/  IMAD.MOV R0, RZ, RZ, -R0 ;  /* 0x000000ffff007224 */ /* 0x000fe400078e0a00 */
[----:B------:R-:W-:Y:S01]  /*08b0*/  @!P1 IMAD.IADD R9, R9, 0x1, -R6 ;  /* 0x0000000109099824 */ /* 0x000fe200078e0a06 */
[----:B------:R-:W-:Y:S02]  /*08c0*/  @!P1 IADD3 R5, R5, 0x1, RZ ;  /* 0x0000000105059810 */ /* 0x000fe40007ffe0ff */
[----:B------:R-:W-:Y:S02]  /*08d0*/  ISETP.NE.AND P1, PT, R15, RZ, PT ;  /* 0x000000ff0f00720c */ /* 0x000fe40003f25270 */
[----:B------:R-:W-:Y:S02]  /*08e0*/  ISETP.GE.U32.AND P2, PT, R9, R6, PT ;  /* 0x000000060900720c */ /* 0x000fe40003f46070 */
[----:B------:R-:W1:Y:S11]  /*08f0*/  F2I.FTZ.U32.TRUNC.NTZ R9, R8 ;  /* 0x0000000800097305 */ /* 0x000e76000021f000 */
[----:B------:R-:W-:Y:S01]  /*0900*/  @P2 IADD3 R5, R5, 0x1, RZ ;  /* 0x0000000105052810 */ /* 0x000fe20007ffe0ff */
[----:B-1----:R-:W-:-:S04]  /*0910*/  IMAD.MOV R6, RZ, RZ, -R9 ;  /* 0x000000ffff067224 */ /* 0x002fc800078e0a09 */
[----:B------:R-:W-:Y:S01]  /*0920*/  @!P0 IMAD.MOV R5, RZ, RZ, -R5 ;  /* 0x000000ffff058224 */ /* 0x000fe200078e0a05 */
[----:B------:R-:W-:Y:S01]  /*0930*/  @!P1 LOP3.LUT R5, RZ, R15, RZ, 0x33, !PT ;  /* 0x0000000fff059212 */ /* 0x000fe200078e33ff */
[----:B------:R-:W-:Y:S02]  /*0940*/  IMAD R6, R6, R7, RZ ;  /* 0x0000000706067224 */ /* 0x000fe400078e02ff */
[----:B------:R-:W-:Y:S01]  /*0950*/  IMAD.MOV.U32 R8, RZ, RZ, RZ ;  /* 0x000000ffff087224 */ /* 0x000fe200078e00ff */
[----:B------:R-:W-:-:S03]  /*0960*/  IABS R2, R5 ;  /* 0x0000000500027213 */ /* 0x000fc60000000000 */
[----:B------:R-:W-:-:S06]  /*0970*/  IMAD.HI.U32 R6, R9, R6, R8 ;  /* 0x0000000609067227 */ /* 0x000fcc00078e0008 */
[----:B------:R-:W-:-:S04]  /*0980*/  IMAD.HI.U32 R9, R6, R2, RZ ;  /* 0x0000000206097227 */ /* 0x000fc800078e00ff */
[----:B------:R-:W-:Y:S02]  /*0990*/  IMAD R0, R9, R0, R2 ;  /* 0x0000000009007224 */ /* 0x000fe400078e0202 */
[----:B------:R-:W-:-:S03]  /*09a0*/  IMAD.MOV R2, RZ, RZ, -R5 ;  /* 0x000000ffff027224 */ /* 0x000fc600078e0a05 */
[----:B------:R-:W-:Y:S01]  /*09b0*/  ISETP.GT.U32.AND P1, PT, R7, R0, PT ;  /* 0x000000000700720c */ /* 0x000fe20003f24070 */
[----:B------:R-:W-:-:S12]  /*09c0*/  IMAD R11, R15, R2, R4 ;  /* 0x000000020f0b7224 */ /* 0x000fd800078e0204 */
        /* <DEDUP_REMOVED lines=9> */
[--C-:B------:R-:W-:Y:S02]  /*0a60*/  IMAD.MOV R0, RZ, RZ, -R9.reuse ;  /* 0x000000ffff007224 */ /* 0x100fe400078e0a09 */
[C---:B------:R-:W-:Y:S02]  /*0a70*/  IMAD R9, R10.reuse, 0x1000000, R9 ;  /* 0x010000000a097824 */ /* 0x040fe400078e0209 */
[----:B------:R-:W-:-:S04]  /*0a80*/  IMAD R0, R10, R0, R5 ;  /* 0x000000000a007224 */ /* 0x000fc800078e0205 */
[----:B------:R-:W-:Y:S01]  /*0a90*/  IMAD R238, R0, 0x10000, R9 ;  /* 0x0001000000ee7824 */ /* 0x000fe200078e0209 */
[----:B------:R-:W-:Y:S05]  /*0aa0*/  BRA `(.L_x_2180) ;  /* 0x000003c000007947 */ /* 0x000fea0003800000 */
.L_x_2179:
[----:B------:R-:W-:-:S04]  /*0ab0*/  IMAD.MOV.U32 R0, RZ, RZ, 0x4 ;  /* 0x00000004ff007424 */ /* 0x000fc800078e00ff */
[----:B------:R-:W-:-:S05]  /*0ac0*/  IMAD.WIDE R12, R239, R0, c[0x0][0x590] ;  /* 0x00016400ef0c7625 */ /* 0x000fca00078e0200 */
[----:B------:R-:W3:Y:S01]  /*0ad0*/  LDG.E R6, [R12.64] ;  /* 0x000000060c067981 */ /* 0x000ee2000c1e1900 */
[----:B------:R-:W-:Y:S01]  /*0ae0*/  IABS R2, R4 ;  /* 0x0000000400027213 */ /* 0x000fe20000000000 */
[----:B--23--:R-:W-:-:S05]  /*0af0*/  IMAD R5, R6, R15, RZ ;  /* 0x0000000f06057224 */ /* 0x00cfca00078e02ff */
[-C--:B------:R-:W-:Y:S02]  /*0b00*/  IABS R8, R5.reuse ;  /* 0x0000000500087213 */ /* 0x080fe40000000000 */
[----:B------:R-:W-:Y:S02]  /*0b10*/  IABS R0, R5 ;  /* 0x0000000500007213 */ /* 0x000fe40000000000 */
[----:B------:R-:W1:Y:S03]  /*0b20*/  I2F.RP R9, R8 ;  /* 0x0000000800097306 */ /* 0x000e660000209400 */
[----:B------:R-:W-:-:S05]  /*0b30*/  IMAD.MOV R0, RZ, RZ, -R0 ;  /* 0x000000ffff007224 */ /* 0x000fca00078e0a00 */
[----:B-1----:R-:W1:Y:S02]  /*0b40*/  MUFU.RCP R10, R9 ;  /* 0x00000009000a7308 */ /* 0x002e640000001000 */
[----:B-1----:R-:W-:-:S06]  /*0b50*/  IADD3 R10, R10, 0xffffffe, RZ ;  /* 0x0ffffffe0a0a7810 */ /* 0x002fcc0007ffe0ff */
[----:B------:R-:W1:Y:S02]  /*0b60*/  F2I.FTZ.U32.TRUNC.NTZ R11, R10 ;  /* 0x0000000a000b7305 */ /* 0x000e64000021f000 */
[----:B-1----:R-:W-:Y:S02]  /*0b70*/  IMAD.MOV R7, RZ, RZ, -R11 ;  /* 0x000000ffff077224 */ /* 0x002fe400078e0a0b */
[----:B------:R-:W-:Y:S02]  /*0b80*/  IMAD.MOV.U32 R10, RZ, RZ, RZ ;  /* 0x000000ffff0a7224 */ /* 0x000fe400078e00ff */
[----:B------:R-:W-:-:S04]  /*0b90*/  IMAD R7, R7, R8, RZ ;  /* 0x0000000807077224 */ /* 0x000fc800078e02ff */
[----:B------:R-:W-:-:S06]  /*0ba0*/  IMAD.HI.U32 R7, R11, R7, R10 ;  /* 0x000000070b077227 */ /* 0x000fcc00078e000a */
[----:B------:R-:W-:-:S04]  /*0bb0*/  IMAD.HI.U32 R11, R7, R2, RZ ;  /* 0x00000002070b7227 */ /* 0x000fc800078e00ff */
[----:B------:R-:W-:Y:S01]  /*0bc0*/  IMAD R7, R11, R0, R2 ;  /* 0x000000000b077224 */ /* 0x000fe200078e0202 */
[----:B------:R-:W-:-:S04]  /*0bd0*/  LOP3.LUT R0, R4, R5, RZ, 0x3c, !PT ;  /* 0x0000000504007212 */ /* 0x000fc800078e3cff */
[----:B------:R-:W-:Y:S02]  /*0be0*/  ISETP.GT.U32.AND P1, PT, R8, R7, PT ;  /* 0x000000070800720c */ /* 0x000fe40003f24070 */
[----:B------:R-:W-:-:S11]  /*0bf0*/  ISETP.GE.AND P0, PT, R0, RZ, PT ;  /* 0x000000ff0000720c */ /* 0x000fd60003f06270 */
[----:B------:R-:W-:Y:S01]  /*0c00*/  @!P1 IMAD.IADD R7, R7, 0x1, -R8 ;  /* 0x0000000107079824 */ /* 0x000fe200078e0a08 */
[----:B------:R-:W-:Y:S02]  /*0c10*/  @!P1 IADD3 R11, R11, 0x1, RZ ;  /* 0x000000010b0b9810 */ /* 0x000fe40007ffe0ff */
[----:B------:R-:W-:Y:S02]  /*0c20*/  ISETP.NE.AND P1, PT, R5, RZ, PT ;  /* 0x000000ff0500720c */ /* 0x000fe40003f25270 */
[----:B------:R-:W-:-:S13]  /*0c30*/  ISETP.GE.U32.AND P2, PT, R7, R8, PT ;  /* 0x000000080700720c */ /* 0x000fda0003f46070 */
[----:B------:R-:W-:-:S05]  /*0c40*/  @P2 IADD3 R11, R11, 0x1, RZ ;  /* 0x000000010b0b2810 */ /* 0x000fca0007ffe0ff */
[----:B------:R-:W-:Y:S01]  /*0c50*/  @!P0 IMAD.MOV R11, RZ, RZ, -R11 ;  /* 0x000000ffff0b8224 */ /* 0x000fe200078e0a0b */
[----:B------:R-:W-:-:S05]  /*0c60*/  @!P1 LOP3.LUT R11, RZ, R5, RZ, 0x33, !PT ;  /* 0x00000005ff0b9212 */ /* 0x000fca00078e33ff */
[----:B------:R-:W-:Y:S02]  /*0c70*/  IMAD R0, R6, R11, RZ ;  /* 0x0000000b06007224 */ /* 0x000fe400078e02ff */
[----:B------:R-:W-:-:S03]  /*0c80*/  IMAD.MOV R8, RZ, RZ, -R11 ;  /* 0x000000ffff087224 */ /* 0x000fc600078e0a0b */
[----:B------:R-:W-:Y:S01]  /*0c90*/  IADD3 R7, -R0, c[0x0][0x538], RZ ;  /* 0x00014e0000077a10 */ /* 0x000fe20007ffe1ff */
[----:B------:R-:W-:Y:S02]  /*0ca0*/  IMAD R5, R5, R8, R4 ;  /* 0x0000000805057224 */ /* 0x000fe400078e0204 */
[----:B------:R-:W-:Y:S01]  /*0cb0*/  IMAD.MOV.U32 R8, RZ, RZ, RZ ;  /* 0x000000ffff087224 */ /* 0x000fe200078e00ff */
[----:B------:R-:W-:Y:S02]  /*0cc0*/  IMNMX R6, R6, R7, PT ;  /* 0x0000000706067217 */ /* 0x000fe40003800200 */
[----:B------:R-:W-:Y:S02]  /*0cd0*/  IABS R4, R5 ;  /* 0x0000000500047213 */ /* 0x000fe40000000000 */
[----:B------:R-:W-:Y:S01]  /*0ce0*/  IABS R7, R6 ;  /* 0x0000000600077213 */ /* 0x000fe20000000000 */
[----:B------:R-:W-:Y:S01]  /*0cf0*/  IMAD.MOV R238, RZ, RZ, -R6 ;  /* 0x000000ffffee7224 */ /* 0x000fe200078e0a06 */
[----:B------:R-:W-:-:S02]  /*0d00*/  IADD3 R0, R0, 0x1000000, R5 ;  /* 0x0100000000007810 */ /* 0x000fc40007ffe005 */
[----:B------:R-:W1:Y:S08]  /*0d10*/  I2F.RP R10, R7 ;  /* 0x00000007000a7306 */ /* 0x000e700000209400 */
[----:B-1----:R-:W1:Y:S02]  /*0d20*/  MUFU.RCP R9, R10 ;  /* 0x0000000a00097308 */ /* 0x002e640000001000 */
[----:B-1----:R-:W-:-:S06]  /*0d30*/  IADD3 R9, R9, 0xffffffe, RZ ;  /* 0x0ffffffe09097810 */ /* 0x002fcc0007ffe0ff */
[----:B------:R-:W1:Y:S02]  /*0d40*/  F2I.FTZ.U32.TRUNC.NTZ R9, R9 ;  /* 0x0000000900097305 */ /* 0x000e64000021f000 */
[----:B-1----:R-:W-:-:S04]  /*0d50*/  IMAD.MOV R2, RZ, RZ, -R9 ;  /* 0x000000ffff027224 */ /* 0x002fc800078e0a09 */
[----:B------:R-:W-:Y:S01]  /*0d60*/  IMAD R11, R2, R7, RZ ;  /* 0x00000007020b7224 */ /* 0x000fe200078e02ff */
[----:B------:R-:W-:-:S03]  /*0d70*/  IABS R2, R6 ;  /* 0x0000000600027213 */ /* 0x000fc60000000000 */
        /* <DEDUP_REMOVED lines=14> */
[----:B------:R-:W-:Y:S02]  /*0e60*/  IMAD R238, R11, R238, R0 ;  /* 0x000000ee0bee7224 */ /* 0x000fe400078e0200 */
.L_x_2180:
[----:B------:R-:W-:Y:S05]  /*0e70*/  BSYNC B0 ;  /* 0x0000000000007941 */ /* 0x000fea0003800000 */
.L_x_2178:
[----:B------:R-:W-:-:S04]  /*0e80*/  LOP3.LUT R0, RZ, R11, RZ, 0x33, !PT ;  /* 0x0000000bff007212 */ /* 0x000fc800078e33ff */
[----:B------:R-:W-:Y:S01]  /*0e90*/  IADD3 R237, R0, R15, RZ ;  /* 0x0000000f00ed7210 */ /* 0x000fe20007ffe0ff */
[----:B------:R-:W-:Y:S05]  /*0ea0*/  BRA `(.L_x_2181) ;  /* 0x0000004000007947 */ /* 0x000fea0003800000 */
.L_x_2169:
[----:B--2---:R-:W-:Y:S01]  /*0eb0*/  IMAD.MOV.U32 R237, RZ, RZ, RZ ;  /* 0x000000ffffed7224 */ /* 0x004fe200078e00ff */
[----:B------:R-:W-:Y:S01]  /*0ec0*/  MOV R238, RZ ;  /* 0x000000ff00ee7202 */ /* 0x000fe20000000f00 */
[----:B------:R-:W-:Y:S01]  /*0ed0*/  IMAD.U32 R236, RZ, RZ, UR4 ;  /* 0x00000004ffec7e24 */ /* 0x000fe2000f8e00ff */
[----:B------:R-:W-:Y:S02]  /*0ee0*/  MOV R239, c[0x0][0x53c] ;  /* 0x00014f0000ef7a02 */ /* 0x000fe40000000f00 */
.L_x_2181:
[----:B------:R-:W-:Y:S01]  /*0ef0*/  ISETP.NE.AND P0, PT, R3, RZ, PT ;  /* 0x000000ff0300720c */ /* 0x000fe20003f05270 */
[----:B------:R-:W-:-:S12]  /*0f00*/  WARPSYNC 0xffffffff ;  /* 0xffffffff00007948 */ /* 0x000fd80003800000 */
[----:B------:R1:W-:Y:S04]  /*0f10*/  @!P0 STS.128 [0x20100], R236 ;  /* 0x020100ecff008388 */ /* 0x0003e80000000c00 */
[----:B------:R-:W-:Y:S06]  /*0f20*/  BAR.ARV 0x5, 0x100 ;  /* 0x0144000000007b1d */ /* 0x000fec0000002000 */
.L_x_2167:
[----:B-12---:R-:W-:-:S13]  /*0f30*/  ISETP.GE.AND P0, PT, R239, c[0x0][0x53c], PT ;  /* 0x00014f00ef007a0c */ /* 0x006fda0003f06270 */
[----:B------:R-:W-:Y:S05]  /*0f40*/  @P0 EXIT ;  /* 0x000000000000094d */ /* 0x000fea0003800000 */
[----:B------:R-:W-:-:S04]  /*0f50*/  SHF.R.S32.HI R11, RZ, 0x1f, R246 ;  /* 0x0000001fff0b7819 */ /* 0x000fc800000114f6 */
[CC--:B------:R-:W-:Y:S02]  /*0f60*/  LEA.HI R9, R11.reuse, R246.reuse, RZ, 0x4 ;  /* 0x000000f60b097211 */ /* 0x0c0fe400078f20ff */
[----:B------:R-:W-:Y:S02]  /*0f70*/  LEA.HI R2, R11, R246, RZ, 0x3 ;  /* 0x000000f60b027211 */ /* 0x000fe400078f18ff */
[----:B------:R-:W-:Y:S02]  /*0f80*/  SHF.R.S32.HI R0, RZ, 0x4, R9 ;  /* 0x00000004ff007819 */ /* 0x000fe40000011409 */
[----:B------:R-:W-:Y:S02]  /*0f90*/  LOP3.LUT R5, R2, 0xfffffff8, RZ, 0xc0, !PT ;  /* 0xfffffff802057812 */ /* 0x000fe400078ec0ff */
[----:B------:R-:W-:Y:S02]  /*0fa0*/  SHF.R.S32.HI R18, RZ, 0x3, R2 ;  /* 0x00000003ff127819 */ /* 0x000fe40000011402 */
[C---:B------:R-:W-:Y:S01]  /*0fb0*/  LEA.HI R4, R9.reuse, R0, RZ, 0x1 ;  /* 0x0000000009047211 */ /* 0x040fe200078f08ff */
[----:B------:R-:W-:Y:S01]  /*0fc0*/  IMAD.IADD R5, R246, 0x1, -R5 ;  /* 0x00000001f6057824 */ /* 0x000fe200078e0a05 */
[----:B------:R-:W-:Y:S01]  /*0fd0*/  LOP3.LUT R9, R9, 0xfffffff0, RZ, 0xc0, !PT ;  /* 0xfffffff009097812 */ /* 0x000fe200078ec0ff */
[----:B------:R-:W-:Y:S01]  /*0fe0*/  IMAD.SHL.U32 R249, R18, 0x40, RZ ;  /* 0x0000004012f97824 */ /* 0x000fe200078e00ff */
[----:B------:R-:W-:Y:S01]  /*0ff0*/  LOP3.LUT R4, R4, 0xfffffffe, RZ, 0xc0, !PT ;  /* 0xfffffffe04047812 */ /* 0x000fe200078ec0ff */
[----:B------:R-:W-:Y:S01]  /*1000*/  IMAD.SHL.U32 R16, R5, 0x8, RZ ;  /* 0x0000000805107824 */ /* 0x000fe200078e00ff */
[-C--:B------:R-:W-:Y:S01]  /*1010*/  LEA.HI R7, R11, R246.reuse, RZ, 0x2 ;  /* 0x000000f60b077211 */ /* 0x080fe200078f10ff */
[----:B------:R-:W-:Y:S01]  /*1020*/  IMAD.IADD R9, R246, 0x1, -R9 ;  /* 0x00000001f6097824 */ /* 0x000fe200078e0a09 */
[----:B------:R-:W-:Y:S01]  /*1030*/  LOP3.LUT R249, R249, 0x1c0, RZ, 0xc0, !PT ;  /* 0x000001c0f9f97812 */ /* 0x000fe200078ec0ff */
[----:B------:R-:W-:Y:S01]  /*1040*/  IMAD.IADD R4, R0, 0x1, -R4 ;  /* 0x0000000100047824 */ /* 0x000fe200078e0a04 */
[----:B------:R-:W-:Y:S01]  /*1050*/  LEA.HI R12, R11, R246, RZ, 0x5 ;  /* 0x000000f60b0c7211 */ /* 0x000fe200078f28ff */
[----:B------:R-:W-:Y:S01]  /*1060*/  IMAD.SHL.U32 R3, R5, 0x40, RZ ;  /* 0x0000004005037824 */ /* 0x000fe200078e00ff */
[----:B------:R-:W-:-:S02]  /*1070*/  SHF.R.S32.HI R10, RZ, 0x1f, R9 ;  /* 0x0000001fff0a7819 */ /* 0x000fc40000011409 */
[----:B------:R-:W-:Y:S02]  /*1080*/  LOP3.LUT R0, R249, 0x38, R16, 0xf8, !PT ;  /* 0x00000038f9007812 */ /* 0x000fe400078ef810 */
[----:B------:R-:W-:Y:S02]  /*1090*/  SHF.R.U32.HI R249, RZ, 0x3, R249 ;  /* 0x00000003fff97819 */ /* 0x000fe400000116f9 */
[----:B------:R-:W-:Y:S02]  /*10a0*/  LEA.HI R10, R10, R9, RZ, 0x3 ;  /* 0x000000090a0a7211 */ /* 0x000fe400078f18ff */
[----:B------:R-:W-:Y:S02]  /*10b0*/  LOP3.LUT R249, R0, R249, RZ, 0x3c, !PT ;  /* 0x000000f900f97212 */ /* 0x000fe400078e3cff */
[C---:B------:R-:W-:Y:S01]  /*10c0*/  LOP3.LUT R6, R10.reuse, 0xfffffff8, RZ, 0xc0, !PT ;  /* 0xfffffff80a067812 */ /* 0x040fe200078ec0ff */
[----:B------:R-:W-:Y:S01]  /*10d0*/  IMAD.SHL.U32 R10, R10, 0x40, RZ ;  /* 0x000000400a0a7824 */ /* 0x000fe200078e00ff */
[----:B------:R-:W-:-:S02]  /*10e0*/  LEA.HI R0, R11, R246, RZ, 0x6 ;  /* 0x000000f60b007211 */ /* 0x000fc400078f30ff */
[--C-:B------:R-:W-:Y:S01]  /*10f0*/  SHF.R.S32.HI R13, RZ, 0x2, R7.reuse ;  /* 0x00000002ff0d7819 */ /* 0x100fe20000011407 */
[----:B------:R-:W-:Y:S01]  /*1100*/  IMAD.IADD R6, R9, 0x1, -R6 ;  /* 0x0000000109067824 */ /* 0x000fe200078e0a06 */
[----:B------:R-:W-:Y:S01]  /*1110*/  SHF.R.S32.HI R8, RZ, 0x1f, R7 ;  /* 0x0000001fff087819 */ /* 0x000fe20000011407 */
[----:B------:R-:W-:Y:S01]  /*1120*/  IMAD.SHL.U32 R0, R0, 0x8, RZ ;  /* 0x0000000800007824 */ /* 0x000fe200078e00ff */
[----:B------:R-:W-:Y:S02]  /*1130*/  LOP3.LUT R11, R12, 0xffffffe0, RZ, 0xc0, !PT ;  /* 0xffffffe00c0b7812 */ /* 0x000fe400078ec0ff */
[----:B------:R-:W-:Y:S02]  /*1140*/  LEA.HI R8, R8, R13, RZ, 0x3 ;  /* 0x0000000d08087211 */ /* 0x000fe400078f18ff */
[--C-:B------:R-:W-:Y:S01]  /*1150*/  SHF.R.S32.HI R9, RZ, 0x5, R12.reuse ;  /* 0x00000005ff097819 */ /* 0x100fe2000001140c */
[----:B------:R-:W-:Y:S01]  /*1160*/  IMAD.IADD R15, R246, 0x1, -R11 ;  /* 0x00000001f60f7824 */ /* 0x000fe200078e0a0b */
[----:B------:R-:W-:Y:S01]  /*1170*/  SHF.R.S32.HI R12, RZ, 0x1f, R12 ;  /* 0x0000001fff0c7819 */ /* 0x000fe2000001140c */
[----:B------:R-:W-:Y:S01]  /*1180*/  IMAD.SHL.U32 R11, R4, 0x8, RZ ;  /* 0x00000008040b7824 */ /* 0x000fe200078e00ff */
[----:B------:R-:W-:-:S02]  /*1190*/  LOP3.LUT R8, R8, 0xfffffff8, RZ, 0xc0, !PT ;  /* 0xfffffff808087812 */ /* 0x000fc400078ec0ff */
[----:B------:R-:W-:Y:S02]  /*11a0*/  LOP3.LUT R3, R3, 0x1c0, RZ, 0xc0, !PT ;  /* 0x000001c003037812 */ /* 0x000fe400078ec0ff */
[----:B------:R-:W-:Y:S01]  /*11b0*/  LEA.HI R12, R12, R9, RZ, 0x3 ;  /* 0x000000090c0c7211 */ /* 0x000fe200078f18ff */
[----:B------:R-:W-:Y:S01]  /*11c0*/  IMAD.IADD R8, R13, 0x1, -R8 ;  /* 0x000000010d087824 */ /* 0x000fe200078e0a08 */
[----:B------:R-:W-:Y:S02]  /*11d0*/  SHF.R.S32.HI R251, RZ, 0x1f, R15 ;  /* 0x0000001ffffb7819 */ /* 0x000fe4000001140f */
[----:B------:R-:W-:Y:S02]  /*11e0*/  LOP3.LUT R7, R7, 0xfffffffc, RZ, 0xc0, !PT ;  /* 0xfffffffc07077812 */ /* 0x000fe400078ec0ff */
[----:B------:R-:W-:Y:S02]  /*11f0*/  LOP3.LUT R2, R3, 0x8, R2, 0xf8, !PT ;  /* 0x0000000803027812 */ /* 0x000fe400078ef802 */
[----:B------:R-:W-:-:S02]  /*1200*/  LOP3.LUT R12, R12, 0xffffff8, RZ, 0xc0, !PT ;  /* 0x0ffffff80c0c7812 */ /* 0x000fc400078ec0ff */
[----:B------:R-:W-:Y:S02]  /*1210*/  LEA.HI R251, R251, R15, RZ, 0x2 ;  /* 0x0000000ffbfb7211 */ /* 0x000fe400078f10ff */
[----:B------:R-:W-:Y:S01]  /*1220*/  SHF.R.U32.HI R3, RZ, 0x3, R3 ;  /* 0x00000003ff037819 */ /* 0x000fe20000011603 */
[----:B------:R-:W-:Y:S01]  /*1230*/  IMAD.IADD R12, R9, 0x1, -R12 ;  /* 0x00000001090c7824 */ /* 0x000fe200078e0a0c */
[----:B------:R-:W-:Y:S01]  /*1240*/  LOP3.LUT R249, R249, 0x7ffffe00, R0, 0xf8, !PT ;  /* 0x7ffffe00f9f97812 */ /* 0x000fe200078ef800 */
[----:B------:R-:W-:Y:S01]  /*1250*/  IMAD.IADD R0, R246, 0x1, -R7 ;  /* 0x00000001f6007824 */ /* 0x000fe200078e0a07 */
[----:B------:R-:W-:Y:S01]  /*1260*/  LOP3.LUT R13, R8, 0x1, RZ, 0xc0, !PT ;  /* 0x00000001080d7812 */ /* 0x000fe200078ec0ff */
[----:B------:R-:W-:Y:S01]  /*1270*/  IMAD.SHL.U32 R9, R9, 0x400, RZ ;  /* 0x0000040009097824 */ /* 0x000fe200078e00ff */
[----:B------:R-:W-:Y:S01]  /*1280*/  SHF.R.S32.HI R7, RZ, 0x2, R251 ;  /* 0x00000002ff077819 */ /* 0x000fe200000114fb */
[----:B------:R-:W-:Y:S01]  /*1290*/  IMAD.SHL.U32 R249, R249, 0x2, RZ ;  /* 0x00000002f9f97824 */ /* 0x000fe200078e00ff */
[----:B------:R-:W-:Y:S01]  /*12a0*/  LOP3.LUT R3, R2, R3, RZ, 0x3c, !PT ;  /* 0x0000000302037212 */ /* 0x000fe200078e3cff */
[----:B------:R-:W-:Y:S01]  /*12b0*/  IMAD.SHL.U32 R2, R6, 0x40, RZ ;  /* 0x0000004006027824 */ /* 0x000fe200078e00ff */
[----:B------:R-:W-:Y:S01]  /*12c0*/  ISETP.NE.U32.AND P0, PT, R13, 0x1, PT ;  /* 0x000000010d00780c */ /* 0x000fe20003f05070 */
[----:B------:R-:W-:Y:S01]  /*12d0*/  IMAD R14, R12, 0x10, R7 ;  /* 0x000000100c0e7824 */ /* 0x000fe200078e0207 */
[----:B------:R-:W-:-:S02]  /*12e0*/  LEA.HI R7, R0, R0, RZ, 0x1 ;  /* 0x0000000000077211 */ /* 0x000fc400078f08ff */
[----:B------:R-:W-:Y:S02]  /*12f0*/  LOP3.LUT R2, R2, 0x1c0, RZ, 0xc0, !PT ;  /* 0x000001c002027812 */ /* 0x000fe400078ec0ff */
[C---:B------:R-:W-:Y:S01]  /*1300*/  R2P PR, R8.reuse, 0x6 ;  /* 0x0000000608007804 */ /* 0x040fe20000000000 */
[----:B------:R-:W-:Y:S01]  /*1310*/  IMAD.SHL.U32 R8, R8, 0x40, RZ ;  /* 0x0000004008087824 */ /* 0x000fe200078e00ff */
[----:B------:R-:W-:Y:S01]  /*1320*/  LOP3.LUT R7, R7, 0x1ffffffe, RZ, 0xc0, !PT ;  /* 0x1ffffffe07077812 */ /* 0x000fe200078ec0ff */
[----:B------:R1:W-:Y:S01]  /*1330*/  STL [R1], R14 ;  /* 0x0000000e01007387 */ /* 0x0003e20000100800 */
[----:B------:R-:W-:Y:S02]  /*1340*/  LOP3.LUT R11, R2, 0x8, R11, 0xf8, !PT ;  /* 0x00000008020b7812 */ /* 0x000fe400078ef80b */
[----:B------:R-:W-:Y:S01]  /*1350*/  SHF.R.U32.HI R2, RZ, 0x3, R2 ;  /* 0x00000003ff027819 */ /* 0x000fe20000011602 */
[----:B------:R-:W-:Y:S01]  /*1360*/  IMAD.IADD R252, R0, 0x1, -R7 ;  /* 0x0000000100fc7824 */ /* 0x000fe200078e0a07 */
[----:B------:R-:W-:-:S02]  /*1370*/  LOP3.LUT R251, R251, 0x7ffffffc, RZ, 0xc0, !PT ;  /* 0x7ffffffcfbfb7812 */ /* 0x000fc400078ec0ff */
[----:B------:R-:W-:Y:S01]  /*1380*/  LOP3.LUT R8, R8, 0x1c0, RZ, 0xc0, !PT ;  /* 0x000001c008087812 */ /* 0x000fe200078ec0ff */
[----:B------:R-:W-:Y:S01]  /*1390*/  IMAD R252, R252, 0x8, R14 ;  /* 0x00000008fcfc7824 */ /* 0x000fe200078e020e */
[----:B------:R-:W-:Y:S01]  /*13a0*/  LOP3.LUT R2, R11, R2, RZ, 0x3c, !PT ;  /* 0x000000020b027212 */ /* 0x000fe200078e3cff */
[----:B------:R-:W-:Y:S01]  /*13b0*/  IMAD R11, R0, 0x2, R9 ;  /* 0x00000002000b7824 */ /* 0x000fe200078e0209 */
[----:B------:R-:W-:Y:S01]  /*13c0*/  LOP3.LUT R7, R10, 0xfffffe00, RZ, 0xc0, !PT ;  /* 0xfffffe000a077812 */ /* 0x000fe200078ec0ff */
[----:B------:R-:W-:Y:S01]  /*13d0*/  IMAD.IADD R251, R15, 0x1, -R251 ;  /* 0x000000010ffb7824 */ /* 0x000fe200078e0afb */
[----:B------:R-:W-:Y:S01]  /*13e0*/  LEA.HI R8, R8, R8, RZ, 0x1d ;  /* 0x0000000808087211 */ /* 0x000fe200078fe8ff */
[----:B------:R-:W-:Y:S01]  /*13f0*/  IMAD R0, R4, 0x200, R3 ;  /* 0x0000020004007824 */ /* 0x000fe200078e0203 */
[----:B------:R-:W-:Y:S01]  /*1400*/  LOP3.LUT P4, RZ, R5, 0x2, RZ, 0xc0, !PT ;  /* 0x0000000205ff7812 */ /* 0x000fe2000788c0ff */
[----:B------:R-:W-:Y:S01]  /*1410*/  IMAD.SHL.U32 R251, R251, 0x2, RZ ;  /* 0x00000002fbfb7824 */ /* 0x000fe200078e00ff */
[-C--:B------:R-:W-:Y:S01]  /*1420*/  IADD3 R4, R2, R7.reuse, R9 ;  /* 0x0000000702047210 */ /* 0x080fe20007ffe009 */
[----:B------:R-:W-:Y:S01]  /*1430*/  IMAD.MOV.U32 R9, RZ, RZ, 0x20 ;  /* 0x00000020ff097424 */ /* 0x000fe200078e00ff */
[C---:B------:R-:W-:Y:S01]  /*1440*/  LOP3.LUT P3, RZ, R5.reuse, 0x4, RZ, 0xc0, !PT ;  /* 0x0000000405ff7812 */ /* 0x040fe2000786c0ff */
[----:B------:R-:W-:Y:S01]  /*1450*/  IMAD R5, R5, 0x20, R18 ;  /* 0x0000002005057824 */ /* 0x000fe200078e0212 */
[----:B------:R-:W-:Y:S01]  /*1460*/  LOP3.LUT P6, RZ, R6, 0x2, RZ, 0xc0, !PT ;  /* 0x0000000206ff7812 */ /* 0x000fe200078cc0ff */
[----:B------:R-:W-:Y:S01]  /*1470*/  IMAD.IADD R8, R11, 0x1, R8 ;  /* 0x000000010b087824 */ /* 0x000fe200078e0208 */
[----:B------:R-:W-:Y:S01]  /*1480*/  SHF.R.S32.HI R17, RZ, 0x1f, R16 ;  /* 0x0000001fff117819 */ /* 0x000fe20000011410 */
[----:B------:R-:W-:Y:S01]  /*1490*/  IMAD.MOV.U32 R3, RZ, RZ, 0x40 ;  /* 0x00000040ff037424 */ /* 0x000fe200078e00ff */
[----:B------:R-:W-:Y:S01]  /*14a0*/  LOP3.LUT R2, R2, R7, RZ, 0xfc, !PT ;  /* 0x0000000702027212 */ /* 0x000fe200078efcff */
[----:B------:R2:W-:Y:S01]  /*14b0*/  STL [R1+0x4], R5 ;  /* 0x0000040501007387 */ /* 0x0005e20000100800 */
[----:B------:R-:W-:-:S02]  /*14c0*/  LEA R233, R0, 0x8100, 0x1 ;  /* 0x0000810000e97811 */ /* 0x000fc400078e08ff */
[C---:B------:R-:W-:Y:S01]  /*14d0*/  SEL R7, R9.reuse, 0xffffffe0, !P1 ;  /* 0xffffffe009077807 */ /* 0x040fe20004800000 */
[----:B------:R3:W-:Y:S01]  /*14e0*/  STL.64 [R1+0x10], R16 ;  /* 0x0000101001007387 */ /* 0x0007e20000100a00 */
[----:B------:R-:W-:Y:S02]  /*14f0*/  SEL R0, R9, 0xffffffe0, !P6 ;  /* 0xffffffe009007807 */ /* 0x000fe40007000000 */
[C---:B------:R-:W-:Y:S02]  /*1500*/  IADD3 R10, R251.reuse, 0x8, RZ ;  /* 0x00000008fb0a7810 */ /* 0x040fe40007ffe0ff */
[C---:B------:R-:W-:Y:S02]  /*1510*/  IADD3 R9, R251.reuse, 0x10, RZ ;  /* 0x00000010fb097810 */ /* 0x040fe40007ffe0ff */
[C---:B------:R-:W-:Y:S02]  /*1520*/  IADD3 R19, R251.reuse, 0xb0, RZ ;  /* 0x000000b0fb137810 */ /* 0x040fe40007ffe0ff */
[----:B------:R-:W-:-:S02]  /*1530*/  IADD3 R9, R251, 0xf8, RZ ;  /* 0x000000f8fb097810 */ /* 0x000fc40007ffe0ff */
[----:B------:R-:W-:Y:S02]  /*1540*/  LEA R10, R8, 0x80, 0x1 ;  /* 0x00000080080a7811 */ /* 0x000fe400078e08ff */
[C---:B-1----:R-:W-:Y:S02]  /*1550*/  IADD3 R14, R251.reuse, 0xd8, RZ ;  /* 0x000000d8fb0e7810 */ /* 0x042fe40007ffe0ff */
[----:B------:R-:W-:Y:S01]  /*1560*/  LOP3.LUT P5, RZ, R6, 0x4, RZ, 0xc0, !PT ;  /* 0x0000000406ff7812 */ /* 0x000fe200078ac0ff */
[----:B------:R-:W-:Y:S01]  /*1570*/  STL [R1+0x24], R10 ;  /* 0x0000240a01007387 */ /* 0x000fe20000100800 */
[----:B------:R-:W-:Y:S02]  /*1580*/  IADD3 R11, R251, 0xf0, RZ ;  /* 0x000000f0fb0b7810 */ /* 0x000fe40007ffe0ff */
[----:B------:R-:W-:Y:S02]  /*1590*/  IADD3 R231, R233, 0x20, RZ ;  /* 0x00000020e9e77810 */ /* 0x000fe40007ffe0ff */
[----:B--2---:R-:W-:-:S02]  /*15a0*/  SEL R5, R3, 0xffffffc0, !P2 ;  /* 0xffffffc003057807 */ /* 0x004fc40005000000 */
[----:B------:R-:W-:Y:S02]  /*15b0*/  SEL R6, R3, 0xffffffc0, !P3 ;  /* 0xffffffc003067807 */ /* 0x000fe40005800000 */
[----:B------:R-:W-:Y:S02]  /*15c0*/  SHF.R.S32.HI R8, RZ, 0x1f, R19 ;  /* 0x0000001fff087819 */ /* 0x000fe40000011413 */
[----:B---3--:R-:W-:Y:S01]  /*15d0*/  IADD3 R17, R251, 0xc0, RZ ;  /* 0x000000c0fb117810 */ /* 0x008fe20007ffe0ff */
[C---:B------:R-:W-:Y:S01]  /*15e0*/  IMAD.IADD R229, R233.reuse, 0x1, R6 ;  /* 0x00000001e9e57824 */ /* 0x040fe200078e0206 */
[----:B------:R-:W-:Y:S02]  /*15f0*/  @P4 IADD3 R231, R233, -0x20, RZ ;  /* 0xffffffe0e9e74810 */ /* 0x000fe40007ffe0ff */
[----:B------:R-:W-:Y:S02]  /*1600*/  SHF.R.S32.HI R8, RZ, 0x1f, R17 ;  /* 0x0000001fff087819 */ /* 0x000fe40000011411 */
[----:B------:R-:W-:Y:S01]  /*1610*/  SHF.R.S32.HI R9, RZ, 0x1f, R9 ;  /* 0x0000001fff097819 */ /* 0x000fe20000011409 */
[----:B------:R-:W-:Y:S01]  /*1620*/  IMAD.IADD R9, R10, 0x1, R7 ;  /* 0x000000010a097824 */ /* 0x000fe200078e0207 */
[----:B------:R-:W-:Y:S01]  /*1630*/  SHF.R.S32.HI R8, RZ, 0x1f, R14 ;  /* 0x0000001fff087819 */ /* 0x000fe2000001140e */
[----:B------:R-:W-:Y:S01]  /*1640*/  IMAD.IADD R220, R6, 0x1, R231 ;  /* 0x0000000106dc7824 */ /* 0x000fe200078e02e7 */
[----:B------:R-:W-:Y:S01]  /*1650*/  SHF.R.S32.HI R8, RZ, 0x1f, R11 ;  /* 0x0000001fff087819 */ /* 0x000fe2000001140b */
[C-C-:B------:R-:W-:Y:S01]  /*1660*/  IMAD.IADD R11, R10.reuse, 0x1, R5.reuse ;  /* 0x000000010a0b7824 */ /* 0x140fe200078e0205 */
[C---:B------:R-:W-:Y:S01]  /*1670*/  IADD3 R8, R10.reuse, -0x10, RZ ;  /* 0xfffffff00a087810 */ /* 0x040fe20007ffe0ff */
[----:B------:R-:W-:Y:S01]  /*1680*/  IMAD.IADD R6, R9, 0x1, R5 ;  /* 0x0000000109067824 */ /* 0x000fe200078e0205 */
[----:B------:R-:W-:-:S02]  /*1690*/  @P0 IADD3 R8, R10, 0x10, RZ ;  /* 0x000000100a080810 */ /* 0x000fc40007ffe0ff */
[----:B------:R-:W-:Y:S01]  /*16a0*/  STL [R1+0x18], R11 ;  /* 0x0000180b01007387 */ /* 0x000fe20000100800 */
[----:B------:R-:W-:Y:S02]  /*16b0*/  LEA R234, R4, 0x10100, 0x1 ;  /* 0x0001010004ea7811 */ /* 0x000fe400078e08ff */
[----:B------:R-:W-:Y:S01]  /*16c0*/  LEA R227, R2, 0x100, 0x1 ;  /* 0x0000010002e37811 */ /* 0x000fe200078e08ff */
[----:B------:R-:W-:Y:S01]  /*16d0*/  STL [R1+0x1c], R9 ;  /* 0x00001c0901007387 */ /* 0x000fe20000100800 */
[----:B------:R-:W-:Y:S01]  /*16e0*/  IMAD.IADD R2, R5, 0x1, R8 ;  /* 0x0000000105027824 */ /* 0x000fe200078e0208 */
[----:B------:R-:W-:Y:S01]  /*16f0*/  IADD3 R250, R16, 0x40, RZ ;  /* 0x0000004010fa7810 */ /* 0x000fe20007ffe0ff */
[----:B------:R-:W-:Y:S01]  /*1700*/  IMAD.IADD R232, R234, 0x1, R0 ;  /* 0x00000001eae87824 */ /* 0x000fe200078e0200 */
[----:B------:R1:W-:Y:S01]  /*1710*/  STL [R1+0x28], R6 ;  /* 0x0000280601007387 */ /* 0x0003e20000100800 */
[----:B------:R-:W-:Y:S01]  /*1720*/  IMAD.IADD R226, R0, 0x1, R227 ;  /* 0x0000000100e27824 */ /* 0x000fe200078e02e3 */
[----:B------:R-:W-:-:S02]  /*1730*/  IADD3 R247, R16, 0x80, RZ ;  /* 0x0000008010f77810 */ /* 0x000fc40007ffe0ff */
[----:B------:R2:W-:Y:S01]  /*1740*/  STL [R1+0x20], R8 ;  /* 0x0000200801007387 */ /* 0x0005e20000100800 */
[----:B------:R-:W-:Y:S02]  /*1750*/  IADD3 R248, R16, 0xc0, RZ ;  /* 0x000000c010f87810 */ /* 0x000fe40007ffe0ff */
[----:B------:R-:W-:Y:S01]  /*1760*/  SEL R3, R3, 0xffffffc0, !P5 ;  /* 0xffffffc003037807 */ /* 0x000fe20006800000 */
[----:B------:R2:W-:Y:S01]  /*1770*/  STL [R1+0x2c], R2 ;  /* 0x00002c0201007387 */ /* 0x0005e20000100800 */
[C---:B------:R-:W-:Y:S02]  /*1780*/  IADD3 R18, R251.reuse, 0xb8, RZ ;  /* 0x000000b8fb127810 */ /* 0x040fe40007ffe0ff */
[C---:B------:R-:W-:Y:S01]  /*1790*/  IADD3 R16, R251.reuse, 0xc8, RZ ;  /* 0x000000c8fb107810 */ /* 0x040fe20007ffe0ff */
[----:B------:R-:W-:Y:S01]  /*17a0*/  IMAD.IADD R230, R234, 0x1, R3 ;  /* 0x00000001eae67824 */ /* 0x000fe200078e0203 */
[----:B------:R-:W-:Y:S01]  /*17b0*/  IADD3 R15, R251, 0xd0, RZ ;  /* 0x000000d0fb0f7810 */ /* 0x000fe20007ffe0ff */
[----:B------:R-:W-:Y:S01]  /*17c0*/  IMAD.IADD R225, R3, 0x1, R227 ;  /* 0x0000000103e17824 */ /* 0x000fe200078e02e3 */
[C---:B------:R-:W-:Y:S01]  /*17d0*/  IADD3 R13, R251.reuse, 0xe0, RZ ;  /* 0x000000e0fb0d7810 */ /* 0x040fe20007ffe0ff */
[----:B------:R-:W-:Y:S01]  /*17e0*/  IMAD.IADD R228, R232, 0x1, R3 ;  /* 0x00000001e8e47824 */ /* 0x000fe200078e0203 */
[----:B------:R-:W-:Y:S01]  /*17f0*/  IADD3 R12, R251, 0xe8, RZ ;  /* 0x000000e8fb0c7810 */ /* 0x000fe20007ffe0ff */
[----:B------:R-:W-:Y:S01]  /*1800*/  IMAD.IADD R224, R3, 0x1, R226 ;  /* 0x0000000103e07824 */ /* 0x000fe200078e02e2 */
[----:B------:R-:W-:-:S02]  /*1810*/  SHF.R.S32.HI R243, RZ, 0x1f, R250 ;  /* 0x0000001ffff37819 */ /* 0x000fc400000114fa */
[----:B------:R-:W-:Y:S02]  /*1820*/  SHF.R.S32.HI R242, RZ, 0x1f, R247 ;  /* 0x0000001ffff27819 */ /* 0x000fe400000114f7 */
[----:B------:R-:W-:Y:S01]  /*1830*/  SHF.R.S32.HI R241, RZ, 0x1f, R248 ;  /* 0x0000001ffff17819 */ /* 0x000fe200000114f8 */
[----:B-1----:R-:W-:Y:S01]  /*1840*/  IMAD.IADD R6, R7, 0x1, R8 ;  /* 0x0000000107067824 */ /* 0x002fe200078e0208 */
[----:B------:R-:W-:Y:S02]  /*1850*/  SHF.R.S32.HI R18, RZ, 0x1f, R18 ;  /* 0x0000001fff127819 */ /* 0x000fe40000011412 */
[----:B------:R-:W-:Y:S01]  /*1860*/  SHF.R.S32.HI R16, RZ, 0x1f, R16 ;  /* 0x0000001fff107819 */ /* 0x000fe20000011410 */
[----:B------:R-:W-:Y:S01]  /*1870*/  IMAD.IADD R0, R6, 0x1, R5 ;  /* 0x0000000106007824 */ /* 0x000fe200078e0205 */
[----:B------:R2:W-:Y:S01]  /*1880*/  STL [R1+0x30], R6 ;  /* 0x0000300601007387 */ /* 0x0005e20000100800 */
[----:B------:R-:W-:Y:S02]  /*1890*/  SHF.R.S32.HI R15, RZ, 0x1f, R15 ;  /* 0x0000001fff0f7819 */ /* 0x000fe4000001140f */
[----:B------:R-:W-:Y:S01]  /*18a0*/  SHF.R.S32.HI R13, RZ, 0x1f, R13 ;  /* 0x0000001fff0d7819 */ /* 0x000fe2000001140d */
[----:B------:R2:W-:Y:S01]  /*18b0*/  STL [R1+0x34], R0 ;  /* 0x0000340001007387 */ /* 0x0005e20000100800 */
[----:B------:R-:W-:-:S02]  /*18c0*/  SHF.R.S32.HI R12, RZ, 0x1f, R12 ;  /* 0x0000001fff0c7819 */ /* 0x000fc4000001140c */
        /* <DEDUP_REMOVED lines=14> */
[----:B--2---:R-:W-:Y:S02]  /*19b0*/  IADD3 R208, R231, 0x7800, RZ ;  /* 0x00007800e7d07810 */ /* 0x004fe40007ffe0ff */
.L_x_2268:
[----:B------:R-:W-:-:S04]  /*19c0*/  IMAD.MOV.U32 R2, RZ, RZ, 0x4 ;  /* 0x00000004ff027424 */ /* 0x000fc800078e00ff */
[----:B------:R-:W-:-:S05]  /*19d0*/  IMAD.WIDE R4, R239, R2, c[0x0][0x588] ;  /* 0x00016200ef047625 */ /* 0x000fca00078e0202 */
[----:B------:R1:W2:Y:S01]  /*19e0*/  LDG.E R24, [R4.64] ;  /* 0x0000000604187981 */ /* 0x0002a2000c1e1900 */
        /* <DEDUP_REMOVED lines=9> */
[----:B-1----:R-:W-:Y:S01]  /*1a80*/  IMAD.MOV.U32 R5, RZ, RZ, RZ ;  /* 0x000000ffff057224 */ /* 0x002fe200078e00ff */
[----:B--2---:R-:W-:Y:S01]  /*1a90*/  SHF.R.S32.HI R23, RZ, 0x1f, R24 ;  /* 0x0000001fff177819 */ /* 0x004fe20000011418 */
[----:B------:R1:W-:Y:S01]  /*1aa0*/  STL [R1+0x3c], R24 ;  /* 0x00003c1801007387 */ /* 0x0003e20000100800 */
[C---:B------:R-:W-:Y:S02]  /*1ab0*/  @P0 LEA R14, P1, R24.reuse, c[0x0][0x370], 0x2 ;  /* 0x0000dc00180e0a11 */ /* 0x040fe400078210ff */
[C---:B------:R-:W-:Y:S01]  /*1ac0*/  LEA R10, P3, R24.reuse, c[0x0][0x348], 0x2 ;  /* 0x0000d200180a7a11 */ /* 0x040fe200078610ff */
[----:B------:R1:W-:Y:S01]  /*1ad0*/  STL [R1+0x38], R23 ;  /* 0x0000381701007387 */ /* 0x0003e20000100800 */
[----:B------:R-:W-:-:S05]  /*1ae0*/  @P0 LEA.HI.X R15, R24, c[0x0][0x374], R23, 0x2, P1 ;  /* 0x0000dd00180f0a11 */ /* 0x000fca00008f1417 */
[----:B------:R1:W5:Y:S01]  /*1af0*/  @P0 LDG.E R7, [R14.64] ;  /* 0x000000060e070981 */ /* 0x000362000c1e1900 */
[C---:B------:R-:W-:Y:S02]  /*1b00*/  @P4 LEA R12, P0, R24.reuse, c[0x0][0x360], 0x2 ;  /* 0x0000d800180c4a11 */ /* 0x040fe400078010ff */
[C---:B------:R-:W-:Y:S02]  /*1b10*/  LEA R8, P1, R24.reuse, c[0x0][0x350], 0x2 ;  /* 0x0000d40018087a11 */ /* 0x040fe400078210ff */
[C-C-:B------:R-:W-:Y:S02]  /*1b20*/  @P4 LEA.HI.X R13, R24.reuse, c[0x0][0x364], R23.reuse, 0x2, P0 ;  /* 0x0000d900180d4a11 */ /* 0x140fe400000f1417 */
[C-C-:B------:R-:W-:Y:S02]  /*1b30*/  LEA.HI.X R11, R24.reuse, c[0x0][0x34c], R23.reuse, 0x2, P3 ;  /* 0x0000d300180b7a11 */ /* 0x140fe400018f1417 */
[----:B------:R-:W-:Y:S01]  /*1b40*/  LEA.HI.X R9, R24, c[0x0][0x354], R23, 0x2, P1 ;  /* 0x0000d50018097a11 */ /* 0x000fe200008f1417 */
[----:B------:R-:W2:Y:S04]  /*1b50*/  @P4 LDG.E R0, [R12.64] ;  /* 0x000000060c004981 */ /* 0x000ea8000c1e1900 */
[----:B------:R1:W5:Y:S04]  /*1b60*/  @P2 LDG.E R5, [R10.64] ;  /* 0x000000060a052981 */ /* 0x000368000c1e1900 */
[----:B------:R1:W5:Y:S01]  /*1b70*/  @P6 LDG.E R6, [R8.64] ;  /* 0x0000000608066981 */ /* 0x000362000c1e1900 */
[----:B------:R-:W-:Y:S01]  /*1b80*/  LOP3.LUT R22, R238, 0xffff, RZ, 0xc0, !PT ;  /* 0x0000ffffee167812 */ /* 0x000fe200078ec0ff */
[----:B------:R-:W-:Y:S04]  /*1b90*/  YIELD ;  /* 0x0000000000007946 */ /* 0x000fe80003800000 */
[----:B------:R1:W-:Y:S04]  /*1ba0*/  STL [R1+0x40], R22 ;  /* 0x0000401601007387 */ /* 0x0003e80000100800 */
[----:B--2---:R1:W-:Y:S01]  /*1bb0*/  @P4 STL [R1+0x74], R0 ;  /* 0x0000740001004387 */ /* 0x0043e20000100800 */
[----:B------:R-:W-:Y:S05]  /*1bc0*/  @P4 BRA `(.L_x_2182) ;  /* 0x0000007000004947 */ /* 0x000fea0003800000 */
[----:B-1----:R-:W-:-:S05]  /*1bd0*/  MOV R0, c[0x0][0x168] ;  /* 0x00005a0000007a02 */ /* 0x002fca0000000f00 */
[----:B------:R1:W-:Y:S01]  /*1be0*/  STL [R1+0x74], R0 ;  /* 0x0000740001007387 */ /* 0x0003e20000100800 */
[----:B------:R-:W-:Y:S05]  /*1bf0*/  @!P2 BRA `(.L_x_2182) ;  /* 0x000000400000a947 */ /* 0x000fea0003800000 */
[----:B-1----:R-:W2:Y:S04]  /*1c00*/  LDG.E R0, [R10.64] ;  /* 0x000000060a007981 */ /* 0x002ea8000c1e1900 */
[----:B------:R-:W2:Y:S02]  /*1c10*/  LDG.E R3, [R10.64+0x4] ;  /* 0x000004060a037981 */ /* 0x000ea4000c1e1900 */
[----:B--2---:R-:W-:-:S05]  /*1c20*/  IADD3 R0, -R0, R3, RZ ;  /* 0x0000000300007210 */ /* 0x004fca0007ffe1ff */
[----:B------:R1:W-:Y:S02]  /*1c30*/  STL [R1+0x74], R0 ;  /* 0x0000740001007387 */ /* 0x0003e40000100800 */
.L_x_2182:
[----:B------:R-:W-:-:S04]  /*1c40*/  ISETP.NE.U32.AND P0, PT, RZ, c[0x0][0x368], PT ;  /* 0x0000da00ff007a0c */ /* 0x000fc80003f05070 */
[----:B------:R-:W-:-:S13]  /*1c50*/  ISETP.NE.AND.EX P0, PT, RZ, c[0x0][0x36c], PT, P0 ;  /* 0x0000db00ff007a0c */ /* 0x000fda0003f05300 */
[----:B------:R-:W-:Y:S05]  /*1c60*/  @!P0 BRA `(.L_x_2183) ;  /* 0x0000004000008947 */ /* 0x000fea0003800000 */
[----:B-1----:R-:W-:-:S04]  /*1c70*/  LEA R8, P0, R24, c[0x0][0x368], 0x2 ;  /* 0x0000da0018087a11 */ /* 0x002fc800078010ff */
[----:B------:R-:W-:-:S05]  /*1c80*/  LEA.HI.X R9, R24, c[0x0][0x36c], R23, 0x2, P0 ;  /* 0x0000db0018097a11 */ /* 0x000fca00000f1417 */
[----:B------:R1:W5:Y:S01]  /*1c90*/  LDG.E R4, [R8.64] ;  /* 0x0000000608047981 */ /* 0x000362000c1e1900 */
[----:B------:R-:W-:Y:S05]  /*1ca0*/  BRA `(.L_x_2184) ;  /* 0x0000005000007947 */ /* 0x000fea0003800000 */
.L_x_2183:
[----:B------:R-:W-:Y:S01]  /*1cb0*/  MOV R4, c[0x0][0x1d0] ;  /* 0x0000740000047a02 */ /* 0x000fe20000000f00 */
[----:B------:R-:W-:Y:S05]  /*1cc0*/  @!P6 BRA `(.L_x_2184) ;  /* 0x000000300000e947 */ /* 0x000fea0003800000 */
[----:B------:R-:W2:Y:S04]  /*1cd0*/  LDG.E R4, [R8.64] ;  /* 0x0000000608047981 */ /* 0x000ea8000c1e1900 */
[----:B------:R-:W2:Y:S02]  /*1ce0*/  LDG.E R3, [R8.64+0x4] ;  /* 0x0000040608037981 */ /* 0x000ea4000c1e1900 */
[----:B--2---:R-:W-:Y:S02]  /*1cf0*/  IADD3 R4, -R4, R3, RZ ;  /* 0x0000000304047210 */ /* 0x004fe40007ffe1ff */
.L_x_2184:
[----:B------:R-:W2:Y:S01]  /*1d00*/  LDL R3, [R1+0x74] ;  /* 0x0000740001037983 */ /* 0x000ea20000100800 */
[----:B-1----:R-:W-:Y:S01]  /*1d10*/  IMAD.MOV.U32 R0, RZ, RZ, c[0x0][0x2c4] ;  /* 0x0000b100ff007624 */ /* 0x002fe200078e00ff */
[----:B------:R-:W-:Y:S01]  /*1d20*/  BSSY B0, `(.L_x_2185) ;  /* 0x000003a000007945 */ /* 0x000fe20003800000 */
[----:B------:R-:W-:-:S02]  /*1d30*/  IMAD.SHL.U32 R237, R237, 0x80, RZ ;  /* 0x00000080eded7824 */ /* 0x000fc400078e00ff */
[--C-:B-----5:R-:W-:Y:S01]  /*1d40*/  IMAD.IADD R8, R4, 0x1, -R7.reuse ;  /* 0x0000000104087824 */ /* 0x120fe200078e0a07 */
[----:B------:R-:W-:Y:S01]  /*1d50*/  ISETP.NE.AND P1, PT, R0, 0x1, PT ;  /* 0x000000010000780c */ /* 0x000fe20003f25270 */
[----:B------:R-:W-:Y:S01]  /*1d60*/  IMAD.IADD R6, R6, 0x1, R7 ;  /* 0x0000000106067824 */ /* 0x000fe200078e0207 */
[----:B------:R-:W-:Y:S02]  /*1d70*/  IADD3 R0, R237, 0x7f, RZ ;  /* 0x0000007fed007810 */ /* 0x000fe40007ffe0ff */
[----:B------:R-:W-:Y:S01]  /*1d80*/  IADD3 R9, R8, 0x3f, RZ ;  /* 0x0000003f08097810 */ /* 0x000fe20007ffe0ff */
[----:B------:R1:W-:Y:S08]  /*1d90*/  STL [R1+0x78], R8 ;  /* 0x0000780801007387 */ /* 0x0003f00000100800 */
[----:B------:R-:W-:-:S05]  /*1da0*/  @P1 IMAD.HI.U32 R4, R0, c[0x0][0x2c8], RZ ;  /* 0x0000b20000041a27 */ /* 0x000fca00078e00ff */
[----:B------:R-:W-:Y:S02]  /*1db0*/  @P1 SHF.R.U32.HI R0, RZ, c[0x0][0x2cc], R4 ;  /* 0x0000b300ff001a19 */ /* 0x000fe40000011604 */
[----:B------:R-:W-:-:S04]  /*1dc0*/  SHF.R.S32.HI R4, RZ, 0x1f, R9 ;  /* 0x0000001fff047819 */ /* 0x000fc80000011409 */
[----:B------:R-:W-:-:S04]  /*1dd0*/  LEA.HI R4, R4, R9, RZ, 0x6 ;  /* 0x0000000904047211 */ /* 0x000fc800078f30ff */
[----:B------:R-:W-:Y:S02]  /*1de0*/  SHF.R.S32.HI R4, RZ, 0x6, R4 ;  /* 0x00000006ff047819 */ /* 0x000fe40000011404 */
[----:B--2---:R-:W-:-:S05]  /*1df0*/  IADD3 R3, R8, 0x40, -R3 ;  /* 0x0000004008037810 */ /* 0x004fca0007ffe803 */
[----:B------:R-:W-:-:S05]  /*1e00*/  IMAD.IADD R3, R3, 0x1, R0 ;  /* 0x0000000103037824 */ /* 0x000fca00078e0200 */
[----:B------:R-:W-:-:S04]  /*1e10*/  SHF.R.S32.HI R0, RZ, 0x1f, R3 ;  /* 0x0000001fff007819 */ /* 0x000fc80000011403 */
[----:B------:R-:W-:Y:S02]  /*1e20*/  LEA.HI R3, R0, R3, RZ, 0x6 ;  /* 0x0000000300037211 */ /* 0x000fe400078f30ff */
[C---:B------:R-:W-:Y:S02]  /*1e30*/  LOP3.LUT R0, R238.reuse, 0xff000000, RZ, 0xc0, !PT ;  /* 0xff000000ee007812 */ /* 0x040fe400078ec0ff */
[----:B------:R-:W-:Y:S02]  /*1e40*/  LOP3.LUT R238, R238, 0xff0000, RZ, 0xc0, !PT ;  /* 0x00ff0000eeee7812 */ /* 0x000fe400078ec0ff */
[----:B------:R-:W-:Y:S02]  /*1e50*/  SHF.R.U32.HI R9, RZ, 0x8, R0 ;  /* 0x00000008ff097819 */ /* 0x000fe40000011600 */
[----:B------:R-:W-:Y:S02]  /*1e60*/  SHF.R.S32.HI R3, RZ, 0x6, R3 ;  /* 0x00000006ff037819 */ /* 0x000fe40000011403 */
[----:B------:R-:W-:-:S02]  /*1e70*/  LEA.HI R0, R238, R9, RZ, 0x10 ;  /* 0x00000009ee007211 */ /* 0x000fc400078f80ff */
[----:B------:R-:W-:Y:S01]  /*1e80*/  IMNMX R3, R4, R3, PT ;  /* 0x0000000304037217 */ /* 0x000fe20003800200 */
[----:B------:R-:W-:Y:S01]  /*1e90*/  IMAD.MOV.U32 R4, RZ, RZ, RZ ;  /* 0x000000ffff047224 */ /* 0x000fe200078e00ff */
[----:B------:R-:W-:Y:S02]  /*1ea0*/  LOP3.LUT R14, R0, 0xff, RZ, 0xc0, !PT ;  /* 0x000000ff000e7812 */ /* 0x000fe400078ec0ff */
[----:B-1----:R-:W-:Y:S02]  /*1eb0*/  SHF.R.U32.HI R8, RZ, 0x10, R0 ;  /* 0x00000010ff087819 */ /* 0x002fe40000011600 */
[----:B------:R-:W-:Y:S01]  /*1ec0*/  ISETP.GE.AND P0, PT, R3, 0x1, PT ;  /* 0x000000010300780c */ /* 0x000fe20003f06270 */
[----:B------:R1:W-:Y:S04]  /*1ed0*/  STL [R1+0x54], R14 ;  /* 0x0000540e01007387 */ /* 0x0003e80000100800 */
[----:B------:R1:W-:Y:S08]  /*1ee0*/  STL [R1+0x50], R8 ;  /* 0x0000500801007387 */ /* 0x0003f00000100800 */
[----:B------:R-:W-:Y:S05]  /*1ef0*/  @!P0 BRA `(.L_x_2186) ;  /* 0x000001c000008947 */ /* 0x000fea0003800000 */
[----:B------:R-:W-:-:S04]  /*1f00*/  ISETP.NE.AND P0, PT, R8, RZ, PT ;  /* 0x000000ff0800720c */ /* 0x000fc80003f05270 */
[----:B-1----:R-:W-:-:S04]  /*1f10*/  SEL R8, R8, c[0x0][0x338], P0 ;  /* 0x0000ce0008087a07 */ /* 0x002fc80000000000 */
[-C--:B------:R-:W-:Y:S02]  /*1f20*/  IABS R9, R8.reuse ;  /* 0x0000000800097213 */ /* 0x080fe40000000000 */
[----:B------:R-:W-:Y:S02]  /*1f30*/  IADD3 R11, R8, -0x1, R3 ;  /* 0xffffffff080b7810 */ /* 0x000fe40007ffe003 */
[----:B------:R-:W1:Y:S01]  /*1f40*/  I2F.RP R10, R9 ;  /* 0x00000009000a7306 */ /* 0x000e620000209400 */
[----:B------:R-:W-:-:S05]  /*1f50*/  IABS R0, R8 ;  /* 0x0000000800007213 */ /* 0x000fca0000000000 */
[----:B------:R-:W-:Y:S02]  /*1f60*/  IMAD.MOV R0, RZ, RZ, -R0 ;  /* 0x000000ffff007224 */ /* 0x000fe400078e0a00 */
[----:B-1----:R-:W1:Y:S02]  /*1f70*/  MUFU.RCP R12, R10 ;  /* 0x0000000a000c7308 */ /* 0x002e640000001000 */
[----:B-1----:R-:W-:-:S06]  /*1f80*/  IADD3 R12, R12, 0xffffffe, RZ ;  /* 0x0ffffffe0c0c7810 */ /* 0x002fcc0007ffe0ff */
[----:B------:R-:W1:Y:S02]  /*1f90*/  F2I.FTZ.U32.TRUNC.NTZ R13, R12 ;  /* 0x0000000c000d7305 */ /* 0x000e64000021f000 */
[--C-:B-1----:R-:W-:Y:S02]  /*1fa0*/  IMAD.MOV R4, RZ, RZ, -R13.reuse ;  /* 0x000000ffff047224 */ /* 0x102fe400078e0a0d */
[----:B------:R-:W-:Y:S02]  /*1fb0*/  IMAD.MOV.U32 R12, RZ, RZ, RZ ;  /* 0x000000ffff0c7224 */ /* 0x000fe400078e00ff */
[----:B------:R-:W-:Y:S01]  /*1fc0*/  IMAD R7, R4, R9, RZ ;  /* 0x0000000904077224 */ /* 0x000fe200078e02ff */
[----:B------:R-:W-:Y:S02]  /*1fd0*/  IABS R4, R11 ;  /* 0x0000000b00047213 */ /* 0x000fe40000000000 */
[----:B------:R-:W-:Y:S01]  /*1fe0*/  LOP3.LUT R11, R11, R8, RZ, 0x3c, !PT ;  /* 0x000000080b0b7212 */ /* 0x000fe200078e3cff */
[----:B------:R-:W-:-:S03]  /*1ff0*/  IMAD.HI.U32 R7, R13, R7, R12 ;  /* 0x000000070d077227 */ /* 0x000fc600078e000c */
[----:B------:R-:W-:-:S03]  /*2000*/  ISETP.GE.AND P0, PT, R11, RZ, PT ;  /* 0x000000ff0b00720c */ /* 0x000fc60003f06270 */
        /* <DEDUP_REMOVED lines=8> */
[----:B------:R-:W-:-:S04]  /*2090*/  IMAD.MOV.U32 R4, RZ, RZ, R7 ;  /* 0x000000ffff047224 */ /* 0x000fc800078e0007 */
[----:B------:R-:W-:Y:S01]  /*20a0*/  @!P0 IMAD.MOV R4, RZ, RZ, -R4 ;  /* 0x000000ffff048224 */ /* 0x000fe200078e0a04 */
[----:B------:R-:W-:Y:S02]  /*20b0*/  @!P3 LOP3.LUT R4, RZ, R8, RZ, 0x33, !PT ;  /* 0x00000008ff04b212 */ /* 0x000fe400078e33ff */
.L_x_2186:
[----:B------:R-:W-:Y:S05]  /*20c0*/  BSYNC B0 ;  /* 0x0000000000007941 */ /* 0x000fea0003800000 */
.L_x_2185:
[----:B-1----:R-:W-:Y:S01]  /*20d0*/  IMAD R8, R14, R4, RZ ;  /* 0x000000040e087224 */ /* 0x002fe200078e02ff */
[----:B------:R-:W-:Y:S01]  /*20e0*/  PRMT R7, RZ, 0x7610, R7 ;  /* 0x00007610ff077816 */ /* 0x000fe20000000007 */
[----:B------:R-:W-:Y:S01]  /*20f0*/  CS2R R130, SRZ ;  /* 0x0000000000827805 */ /* 0x000fe2000001ff00 */
[----:B------:R-:W-:Y:S01]  /*2100*/  MOV R0, RZ ;  /* 0x000000ff00007202 */ /* 0x000fe20000000f00 */
[----:B------:R-:W-:Y:S01]  /*2110*/  IMAD.IADD R4, R8, 0x1, R4 ;  /* 0x0000000108047824 */ /* 0x000fe200078e0204 */
[----:B------:R1:W-:Y:S01]  /*2120*/  STL [R1+0x4c], R8 ;  /* 0x00004c0801007387 */ /* 0x0003e20000100800 */
[----:B------:R-:W-:Y:S01]  /*2130*/  CS2R R128, SRZ ;  /* 0x0000000000807805 */ /* 0x000fe2000001ff00 */
[----:B------:R-:W-:Y:S01]  /*2140*/  CS2R R126, SRZ ;  /* 0x00000000007e7805 */ /* 0x000fe2000001ff00 */
[----:B------:R-:W-:Y:S01]  /*2150*/  CS2R R124, SRZ ;  /* 0x00000000007c7805 */ /* 0x000fe2000001ff00 */
[----:B------:R-:W-:Y:S01]  /*2160*/  IMNMX R3, R3, R4, PT ;  /* 0x0000000403037217 */ /* 0x000fe20003800200 */
[----:B------:R-:W-:Y:S01]  /*2170*/  IMAD.MOV.U32 R4, RZ, RZ, RZ ;  /* 0x000000ffff047224 */ /* 0x000fe200078e00ff */
        /* <DEDUP_REMOVED lines=62> */
[----:B-1----:R-:W2:Y:S01]  /*2560*/  LDL R12, [R1+0x4] ;  /* 0x00000400010c7983 */ /* 0x002ea20000100800 */
[----:B------:R-:W-:-:S03]  /*2570*/  ISETP.NE.U32.AND P0, PT, RZ, c[0x0][0x340], PT ;  /* 0x0000d000ff007a0c */ /* 0x000fc60003f05070 */
[----:B------:R-:W3:Y:S01]  /*2580*/  LDL.64 R20, [R1+0x10] ;  /* 0x0000100001147983 */ /* 0x000ee20000100a00 */
[----:B------:R-:W-:-:S03]  /*2590*/  ISETP.NE.AND.EX P0, PT, RZ, c[0x0][0x344], PT, P0 ;  /* 0x0000d100ff007a0c */ /* 0x000fc60003f05300 */
[----:B------:R-:W4:Y:S10]  /*25a0*/  LDL.LU R18, [R1+0x44] ;  /* 0x0000440001127983 */ /* 0x000f340000300800 */
[----:B------:R-:W-:-:S05]  /*25b0*/  @P0 IMAD.WIDE R10, R24, R2, c[0x0][0x340] ;  /* 0x0000d000180a0625 */ /* 0x000fca00078e0202 */
[----:B------:R1:W5:Y:S01]  /*25c0*/  @P0 LDG.E R0, [R10.64] ;  /* 0x000000060a000981 */ /* 0x000362000c1e1900 */
[----:B------:R-:W-:Y:S01]  /*25d0*/  SHF.R.S32.HI R2, RZ, 0x1f, R5 ;  /* 0x0000001fff027819 */ /* 0x000fe20000011405 */
[----:B------:R-:W-:-:S04]  /*25e0*/  IMAD.WIDE.U32 R8, R5, c[0x0][0x178], RZ ;  /* 0x00005e0005087a25 */ /* 0x000fc800078e00ff */
[----:B------:R-:W-:-:S04]  /*25f0*/  IMAD R2, R2, c[0x0][0x178], RZ ;  /* 0x00005e0002027a24 */ /* 0x000fc800078e02ff */
[----:B------:R-:W-:Y:S01]  /*2600*/  IMAD R5, R5, c[0x0][0x17c], R2 ;  /* 0x00005f0005057a24 */ /* 0x000fe200078e0202 */
[----:B------:R-:W-:-:S03]  /*2610*/  SHF.R.S32.HI R19, RZ, 0x1f, R246 ;  /* 0x0000001fff137819 */ /* 0x000fc600000114f6 */
[----:B------:R-:W-:Y:S01]  /*2620*/  IMAD.IADD R9, R9, 0x1, R5 ;  /* 0x0000000109097824 */ /* 0x000fe200078e0205 */
[----:B------:R-:W-:Y:S02]  /*2630*/  SEL R4, R23, RZ, !P2 ;  /* 0x000000ff17047207 */ /* 0x000fe40005000000 */
[----:B------:R-:W-:Y:S01]  /*2640*/  LEA.HI R19, R19, R246, RZ, 0x3 ;  /* 0x000000f613137211 */ /* 0x000fe200078f18ff */
[----:B------:R-:W-:-:S03]  /*2650*/  IMAD.WIDE.U32 R8, R22, c[0x0][0x1b8], R8 ;  /* 0x00006e0016087a25 */ /* 0x000fc600078e0008 */
[----:B------:R-:W-:Y:S01]  /*2660*/  SHF.R.S32.HI R19, RZ, 0x3, R19 ;  /* 0x00000003ff137819 */ /* 0x000fe20000011413 */
[----:B------:R-:W-:Y:S02]  /*2670*/  IMAD R9, R22, c[0x0][0x1bc], R9 ;  /* 0x00006f0016097a24 */ /* 0x000fe400078e0209 */
[----:B-1----:R-:W-:Y:S01]  /*2680*/  IMAD R11, R4, c[0x0][0x1c0], RZ ;  /* 0x00007000040b7a24 */ /* 0x002fe200078e02ff */
[----:B------:R-:W-:Y:S02]  /*2690*/  ISETP.GE.AND P4, PT, R250, c[0x0][0x1d4], PT ;  /* 0x00007500fa007a0c */ /* 0x000fe40003f86270 */
[----:B------:R-:W-:Y:S01]  /*26a0*/  ISETP.GE.AND P3, PT, R247, c[0x0][0x1d4], PT ;  /* 0x00007500f7007a0c */ /* 0x000fe20003f66270 */
[----:B--2---:R-:W-:Y:S01]  /*26b0*/  IMAD.IADD R2, R12, 0x1, R237 ;  /* 0x000000010c027824 */ /* 0x004fe200078e02ed */
[----:B------:R-:W-:-:S03]  /*26c0*/  SEL R12, R24, RZ, !P2 ;  /* 0x000000ff180c7207 */ /* 0x000fc60005000000 */
[----:B------:R-:W-:-:S04]  /*26d0*/  @P1 IMAD.HI.U32 R7, R2, c[0x0][0x2c8], RZ ;  /* 0x0000b20002071a27 */ /* 0x000fc800078e00ff */
[----:B------:R-:W-:Y:S01]  /*26e0*/  IMAD.MOV.U32 R5, RZ, RZ, R2 ;  /* 0x000000ffff057224 */ /* 0x000fe200078e0002 */
[----:B------:R-:W-:Y:S01]  /*26f0*/  @P1 SHF.R.U32.HI R5, RZ, c[0x0][0x2cc], R7 ;  /* 0x0000b300ff051a19 */ /* 0x000fe20000011607 */
[C---:B------:R-:W-:Y:S01]  /*2700*/  IMAD R4, R12.reuse, c[0x0][0x1c4], R11 ;  /* 0x000071000c047a24 */ /* 0x040fe200078e020b */
[----:B------:R-:W-:Y:S01]  /*2710*/  SHF.R.S32.HI R7, RZ, 0x1f, R6 ;  /* 0x0000001fff077819 */ /* 0x000fe20000011406 */
[----:B------:R-:W-:Y:S01]  /*2720*/  IMAD.WIDE.U32 R12, R12, c[0x0][0x1c0], R8 ;  /* 0x000070000c0c7a25 */ /* 0x000fe200078e0008 */
[----:B------:R-:W-:-:S04]  /*2730*/  IADD3 R9, P2, R19, R6, RZ ;  /* 0x0000000613097210 */ /* 0x000fc80007f5e0ff */
[----:B------:R-:W-:-:S05]  /*2740*/  LEA.HI.X.SX32 R7, R19, R7, 0x1, P2 ;  /* 0x0000000713077211 */ /* 0x000fca00010f0eff */
[C---:B------:R-:W-:Y:S02]  /*2750*/  IMAD R8, R7.reuse, c[0x0][0x1e0], RZ ;  /* 0x0000780007087a24 */ /* 0x040fe400078e02ff */
[----:B------:R-:W-:Y:S02]  /*2760*/  IMAD R7, R7, c[0x0][0x208], RZ ;  /* 0x0000820007077a24 */ /* 0x000fe400078e02ff */
[----:B---3--:R-:W-:-:S04]  /*2770*/  IMAD.WIDE.U32 R16, R9, c[0x0][0x1e0], R20 ;  /* 0x0000780009107a25 */ /* 0x008fc800078e0014 */
[----:B------:R-:W-:-:S04]  /*2780*/  IMAD.WIDE.U32 R14, R9, c[0x0][0x208], R20 ;  /* 0x00008200090e7a25 */ /* 0x000fc800078e0014 */
[C---:B------:R-:W-:Y:S02]  /*2790*/  IMAD R8, R9.reuse, c[0x0][0x1e4], R8 ;  /* 0x0000790009087a24 */ /* 0x040fe400078e0208 */
[----:B------:R-:W-:Y:S02]  /*27a0*/  IMAD R7, R9, c[0x0][0x20c], R7 ;  /* 0x0000830009077a24 */ /* 0x000fe400078e0207 */
[----:B------:R-:W-:Y:S01]  /*27b0*/  IMAD.IADD R13, R13, 0x1, R4 ;  /* 0x000000010d0d7824 */ /* 0x000fe200078e0204 */
[--C-:B------:R-:W-:Y:S01]  /*27c0*/  SHF.R.S32.HI R4, RZ, 0x1f, R5.reuse ;  /* 0x0000001fff047819 */ /* 0x100fe20000011405 */
[----:B------:R-:W-:Y:S01]  /*27d0*/  IMAD.MOV R9, RZ, RZ, -R5 ;  /* 0x000000ffff097224 */ /* 0x000fe200078e0a05 */
[----:B------:R-:W-:Y:S02]  /*27e0*/  ISETP.GE.AND P5, PT, R20, c[0x0][0x1d4], PT ;  /* 0x0000750014007a0c */ /* 0x000fe40003fa6270 */
[----:B------:R-:W-:Y:S01]  /*27f0*/  SEL R6, RZ, 0xffffffff, P4 ;  /* 0xffffffffff067807 */ /* 0x000fe20002000000 */
[----:B------:R-:W-:-:S02]  /*2800*/  IMAD R9, R9, c[0x0][0x2c4], R2 ;  /* 0x0000b10009097a24 */ /* 0x000fc400078e0202 */
[----:B------:R-:W-:Y:S01]  /*2810*/  IMAD R4, R4, c[0x0][0x1b0], RZ ;  /* 0x00006c0004047a24 */ /* 0x000fe200078e02ff */
[----:B------:R-:W-:Y:S01]  /*2820*/  SEL R11, RZ, 0x1, P5 ;  /* 0x00000001ff0b7807 */ /* 0x000fe20002800000 */
[C---:B------:R-:W-:Y:S01]  /*2830*/  IMAD.WIDE.U32 R12, R5.reuse, c[0x0][0x1b0], R12 ;  /* 0x00006c00050c7a25 */ /* 0x040fe200078e000c */
[----:B------:R-:W-:Y:S02]  /*2840*/  SHF.L.U32 R6, R6, 0x1, RZ ;  /* 0x0000000106067819 */ /* 0x000fe400000006ff */
[----:B------:R-:W-:Y:S01]  /*2850*/  SHF.R.S32.HI R2, RZ, 0x1f, R9 ;  /* 0x0000001fff027819 */ /* 0x000fe20000011409 */
[----:B------:R-:W-:Y:S01]  /*2860*/  IMAD R4, R5, c[0x0][0x1b4], R4 ;  /* 0x00006d0005047a24 */ /* 0x000fe200078e0204 */
[----:B------:R-:W-:Y:S01]  /*2870*/  LOP3.LUT R6, R6, 0x2, R11, 0xe2, !PT ;  /* 0x0000000206067812 */ /* 0x000fe200078ee20b */
[----:B------:R-:W-:Y:S01]  /*2880*/  IMAD.IADD R15, R15, 0x1, R7 ;  /* 0x000000010f0f7824 */ /* 0x000fe200078e0207 */
[----:B------:R-:W-:Y:S01]  /*2890*/  MOV R10, R12 ;  /* 0x0000000c000a7202 */ /* 0x000fe20000000f00 */
[----:B------:R-:W-:Y:S01]  /*28a0*/  IMAD.IADD R11, R13, 0x1, R4 ;  /* 0x000000010d0b7824 */ /* 0x000fe200078e0204 */
[----:B-----5:R-:W-:Y:S01]  /*28b0*/  @P0 SHF.R.S32.HI R7, RZ, 0x1f, R0 ;  /* 0x0000001fff070819 */ /* 0x020fe20000011400 */
[----:B------:R-:W-:-:S02]  /*28c0*/  IMAD R2, R2, c[0x0][0x1a8], RZ ;  /* 0x00006a0002027a24 */ /* 0x000fc400078e02ff */
[----:B------:R-:W-:Y:S02]  /*28d0*/  @!P0 IMAD.MOV.U32 R0, RZ, RZ, R24 ;  /* 0x000000ffff008224 */ /* 0x000fe400078e0018 */
[----:B------:R-:W-:Y:S02]  /*28e0*/  @!P0 IMAD.MOV.U32 R7, RZ, RZ, R23 ;  /* 0x000000ffff078224 */ /* 0x000fe400078e0017 */
[C---:B------:R-:W-:Y:S01]  /*28f0*/  IMAD R12, R9.reuse, c[0x0][0x1ac], R2 ;  /* 0x00006b00090c7a24 */ /* 0x040fe200078e0202 */
[----:B------:R-:W-:Y:S01]  /*2900*/  SEL R2, R0, RZ, !P6 ;  /* 0x000000ff00027207 */ /* 0x000fe20007000000 */
[----:B------:R-:W-:Y:S01]  /*2910*/  IMAD.WIDE.U32 R10, R9, c[0x0][0x1a8], R10 ;  /* 0x00006a00090a7a25 */ /* 0x000fe200078e000a */
[----:B------:R-:W-:Y:S02]  /*2920*/  SEL R7, R7, RZ, !P6 ;  /* 0x000000ff07077207 */ /* 0x000fe40007000000 */
[----:B------:R-:W-:Y:S02]  /*2930*/  ISETP.GE.AND P6, PT, R20, c[0x0][0x198], PT ;  /* 0x0000660014007a0c */ /* 0x000fe40003fc6270 */
[----:B------:R-:W-:-:S02]  /*2940*/  IADD3 R12, R11, R12, RZ ;  /* 0x0000000c0b0c7210 */ /* 0x000fc40007ffe0ff */
[----:B------:R-:W-:Y:S02]  /*2950*/  LEA R13, P0, R10, c[0x0][0x160], 0x1 ;  /* 0x000058000a0d7a11 */ /* 0x000fe400078008ff */
[----:B----4-:R-:W-:Y:S02]  /*2960*/  LOP3.LUT R18, R18, 0xfffffff7, RZ, 0xc0, !PT ;  /* 0xfffffff712127812 */ /* 0x010fe400078ec0ff */
[----:B------:R-:W-:Y:S02]  /*2970*/  LEA.HI.X R12, R10, c[0x0][0x164], R12, 0x1, P0 ;  /* 0x000059000a0c7a11 */ /* 0x000fe400000f0c0c */
[----:B------:R-:W-:-:S03]  /*2980*/  ISETP.GE.AND P0, PT, R250, c[0x0][0x198], PT ;  /* 0x00006600fa007a0c */ /* 0x000fc60003f06270 */
[----:B------:R-:W-:Y:S02]  /*2990*/  @P6 LOP3.LUT R18, R18, 0x8, RZ, 0xfc, !PT ;  /* 0x0000000812126812 */ /* 0x000fe400078efcff */
[----:B------:R-:W-:Y:S02]  /*29a0*/  ISETP.GE.AND P2, PT, R248, c[0x0][0x1d4], PT ;  /* 0x00007500f8007a0c */ /* 0x000fe40003f46270 */
[----:B------:R-:W-:Y:S02]  /*29b0*/  LOP3.LUT R18, R18, 0xfffffffb, RZ, 0xc0, !PT ;  /* 0xfffffffb12127812 */ /* 0x000fe400078ec0ff */
[----:B------:R-:W-:Y:S02]  /*29c0*/  SEL R5, RZ, 0x4, P3 ;  /* 0x00000004ff057807 */ /* 0x000fe40001800000 */
[----:B------:R-:W-:Y:S02]  /*29d0*/  SEL R29, RZ, 0x8, P2 ;  /* 0x00000008ff1d7807 */ /* 0x000fe40001000000 */
[----:B------:R-:W-:-:S02]  /*29e0*/  IADD3 R17, R17, R8, RZ ;  /* 0x0000000811117210 */ /* 0x000fc40007ffe0ff */
[----:B------:R-:W-:Y:S02]  /*29f0*/  ISETP.GE.AND P6, PT, R247, c[0x0][0x198], PT ;  /* 0x00006600f7007a0c */ /* 0x000fe40003fc6270 */
[----:B------:R-:W-:Y:S02]  /*2a00*/  @P0 LOP3.LUT R18, R18, 0x4, RZ, 0xfc, !PT ;  /* 0x0000000412120812 */ /* 0x000fe400078efcff */
[----:B------:R-:W-:Y:S01]  /*2a10*/  LOP3.LUT R29, R29, R6, R5, 0xfe, !PT ;  /* 0x000000061d1d7212 */ /* 0x000fe200078efe05 */
[----:B------:R-:W-:Y:S01]  /*2a20*/  IMAD.WIDE.U32 R4, R22, c[0x0][0x1e8], R16 ;  /* 0x00007a0016047a25 */ /* 0x000fe200078e0010 */
[----:B------:R-:W-:Y:S02]  /*2a30*/  ISETP.GE.AND P0, PT, R248, c[0x0][0x198], PT ;  /* 0x00006600f8007a0c */ /* 0x000fe40003f06270 */
[----:B------:R-:W-:Y:S01]  /*2a40*/  LOP3.LUT R18, R18, 0xfffffffe, RZ, 0xc0, !PT ;  /* 0xfffffffe12127812 */ /* 0x000fe200078ec0ff */
[----:B------:R-:W-:-:S03]  /*2a50*/  IMAD.WIDE.U32 R8, R22, c[0x0][0x210], R14 ;  /* 0x0000840016087a25 */ /* 0x000fc600078e000e */
[----:B------:R-:W-:Y:S01]  /*2a60*/  LOP3.LUT R18, R18, 0xfffffffd, RZ, 0xc0, !PT ;  /* 0xfffffffd12127812 */ /* 0x000fe200078ec0ff */
[C---:B------:R-:W-:Y:S02]  /*2a70*/  IMAD R5, R22.reuse, c[0x0][0x1ec], R5 ;  /* 0x00007b0016057a24 */ /* 0x040fe400078e0205 */
[----:B------:R-:W-:Y:S02]  /*2a80*/  IMAD R11, R7, c[0x0][0x1f0], RZ ;  /* 0x00007c00070b7a24 */ /* 0x000fe400078e02ff */
[----:B------:R-:W-:Y:S01]  /*2a90*/  IMAD R9, R22, c[0x0][0x214], R9 ;  /* 0x0000850016097a24 */ /* 0x000fe200078e0209 */
[----:B------:R-:W-:Y:S01]  /*2aa0*/  @P6 LOP3.LUT R18, R18, 0x2, RZ, 0xfc, !PT ;  /* 0x0000000212126812 */ /* 0x000fe200078efcff */
[C---:B------:R-:W-:Y:S02]  /*2ab0*/  IMAD R0, R2.reuse, c[0x0][0x1f4], R11 ;  /* 0x00007d0002007a24 */ /* 0x040fe400078e020b */
[----:B------:R-:W-:Y:S01]  /*2ac0*/  IMAD.WIDE.U32 R4, R2, c[0x0][0x1f0], R4 ;  /* 0x00007c0002047a25 */ /* 0x000fe200078e0004 */
[----:B------:R-:W-:-:S03]  /*2ad0*/  @P0 LOP3.LUT R18, R18, 0x1, RZ, 0xfc, !PT ;  /* 0x0000000112120812 */ /* 0x000fc600078efcff */
[----:B------:R-:W-:Y:S01]  /*2ae0*/  IMAD.WIDE.U32 R14, R2, c[0x0][0x218], R8 ;  /* 0x00008600020e7a25 */ /* 0x000fe200078e0008 */
[----:B------:R1:W-:Y:S03]  /*2af0*/  STL.64 [R1+0x68], R4 ;  /* 0x0000680401007387 */ /* 0x0003e60000100a00 */
[----:B------:R-:W-:Y:S01]  /*2b00*/  IMAD.IADD R0, R5, 0x1, R0 ;  /* 0x0000000105007824 */ /* 0x000fe200078e0200 */
[----:B------:R1:W-:Y:S04]  /*2b10*/  STL.64 [R1+0x60], R14 ;  /* 0x0000600e01007387 */ /* 0x0003e80000100a00 */
[----:B------:R1:W-:Y:S04]  /*2b20*/  STL [R1+0x48], R0 ;  /* 0x0000480001007387 */ /* 0x0003e80000100800 */
[----:B------:R1:W-:Y:S01]  /*2b30*/  STL [R1+0x44], R18 ;  /* 0x0000441201007387 */ /* 0x0003e20000100800 */
[----:B------:R-:W-:-:S04]  /*2b40*/  IMAD R7, R7, c[0x0][0x218], RZ ;  /* 0x0000860007077a24 */ /* 0x000fc800078e02ff */
[----:B------:R-:W-:Y:S01]  /*2b50*/  IMAD R238, R2, c[0x0][0x21c], R7 ;  /* 0x0000870002ee7a24 */ /* 0x000fe200078e0207 */
[----:B------:R-:W-:Y:S01]  /*2b60*/  IADD3 R2, R3, -0x1, RZ ;  /* 0xffffffff03027810 */ /* 0x000fe20007ffe0ff */
[----:B------:R-:W-:-:S03]  /*2b70*/  IMAD.IADD R11, R19, 0x1, R237 ;  /* 0x00000001130b7824 */ /* 0x000fc600078e02ed */
[----:B------:R-:W-:Y:S01]  /*2b80*/  IADD3 R238, R15, R238, RZ ;  /* 0x000000ee0fee7210 */ /* 0x000fe20007ffe0ff */
[----:B------:R-:W-:Y:S05]  /*2b90*/  BRA.DIV ~URZ, `(.L_x_2188) ;  /* 0x000105927f007947 */ /* 0x000fea000b800000 */
[----:B-1----:R1:W2:Y:S02]  /*2ba0*/  SHFL.IDX PT, R14, R12, RZ, 0x181f ;  /* 0x00181fff0c0e7589 */ /* 0x0022a400000e0000 */
.L_x_2273:
[----:B------:R-:W-:Y:S05]  /*2bb0*/  BRA.DIV ~URZ, `(.L_x_2189) ;  /* 0x000105e27f007947 */ /* 0x000fea000b800000 */
[----:B------:R3:W4:Y:S02]  /*2bc0*/  SHFL.IDX PT, R5, R13, RZ, 0x181f ;  /* 0x00181fff0d057589 */ /* 0x00072400000e0000 */
.L_x_2274:
[----:B------:R-:W5:Y:S01]  /*2bd0*/  LDL R0, [R1+0x74] ;  /* 0x0000740001007983 */ /* 0x000f620000100800 */
[----:B------:R-:W-:Y:S01]  /*2be0*/  BSSY B0, `(.L_x_2190) ;  /* 0x000001d000007945 */ /* 0x000fe20003800000 */
[----:B-----5:R-:W-:-:S05]  /*2bf0*/  IMAD R10, R0, c[0x0][0x2c4], RZ ;  /* 0x0000b100000a7a24 */ /* 0x020fca00078e02ff */
[----:B------:R-:W-:-:S13]  /*2c00*/  ISETP.GE.AND P0, PT, R11, R10, PT ;  /* 0x0000000a0b00720c */ /* 0x000fda0003f06270 */
[----:B------:R-:W-:Y:S05]  /*2c10*/  @P0 BRA `(.L_x_2191) ;  /* 0x0000019000000947 */ /* 0x000fea0003800000 */
[----:B------:R-:W5:Y:S04]  /*2c20*/  LDL.64 R6, [R1+0x10] ;  /* 0x0000100001067983 */ /* 0x000f680000100a00 */
[----:B---3--:R-:W3:Y:S01]  /*2c30*/  LDL R15, [R1+0x44] ;  /* 0x00004400010f7983 */ /* 0x008ee20000100800 */
[----:B------:R-:W-:Y:S02]  /*2c40*/  P2R R4, PR, RZ, 0x4 ;  /* 0x00000004ff047803 */ /* 0x000fe40000000000 */
[----:B------:R-:W-:Y:S02]  /*2c50*/  P2R R0, PR, RZ, 0x2 ;  /* 0x00000002ff007803 */ /* 0x000fe40000000000 */
[----:B----45:R-:W-:-:S04]  /*2c60*/  LEA R16, P0, R6, R5, 0x1 ;  /* 0x0000000506107211 */ /* 0x030fc800078008ff */
[-C--:B--2---:R-:W-:Y:S02]  /*2c70*/  LEA.HI.X R17, R6, R14.reuse, R7, 0x1, P0 ;  /* 0x0000000e06117211 */ /* 0x084fe400000f0c07 */
[CC--:B------:R-:W-:Y:S02]  /*2c80*/  LEA R8, P0, R250.reuse, R5.reuse, 0x1 ;  /* 0x00000005fa087211 */ /* 0x0c0fe400078008ff */
[----:B---3--:R-:W-:Y:S02]  /*2c90*/  LOP3.LUT P2, RZ, R15, 0x8, RZ, 0xc0, !PT ;  /* 0x000000080fff7812 */ /* 0x008fe4000784c0ff */
[----:B------:R-:W-:Y:S02]  /*2ca0*/  LEA.HI.X R9, R250, R14, R243, 0x1, P0 ;  /* 0x0000000efa097211 */ /* 0x000fe400000f0cf3 */
[----:B------:R-:W-:Y:S02]  /*2cb0*/  LEA R6, P0, R247, R5, 0x1 ;  /* 0x00000005f7067211 */ /* 0x000fe400078008ff */
[----:B------:R-:W-:-:S02]  /*2cc0*/  LOP3.LUT P1, RZ, R15, 0x4, RZ, 0xc0, !PT ;  /* 0x000000040fff7812 */ /* 0x000fc4000782c0ff */
[-C--:B------:R-:W-:Y:S02]  /*2cd0*/  LEA.HI.X R7, R247, R14.reuse, R242, 0x1, P0 ;  /* 0x0000000ef7077211 */ /* 0x080fe400000f0cf2 */
[C---:B------:R-:W-:Y:S02]  /*2ce0*/  LEA R18, P0, R248.reuse, R5, 0x1 ;  /* 0x00000005f8127211 */ /* 0x040fe400078008ff */
[C---:B------:R-:W-:Y:S01]  /*2cf0*/  LOP3.LUT P6, RZ, R15.reuse, 0x1, RZ, 0xc0, !PT ;  /* 0x000000010fff7812 */ /* 0x040fe200078cc0ff */
[----:B------:R-:W-:Y:S01]  /*2d00*/  @!PT LDS RZ, [RZ] ;  /* 0x00000000fffff984 */ /* 0x000fe20000000800 */
[----:B------:R-:W-:Y:S01]  /*2d10*/  @!PT LDS RZ, [RZ] ;  /* 0x00000000fffff984 */ /* 0x000fe20000000800 */
[----:B------:R-:W-:Y:S01]  /*2d20*/  @!PT LDS RZ, [RZ] ;  /* 0x00000000fffff984 */ /* 0x000fe20000000800 */
[----:B------:R2:W-:Y:S01]  /*2d30*/  LDGSTS.E.BYPASS.LTC128B.128 [R249+0x10100], [R16.64], !P2 ;  /* 0x1010000010f97fae */ /* 0x0005e2000d101d46 */
[----:B------:R-:W-:Y:S02]  /*2d40*/  LEA.HI.X R19, R248, R14, R241, 0x1, P0 ;  /* 0x0000000ef8137211 */ /* 0x000fe400000f0cf1 */
[----:B------:R-:W-:Y:S02]  /*2d50*/  LOP3.LUT P0, RZ, R15, 0x2, RZ, 0xc0, !PT ;  /* 0x000000020fff7812 */ /* 0x000fe4000780c0ff */
[----:B------:R-:W-:Y:S01]  /*2d60*/  ISETP.NE.AND P2, PT, R4, RZ, PT ;  /* 0x000000ff0400720c */ /* 0x000fe20003f45270 */
[----:B------:R2:W-:Y:S01]  /*2d70*/  LDGSTS.E.BYPASS.LTC128B.128 [R249+0x14100], [R8.64], !P1 ;  /* 0x1410000008f97fae */ /* 0x0005e2000c901d46 */
[----:B------:R-:W-:-:S09]  /*2d80*/  ISETP.NE.AND P1, PT, R0, RZ, PT ;  /* 0x000000ff0000720c */ /* 0x000fd20003f25270 */
[----:B------:R2:W-:Y:S04]  /*2d90*/  LDGSTS.E.BYPASS.LTC128B.128 [R249+0x18100], [R6.64], !P0 ;  /* 0x1810000006f97fae */ /* 0x0005e8000c101d46 */
[----:B------:R2:W-:Y:S02]  /*2da0*/  LDGSTS.E.BYPASS.LTC128B.128 [R249+0x1c100], [R18.64], !P6 ;  /* 0x1c10000012f97fae */ /* 0x0005e4000f101d46 */
.L_x_2191:
[----:B------:R-:W-:Y:S05]  /*2db0*/  BSYNC B0 ;  /* 0x0000000000007941 */ /* 0x000fea0003800000 */
.L_x_2190:
[----:B------:R-:W-:Y:S05]  /*2dc0*/  BRA.DIV ~URZ, `(.L_x_2192) ;  /* 0x000104327f007947 */ /* 0x000fea000b800000 */
[----:B--2---:R2:W1:Y:S04]  /*2dd0*/  SHFL.IDX PT, R14, R12, 0x1, 0x181f ;  /* 0x00381f000c0e7f89 */ /* 0x00446800000e0000 */
[----:B----4-:R2:W4:Y:S02]  /*2de0*/  SHFL.IDX PT, R5, R13, 0x1, 0x181f ;  /* 0x00381f000d057f89 */ /* 0x01052400000e0000 */
.L_x_2275:
[----:B------:R-:W-:Y:S01]  /*2df0*/  IADD3 R7, R11, 0x20, RZ ;  /* 0x000000200b077810 */ /* 0x000fe20007ffe0ff */
[----:B------:R-:W-:Y:S03]  /*2e00*/  BSSY B0, `(.L_x_2193) ;  /* 0x000001c000007945 */ /* 0x000fe60003800000 */
[----:B------:R-:W-:-:S13]  /*2e10*/  ISETP.GE.AND P0, PT, R7, R10, PT ;  /* 0x0000000a0700720c */ /* 0x000fda0003f06270 */
[----:B------:R-:W-:Y:S05]  /*2e20*/  @P0 BRA `(.L_x_2194) ;  /* 0x0000019000000947 */ /* 0x000fea0003800000 */
[----:B------:R-:W5:Y:S04]  /*2e30*/  LDL.64 R8, [R1+0x10] ;  /* 0x0000100001087983 */ /* 0x000f680000100a00 */
[----:B--2---:R-:W2:Y:S01]  /*2e40*/  LDL R15, [R1+0x44] ;  /* 0x00004400010f7983 */ /* 0x004ea20000100800 */
[----:B------:R-:W-:Y:S02]  /*2e50*/  P2R R4, PR, RZ, 0x4 ;  /* 0x00000004ff047803 */ /* 0x000fe40000000000 */
[----:B------:R-:W-:Y:S02]  /*2e60*/  P2R R0, PR, RZ, 0x2 ;  /* 0x00000002ff007803 */ /* 0x000fe40000000000 */
[----:B----45:R-:W-:-:S04]  /*2e70*/  LEA R16, P0, R8, R5, 0x1 ;  /* 0x0000000508107211 */ /* 0x030fc800078008ff */
[-C--:B-1----:R-:W-:Y:S02]  /*2e80*/  LEA.HI.X R17, R8, R14.reuse, R9, 0x1, P0 ;  /* 0x0000000e08117211 */ /* 0x082fe400000f0c09 */
[CC--:B------:R-:W-:Y:S02]  /*2e90*/  LEA R8, P0, R250.reuse, R5.reuse, 0x1 ;  /* 0x00000005fa087211 */ /* 0x0c0fe400078008ff */
[----:B--2---:R-:W-:Y:S02]  /*2ea0*/  LOP3.LUT P2, RZ, R15, 0x8, RZ, 0xc0, !PT ;  /* 0x000000080fff7812 */ /* 0x004fe4000784c0ff */
        /* <DEDUP_REMOVED lines=17> */
.L_x_2194:
[----:B------:R-:W-:Y:S05]  /*2fc0*/  BSYNC B0 ;  /* 0x0000000000007941 */ /* 0x000fea0003800000 */
.L_x_2193:
[----:B------:R-:W-:Y:S05]  /*2fd0*/  BRA.DIV ~URZ, `(.L_x_2195) ;  /* 0x000102e27f007947 */ /* 0x000fea000b800000 */
[----:B-1----:R1:W2:Y:S02]  /*2fe0*/  SHFL.IDX PT, R14, R12, 0x2, 0x181f ;  /* 0x00581f000c0e7f89 */ /* 0x0022a400000e0000 */
.L_x_2276:
[----:B------:R-:W-:Y:S05]  /*2ff0*/  BRA.DIV ~URZ, `(.L_x_2196) ;  /* 0x000103327f007947 */ /* 0x000fea000b800000 */
[----:B----4-:R4:W1:Y:S02]  /*3000*/  SHFL.IDX PT, R5, R13, 0x2, 0x181f ;  /* 0x00581f000d057f89 */ /* 0x01086400000e0000 */
.L_x_2277:
[----:B------:R-:W-:Y:S01]  /*3010*/  IADD3 R7, R11, 0x40, RZ ;  /* 0x000000400b077810 */ /* 0x000fe20007ffe0ff */
[----:B------:R-:W-:Y:S03]  /*3020*/  BSSY B0, `(.L_x_2197) ;  /* 0x000001c000007945 */ /* 0x000fe60003800000 */
[----:B------:R-:W-:-:S13]  /*3030*/  ISETP.GE.AND P0, PT, R7, R10, PT ;  /* 0x0000000a0700720c */ /* 0x000fda0003f06270 */
[----:B------:R-:W-:Y:S05]  /*3040*/  @P0 BRA `(.L_x_2198) ;  /* 0x0000019000000947 */ /* 0x000fea0003800000 */
[----:B------:R-:W5:Y:S04]  /*3050*/  LDL.64 R8, [R1+0x10] ;  /* 0x0000100001087983 */ /* 0x000f680000100a00 */
[----:B---3--:R-:W3:Y:S01]  /*3060*/  LDL R15, [R1+0x44] ;  /* 0x00004400010f7983 */ /* 0x008ee20000100800 */
[----:B------:R-:W-:Y:S02]  /*3070*/  P2R R4, PR, RZ, 0x4 ;  /* 0x00000004ff047803 */ /* 0x000fe40000000000 */
[----:B------:R-:W-:Y:S02]  /*3080*/  P2R R0, PR, RZ, 0x2 ;  /* 0x00000002ff007803 */ /* 0x000fe40000000000 */
[----:B-1---5:R-:W-:-:S04]  /*3090*/  LEA R16, P0, R8, R5, 0x1 ;  /* 0x0000000508107211 */ /* 0x022fc800078008ff */
        /* <DEDUP_REMOVED lines=20> */
.L_x_2198:
[----:B------:R-:W-:Y:S05]  /*31e0*/  BSYNC B0 ;  /* 0x0000000000007941 */ /* 0x000fea0003800000 */
.L_x_2197:
[----:B------:R-:W-:Y:S05]  /*31f0*/  BRA.DIV ~URZ, `(.L_x_2199) ;  /* 0x000101927f007947 */ /* 0x000fea000b800000 */
[----:B-12---:R-:W1:Y:S04]  /*3200*/  SHFL.IDX PT, R12, R12, 0x3, 0x181f ;  /* 0x00781f000c0c7f89 */ /* 0x006e6800000e0000 */
[----:B------:R2:W3:Y:S02]  /*3210*/  SHFL.IDX PT, R5, R13, 0x3, 0x181f ;  /* 0x00781f000d057f89 */ /* 0x0004e400000e0000 */
.L_x_2278:
[----:B------:R-:W5:Y:S04]  /*3220*/  LDL.64 R6, [R1+0x10] ;  /* 0x0000100001067983 */ /* 0x000f680000100a00 */
[----:B--2---:R-:W2:Y:S04]  /*3230*/  LDL R4, [R1+0x44] ;  /* 0x0000440001047983 */ /* 0x004ea80000100800 */
[----:B----4-:R-:W4:Y:S04]  /*3240*/  LDL R170, [R1+0x78] ;  /* 0x0000780001aa7983 */ /* 0x010f280000100800 */
[----:B---3--:R-:W3:Y:S04]  /*3250*/  LDL.64 R80, [R1+0x68] ;  /* 0x0000680001507983 */ /* 0x008ee80000100a00 */
[----:B------:R-:W2:Y:S04]  /*3260*/  LDL R78, [R1+0x48] ;  /* 0x00004800014e7983 */ /* 0x000ea80000100800 */
[----:B------:R-:W3:Y:S01]  /*3270*/  LDL.64 R20, [R1+0x60] ;  /* 0x0000600001147983 */ /* 0x000ee20000100a00 */
[----:B------:R-:W-:-:S02]  /*3280*/  IADD3 R11, R11, 0x60, RZ ;  /* 0x000000600b0b7810 */ /* 0x000fc40007ffe0ff */
[----:B------:R-:W-:Y:S01]  /*3290*/  SHF.R.S32.HI R18, RZ, 0x1f, R246 ;  /* 0x0000001fff127819 */ /* 0x000fe200000114f6 */
[----:B------:R-:W3:Y:S01]  /*32a0*/  LDL R168, [R1+0x4c] ;  /* 0x00004c0001a87983 */ /* 0x000ee20000100800 */
[----:B------:R-:W-:Y:S02]  /*32b0*/  ISETP.GE.AND P6, PT, R11, R10, PT ;  /* 0x0000000a0b00720c */ /* 0x000fe40003fc6270 */
[----:B------:R-:W-:Y:S02]  /*32c0*/  LEA.HI R18, R18, R246, RZ, 0x3 ;  /* 0x000000f612127211 */ /* 0x000fe400078f18ff */
[----:B------:R-:W-:Y:S02]  /*32d0*/  P2R R0, PR, RZ, 0x4 ;  /* 0x00000004ff007803 */ /* 0x000fe40000000000 */
[----:B------:R-:W-:Y:S02]  /*32e0*/  P2R R30, PR, RZ, 0x2 ;  /* 0x00000002ff1e7803 */ /* 0x000fe40000000000 */
[----:B------:R-:W-:-:S02]  /*32f0*/  SHF.R.S32.HI R18, RZ, 0x3, R18 ;  /* 0x00000003ff127819 */ /* 0x000fc40000011412 */
[----:B------:R-:W-:Y:S02]  /*3300*/  P2R R31, PR, RZ, 0x20 ;  /* 0x00000020ff1f7803 */ /* 0x000fe40000000000 */
[----:B------:R-:W-:Y:S02]  /*3310*/  P2R R36, PR, RZ, 0x10 ;  /* 0x00000010ff247803 */ /* 0x000fe40000000000 */
[----:B-----5:R-:W-:-:S04]  /*3320*/  @!P6 LEA R8, P0, R6, R5, 0x1 ;  /* 0x000000050608e211 */ /* 0x020fc800078008ff */
[----:B-1----:R-:W-:Y:S02]  /*3330*/  @!P6 LEA.HI.X R9, R6, R12, R7, 0x1, P0 ;  /* 0x0000000c0609e211 */ /* 0x002fe400000f0c07 */
[----:B------:R-:W-:-:S04]  /*3340*/  @!P6 LEA R16, P0, R250, R5, 0x1 ;  /* 0x00000005fa10e211 */ /* 0x000fc800078008ff */
[----:B------:R-:W-:Y:S02]  /*3350*/  @!P6 LEA.HI.X R17, R250, R12, R243, 0x1, P0 ;  /* 0x0000000cfa11e211 */ /* 0x000fe400000f0cf3 */
[----:B------:R-:W-:-:S04]  /*3360*/  @!P6 LEA R14, P0, R247, R5, 0x1 ;  /* 0x00000005f70ee211 */ /* 0x000fc800078008ff */
[----:B------:R-:W-:Y:S02]  /*3370*/  @!P6 LEA.HI.X R15, R247, R12, R242, 0x1, P0 ;  /* 0x0000000cf70fe211 */ /* 0x000fe400000f0cf2 */
[C---:B--2---:R-:W-:Y:S02]  /*3380*/  LOP3.LUT P0, RZ, R4.reuse, 0x8, RZ, 0xc0, !PT ;  /* 0x0000000804ff7812 */ /* 0x044fe4000780c0ff */
[C---:B------:R-:W-:Y:S02]  /*3390*/  LOP3.LUT P2, RZ, R4.reuse, 0x4, RZ, 0xc0, !PT ;  /* 0x0000000404ff7812 */ /* 0x040fe4000784c0ff */
[----:B------:R-:W-:-:S09]  /*33a0*/  LOP3.LUT P1, RZ, R4, 0x1, RZ, 0xc0, !PT ;  /* 0x0000000104ff7812 */ /* 0x000fd2000782c0ff */
[----:B------:R-:W-:Y:S01]  /*33b0*/  @!PT LDS RZ, [RZ] ;  /* 0x00000000fffff984 */ /* 0x000fe20000000800 */
[----:B------:R-:W-:Y:S01]  /*33c0*/  @!PT LDS RZ, [RZ] ;  /* 0x00000000fffff984 */ /* 0x000fe20000000800 */
[----:B------:R-:W-:Y:S01]  /*33d0*/  @!PT LDS RZ, [RZ] ;  /* 0x00000000fffff984 */ /* 0x000fe20000000800 */
[----:B------:R1:W-:Y:S01]  /*33e0*/  @!P6 LDGSTS.E.BYPASS.LTC128B.128 [R249+0x13100], [R8.64], !P0 ;  /* 0x1310000008f9efae */ /* 0x0003e2000c101d46 */
[C---:B------:R-:W-:Y:S02]  /*33f0*/  @!P6 LEA R10, P0, R248.reuse, R5, 0x1 ;  /* 0x00000005f80ae211 */ /* 0x040fe400078008ff */
[----:B------:R-:W-:Y:S01]  /*3400*/  SHF.R.S32.HI R7, RZ, 0x1f, R2 ;  /* 0x0000001fff077819 */ /* 0x000fe20000011402 */
[----:B------:R2:W-:Y:S01]  /*3410*/  @!P6 LDGSTS.E.BYPASS.LTC128B.128 [R249+0x17100], [R16.64], !P2 ;  /* 0x1710000010f9efae */ /* 0x0005e2000d101d46 */
[----:B------:R-:W-:Y:S02]  /*3420*/  @!P6 LEA.HI.X R11, R248, R12, R241, 0x1, P0 ;  /* 0x0000000cf80be211 */ /* 0x000fe400000f0cf1 */
[----:B------:R-:W-:Y:S01]  /*3430*/  LOP3.LUT P0, RZ, R4, 0x2, RZ, 0xc0, !PT ;  /* 0x0000000204ff7812 */ /* 0x000fe2000780c0ff */
[----:B----4-:R-:W-:-:S04]  /*3440*/  IMAD.IADD R5, R170, 0x1, -R18 ;  /* 0x00000001aa057824 */ /* 0x010fc800078e0a12 */
[----:B------:R-:W-:Y:S02]  /*3450*/  IMAD R6, R2, -0x40, R5 ;  /* 0xffffffc002067824 */ /* 0x000fe400078e0205 */
[----:B------:R-:W-:Y:S01]  /*3460*/  IMAD R5, R7, c[0x0][0x1e0], RZ ;  /* 0x0000780007057a24 */ /* 0x000fe200078e02ff */
[----:B------:R-:W-:-:S05]  /*3470*/  ISETP.NE.AND P2, PT, R0, RZ, PT ;  /* 0x000000ff0000720c */ /* 0x000fca0003f45270 */
[----:B------:R4:W-:Y:S01]  /*3480*/  @!P6 LDGSTS.E.BYPASS.LTC128B.128 [R249+0x1b100], [R14.64], !P0 ;  /* 0x1b1000000ef9efae */ /* 0x0009e2000c101d46 */
[----:B------:R-:W-:-:S03]  /*3490*/  ISETP.GE.AND P0, PT, R6, 0x1, PT ;  /* 0x000000010600780c */ /* 0x000fc60003f06270 */
[----:B------:R5:W-:Y:S01]  /*34a0*/  @!P6 LDGSTS.E.BYPASS.LTC128B.128 [R249+0x1f100], [R10.64], !P1 ;  /* 0x1f1000000af9efae */ /* 0x000be2000c901d46 */
[----:B------:R-:W-:-:S03]  /*34b0*/  IMAD R0, R2, c[0x0][0x1e4], R5 ;  /* 0x0000790002007a24 */ /* 0x000fc600078e0205 */
[----:B------:R-:W0:Y:S01]  /*34c0*/  LDGDEPBAR ;  /* 0x00000000000079af */ /* 0x000e220000000000 */
[----:B------:R-:W-:Y:S01]  /*34d0*/  WARPSYNC 0xffffffff ;  /* 0xffffffff00007948 */ /* 0x000fe20003800000 */
[----:B-1----:R-:W-:Y:S02]  /*34e0*/  IMAD.WIDE.U32 R8, R2, c[0x0][0x1e0], RZ ;  /* 0x0000780002087a25 */ /* 0x002fe400078e00ff */
[----:B------:R-:W-:Y:S02]  /*34f0*/  BAR.SYNC.DEFER_BLOCKING 0x0 ;  /* 0x0000000000007b1d */ /* 0x000fe40000010000 */
[----:B------:R-:W-:Y:S01]  /*3500*/  IMAD.IADD R0, R9, 0x1, R0 ;  /* 0x0000000109007824 */ /* 0x000fe200078e0200 */
[----:B---3--:R-:W-:-:S04]  /*3510*/  LEA R5, P6, R8, R80, 0x6 ;  /* 0x0000005008057211 */ /* 0x008fc800078c30ff */
[----:B------:R-:W-:Y:S02]  /*3520*/  LEA.HI.X R0, R8, R78, R0, 0x6, P6 ;  /* 0x0000004e08007211 */ /* 0x000fe400030f3400 */
[----:B------:R-:W-:-:S04]  /*3530*/  @P0 LEA R12, P6, R5, c[0x0][0x1c8], 0x1 ;  /* 0x00007200050c0a11 */ /* 0x000fc800078c08ff */
[----:B------:R-:W-:Y:S02]  /*3540*/  @P0 LEA.HI.X R13, R5, c[0x0][0x1cc], R0, 0x1, P6 ;  /* 0x00007300050d0a11 */ /* 0x000fe400030f0c00 */
[----:B------:R-:W-:Y:S01]  /*3550*/  ISETP.GE.AND P6, PT, R6, 0x21, PT ;  /* 0x000000210600780c */ /* 0x000fe20003fc6270 */
[----:B------:R-:W-:-:S04]  /*3560*/  IMAD.MOV.U32 R4, RZ, RZ, 0x20 ;  /* 0x00000020ff047424 */ /* 0x000fc800078e00ff */
[C---:B-----5:R-:W-:Y:S01]  /*3570*/  IMAD.WIDE.U32 R10, R4.reuse, c[0x0][0x1e0], RZ ;  /* 0x00007800040a7a25 */ /* 0x060fe200078e00ff */
[----:B------:R-:W-:Y:S01]  /*3580*/  @!PT LDS RZ, [RZ] ;  /* 0x00000000fffff984 */ /* 0x000fe20000000800 */
[----:B------:R-:W-:Y:S01]  /*3590*/  @!PT LDS RZ, [RZ] ;  /* 0x00000000fffff984 */ /* 0x000fe20000000800 */
[----:B------:R-:W-:Y:S01]  /*35a0*/  @!PT LDS RZ, [RZ] ;  /* 0x00000000fffff984 */ /* 0x000fe20000000800 */
[----:B------:R4:W-:Y:S03]  /*35b0*/  @P0 LDGSTS.E.BYPASS.LTC128B.128 [R249+0x8100], [R12.64], !P5 ;  /* 0x081000000cf90fae */ /* 0x0009e6000e901d46 */
[----:B------:R-:W-:Y:S01]  /*35c0*/  IMAD R9, R4, c[0x0][0x1e4], RZ ;  /* 0x0000790004097a24 */ /* 0x000fe200078e02ff */
[----:B------:R4:W-:Y:S04]  /*35d0*/  @P0 LDGSTS.E.BYPASS.LTC128B.128 [R249+0xa100], [R12.64+0x80], !P4 ;  /* 0x0a1000800cf90fae */ /* 0x0009e8000e101d46 */
[----:B------:R4:W-:Y:S04]  /*35e0*/  @P0 LDGSTS.E.BYPASS.LTC128B.128 [R249+0xc100], [R12.64+0x100], !P3 ;  /* 0x0c1001000cf90fae */ /* 0x0009e8000d901d46 */
[----:B------:R4:W-:Y:S01]  /*35f0*/  @P0 LDGSTS.E.BYPASS.LTC128B.128 [R249+0xe100], [R12.64+0x180], !P2 ;  /* 0x0e1001800cf90fae */ /* 0x0009e2000d101d46 */
[----:B------:R-:W-:-:S04]  /*3600*/  @P6 IADD3 R5, P0, R5, R10, RZ ;  /* 0x0000000a05056210 */ /* 0x000fc80007f1e0ff */
[----:B------:R-:W-:Y:S02]  /*3610*/  @P6 IADD3.X R0, R0, R11, R9, P0, !PT ;  /* 0x0000000b00006210 */ /* 0x000fe400007fe409 */
[----:B------:R-:W-:-:S04]  /*3620*/  @P6 LEA R10, P0, R5, c[0x0][0x1c8], 0x1 ;  /* 0x00007200050a6a11 */ /* 0x000fc800078008ff */
[----:B------:R-:W-:-:S05]  /*3630*/  @P6 LEA.HI.X R11, R5, c[0x0][0x1cc], R0, 0x1, P0 ;  /* 0x00007300050b6a11 */ /* 0x000fca00000f0c00 */
[----:B------:R1:W-:Y:S04]  /*3640*/  @P6 LDGSTS.E.BYPASS.LTC128B.128 [R249+0x9100], [R10.64], !P5 ;  /* 0x091000000af96fae */ /* 0x0003e8000e901d46 */
[----:B------:R1:W-:Y:S04]  /*3650*/  @P6 LDGSTS.E.BYPASS.LTC128B.128 [R249+0xb100], [R10.64+0x80], !P4 ;  /* 0x0b1000800af96fae */ /* 0x0003e8000e101d46 */
[----:B------:R1:W-:Y:S04]  /*3660*/  @P6 LDGSTS.E.BYPASS.LTC128B.128 [R249+0xd100], [R10.64+0x100], !P3 ;  /* 0x0d1001000af96fae */ /* 0x0003e8000d901d46 */
[----:B------:R1:W-:Y:S04]  /*3670*/  @P6 LDGSTS.E.BYPASS.LTC128B.128 [R249+0xf100], [R10.64+0x180], !P2 ;  /* 0x0f1001800af96fae */ /* 0x0003e8000d101d46 */
[----:B------:R-:W0:Y:S01]  /*3680*/  LDGDEPBAR ;  /* 0x00000000000079af */ /* 0x000e220000000000 */
[----:B------:R-:W-:-:S02]  /*3690*/  IMAD R7, R7, c[0x0][0x208], RZ ;  /* 0x0000820007077a24 */ /* 0x000fc400078e02ff */
[----:B------:R-:W-:-:S04]  /*36a0*/  IMAD.WIDE.U32 R8, R2, c[0x0][0x208], RZ ;  /* 0x0000820002087a25 */ /* 0x000fc800078e00ff */
[----:B------:R-:W-:Y:S01]  /*36b0*/  IMAD R7, R2, c[0x0][0x20c], R7 ;  /* 0x0000830002077a24 */ /* 0x000fe200078e0207 */
[----:B------:R-:W-:-:S03]  /*36c0*/  LEA R5, P0, R8, R20, 0x6 ;  /* 0x0000001408057211 */ /* 0x000fc600078030ff */
[----:B------:R-:W-:Y:S01]  /*36d0*/  IMAD.IADD R7, R9, 0x1, R7 ;  /* 0x0000000109077824 */ /* 0x000fe200078e0207 */
[----:B------:R-:W-:Y:S01]  /*36e0*/  LOP3.LUT R6, R29, 0x1, RZ, 0xc0, !PT ;  /* 0x000000011d067812 */ /* 0x000fe200078ec0ff */
[----:B------:R-:W-:-:S03]  /*36f0*/  IMAD R0, R2, -0x40, R170 ;  /* 0xffffffc002007824 */ /* 0x000fc600078e02aa */
[----:B------:R-:W-:Y:S01]  /*3700*/  LEA.HI.X R4, R8, R238, R7, 0x6, P0 ;  /* 0x000000ee08047211 */ /* 0x000fe200000f3407 */
[----:B------:R-:W-:Y:S01]  /*3710*/  IMAD.MOV.U32 R7, RZ, RZ, c[0x0][0x208] ;  /* 0x00008200ff077624 */ /* 0x000fe200078e00ff */
[----:B------:R-:W-:Y:S01]  /*3720*/  LEA R38, P0, R5, c[0x0][0x1f8], 0x1 ;  /* 0x00007e0005267a11 */ /* 0x000fe200078008ff */
[----:B------:R-:W-:-:S04]  /*3730*/  DEPBAR.LE SB0, 0x1 ;  /* 0x000080400000791a */ /* 0x000fc80000000000 */
[----:B------:R-:W-:-:S04]  /*3740*/  DEPBAR.LE SB0, 0x0 ;  /* 0x000080000000791a */ /* 0x000fc80000000000 */
[----:B------:R-:W-:Y:S01]  /*3750*/  BAR.SYNC.DEFER_BLOCKING 0x0 ;  /* 0x0000000000007b1d */ /* 0x000fe20000010000 */
[----:B------:R-:W-:Y:S01]  /*3760*/  LEA.HI.X R39, R5, c[0x0][0x1fc], R4, 0x1, P0 ;  /* 0x00007f0005277a11 */ /* 0x000fe200000f0c04 */
[----:B------:R-:W-:Y:S01]  /*3770*/  IMAD.MOV.U32 R5, RZ, RZ, c[0x0][0x20c] ;  /* 0x00008300ff057624 */ /* 0x000fe200078e00ff */
[C---:B------:R-:W-:Y:S01]  /*3780*/  LEA R76, P0, R7.reuse, R38, 0x6 ;  /* 0x00000026074c7211 */ /* 0x040fe200078030ff */
[----:B------:R-:W-:Y:S01]  /*3790*/  IMAD.IADD R28, R0, 0x1, -R18 ;  /* 0x00000001001c7824 */ /* 0x000fe200078e0a12 */
[----:B------:R-:W-:Y:S02]  /*37a0*/  ISETP.NE.U32.AND P5, PT, R6, 0x1, PT ;  /* 0x000000010600780c */ /* 0x000fe40003fa5070 */
[----:B------:R-:W-:Y:S02]  /*37b0*/  LEA.HI.X R77, R7, R39, R5, 0x6, P0 ;  /* 0x00000027074d7211 */ /* 0x000fe400000f3405 */
[C---:B------:R-:W-:Y:S02]  /*37c0*/  ISETP.LT.OR P0, PT, R28.reuse, 0x1, P5 ;  /* 0x000000011c00780c */ /* 0x040fe40002f01670 */
[----:B------:R-:W-:Y:S01]  /*37d0*/  LOP3.LUT P1, RZ, R29, 0x2, RZ, 0xc0, !PT ;  /* 0x000000021dff7812 */ /* 0x000fe2000782c0ff */
[----:B------:R-:W-:Y:S04]  /*37e0*/  LDSM.16.M88.4 R24, [R234] ;  /* 0x00000000ea18783b */ /* 0x000fe80000000200 */
[----:B------:R-:W3:Y:S04]  /*37f0*/  LDSM.16.M88.4 R48, [R233] ;  /* 0x00000000e930783b */ /* 0x000ee80000000200 */
[----:B------:R-:W5:Y:S04]  /*3800*/  LDSM.16.M88.4 R40, [R233+0x800] ;  /* 0x00080000e928783b */ /* 0x000f680000000200 */
[----:B------:R-:W-:Y:S04]  /*3810*/  LDSM.16.M88.4 R32, [R233+0x1000] ;  /* 0x00100000e920783b */ /* 0x000fe80000000200 */
[----:B------:R-:W3:Y:S04]  /*3820*/  LDSM.16.M88.4 R56, [R233+0x1800] ;  /* 0x00180000e938783b */ /* 0x000ee80000000200 */
[----:B------:R-:W-:Y:S04]  /*3830*/  LDSM.16.M88.4 R4, [R232] ;  /* 0x00000000e804783b */ /* 0x000fe80000000200 */
[----:B------:R-:W3:Y:S04]  /*3840*/  LDSM.16.M88.4 R20, [R231] ;  /* 0x00000000e714783b */ /* 0x000ee80000000200 */
[----:B--2---:R-:W2:Y:S04]  /*3850*/  LDSM.16.M88.4 R16, [R223] ;  /* 0x00000000df10783b */ /* 0x004ea80000000200 */
[----:B----4-:R-:W4:Y:S04]  /*3860*/  LDSM.16.M88.4 R12, [R222] ;  /* 0x00000000de0c783b */ /* 0x010f280000000200 */
[----:B-1----:R-:W1:Y:S04]  /*3870*/  LDSM.16.M88.4 R8, [R221] ;  /* 0x00000000dd08783b */ /* 0x002e680000000200 */
        /* <DEDUP_REMOVED lines=8> */
[C---:B------:R-:W-:Y:S02]  /*3900*/  ISETP.LT.OR P5, PT, R28.reuse, 0x21, P5 ;  /* 0x000000211c00780c */ /* 0x040fe40002fa1670 */
[----:B------:R-:W-:-:S09]  /*3910*/  ISETP.LT.OR P1, PT, R28, 0x21, !P1 ;  /* 0x000000211c00780c */ /* 0x000fd20004f21670 */
[----:B------:R1:W-:Y:S01]  /*3920*/  LDGSTS.E.BYPASS.LTC128B.128 [R249+0x4100], [R38.64+0x100], !P0 ;  /* 0x0410010026f97fae */ /* 0x0003e2000c101d46 */
[----:B------:R-:W-:-:S04]  /*3930*/  LOP3.LUT P0, RZ, R29, 0x8, RZ, 0xc0, !PT ;  /* 0x000000081dff7812 */ /* 0x000fc8000780c0ff */
[C---:B------:R-:W-:Y:S02]  /*3940*/  ISETP.LT.OR P4, PT, R28.reuse, 0x1, !P0 ;  /* 0x000000011c00780c */ /* 0x040fe40004781670 */
[C---:B------:R-:W-:Y:S02]  /*3950*/  ISETP.LT.OR P6, PT, R28.reuse, 0x21, !P6 ;  /* 0x000000211c00780c */ /* 0x040fe400077c1670 */
[----:B------:R-:W-:Y:S01]  /*3960*/  ISETP.LT.OR P0, PT, R28, 0x21, !P0 ;  /* 0x000000211c00780c */ /* 0x000fe20004701670 */
[C---:B---3--:R-:W-:Y:S08]  /*3970*/  HMMA.16816.F32 R52, R24.reuse, R48, RZ ;  /* 0x000000301834723c */ /* 0x048ff000000018ff */
[----:B------:R1:W-:Y:S01]  /*3980*/  LDGSTS.E.BYPASS.LTC128B.128 [R249+0x6100], [R38.64+0x180], !P4 ;  /* 0x0610018026f97fae */ /* 0x0003e2000e101d46 */
[----:B------:R-:W-:Y:S01]  /*3990*/  ISETP.NE.AND P4, PT, R36, RZ, PT ;  /* 0x000000ff2400720c */ /* 0x000fe20003f85270 */
[----:B-----5:R-:W-:Y:S02]  /*39a0*/  HMMA.16816.F32 R44, R24, R40, RZ ;  /* 0x00000028182c723c */ /* 0x020fe400000018ff */
[----:B------:R3:W-:Y:S01]  /*39b0*/  LDGSTS.E.BYPASS.LTC128B.128 [R249+0x1100], [R76.64], !P5 ;  /* 0x011000004cf97fae */ /* 0x0007e2000e901d46 */
[----:B------:R-:W-:-:S03]  /*39c0*/  ISETP.NE.AND P5, PT, R31, RZ, PT ;  /* 0x000000ff1f00720c */ /* 0x000fc60003fa5270 */
[----:B------:R3:W-:Y:S01]  /*39d0*/  LDGSTS.E.BYPASS.LTC128B.128 [R249+0x3100], [R76.64+0x80], !P1 ;  /* 0x031000804cf97fae */ /* 0x0007e2000c901d46 */
[----:B------:R-:W-:Y:S01]  /*39e0*/  ISETP.NE.AND P1, PT, R30, RZ, PT ;  /* 0x000000ff1e00720c */ /* 0x000fe20003f25270 */
[C---:B------:R-:W-:Y:S02]  /*39f0*/  HMMA.16816.F32 R48, R24.reuse, R50, RZ ;  /* 0x000000321830723c */ /* 0x040fe400000018ff */
[----:B------:R3:W-:Y:S04]  /*3a00*/  LDGSTS.E.BYPASS.LTC128B.128 [R249+0x5100], [R76.64+0x100], !P6 ;  /* 0x051001004cf97fae */ /* 0x0007e8000f101d46 */
[----:B------:R3:W-:Y:S02]  /*3a10*/  LDGSTS.E.BYPASS.LTC128B.128 [R249+0x7100], [R76.64+0x180], !P0 ;  /* 0x071001804cf97fae */ /* 0x0007e4000c101d46 */
[C---:B------:R-:W-:Y:S02]  /*3a20*/  HMMA.16816.F32 R40, R24.reuse, R42, RZ ;  /* 0x0000002a1828723c */ /* 0x040fe400000018ff */
[----:B------:R-:W-:Y:S04]  /*3a30*/  LDSM.16.M88.4 R72, [R229] ;  /* 0x00000000e548783b */ /* 0x000fe80000000200 */
[----:B------:R-:W-:Y:S02]  /*3a40*/  LDSM.16.M88.4 R68, [R229+0x800] ;  /* 0x00080000e544783b */ /* 0x000fe40000000200 */
[C---:B------:R-:W-:Y:S02]  /*3a50*/  HMMA.16816.F32 R28, R24.reuse, R56, RZ ;  /* 0x00000038181c723c */ /* 0x040fe400000018ff */
[----:B------:R-:W-:Y:S04]  /*3a60*/  LDSM.16.M88.4 R64, [R229+0x1000] ;  /* 0x00100000e540783b */ /* 0x000fe80000000200 */
[----:B------:R-:W-:Y:S02]  /*3a70*/  LDSM.16.M88.4 R60, [R229+0x1800] ;  /* 0x00180000e53c783b */ /* 0x000fe40000000200 */
[C---:B-1----:R-:W-:Y:S02]  /*3a80*/  HMMA.16816.F32 R36, R24.reuse, R32, RZ ;  /* 0x000000201824723c */ /* 0x042fe400000018ff */
[----:B------:R-:W0:Y:S06]  /*3a90*/  LDGDEPBAR ;  /* 0x00000000000079af */ /* 0x000e2c0000000000 */
[C---:B------:R-:W-:Y:S08]  /*3aa0*/  HMMA.16816.F32 R32, R24.reuse, R34, RZ ;  /* 0x000000221820723c */ /* 0x040ff000000018ff */
[----:B------:R-:W-:Y:S01]  /*3ab0*/  HMMA.16816.F32 R24, R24, R58, RZ ;  /* 0x0000003a1818723c */ /* 0x000fe200000018ff */
[----:B------:R-:W1:Y:S07]  /*3ac0*/  LDSM.16.M88.4 R56, [R230] ;  /* 0x00000000e638783b */ /* 0x000e6e0000000200 */
[C---:B------:R-:W-:Y:S08]  /*3ad0*/  HMMA.16816.F32 R52, R4.reuse, R20, R52 ;  /* 0x000000140434723c */ /* 0x040ff00000001834 */
[C---:B------:R-:W-:Y:S01]  /*3ae0*/  HMMA.16816.F32 R48, R4.reuse, R22, R48 ;  /* 0x000000160430723c */ /* 0x040fe20000001830 */
[----:B------:R-:W-:Y:S07]  /*3af0*/  LDSM.16.M88.4 R20, [R220] ;  /* 0x00000000dc14783b */ /* 0x000fee0000000200 */
[C---:B--2---:R-:W-:Y:S08]  /*3b00*/  HMMA.16816.F32 R44, R4.reuse, R16, R44 ;  /* 0x00000010042c723c */ /* 0x044ff0000000182c */
[C---:B------:R-:W-:Y:S01]  /*3b10*/  HMMA.16816.F32 R40, R4.reuse, R18, R40 ;  /* 0x000000120428723c */ /* 0x040fe20000001828 */
[----:B------:R-:W-:Y:S07]  /*3b20*/  LDSM.16.M88.4 R16, [R220+0x800] ;  /* 0x00080000dc10783b */ /* 0x000fee0000000200 */
[C---:B----4-:R-:W-:Y:S08]  /*3b30*/  HMMA.16816.F32 R36, R4.reuse, R12, R36 ;  /* 0x0000000c0424723c */ /* 0x050ff00000001824 */
[C---:B------:R-:W-:Y:S01]  /*3b40*/  HMMA.16816.F32 R32, R4.reuse, R14, R32 ;  /* 0x0000000e0420723c */ /* 0x040fe20000001820 */
[----:B------:R-:W-:Y:S07]  /*3b50*/  LDSM.16.M88.4 R12, [R220+0x1000] ;  /* 0x00100000dc0c783b */ /* 0x000fee0000000200 */
[C---:B------:R-:W-:Y:S08]  /*3b60*/  HMMA.16816.F32 R28, R4.reuse, R8, R28 ;  /* 0x00000008041c723c */ /* 0x040ff0000000181c */
[----:B------:R-:W-:Y:S01]  /*3b70*/  HMMA.16816.F32 R24, R4, R10, R24 ;  /* 0x0000000a0418723c */ /* 0x000fe20000001818 */
[----:B------:R-:W2:Y:S04]  /*3b80*/  LDSM.16.M88.4 R4, [R228] ;  /* 0x00000000e404783b */ /* 0x000ea80000000200 */
[----:B------:R-:W4:Y:S03]  /*3b90*/  LDSM.16.M88.4 R8, [R220+0x1800] ;  /* 0x00180000dc08783b */ /* 0x000f260000000200 */
        /* <DEDUP_REMOVED lines=12> */
[----:B------:R-:W5:Y:S03]  /*3c60*/  LDSM.16.M88.4 R60, [R233+0x3800] ;  /* 0x00380000e93c783b */ /* 0x000f660000000200 */
        /* <DEDUP_REMOVED lines=12> */
[----:B------:R-:W4:Y:S03]  /*3d30*/  LDSM.16.M88.4 R8, [R216] ;  /* 0x00000000d808783b */ /* 0x000f260000000200 */
        /* <DEDUP_REMOVED lines=9> */
[C---:B-----5:R-:W-:Y:S08]  /*3dd0*/  HMMA.16816.F32 R28, R56.reuse, R60, R28 ;  /* 0x0000003c381c723c */ /* 0x060ff0000000181c */
[----:B------:R-:W-:Y:S01]  /*3de0*/  HMMA.16816.F32 R24, R56, R62, R24 ;  /* 0x0000003e3818723c */ /* 0x000fe20000001818 */
[----:B------:R-:W1:Y:S04]  /*3df0*/  LDSM.16.M88.4 R56, [R230+0x4000] ;  /* 0x00400000e638783b */ /* 0x000e680000000200 */
[----:B------:R-:W5:Y:S03]  /*3e00*/  LDSM.16.M88.4 R60, [R229+0x3800] ;  /* 0x00380000e53c783b */ /* 0x000f660000000200 */
        /* <DEDUP_REMOVED lines=100> */
[C---:B-----5:R-:W-:Y:S08]  /*4450*/  HMMA.16816.F32 R28, R56.reuse, R60, R28 ;  /* 0x0000003c381c723c */ /* 0x060ff0000000181c */
[----:B------:R-:W-:Y:S01]  /*4460*/  HMMA.16816.F32 R24, R56, R62, R24 ;  /* 0x0000003e3818723c */ /* 0x000fe20000001818 */
[----:B------:R-:W5:Y:S04]  /*4470*/  LDSM.16.M88.4 R60, [R229+0x7000] ;  /* 0x00700000e53c783b */ /* 0x000f680000000200 */
[----:B------:R-:W1:Y:S03]  /*4480*/  LDSM.16.M88.4 R56, [R229+0x7800] ;  /* 0x00780000e538783b */ /* 0x000e660000000200 */
[C---:B--2---:R-:W-:Y:S08]  /*4490*/  HMMA.16816.F32 R52, R4.reuse, R20, R52 ;  /* 0x000000140434723c */ /* 0x044ff00000001834 */
[C---:B------:R-:W-:Y:S01]  /*44a0*/  HMMA.16816.F32 R48, R4.reuse, R22, R48 ;  /* 0x000000160430723c */ /* 0x040fe20000001830 */
[----:B------:R-:W-:Y:S07]  /*44b0*/  LDSM.16.M88.4 R20, [R228+0xc000] ;  /* 0x00c00000e414783b */ /* 0x000fee0000000200 */
        /* <DEDUP_REMOVED lines=8> */
[----:B------:R-:W4:Y:S04]  /*4540*/  LDSM.16.M88.4 R8, [R220+0x7000] ;  /* 0x00700000dc08783b */ /* 0x000f280000000200 */
[----:B------:R-:W2:Y:S01]  /*4550*/  LDSM.16.M88.4 R4, [R220+0x7800] ;  /* 0x00780000dc04783b */ /* 0x000ea20000000200 */
[----:B------:R-:W-:Y:S01]  /*4560*/  ISETP.GT.AND P0, PT, R2, R168, PT ;  /* 0x000000a80200720c */ /* 0x000fe20003f04270 */
[----:B------:R-:W-:-:S04]  /*4570*/  DEPBAR.LE SB0, 0x0 ;  /* 0x000080000000791a */ /* 0x000fc80000000000 */
[C---:B-1----:R-:W-:Y:S08]  /*4580*/  HMMA.16816.F32 R52, R72.reuse, R68, R52 ;  /* 0x000000444834723c */ /* 0x042ff00000001834 */
[C---:B------:R-:W-:Y:S08]  /*4590*/  HMMA.16816.F32 R48, R72.reuse, R70, R48 ;  /* 0x000000464830723c */ /* 0x040ff00000001830 */
[C---:B------:R-:W-:Y:S08]  /*45a0*/  HMMA.16816.F32 R44, R72.reuse, R64, R44 ;  /* 0x00000040482c723c */ /* 0x040ff0000000182c */
[C---:B------:R-:W-:Y:S08]  /*45b0*/  HMMA.16816.F32 R40, R72.reuse, R66, R40 ;  /* 0x000000424828723c */ /* 0x040ff00000001828 */
[C---:B-----5:R-:W-:Y:S08]  /*45c0*/  HMMA.16816.F32 R36, R72.reuse, R60, R36 ;  /* 0x0000003c4824723c */ /* 0x060ff00000001824 */
        /* <DEDUP_REMOVED lines=8> */
[C---:B----4-:R-:W-:Y:S08]  /*4650*/  HMMA.16816.F32 R36, R20.reuse, R8, R36 ;  /* 0x000000081424723c */ /* 0x050ff00000001824 */
[C---:B------:R-:W-:Y:S08]  /*4660*/  HMMA.16816.F32 R32, R20.reuse, R10, R32 ;  /* 0x0000000a1420723c */ /* 0x040ff00000001820 */
[C---:B------:R-:W-:Y:S08]  /*4670*/  HMMA.16816.F32 R28, R20.reuse, R4, R28 ;  /* 0x00000004141c723c */ /* 0x040ff0000000181c */
[----:B------:R-:W-:Y:S01]  /*4680*/  HMMA.16816.F32 R24, R20, R6, R24 ;  /* 0x000000061418723c */ /* 0x000fe20000001818 */
[----:B------:R-:W-:Y:S06]  /*4690*/  BAR.SYNC.DEFER_BLOCKING 0x0 ;  /* 0x0000000000007b1d */ /* 0x000fec0000010000 */
[----:B------:R-:W-:Y:S01]  /*46a0*/  @!UPT UIADD3 URZ, URZ, URZ, URZ ;  /* 0x0000003f3f3ff290 */ /* 0x000fe2000fffe03f */
[----:B------:R-:W-:Y:S11]  /*46b0*/  @!P0 BRA `(.L_x_2201) ;  /* 0x0000019000008947 */ /* 0x000ff60003800000 */
[----:B---3--:R-:W-:-:S04]  /*46c0*/  IADD3 R7, R3, -0x2, RZ ;  /* 0xfffffffe03077810 */ /* 0x008fc80007ffe0ff */
        /* <DEDUP_REMOVED lines=8> */
[----:B------:R-:W-:Y:S01]  /*4750*/  LEA.HI.X R6, R4, R78, R6, 0x6, P0 ;  /* 0x0000004e04067211 */ /* 0x000fe200000f3406 */
[----:B------:R-:W-:Y:S01]  /*4760*/  IMAD.MOV.U32 R4, RZ, RZ, c[0x0][0x1e4] ;  /* 0x00007900ff047624 */ /* 0x000fe200078e00ff */
        /* <DEDUP_REMOVED lines=14> */
.L_x_2201:
[----:B---3--:R-:W-:Y:S05]  /*4850*/  BSYNC B0 ;  /* 0x0000000000007941 */ /* 0x008fea0003800000 */
.L_x_2200:
[----:B------:R-:W2:Y:S01]  /*4860*/  LDL R172, [R1+0x74] ;  /* 0x0000740001ac7983 */ /* 0x000ea20000100800 */
[----:B------:R-:W-:Y:S01]  /*4870*/  IMAD.IADD R7, R252, 0x1, R237 ;  /* 0x00000001fc077824 */ /* 0x000fe200078e02ed */
[----:B------:R-:W-:Y:S01]  /*4880*/  IADD3 R200, R3, -0x2, RZ ;  /* 0xfffffffe03c87810 */ /* 0x000fe20007ffe0ff */
[----:B------:R-:W-:Y:S01]  /*4890*/  IMAD.MOV.U32 R5, RZ, RZ, -0x40 ;  /* 0xffffffc0ff057424 */ /* 0x000fe200078e00ff */
[----:B------:R-:W-:Y:S01]  /*48a0*/  LDSM.16.MT88.4 R72, [R227+0x4000] ;  /* 0x00400000e348783b */ /* 0x000fe20000004200 */
[----:B------:R-:W-:-:S03]  /*48b0*/  @P1 IMAD.HI.U32 R4, R7, c[0x0][0x2c8], RZ ;  /* 0x0000b20007041a27 */ /* 0x000fc600078e00ff */
[----:B------:R-:W-:Y:S01]  /*48c0*/  LDSM.16.MT88.4 R152, [R224] ;  /* 0x00000000e098783b */ /* 0x000fe20000004200 */
[----:B------:R-:W-:Y:S01]  /*48d0*/  IMAD R2, R2, R5, 0x1 ;  /* 0x0000000102027424 */ /* 0x000fe200078e0205 */
[----:B------:R-:W-:Y:S01]  /*48e0*/  @P1 SHF.R.U32.HI R7, RZ, c[0x0][0x2cc], R4 ;  /* 0x0000b300ff071a19 */ /* 0x000fe20000011604 */
[----:B------:R-:W-:Y:S01]  /*48f0*/  IMAD.IADD R0, R0, 0x1, -R251 ;  /* 0x0000000100007824 */ /* 0x000fe200078e0afb */
[----:B------:R-:W-:Y:S02]  /*4900*/  LDSM.16.MT88.4 R88, [R225+0x4000] ;  /* 0x00400000e158783b */ /* 0x000fe40000004200 */
[----:B------:R-:W-:Y:S02]  /*4910*/  IADD3 R2, -R251, R2, R170 ;  /* 0x00000002fb027210 */ /* 0x000fe40007ffe1aa */
[----:B------:R-:W3:Y:S04]  /*4920*/  SHFL.IDX PT, R6, R7, RZ, 0x1c1f ;  /* 0x001c1fff07067589 */ /* 0x000ee800000e0000 */
[----:B------:R-:W4:Y:S04]  /*4930*/  SHFL.IDX PT, R4, R7, 0x1, 0x1c1f ;  /* 0x003c1f0007047f89 */ /* 0x000f2800000e0000 */
[----:B------:R-:W-:Y:S04]  /*4940*/  LDSM.16.MT88.4 R64, [R224+0x2000] ;  /* 0x00200000e040783b */ /* 0x000fe80000004200 */
[----:B------:R-:W-:Y:S04]  /*4950*/  LDSM.16.MT88.4 R104, [R227+0x6000] ;  /* 0x00600000e368783b */ /* 0x000fe80000004200 */
[----:B------:R-:W-:Y:S04]  /*4960*/  LDSM.16.MT88.4 R96, [R224+0x4000] ;  /* 0x00400000e060783b */ /* 0x000fe80000004200 */
[----:B------:R-:W-:Y:S04]  /*4970*/  LDSM.16.MT88.4 R136, [R226] ;  /* 0x00000000e288783b */ /* 0x000fe80000004200 */
[----:B------:R-:W-:Y:S04]  /*4980*/  LDSM.16.MT88.4 R144, [R225] ;  /* 0x00000000e190783b */ /* 0x000fe80000004200 */
[----:B------:R-:W-:Y:S04]  /*4990*/  LDSM.16.MT88.4 R20, [R226+0x800] ;  /* 0x00080000e214783b */ /* 0x000fe80000004200 */
[----:B------:R-:W-:Y:S04]  /*49a0*/  LDSM.16.MT88.4 R56, [R225+0x2000] ;  /* 0x00200000e138783b */ /* 0x000fe80000004200 */
[----:B------:R-:W-:Y:S04]  /*49b0*/  LDSM.16.MT88.4 R80, [R226+0x4000] ;  /* 0x00400000e250783b */ /* 0x000fe80000004200 */
[----:B------:R-:W-:Y:S04]  /*49c0*/  LDSM.16.MT88.4 R156, [R227] ;  /* 0x00000000e39c783b */ /* 0x000fe80000004200 */
[----:B------:R-:W0:Y:S01]  /*49d0*/  LDGDEPBAR ;  /* 0x00000000000079af */ /* 0x000e220000000000 */
[----:B--2---:R-:W-:-:S04]  /*49e0*/  IMAD.IADD R5, R2, 0x1, -R172 ;  /* 0x0000000102057824 */ /* 0x004fc800078e0aac */
[C---:B-1-3--:R-:W-:Y:S02]  /*49f0*/  IMAD.IADD R9, R5.reuse, 0x1, R6 ;  /* 0x0000000105097824 */ /* 0x04afe400078e0206 */
[----:B----4-:R-:W-:-:S03]  /*4a00*/  IMAD.IADD R5, R5, 0x1, R4 ;  /* 0x0000000105057824 */ /* 0x010fc600078e0204 */
[C---:B------:R-:W-:Y:S02]  /*4a10*/  IMNMX R2, R0.reuse, R9, PT ;  /* 0x0000000900027217 */ /* 0x040fe40003800200 */
[----:B------:R-:W-:Y:S02]  /*4a20*/  IMNMX R0, R0, R5, PT ;  /* 0x0000000500007217 */ /* 0x000fe40003800200 */
[C---:B------:R-:W-:Y:S02]  /*4a30*/  ISETP.GT.AND P6, PT, R2.reuse, RZ, PT ;  /* 0x000000ff0200720c */ /* 0x040fe40003fc4270 */
[----:B------:R-:W-:Y:S02]  /*4a40*/  ISETP.GT.AND P0, PT, R2, 0x1, PT ;  /* 0x000000010200780c */ /* 0x000fe40003f04270 */
[----:B------:R-:W-:Y:S02]  /*4a50*/  FSEL R52, R52, -INF , P6 ;  /* 0xff80000034347808 */ /* 0x000fe40003000000 */
[----:B------:R-:W-:-:S02]  /*4a60*/  ISETP.GT.AND P6, PT, R2, 0x8, PT ;  /* 0x000000080200780c */ /* 0x000fc40003fc4270 */
[----:B------:R-:W-:Y:S02]  /*4a70*/  FSEL R53, R53, -INF , P0 ;  /* 0xff80000035357808 */ /* 0x000fe40000000000 */
[----:B------:R-:W-:Y:S02]  /*4a80*/  FSEL R13, R48, -INF , P6 ;  /* 0xff800000300d7808 */ /* 0x000fe40003000000 */
[C---:B------:R-:W-:Y:S02]  /*4a90*/  ISETP.GT.AND P0, PT, R2.reuse, 0x9, PT ;  /* 0x000000090200780c */ /* 0x040fe40003f04270 */
[----:B------:R-:W-:Y:S02]  /*4aa0*/  ISETP.GT.AND P6, PT, R2, 0x10, PT ;  /* 0x000000100200780c */ /* 0x000fe40003fc4270 */
[----:B------:R-:W-:Y:S02]  /*4ab0*/  FMNMX.FTZ R4, R52, R53, !PT ;  /* 0x0000003534047209 */ /* 0x000fe40007810000 */
[----:B------:R-:W-:-:S02]  /*4ac0*/  FSEL R49, R49, -INF , P0 ;  /* 0xff80000031317808 */ /* 0x000fc40000000000 */
[----:B------:R-:W-:Y:S02]  /*4ad0*/  FSEL R11, R44, -INF , P6 ;  /* 0xff8000002c0b7808 */ /* 0x000fe40003000000 */
[C---:B------:R-:W-:Y:S02]  /*4ae0*/  ISETP.GT.AND P0, PT, R2.reuse, 0x11, PT ;  /* 0x000000110200780c */ /* 0x040fe40003f04270 */
[----:B------:R-:W-:Y:S02]  /*4af0*/  ISETP.GT.AND P6, PT, R2, 0x18, PT ;  /* 0x000000180200780c */ /* 0x000fe40003fc4270 */
[----:B------:R-:W-:Y:S02]  /*4b00*/  FMNMX.FTZ R4, R13, R4, !PT ;  /* 0x000000040d047209 */ /* 0x000fe40007810000 */
[----:B------:R-:W-:Y:S02]  /*4b10*/  FSEL R45, R45, -INF , P0 ;  /* 0xff8000002d2d7808 */ /* 0x000fe40000000000 */
[----:B------:R-:W-:-:S02]  /*4b20*/  FSEL R7, R40, -INF , P6 ;  /* 0xff80000028077808 */ /* 0x000fc40003000000 */
[----:B------:R-:W-:Y:S02]  /*4b30*/  FMNMX.FTZ R4, R49, R4, !PT ;  /* 0x0000000431047209 */ /* 0x000fe40007810000 */
[C---:B------:R-:W-:Y:S02]  /*4b40*/  ISETP.GT.AND P0, PT, R2.reuse, 0x19, PT ;  /* 0x000000190200780c */ /* 0x040fe40003f04270 */
[----:B------:R-:W-:Y:S02]  /*4b50*/  ISETP.GT.AND P6, PT, R2, 0x20, PT ;  /* 0x000000200200780c */ /* 0x000fe40003fc4270 */
[----:B------:R-:W-:Y:S02]  /*4b60*/  FMNMX.FTZ R4, R11, R4, !PT ;  /* 0x000000040b047209 */ /* 0x000fe40007810000 */
[----:B------:R-:W-:Y:S02]  /*4b70*/  FSEL R41, R41, -INF , P0 ;  /* 0xff80000029297808 */ /* 0x000fe40000000000 */
[----:B------:R-:W-:-:S02]  /*4b80*/  FSEL R116, R36, -INF , P6 ;  /* 0xff80000024747808 */ /* 0x000fc40003000000 */
        /* <DEDUP_REMOVED lines=10> */
[----:B------:R-:W-:Y:S02]  /*4c30*/  ISETP.GT.AND P0, PT, R2, 0x31, PT ;  /* 0x000000310200780c */ /* 0x000fe40003f04270 */
[----:B------:R-:W-:-:S02]  /*4c40*/  ISETP.GT.AND P6, PT, R0, RZ, PT ;  /* 0x000000ff0000720c */ /* 0x000fc40003fc4270 */
[----:B------:R-:W-:Y:S02]  /*4c50*/  FMNMX.FTZ R5, R41, R4, !PT ;  /* 0x0000000429057209 */ /* 0x000fe40007810000 */
[----:B------:R-:W-:Y:S02]  /*4c60*/  FSEL R125, R29, -INF , P0 ;  /* 0xff8000001d7d7808 */ /* 0x000fe40000000000 */
[----:B------:R-:W-:Y:S02]  /*4c70*/  FSEL R54, R54, -INF , P6 ;  /* 0xff80000036367808 */ /* 0x000fe40003000000 */
[----:B------:R-:W-:Y:S02]  /*4c80*/  FMNMX.FTZ R4, R116, R5, !PT ;  /* 0x0000000574047209 */ /* 0x000fe40007810000 */
[C---:B------:R-:W-:Y:S02]  /*4c90*/  ISETP.GT.AND P0, PT, R0.reuse, 0x1, PT ;  /* 0x000000010000780c */ /* 0x040fe40003f04270 */
[----:B------:R-:W-:-:S02]  /*4ca0*/  ISETP.GT.AND P6, PT, R0, 0x8, PT ;  /* 0x000000080000780c */ /* 0x000fc40003fc4270 */
[----:B------:R-:W-:Y:S02]  /*4cb0*/  FMNMX.FTZ R5, R117, R4, !PT ;  /* 0x0000000475057209 */ /* 0x000fe40007810000 */
[----:B------:R-:W-:Y:S02]  /*4cc0*/  FSEL R55, R55, -INF , P0 ;  /* 0xff80000037377808 */ /* 0x000fe40000000000 */
[----:B------:R-:W-:Y:S02]  /*4cd0*/  FSEL R9, R50, -INF , P6 ;  /* 0xff80000032097808 */ /* 0x000fe40003000000 */
[----:B------:R-:W-:Y:S02]  /*4ce0*/  ISETP.GT.AND P6, PT, R2, 0x38, PT ;  /* 0x000000380200780c */ /* 0x000fe40003fc4270 */
[----:B------:R-:W-:Y:S02]  /*4cf0*/  FMNMX.FTZ R4, R118, R5, !PT ;  /* 0x0000000576047209 */ /* 0x000fe40007810000 */
[----:B------:R-:W-:-:S02]  /*4d00*/  ISETP.GT.AND P0, PT, R0, 0x9, PT ;  /* 0x000000090000780c */ /* 0x000fc40003f04270 */
[----:B------:R-:W-:Y:S02]  /*4d10*/  FMNMX.FTZ R6, R54, R55, !PT ;  /* 0x0000003736067209 */ /* 0x000fe40007810000 */
[----:B------:R-:W-:Y:S02]  /*4d20*/  FSEL R126, R24, -INF , P6 ;  /* 0xff800000187e7808 */ /* 0x000fe40003000000 */
[----:B------:R-:W-:Y:S02]  /*4d30*/  ISETP.GT.AND P6, PT, R0, 0x10, PT ;  /* 0x000000100000780c */ /* 0x000fe40003fc4270 */
[----:B------:R-:W-:Y:S02]  /*4d40*/  FMNMX.FTZ R5, R119, R4, !PT ;  /* 0x0000000477057209 */ /* 0x000fe40007810000 */
[----:B------:R-:W-:Y:S02]  /*4d50*/  FSEL R51, R51, -INF , P0 ;  /* 0xff80000033337808 */ /* 0x000fe40000000000 */
[----:B------:R-:W-:-:S02]  /*4d60*/  FMNMX.FTZ R6, R9, R6, !PT ;  /* 0x0000000609067209 */ /* 0x000fc40007810000 */
[----:B------:R-:W-:Y:S02]  /*4d70*/  FSEL R15, R46, -INF , P6 ;  /* 0xff8000002e0f7808 */ /* 0x000fe40003000000 */
[----:B------:R-:W-:Y:S02]  /*4d80*/  FMNMX.FTZ R4, R124, R5, !PT ;  /* 0x000000057c047209 */ /* 0x000fe40007810000 */
[----:B------:R-:W-:Y:S02]  /*4d90*/  ISETP.GT.AND P6, PT, R2, 0x39, PT ;  /* 0x000000390200780c */ /* 0x000fe40003fc4270 */
[----:B------:R-:W-:Y:S02]  /*4da0*/  ISETP.GT.AND P0, PT, R0, 0x11, PT ;  /* 0x000000110000780c */ /* 0x000fe40003f04270 */
[----:B------:R-:W-:Y:S02]  /*4db0*/  FMNMX.FTZ R6, R51, R6, !PT ;  /* 0x0000000633067209 */ /* 0x000fe40007810000 */
[----:B------:R-:W-:-:S02]  /*4dc0*/  FMNMX.FTZ R5, R125, R4, !PT ;  /* 0x000000047d057209 */ /* 0x000fc40007810000 */
[----:B------:R-:W-:Y:S02]  /*4dd0*/  FSEL R127, R25, -INF , P6 ;  /* 0xff800000197f7808 */ /* 0x000fe40003000000 */
[----:B------:R-:W-:Y:S02]  /*4de0*/  FSEL R47, R47, -INF , P0 ;  /* 0xff8000002f2f7808 */ /* 0x000fe40000000000 */
[----:B------:R-:W-:Y:S02]  /*4df0*/  ISETP.GT.AND P6, PT, R0, 0x18, PT ;  /* 0x000000180000780c */ /* 0x000fe40003fc4270 */
[----:B------:R-:W-:Y:S02]  /*4e00*/  FMNMX.FTZ R4, R15, R6, !PT ;  /* 0x000000060f047209 */ /* 0x000fe40007810000 */
[----:B------:R-:W-:Y:S02]  /*4e10*/  FMNMX.FTZ R2, R126, R5, !PT ;  /* 0x000000057e027209 */ /* 0x000fe40007810000 */
[----:B------:R-:W-:-:S02]  /*4e20*/  ISETP.GT.AND P0, PT, R0, 0x19, PT ;  /* 0x000000190000780c */ /* 0x000fc40003f04270 */
[----:B------:R-:W-:Y:S02]  /*4e30*/  FSEL R5, R42, -INF , P6 ;  /* 0xff8000002a057808 */ /* 0x000fe40003000000 */
        /* <DEDUP_REMOVED lines=10> */
[----:B------:R-:W-:-:S02]  /*4ee0*/  FMNMX.FTZ R2, R127, R2, !PT ;  /* 0x000000027f027209 */ /* 0x000fc40007810000 */
[----:B------:R-:W-:Y:S02]  /*4ef0*/  ISETP.GT.AND P0, PT, R0, 0x29, PT ;  /* 0x000000290000780c */ /* 0x000fe40003f04270 */
[----:B------:R-:W-:Y:S01]  /*4f00*/  FSEL R165, R34, -INF , P6 ;  /* 0xff80000022a57808 */ /* 0x000fe20003000000 */
[----:B------:R-:W1:Y:S01]  /*4f10*/  SHFL.BFLY PT, R17, R2, 0x2, 0x1f ;  /* 0x0c401f0002117f89 */ /* 0x000e6200000e0000 */
[----:B------:R-:W-:Y:S02]  /*4f20*/  FMNMX.FTZ R4, R171, R4, !PT ;  /* 0x00000004ab047209 */ /* 0x000fe40007810000 */
[----:B------:R-:W-:Y:S02]  /*4f30*/  FSEL R167, R35, -INF , P0 ;  /* 0xff80000023a77808 */ /* 0x000fe40000000000 */
[----:B------:R-:W-:Y:S02]  /*4f40*/  ISETP.GT.AND P6, PT, R0, 0x30, PT ;  /* 0x000000300000780c */ /* 0x000fe40003fc4270 */
[----:B------:R-:W-:-:S02]  /*4f50*/  FMNMX.FTZ R4, R165, R4, !PT ;  /* 0x00000004a5047209 */ /* 0x000fc40007810000 */
[----:B------:R-:W-:Y:S02]  /*4f60*/  ISETP.GT.AND P0, PT, R0, 0x31, PT ;  /* 0x000000310000780c */ /* 0x000fe40003f04270 */
[----:B------:R-:W-:Y:S02]  /*4f70*/  FSEL R35, R30, -INF , P6 ;  /* 0xff8000001e237808 */ /* 0x000fe40003000000 */
        /* <DEDUP_REMOVED lines=8> */
[----:B------:R-:W-:Y:S01]  /*5000*/  FMNMX.FTZ R4, R31, R4, !PT ;  /* 0x000000041f047209 */ /* 0x000fe20007810000 */
[----:B------:R-:W-:Y:S01]  /*5010*/  LDSM.16.MT88.4 R24, [R227+0x800] ;  /* 0x00080000e318783b */ /* 0x000fe20000004200 */
[----:B-1----:R-:W-:-:S02]  /*5020*/  FMNMX.FTZ R17, R2, R17, !PT ;  /* 0x0000001102117209 */ /* 0x002fc40007810000 */
        /* <DEDUP_REMOVED lines=9> */
[--C-:B------:R-:W-:Y:S02]  /*50c0*/  FFMA.FTZ R32, R41, c[0x0][0x2d0], -R166.reuse ;  /* 0x0000b40029207a23 */ /* 0x100fe400000108a6 */
[--C-:B------:R-:W-:Y:S02]  /*50d0*/  FFMA.FTZ R113, R52, c[0x0][0x2d0], -R166.reuse ;  /* 0x0000b40034717a23 */ /* 0x100fe400000108a6 */
[--C-:B------:R-:W-:Y:S02]  /*50e0*/  FFMA.FTZ R110, R53, c[0x0][0x2d0], -R166.reuse ;  /* 0x0000b400356e7a23 */ /* 0x100fe400000108a6 */
[--C-:B------:R-:W-:Y:S01]  /*50f0*/  FFMA.FTZ R111, R13, c[0x0][0x2d0], -R166.reuse ;  /* 0x0000b4000d6f7a23 */ /* 0x100fe200000108a6 */
[----:B------:R-:W-:Y:S01]  /*5100*/  MUFU.EX2 R32, R32 ;  /* 0x0000002000207308 */ /* 0x000fe20000000800 */
[--C-:B------:R-:W-:Y:S02]  /*5110*/  FFMA.FTZ R122, R49, c[0x0][0x2d0], -R166.reuse ;  /* 0x0000b400317a7a23 */ /* 0x100fe400000108a6 */
[----:B------:R-:W-:-:S02]  /*5120*/  FFMA.FTZ R121, R11, c[0x0][0x2d0], -R166 ;  /* 0x0000b4000b797a23 */ /* 0x000fc400000108a6 */
[--C-:B------:R-:W-:Y:S02]  /*5130*/  FFMA.FTZ R164, R45, c[0x0][0x2d0], -R166.reuse ;  /* 0x0000b4002da47a23 */ /* 0x100fe400000108a6 */
[----:B------:R-:W-:Y:S01]  /*5140*/  FFMA.FTZ R173, R7, c[0x0][0x2d0], -R166 ;  /* 0x0000b40007ad7a23 */ /* 0x000fe200000108a6 */
[----:B------:R-:W-:Y:S01]  /*5150*/  MUFU.EX2 R113, R113 ;  /* 0x0000007100717308 */ /* 0x000fe20000000800 */
[----:B-1----:R-:W-:Y:S02]  /*5160*/  FMNMX.FTZ R2, R4, R17, !PT ;  /* 0x0000001104027209 */ /* 0x002fe40007810000 */
[----:B------:R-:W-:Y:S02]  /*5170*/  LDSM.16.MT88.4 R16, [R225+0x800] ;  /* 0x00080000e110783b */ /* 0x000fe40000004200 */
[C---:B------:R-:W-:Y:S01]  /*5180*/  FSETP.NEU.FTZ.AND P0, PT, R2.reuse, -INF , PT ;  /* 0xff8000000200780b */ /* 0x040fe20003f1d000 */
[----:B------:R-:W-:Y:S02]  /*5190*/  FMUL.FTZ R28, R2, c[0x0][0x2d0] ;  /* 0x0000b400021c7a20 */ /* 0x000fe40000410000 */
[----:B------:R-:W1:Y:S03]  /*51a0*/  MUFU.EX2 R110, R110 ;  /* 0x0000006e006e7308 */ /* 0x000e660000000800 */
[----:B------:R-:W-:-:S05]  /*51b0*/  FSEL R28, R28, RZ, P0 ;  /* 0x000000ff1c1c7208 */ /* 0x000fca0000000000 */
[----:B------:R-:W-:Y:S01]  /*51c0*/  MUFU.EX2 R111, R111 ;  /* 0x0000006f006f7308 */ /* 0x000fe20000000800 */
[--C-:B------:R-:W-:Y:S02]  /*51d0*/  FFMA.FTZ R175, R43, c[0x0][0x2d0], -R28.reuse ;  /* 0x0000b4002baf7a23 */ /* 0x100fe4000001081c */
[----:B------:R-:W2:Y:S01]  /*51e0*/  LDSM.16.MT88.4 R40, [R227+0x2000] ;  /* 0x00200000e328783b */ /* 0x000ea20000004200 */
[--C-:B------:R-:W-:Y:S02]  /*51f0*/  FFMA.FTZ R109, R54, c[0x0][0x2d0], -R28.reuse ;  /* 0x0000b400366d7a23 */ /* 0x100fe4000001081c */
[--C-:B------:R-:W-:Y:S02]  /*5200*/  FFMA.FTZ R108, R55, c[0x0][0x2d0], -R28.reuse ;  /* 0x0000b400376c7a23 */ /* 0x100fe4000001081c */
[--C-:B------:R-:W-:Y:S01]  /*5210*/  FFMA.FTZ R123, R9, c[0x0][0x2d0], -R28.reuse ;  /* 0x0000b400097b7a23 */ /* 0x100fe2000001081c */
[----:B------:R-:W3:Y:S01]  /*5220*/  MUFU.EX2 R122, R122 ;  /* 0x0000007a007a7308 */ /* 0x000ee20000000800 */
[--C-:B------:R-:W-:Y:S01]  /*5230*/  FFMA.FTZ R120, R51, c[0x0][0x2d0], -R28.reuse ;  /* 0x0000b40033787a23 */ /* 0x100fe2000001081c */
[----:B------:R-:W4:Y:S01]  /*5240*/  LDSM.16.MT88.4 R8, [R227+0x2800] ;  /* 0x00280000e308783b */ /* 0x000f220000004200 */
[----:B-1----:R-:W-:Y:S01]  /*5250*/  F2FP.PACK_AB R128, R110, R113 ;  /* 0x000000716e80723e */ /* 0x002fe200000000ff */
[----:B------:R-:W-:-:S02]  /*5260*/  FFMA.FTZ R177, R15, c[0x0][0x2d0], -R28 ;  /* 0x0000b4000fb17a23 */ /* 0x000fc4000001081c */
[--C-:B------:R-:W-:Y:S01]  /*5270*/  FFMA.FTZ R34, R47, c[0x0][0x2d0], -R28.reuse ;  /* 0x0000b4002f227a23 */ /* 0x100fe2000001081c */
[----:B------:R-:W1:Y:S01]  /*5280*/  LDSM.16.MT88.4 R12, [R224+0x800] ;  /* 0x00080000e00c783b */ /* 0x000e620000004200 */
[----:B------:R-:W-:Y:S01]  /*5290*/  MUFU.EX2 R109, R109 ;  /* 0x0000006d006d7308 */ /* 0x000fe20000000800 */
[----:B------:R-:W-:Y:S02]  /*52a0*/  FFMA.FTZ R30, R5, c[0x0][0x2d0], -R28 ;  /* 0x0000b400051e7a23 */ /* 0x000fe4000001081c */
[----:B------:R-:W-:Y:S01]  /*52b0*/  FADD.FTZ R110, R113, R110 ;  /* 0x0000006e716e7221 */ /* 0x000fe20000010000 */
[----:B------:R-:W-:Y:S04]  /*52c0*/  LDSM.16.MT88.4 R48, [R226+0x2000] ;  /* 0x00200000e230783b */ /* 0x000fe80000004200 */
[----:B------:R-:W5:Y:S01]  /*52d0*/  MUFU.EX2 R108, R108 ;  /* 0x0000006c006c7308 */ /* 0x000f620000000800 */
[----:B---3--:R-:W-:Y:S01]  /*52e0*/  F2FP.PACK_AB R130, R122, R111 ;  /* 0x0000006f7a82723e */ /* 0x008fe200000000ff */
[----:B------:R-:W-:Y:S06]  /*52f0*/  LDSM.16.MT88.4 R112, [R226+0x6000] ;  /* 0x00600000e270783b */ /* 0x000fec0000004200 */
[----:B------:R-:W-:Y:S08]  /*5300*/  MUFU.EX2 R123, R123 ;  /* 0x0000007b007b7308 */ /* 0x000ff00000000800 */
[----:B------:R-:W3:Y:S01]  /*5310*/  MUFU.EX2 R120, R120 ;  /* 0x0000007800787308 */ /* 0x000ee20000000800 */
[----:B-----5:R-:W-:-:S07]  /*5320*/  F2FP.PACK_AB R129, R108, R109 ;  /* 0x0000006d6c81723e */ /* 0x020fce00000000ff */
[----:B------:R-:W-:Y:S01]  /*5330*/  MUFU.EX2 R121, R121 ;  /* 0x0000007900797308 */ /* 0x000fe20000000800 */
[----:B---3--:R-:W-:-:S07]  /*5340*/  F2FP.PACK_AB R131, R120, R123 ;  /* 0x0000007b7883723e */ /* 0x008fce00000000ff */
[----:B------:R-:W3:Y:S01]  /*5350*/  MUFU.EX2 R164, R164 ;  /* 0x000000a400a47308 */ /* 0x000ee20000000800 */
[C---:B--2---:R-:W-:Y:S07]  /*5360*/  HMMA.16816.F32 R36, R128.reuse, R40, RZ ;  /* 0x000000288024723c */ /* 0x044fee00000018ff */
[----:B------:R-:W2:Y:S01]  /*5370*/  MUFU.EX2 R173, R173 ;  /* 0x000000ad00ad7308 */ /* 0x000ea20000000800 */
[C---:B------:R-:W-:Y:S07]  /*5380*/  HMMA.16816.F32 R40, R128.reuse, R42, RZ ;  /* 0x0000002a8028723c */ /* 0x040fee00000018ff */
[----:B------:R-:W-:Y:S01]  /*5390*/  MUFU.EX2 R177, R177 ;  /* 0x000000b100b17308 */ /* 0x000fe20000000800 */
[----:B---3--:R-:W-:Y:S01]  /*53a0*/  F2FP.PACK_AB R4, R164, R121 ;  /* 0x00000079a404723e */ /* 0x008fe200000000ff */
[C---:B------:R-:W-:Y:S06]  /*53b0*/  HMMA.16816.F32 R68, R128.reuse, R72, RZ ;  /* 0x000000488044723c */ /* 0x040fec00000018ff */
[----:B------:R-:W3:Y:S01]  /*53c0*/  MUFU.EX2 R34, R34 ;  /* 0x0000002200227308 */ /* 0x000ee20000000800 */
[----:B--2---:R-:W-:Y:S01]  /*53d0*/  F2FP.PACK_AB R6, R32, R173 ;  /* 0x000000ad2006723e */ /* 0x004fe200000000ff */
[C---:B------:R-:W-:Y:S06]  /*53e0*/  HMMA.16816.F32 R72, R128.reuse, R74, RZ ;  /* 0x0000004a8048723c */ /* 0x040fec00000018ff */
[----:B------:R-:W-:Y:S02]  /*53f0*/  MUFU.EX2 R30, R30 ;  /* 0x0000001e001e7308 */ /* 0x000fe40000000800 */
[C---:B------:R-:W-:Y:S06]  /*5400*/  HMMA.16816.F32 R148, R128.reuse, R152, RZ ;  /* 0x000000988094723c */ /* 0x040fec00000018ff */
[----:B------:R-:W2:Y:S01]  /*5410*/  MUFU.EX2 R175, R175 ;  /* 0x000000af00af7308 */ /* 0x000ea20000000800 */
[----:B---3--:R-:W-:Y:S01]  /*5420*/  F2FP.PACK_AB R5, R34, R177 ;  /* 0x000000b12205723e */ /* 0x008fe200000000ff */
[C---:B------:R-:W-:Y:S08]  /*5430*/  HMMA.16816.F32 R152, R128.reuse, R154, RZ ;  /* 0x0000009a8098723c */ /* 0x040ff000000018ff */
[----:B------:R-:W-:Y:S01]  /*5440*/  HMMA.16816.F32 R84, R128, R88, RZ ;  /* 0x000000588054723c */ /* 0x000fe200000018ff */
[----:B--2---:R-:W-:-:S07]  /*5450*/  F2FP.PACK_AB R7, R175, R30 ;  /* 0x0000001eaf07723e */ /* 0x004fce00000000ff */
[----:B------:R-:W-:Y:S08]  /*5460*/  HMMA.16816.F32 R88, R128, R90, RZ ;  /* 0x0000005a8058723c */ /* 0x000ff000000018ff */
[C---:B----4-:R-:W-:Y:S08]  /*5470*/  HMMA.16816.F32 R36, R4.reuse, R8, R36 ;  /* 0x000000080424723c */ /* 0x050ff00000001824 */
[C---:B------:R-:W-:Y:S01]  /*5480*/  HMMA.16816.F32 R40, R4.reuse, R10, R40 ;  /* 0x0000000a0428723c */ /* 0x040fe20000001828 */
[----:B------:R-:W2:Y:S07]  /*5490*/  LDSM.16.MT88.4 R8, [R227+0x4800] ;  /* 0x00480000e308783b */ /* 0x000eae0000004200 */
[C---:B-1----:R-:W-:Y:S08]  /*54a0*/  HMMA.16816.F32 R148, R4.reuse, R12, R148 ;  /* 0x0000000c0494723c */ /* 0x042ff00000001894 */
[----:B------:R-:W-:Y:S01]  /*54b0*/  HMMA.16816.F32 R152, R4, R14, R152 ;  /* 0x0000000e0498723c */ /* 0x000fe20000001898 */
[----:B------:R-:W1:Y:S07]  /*54c0*/  LDSM.16.MT88.4 R12, [R224+0x2800] ;  /* 0x00280000e00c783b */ /* 0x000e6e0000004200 */
[C---:B------:R-:W-:Y:S08]  /*54d0*/  HMMA.16816.F32 R60, R128.reuse, R64, RZ ;  /* 0x00000040803c723c */ /* 0x040ff000000018ff */
[C---:B------:R-:W-:Y:S08]  /*54e0*/  HMMA.16816.F32 R64, R128.reuse, R66, RZ ;  /* 0x000000428040723c */ /* 0x040ff000000018ff */
[----:B------:R-:W-:Y:S08]  /*54f0*/  HMMA.16816.F32 R100, R128, R104, RZ ;  /* 0x000000688064723c */ /* 0x000ff000000018ff */
[C---:B--2---:R-:W-:Y:S08]  /*5500*/  HMMA.16816.F32 R68, R4.reuse, R8, R68 ;  /* 0x000000080444723c */ /* 0x044ff00000001844 */
        /* <DEDUP_REMOVED lines=9> */
[----:B------:R-:W-:Y:S01]  /*55a0*/  HMMA.16816.F32 R88, R4, R10, R88 ;  /* 0x0000000a0458723c */ /* 0x000fe20000001858 */
[----:B------:R-:W2:Y:S07]  /*55b0*/  LDSM.16.MT88.4 R8, [R227+0x6800] ;  /* 0x00680000e308783b */ /* 0x000eae0000004200 */
[C---:B------:R-:W-:Y:S08]  /*55c0*/  HMMA.16816.F32 R136, R128.reuse, R138, RZ ;  /* 0x0000008a8088723c */ /* 0x040ff000000018ff */
[----:B------:R-:W-:Y:S08]  /*55d0*/  HMMA.16816.F32 R140, R128, R144, RZ ;  /* 0x00000090808c723c */ /* 0x000ff000000018ff */
[----:B-1----:R-:W-:Y:S07]  /*55e0*/  HMMA.16816.F32 R92, R4, R12, R92 ;  /* 0x0000000c045c723c */ /* 0x002fee000000185c */
[----:B------:R-:W-:Y:S01]  /*55f0*/  FADD.FTZ R12, R109, R108 ;  /* 0x0000006c6d0c7221 */ /* 0x000fe20000010000 */
[----:B------:R-:W-:Y:S01]  /*5600*/  HMMA.16816.F32 R144, R128, R146, RZ ;  /* 0x000000928090723c */ /* 0x000fe200000018ff */
[----:B------:R-:W-:-:S02]  /*5610*/  FADD.FTZ R13, R111, R110 ;  /* 0x0000006e6f0d7221 */ /* 0x000fc40000010000 */
[----:B------:R-:W-:Y:S02]  /*5620*/  FADD.FTZ R123, R123, R12 ;  /* 0x0000000c7b7b7221 */ /* 0x000fe40000010000 */
[----:B------:R-:W-:Y:S02]  /*5630*/  FADD.FTZ R122, R122, R13 ;  /* 0x0000000d7a7a7221 */ /* 0x000fe40000010000 */
[--C-:B------:R-:W-:Y:S01]  /*5640*/  FFMA.FTZ R12, R124, c[0x0][0x2d0], -R166.reuse ;  /* 0x0000b4007c0c7a23 */ /* 0x100fe200000108a6 */
[----:B------:R-:W-:Y:S01]  /*5650*/  HMMA.16816.F32 R108, R128, R112, RZ ;  /* 0x00000070806c723c */ /* 0x000fe200000018ff */
[----:B------:R-:W-:-:S06]  /*5660*/  FFMA.FTZ R13, R125, c[0x0][0x2d0], -R166 ;  /* 0x0000b4007d0d7a23 */ /* 0x000fcc00000108a6 */
[----:B------:R-:W-:Y:S01]  /*5670*/  MUFU.EX2 R13, R13 ;  /* 0x0000000d000d7308 */ /* 0x000fe20000000800 */
[C---:B--2---:R-:W-:Y:S08]  /*5680*/  HMMA.16816.F32 R100, R4.reuse, R8, R100 ;  /* 0x000000080464723c */ /* 0x044ff00000001864 */
[C---:B------:R-:W-:Y:S01]  /*5690*/  HMMA.16816.F32 R104, R4.reuse, R10, R104 ;  /* 0x0000000a0468723c */ /* 0x040fe20000001868 */
[----:B------:R-:W1:Y:S07]  /*56a0*/  LDSM.16.MT88.4 R8, [R226+0x6800] ;  /* 0x00680000e208783b */ /* 0x000e6e0000004200 */
[C---:B------:R-:W-:Y:S08]  /*56b0*/  HMMA.16816.F32 R132, R4.reuse, R20, R132 ;  /* 0x000000140484723c */ /* 0x040ff00000001884 */
[C---:B------:R-:W-:Y:S01]  /*56c0*/  HMMA.16816.F32 R136, R4.reuse, R22, R136 ;  /* 0x000000160488723c */ /* 0x040fe20000001888 */
[----:B------:R-:W2:Y:S07]  /*56d0*/  LDSM.16.MT88.4 R20, [R225+0x2800] ;  /* 0x00280000e114783b */ /* 0x000eae0000004200 */
[C---:B------:R-:W-:Y:S08]  /*56e0*/  HMMA.16816.F32 R140, R4.reuse, R16, R140 ;  /* 0x00000010048c723c */ /* 0x040ff0000000188c */
[----:B------:R-:W-:Y:S01]  /*56f0*/  HMMA.16816.F32 R144, R4, R18, R144 ;  /* 0x000000120490723c */ /* 0x000fe20000001890 */
[----:B------:R-:W3:Y:S07]  /*5700*/  LDSM.16.MT88.4 R16, [R226+0x4800] ;  /* 0x00480000e210783b */ /* 0x000eee0000004200 */
[----:B------:R-:W-:Y:S08]  /*5710*/  HMMA.16816.F32 R52, R128, R56, RZ ;  /* 0x000000388034723c */ /* 0x000ff000000018ff */
[----:B-1----:R-:W-:Y:S07]  /*5720*/  HMMA.16816.F32 R108, R4, R8, R108 ;  /* 0x00000008046c723c */ /* 0x002fee000000186c */
[----:B------:R-:W-:Y:S01]  /*5730*/  FADD.FTZ R8, R120, R123 ;  /* 0x0000007b78087221 */ /* 0x000fe20000010000 */
[----:B------:R-:W-:Y:S01]  /*5740*/  HMMA.16816.F32 R112, R128, R114, RZ ;  /* 0x000000728070723c */ /* 0x000fe200000018ff */
[----:B------:R-:W-:-:S02]  /*5750*/  FADD.FTZ R9, R121, R122 ;  /* 0x0000007a79097221 */ /* 0x000fc40000010000 */
[----:B------:R-:W1:Y:S02]  /*5760*/  LDSM.16.MT88.4 R120, [R225+0x6000] ;  /* 0x00600000e178783b */ /* 0x000e640000004200 */
[----:B------:R-:W-:-:S03]  /*5770*/  FADD.FTZ R164, R164, R9 ;  /* 0x00000009a4a47221 */ /* 0x000fc60000010000 */
[C---:B------:R-:W-:Y:S08]  /*5780*/  HMMA.16816.F32 R76, R128.reuse, R80, RZ ;  /* 0x00000050804c723c */ /* 0x040ff000000018ff */
[----:B------:R-:W-:Y:S08]  /*5790*/  HMMA.16816.F32 R80, R128, R82, RZ ;  /* 0x000000528050723c */ /* 0x000ff000000018ff */
[C---:B--2---:R-:W-:Y:S07]  /*57a0*/  HMMA.16816.F32 R52, R4.reuse, R20, R52 ;  /* 0x000000140434723c */ /* 0x044fee0000001834 */
[----:B------:R-:W-:Y:S01]  /*57b0*/  FADD.FTZ R21, R177, R8 ;  /* 0x00000008b1157221 */ /* 0x000fe20000010000 */
[----:B------:R-:W-:Y:S01]  /*57c0*/  HMMA.16816.F32 R112, R4, R10, R112 ;  /* 0x0000000a0470723c */ /* 0x000fe20000001870 */
[----:B------:R-:W2:Y:S02]  /*57d0*/  LDSM.16.MT88.4 R8, [R225+0x6800] ;  /* 0x00680000e108783b */ /* 0x000ea40000004200 */
[----:B------:R-:W-:-:S04]  /*57e0*/  FADD.FTZ R21, R34, R21 ;  /* 0x0000001522157221 */ /* 0x000fc80000010000 */
[----:B------:R-:W-:Y:S01]  /*57f0*/  FADD.FTZ R20, R30, R21 ;  /* 0x000000151e147221 */ /* 0x000fe20000010000 */
[----:B---3--:R-:W-:Y:S01]  /*5800*/  HMMA.16816.F32 R76, R4, R16, R76 ;  /* 0x00000010044c723c */ /* 0x008fe2000000184c */
[----:B------:R-:W-:Y:S02]  /*5810*/  FFMA.FTZ R21, R167, c[0x0][0x2d0], -R28 ;  /* 0x0000b400a7157a23 */ /* 0x000fe4000001081c */
[----:B------:R-:W-:-:S04]  /*5820*/  FADD.FTZ R20, R175, R20 ;  /* 0x00000014af147221 */ /* 0x000fc80000010000 */
[--C-:B------:R-:W-:Y:S01]  /*5830*/  FFMA.FTZ R17, R118, c[0x0][0x2d0], -R166.reuse ;  /* 0x0000b40076117a23 */ /* 0x100fe200000108a6 */
[----:B------:R-:W-:Y:S01]  /*5840*/  HMMA.16816.F32 R80, R4, R18, R80 ;  /* 0x000000120450723c */ /* 0x000fe20000001850 */
[--C-:B------:R-:W-:Y:S01]  /*5850*/  FFMA.FTZ R16, R119, c[0x0][0x2d0], -R166.reuse ;  /* 0x0000b40077107a23 */ /* 0x100fe200000108a6 */
[----:B------:R-:W-:Y:S05]  /*5860*/  MUFU.EX2 R21, R21 ;  /* 0x0000001500157308 */ /* 0x000fea0000000800 */
[--C-:B------:R-:W-:Y:S01]  /*5870*/  FFMA.FTZ R18, R116, c[0x0][0x2d0], -R166.reuse ;  /* 0x0000b40074127a23 */ /* 0x100fe200000108a6 */
[C---:B------:R-:W-:Y:S01]  /*5880*/  HMMA.16816.F32 R96, R128.reuse, R98, RZ ;  /* 0x000000628060723c */ /* 0x040fe200000018ff */
[--C-:B------:R-:W-:Y:S01]  /*5890*/  FFMA.FTZ R19, R117, c[0x0][0x2d0], -R166.reuse ;  /* 0x0000b40075137a23 */ /* 0x100fe200000108a6 */
[----:B------:R-:W-:Y:S06]  /*58a0*/  MUFU.EX2 R17, R17 ;  /* 0x0000001100117308 */ /* 0x000fec0000000800 */
[C---:B-1----:R-:W-:Y:S02]  /*58b0*/  HMMA.16816.F32 R116, R128.reuse, R120, RZ ;  /* 0x000000788074723c */ /* 0x042fe400000018ff */
[----:B------:R-:W-:Y:S06]  /*58c0*/  MUFU.EX2 R19, R19 ;  /* 0x0000001300137308 */ /* 0x000fec0000000800 */
[C---:B------:R-:W-:Y:S02]  /*58d0*/  HMMA.16816.F32 R120, R128.reuse, R122, RZ ;  /* 0x0000007a8078723c */ /* 0x040fe400000018ff */
[----:B------:R-:W-:Y:S06]  /*58e0*/  MUFU.EX2 R16, R16 ;  /* 0x0000001000107308 */ /* 0x000fec0000000800 */
[----:B------:R-:W-:Y:S08]  /*58f0*/  HMMA.16816.F32 R160, R128, R156, RZ ;  /* 0x0000009c80a0723c */ /* 0x000ff000000018ff */
[C---:B--2---:R-:W-:Y:S08]  /*5900*/  HMMA.16816.F32 R116, R4.reuse, R8, R116 ;  /* 0x000000080474723c */ /* 0x044ff00000001874 */
[----:B------:R-:W-:Y:S01]  /*5910*/  HMMA.16816.F32 R120, R4, R10, R120 ;  /* 0x0000000a0478723c */ /* 0x000fe20000001878 */
[----:B------:R-:W1:Y:S07]  /*5920*/  LDSM.16.MT88.4 R8, [R224+0x6000] ;  /* 0x00600000e008783b */ /* 0x000e6e0000004200 */
[----:B------:R-:W-:Y:S08]  /*5930*/  HMMA.16816.F32 R156, R128, R158, RZ ;  /* 0x0000009e809c723c */ /* 0x000ff000000018ff */
[----:B------:R-:W-:Y:S07]  /*5940*/  HMMA.16816.F32 R96, R4, R14, R96 ;  /* 0x0000000e0460723c */ /* 0x000fee0000001860 */
[--C-:B------:R-:W-:Y:S01]  /*5950*/  FFMA.FTZ R14, R126, c[0x0][0x2d0], -R166.reuse ;  /* 0x0000b4007e0e7a23 */ /* 0x100fe200000108a6 */
[----:B------:R-:W-:Y:S01]  /*5960*/  HMMA.16816.F32 R44, R128, R48, RZ ;  /* 0x00000030802c723c */ /* 0x000fe200000018ff */
[----:B------:R-:W-:-:S07]  /*5970*/  FFMA.FTZ R15, R127, c[0x0][0x2d0], -R166 ;  /* 0x0000b4007f0f7a23 */ /* 0x000fce00000108a6 */
[C---:B------:R-:W-:Y:S08]  /*5980*/  HMMA.16816.F32 R48, R128.reuse, R50, RZ ;  /* 0x000000328030723c */ /* 0x040ff000000018ff */
[C---:B------:R-:W-:Y:S08]  /*5990*/  HMMA.16816.F32 R56, R128.reuse, R58, RZ ;  /* 0x0000003a8038723c */ /* 0x040ff000000018ff */
[C---:B-1----:R-:W-:Y:S08]  /*59a0*/  HMMA.16816.F32 R124, R128.reuse, R8, RZ ;  /* 0x00000008807c723c */ /* 0x042ff000000018ff */
[----:B------:R-:W-:Y:S01]  /*59b0*/  HMMA.16816.F32 R128, R128, R10, RZ ;  /* 0x0000000a8080723c */ /* 0x000fe200000018ff */
[----:B------:R-:W1:Y:S07]  /*59c0*/  LDSM.16.MT88.4 R8, [R224+0x6800] ;  /* 0x00680000e008783b */ /* 0x000e6e0000004200 */
[C---:B------:R-:W-:Y:S08]  /*59d0*/  HMMA.16816.F32 R160, R4.reuse, R24, R160 ;  /* 0x0000001804a0723c */ /* 0x040ff000000018a0 */
[C---:B------:R-:W-:Y:S01]  /*59e0*/  HMMA.16816.F32 R156, R4.reuse, R26, R156 ;  /* 0x0000001a049c723c */ /* 0x040fe2000000189c */
[----:B------:R-:W2:Y:S07]  /*59f0*/  LDSM.16.MT88.4 R24, [R226+0x2800] ;  /* 0x00280000e218783b */ /* 0x000eae0000004200 */
[C---:B------:R-:W-:Y:S01]  /*5a00*/  HMMA.16816.F32 R56, R4.reuse, R22, R56 ;  /* 0x000000160438723c */ /* 0x040fe20000001838 */
[----:B------:R-:W-:Y:S07]  /*5a10*/  MUFU.EX2 R23, R15 ;  /* 0x0000000f00177308 */ /* 0x000fee0000000800 */
[C---:B-1----:R-:W-:Y:S08]  /*5a20*/  HMMA.16816.F32 R124, R4.reuse, R8, R124 ;  /* 0x00000008047c723c */ /* 0x042ff0000000187c */
[C---:B------:R-:W-:Y:S01]  /*5a30*/  HMMA.16816.F32 R128, R4.reuse, R10, R128 ;  /* 0x0000000a0480723c */ /* 0x040fe20000001880 */
[----:B------:R-:W1:Y:S07]  /*5a40*/  LDSM.16.MT88.4 R8, [R227+0x1000] ;  /* 0x00100000e308783b */ /* 0x000e6e0000004200 */
[C---:B--2---:R-:W-:Y:S07]  /*5a50*/  HMMA.16816.F32 R44, R4.reuse, R24, R44 ;  /* 0x00000018042c723c */ /* 0x044fee000000182c */
[--C-:B------:R-:W-:Y:S01]  /*5a60*/  FFMA.FTZ R24, R33, c[0x0][0x2d0], -R28.reuse ;  /* 0x0000b40021187a23 */ /* 0x100fe2000001081c */
[----:B------:R-:W-:Y:S01]  /*5a70*/  HMMA.16816.F32 R48, R4, R26, R48 ;  /* 0x0000001a0430723c */ /* 0x000fe20000001830 */
[----:B------:R2:W3:Y:S01]  /*5a80*/  MUFU.EX2 R4, R18 ;  /* 0x0000001200047308 */ /* 0x0004e20000000800 */
[----:B------:R-:W-:-:S05]  /*5a90*/  FFMA.FTZ R25, R31, c[0x0][0x2d0], -R28 ;  /* 0x0000b4001f197a23 */ /* 0x000fca000001081c */
[--C-:B------:R-:W-:Y:S02]  /*5aa0*/  FFMA.FTZ R5, R169, c[0x0][0x2d0], -R28.reuse ;  /* 0x0000b400a9057a23 */ /* 0x100fe4000001081c */
[----:B------:R-:W-:Y:S01]  /*5ab0*/  FFMA.FTZ R6, R171, c[0x0][0x2d0], -R28 ;  /* 0x0000b400ab067a23 */ /* 0x000fe2000001081c */
[----:B------:R-:W-:Y:S01]  /*5ac0*/  MUFU.EX2 R24, R24 ;  /* 0x0000001800187308 */ /* 0x000fe20000000800 */
[----:B------:R-:W-:-:S04]  /*5ad0*/  FADD.FTZ R7, R173, R164 ;  /* 0x000000a4ad077221 */ /* 0x000fc80000010000 */
[----:B------:R-:W-:Y:S02]  /*5ae0*/  FADD.FTZ R7, R32, R7 ;  /* 0x0000000720077221 */ /* 0x000fe40000010000 */
[----:B--2---:R-:W-:Y:S01]  /*5af0*/  FFMA.FTZ R18, R165, c[0x0][0x2d0], -R28 ;  /* 0x0000b400a5127a23 */ /* 0x004fe2000001081c */
[----:B------:R-:W2:Y:S01]  /*5b00*/  MUFU.EX2 R5, R5 ;  /* 0x0000000500057308 */ /* 0x000ea20000000800 */
[----:B---3--:R-:W-:Y:S01]  /*5b10*/  FADD.FTZ R22, R4, R7 ;  /* 0x0000000704167221 */ /* 0x008fe20000010000 */
[----:B------:R-:W-:-:S06]  /*5b20*/  F2FP.PACK_AB R4, R19, R4 ;  /* 0x000000041304723e */ /* 0x000fcc00000000ff */
[----:B------:R-:W3:Y:S08]  /*5b30*/  MUFU.EX2 R6, R6 ;  /* 0x0000000600067308 */ /* 0x000ef00000000800 */
[----:B------:R-:W4:Y:S01]  /*5b40*/  MUFU.EX2 R18, R18 ;  /* 0x0000001200127308 */ /* 0x000f220000000800 */
[----:B--2---:R-:W-:Y:S02]  /*5b50*/  FADD.FTZ R7, R5, R20 ;  /* 0x0000001405077221 */ /* 0x004fe40000010000 */
[----:B------:R-:W-:-:S02]  /*5b60*/  FADD.FTZ R20, R19, R22 ;  /* 0x0000001613147221 */ /* 0x000fc40000010000 */
[C---:B---3--:R-:W-:Y:S01]  /*5b70*/  FADD.FTZ R19, R6.reuse, R7 ;  /* 0x0000000706137221 */ /* 0x048fe20000010000 */
[----:B------:R-:W-:Y:S02]  /*5b80*/  F2FP.PACK_AB R5, R6, R5 ;  /* 0x000000050605723e */ /* 0x000fe400000000ff */
[----:B------:R-:W-:Y:S01]  /*5b90*/  MUFU.EX2 R22, R14 ;  /* 0x0000000e00167308 */ /* 0x000fe20000000800 */
[----:B------:R-:W-:Y:S01]  /*5ba0*/  F2FP.PACK_AB R6, R16, R17 ;  /* 0x000000111006723e */ /* 0x000fe200000000ff */
[----:B------:R-:W-:Y:S01]  /*5bb0*/  FADD.FTZ R17, R17, R20 ;  /* 0x0000001411117221 */ /* 0x000fe20000010000 */
[----:B----4-:R-:W-:Y:S01]  /*5bc0*/  F2FP.PACK_AB R7, R21, R18 ;  /* 0x000000121507723e */ /* 0x010fe200000000ff */
[----:B------:R-:W-:-:S04]  /*5bd0*/  FADD.FTZ R18, R18, R19 ;  /* 0x0000001312127221 */ /* 0x000fc80000010000 */
[----:B------:R-:W-:Y:S01]  /*5be0*/  MUFU.EX2 R25, R25 ;  /* 0x0000001900197308 */ /* 0x000fe20000000800 */
        /* <DEDUP_REMOVED lines=50> */
[----:B------:R-:W2:Y:S05]  /*5f10*/  MUFU.EX2 R4, R12 ;  /* 0x0000000c00047308 */ /* 0x000eaa0000000800 */
[----:B------:R-:W-:-:S02]  /*5f20*/  FFMA.FTZ R5, R35, c[0x0][0x2d0], -R28 ;  /* 0x0000b40023057a23 */ /* 0x000fc4000001081c */
[----:B------:R-:W-:-:S04]  /*5f30*/  FFMA.FTZ R28, R29, c[0x0][0x2d0], -R28 ;  /* 0x0000b4001d1c7a23 */ /* 0x000fc8000001081c */
[----:B------:R-:W3:Y:S01]  /*5f40*/  MUFU.EX2 R5, R5 ;  /* 0x0000000500057308 */ /* 0x000ee20000000800 */
[----:B--2---:R-:W-:Y:S01]  /*5f50*/  FADD.FTZ R6, R4, R17 ;  /* 0x0000001104067221 */ /* 0x004fe20000010000 */
[----:B------:R-:W-:-:S06]  /*5f60*/  F2FP.PACK_AB R4, R13, R4 ;  /* 0x000000040d04723e */ /* 0x000fcc00000000ff */
[----:B------:R-:W2:Y:S01]  /*5f70*/  MUFU.EX2 R20, R28 ;  /* 0x0000001c00147308 */ /* 0x000ea20000000800 */
[----:B------:R-:W-:Y:S01]  /*5f80*/  FADD.FTZ R21, R13, R6 ;  /* 0x000000060d157221 */ /* 0x000fe20000010000 */
[----:B------:R-:W-:Y:S01]  /*5f90*/  F2FP.PACK_AB R6, R23, R22 ;  /* 0x000000161706723e */ /* 0x000fe200000000ff */
[----:B------:R-:W4:Y:S02]  /*5fa0*/  LDSM.16.MT88.4 R12, [R225+0x1800] ;  /* 0x00180000e10c783b */ /* 0x000f240000004200 */
[----:B------:R-:W-:Y:S02]  /*5fb0*/  FADD.FTZ R22, R22, R21 ;  /* 0x0000001516167221 */ /* 0x000fe40000010000 */
[----:B---3--:R-:W-:Y:S01]  /*5fc0*/  FADD.FTZ R27, R5, R18 ;  /* 0x00000012051b7221 */ /* 0x008fe20000010000 */
[C---:B------:R-:W-:Y:S01]  /*5fd0*/  F2FP.PACK_AB R5, R24.reuse, R5 ;  /* 0x000000051805723e */ /* 0x040fe200000000ff */
[----:B------:R-:W3:Y:S02]  /*5fe0*/  LDSM.16.MT88.4 R16, [R226+0x1800] ;  /* 0x00180000e210783b */ /* 0x000ee40000004200 */
[----:B------:R-:W-:Y:S01]  /*5ff0*/  FADD.FTZ R24, R24, R27 ;  /* 0x0000001b18187221 */ /* 0x000fe20000010000 */
[----:B--2---:R-:W-:-:S03]  /*6000*/  F2FP.PACK_AB R7, R20, R25 ;  /* 0x000000191407723e */ /* 0x004fc600000000ff */
[----:B------:R-:W-:-:S04]  /*6010*/  FADD.FTZ R25, R25, R24 ;  /* 0x0000001819197221 */ /* 0x000fc80000010000 */
[----:B------:R-:W-:Y:S01]  /*6020*/  FADD.FTZ R3, R20, R25 ;  /* 0x0000001914037221 */ /* 0x000fe20000010000 */
[C---:B-1----:R-:W-:Y:S08]  /*6030*/  HMMA.16816.F32 R160, R4.reuse, R8, R160 ;  /* 0x0000000804a0723c */ /* 0x042ff000000018a0 */
[C---:B------:R-:W-:Y:S01]  /*6040*/  HMMA.16816.F32 R156, R4.reuse, R10, R156 ;  /* 0x0000000a049c723c */ /* 0x040fe2000000189c */
[----:B------:R-:W1:Y:S07]  /*6050*/  LDSM.16.MT88.4 R8, [R224+0x1800] ;  /* 0x00180000e008783b */ /* 0x000e6e0000004200 */
[C---:B----4-:R-:W-:Y:S08]  /*6060*/  HMMA.16816.F32 R140, R4.reuse, R12, R140 ;  /* 0x0000000c048c723c */ /* 0x050ff0000000188c */
[C---:B---3--:R-:W-:Y:S08]  /*6070*/  HMMA.16816.F32 R132, R4.reuse, R16, R132 ;  /* 0x000000100484723c */ /* 0x048ff00000001884 */
[C---:B------:R-:W-:Y:S01]  /*6080*/  HMMA.16816.F32 R136, R4.reuse, R18, R136 ;  /* 0x000000120488723c */ /* 0x040fe20000001888 */
[----:B------:R-:W2:Y:S07]  /*6090*/  LDSM.16.MT88.4 R16, [R227+0x3800] ;  /* 0x00380000e310783b */ /* 0x000eae0000004200 */
        /* <DEDUP_REMOVED lines=37> */
[----:B------:R-:W-:Y:S07]  /*62f0*/  HMMA.16816.F32 R128, R4, R10, R128 ;  /* 0x0000000a0480723c */ /* 0x000fee0000001880 */
[----:B------:R-:W-:-:S04]  /*6300*/  @P1 IMAD.HI.U32 R4, R237, c[0x0][0x2c8], RZ ;  /* 0x0000b200ed041a27 */ /* 0x000fc800078e00ff */
[----:B------:R-:W-:Y:S01]  /*6310*/  IMAD.MOV.U32 R5, RZ, RZ, R237 ;  /* 0x000000ffff057224 */ /* 0x000fe200078e00ed */
[----:B------:R-:W-:-:S04]  /*6320*/  @P1 SHF.R.U32.HI R5, RZ, c[0x0][0x2cc], R4 ;  /* 0x0000b300ff051a19 */ /* 0x000fc80000011604 */
[----:B------:R-:W-:-:S04]  /*6330*/  IADD3 R5, R5, R170, -R172 ;  /* 0x000000aa05057210 */ /* 0x000fc80007ffe8ac */
[----:B------:R-:W-:-:S04]  /*6340*/  SHF.R.S32.HI R4, RZ, 0x1f, R5 ;  /* 0x0000001fff047819 */ /* 0x000fc80000011405 */
[----:B------:R-:W-:-:S04]  /*6350*/  LEA.HI R4, R4, R5, RZ, 0x6 ;  /* 0x0000000504047211 */ /* 0x000fc800078f30ff */
[----:B------:R-:W-:-:S04]  /*6360*/  SHF.R.S32.HI R4, RZ, 0x6, R4 ;  /* 0x00000006ff047819 */ /* 0x000fc80000011404 */
[----:B------:R-:W-:Y:S01]  /*6370*/  IMNMX R6, R168, R4, !PT ;  /* 0x00000004a8067217 */ /* 0x000fe20007800200 */
[----:B------:R-:W-:-:S03]  /*6380*/  FADD.FTZ R4, R23, R22 ;  /* 0x0000001617047221 */ /* 0x000fc60000010000 */
[----:B------:R-:W-:Y:S01]  /*6390*/  ISETP.GE.AND P0, PT, R200, R6, PT ;  /* 0x00000006c800720c */ /* 0x000fe20003f06270 */
[----:B------:R1:W-:Y:S04]  /*63a0*/  STL [R1+0x7c], R6 ;  /* 0x00007c0601007387 */ /* 0x0003e80000100800 */
[----:B------:R1:W-:Y:S04]  /*63b0*/  STL [R1+0x58], R3 ;  /* 0x0000580301007387 */ /* 0x0003e80000100800 */
[----:B------:R1:W-:Y:S04]  /*63c0*/  STL [R1+0x70], R4 ;  /* 0x0000700401007387 */ /* 0x0003e80000100800 */
[----:B------:R-:W-:Y:S05]  /*63d0*/  @!P0 BRA `(.L_x_2202) ;  /* 0x00003a0000008947 */ /* 0x000fea0003800000 */
[----:B------:R2:W-:Y:S01]  /*63e0*/  STL [R1+0x80], R200 ;  /* 0x000080c801007387 */ /* 0x0005e20000100800 */
[----:B------:R-:W-:-:S02]  /*63f0*/  MOV R165, R2 ;  /* 0x0000000200a57202 */ /* 0x000fc40000000f00 */
[----:B-1----:R-:W-:Y:S02]  /*6400*/  MOV R3, R0 ;  /* 0x0000000000037202 */ /* 0x002fe40000000f00 */
.L_x_2203:
[----:B------:R-:W3:Y:S01]  /*6410*/  LDL.64 R16, [R1+0x60] ;  /* 0x0000600001107983 */ /* 0x000ee20000100a00 */
[----:B------:R-:W-:Y:S04]  /*6420*/  DEPBAR.LE SB0, 0x0 ;  /* 0x000080000000791a */ /* 0x000fe80000000000 */
[----:B------:R-:W-:Y:S01]  /*6430*/  WARPSYNC 0xffffffff ;  /* 0xffffffff00007948 */ /* 0x000fe20003800000 */
[----:B------:R-:W4:Y:S06]  /*6440*/  LDL.LU R14, [R1+0x80] ;  /* 0x00008000010e7983 */ /* 0x000f2c0000300800 */
[----:B------:R-:W4:Y:S06]  /*6450*/  LDL R164, [R1+0x4c] ;  /* 0x00004c0001a47983 */ /* 0x000f2c0000100800 */
[----:B------:R-:W-:Y:S06]  /*6460*/  BAR.SYNC.DEFER_BLOCKING 0x0 ;  /* 0x0000000000007b1d */ /* 0x000fec0000010000 */
[----:B------:R-:W-:Y:S06]  /*6470*/  LDSM.16.M88.4 R168, [R234] ;  /* 0x00000000eaa8783b */ /* 0x000fec0000000200 */
[----:B------:R-:W1:Y:S06]  /*6480*/  LDSM.16.M88.4 R172, [R233] ;  /* 0x00000000e9ac783b */ /* 0x000e6c0000000200 */
[----:B------:R-:W5:Y:S06]  /*6490*/  LDSM.16.M88.4 R176, [R233+0x800] ;  /* 0x00080000e9b0783b */ /* 0x000f6c0000000200 */
[----:B--2---:R-:W2:Y:S06]  /*64a0*/  LDSM.16.M88.4 R180, [R233+0x1000] ;  /* 0x00100000e9b4783b */ /* 0x004eac0000000200 */
[----:B------:R-:W1:Y:S06]  /*64b0*/  LDSM.16.M88.4 R184, [R233+0x1800] ;  /* 0x00180000e9b8783b */ /* 0x000e6c0000000200 */
[----:B------:R-:W-:Y:S06]  /*64c0*/  LDSM.16.M88.4 R188, [R232] ;  /* 0x00000000e8bc783b */ /* 0x000fec0000000200 */
[----:B------:R-:W1:Y:S06]  /*64d0*/  LDSM.16.M88.4 R192, [R231] ;  /* 0x00000000e7c0783b */ /* 0x000e6c0000000200 */
[----:B------:R-:W1:Y:S06]  /*64e0*/  LDSM.16.M88.4 R196, [R223] ;  /* 0x00000000dfc4783b */ /* 0x000e6c0000000200 */
[----:B--2---:R-:W2:Y:S06]  /*64f0*/  LDSM.16.M88.4 R200, [R222] ;  /* 0x00000000dec8783b */ /* 0x004eac0000000200 */
[----:B------:R-:W1:Y:S01]  /*6500*/  LDSM.16.M88.4 R204, [R221] ;  /* 0x00000000ddcc783b */ /* 0x000e620000000200 */
[----:B----4-:R-:W-:Y:S11]  /*6510*/  ISETP.GT.AND P6, PT, R164, R14, PT ;  /* 0x0000000ea400720c */ /* 0x010ff60003fc4270 */
[----:B------:R-:W-:Y:S02]  /*6520*/  @!UPT UIADD3 URZ, URZ, URZ, URZ ;  /* 0x0000003f3f3ff290 */ /* 0x000fe4000fffe03f */
[----:B------:R-:W-:Y:S01]  /*6530*/  @!P6 SHF.R.S32.HI R5, RZ, 0x1f, R14 ;  /* 0x0000001fff05e819 */ /* 0x000fe2000001140e */
[----:B------:R-:W-:Y:S01]  /*6540*/  @!P6 IMAD.WIDE.U32 R6, R14, c[0x0][0x208], RZ ;  /* 0x000082000e06ea25 */ /* 0x000fe200078e00ff */
[----:B---3--:R-:W-:Y:S02]  /*6550*/  @!P6 IADD3 R10, P0, R16, 0x40, RZ ;  /* 0x00000040100ae810 */ /* 0x008fe40007f1e0ff */
[----:B------:R-:W-:Y:S01]  /*6560*/  @!P6 MOV R2, c[0x0][0x208] ;  /* 0x000082000002ea02 */ /* 0x000fe20000000f00 */
[----:B------:R-:W-:Y:S01]  /*6570*/  @!P6 IMAD R5, R5, c[0x0][0x208], RZ ;  /* 0x000082000505ea24 */ /* 0x000fe200078e02ff */
[----:B------:R-:W-:Y:S02]  /*6580*/  @!P6 MOV R0, c[0x0][0x20c] ;  /* 0x000083000000ea02 */ /* 0x000fe40000000f00 */
[----:B------:R-:W-:Y:S01]  /*6590*/  @!P6 IADD3.X R4, RZ, R238, RZ, P0, !PT ;  /* 0x000000eeff04e210 */ /* 0x000fe200007fe4ff */
[----:B------:R-:W-:Y:S05]  /*65a0*/  @!P6 IMAD R5, R14, c[0x0][0x20c], R5 ;  /* 0x000083000e05ea24 */ /* 0x000fea00078e0205 */
[----:B------:R-:W-:Y:S01]  /*65b0*/  @!P6 IADD3 R5, R7, R5, RZ ;  /* 0x000000050705e210 */ /* 0x000fe20007ffe0ff */
[C---:B------:R-:W-:Y:S03]  /*65c0*/  @!P6 IMAD.SHL.U32 R7, R6.reuse, 0x40, RZ ;  /* 0x000000400607e824 */ /* 0x040fe600078e00ff */
[----:B------:R-:W-:Y:S02]  /*65d0*/  @!P6 SHF.L.U64.HI R5, R6, 0x6, R5 ;  /* 0x000000060605e819 */ /* 0x000fe40000010205 */
[C---:B------:R-:W-:Y:S04]  /*65e0*/  @!P6 LEA R11, P0, R2.reuse, R7, 0x5 ;  /* 0x00000007020be211 */ /* 0x040fe800078028ff */
[----:B------:R-:W-:Y:S02]  /*65f0*/  @!P6 LEA.HI.X R13, R2, R5, R0, 0x5, P0 ;  /* 0x00000005020de211 */ /* 0x000fe400000f2c00 */
[----:B------:R-:W-:Y:S05]  /*6600*/  @!P6 IADD3 R15, P0, R7, R16, RZ ;  /* 0x00000010070fe210 */ /* 0x000fea0007f1e0ff */
[----:B------:R-:W-:Y:S01]  /*6610*/  @!P6 IMAD.X R2, R5, 0x1, R238, P0 ;  /* 0x000000010502e824 */ /* 0x000fe200000e06ee */
[----:B------:R-:W-:Y:S04]  /*6620*/  @!P6 IADD3 R9, P0, R7, R10, RZ ;  /* 0x0000000a0709e210 */ /* 0x000fe80007f1e0ff */
[----:B------:R-:W-:Y:S02]  /*6630*/  @!P6 IADD3.X R0, R5, R4, RZ, P0, !PT ;  /* 0x000000040500e210 */ /* 0x000fe400007fe4ff */
[C---:B------:R-:W-:Y:S04]  /*6640*/  @!P6 LEA R20, P0, R15.reuse, c[0x0][0x1f8], 0x1 ;  /* 0x00007e000f14ea11 */ /* 0x040fe800078008ff */
[----:B------:R-:W-:Y:S02]  /*6650*/  @!P6 LEA.HI.X R21, R15, c[0x0][0x1fc], R2, 0x1, P0 ;  /* 0x00007f000f15ea11 */ /* 0x000fe400000f0c02 */
[C---:B------:R-:W-:Y:S03]  /*6660*/  @!P6 LEA R28, P0, R9.reuse, c[0x0][0x1f8], 0x1 ;  /* 0x00007e00091cea11 */ /* 0x040fe600078008ff */
[----:B------:R-:W-:Y:S01]  /*6670*/  @!PT LDS RZ, [RZ] ;  /* 0x00000000fffff984 */ /* 0x000fe20000000800 */
[----:B------:R-:W-:Y:S01]  /*6680*/  @!PT LDS RZ, [RZ] ;  /* 0x00000000fffff984 */ /* 0x000fe20000000800 */
[----:B------:R-:W-:Y:S01]  /*6690*/  @!PT LDS RZ, [RZ] ;  /* 0x00000000fffff984 */ /* 0x000fe20000000800 */
[----:B------:R3:W-:Y:S01]  /*66a0*/  @!P6 LDGSTS.E.BYPASS.LTC128B.128 [R249+0x100], [R20.64], !P5 ;  /* 0x0010000014f9efae */ /* 0x0007e2000e901d46 */
[----:B------:R-:W-:Y:S02]  /*66b0*/  @!P6 LEA.HI.X R29, R9, c[0x0][0x1fc], R0, 0x1, P0 ;  /* 0x00007f00091dea11 */ /* 0x000fe400000f0c00 */
[C---:B------:R-:W-:Y:S03]  /*66c0*/  @!P6 IADD3 R8, P0, R16.reuse, 0x80, RZ ;  /* 0x000000801008e810 */ /* 0x040fe60007f1e0ff */
[----:B------:R4:W-:Y:S01]  /*66d0*/  @!P6 LDGSTS.E.BYPASS.LTC128B.128 [R249+0x2100], [R28.64], !P4 ;  /* 0x021000001cf9efae */ /* 0x0009e2000e101d46 */
[----:B------:R-:W-:Y:S02]  /*66e0*/  @!P6 IADD3.X R2, RZ, R238, RZ, P0, !PT ;  /* 0x000000eeff02e210 */ /* 0x000fe400007fe4ff */
[----:B------:R-:W-:Y:S05]  /*66f0*/  @!P6 IADD3 R9, P0, R7, R8, RZ ;  /* 0x000000080709e210 */ /* 0x000fea0007f1e0ff */
[----:B------:R-:W-:Y:S01]  /*6700*/  @!P6 IMAD.X R0, R5, 0x1, R2, P0 ;  /* 0x000000010500e824 */ /* 0x000fe200000e0602 */
[C---:B------:R-:W-:Y:S04]  /*6710*/  @!P6 LEA R26, P0, R9.reuse, c[0x0][0x1f8], 0x1 ;  /* 0x00007e00091aea11 */ /* 0x040fe800078008ff */
[----:B------:R-:W-:Y:S02]  /*6720*/  @!P6 LEA.HI.X R27, R9, c[0x0][0x1fc], R0, 0x1, P0 ;  /* 0x00007f00091bea11 */ /* 0x000fe400000f0c00 */
[----:B------:R-:W-:Y:S03]  /*6730*/  @!P6 IADD3 R6, P0, R16, 0xc0, RZ ;  /* 0x000000c01006e810 */ /* 0x000fe60007f1e0ff */
[----:B------:R1:W-:Y:S01]  /*6740*/  @!P6 LDGSTS.E.BYPASS.LTC128B.128 [R249+0x4100], [R26.64], !P3 ;  /* 0x041000001af9efae */ /* 0x0003e2000d901d46 */
[----:B------:R-:W-:Y:S02]  /*6750*/  @!P6 IADD3.X R0, RZ, R238, RZ, P0, !PT ;  /* 0x000000eeff00e210 */ /* 0x000fe400007fe4ff */
[----:B------:R-:W-:Y:S04]  /*6760*/  @!P6 IADD3 R12, P0, R7, R6, RZ ;  /* 0x00000006070ce210 */ /* 0x000fe80007f1e0ff */
[----:B------:R-:W-:Y:S02]  /*6770*/  @!P6 IADD3.X R5, R5, R0, RZ, P0, !PT ;  /* 0x000000000505e210 */ /* 0x000fe400007fe4ff */
[C---:B------:R-:W-:Y:S04]  /*6780*/  @!P6 LEA R32, P0, R12.reuse, c[0x0][0x1f8], 0x1 ;  /* 0x00007e000c20ea11 */ /* 0x040fe800078008ff */
[----:B------:R-:W-:Y:S02]  /*6790*/  @!P6 LEA.HI.X R33, R12, c[0x0][0x1fc], R5, 0x1, P0 ;  /* 0x00007f000c21ea11 */ /* 0x000fe400000f0c05 */
[----:B------:R-:W-:Y:S03]  /*67a0*/  @!P6 IADD3 R9, P0, R11, R10, RZ ;  /* 0x0000000a0b09e210 */ /* 0x000fe60007f1e0ff */
[----:B------:R1:W-:Y:S02]  /*67b0*/  @!P6 LDGSTS.E.BYPASS.LTC128B.128 [R249+0x6100], [R32.64], !P2 ;  /* 0x0610000020f9efae */ /* 0x0003e4000d101d46 */
[----:B------:R-:W-:Y:S01]  /*67c0*/  @!P6 IMAD.X R4, R13, 0x1, R4, P0 ;  /* 0x000000010d04e824 */ /* 0x000fe200000e0604 */
[----:B------:R-:W-:Y:S04]  /*67d0*/  @!P6 IADD3 R7, P0, R11, R8, RZ ;  /* 0x000000080b07e210 */ /* 0x000fe80007f1e0ff */
[----:B------:R-:W-:Y:S02]  /*67e0*/  @!P6 IADD3.X R2, R13, R2, RZ, P0, !PT ;  /* 0x000000020d02e210 */ /* 0x000fe400007fe4ff */
[----:B------:R-:W-:Y:S04]  /*67f0*/  @!P6 IADD3 R5, P0, R11, R6, RZ ;  /* 0x000000060b05e210 */ /* 0x000fe80007f1e0ff */
[----:B------:R-:W-:Y:S02]  /*6800*/  @!P6 IADD3.X R0, R13, R0, RZ, P0, !PT ;  /* 0x000000000d00e210 */ /* 0x000fe400007fe4ff */
[----:B------:R-:W-:Y:S05]  /*6810*/  @!P6 IADD3 R11, P0, R11, R16, RZ ;  /* 0x000000100b0be210 */ /* 0x000fea0007f1e0ff */
[----:B------:R-:W-:Y:S01]  /*6820*/  @!P6 IMAD.X R6, R13, 0x1, R238, P0 ;  /* 0x000000010d06e824 */ /* 0x000fe200000e06ee */
[C---:B------:R-:W-:Y:S04]  /*6830*/  @!P6 LEA R12, P0, R11.reuse, c[0x0][0x1f8], 0x1 ;  /* 0x00007e000b0cea11 */ /* 0x040fe800078008ff */
[----:B------:R-:W-:Y:S02]  /*6840*/  @!P6 LEA.HI.X R13, R11, c[0x0][0x1fc], R6, 0x1, P0 ;  /* 0x00007f000b0dea11 */ /* 0x000fe400000f0c06 */
[C---:B------:R-:W-:Y:S03]  /*6850*/  @!P6 LEA R16, P0, R9.reuse, c[0x0][0x1f8], 0x1 ;  /* 0x00007e000910ea11 */ /* 0x040fe600078008ff */
[----:B------:R5:W-:Y:S01]  /*6860*/  @!P6 LDGSTS.E.BYPASS.LTC128B.128 [R249+0x1100], [R12.64], !P5 ;  /* 0x011000000cf9efae */ /* 0x000be2000e901d46 */
[----:B------:R-:W-:Y:S02]  /*6870*/  @!P6 LEA.HI.X R17, R9, c[0x0][0x1fc], R4, 0x1, P0 ;  /* 0x00007f000911ea11 */ /* 0x000fe400000f0c04 */
[C---:B------:R-:W-:Y:S03]  /*6880*/  @!P6 LEA R24, P0, R7.reuse, c[0x0][0x1f8], 0x1 ;  /* 0x00007e000718ea11 */ /* 0x040fe600078008ff */
[----:B------:R2:W-:Y:S01]  /*6890*/  @!P6 LDGSTS.E.BYPASS.LTC128B.128 [R249+0x3100], [R16.64], !P4 ;  /* 0x0310000010f9efae */ /* 0x0005e2000e101d46 */
[----:B------:R-:W-:Y:S02]  /*68a0*/  @!P6 LEA.HI.X R25, R7, c[0x0][0x1fc], R2, 0x1, P0 ;  /* 0x00007f000719ea11 */ /* 0x000fe400000f0c02 */
[C---:B------:R-:W-:Y:S02]  /*68b0*/  @!P6 LEA R166, P0, R5.reuse, c[0x0][0x1f8], 0x1 ;  /* 0x00007e0005a6ea11 */ /* 0x040fe400078008ff */
[----:B------:R-:W-:Y:S01]  /*68c0*/  MOV R2, R14 ;  /* 0x0000000e00027202 */ /* 0x000fe20000000f00 */
[----:B------:R2:W-:Y:S01]  /*68d0*/  @!P6 LDGSTS.E.BYPASS.LTC128B.128 [R249+0x5100], [R24.64], !P3 ;  /* 0x0510000018f9efae */ /* 0x0005e2000d901d46 */
[----:B------:R-:W-:Y:S02]  /*68e0*/  @!P6 LEA.HI.X R167, R5, c[0x0][0x1fc], R0, 0x1, P0 ;  /* 0x00007f0005a7ea11 */ /* 0x000fe400000f0c00 */
[C---:B-1----:R-:W-:Y:S03]  /*68f0*/  HMMA.16816.F32 R4, R168.reuse, R172, RZ ;  /* 0x000000aca804723c */ /* 0x042fe600000018ff */
[----:B------:R1:W-:Y:S05]  /*6900*/  @!P6 LDGSTS.E.BYPASS.LTC128B.128 [R249+0x7100], [R166.64], !P2 ;  /* 0x07100000a6f9efae */ /* 0x0003ea000d101d46 */
[C---:B------:R-:W-:Y:S01]  /*6910*/  HMMA.16816.F32 R8, R168.reuse, R174, RZ ;  /* 0x000000aea808723c */ /* 0x040fe200000018ff */
[----:B------:R-:W-:Y:S06]  /*6920*/  LDSM.16.M88.4 R172, [R229] ;  /* 0x00000000e5ac783b */ /* 0x000fec0000000200 */
[----:B------:R-:W0:Y:S01]  /*6930*/  LDGDEPBAR ;  /* 0x00000000000079af */ /* 0x000e220000000000 */
[C---:B-----5:R-:W-:Y:S08]  /*6940*/  HMMA.16816.F32 R12, R168.reuse, R176, RZ ;  /* 0x000000b0a80c723c */ /* 0x060ff000000018ff */
[C---:B--2---:R-:W-:Y:S01]  /*6950*/  HMMA.16816.F32 R16, R168.reuse, R178, RZ ;  /* 0x000000b2a810723c */ /* 0x044fe200000018ff */
[----:B------:R-:W-:Y:S07]  /*6960*/  LDSM.16.M88.4 R176, [R229+0x800] ;  /* 0x00080000e5b0783b */ /* 0x000fee0000000200 */
[C---:B---3--:R-:W-:Y:S08]  /*6970*/  HMMA.16816.F32 R20, R168.reuse, R180, RZ ;  /* 0x000000b4a814723c */ /* 0x048ff000000018ff */
[C---:B------:R-:W-:Y:S01]  /*6980*/  HMMA.16816.F32 R24, R168.reuse, R182, RZ ;  /* 0x000000b6a818723c */ /* 0x040fe200000018ff */
[----:B------:R-:W-:Y:S07]  /*6990*/  LDSM.16.M88.4 R180, [R229+0x1000] ;  /* 0x00100000e5b4783b */ /* 0x000fee0000000200 */
[C---:B----4-:R-:W-:Y:S08]  /*69a0*/  HMMA.16816.F32 R28, R168.reuse, R184, RZ ;  /* 0x000000b8a81c723c */ /* 0x050ff000000018ff */
[----:B------:R-:W-:Y:S01]  /*69b0*/  HMMA.16816.F32 R32, R168, R186, RZ ;  /* 0x000000baa820723c */ /* 0x000fe200000018ff */
[----:B------:R-:W2:Y:S06]  /*69c0*/  LDSM.16.M88.4 R168, [R230] ;  /* 0x00000000e6a8783b */ /* 0x000eac0000000200 */
[----:B------:R-:W3:Y:S01]  /*69d0*/  LDSM.16.M88.4 R184, [R229+0x1800] ;  /* 0x00180000e5b8783b */ /* 0x000ee20000000200 */
[C---:B------:R-:W-:Y:S07]  /*69e0*/  HMMA.16816.F32 R4, R188.reuse, R192, R4 ;  /* 0x000000c0bc04723c */ /* 0x040fee0000001804 */
[----:B------:R-:W-:Y:S01]  /*69f0*/  MOV R192, R2 ;  /* 0x0000000200c07202 */ /* 0x000fe20000000f00 */
[C---:B------:R-:W-:Y:S03]  /*6a00*/  HMMA.16816.F32 R8, R188.reuse, R194, R8 ;  /* 0x000000c2bc08723c */ /* 0x040fe60000001808 */
[C---:B------:R-:W-:Y:S05]  /*6a10*/  ISETP.GT.AND P6, PT, R192.reuse, R164, PT ;  /* 0x000000a4c000720c */ /* 0x040fea0003fc4270 */
[C---:B------:R-:W-:Y:S01]  /*6a20*/  HMMA.16816.F32 R12, R188.reuse, R196, R12 ;  /* 0x000000c4bc0c723c */ /* 0x040fe2000000180c */
[----:B------:R-:W4:Y:S07]  /*6a30*/  LDL R196, [R1+0x48] ;  /* 0x0000480001c47983 */ /* 0x000f2e0000100800 */
[C---:B------:R-:W-:Y:S01]  /*6a40*/  HMMA.16816.F32 R16, R188.reuse, R198, R16 ;  /* 0x000000c6bc10723c */ /* 0x040fe20000001810 */
[----:B------:R-:W-:Y:S07]  /*6a50*/  @P6 IMAD.MOV.U32 R2, RZ, RZ, c[0x0][0x1e4] ;  /* 0x00007900ff026624 */ /* 0x000fee00078e00ff */
[C---:B------:R-:W-:Y:S07]  /*6a60*/  HMMA.16816.F32 R20, R188.reuse, R200, R20 ;  /* 0x000000c8bc14723c */ /* 0x040fee0000001814 */
[----:B------:R-:W-:Y:S01]  /*6a70*/  IADD3 R200, R192, -0x1, RZ ;  /* 0xffffffffc0c87810 */ /* 0x000fe20007ffe0ff */
[C---:B------:R-:W-:Y:S04]  /*6a80*/  HMMA.16816.F32 R24, R188.reuse, R202, R24 ;  /* 0x000000cabc18723c */ /* 0x040fe80000001818 */
[----:B-1----:R-:W-:Y:S03]  /*6a90*/  @P6 SHF.R.S32.HI R167, RZ, 0x1f, R200 ;  /* 0x0000001fffa76819 */ /* 0x002fe600000114c8 */
[----:B------:R-:W-:Y:S01]  /*6aa0*/  @P6 IMAD.WIDE.U32 R202, R200, c[0x0][0x1e0], RZ ;  /* 0x00007800c8ca6a25 */ /* 0x000fe200078e00ff */
[C---:B------:R-:W-:Y:S04]  /*6ab0*/  HMMA.16816.F32 R28, R188.reuse, R204, R28 ;  /* 0x000000ccbc1c723c */ /* 0x040fe8000000181c */
[----:B------:R-:W-:Y:S01]  /*6ac0*/  @P6 SHF.L.U32 R0, R202, 0x6, RZ ;  /* 0x00000006ca006819 */ /* 0x000fe200000006ff */
[----:B------:R-:W-:Y:S03]  /*6ad0*/  @P6 IMAD R167, R167, c[0x0][0x1e0], RZ ;  /* 0x00007800a7a76a24 */ /* 0x000fe600078e02ff */
[----:B------:R-:W-:Y:S04]  /*6ae0*/  HMMA.16816.F32 R32, R188, R206, R32 ;  /* 0x000000cebc20723c */ /* 0x000fe80000001820 */
[----:B------:R-:W-:Y:S03]  /*6af0*/  @P6 IMAD R167, R200, c[0x0][0x1e4], R167 ;  /* 0x00007900c8a76a24 */ /* 0x000fe600078e02a7 */
[----:B------:R-:W-:Y:S01]  /*6b00*/  IADD3 R206, R252, R237, RZ ;  /* 0x000000edfcce7210 */ /* 0x000fe20007ffe0ff */
[C---:B--2---:R-:W-:Y:S05]  /*6b10*/  HMMA.16816.F32 R4, R168.reuse, R172, R4 ;  /* 0x000000aca804723c */ /* 0x044fea0000001804 */
[----:B------:R-:W-:Y:S01]  /*6b20*/  @P6 IMAD.IADD R164, R203, 0x1, R167 ;  /* 0x00000001cba46824 */ /* 0x000fe200078e02a7 */
[----:B------:R-:W-:Y:S01]  /*6b30*/  @P6 MOV R167, c[0x0][0x1e0] ;  /* 0x0000780000a76a02 */ /* 0x000fe20000000f00 */
[----:B------:R-:W-:Y:S01]  /*6b40*/  @P1 IMAD.HI.U32 R205, R206, c[0x0][0x2c8], RZ ;  /* 0x0000b200cecd1a27 */ /* 0x000fe200078e00ff */
[C---:B------:R-:W-:Y:S01]  /*6b50*/  HMMA.16816.F32 R8, R168.reuse, R174, R8 ;  /* 0x000000aea808723c */ /* 0x040fe20000001808 */
[----:B------:R-:W-:Y:S03]  /*6b60*/  LDSM.16.M88.4 R172, [R228] ;  /* 0x00000000e4ac783b */ /* 0x000fe60000000200 */
[----:B------:R-:W-:Y:S02]  /*6b70*/  @P6 SHF.L.U64.HI R164, R202, 0x6, R164 ;  /* 0x00000006caa46819 */ /* 0x000fe400000102a4 */
[C---:B------:R-:W-:Y:S02]  /*6b80*/  @P6 LEA R166, P0, R167.reuse, R0, 0x5 ;  /* 0x00000000a7a66211 */ /* 0x040fe400078028ff */
[C---:B------:R-:W-:Y:S04]  /*6b90*/  HMMA.16816.F32 R12, R168.reuse, R176, R12 ;  /* 0x000000b0a80c723c */ /* 0x040fe8000000180c */
[----:B------:R-:W-:Y:S02]  /*6ba0*/  @P6 LEA.HI.X R2, R167, R164, R2, 0x5, P0 ;  /* 0x000000a4a7026211 */ /* 0x000fe400000f2c02 */
[----:B------:R-:W-:Y:S02]  /*6bb0*/  @P1 SHF.R.U32.HI R206, RZ, c[0x0][0x2cc], R205 ;  /* 0x0000b300ffce1a19 */ /* 0x000fe400000116cd */
[C---:B------:R-:W-:Y:S01]  /*6bc0*/  HMMA.16816.F32 R16, R168.reuse, R178, R16 ;  /* 0x000000b2a810723c */ /* 0x040fe20000001810 */
[----:B------:R-:W1:Y:S07]  /*6bd0*/  LDSM.16.M88.4 R176, [R220] ;  /* 0x00000000dcb0783b */ /* 0x000e6e0000000200 */
[C---:B------:R-:W-:Y:S08]  /*6be0*/  HMMA.16816.F32 R20, R168.reuse, R180, R20 ;  /* 0x000000b4a814723c */ /* 0x040ff00000001814 */
[C---:B------:R-:W-:Y:S01]  /*6bf0*/  HMMA.16816.F32 R24, R168.reuse, R182, R24 ;  /* 0x000000b6a818723c */ /* 0x040fe20000001818 */
[----:B------:R-:W2:Y:S07]  /*6c00*/  LDSM.16.M88.4 R180, [R220+0x800] ;  /* 0x00080000dcb4783b */ /* 0x000eae0000000200 */
[C---:B---3--:R-:W-:Y:S08]  /*6c10*/  HMMA.16816.F32 R28, R168.reuse, R184, R28 ;  /* 0x000000b8a81c723c */ /* 0x048ff0000000181c */
[----:B------:R-:W-:Y:S01]  /*6c20*/  HMMA.16816.F32 R32, R168, R186, R32 ;  /* 0x000000baa820723c */ /* 0x000fe20000001820 */
[----:B------:R-:W3:Y:S06]  /*6c30*/  LDSM.16.M88.4 R168, [R220+0x1000] ;  /* 0x00100000dca8783b */ /* 0x000eec0000000200 */
[----:B------:R-:W5:Y:S01]  /*6c40*/  LDSM.16.M88.4 R184, [R220+0x1800] ;  /* 0x00180000dcb8783b */ /* 0x000f620000000200 */
[C---:B-1----:R-:W-:Y:S08]  /*6c50*/  HMMA.16816.F32 R4, R172.reuse, R176, R4 ;  /* 0x000000b0ac04723c */ /* 0x042ff00000001804 */
[C---:B------:R-:W-:Y:S01]  /*6c60*/  HMMA.16816.F32 R8, R172.reuse, R178, R8 ;  /* 0x000000b2ac08723c */ /* 0x040fe20000001808 */
[----:B------:R-:W-:Y:S07]  /*6c70*/  LDSM.16.M88.4 R176, [R233+0x2000] ;  /* 0x00200000e9b0783b */ /* 0x000fee0000000200 */
[C---:B--2---:R-:W-:Y:S08]  /*6c80*/  HMMA.16816.F32 R12, R172.reuse, R180, R12 ;  /* 0x000000b4ac0c723c */ /* 0x044ff0000000180c */
[C---:B------:R-:W-:Y:S01]  /*6c90*/  HMMA.16816.F32 R16, R172.reuse, R182, R16 ;  /* 0x000000b6ac10723c */ /* 0x040fe20000001810 */
[----:B------:R-:W-:Y:S07]  /*6ca0*/  LDSM.16.M88.4 R180, [R233+0x2800] ;  /* 0x00280000e9b4783b */ /* 0x000fee0000000200 */
[C---:B---3--:R-:W-:Y:S08]  /*6cb0*/  HMMA.16816.F32 R20, R172.reuse, R168, R20 ;  /* 0x000000a8ac14723c */ /* 0x048ff00000001814 */
[C---:B------:R-:W-:Y:S01]  /*6cc0*/  HMMA.16816.F32 R24, R172.reuse, R170, R24 ;  /* 0x000000aaac18723c */ /* 0x040fe20000001818 */
[----:B------:R-:W1:Y:S07]  /*6cd0*/  LDSM.16.M88.4 R168, [R234+0x4000] ;  /* 0x00400000eaa8783b */ /* 0x000e6e0000000200 */
[C---:B-----5:R-:W-:Y:S08]  /*6ce0*/  HMMA.16816.F32 R28, R172.reuse, R184, R28 ;  /* 0x000000b8ac1c723c */ /* 0x060ff0000000181c */
        /* <DEDUP_REMOVED lines=21> */
[----:B------:R-:W-:Y:S07]  /*6e40*/  LDSM.16.M88.4 R180, [R229+0x2800] ;  /* 0x00280000e5b4783b */ /* 0x000fee0000000200 */
[C---:B--2---:R-:W-:Y:S08]  /*6e50*/  HMMA.16816.F32 R20, R172.reuse, R168, R20 ;  /* 0x000000a8ac14723c */ /* 0x044ff00000001814 */
        /* <DEDUP_REMOVED lines=89> */
[----:B------:R-:W1:Y:S07]  /*73f0*/  LDSM.16.M88.4 R180, [R211] ;  /* 0x00000000d3b4783b */ /* 0x000e6e0000000200 */
[C---:B--2---:R-:W-:Y:S08]  /*7400*/  HMMA.16816.F32 R20, R168.reuse, R172, R20 ;  /* 0x000000aca814723c */ /* 0x044ff00000001814 */
[C---:B------:R-:W-:Y:S01]  /*7410*/  HMMA.16816.F32 R24, R168.reuse, R174, R24 ;  /* 0x000000aea818723c */ /* 0x040fe20000001818 */
[----:B------:R-:W2:Y:S07]  /*7420*/  LDSM.16.M88.4 R172, [R210] ;  /* 0x00000000d2ac783b */ /* 0x000eae0000000200 */
[C---:B---3--:R-:W-:Y:S08]  /*7430*/  HMMA.16816.F32 R28, R168.reuse, R184, R28 ;  /* 0x000000b8a81c723c */ /* 0x048ff0000000181c */
[----:B------:R-:W-:Y:S01]  /*7440*/  HMMA.16816.F32 R32, R168, R186, R32 ;  /* 0x000000baa820723c */ /* 0x000fe20000001820 */
[----:B------:R-:W3:Y:S06]  /*7450*/  LDSM.16.M88.4 R168, [R209] ;  /* 0x00000000d1a8783b */ /* 0x000eec0000000200 */
[----:B------:R-:W5:Y:S01]  /*7460*/  LDSM.16.M88.4 R184, [R208] ;  /* 0x00000000d0b8783b */ /* 0x000f620000000200 */
        /* <DEDUP_REMOVED lines=9> */
[C---:B-----5:R-:W-:Y:S08]  /*7500*/  HMMA.16816.F32 R28, R176.reuse, R184, R28 ;  /* 0x000000b8b01c723c */ /* 0x060ff0000000181c */
        /* <DEDUP_REMOVED lines=12> */
[C---:B-----5:R-:W-:Y:S01]  /*75d0*/  HMMA.16816.F32 R28, R172.reuse, R184, R28 ;  /* 0x000000b8ac1c723c */ /* 0x060fe2000000181c */
[----:B------:R-:W3:Y:S07]  /*75e0*/  LDL.64 R184, [R1+0x68] ;  /* 0x0000680001b87983 */ /* 0x000eee0000100a00 */
[----:B------:R-:W-:Y:S01]  /*75f0*/  HMMA.16816.F32 R32, R172, R186, R32 ;  /* 0x000000baac20723c */ /* 0x000fe20000001820 */
[----:B------:R-:W5:Y:S06]  /*7600*/  LDL R187, [R1+0x78] ;  /* 0x0000780001bb7983 */ /* 0x000f6c0000100800 */
[----:B------:R-:W5:Y:S01]  /*7610*/  LDL R186, [R1+0x74] ;  /* 0x0000740001ba7983 */ /* 0x000f620000100800 */
[C---:B-1----:R-:W-:Y:S05]  /*7620*/  HMMA.16816.F32 R4, R168.reuse, R180, R4 ;  /* 0x000000b4a804723c */ /* 0x042fea0000001804 */
[----:B------:R-:W1:Y:S03]  /*7630*/  LDSM.16.M88.4 R172, [R220+0x7000] ;  /* 0x00700000dcac783b */ /* 0x000e660000000200 */
[C---:B------:R-:W-:Y:S03]  /*7640*/  HMMA.16816.F32 R8, R168.reuse, R182, R8 ;  /* 0x000000b6a808723c */ /* 0x040fe60000001808 */
[----:B------:R-:W4:Y:S01]  /*7650*/  LDSM.16.M88.4 R180, [R220+0x7800] ;  /* 0x00780000dcb4783b */ /* 0x000f220000000200 */
[----:B------:R-:W-:Y:S04]  /*7660*/  DEPBAR.LE SB0, 0x0 ;  /* 0x000080000000791a */ /* 0x000fe80000000000 */
[C---:B--2---:R-:W-:Y:S01]  /*7670*/  HMMA.16816.F32 R12, R168.reuse, R176, R12 ;  /* 0x000000b0a80c723c */ /* 0x044fe2000000180c */
[----:B------:R-:W-:Y:S07]  /*7680*/  BAR.SYNC.DEFER_BLOCKING 0x0 ;  /* 0x0000000000007b1d */ /* 0x000fee0000010000 */
[C---:B------:R-:W-:Y:S08]  /*7690*/  HMMA.16816.F32 R16, R168.reuse, R178, R16 ;  /* 0x000000b2a810723c */ /* 0x040ff00000001810 */
[C---:B-1----:R-:W-:Y:S08]  /*76a0*/  HMMA.16816.F32 R20, R168.reuse, R172, R20 ;  /* 0x000000aca814723c */ /* 0x042ff00000001814 */
[C---:B------:R-:W-:Y:S08]  /*76b0*/  HMMA.16816.F32 R24, R168.reuse, R174, R24 ;  /* 0x000000aea818723c */ /* 0x040ff00000001818 */
[C---:B----4-:R-:W-:Y:S08]  /*76c0*/  HMMA.16816.F32 R28, R168.reuse, R180, R28 ;  /* 0x000000b4a81c723c */ /* 0x050ff0000000181c */
[----:B------:R-:W-:Y:S07]  /*76d0*/  HMMA.16816.F32 R32, R168, R182, R32 ;  /* 0x000000b6a820723c */ /* 0x000fee0000001820 */
[----:B------:R-:W-:Y:S05]  /*76e0*/  IMAD.MOV.U32 R169, RZ, RZ, -0x40 ;  /* 0xffffffc0ffa97424 */ /* 0x000fea00078e00ff */
[----:B------:R-:W-:Y:S01]  /*76f0*/  IMAD R174, R192, R169, 0x1 ;  /* 0x00000001c0ae7424 */ /* 0x000fe200078e02a9 */
[----:B---3--:R-:W-:Y:S04]  /*7700*/  @P6 IADD3 R204, P0, R0, R184, RZ ;  /* 0x000000b800cc6210 */ /* 0x008fe80007f1e0ff */
[-C--:B------:R-:W-:Y:S02]  /*7710*/  @P6 IADD3.X R167, R164, R196.reuse, RZ, P0, !PT ;  /* 0x000000c4a4a76210 */ /* 0x080fe400007fe4ff */
[C---:B------:R-:W-:Y:S04]  /*7720*/  @P6 LEA R202, P0, R204.reuse, c[0x0][0x1c8], 0x1 ;  /* 0x00007200ccca6a11 */ /* 0x040fe800078008ff */
[----:B------:R-:W-:Y:S02]  /*7730*/  @P6 LEA.HI.X R203, R204, c[0x0][0x1cc], R167, 0x1, P0 ;  /* 0x00007300cccb6a11 */ /* 0x000fe400000f0ca7 */
[----:B------:R-:W-:Y:S03]  /*7740*/  @P6 IADD3 R201, P0, R184, 0x40, RZ ;  /* 0x00000040b8c96810 */ /* 0x000fe60007f1e0ff */
[----:B------:R-:W-:Y:S01]  /*7750*/  @!PT LDS RZ, [RZ] ;  /* 0x00000000fffff984 */ /* 0x000fe20000000800 */
[----:B------:R-:W-:Y:S01]  /*7760*/  @!PT LDS RZ, [RZ] ;  /* 0x00000000fffff984 */ /* 0x000fe20000000800 */
[----:B------:R-:W-:Y:S01]  /*7770*/  @!PT LDS RZ, [RZ] ;  /* 0x00000000fffff984 */ /* 0x000fe20000000800 */
[----:B------:R1:W-:Y:S02]  /*7780*/  @P6 LDGSTS.E.BYPASS.LTC128B.128 [R249+0x8100], [R202.64], !P5 ;  /* 0x08100000caf96fae */ /* 0x0003e4000e901d46 */
[----:B------:R-:W-:Y:S01]  /*7790*/  @P6 IMAD.X R167, RZ, RZ, R196, P0 ;  /* 0x000000ffffa76224 */ /* 0x000fe200000e06c4 */
[----:B------:R-:W-:Y:S04]  /*77a0*/  @P6 IADD3 R204, P0, R0, R201, RZ ;  /* 0x000000c900cc6210 */ /* 0x000fe80007f1e0ff */
[----:B------:R-:W-:Y:S02]  /*77b0*/  @P6 IADD3.X R207, R164, R167, RZ, P0, !PT ;  /* 0x000000a7a4cf6210 */ /* 0x000fe400007fe4ff */
[C---:B------:R-:W-:Y:S04]  /*77c0*/  @P6 LEA R198, P0, R204.reuse, c[0x0][0x1c8], 0x1 ;  /* 0x00007200ccc66a11 */ /* 0x040fe800078008ff */
[----:B------:R-:W-:Y:S02]  /*77d0*/  @P6 LEA.HI.X R199, R204, c[0x0][0x1cc], R207, 0x1, P0 ;  /* 0x00007300ccc76a11 */ /* 0x000fe400000f0ccf */
[----:B------:R-:W2:Y:S01]  /*77e0*/  SHFL.IDX PT, R204, R206, RZ, 0x1c1f ;  /* 0x001c1fffcecc7589 */ /* 0x000ea200000e0000 */
[----:B------:R-:W-:Y:S04]  /*77f0*/  @P6 IADD3 R205, P0, R184, 0x80, RZ ;  /* 0x00000080b8cd6810 */ /* 0x000fe80007f1e0ff */
[----:B------:R-:W-:Y:S01]  /*7800*/  @P6 IADD3.X R188, RZ, R196, RZ, P0, !PT ;  /* 0x000000c4ffbc6210 */ /* 0x000fe200007fe4ff */
[----:B------:R3:W4:Y:S01]  /*7810*/  SHFL.IDX PT, R207, R206, 0x1, 0x1c1f ;  /* 0x003c1f00cecf7f89 */ /* 0x00072200000e0000 */
[----:B------:R-:W-:Y:S04]  /*7820*/  @P6 IADD3 R171, P0, R0, R205, RZ ;  /* 0x000000cd00ab6210 */ /* 0x000fe80007f1e0ff */
[----:B------:R-:W-:Y:S02]  /*7830*/  @P6 IADD3.X R170, R164, R188, RZ, P0, !PT ;  /* 0x000000bca4aa6210 */ /* 0x000fe400007fe4ff */
[C---:B------:R-:W-:Y:S04]  /*7840*/  @P6 LEA R168, P0, R171.reuse, c[0x0][0x1c8], 0x1 ;  /* 0x00007200aba86a11 */ /* 0x040fe800078008ff */
[----:B------:R-:W-:Y:S02]  /*7850*/  @P6 LEA.HI.X R169, R171, c[0x0][0x1cc], R170, 0x1, P0 ;  /* 0x00007300aba96a11 */ /* 0x000fe400000f0caa */
[----:B-----5:R-:W-:Y:S02]  /*7860*/  IADD3 R170, R187, R174, -R251 ;  /* 0x000000aebbaa7210 */ /* 0x020fe40007ffe8fb */
[----:B------:R-:W-:Y:S04]  /*7870*/  @P6 IADD3 R191, P0, R184, 0xc0, RZ ;  /* 0x000000c0b8bf6810 */ /* 0x000fe80007f1e0ff */
[----:B------:R-:W-:Y:S02]  /*7880*/  @P6 IADD3.X R189, RZ, R196, RZ, P0, !PT ;  /* 0x000000c4ffbd6210 */ /* 0x000fe400007fe4ff */
[----:B---3--:R-:W-:Y:S01]  /*7890*/  @P6 IADD3 R206, P0, R0, R191, RZ ;  /* 0x000000bf00ce6210 */ /* 0x008fe20007f1e0ff */
[----:B------:R-:W-:Y:S03]  /*78a0*/  IMAD.IADD R0, R170, 0x1, -R186 ;  /* 0x00000001aa007824 */ /* 0x000fe600078e0aba */
[----:B------:R-:W-:Y:S02]  /*78b0*/  @P6 IADD3.X R171, R164, R189, RZ, P0, !PT ;  /* 0x000000bda4ab6210 */ /* 0x000fe400007fe4ff */
[----:B------:R-:W-:Y:S02]  /*78c0*/  @P6 LEA R170, P0, R206, c[0x0][0x1c8], 0x1 ;  /* 0x00007200ceaa6a11 */ /* 0x000fe400078008ff */
[C---:B--2---:R-:W-:Y:S01]  /*78d0*/  IADD3 R164, R0.reuse, R204, RZ ;  /* 0x000000cc00a47210 */ /* 0x044fe20007ffe0ff */
[----:B----4-:R-:W-:Y:S01]  /*78e0*/  IMAD.IADD R0, R0, 0x1, R207 ;  /* 0x0000000100007824 */ /* 0x010fe200078e02cf */
[----:B------:R-:W-:Y:S02]  /*78f0*/  @P6 LEA.HI.X R171, R206, c[0x0][0x1cc], R171, 0x1, P0 ;  /* 0x00007300ceab6a11 */ /* 0x000fe400000f0cab */
[----:B------:R-:W-:Y:S04]  /*7900*/  ISETP.GT.AND P0, PT, R164, RZ, PT ;  /* 0x000000ffa400720c */ /* 0x000fe80003f04270 */
[----:B------:R-:W-:Y:S02]  /*7910*/  FSEL R204, R4, -INF , P0 ;  /* 0xff80000004cc7808 */ /* 0x000fe40000000000 */
[----:B------:R-:W-:Y:S04]  /*7920*/  ISETP.GT.AND P0, PT, R164, 0x1, PT ;  /* 0x00000001a400780c */ /* 0x000fe80003f04270 */
[----:B------:R-:W-:Y:S02]  /*7930*/  FSEL R4, R5, -INF , P0 ;  /* 0xff80000005047808 */ /* 0x000fe40000000000 */
[----:B------:R-:W-:Y:S02]  /*7940*/  ISETP.GT.AND P0, PT, R0, RZ, PT ;  /* 0x000000ff0000720c */ /* 0x000fe40003f04270 */
[----:B------:R-:W-:Y:S02]  /*7950*/  FMNMX.FTZ R5, R204, R3, !PT ;  /* 0x00000003cc057209 */ /* 0x000fe40007810000 */
[----:B------:R-:W-:Y:S02]  /*7960*/  FSEL R206, R6, -INF , P0 ;  /* 0xff80000006ce7808 */ /* 0x000fe40000000000 */
        /* <DEDUP_REMOVED lines=25> */
[----:B------:R-:W-:Y:S02]  /*7b00*/  MOV R16, R198 ;  /* 0x000000c600107202 */ /* 0x000fe40000000f00 */
        /* <DEDUP_REMOVED lines=35> */
[----:B------:R-:W-:Y:S02]  /*7d40*/  FMNMX.FTZ R5, R179, R14, !PT ;  /* 0x0000000eb3057209 */ /* 0x000fe40007810000 */
[----:B------:R-:W-:Y:S02]  /*7d50*/  FMNMX.FTZ R12, R180, R7, !PT ;  /* 0x00000007b40c7209 */ /* 0x000fe40007810000 */
[----:B------:R-:W-:Y:S02]  /*7d60*/  MOV R19, R185 ;  /* 0x000000b900137202 */ /* 0x000fe40000000f00 */
        /* <DEDUP_REMOVED lines=17> */
[C---:B------:R-:W-:Y:S02]  /*7e80*/  ISETP.GT.AND P0, PT, R0.reuse, 0x31, PT ;  /* 0x000000310000780c */ /* 0x040fe40003f04270 */
[----:B------:R-:W-:Y:S02]  /*7e90*/  FMNMX.FTZ R12, R185, R12, !PT ;  /* 0x0000000cb90c7209 */ /* 0x000fe40007810000 */
[----:B------:R-:W-:Y:S02]  /*7ea0*/  FMNMX.FTZ R5, R193, R14, !PT ;  /* 0x0000000ec1057209 */ /* 0x000fe40007810000 */
[----:B------:R-:W-:Y:S02]  /*7eb0*/  FSEL R178, R31, -INF , P0 ;  /* 0xff8000001fb27808 */ /* 0x000fe40000000000 */
[----:B------:R-:W-:Y:S02]  /*7ec0*/  ISETP.GT.AND P0, PT, R0, 0x38, PT ;  /* 0x000000380000780c */ /* 0x000fe40003f04270 */
[----:B------:R-:W-:Y:S02]  /*7ed0*/  FMNMX.FTZ R5, R182, R5, !PT ;  /* 0x00000005b6057209 */ /* 0x000fe40007810000 */
[----:B------:R-:W-:Y:S02]  /*7ee0*/  FMNMX.FTZ R11, R187, R12, !PT ;  /* 0x0000000cbb0b7209 */ /* 0x000fe40007810000 */
[----:B------:R-:W-:Y:S02]  /*7ef0*/  FSEL R174, R34, -INF , P0 ;  /* 0xff80000022ae7808 */ /* 0x000fe40000000000 */
[----:B------:R-:W-:Y:S01]  /*7f00*/  ISETP.GT.AND P0, PT, R0, 0x39, PT ;  /* 0x000000390000780c */ /* 0x000fe20003f04270 */
[----:B------:R-:W2:Y:S01]  /*7f10*/  SHFL.BFLY PT, R12, R11, 0x2, 0x1f ;  /* 0x0c401f000b0c7f89 */ /* 0x000ea200000e0000 */
[----:B------:R-:W-:Y:S02]  /*7f20*/  FMNMX.FTZ R7, R178, R5, !PT ;  /* 0x00000005b2077209 */ /* 0x000fe40007810000 */
[----:B------:R-:W-:Y:S02]  /*7f30*/  FSEL R164, R35, -INF , P0 ;  /* 0xff80000023a47808 */ /* 0x000fe40000000000 */
[----:B------:R-:W-:Y:S02]  /*7f40*/  @P6 IADD3 R0, P0, R166, R18, RZ ;  /* 0x00000012a6006210 */ /* 0x000fe40007f1e0ff */
[----:B------:R-:W-:Y:S02]  /*7f50*/  FMNMX.FTZ R7, R174, R7, !PT ;  /* 0x00000007ae077209 */ /* 0x000fe40007810000 */
[----:B------:R-:W-:Y:S02]  /*7f60*/  @P6 IADD3.X R13, R2, R196, RZ, P0, !PT ;  /* 0x000000c4020d6210 */ /* 0x000fe400007fe4ff */
[----:B------:R-:W-:Y:S02]  /*7f70*/  @P6 LEA R16, P0, R0, c[0x0][0x1c8], 0x1 ;  /* 0x0000720000106a11 */ /* 0x000fe400078008ff */
[----:B------:R-:W-:Y:S02]  /*7f80*/  FMNMX.FTZ R5, R164, R7, !PT ;  /* 0x00000007a4057209 */ /* 0x000fe40007810000 */
[----:B------:R-:W-:Y:S02]  /*7f90*/  MOV R21, R17 ;  /* 0x0000001100157202 */ /* 0x000fe40000000f00 */
[----:B------:R-:W-:Y:S02]  /*7fa0*/  @P6 LEA.HI.X R17, R0, c[0x0][0x1cc], R13, 0x1, P0 ;  /* 0x0000730000116a11 */ /* 0x000fe400000f0c0d */
[----:B------:R-:W3:Y:S01]  /*7fb0*/  SHFL.BFLY PT, R0, R5, 0x2, 0x1f ;  /* 0x0c401f0005007f89 */ /* 0x000ee200000e0000 */
[----:B------:R-:W-:Y:S02]  /*7fc0*/  @P6 IADD3 R201, P0, R166, R201, RZ ;  /* 0x000000c9a6c96210 */ /* 0x000fe40007f1e0ff */
[----:B--2---:R-:W-:Y:S03]  /*7fd0*/  FMNMX.FTZ R11, R11, R12, !PT ;  /* 0x0000000c0b0b7209 */ /* 0x004fe60007810000 */
[----:B------:R2:W-:Y:S01]  /*7fe0*/  @P6 LDGSTS.E.BYPASS.LTC128B.128 [R249+0xa100], [R20.64], !P4 ;  /* 0x0a10000014f96fae */ /* 0x0005e2000e101d46 */
[----:B------:R-:W-:Y:S02]  /*7ff0*/  @P6 IADD3.X R14, R2, R167, RZ, P0, !PT ;  /* 0x000000a7020e6210 */ /* 0x000fe400007fe4ff */
[C---:B------:R-:W-:Y:S03]  /*8000*/  @P6 LEA R18, P0, R201.reuse, c[0x0][0x1c8], 0x1 ;  /* 0x00007200c9126a11 */ /* 0x040fe600078008ff */
[----:B------:R-:W4:Y:S01]  /*8010*/  SHFL.BFLY PT, R12, R11, 0x1, 0x1f ;  /* 0x0c201f000b0c7f89 */ /* 0x000f2200000e0000 */
[----:B------:R-:W-:Y:S02]  /*8020*/  @P6 LEA.HI.X R19, R201, c[0x0][0x1cc], R14, 0x1, P0 ;  /* 0x00007300c9136a11 */ /* 0x000fe400000f0c0e */
[----:B------:R-:W-:Y:S03]  /*8030*/  @P6 IADD3 R205, P0, R166, R205, RZ ;  /* 0x000000cda6cd6210 */ /* 0x000fe60007f1e0ff */
[----:B------:R5:W-:Y:S02]  /*8040*/  @P6 LDGSTS.E.BYPASS.LTC128B.128 [R249+0xc100], [R168.64], !P3 ;  /* 0x0c100000a8f96fae */ /* 0x000be4000d901d46 */
[----:B------:R-:W-:Y:S01]  /*8050*/  @P6 IMAD.X R14, R2, 0x1, R188, P0 ;  /* 0x00000001020e6824 */ /* 0x000fe200000e06bc */
[----:B------:R-:W-:Y:S02]  /*8060*/  @P6 IADD3 R166, P0, R166, R191, RZ ;  /* 0x000000bfa6a66210 */ /* 0x000fe40007f1e0ff */
[----:B---3--:R-:W-:Y:S01]  /*8070*/  FMNMX.FTZ R5, R5, R0, !PT ;  /* 0x0000000005057209 */ /* 0x008fe20007810000 */
[----:B------:R3:W-:Y:S01]  /*8080*/  @P6 LDGSTS.E.BYPASS.LTC128B.128 [R249+0xe100], [R170.64], !P2 ;  /* 0x0e100000aaf96fae */ /* 0x0007e2000d101d46 */
[----:B------:R-:W-:Y:S02]  /*8090*/  @P6 IADD3.X R7, R2, R189, RZ, P0, !PT ;  /* 0x000000bd02076210 */ /* 0x000fe400007fe4ff */
[C---:B------:R-:W-:Y:S03]  /*80a0*/  @P6 LEA R24, P0, R205.reuse, c[0x0][0x1c8], 0x1 ;  /* 0x00007200cd186a11 */ /* 0x040fe600078008ff */
[----:B------:R-:W1:Y:S01]  /*80b0*/  SHFL.BFLY PT, R2, R5, 0x1, 0x1f ;  /* 0x0c201f0005027f89 */ /* 0x000e6200000e0000 */
[----:B------:R-:W-:Y:S02]  /*80c0*/  @P6 LEA.HI.X R25, R205, c[0x0][0x1cc], R14, 0x1, P0 ;  /* 0x00007300cd196a11 */ /* 0x000fe400000f0c0e */
[C---:B------:R-:W-:Y:S02]  /*80d0*/  @P6 LEA R26, P0, R166.reuse, c[0x0][0x1c8], 0x1 ;  /* 0x00007200a61a6a11 */ /* 0x040fe400078008ff */
[----:B----4-:R-:W-:Y:S01]  /*80e0*/  FMNMX.FTZ R0, R11, R12, !PT ;  /* 0x0000000c0b007209 */ /* 0x010fe20007810000 */
[----:B------:R4:W-:Y:S01]  /*80f0*/  @P6 LDGSTS.E.BYPASS.LTC128B.128 [R249+0x9100], [R16.64], !P5 ;  /* 0x0910000010f96fae */ /* 0x0009e2000e901d46 */
[----:B------:R-:W-:Y:S02]  /*8100*/  @P6 LEA.HI.X R27, R166, c[0x0][0x1cc], R7, 0x1, P0 ;  /* 0x00007300a61b6a11 */ /* 0x000fe400000f0c07 */
[C---:B------:R-:W-:Y:S01]  /*8110*/  FSETP.NEU.FTZ.AND P0, PT, R0.reuse, -INF , PT ;  /* 0xff8000000000780b */ /* 0x040fe20003f1d000 */
[----:B------:R-:W-:Y:S02]  /*8120*/  FMUL.FTZ R11, R0, c[0x0][0x2d0] ;  /* 0x0000b400000b7a20 */ /* 0x000fe40000410000 */
[----:B------:R2:W-:Y:S03]  /*8130*/  @P6 LDGSTS.E.BYPASS.LTC128B.128 [R249+0xb100], [R18.64], !P4 ;  /* 0x0b10000012f96fae */ /* 0x0005e6000e101d46 */
[----:B------:R-:W-:Y:S03]  /*8140*/  FSEL R191, R11, RZ, P0 ;  /* 0x000000ff0bbf7208 */ /* 0x000fe60000000000 */
[----:B------:R3:W-:Y:S02]  /*8150*/  @P6 LDGSTS.E.BYPASS.LTC128B.128 [R249+0xd100], [R24.64], !P3 ;  /* 0x0d10000018f96fae */ /* 0x0007e4000d901d46 */
[--C-:B------:R-:W-:Y:S01]  /*8160*/  FFMA.FTZ R205, R4, c[0x0][0x2d0], -R191.reuse ;  /* 0x0000b40004cd7a23 */ /* 0x100fe200000108bf */
[----:B------:R-:W-:Y:S01]  /*8170*/  FSEL R4, R0, RZ, P0 ;  /* 0x000000ff00047208 */ /* 0x000fe20000000000 */
[--C-:B------:R-:W-:Y:S01]  /*8180*/  FFMA.FTZ R7, R204, c[0x0][0x2d0], -R191.reuse ;  /* 0x0000b400cc077a23 */ /* 0x100fe200000108bf */
[----:B-1----:R-:W-:Y:S01]  /*8190*/  FMNMX.FTZ R2, R5, R2, !PT ;  /* 0x0000000205027209 */ /* 0x002fe20007810000 */
[----:B------:R-:W-:Y:S01]  /*81a0*/  FFMA.FTZ R204, R207, c[0x0][0x2d0], -R191 ;  /* 0x0000b400cfcc7a23 */ /* 0x000fe200000108bf */
[----:B------:R1:W-:Y:S01]  /*81b0*/  @P6 LDGSTS.E.BYPASS.LTC128B.128 [R249+0xf100], [R26.64], !P2 ;  /* 0x0f1000001af96fae */ /* 0x0003e2000d101d46 */
[----:B------:R-:W-:Y:S01]  /*81c0*/  FADD.FTZ R3, -R4, R3 ;  /* 0x0000000304037221 */ /* 0x000fe20000010100 */
[C---:B------:R-:W-:Y:S01]  /*81d0*/  FSETP.NEU.FTZ.AND P0, PT, R2.reuse, -INF , PT ;  /* 0xff8000000200780b */ /* 0x040fe20003f1d000 */
[C---:B------:R-:W-:Y:S01]  /*81e0*/  FMUL.FTZ R207, R2.reuse, c[0x0][0x2d0] ;  /* 0x0000b40002cf7a20 */ /* 0x040fe20000410000 */
[----:B------:R-:W-:Y:S01]  /*81f0*/  MUFU.EX2 R189, R7 ;  /* 0x0000000700bd7308 */ /* 0x000fe20000000800 */
[----:B------:R-:W-:Y:S01]  /*8200*/  FMUL.FTZ R5, R3, c[0x0][0x2d0] ;  /* 0x0000b40003057a20 */ /* 0x000fe20000410000 */
[----:B------:R-:W-:Y:S01]  /*8210*/  FSEL R4, R2, RZ, P0 ;  /* 0x000000ff02047208 */ /* 0x000fe20000000000 */
[----:B------:R-:W1:Y:S01]  /*8220*/  LDSM.16.MT88.4 R12, [R227] ;  /* 0x00000000e30c783b */ /* 0x000e620000004200 */
[----:B------:R-:W-:Y:S01]  /*8230*/  FSEL R207, R207, RZ, P0 ;  /* 0x000000ffcfcf7208 */ /* 0x000fe20000000000 */
[----:B------:R-:W-:Y:S02]  /*8240*/  FFMA.FTZ R9, R9, c[0x0][0x2d0], -R191 ;  /* 0x0000b40009097a23 */ /* 0x000fe400000108bf */
[----:B------:R-:W-:Y:S02]  /*8250*/  FADD.FTZ R3, -R4, R165 ;  /* 0x000000a504037221 */ /* 0x000fe40000010100 */
[--C-:B------:R-:W-:Y:S01]  /*8260*/  FFMA.FTZ R202, R10, c[0x0][0x2d0], -R207.reuse ;  /* 0x0000b4000aca7a23 */ /* 0x100fe200000108cf */
[----:B------:R-:W-:Y:S01]  /*8270*/  MUFU.EX2 R203, R9 ;  /* 0x0000000900cb7308 */ /* 0x000fe20000000800 */
[--C-:B------:R-:W-:Y:S01]  /*8280*/  FFMA.FTZ R167, R6, c[0x0][0x2d0], -R207.reuse ;  /* 0x0000b40006a77a23 */ /* 0x100fe200000108cf */
[----:B--2---:R-:W5:Y:S01]  /*8290*/  LDSM.16.MT88.4 R20, [R226] ;  /* 0x00000000e214783b */ /* 0x004f620000004200 */
[--C-:B------:R-:W-:Y:S02]  /*82a0*/  FFMA.FTZ R201, R8, c[0x0][0x2d0], -R207.reuse ;  /* 0x0000b40008c97a23 */ /* 0x100fe400000108cf */
[--C-:B------:R-:W-:Y:S02]  /*82b0*/  FFMA.FTZ R206, R206, c[0x0][0x2d0], -R207.reuse ;  /* 0x0000b400cece7a23 */ /* 0x100fe400000108cf */
[----:B------:R-:W-:Y:S01]  /*82c0*/  FMUL.FTZ R8, R3, c[0x0][0x2d0] ;  /* 0x0000b40003087a20 */ /* 0x000fe20000410000 */
[----:B------:R-:W1:Y:S02]  /*82d0*/  LDSM.16.MT88.4 R28, [R225] ;  /* 0x00000000e11c783b */ /* 0x000e640000004200 */
[----:B------:R-:W3:Y:S04]  /*82e0*/  MUFU.EX2 R166, R5 ;  /* 0x0000000500a67308 */ /* 0x000ee80000000800 */
[----:B------:R-:W2:Y:S06]  /*82f0*/  LDL.LU R188, [R1+0x70] ;  /* 0x0000700001bc7983 */ /* 0x000eac0000300800 */
[----:B------:R-:W5:Y:S01]  /*8300*/  MUFU.EX2 R3, R8 ;  /* 0x0000000800037308 */ /* 0x000f620000000800 */
[----:B------:R-:W0:Y:S09]  /*8310*/  LDGDEPBAR ;  /* 0x00000000000079af */ /* 0x000e320000000000 */
[----:B------:R-:W1:Y:S01]  /*8320*/  MUFU.EX2 R205, R205 ;  /* 0x000000cd00cd7308 */ /* 0x000e620000000800 */
[C---:B---3--:R-:W-:Y:S02]  /*8330*/  FMUL.FTZ R4, R166.reuse, R160 ;  /* 0x000000a0a6047220 */ /* 0x048fe40000410000 */
[C---:B------:R-:W-:Y:S01]  /*8340*/  FMUL.FTZ R5, R166.reuse, R161 ;  /* 0x000000a1a6057220 */ /* 0x040fe20000410000 */
[----:B------:R-:W3:Y:S01]  /*8350*/  LDL.LU R160, [R1+0x58] ;  /* 0x0000580001a07983 */ /* 0x000ee20000300800 */
[C---:B------:R-:W-:Y:S05]  /*8360*/  FMUL.FTZ R9, R166.reuse, R157 ;  /* 0x0000009da6097220 */ /* 0x040fea0000410000 */
[----:B------:R-:W1:Y:S01]  /*8370*/  MUFU.EX2 R204, R204 ;  /* 0x000000cc00cc7308 */ /* 0x000e620000000800 */
[C---:B----4-:R-:W-:Y:S02]  /*8380*/  FMUL.FTZ R16, R166.reuse, R136 ;  /* 0x00000088a6107220 */ /* 0x050fe40000410000 */
[C---:B------:R-:W-:Y:S02]  /*8390*/  FMUL.FTZ R17, R166.reuse, R137 ;  /* 0x00000089a6117220 */ /* 0x040fe40000410000 */
[C---:B-----5:R-:W-:Y:S02]  /*83a0*/  FMUL.FTZ R6, R3.reuse, R162 ;  /* 0x000000a203067220 */ /* 0x060fe40000410000 */
[C---:B------:R-:W-:Y:S02]  /*83b0*/  FMUL.FTZ R7, R3.reuse, R163 ;  /* 0x000000a303077220 */ /* 0x040fe40000410000 */
[C---:B------:R-:W-:Y:S01]  /*83c0*/  FMUL.FTZ R8, R166.reuse, R156 ;  /* 0x0000009ca6087220 */ /* 0x040fe20000410000 */
[----:B------:R-:W-:Y:S01]  /*83d0*/  MUFU.EX2 R206, R206 ;  /* 0x000000ce00ce7308 */ /* 0x000fe20000000800 */
[C---:B------:R-:W-:Y:S02]  /*83e0*/  FMUL.FTZ R10, R3.reuse, R158 ;  /* 0x0000009e030a7220 */ /* 0x040fe40000410000 */
[----:B------:R-:W-:Y:S01]  /*83f0*/  FMUL.FTZ R11, R3, R159 ;  /* 0x0000009f030b7220 */ /* 0x000fe20000410000 */
[----:B-1----:R-:W-:Y:S01]  /*8400*/  F2FP.PACK_AB R168, R205, R189 ;  /* 0x000000bdcda8723e */ /* 0x002fe200000000ff */
[C---:B------:R-:W-:Y:S01]  /*8410*/  FMUL.FTZ R18, R3.reuse, R138 ;  /* 0x0000008a03127220 */ /* 0x040fe20000410000 */
[----:B------:R-:W-:Y:S01]  /*8420*/  LDSM.16.MT88.4 R156, [R227+0x1800] ;  /* 0x00180000e39c783b */ /* 0x000fe20000004200 */
[C---:B------:R-:W-:Y:S02]  /*8430*/  FMUL.FTZ R19, R3.reuse, R139 ;  /* 0x0000008b03137220 */ /* 0x040fe40000410000 */
[C---:B------:R-:W-:Y:S01]  /*8440*/  FMUL.FTZ R26, R3.reuse, R146 ;  /* 0x00000092031a7220 */ /* 0x040fe20000410000 */
[----:B------:R-:W1:Y:S01]  /*8450*/  MUFU.EX2 R167, R167 ;  /* 0x000000a700a77308 */ /* 0x000e620000000800 */
[----:B------:R-:W-:Y:S01]  /*8460*/  FMUL.FTZ R27, R3, R147 ;  /* 0x00000093031b7220 */ /* 0x000fe20000410000 */
[----:B------:R-:W-:Y:S01]  /*8470*/  LDSM.16.MT88.4 R136, [R227+0x2000] ;  /* 0x00200000e388783b */ /* 0x000fe20000004200 */
[C---:B------:R-:W-:Y:S01]  /*8480*/  FMUL.FTZ R25, R166.reuse, R145 ;  /* 0x00000091a6197220 */ /* 0x040fe20000410000 */
[----:B------:R-:W-:Y:S01]  /*8490*/  F2FP.PACK_AB R170, R203, R204 ;  /* 0x000000cccbaa723e */ /* 0x000fe200000000ff */
        /* <DEDUP_REMOVED lines=9> */
[----:B------:R-:W4:Y:S01]  /*8530*/  MUFU.EX2 R201, R201 ;  /* 0x000000c900c97308 */ /* 0x000f220000000800 */
[----:B------:R-:W-:Y:S02]  /*8540*/  FMUL.FTZ R39, R3, R39 ;  /* 0x0000002703277220 */ /* 0x000fe40000410000 */
[C---:B------:R-:W-:Y:S01]  /*8550*/  FMUL.FTZ R40, R166.reuse, R40 ;  /* 0x00000028a6287220 */ /* 0x040fe20000410000 */
        /* <DEDUP_REMOVED lines=11> */
[----:B----4-:R-:W-:Y:S01]  /*8610*/  F2FP.PACK_AB R171, R201, R202 ;  /* 0x000000cac9ab723e */ /* 0x010fe200000000ff */
[----:B------:R-:W-:Y:S02]  /*8620*/  FFMA.FTZ R145, R179, c[0x0][0x2d0], -R207 ;  /* 0x0000b400b3917a23 */ /* 0x000fe400000108cf */
[----:B------:R-:W-:Y:S02]  /*8630*/  FFMA.FTZ R154, R181, c[0x0][0x2d0], -R191 ;  /* 0x0000b400b59a7a23 */ /* 0x000fe400000108bf */
[----:B------:R-:W-:Y:S01]  /*8640*/  MUFU.EX2 R179, R145 ;  /* 0x0000009100b37308 */ /* 0x000fe20000000800 */
[C---:B------:R-:W-:Y:S01]  /*8650*/  FMUL.FTZ R51, R3.reuse, R51 ;  /* 0x0000003303337220 */ /* 0x040fe20000410000 */
[C---:B------:R-:W-:Y:S03]  /*8660*/  HMMA.16816.F32 R4, R168.reuse, R12, R4 ;  /* 0x0000000ca804723c */ /* 0x040fe60000001804 */
[C---:B------:R-:W-:Y:S02]  /*8670*/  FMUL.FTZ R52, R166.reuse, R52 ;  /* 0x00000034a6347220 */ /* 0x040fe40000410000 */
[C---:B------:R-:W-:Y:S02]  /*8680*/  FMUL.FTZ R53, R166.reuse, R53 ;  /* 0x00000035a6357220 */ /* 0x040fe40000410000 */
[C---:B------:R-:W-:Y:S01]  /*8690*/  FMUL.FTZ R12, R166.reuse, R132 ;  /* 0x00000084a60c7220 */ /* 0x040fe20000410000 */
[C---:B------:R-:W-:Y:S01]  /*86a0*/  HMMA.16816.F32 R8, R168.reuse, R14, R8 ;  /* 0x0000000ea808723c */ /* 0x040fe20000001808 */
[----:B------:R-:W-:Y:S03]  /*86b0*/  MUFU.EX2 R181, R154 ;  /* 0x0000009a00b57308 */ /* 0x000fe60000000800 */
[C---:B------:R-:W-:Y:S02]  /*86c0*/  FMUL.FTZ R13, R166.reuse, R133 ;  /* 0x00000085a60d7220 */ /* 0x040fe40000410000 */
[C---:B------:R-:W-:Y:S02]  /*86d0*/  FMUL.FTZ R54, R3.reuse, R54 ;  /* 0x0000003603367220 */ /* 0x040fe40000410000 */
[C---:B------:R-:W-:Y:S04]  /*86e0*/  FMUL.FTZ R14, R3.reuse, R134 ;  /* 0x00000086030e7220 */ /* 0x040fe80000410000 */
[C---:B------:R-:W-:Y:S02]  /*86f0*/  FMUL.FTZ R15, R3.reuse, R135 ;  /* 0x00000087030f7220 */ /* 0x040fe40000410000 */
[----:B------:R-:W1:Y:S01]  /*8700*/  LDSM.16.MT88.4 R132, [R224] ;  /* 0x00000000e084783b */ /* 0x000e620000004200 */
[C---:B------:R-:W-:Y:S02]  /*8710*/  FMUL.FTZ R55, R3.reuse, R55 ;  /* 0x0000003703377220 */ /* 0x040fe40000410000 */
[C---:B------:R-:W-:Y:S02]  /*8720*/  FMUL.FTZ R56, R166.reuse, R56 ;  /* 0x00000038a6387220 */ /* 0x040fe40000410000 */
[C---:B------:R-:W-:Y:S03]  /*8730*/  HMMA.16816.F32 R12, R168.reuse, R20, R12 ;  /* 0x00000014a80c723c */ /* 0x040fe6000000180c */
[C---:B------:R-:W-:Y:S02]  /*8740*/  FMUL.FTZ R57, R166.reuse, R57 ;  /* 0x00000039a6397220 */ /* 0x040fe40000410000 */
[C---:B------:R-:W-:Y:S02]  /*8750*/  FMUL.FTZ R58, R3.reuse, R58 ;  /* 0x0000003a033a7220 */ /* 0x040fe40000410000 */
[C---:B------:R-:W-:Y:S01]  /*8760*/  FMUL.FTZ R20, R166.reuse, R140 ;  /* 0x0000008ca6147220 */ /* 0x040fe20000410000 */
[C---:B------:R-:W-:Y:S04]  /*8770*/  HMMA.16816.F32 R16, R168.reuse, R22, R16 ;  /* 0x00000016a810723c */ /* 0x040fe80000001810 */
[C---:B------:R-:W-:Y:S02]  /*8780*/  FMUL.FTZ R21, R166.reuse, R141 ;  /* 0x0000008da6157220 */ /* 0x040fe40000410000 */
[C---:B------:R-:W-:Y:S02]  /*8790*/  FMUL.FTZ R59, R3.reuse, R59 ;  /* 0x0000003b033b7220 */ /* 0x040fe40000410000 */
[C---:B------:R-:W-:Y:S04]  /*87a0*/  FMUL.FTZ R22, R3.reuse, R142 ;  /* 0x0000008e03167220 */ /* 0x040fe80000410000 */
[C---:B------:R-:W-:Y:S02]  /*87b0*/  FMUL.FTZ R23, R3.reuse, R143 ;  /* 0x0000008f03177220 */ /* 0x040fe40000410000 */
[----:B------:R-:W4:Y:S01]  /*87c0*/  LDSM.16.MT88.4 R140, [R226+0x2000] ;  /* 0x00200000e28c783b */ /* 0x000f220000004200 */
        /* <DEDUP_REMOVED lines=8> */
[----:B------:R-:W-:Y:S02]  /*8850*/  FMUL.FTZ R64, R166, R64 ;  /* 0x00000040a6407220 */ /* 0x000fe40000410000 */
[C---:B------:R-:W-:Y:S04]  /*8860*/  FMUL.FTZ R30, R3.reuse, R150 ;  /* 0x00000096031e7220 */ /* 0x040fe80000410000 */
[----:B------:R-:W-:Y:S02]  /*8870*/  FMUL.FTZ R31, R3, R151 ;  /* 0x00000097031f7220 */ /* 0x000fe40000410000 */
[--C-:B------:R-:W-:Y:S02]  /*8880*/  FFMA.FTZ R149, R172, c[0x0][0x2d0], -R207.reuse ;  /* 0x0000b400ac957a23 */ /* 0x100fe400000108cf */
[----:B------:R-:W5:Y:S01]  /*8890*/  LDL R172, [R1+0x7c] ;  /* 0x00007c0001ac7983 */ /* 0x000f620000100800 */
[----:B------:R-:W-:Y:S02]  /*88a0*/  FFMA.FTZ R148, R176, c[0x0][0x2d0], -R207 ;  /* 0x0000b400b0947a23 */ /* 0x000fe400000108cf */
[C---:B-1----:R-:W-:Y:S03]  /*88b0*/  HMMA.16816.F32 R28, R168.reuse, R132, R28 ;  /* 0x00000084a81c723c */ /* 0x042fe6000000181c */
[--C-:B------:R-:W-:Y:S02]  /*88c0*/  FFMA.FTZ R151, R199, c[0x0][0x2d0], -R191.reuse ;  /* 0x0000b400c7977a23 */ /* 0x100fe400000108bf */
[C---:B------:R-:W-:Y:S02]  /*88d0*/  FMUL.FTZ R65, R166.reuse, R65 ;  /* 0x00000041a6417220 */ /* 0x040fe40000410000 */
[----:B------:R-:W-:Y:S01]  /*88e0*/  MUFU.EX2 R199, R151 ;  /* 0x0000009700c77308 */ /* 0x000fe20000000800 */
[C---:B------:R-:W-:Y:S01]  /*88f0*/  HMMA.16816.F32 R32, R168.reuse, R134, R32 ;  /* 0x00000086a820723c */ /* 0x040fe20000001820 */
[----:B------:R-:W1:Y:S03]  /*8900*/  LDSM.16.MT88.4 R132, [R225+0x2000] ;  /* 0x00200000e184783b */ /* 0x000e660000004200 */
[C---:B------:R-:W-:Y:S02]  /*8910*/  FMUL.FTZ R66, R3.reuse, R66 ;  /* 0x0000004203427220 */ /* 0x040fe40000410000 */
[C---:B------:R-:W-:Y:S02]  /*8920*/  FMUL.FTZ R67, R3.reuse, R67 ;  /* 0x0000004303437220 */ /* 0x040fe40000410000 */
[C---:B------:R-:W-:Y:S04]  /*8930*/  HMMA.16816.F32 R36, R168.reuse, R136, R36 ;  /* 0x00000088a824723c */ /* 0x040fe80000001824 */
[C---:B------:R-:W-:Y:S02]  /*8940*/  FMUL.FTZ R68, R166.reuse, R68 ;  /* 0x00000044a6447220 */ /* 0x040fe40000410000 */
[C---:B------:R-:W-:Y:S02]  /*8950*/  FMUL.FTZ R69, R166.reuse, R69 ;  /* 0x00000045a6457220 */ /* 0x040fe40000410000 */
[C---:B------:R-:W-:Y:S01]  /*8960*/  HMMA.16816.F32 R40, R168.reuse, R138, R40 ;  /* 0x0000008aa828723c */ /* 0x040fe20000001828 */
[----:B------:R-:W1:Y:S03]  /*8970*/  LDSM.16.MT88.4 R136, [R224+0x2000] ;  /* 0x00200000e088783b */ /* 0x000e660000004200 */
[C---:B------:R-:W-:Y:S02]  /*8980*/  FMUL.FTZ R70, R3.reuse, R70 ;  /* 0x0000004603467220 */ /* 0x040fe40000410000 */
[C---:B------:R-:W-:Y:S02]  /*8990*/  FMUL.FTZ R71, R3.reuse, R71 ;  /* 0x0000004703477220 */ /* 0x040fe40000410000 */
[C---:B----4-:R-:W-:Y:S04]  /*89a0*/  HMMA.16816.F32 R44, R168.reuse, R140, R44 ;  /* 0x0000008ca82c723c */ /* 0x050fe8000000182c */
[C---:B------:R-:W-:Y:S02]  /*89b0*/  FMUL.FTZ R72, R166.reuse, R72 ;  /* 0x00000048a6487220 */ /* 0x040fe40000410000 */
[C---:B------:R-:W-:Y:S02]  /*89c0*/  FMUL.FTZ R73, R166.reuse, R73 ;  /* 0x00000049a6497220 */ /* 0x040fe40000410000 */
[C---:B------:R-:W-:Y:S01]  /*89d0*/  HMMA.16816.F32 R48, R168.reuse, R142, R48 ;  /* 0x0000008ea830723c */ /* 0x040fe20000001830 */
[----:B------:R-:W4:Y:S03]  /*89e0*/  LDSM.16.MT88.4 R140, [R227+0x4000] ;  /* 0x00400000e38c783b */ /* 0x000f260000004200 */
        /* <DEDUP_REMOVED lines=15> */
[----:B------:R-:W2:Y:S03]  /*8ae0*/  LDSM.16.MT88.4 R136, [R225+0x4000] ;  /* 0x00400000e188783b */ /* 0x000ea60000004200 */
        /* <DEDUP_REMOVED lines=17> */
[----:B------:R-:W-:Y:S02]  /*8c00*/  FMUL.FTZ R95, R3, R95 ;  /* 0x0000005f035f7220 */ /* 0x000fe40000410000 */
[C---:B--2---:R-:W-:Y:S04]  /*8c10*/  HMMA.16816.F32 R84, R168.reuse, R136, R84 ;  /* 0x00000088a854723c */ /* 0x044fe80000001854 */
[C---:B------:R-:W-:Y:S02]  /*8c20*/  FMUL.FTZ R96, R166.reuse, R96 ;  /* 0x00000060a6607220 */ /* 0x040fe40000410000 */
[C---:B------:R-:W-:Y:S02]  /*8c30*/  FMUL.FTZ R97, R166.reuse, R97 ;  /* 0x00000061a6617220 */ /* 0x040fe40000410000 */
[C---:B------:R-:W-:Y:S01]  /*8c40*/  HMMA.16816.F32 R88, R168.reuse, R138, R88 ;  /* 0x0000008aa858723c */ /* 0x040fe20000001858 */
[----:B------:R-:W2:Y:S03]  /*8c50*/  LDSM.16.MT88.4 R136, [R226+0x6000] ;  /* 0x00600000e288783b */ /* 0x000ea60000004200 */
[--C-:B------:R-:W-:Y:S02]  /*8c60*/  FFMA.FTZ R144, R173, c[0x0][0x2d0], -R191.reuse ;  /* 0x0000b400ad907a23 */ /* 0x100fe400000108bf */
[C---:B------:R-:W-:Y:S02]  /*8c70*/  FMUL.FTZ R98, R3.reuse, R98 ;  /* 0x0000006203627220 */ /* 0x040fe40000410000 */
[C---:B----4-:R-:W-:Y:S01]  /*8c80*/  HMMA.16816.F32 R92, R168.reuse, R140, R92 ;  /* 0x0000008ca85c723c */ /* 0x050fe2000000185c */
[----:B------:R4:W-:Y:S03]  /*8c90*/  MUFU.EX2 R173, R144 ;  /* 0x0000009000ad7308 */ /* 0x0009e60000000800 */
[C---:B------:R-:W-:Y:S02]  /*8ca0*/  FMUL.FTZ R99, R3.reuse, R99 ;  /* 0x0000006303637220 */ /* 0x040fe40000410000 */
[----:B------:R-:W-:Y:S02]  /*8cb0*/  FMUL.FTZ R100, R166, R100 ;  /* 0x00000064a6647220 */ /* 0x000fe40000410000 */
[----:B------:R-:W-:Y:S03]  /*8cc0*/  FFMA.FTZ R140, R186, c[0x0][0x2d0], -R191 ;  /* 0x0000b400ba8c7a23 */ /* 0x000fe600000108bf */
[C---:B------:R-:W-:Y:S01]  /*8cd0*/  HMMA.16816.F32 R96, R168.reuse, R142, R96 ;  /* 0x0000008ea860723c */ /* 0x040fe20000001860 */
[----:B------:R2:W2:Y:S02]  /*8ce0*/  MUFU.EX2 R186, R140 ;  /* 0x0000008c00ba7308 */ /* 0x0004a40000000800 */
[C---:B------:R-:W-:Y:S02]  /*8cf0*/  FMUL.FTZ R101, R166.reuse, R101 ;  /* 0x00000065a6657220 */ /* 0x040fe40000410000 */
[C---:B------:R-:W-:Y:S02]  /*8d00*/  FMUL.FTZ R102, R3.reuse, R102 ;  /* 0x0000006603667220 */ /* 0x040fe40000410000 */
[----:B------:R-:W-:Y:S02]  /*8d10*/  FMUL.FTZ R103, R3, R103 ;  /* 0x0000006703677220 */ /* 0x000fe40000410000 */
[C---:B------:R-:W-:Y:S03]  /*8d20*/  FMUL.FTZ R104, R166.reuse, R104 ;  /* 0x00000068a6687220 */ /* 0x040fe60000410000 */
[----:B------:R-:W-:Y:S02]  /*8d30*/  FMUL.FTZ R105, R166, R105 ;  /* 0x00000069a6697220 */ /* 0x000fe40000410000 */
[C---:B-1----:R-:W-:Y:S03]  /*8d40*/  HMMA.16816.F32 R100, R168.reuse, R132, R100 ;  /* 0x00000084a864723c */ /* 0x042fe60000001864 */
[--C-:B----4-:R-:W-:Y:S02]  /*8d50*/  FFMA.FTZ R144, R175, c[0x0][0x2d0], -R207.reuse ;  /* 0x0000b400af907a23 */ /* 0x110fe400000108cf */
[C---:B------:R-:W-:Y:S02]  /*8d60*/  FMUL.FTZ R106, R3.reuse, R106 ;  /* 0x0000006a036a7220 */ /* 0x040fe40000410000 */
[----:B------:R-:W-:Y:S01]  /*8d70*/  FFMA.FTZ R132, R190, c[0x0][0x2d0], -R207 ;  /* 0x0000b400be847a23 */ /* 0x000fe200000108cf */
[----:B------:R1:W-:Y:S01]  /*8d80*/  MUFU.EX2 R175, R144 ;  /* 0x0000009000af7308 */ /* 0x0003e20000000800 */
[C---:B------:R-:W-:Y:S01]  /*8d90*/  FMUL.FTZ R107, R3.reuse, R107 ;  /* 0x0000006b036b7220 */ /* 0x040fe20000410000 */
[----:B--2---:R-:W2:Y:S02]  /*8da0*/  LDSM.16.MT88.4 R140, [R225+0x6000] ;  /* 0x00600000e18c783b */ /* 0x004ea40000004200 */
[C---:B------:R-:W-:Y:S02]  /*8db0*/  FMUL.FTZ R108, R166.reuse, R108 ;  /* 0x0000006ca66c7220 */ /* 0x040fe40000410000 */
[C---:B------:R-:W-:Y:S02]  /*8dc0*/  FMUL.FTZ R109, R166.reuse, R109 ;  /* 0x0000006da66d7220 */ /* 0x040fe40000410000 */
[C---:B------:R-:W-:Y:S02]  /*8dd0*/  HMMA.16816.F32 R104, R168.reuse, R134, R104 ;  /* 0x00000086a868723c */ /* 0x040fe40000001868 */
[----:B------:R4:W2:Y:S01]  /*8de0*/  MUFU.EX2 R190, R132 ;  /* 0x0000008400be7308 */ /* 0x0008a20000000800 */
[C---:B------:R-:W-:Y:S02]  /*8df0*/  FMUL.FTZ R110, R3.reuse, R110 ;  /* 0x0000006e036e7220 */ /* 0x040fe40000410000 */
[C---:B------:R-:W-:Y:S02]  /*8e00*/  FMUL.FTZ R111, R3.reuse, R111 ;  /* 0x0000006f036f7220 */ /* 0x040fe40000410000 */
[C---:B------:R-:W-:Y:S02]  /*8e10*/  FMUL.FTZ R112, R166.reuse, R112 ;  /* 0x00000070a6707220 */ /* 0x040fe40000410000 */
[----:B------:R-:W-:Y:S03]  /*8e20*/  FMUL.FTZ R113, R166, R113 ;  /* 0x00000071a6717220 */ /* 0x000fe60000410000 */
[C---:B------:R-:W-:Y:S03]  /*8e30*/  HMMA.16816.F32 R108, R168.reuse, R136, R108 ;  /* 0x00000088a86c723c */ /* 0x040fe6000000186c */
[----:B------:R-:W-:Y:S02]  /*8e40*/  FMUL.FTZ R114, R3, R114 ;  /* 0x0000007203727220 */ /* 0x000fe40000410000 */
[--C-:B-1----:R-:W-:Y:S02]  /*8e50*/  FFMA.FTZ R144, R177, c[0x0][0x2d0], -R191.reuse ;  /* 0x0000b400b1907a23 */ /* 0x102fe400000108bf */
[----:B------:R-:W-:Y:S02]  /*8e60*/  FFMA.FTZ R136, R194, c[0x0][0x2d0], -R191 ;  /* 0x0000b400c2887a23 */ /* 0x000fe400000108bf */
[----:B------:R1:W-:Y:S03]  /*8e70*/  MUFU.EX2 R177, R144 ;  /* 0x0000009000b17308 */ /* 0x0003e60000000800 */
[C---:B------:R-:W-:Y:S01]  /*8e80*/  FMUL.FTZ R115, R3.reuse, R115 ;  /* 0x0000007303737220 */ /* 0x040fe20000410000 */
[----:B----4-:R-:W4:Y:S01]  /*8e90*/  LDSM.16.MT88.4 R132, [R224+0x6000] ;  /* 0x00600000e084783b */ /* 0x010f220000004200 */
[C---:B------:R-:W-:Y:S02]  /*8ea0*/  FMUL.FTZ R116, R166.reuse, R116 ;  /* 0x00000074a6747220 */ /* 0x040fe40000410000 */
[C---:B------:R-:W-:Y:S03]  /*8eb0*/  FMUL.FTZ R117, R166.reuse, R117 ;  /* 0x00000075a6757220 */ /* 0x040fe60000410000 */
[C---:B------:R-:W-:Y:S01]  /*8ec0*/  HMMA.16816.F32 R112, R168.reuse, R138, R112 ;  /* 0x0000008aa870723c */ /* 0x040fe20000001870 */
[----:B------:R3:W3:Y:S02]  /*8ed0*/  MUFU.EX2 R194, R136 ;  /* 0x0000008800c27308 */ /* 0x0006e40000000800 */
[C---:B------:R-:W-:Y:S02]  /*8ee0*/  FMUL.FTZ R118, R3.reuse, R118 ;  /* 0x0000007603767220 */ /* 0x040fe40000410000 */
[C---:B------:R-:W-:Y:S02]  /*8ef0*/  FMUL.FTZ R119, R3.reuse, R119 ;  /* 0x0000007703777220 */ /* 0x040fe40000410000 */
[C---:B------:R-:W-:Y:S02]  /*8f00*/  FMUL.FTZ R120, R166.reuse, R120 ;  /* 0x00000078a6787220 */ /* 0x040fe40000410000 */
[----:B------:R-:W-:Y:S03]  /*8f10*/  FMUL.FTZ R121, R166, R121 ;  /* 0x00000079a6797220 */ /* 0x000fe60000410000 */
[C---:B--2---:R-:W-:Y:S03]  /*8f20*/  HMMA.16816.F32 R116, R168.reuse, R140, R116 ;  /* 0x0000008ca874723c */ /* 0x044fe60000001874 */
[C---:B------:R-:W-:Y:S02]  /*8f30*/  FMUL.FTZ R122, R3.reuse, R122 ;  /* 0x0000007a037a7220 */ /* 0x040fe40000410000 */
[C---:B------:R-:W-:Y:S02]  /*8f40*/  FMUL.FTZ R123, R3.reuse, R123 ;  /* 0x0000007b037b7220 */ /* 0x040fe40000410000 */
[----:B-1----:R-:W-:Y:S02]  /*8f50*/  FFMA.FTZ R144, R198, c[0x0][0x2d0], -R207 ;  /* 0x0000b400c6907a23 */ /* 0x002fe400000108cf */
[----:B------:R-:W-:Y:S02]  /*8f60*/  FFMA.FTZ R150, R184, c[0x0][0x2d0], -R191 ;  /* 0x0000b400b8967a23 */ /* 0x000fe400000108bf */
[----:B------:R1:W2:Y:S01]  /*8f70*/  MUFU.EX2 R198, R144 ;  /* 0x0000009000c67308 */ /* 0x0002a20000000800 */
[C---:B------:R-:W-:Y:S01]  /*8f80*/  HMMA.16816.F32 R120, R168.reuse, R142, R120 ;  /* 0x0000008ea878723c */ /* 0x040fe20000001878 */
[----:B---3--:R-:W3:Y:S02]  /*8f90*/  LDSM.16.MT88.4 R136, [R227+0x800] ;  /* 0x00080000e388783b */ /* 0x008ee40000004200 */
[C---:B------:R-:W-:Y:S02]  /*8fa0*/  FMUL.FTZ R124, R166.reuse, R124 ;  /* 0x0000007ca67c7220 */ /* 0x040fe40000410000 */
[C---:B------:R-:W-:Y:S02]  /*8fb0*/  FMUL.FTZ R125, R166.reuse, R125 ;  /* 0x0000007da67d7220 */ /* 0x040fe40000410000 */
[C---:B------:R-:W-:Y:S01]  /*8fc0*/  FMUL.FTZ R126, R3.reuse, R126 ;  /* 0x0000007e037e7220 */ /* 0x040fe20000410000 */
[----:B------:R-:W3:Y:S01]  /*8fd0*/  LDSM.16.MT88.4 R140, [R226+0x800] ;  /* 0x00080000e28c783b */ /* 0x000ee20000004200 */
[----:B------:R-:W-:Y:S03]  /*8fe0*/  FMUL.FTZ R127, R3, R127 ;  /* 0x0000007f037f7220 */ /* 0x000fe60000410000 */
[----:B------:R-:W-:Y:S02]  /*8ff0*/  FFMA.FTZ R155, R193, c[0x0][0x2d0], -R207 ;  /* 0x0000b400c19b7a23 */ /* 0x000fe400000108cf */
[--C-:B------:R-:W-:Y:S02]  /*9000*/  FFMA.FTZ R153, R183, c[0x0][0x2d0], -R191.reuse ;  /* 0x0000b400b7997a23 */ /* 0x100fe400000108bf */
[C---:B----4-:R-:W-:Y:S01]  /*9010*/  HMMA.16816.F32 R124, R168.reuse, R132, R124 ;  /* 0x00000084a87c723c */ /* 0x050fe2000000187c */
[----:B------:R4:W-:Y:S02]  /*9020*/  MUFU.EX2 R193, R155 ;  /* 0x0000009b00c17308 */ /* 0x0009e40000000800 */
[C---:B------:R-:W-:Y:S02]  /*9030*/  FMUL.FTZ R128, R166.reuse, R128 ;  /* 0x00000080a6807220 */ /* 0x040fe40000410000 */
[----:B------:R-:W-:Y:S02]  /*9040*/  FMUL.FTZ R129, R166, R129 ;  /* 0x00000081a6817220 */ /* 0x000fe40000410000 */
[C---:B------:R-:W-:Y:S01]  /*9050*/  FMUL.FTZ R130, R3.reuse, R130 ;  /* 0x0000008203827220 */ /* 0x040fe20000410000 */
[----:B-1----:R-:W1:Y:S01]  /*9060*/  LDSM.16.MT88.4 R144, [R225+0x800] ;  /* 0x00080000e190783b */ /* 0x002e620000004200 */
[C---:B------:R-:W-:Y:S02]  /*9070*/  FMUL.FTZ R131, R3.reuse, R131 ;  /* 0x0000008303837220 */ /* 0x040fe40000410000 */
[----:B------:R3:W-:Y:S01]  /*9080*/  MUFU.EX2 R183, R153 ;  /* 0x0000009900b77308 */ /* 0x0007e20000000800 */
[----:B------:R-:W-:Y:S01]  /*9090*/  F2FP.PACK_AB R132, R186, R173 ;  /* 0x000000adba84723e */ /* 0x000fe200000000ff */
[----:B------:R-:W-:Y:S01]  /*90a0*/  FFMA.FTZ R206, R3, R160, R206 ;  /* 0x000000a003ce7223 */ /* 0x000fe200000100ce */
[----:B------:R-:W-:Y:S01]  /*90b0*/  F2FP.PACK_AB R133, R190, R175 ;  /* 0x000000afbe85723e */ /* 0x000fe200000000ff */
[----:B------:R-:W-:Y:S01]  /*90c0*/  FFMA.FTZ R152, R180, c[0x0][0x2d0], -R191 ;  /* 0x0000b400b4987a23 */ /* 0x000fe200000108bf */
[----:B------:R-:W-:Y:S03]  /*90d0*/  HMMA.16816.F32 R128, R168, R134, R128 ;  /* 0x00000086a880723c */ /* 0x000fe60000001880 */
[----:B------:R-:W-:Y:S02]  /*90e0*/  FADD.FTZ R167, R167, R206 ;  /* 0x000000cea7a77221 */ /* 0x000fe40000010000 */
[----:B------:R-:W-:Y:S01]  /*90f0*/  MUFU.EX2 R168, R149 ;  /* 0x0000009500a87308 */ /* 0x000fe20000000800 */
[----:B------:R-:W-:Y:S01]  /*9100*/  FFMA.FTZ R189, R166, R188, R189 ;  /* 0x000000bca6bd7223 */ /* 0x000fe200000100bd */
[----:B------:R-:W-:Y:S01]  /*9110*/  F2FP.PACK_AB R134, R194, R177 ;  /* 0x000000b1c286723e */ /* 0x000fe200000000ff */
[----:B------:R-:W-:Y:S01]  /*9120*/  FADD.FTZ R202, R202, R167 ;  /* 0x000000a7caca7221 */ /* 0x000fe20000010000 */
[----:B--2---:R-:W-:Y:S03]  /*9130*/  F2FP.PACK_AB R135, R198, R179 ;  /* 0x000000b3c687723e */ /* 0x004fe600000000ff */
[--C-:B----4-:R-:W-:Y:S02]  /*9140*/  FFMA.FTZ R155, R182, c[0x0][0x2d0], -R207.reuse ;  /* 0x0000b400b69b7a23 */ /* 0x110fe400000108cf */
[----:B------:R-:W-:Y:S01]  /*9150*/  FADD.FTZ R202, R201, R202 ;  /* 0x000000cac9ca7221 */ /* 0x000fe20000010000 */
[----:B------:R-:W-:Y:S01]  /*9160*/  MUFU.EX2 R171, R148 ;  /* 0x0000009400ab7308 */ /* 0x000fe20000000800 */
[C---:B---3--:R-:W-:Y:S05]  /*9170*/  HMMA.16816.F32 R4, R132.reuse, R136, R4 ;  /* 0x000000888404723c */ /* 0x048fea0000001804 */
[----:B------:R-:W-:Y:S02]  /*9180*/  FFMA.FTZ R153, R174, c[0x0][0x2d0], -R207 ;  /* 0x0000b400ae997a23 */ /* 0x000fe400000108cf */
[----:B------:R-:W-:Y:S01]  /*9190*/  FADD.FTZ R205, R205, R189 ;  /* 0x000000bdcdcd7221 */ /* 0x000fe20000010000 */
[C---:B------:R-:W-:Y:S01]  /*91a0*/  HMMA.16816.F32 R8, R132.reuse, R138, R8 ;  /* 0x0000008a8408723c */ /* 0x040fe20000001808 */
[----:B------:R-:W2:Y:S01]  /*91b0*/  LDSM.16.MT88.4 R136, [R224+0x800] ;  /* 0x00080000e088783b */ /* 0x000ea20000004200 */
[----:B------:R-:W-:Y:S02]  /*91c0*/  MUFU.EX2 R174, R153 ;  /* 0x0000009900ae7308 */ /* 0x000fe40000000800 */
[----:B------:R-:W-:Y:S04]  /*91d0*/  FADD.FTZ R204, R204, R205 ;  /* 0x000000cdcccc7221 */ /* 0x000fe80000010000 */
[C---:B------:R-:W-:Y:S04]  /*91e0*/  HMMA.16816.F32 R12, R132.reuse, R140, R12 ;  /* 0x0000008c840c723c */ /* 0x040fe8000000180c */
[----:B------:R3:W-:Y:S01]  /*91f0*/  MUFU.EX2 R169, R150 ;  /* 0x0000009600a97308 */ /* 0x0007e20000000800 */
[----:B------:R-:W-:Y:S01]  /*9200*/  FADD.FTZ R204, R203, R204 ;  /* 0x000000cccbcc7221 */ /* 0x000fe20000010000 */
[----:B-----5:R-:W-:Y:S02]  /*9210*/  ISETP.GT.AND P0, PT, R192, R172, PT ;  /* 0x000000acc000720c */ /* 0x020fe40003f04270 */
[C---:B------:R-:W-:Y:S01]  /*9220*/  HMMA.16816.F32 R16, R132.reuse, R142, R16 ;  /* 0x0000008e8410723c */ /* 0x040fe20000001810 */
[----:B------:R-:W4:Y:S03]  /*9230*/  LDSM.16.MT88.4 R140, [R227+0x2800] ;  /* 0x00280000e38c783b */ /* 0x000f260000004200 */
[----:B------:R-:W-:Y:S02]  /*9240*/  FADD.FTZ R3, R173, R204 ;  /* 0x000000ccad037221 */ /* 0x000fe40000010000 */
[----:B------:R5:W-:Y:S02]  /*9250*/  MUFU.EX2 R170, R152 ;  /* 0x0000009800aa7308 */ /* 0x000be40000000800 */
[C---:B-1----:R-:W-:Y:S08]  /*9260*/  HMMA.16816.F32 R20, R132.reuse, R144, R20 ;  /* 0x000000908414723c */ /* 0x042ff00000001814 */
[C---:B------:R-:W-:Y:S01]  /*9270*/  HMMA.16816.F32 R24, R132.reuse, R146, R24 ;  /* 0x000000928418723c */ /* 0x040fe20000001818 */
[----:B------:R-:W1:Y:S03]  /*9280*/  LDSM.16.MT88.4 R144, [R226+0x2800] ;  /* 0x00280000e290783b */ /* 0x000e660000004200 */
[----:B---3--:R-:W-:Y:S04]  /*9290*/  FFMA.FTZ R150, R197, c[0x0][0x2d0], -R207 ;  /* 0x0000b400c5967a23 */ /* 0x008fe800000108cf */
[----:B------:R3:W-:Y:S01]  /*92a0*/  MUFU.EX2 R197, R150 ;  /* 0x0000009600c57308 */ /* 0x0007e20000000800 */
[C---:B--2---:R-:W-:Y:S03]  /*92b0*/  HMMA.16816.F32 R28, R132.reuse, R136, R28 ;  /* 0x00000088841c723c */ /* 0x044fe6000000181c */
[--C-:B-----5:R-:W-:Y:S05]  /*92c0*/  FFMA.FTZ R152, R195, c[0x0][0x2d0], -R191.reuse ;  /* 0x0000b400c3987a23 */ /* 0x120fea00000108bf */
[C---:B------:R-:W-:Y:S01]  /*92d0*/  HMMA.16816.F32 R32, R132.reuse, R138, R32 ;  /* 0x0000008a8420723c */ /* 0x040fe20000001820 */
[----:B------:R-:W2:Y:S01]  /*92e0*/  LDSM.16.MT88.4 R136, [R225+0x2800] ;  /* 0x00280000e188783b */ /* 0x000ea20000004200 */
[----:B------:R5:W-:Y:S06]  /*92f0*/  MUFU.EX2 R195, R152 ;  /* 0x0000009800c37308 */ /* 0x000bec0000000800 */
[C---:B----4-:R-:W-:Y:S01]  /*9300*/  HMMA.16816.F32 R36, R132.reuse, R140, R36 ;  /* 0x0000008c8424723c */ /* 0x050fe20000001824 */
[----:B---3--:R-:W-:Y:S07]  /*9310*/  LDSM.16.MT88.4 R148, [R224+0x1000] ;  /* 0x00100000e094783b */ /* 0x008fee0000004200 */
[C---:B------:R-:W-:Y:S01]  /*9320*/  HMMA.16816.F32 R40, R132.reuse, R142, R40 ;  /* 0x0000008e8428723c */ /* 0x040fe20000001828 */
[----:B------:R-:W3:Y:S07]  /*9330*/  LDSM.16.MT88.4 R140, [R224+0x2800] ;  /* 0x00280000e08c783b */ /* 0x000eee0000004200 */
[C---:B-1----:R-:W-:Y:S04]  /*9340*/  HMMA.16816.F32 R44, R132.reuse, R144, R44 ;  /* 0x00000090842c723c */ /* 0x042fe8000000182c */
[--C-:B-----5:R-:W-:Y:S02]  /*9350*/  FFMA.FTZ R152, R185, c[0x0][0x2d0], -R191.reuse ;  /* 0x0000b400b9987a23 */ /* 0x120fe400000108bf */
[----:B------:R-:W-:Y:S01]  /*9360*/  MUFU.EX2 R185, R155 ;  /* 0x0000009b00b97308 */ /* 0x000fe20000000800 */
[----:B------:R-:W-:Y:S01]  /*9370*/  FFMA.FTZ R191, R187, c[0x0][0x2d0], -R191 ;  /* 0x0000b400bbbf7a23 */ /* 0x000fe200000108bf */
[C---:B------:R-:W-:Y:S01]  /*9380*/  HMMA.16816.F32 R48, R132.reuse, R146, R48 ;  /* 0x000000928430723c */ /* 0x040fe20000001830 */
[----:B------:R-:W1:Y:S07]  /*9390*/  LDSM.16.MT88.4 R144, [R227+0x4800] ;  /* 0x00480000e390783b */ /* 0x000e6e0000004200 */
[----:B------:R4:W-:Y:S01]  /*93a0*/  MUFU.EX2 R182, R152 ;  /* 0x0000009800b67308 */ /* 0x0009e20000000800 */
[C---:B--2---:R-:W-:Y:S08]  /*93b0*/  HMMA.16816.F32 R52, R132.reuse, R136, R52 ;  /* 0x000000888434723c */ /* 0x044ff00000001834 */
[C---:B------:R-:W-:Y:S01]  /*93c0*/  HMMA.16816.F32 R56, R132.reuse, R138, R56 ;  /* 0x0000008a8438723c */ /* 0x040fe20000001838 */
[----:B------:R-:W2:Y:S01]  /*93d0*/  LDSM.16.MT88.4 R136, [R226+0x4800] ;  /* 0x00480000e288783b */ /* 0x000ea20000004200 */
[----:B------:R-:W5:Y:S06]  /*93e0*/  MUFU.EX2 R191, R191 ;  /* 0x000000bf00bf7308 */ /* 0x000f6c0000000800 */
[C---:B---3--:R-:W-:Y:S01]  /*93f0*/  HMMA.16816.F32 R60, R132.reuse, R140, R60 ;  /* 0x0000008c843c723c */ /* 0x048fe2000000183c */
[----:B----4-:R-:W-:Y:S07]  /*9400*/  LDSM.16.MT88.4 R152, [R224+0x1800] ;  /* 0x00180000e098783b */ /* 0x010fee0000004200 */
[C---:B------:R-:W-:Y:S01]  /*9410*/  HMMA.16816.F32 R64, R132.reuse, R142, R64 ;  /* 0x0000008e8440723c */ /* 0x040fe20000001840 */
[----:B------:R-:W3:Y:S03]  /*9420*/  LDSM.16.MT88.4 R140, [R225+0x4800] ;  /* 0x00480000e18c783b */ /* 0x000ee60000004200 */
[----:B-----5:R-:W-:Y:S04]  /*9430*/  F2FP.PACK_AB R166, R191, R182 ;  /* 0x000000b6bfa6723e */ /* 0x020fe800000000ff */
        /* <DEDUP_REMOVED lines=64> */
[C---:B---3--:R-:W-:Y:S07]  /*9840*/  HMMA.16816.F32 R100, R132.reuse, R140, R100 ;  /* 0x0000008c8464723c */ /* 0x048fee0000001864 */
[--C-:B------:R-:W-:Y:S01]  /*9850*/  FFMA.FTZ R140, R178, c[0x0][0x2d0], -R207.reuse ;  /* 0x0000b400b28c7a23 */ /* 0x100fe200000108cf */
[C---:B------:R-:W-:Y:S03]  /*9860*/  HMMA.16816.F32 R104, R132.reuse, R142, R104 ;  /* 0x0000008e8468723c */ /* 0x040fe60000001868 */
[----:B------:R3:W5:Y:S01]  /*9870*/  MUFU.EX2 R178, R140 ;  /* 0x0000008c00b27308 */ /* 0x0007620000000800 */
[----:B------:R-:W-:Y:S01]  /*9880*/  FFMA.FTZ R207, R164, c[0x0][0x2d0], -R207 ;  /* 0x0000b400a4cf7a23 */ /* 0x000fe200000108cf */
[----:B------:R-:W-:Y:S03]  /*9890*/  F2FP.PACK_AB R164, R183, R181 ;  /* 0x000000b5b7a4723e */ /* 0x000fe600000000ff */
[C---:B-1----:R-:W-:Y:S05]  /*98a0*/  HMMA.16816.F32 R108, R132.reuse, R144, R108 ;  /* 0x00000090846c723c */ /* 0x042fea000000186c */
[----:B------:R-:W1:Y:S03]  /*98b0*/  MUFU.EX2 R207, R207 ;  /* 0x000000cf00cf7308 */ /* 0x000e660000000800 */
[C---:B------:R-:W-:Y:S01]  /*98c0*/  HMMA.16816.F32 R112, R132.reuse, R146, R112 ;  /* 0x000000928470723c */ /* 0x040fe20000001870 */
[----:B------:R-:W-:Y:S07]  /*98d0*/  LDSM.16.MT88.4 R144, [R225+0x1800] ;  /* 0x00180000e190783b */ /* 0x000fee0000004200 */
[C---:B--2---:R-:W-:Y:S01]  /*98e0*/  HMMA.16816.F32 R116, R132.reuse, R136, R116 ;  /* 0x000000888474723c */ /* 0x044fe20000001874 */
[----:B---3--:R-:W2:Y:S03]  /*98f0*/  LDSM.16.MT88.4 R140, [R226+0x1800] ;  /* 0x00180000e28c783b */ /* 0x008ea60000004200 */
[----:B-----5:R-:W-:Y:S04]  /*9900*/  F2FP.PACK_AB R165, R178, R185 ;  /* 0x000000b9b2a5723e */ /* 0x020fe800000000ff */
[C---:B------:R-:W-:Y:S04]  /*9910*/  HMMA.16816.F32 R120, R132.reuse, R138, R120 ;  /* 0x0000008a8478723c */ /* 0x040fe80000001878 */
[----:B-1----:R-:W-:Y:S04]  /*9920*/  F2FP.PACK_AB R167, R207, R174 ;  /* 0x000000aecfa7723e */ /* 0x002fe800000000ff */
[C---:B----4-:R-:W-:Y:S08]  /*9930*/  HMMA.16816.F32 R124, R132.reuse, R148, R124 ;  /* 0x00000094847c723c */ /* 0x050ff0000000187c */
[----:B------:R-:W-:Y:S08]  /*9940*/  HMMA.16816.F32 R128, R132, R150, R128 ;  /* 0x000000968480723c */ /* 0x000ff00000001880 */
[C---:B------:R-:W-:Y:S01]  /*9950*/  HMMA.16816.F32 R160, R164.reuse, R156, R4 ;  /* 0x0000009ca4a0723c */ /* 0x040fe20000001804 */
[----:B------:R-:W1:Y:S07]  /*9960*/  LDSM.16.MT88.4 R4, [R227+0x3800] ;  /* 0x00380000e304783b */ /* 0x000e6e0000004200 */
[C---:B------:R-:W-:Y:S01]  /*9970*/  HMMA.16816.F32 R156, R164.reuse, R158, R8 ;  /* 0x0000009ea49c723c */ /* 0x040fe20000001808 */
[----:B------:R-:W3:Y:S07]  /*9980*/  LDSM.16.MT88.4 R8, [R226+0x3800] ;  /* 0x00380000e208783b */ /* 0x000eee0000004200 */
[C---:B--2---:R-:W-:Y:S01]  /*9990*/  HMMA.16816.F32 R132, R164.reuse, R140, R12 ;  /* 0x0000008ca484723c */ /* 0x044fe2000000180c */
[----:B------:R-:W2:Y:S07]  /*99a0*/  LDSM.16.MT88.4 R12, [R225+0x3800] ;  /* 0x00380000e10c783b */ /* 0x000eae0000004200 */
        /* <DEDUP_REMOVED lines=26> */
[C---:B---3--:R-:W-:Y:S07]  /*9b50*/  HMMA.16816.F32 R84, R164.reuse, R8, R84 ;  /* 0x00000008a454723c */ /* 0x048fee0000001854 */
[----:B------:R-:W-:Y:S01]  /*9b60*/  FADD.FTZ R9, R175, R202 ;  /* 0x000000caaf097221 */ /* 0x000fe20000010000 */
[C---:B------:R-:W-:Y:S04]  /*9b70*/  HMMA.16816.F32 R88, R164.reuse, R10, R88 ;  /* 0x0000000aa458723c */ /* 0x040fe80000001858 */
[----:B------:R-:W-:Y:S03]  /*9b80*/  FADD.FTZ R8, R186, R3 ;  /* 0x00000003ba087221 */ /* 0x000fe60000010000 */
[----:B------:R-:W-:Y:S01]  /*9b90*/  FADD.FTZ R10, R190, R9 ;  /* 0x00000009be0a7221 */ /* 0x000fe20000010000 */
[C---:B--2---:R-:W-:Y:S04]  /*9ba0*/  HMMA.16816.F32 R92, R164.reuse, R12, R92 ;  /* 0x0000000ca45c723c */ /* 0x044fe8000000185c */
        /* <DEDUP_REMOVED lines=15> */
[----:B------:R-:W-:Y:S04]  /*9ca0*/  FADD.FTZ R10, R193, R10 ;  /* 0x0000000ac10a7221 */ /* 0x000fe80000010000 */
[C---:B-----5:R-:W-:Y:S04]  /*9cb0*/  HMMA.16816.F32 R116, R164.reuse, R20, R116 ;  /* 0x00000014a474723c */ /* 0x060fe80000001874 */
[----:B------:R-:W-:Y:S04]  /*9cc0*/  FADD.FTZ R3, R185, R10 ;  /* 0x0000000ab9037221 */ /* 0x000fe80000010000 */
[C---:B------:R-:W-:Y:S04]  /*9cd0*/  HMMA.16816.F32 R120, R164.reuse, R22, R120 ;  /* 0x00000016a478723c */ /* 0x040fe80000001878 */
[----:B------:R-:W-:Y:S04]  /*9ce0*/  FADD.FTZ R3, R178, R3 ;  /* 0x00000003b2037221 */ /* 0x000fe80000010000 */
[C---:B-1----:R-:W-:Y:S07]  /*9cf0*/  HMMA.16816.F32 R124, R164.reuse, R4, R124 ;  /* 0x00000004a47c723c */ /* 0x042fee000000187c */
[----:B------:R-:W-:Y:S01]  /*9d00*/  FADD.FTZ R4, R195, R8 ;  /* 0x00000008c3047221 */ /* 0x000fe20000010000 */
[----:B------:R-:W-:Y:S04]  /*9d10*/  HMMA.16816.F32 R128, R164, R6, R128 ;  /* 0x00000006a480723c */ /* 0x000fe80000001880 */
[----:B------:R-:W-:Y:S03]  /*9d20*/  FADD.FTZ R4, R181, R4 ;  /* 0x00000004b5047221 */ /* 0x000fe60000010000 */
[----:B------:R-:W-:Y:S01]  /*9d30*/  FADD.FTZ R6, R174, R3 ;  /* 0x00000003ae067221 */ /* 0x000fe20000010000 */
[----:B------:R-:W-:Y:S01]  /*9d40*/  MOV R165, R2 ;  /* 0x0000000200a57202 */ /* 0x000fe20000000f00 */
[----:B------:R-:W-:Y:S03]  /*9d50*/  FADD.FTZ R5, R183, R4 ;  /* 0x00000004b7057221 */ /* 0x000fe60000010000 */
[----:B------:R-:W-:Y:S02]  /*9d60*/  FADD.FTZ R3, R207, R6 ;  /* 0x00000006cf037221 */ /* 0x000fe40000010000 */
[----:B------:R-:W-:Y:S04]  /*9d70*/  FADD.FTZ R4, R182, R5 ;  /* 0x00000005b6047221 */ /* 0x000fe80000010000 */
[----:B------:R-:W-:Y:S05]  /*9d80*/  FADD.FTZ R4, R191, R4 ;  /* 0x00000004bf047221 */ /* 0x000fea0000010000 */
[----:B------:R-:W-:Y:S06]  /*9d90*/  STL [R1+0x70], R4 ;  /* 0x0000700401007387 */ /* 0x000fec0000100800 */
[----:B------:R1:W-:Y:S06]  /*9da0*/  STL [R1+0x58], R3 ;  /* 0x0000580301007387 */ /* 0x0003ec0000100800 */
[----:B------:R2:W-:Y:S01]  /*9db0*/  STL [R1+0x80], R200 ;  /* 0x000080c801007387 */ /* 0x0005e20000100800 */
[----:B-1----:R-:W-:Y:S01]  /*9dc0*/  MOV R3, R0 ;  /* 0x0000000000037202 */ /* 0x002fe20000000f00 */
[----:B------:R-:W-:-:S05]  /*9dd0*/  @P0 BRA `(.L_x_2203) ;  /* 0xffffc63000000947 */ /* 0x000fca000383ffff */
.L_x_2202:
[----:B-1----:R-:W3:Y:S02]  /*9de0*/  LDL R4, [R1+0x4c] ;  /* 0x00004c0001047983 */ /* 0x002ee40000100800 */
[----:B---3--:R-:W-:-:S13]  /*9df0*/  ISETP.GE.AND P0, PT, R200, R4, PT ;  /* 0x00000004c800720c */ /* 0x008fda0003f06270 */
[----:B------:R-:W-:Y:S05]  /*9e00*/  @!P0 BRA `(.L_x_2204) ;  /* 0x000033b000008947 */ /* 0x000fea0003800000 */
[----:B------:R-:W-:Y:S02]  /*9e10*/  MOV R3, R2 ;  /* 0x0000000200037202 */ /* 0x000fe40000000f00 */
[----:B------:R-:W-:Y:S02]  /*9e20*/  MOV R165, R0 ;  /* 0x0000000000a57202 */ /* 0x000fe40000000f00 */
.L_x_2205:
[----:B------:R-:W3:Y:S01]  /*9e30*/  LDL.64 R166, [R1+0x60] ;  /* 0x0000600001a67983 */ /* 0x000ee20000100a00 */
[----:B------:R-:W-:Y:S01]  /*9e40*/  SHF.R.S32.HI R5, RZ, 0x1f, R200 ;  /* 0x0000001fff057819 */ /* 0x000fe200000114c8 */
[----:B------:R-:W-:Y:S04]  /*9e50*/  DEPBAR.LE SB0, 0x0 ;  /* 0x000080000000791a */ /* 0x000fe80000000000 */
[----:B------:R-:W-:Y:S01]  /*9e60*/  WARPSYNC 0xffffffff ;  /* 0xffffffff00007948 */ /* 0x000fe20003800000 */
[----:B------:R-:W-:Y:S01]  /*9e70*/  BAR.SYNC.DEFER_BLOCKING 0x0 ;  /* 0x0000000000007b1d */ /* 0x000fe20000010000 */
[----:B------:R-:W-:Y:S01]  /*9e80*/  IMAD R5, R5, c[0x0][0x208], RZ ;  /* 0x0000820005057a24 */ /* 0x000fe200078e02ff */
[----:B------:R-:W-:Y:S01]  /*9e90*/  MOV R21, c[0x0][0x208] ;  /* 0x0000820000157a02 */ /* 0x000fe20000000f00 */
[C---:B------:R-:W-:Y:S01]  /*9ea0*/  IMAD.WIDE.U32 R8, R200.reuse, c[0x0][0x208], RZ ;  /* 0x00008200c8087a25 */ /* 0x040fe200078e00ff */
[----:B------:R-:W-:Y:S03]  /*9eb0*/  MOV R14, c[0x0][0x20c] ;  /* 0x00008300000e7a02 */ /* 0x000fe60000000f00 */
[----:B------:R-:W-:Y:S01]  /*9ec0*/  IMAD R5, R200, c[0x0][0x20c], R5 ;  /* 0x00008300c8057a24 */ /* 0x000fe200078e0205 */
[C---:B------:R-:W-:Y:S04]  /*9ed0*/  SHF.L.U32 R7, R8.reuse, 0x6, RZ ;  /* 0x0000000608077819 */ /* 0x040fe800000006ff */
[----:B------:R-:W-:Y:S04]  /*9ee0*/  IADD3 R5, R9, R5, RZ ;  /* 0x0000000509057210 */ /* 0x000fe80007ffe0ff */
[----:B------:R-:W-:Y:S01]  /*9ef0*/  SHF.L.U64.HI R5, R8, 0x6, R5 ;  /* 0x0000000608057819 */ /* 0x000fe20000010205 */
[----:B------:R-:W-:Y:S06]  /*9f00*/  LDSM.16.M88.4 R32, [R234] ;  /* 0x00000000ea20783b */ /* 0x000fec0000000200 */
[----:B------:R-:W-:Y:S06]  /*9f10*/  LDSM.16.M88.4 R16, [R233+0x800] ;  /* 0x00080000e910783b */ /* 0x000fec0000000200 */
[----:B------:R-:W-:Y:S06]  /*9f20*/  LDSM.16.M88.4 R24, [R233+0x1000] ;  /* 0x00100000e918783b */ /* 0x000fec0000000200 */
[----:B------:R-:W-:Y:S06]  /*9f30*/  LDSM.16.M88.4 R168, [R233+0x1800] ;  /* 0x00180000e9a8783b */ /* 0x000fec0000000200 */
[----:B------:R-:W-:Y:S06]  /*9f40*/  LDSM.16.M88.4 R172, [R232] ;  /* 0x00000000e8ac783b */ /* 0x000fec0000000200 */
[----:B------:R-:W-:Y:S06]  /*9f50*/  LDSM.16.M88.4 R176, [R231] ;  /* 0x00000000e7b0783b */ /* 0x000fec0000000200 */
[----:B------:R-:W-:Y:S06]  /*9f60*/  LDSM.16.M88.4 R180, [R223] ;  /* 0x00000000dfb4783b */ /* 0x000fec0000000200 */
[----:B------:R-:W-:Y:S06]  /*9f70*/  LDSM.16.M88.4 R184, [R222] ;  /* 0x00000000deb8783b */ /* 0x000fec0000000200 */
[----:B------:R-:W-:Y:S06]  /*9f80*/  LDSM.16.M88.4 R188, [R221] ;  /* 0x00000000ddbc783b */ /* 0x000fec0000000200 */
[----:B------:R-:W4:Y:S06]  /*9f90*/  LDL R197, [R1+0x4c] ;  /* 0x00004c0001c57983 */ /* 0x000f2c0000100800 */
[----:B------:R-:W5:Y:S06]  /*9fa0*/  LDL.64 R198, [R1+0x68] ;  /* 0x0000680001c67983 */ /* 0x000f6c0000100a00 */
[----:B--2---:R-:W2:Y:S01]  /*9fb0*/  LDL R196, [R1+0x48] ;  /* 0x0000480001c47983 */ /* 0x004ea20000100800 */
[C---:B---3--:R-:W-:Y:S02]  /*9fc0*/  IADD3 R20, P0, R166.reuse, 0x40, RZ ;  /* 0x00000040a6147810 */ /* 0x048fe40007f1e0ff */
[C---:B------:R-:W-:Y:S02]  /*9fd0*/  IADD3 R11, P6, R7.reuse, R166, RZ ;  /* 0x000000a6070b7210 */ /* 0x040fe40007fde0ff */
[----:B------:R-:W-:Y:S02]  /*9fe0*/  IADD3 R9, P1, R7, R20, RZ ;  /* 0x0000001407097210 */ /* 0x000fe40007f3e0ff */
[-C--:B------:R-:W-:Y:S02]  /*9ff0*/  IADD3.X R4, RZ, R238.reuse, RZ, P0, !PT ;  /* 0x000000eeff047210 */ /* 0x080fe400007fe4ff */
[----:B------:R-:W-:Y:S02]  /*a000*/  LEA R22, P0, R11, c[0x0][0x1f8], 0x1 ;  /* 0x00007e000b167a11 */ /* 0x000fe400078008ff */
[----:B------:R-:W-:Y:S02]  /*a010*/  IADD3.X R2, R5, R238, RZ, P6, !PT ;  /* 0x000000ee05027210 */ /* 0x000fe400037fe4ff */
[----:B------:R-:W-:Y:S02]  /*a020*/  LEA R30, P6, R9, c[0x0][0x1f8], 0x1 ;  /* 0x00007e00091e7a11 */ /* 0x000fe400078c08ff */
[----:B------:R-:W-:Y:S02]  /*a030*/  IADD3.X R0, R5, R4, RZ, P1, !PT ;  /* 0x0000000405007210 */ /* 0x000fe40000ffe4ff */
[----:B------:R-:W-:Y:S02]  /*a040*/  LEA.HI.X R23, R11, c[0x0][0x1fc], R2, 0x1, P0 ;  /* 0x00007f000b177a11 */ /* 0x000fe400000f0c02 */
[----:B------:R-:W-:Y:S02]  /*a050*/  LEA.HI.X R31, R9, c[0x0][0x1fc], R0, 0x1, P6 ;  /* 0x00007f00091f7a11 */ /* 0x000fe400030f0c00 */
[----:B------:R-:W1:Y:S01]  /*a060*/  LDSM.16.M88.4 R8, [R233] ;  /* 0x00000000e908783b */ /* 0x000e620000000200 */
[C---:B------:R-:W-:Y:S04]  /*a070*/  IADD3 R12, P0, R166.reuse, 0x80, RZ ;  /* 0x00000080a60c7810 */ /* 0x040fe80007f1e0ff */
[----:B------:R-:W-:Y:S01]  /*a080*/  IADD3.X R6, RZ, R238, RZ, P0, !PT ;  /* 0x000000eeff067210 */ /* 0x000fe200007fe4ff */
[----:B------:R-:W-:Y:S01]  /*a090*/  @!PT LDS RZ, [RZ] ;  /* 0x00000000fffff984 */ /* 0x000fe20000000800 */
[----:B------:R-:W-:Y:S01]  /*a0a0*/  @!PT LDS RZ, [RZ] ;  /* 0x00000000fffff984 */ /* 0x000fe20000000800 */
[----:B------:R-:W-:Y:S01]  /*a0b0*/  @!PT LDS RZ, [RZ] ;  /* 0x00000000fffff984 */ /* 0x000fe20000000800 */
[----:B------:R3:W-:Y:S01]  /*a0c0*/  LDGSTS.E.BYPASS.LTC128B.128 [R249+0x100], [R22.64], !P5 ;  /* 0x0010000016f97fae */ /* 0x0007e2000e901d46 */
[----:B------:R-:W-:Y:S04]  /*a0d0*/  IADD3 R13, P1, R7, R12, RZ ;  /* 0x0000000c070d7210 */ /* 0x000fe80007f3e0ff */
[----:B------:R-:W-:Y:S01]  /*a0e0*/  LEA R28, P0, R13, c[0x0][0x1f8], 0x1 ;  /* 0x00007e000d1c7a11 */ /* 0x000fe200078008ff */
[----:B------:R1:W-:Y:S01]  /*a0f0*/  LDGSTS.E.BYPASS.LTC128B.128 [R249+0x2100], [R30.64], !P4 ;  /* 0x021000001ef97fae */ /* 0x0003e2000e101d46 */
[----:B------:R-:W-:Y:S04]  /*a100*/  IADD3.X R0, R5, R6, RZ, P1, !PT ;  /* 0x0000000605007210 */ /* 0x000fe80000ffe4ff */
[----:B------:R-:W-:Y:S02]  /*a110*/  LEA.HI.X R29, R13, c[0x0][0x1fc], R0, 0x1, P0 ;  /* 0x00007f000d1d7a11 */ /* 0x000fe400000f0c00 */
[----:B------:R-:W-:Y:S02]  /*a120*/  IADD3 R0, P0, R166, 0xc0, RZ ;  /* 0x000000c0a6007810 */ /* 0x000fe40007f1e0ff */
[----:B------:R-:W-:Y:S01]  /*a130*/  LEA R13, P1, R21, R7, 0x5 ;  /* 0x00000007150d7211 */ /* 0x000fe200078228ff */
[----:B------:R1:W-:Y:S01]  /*a140*/  LDGSTS.E.BYPASS.LTC128B.128 [R249+0x4100], [R28.64], !P3 ;  /* 0x041000001cf97fae */ /* 0x0003e2000d901d46 */
[----:B------:R-:W-:Y:S02]  /*a150*/  IADD3 R7, P6, R7, R0, RZ ;  /* 0x0000000007077210 */ /* 0x000fe40007fde0ff */
[----:B------:R-:W-:Y:S02]  /*a160*/  IADD3.X R2, RZ, R238, RZ, P0, !PT ;  /* 0x000000eeff027210 */ /* 0x000fe400007fe4ff */
[----:B------:R-:W-:Y:S02]  /*a170*/  LEA.HI.X R21, R21, R5, R14, 0x5, P1 ;  /* 0x0000000515157211 */ /* 0x000fe400008f2c0e */
[----:B------:R-:W-:Y:S02]  /*a180*/  IADD3.X R14, R5, R2, RZ, P6, !PT ;  /* 0x00000002050e7210 */ /* 0x000fe400037fe4ff */
[----:B------:R-:W-:Y:S02]  /*a190*/  IADD3 R5, P6, R13, R20, RZ ;  /* 0x000000140d057210 */ /* 0x000fe40007fde0ff */
[----:B---3--:R-:W-:Y:S02]  /*a1a0*/  LEA R22, P0, R7, c[0x0][0x1f8], 0x1 ;  /* 0x00007e0007167a11 */ /* 0x008fe400078008ff */
[----:B------:R-:W-:Y:S02]  /*a1b0*/  IADD3.X R4, R21, R4, RZ, P6, !PT ;  /* 0x0000000415047210 */ /* 0x000fe400037fe4ff */
[----:B------:R-:W-:Y:S02]  /*a1c0*/  LEA.HI.X R23, R7, c[0x0][0x1fc], R14, 0x1, P0 ;  /* 0x00007f0007177a11 */ /* 0x000fe400000f0c0e */
[----:B------:R-:W-:Y:S02]  /*a1d0*/  IADD3 R14, P1, R13, R166, RZ ;  /* 0x000000a60d0e7210 */ /* 0x000fe40007f3e0ff */
[----:B------:R-:W-:Y:S01]  /*a1e0*/  LEA R192, P6, R5, c[0x0][0x1f8], 0x1 ;  /* 0x00007e0005c07a11 */ /* 0x000fe200078c08ff */
[----:B------:R3:W-:Y:S01]  /*a1f0*/  LDGSTS.E.BYPASS.LTC128B.128 [R249+0x6100], [R22.64], !P2 ;  /* 0x0610000016f97fae */ /* 0x0007e2000d101d46 */
[----:B------:R-:W-:Y:S02]  /*a200*/  IADD3.X R7, R21, R238, RZ, P1, !PT ;  /* 0x000000ee15077210 */ /* 0x000fe40000ffe4ff */
[----:B------:R-:W-:Y:S02]  /*a210*/  LEA.HI.X R193, R5, c[0x0][0x1fc], R4, 0x1, P6 ;  /* 0x00007f0005c17a11 */ /* 0x000fe400030f0c04 */
[C---:B-1----:R-:W-:Y:S04]  /*a220*/  LEA R28, P0, R14.reuse, c[0x0][0x1f8], 0x1 ;  /* 0x00007e000e1c7a11 */ /* 0x042fe800078008ff */
[----:B------:R-:W-:Y:S02]  /*a230*/  LEA.HI.X R29, R14, c[0x0][0x1fc], R7, 0x1, P0 ;  /* 0x00007f000e1d7a11 */ /* 0x000fe400000f0c07 */
[C---:B------:R-:W-:Y:S02]  /*a240*/  IADD3 R7, P1, R13.reuse, R12, RZ ;  /* 0x0000000c0d077210 */ /* 0x040fe40007f3e0ff */
[----:B------:R-:W-:Y:S01]  /*a250*/  IADD3 R0, P0, R13, R0, RZ ;  /* 0x000000000d007210 */ /* 0x000fe20007f1e0ff */
[----:B------:R1:W-:Y:S01]  /*a260*/  LDGSTS.E.BYPASS.LTC128B.128 [R249+0x1100], [R28.64], !P5 ;  /* 0x011000001cf97fae */ /* 0x0003e2000e901d46 */
[----:B------:R-:W-:Y:S02]  /*a270*/  IADD3.X R6, R21, R6, RZ, P1, !PT ;  /* 0x0000000615067210 */ /* 0x000fe40000ffe4ff */
[----:B------:R-:W-:Y:S02]  /*a280*/  LEA R166, P1, R7, c[0x0][0x1f8], 0x1 ;  /* 0x00007e0007a67a11 */ /* 0x000fe400078208ff */
[----:B------:R-:W-:Y:S01]  /*a290*/  IADD3.X R21, R21, R2, RZ, P0, !PT ;  /* 0x0000000215157210 */ /* 0x000fe200007fe4ff */
[----:B------:R1:W-:Y:S01]  /*a2a0*/  LDGSTS.E.BYPASS.LTC128B.128 [R249+0x3100], [R192.64], !P4 ;  /* 0x03100000c0f97fae */ /* 0x0003e2000e101d46 */
[----:B------:R-:W-:Y:S02]  /*a2b0*/  LEA.HI.X R167, R7, c[0x0][0x1fc], R6, 0x1, P1 ;  /* 0x00007f0007a77a11 */ /* 0x000fe400008f0c06 */
[C---:B------:R-:W-:Y:S03]  /*a2c0*/  HMMA.16816.F32 R4, R32.reuse, R8, RZ ;  /* 0x000000082004723c */ /* 0x040fe600000018ff */
[----:B------:R1:W-:Y:S01]  /*a2d0*/  LDGSTS.E.BYPASS.LTC128B.128 [R249+0x5100], [R166.64], !P3 ;  /* 0x05100000a6f97fae */ /* 0x0003e2000d901d46 */
[----:B------:R-:W-:Y:S02]  /*a2e0*/  LEA R194, P0, R0, c[0x0][0x1f8], 0x1 ;  /* 0x00007e0000c27a11 */ /* 0x000fe400078008ff */
[----:B----4-:R-:W-:Y:S02]  /*a2f0*/  ISETP.GT.AND P6, PT, R200, R197, PT ;  /* 0x000000c5c800720c */ /* 0x010fe40003fc4270 */
[C---:B------:R-:W-:Y:S01]  /*a300*/  HMMA.16816.F32 R8, R32.reuse, R10, RZ ;  /* 0x0000000a2008723c */ /* 0x040fe200000018ff */
[----:B------:R-:W-:Y:S03]  /*a310*/  LEA.HI.X R195, R0, c[0x0][0x1fc], R21, 0x1, P0 ;  /* 0x00007f0000c37a11 */ /* 0x000fe600000f0c15 */
[----:B------:R-:W-:Y:S02]  /*a320*/  IADD3 R200, R200, -0x1, RZ ;  /* 0xffffffffc8c87810 */ /* 0x000fe40007ffe0ff */
[----:B------:R4:W-:Y:S02]  /*a330*/  LDGSTS.E.BYPASS.LTC128B.128 [R249+0x7100], [R194.64], !P2 ;  /* 0x07100000c2f97fae */ /* 0x0009e4000d101d46 */
[C---:B------:R-:W-:Y:S04]  /*a340*/  HMMA.16816.F32 R12, R32.reuse, R16, RZ ;  /* 0x00000010200c723c */ /* 0x040fe800000018ff */
[----:B------:R-:W0:Y:S04]  /*a350*/  LDGDEPBAR ;  /* 0x00000000000079af */ /* 0x000e280000000000 */
[C---:B------:R-:W-:Y:S08]  /*a360*/  HMMA.16816.F32 R16, R32.reuse, R18, RZ ;  /* 0x000000122010723c */ /* 0x040ff000000018ff */
[C---:B---3--:R-:W-:Y:S08]  /*a370*/  HMMA.16816.F32 R20, R32.reuse, R24, RZ ;  /* 0x000000182014723c */ /* 0x048ff000000018ff */
        /* <DEDUP_REMOVED lines=15> */
[----:B------:R-:W2:Y:S06]  /*a470*/  LDSM.16.M88.4 R172, [R229+0x1000] ;  /* 0x00100000e5ac783b */ /* 0x000eac0000000200 */
[----:B------:R-:W4:Y:S01]  /*a480*/  LDL.LU R191, [R1+0x70] ;  /* 0x0000700001bf7983 */ /* 0x000f220000300800 */
[C---:B-1----:R-:W-:Y:S08]  /*a490*/  HMMA.16816.F32 R4, R168.reuse, R176, R4 ;  /* 0x000000b0a804723c */ /* 0x042ff00000001804 */
[C---:B------:R-:W-:Y:S01]  /*a4a0*/  HMMA.16816.F32 R8, R168.reuse, R178, R8 ;  /* 0x000000b2a808723c */ /* 0x040fe20000001808 */
[----:B------:R-:W-:Y:S07]  /*a4b0*/  LDSM.16.M88.4 R176, [R220] ;  /* 0x00000000dcb0783b */ /* 0x000fee0000000200 */
[C---:B---3--:R-:W-:Y:S08]  /*a4c0*/  HMMA.16816.F32 R12, R168.reuse, R180, R12 ;  /* 0x000000b4a80c723c */ /* 0x048ff0000000180c */
[C---:B------:R-:W-:Y:S01]  /*a4d0*/  HMMA.16816.F32 R16, R168.reuse, R182, R16 ;  /* 0x000000b6a810723c */ /* 0x040fe20000001810 */
[----:B------:R-:W-:Y:S07]  /*a4e0*/  LDSM.16.M88.4 R180, [R220+0x800] ;  /* 0x00080000dcb4783b */ /* 0x000fee0000000200 */
[C---:B--2---:R-:W-:Y:S08]  /*a4f0*/  HMMA.16816.F32 R20, R168.reuse, R172, R20 ;  /* 0x000000aca814723c */ /* 0x044ff00000001814 */
[C---:B------:R-:W-:Y:S01]  /*a500*/  HMMA.16816.F32 R24, R168.reuse, R174, R24 ;  /* 0x000000aea818723c */ /* 0x040fe20000001818 */
[----:B------:R-:W1:Y:S07]  /*a510*/  LDSM.16.M88.4 R172, [R228] ;  /* 0x00000000e4ac783b */ /* 0x000e6e0000000200 */
[C---:B------:R-:W-:Y:S08]  /*a520*/  HMMA.16816.F32 R28, R168.reuse, R184, R28 ;  /* 0x000000b8a81c723c */ /* 0x040ff0000000181c */
        /* <DEDUP_REMOVED lines=157> */
[----:B------:R-:W3:Y:S06]  /*af00*/  LDSM.16.M88.4 R168, [R220+0x7000] ;  /* 0x00700000dca8783b */ /* 0x000eec0000000200 */
[----:B------:R-:W4:Y:S01]  /*af10*/  LDSM.16.M88.4 R184, [R220+0x7800] ;  /* 0x00780000dcb8783b */ /* 0x000f220000000200 */
[----:B------:R-:W-:Y:S04]  /*af20*/  DEPBAR.LE SB0, 0x0 ;  /* 0x000080000000791a */ /* 0x000fe80000000000 */
[C---:B-1----:R-:W-:Y:S01]  /*af30*/  HMMA.16816.F32 R4, R176.reuse, R180, R4 ;  /* 0x000000b4b004723c */ /* 0x042fe20000001804 */
[----:B------:R-:W-:Y:S06]  /*af40*/  BAR.SYNC.DEFER_BLOCKING 0x0 ;  /* 0x0000000000007b1d */ /* 0x000fec0000010000 */
[----:B------:R-:W-:Y:S01]  /*af50*/  @P6 SHF.R.S32.HI R180, RZ, 0x1f, R200 ;  /* 0x0000001fffb46819 */ /* 0x000fe200000114c8 */
[C---:B------:R-:W-:Y:S04]  /*af60*/  HMMA.16816.F32 R8, R176.reuse, R182, R8 ;  /* 0x000000b6b008723c */ /* 0x040fe80000001808 */
[----:B------:R-:W-:Y:S03]  /*af70*/  @P6 IMAD R180, R180, c[0x0][0x1e0], RZ ;  /* 0x00007800b4b46a24 */ /* 0x000fe600078e02ff */
[----:B------:R-:W-:Y:S01]  /*af80*/  @P6 MOV R182, c[0x0][0x1e0] ;  /* 0x0000780000b66a02 */ /* 0x000fe20000000f00 */
[C---:B--2---:R-:W-:Y:S01]  /*af90*/  HMMA.16816.F32 R12, R176.reuse, R172, R12 ;  /* 0x000000acb00c723c */ /* 0x044fe2000000180c */
[----:B------:R-:W-:Y:S03]  /*afa0*/  @P6 MOV R183, c[0x0][0x1e4] ;  /* 0x0000790000b76a02 */ /* 0x000fe60000000f00 */
[----:B------:R-:W-:Y:S04]  /*afb0*/  @P6 IMAD R180, R200, c[0x0][0x1e4], R180 ;  /* 0x00007900c8b46a24 */ /* 0x000fe800078e02b4 */
[C---:B------:R-:W-:Y:S04]  /*afc0*/  HMMA.16816.F32 R16, R176.reuse, R174, R16 ;  /* 0x000000aeb010723c */ /* 0x040fe80000001810 */
[----:B------:R-:W-:Y:S04]  /*afd0*/  FMNMX.FTZ R0, R4, R165, !PT ;  /* 0x000000a504007209 */ /* 0x000fe80007810000 */
[C---:B---3--:R-:W-:Y:S04]  /*afe0*/  HMMA.16816.F32 R20, R176.reuse, R168, R20 ;  /* 0x000000a8b014723c */ /* 0x048fe80000001814 */
[----:B------:R-:W-:Y:S02]  /*aff0*/  FMNMX.FTZ R167, R5, R0, !PT ;  /* 0x0000000005a77209 */ /* 0x000fe40007810000 */
[----:B------:R-:W-:Y:S02]  /*b000*/  FMNMX.FTZ R0, R6, R3, !PT ;  /* 0x0000000306007209 */ /* 0x000fe40007810000 */
[C---:B------:R-:W-:Y:S04]  /*b010*/  HMMA.16816.F32 R24, R176.reuse, R170, R24 ;  /* 0x000000aab018723c */ /* 0x040fe80000001818 */
[----:B------:R-:W-:Y:S02]  /*b020*/  FMNMX.FTZ R2, R8, R167, !PT ;  /* 0x000000a708027209 */ /* 0x000fe40007810000 */
[----:B------:R-:W-:Y:S02]  /*b030*/  FMNMX.FTZ R169, R7, R0, !PT ;  /* 0x0000000007a97209 */ /* 0x000fe40007810000 */
[C---:B----4-:R-:W-:Y:S04]  /*b040*/  HMMA.16816.F32 R28, R176.reuse, R184, R28 ;  /* 0x000000b8b01c723c */ /* 0x050fe8000000181c */
        /* <DEDUP_REMOVED lines=23> */
[----:B------:R-:W-:Y:S01]  /*b1c0*/  FMNMX.FTZ R164, R30, R171, !PT ;  /* 0x000000ab1ea47209 */ /* 0x000fe20007810000 */
[----:B------:R-:W-:Y:S01]  /*b1d0*/  @P6 IMAD.WIDE.U32 R170, R200, c[0x0][0x1e0], RZ ;  /* 0x00007800c8aa6a25 */ /* 0x000fe200078e00ff */
[----:B------:R-:W-:Y:S02]  /*b1e0*/  FMNMX.FTZ R2, R33, R0, !PT ;  /* 0x0000000021027209 */ /* 0x000fe40007810000 */
[----:B------:R-:W-:Y:S02]  /*b1f0*/  FMNMX.FTZ R167, R31, R164, !PT ;  /* 0x000000a41fa77209 */ /* 0x000fe40007810000 */
[----:B------:R-:W-:Y:S01]  /*b200*/  @P6 SHF.L.U32 R175, R170, 0x6, RZ ;  /* 0x00000006aaaf6819 */ /* 0x000fe200000006ff */
[----:B------:R-:W1:Y:S01]  /*b210*/  SHFL.BFLY PT, R173, R2, 0x2, 0x1f ;  /* 0x0c401f0002ad7f89 */ /* 0x000e6200000e0000 */
[----:B------:R-:W-:Y:S02]  /*b220*/  FMNMX.FTZ R0, R34, R167, !PT ;  /* 0x000000a722007209 */ /* 0x000fe40007810000 */
[----:B------:R-:W-:Y:S02]  /*b230*/  @P6 IADD3 R180, R171, R180, RZ ;  /* 0x000000b4abb46210 */ /* 0x000fe40007ffe0ff */
[----:B------:R-:W-:Y:S02]  /*b240*/  FMNMX.FTZ R169, R35, R0, !PT ;  /* 0x0000000023a97209 */ /* 0x000fe40007810000 */
[----:B------:R-:W-:Y:S03]  /*b250*/  @P6 SHF.L.U64.HI R180, R170, 0x6, R180 ;  /* 0x00000006aab46819 */ /* 0x000fe600000102b4 */
[----:B------:R-:W2:Y:S01]  /*b260*/  SHFL.BFLY PT, R0, R169, 0x2, 0x1f ;  /* 0x0c401f00a9007f89 */ /* 0x000ea200000e0000 */
[----:B-1----:R-:W-:Y:S05]  /*b270*/  FMNMX.FTZ R173, R2, R173, !PT ;  /* 0x000000ad02ad7209 */ /* 0x002fea0007810000 */
[----:B------:R-:W1:Y:S01]  /*b280*/  SHFL.BFLY PT, R164, R173, 0x1, 0x1f ;  /* 0x0c201f00ada47f89 */ /* 0x000e6200000e0000 */
[----:B--2---:R-:W-:Y:S02]  /*b290*/  FMNMX.FTZ R167, R169, R0, !PT ;  /* 0x00000000a9a77209 */ /* 0x004fe40007810000 */
[----:B-----5:R-:W-:Y:S03]  /*b2a0*/  @P6 IADD3 R169, P0, R175, R198, RZ ;  /* 0x000000c6afa96210 */ /* 0x020fe60007f1e0ff */
[----:B------:R-:W2:Y:S01]  /*b2b0*/  SHFL.BFLY PT, R2, R167, 0x1, 0x1f ;  /* 0x0c201f00a7027f89 */ /* 0x000ea200000e0000 */
[C---:B------:R-:W-:Y:S02]  /*b2c0*/  @P6 LEA R178, P1, R169.reuse, c[0x0][0x1c8], 0x1 ;  /* 0x00007200a9b26a11 */ /* 0x040fe400078208ff */
[-C--:B------:R-:W-:Y:S02]  /*b2d0*/  @P6 IADD3.X R0, R180, R196.reuse, RZ, P0, !PT ;  /* 0x000000c4b4006210 */ /* 0x080fe400007fe4ff */
[C---:B------:R-:W-:Y:S02]  /*b2e0*/  @P6 IADD3 R174, P0, R198.reuse, 0x40, RZ ;  /* 0x00000040c6ae6810 */ /* 0x040fe40007f1e0ff */
[----:B------:R-:W-:Y:S02]  /*b2f0*/  @P6 LEA.HI.X R179, R169, c[0x0][0x1cc], R0, 0x1, P1 ;  /* 0x00007300a9b36a11 */ /* 0x000fe400008f0c00 */
[----:B------:R-:W-:Y:S02]  /*b300*/  @P6 IADD3.X R171, RZ, R196, RZ, P0, !PT ;  /* 0x000000c4ffab6210 */ /* 0x000fe400007fe4ff */
[----:B------:R-:W-:Y:S01]  /*b310*/  @P6 IADD3 R177, P0, R175, R174, RZ ;  /* 0x000000aeafb16210 */ /* 0x000fe20007f1e0ff */
[----:B------:R3:W-:Y:S01]  /*b320*/  @P6 LDGSTS.E.BYPASS.LTC128B.128 [R249+0x8100], [R178.64], !P5 ;  /* 0x08100000b2f96fae */ /* 0x0007e2000e901d46 */
[----:B------:R-:W-:Y:S02]  /*b330*/  @P6 IADD3 R169, P1, R198, 0x80, RZ ;  /* 0x00000080c6a96810 */ /* 0x000fe40007f3e0ff */
[----:B-1----:R-:W-:Y:S02]  /*b340*/  FMNMX.FTZ R0, R173, R164, !PT ;  /* 0x000000a4ad007209 */ /* 0x002fe40007810000 */
[----:B------:R-:W-:Y:S02]  /*b350*/  @P6 IADD3.X R166, R180, R171, RZ, P0, !PT ;  /* 0x000000abb4a66210 */ /* 0x000fe400007fe4ff */
[C---:B------:R-:W-:Y:S01]  /*b360*/  @P6 LEA R176, P0, R177.reuse, c[0x0][0x1c8], 0x1 ;  /* 0x00007200b1b06a11 */ /* 0x040fe200078008ff */
[C---:B------:R-:W-:Y:S01]  /*b370*/  FADD.FTZ R164, -R0.reuse, R165 ;  /* 0x000000a500a47221 */ /* 0x040fe20000010100 */
[----:B------:R-:W-:Y:S01]  /*b380*/  @P6 IADD3.X R168, RZ, R196, RZ, P1, !PT ;  /* 0x000000c4ffa86210 */ /* 0x000fe20000ffe4ff */
[----:B------:R-:W-:Y:S01]  /*b390*/  FMUL.FTZ R190, R0, c[0x0][0x2d0] ;  /* 0x0000b40000be7a20 */ /* 0x000fe20000410000 */
[----:B------:R-:W-:Y:S01]  /*b3a0*/  @P6 LEA.HI.X R177, R177, c[0x0][0x1cc], R166, 0x1, P0 ;  /* 0x00007300b1b16a11 */ /* 0x000fe200000f0ca6 */
[----:B------:R-:W-:Y:S01]  /*b3b0*/  FMUL.FTZ R166, R164, c[0x0][0x2d0] ;  /* 0x0000b400a4a67a20 */ /* 0x000fe20000410000 */
[----:B------:R-:W-:Y:S01]  /*b3c0*/  @P6 IADD3 R181, P1, R175, R169, RZ ;  /* 0x000000a9afb56210 */ /* 0x000fe20007f3e0ff */
[----:B------:R-:W-:Y:S01]  /*b3d0*/  FFMA.FTZ R187, R4, c[0x0][0x2d0], -R190 ;  /* 0x0000b40004bb7a23 */ /* 0x000fe200000108be */
[----:B--2---:R-:W-:Y:S01]  /*b3e0*/  FMNMX.FTZ R2, R167, R2, !PT ;  /* 0x00000002a7027209 */ /* 0x004fe20007810000 */
[----:B------:R1:W2:Y:S01]  /*b3f0*/  MUFU.EX2 R164, R166 ;  /* 0x000000a600a47308 */ /* 0x0002a20000000800 */
[----:B------:R-:W-:Y:S01]  /*b400*/  @P6 IADD3.X R170, R180, R168, RZ, P1, !PT ;  /* 0x000000a8b4aa6210 */ /* 0x000fe20000ffe4ff */
[----:B------:R3:W-:Y:S01]  /*b410*/  @P6 LDGSTS.E.BYPASS.LTC128B.128 [R249+0xa100], [R176.64], !P4 ;  /* 0x0a100000b0f96fae */ /* 0x0007e2000e101d46 */
[C---:B------:R-:W-:Y:S01]  /*b420*/  @P6 LEA R172, P1, R181.reuse, c[0x0][0x1c8], 0x1 ;  /* 0x00007200b5ac6a11 */ /* 0x040fe200078208ff */
[C---:B------:R-:W-:Y:S02]  /*b430*/  FADD.FTZ R165, -R2.reuse, R3 ;  /* 0x0000000302a57221 */ /* 0x040fe40000010100 */
[----:B------:R-:W-:Y:S01]  /*b440*/  FMUL.FTZ R189, R2, c[0x0][0x2d0] ;  /* 0x0000b40002bd7a20 */ /* 0x000fe20000410000 */
[----:B------:R-:W-:Y:S01]  /*b450*/  @P6 LEA.HI.X R173, R181, c[0x0][0x1cc], R170, 0x1, P1 ;  /* 0x00007300b5ad6a11 */ /* 0x000fe200008f0caa */
[----:B------:R-:W-:Y:S01]  /*b460*/  FMUL.FTZ R3, R165, c[0x0][0x2d0] ;  /* 0x0000b400a5037a20 */ /* 0x000fe20000410000 */
[----:B------:R-:W-:Y:S01]  /*b470*/  @P6 IADD3 R170, P0, R198, 0xc0, RZ ;  /* 0x000000c0c6aa6810 */ /* 0x000fe20007f1e0ff */
[----:B------:R-:W-:Y:S01]  /*b480*/  MUFU.EX2 R187, R187 ;  /* 0x000000bb00bb7308 */ /* 0x000fe20000000800 */
[--C-:B------:R-:W-:Y:S01]  /*b490*/  FFMA.FTZ R186, R17, c[0x0][0x2d0], -R190.reuse ;  /* 0x0000b40011ba7a23 */ /* 0x100fe200000108be */
[----:B------:R4:W-:Y:S01]  /*b4a0*/  @P6 LDGSTS.E.BYPASS.LTC128B.128 [R249+0xc100], [R172.64], !P3 ;  /* 0x0c100000acf96fae */ /* 0x0009e2000d901d46 */
[----:B------:R-:W-:Y:S01]  /*b4b0*/  @P6 IADD3.X R167, RZ, R196, RZ, P0, !PT ;  /* 0x000000c4ffa76210 */ /* 0x000fe200007fe4ff */
[--C-:B------:R-:W-:Y:S01]  /*b4c0*/  FFMA.FTZ R185, R18, c[0x0][0x2d0], -R189.reuse ;  /* 0x0000b40012b97a23 */ /* 0x100fe200000108bd */
[----:B------:R-:W-:Y:S01]  /*b4d0*/  @P6 IADD3 R181, P1, R175, R170, RZ ;  /* 0x000000aaafb56210 */ /* 0x000fe20007f3e0ff */
[----:B------:R-:W-:Y:S01]  /*b4e0*/  FFMA.FTZ R188, R19, c[0x0][0x2d0], -R189 ;  /* 0x0000b40013bc7a23 */ /* 0x000fe200000108bd */
[----:B------:R-:W-:Y:S02]  /*b4f0*/  @P6 LEA R175, P0, R182, R175, 0x5 ;  /* 0x000000afb6af6211 */ /* 0x000fe400078028ff */
[----:B------:R-:W-:Y:S01]  /*b500*/  @P6 IADD3.X R184, R180, R167, RZ, P1, !PT ;  /* 0x000000a7b4b86210 */ /* 0x000fe20000ffe4ff */
[----:B------:R-:W5:Y:S01]  /*b510*/  MUFU.EX2 R3, R3 ;  /* 0x0000000300037308 */ /* 0x000f620000000800 */
[----:B------:R-:W-:Y:S02]  /*b520*/  @P6 LEA R192, P1, R181, c[0x0][0x1c8], 0x1 ;  /* 0x00007200b5c06a11 */ /* 0x000fe400078208ff */
[----:B------:R-:W-:Y:S01]  /*b530*/  @P6 LEA.HI.X R180, R182, R180, R183, 0x5, P0 ;  /* 0x000000b4b6b46211 */ /* 0x000fe200000f2cb7 */
[----:B------:R-:W-:Y:S01]  /*b540*/  FFMA.FTZ R182, R5, c[0x0][0x2d0], -R190 ;  /* 0x0000b40005b67a23 */ /* 0x000fe200000108be */
[----:B------:R-:W-:Y:S01]  /*b550*/  @P6 LEA.HI.X R193, R181, c[0x0][0x1cc], R184, 0x1, P1 ;  /* 0x00007300b5c16a11 */ /* 0x000fe200008f0cb8 */
[--C-:B------:R-:W-:Y:S01]  /*b560*/  FFMA.FTZ R181, R11, c[0x0][0x2d0], -R189.reuse ;  /* 0x0000b4000bb57a23 */ /* 0x100fe200000108bd */
[----:B------:R-:W-:Y:S01]  /*b570*/  @P6 IADD3 R165, P1, R175, R198, RZ ;  /* 0x000000c6afa56210 */ /* 0x000fe20007f3e0ff */
[----:B------:R-:W-:Y:S02]  /*b580*/  FFMA.FTZ R184, R6, c[0x0][0x2d0], -R189 ;  /* 0x0000b40006b87a23 */ /* 0x000fe400000108bd */
[----:B------:R3:W-:Y:S01]  /*b590*/  @P6 LDGSTS.E.BYPASS.LTC128B.128 [R249+0xe100], [R192.64], !P2 ;  /* 0x0e100000c0f96fae */ /* 0x0007e2000d101d46 */
[----:B------:R-:W-:Y:S01]  /*b5a0*/  @P6 LEA R194, P0, R165, c[0x0][0x1c8], 0x1 ;  /* 0x00007200a5c26a11 */ /* 0x000fe200078008ff */
[----:B------:R-:W4:Y:S01]  /*b5b0*/  MUFU.EX2 R182, R182 ;  /* 0x000000b600b67308 */ /* 0x000f220000000800 */
[----:B-1----:R-:W-:Y:S01]  /*b5c0*/  @P6 IADD3.X R166, R180, R196, RZ, P1, !PT ;  /* 0x000000c4b4a66210 */ /* 0x002fe20000ffe4ff */
[C---:B--2---:R-:W-:Y:S01]  /*b5d0*/  FMUL.FTZ R4, R164.reuse, R160 ;  /* 0x000000a0a4047220 */ /* 0x044fe20000410000 */
[----:B------:R-:W-:Y:S01]  /*b5e0*/  @P6 IADD3 R174, P1, R175, R174, RZ ;  /* 0x000000aeafae6210 */ /* 0x000fe20007f3e0ff */
[----:B------:R-:W-:Y:S01]  /*b5f0*/  FMUL.FTZ R5, R164, R161 ;  /* 0x000000a1a4057220 */ /* 0x000fe20000410000 */
[----:B------:R-:W-:Y:S01]  /*b600*/  @P6 LEA.HI.X R195, R165, c[0x0][0x1cc], R166, 0x1, P0 ;  /* 0x00007300a5c36a11 */ /* 0x000fe200000f0ca6 */
[--C-:B------:R-:W-:Y:S01]  /*b610*/  FFMA.FTZ R165, R8, c[0x0][0x2d0], -R190.reuse ;  /* 0x0000b40008a57a23 */ /* 0x100fe200000108be */
[----:B------:R-:W-:Y:S01]  /*b620*/  @P6 IADD3.X R171, R180, R171, RZ, P1, !PT ;  /* 0x000000abb4ab6210 */ /* 0x000fe20000ffe4ff */
[----:B------:R-:W-:Y:S01]  /*b630*/  FFMA.FTZ R166, R9, c[0x0][0x2d0], -R190 ;  /* 0x0000b40009a67a23 */ /* 0x000fe200000108be */
[C---:B------:R-:W-:Y:S01]  /*b640*/  @P6 LEA R196, P0, R174.reuse, c[0x0][0x1c8], 0x1 ;  /* 0x00007200aec46a11 */ /* 0x040fe200078008ff */
[----:B------:R1:W-:Y:S01]  /*b650*/  @P6 LDGSTS.E.BYPASS.LTC128B.128 [R249+0x9100], [R194.64], !P5 ;  /* 0x09100000c2f96fae */ /* 0x0003e2000e901d46 */
[----:B------:R-:W-:Y:S01]  /*b660*/  @P6 IADD3 R169, P1, R175, R169, RZ ;  /* 0x000000a9afa96210 */ /* 0x000fe20007f3e0ff */
[----:B------:R-:W-:Y:S01]  /*b670*/  MUFU.EX2 R165, R165 ;  /* 0x000000a500a57308 */ /* 0x000fe20000000800 */
[----:B------:R-:W-:Y:S01]  /*b680*/  @P6 LEA.HI.X R197, R174, c[0x0][0x1cc], R171, 0x1, P0 ;  /* 0x00007300aec56a11 */ /* 0x000fe200000f0cab */
[----:B-----5:R-:W-:Y:S01]  /*b690*/  FMUL.FTZ R6, R3, R162 ;  /* 0x000000a203067220 */ /* 0x020fe20000410000 */
[----:B------:R-:W-:Y:S01]  /*b6a0*/  @P6 IADD3 R170, P0, R175, R170, RZ ;  /* 0x000000aaafaa6210 */ /* 0x000fe20007f1e0ff */
[----:B------:R-:W-:Y:S01]  /*b6b0*/  FMUL.FTZ R11, R3, R159 ;  /* 0x0000009f030b7220 */ /* 0x000fe20000410000 */
[C---:B------:R-:W-:Y:S01]  /*b6c0*/  @P6 IADD3.X R168, R180.reuse, R168, RZ, P1, !PT ;  /* 0x000000a8b4a86210 */ /* 0x040fe20000ffe4ff */
[----:B------:R1:W-:Y:S01]  /*b6d0*/  @P6 LDGSTS.E.BYPASS.LTC128B.128 [R249+0xb100], [R196.64], !P4 ;  /* 0x0b100000c4f96fae */ /* 0x0003e2000e101d46 */
[----:B------:R-:W-:Y:S01]  /*b6e0*/  @P6 IADD3.X R167, R180, R167, RZ, P0, !PT ;  /* 0x000000a7b4a76210 */ /* 0x000fe200007fe4ff */
[----:B------:R-:W-:Y:S01]  /*b6f0*/  FFMA.FTZ R180, R10, c[0x0][0x2d0], -R189 ;  /* 0x0000b4000ab47a23 */ /* 0x000fe200000108bd */
[----:B------:R-:W-:Y:S01]  /*b700*/  @P6 LEA R8, P0, R169, c[0x0][0x1c8], 0x1 ;  /* 0x00007200a9086a11 */ /* 0x000fe200078008ff */
[----:B------:R-:W2:Y:S01]  /*b710*/  MUFU.EX2 R166, R166 ;  /* 0x000000a600a67308 */ /* 0x000ea20000000800 */
[----:B------:R-:W-:Y:S01]  /*b720*/  FMUL.FTZ R10, R3, R158 ;  /* 0x0000009e030a7220 */ /* 0x000fe20000410000 */
[----:B----4-:R-:W-:Y:S01]  /*b730*/  F2FP.PACK_AB R160, R182, R187 ;  /* 0x000000bbb6a0723e */ /* 0x010fe200000000ff */
[C---:B------:R-:W-:Y:S01]  /*b740*/  FMUL.FTZ R132, R164.reuse, R132 ;  /* 0x00000084a4847220 */ /* 0x040fe20000410000 */
[----:B------:R-:W-:Y:S01]  /*b750*/  @P6 LEA.HI.X R9, R169, c[0x0][0x1cc], R168, 0x1, P0 ;  /* 0x00007300a9096a11 */ /* 0x000fe200000f0ca8 */
[----:B------:R-:W-:Y:S01]  /*b760*/  FMUL.FTZ R133, R164, R133 ;  /* 0x00000085a4857220 */ /* 0x000fe20000410000 */
[C---:B------:R-:W-:Y:S01]  /*b770*/  @P6 LEA R198, P0, R170.reuse, c[0x0][0x1c8], 0x1 ;  /* 0x00007200aac66a11 */ /* 0x040fe200078008ff */
[----:B------:R-:W-:Y:S02]  /*b780*/  FMUL.FTZ R134, R3, R134 ;  /* 0x0000008603867220 */ /* 0x000fe40000410000 */
[----:B------:R4:W-:Y:S01]  /*b790*/  @P6 LDGSTS.E.BYPASS.LTC128B.128 [R249+0xd100], [R8.64], !P3 ;  /* 0x0d10000008f96fae */ /* 0x0009e2000d901d46 */
[----:B------:R-:W-:Y:S01]  /*b7a0*/  @P6 LEA.HI.X R199, R170, c[0x0][0x1cc], R167, 0x1, P0 ;  /* 0x00007300aac76a11 */ /* 0x000fe200000f0ca7 */
[--C-:B------:R-:W-:Y:S01]  /*b7b0*/  FFMA.FTZ R167, R7, c[0x0][0x2d0], -R189.reuse ;  /* 0x0000b40007a77a23 */ /* 0x100fe200000108bd */
[----:B------:R-:W-:Y:S01]  /*b7c0*/  MUFU.EX2 R184, R184 ;  /* 0x000000b800b87308 */ /* 0x000fe20000000800 */
[C---:B------:R-:W-:Y:S02]  /*b7d0*/  FMUL.FTZ R7, R3.reuse, R163 ;  /* 0x000000a303077220 */ /* 0x040fe40000410000 */
[----:B------:R1:W-:Y:S01]  /*b7e0*/  @P6 LDGSTS.E.BYPASS.LTC128B.128 [R249+0xf100], [R198.64], !P2 ;  /* 0x0f100000c6f96fae */ /* 0x0003e2000d101d46 */
[C---:B------:R-:W-:Y:S02]  /*b7f0*/  FMUL.FTZ R135, R3.reuse, R135 ;  /* 0x0000008703877220 */ /* 0x040fe40000410000 */
[C---:B------:R-:W-:Y:S02]  /*b800*/  FMUL.FTZ R136, R164.reuse, R136 ;  /* 0x00000088a4887220 */ /* 0x040fe40000410000 */
[----:B------:R-:W-:Y:S01]  /*b810*/  FMUL.FTZ R137, R164, R137 ;  /* 0x00000089a4897220 */ /* 0x000fe20000410000 */
[----:B------:R-:W5:Y:S01]  /*b820*/  LDSM.16.MT88.4 R168, [R227] ;  /* 0x00000000e3a8783b */ /* 0x000f620000004200 */
[----:B------:R-:W1:Y:S01]  /*b830*/  MUFU.EX2 R167, R167 ;  /* 0x000000a700a77308 */ /* 0x000e620000000800 */
[C---:B------:R-:W-:Y:S01]  /*b840*/  FMUL.FTZ R138, R3.reuse, R138 ;  /* 0x0000008a038a7220 */ /* 0x040fe20000410000 */
[----:B--2---:R-:W-:Y:S01]  /*b850*/  F2FP.PACK_AB R162, R166, R165 ;  /* 0x000000a5a6a2723e */ /* 0x004fe200000000ff */
[C---:B------:R-:W-:Y:S02]  /*b860*/  FMUL.FTZ R139, R3.reuse, R139 ;  /* 0x0000008b038b7220 */ /* 0x040fe40000410000 */
[----:B------:R-:W2:Y:S01]  /*b870*/  LDSM.16.MT88.4 R172, [R226] ;  /* 0x00000000e2ac783b */ /* 0x000ea20000004200 */
[C---:B------:R-:W-:Y:S02]  /*b880*/  FMUL.FTZ R140, R164.reuse, R140 ;  /* 0x0000008ca48c7220 */ /* 0x040fe40000410000 */
[C---:B------:R-:W-:Y:S02]  /*b890*/  FMUL.FTZ R141, R164.reuse, R141 ;  /* 0x0000008da48d7220 */ /* 0x040fe40000410000 */
[----:B------:R-:W-:Y:S01]  /*b8a0*/  MUFU.EX2 R180, R180 ;  /* 0x000000b400b47308 */ /* 0x000fe20000000800 */
[----:B---3--:R-:W3:Y:S01]  /*b8b0*/  LDSM.16.MT88.4 R176, [R225] ;  /* 0x00000000e1b0783b */ /* 0x008ee20000004200 */
[C---:B------:R-:W-:Y:S02]  /*b8c0*/  FMUL.FTZ R142, R3.reuse, R142 ;  /* 0x0000008e038e7220 */ /* 0x040fe40000410000 */
[C---:B----4-:R-:W-:Y:S02]  /*b8d0*/  FMUL.FTZ R8, R164.reuse, R156 ;  /* 0x0000009ca4087220 */ /* 0x050fe40000410000 */
[C---:B------:R-:W-:Y:S01]  /*b8e0*/  FMUL.FTZ R9, R164.reuse, R157 ;  /* 0x0000009da4097220 */ /* 0x040fe20000410000 */
[----:B------:R-:W0:Y:S01]  /*b8f0*/  LDGDEPBAR ;  /* 0x00000000000079af */ /* 0x000e220000000000 */
[----:B------:R-:W-:Y:S02]  /*b900*/  FMUL.FTZ R143, R3, R143 ;  /* 0x0000008f038f7220 */ /* 0x000fe40000410000 */
[----:B------:R-:W4:Y:S01]  /*b910*/  MUFU.EX2 R181, R181 ;  /* 0x000000b500b57308 */ /* 0x000f220000000800 */
[C---:B------:R-:W-:Y:S02]  /*b920*/  FMUL.FTZ R144, R164.reuse, R144 ;  /* 0x00000090a4907220 */ /* 0x040fe40000410000 */
[----:B------:R-:W2:Y:S01]  /*b930*/  LDSM.16.MT88.4 R156, [R224] ;  /* 0x00000000e09c783b */ /* 0x000ea20000004200 */
[----:B-1----:R-:W-:Y:S01]  /*b940*/  F2FP.PACK_AB R161, R167, R184 ;  /* 0x000000b8a7a1723e */ /* 0x002fe200000000ff */
[----:B------:R-:W-:Y:S02]  /*b950*/  FMUL.FTZ R145, R164, R145 ;  /* 0x00000091a4917220 */ /* 0x000fe40000410000 */
[C---:B------:R-:W-:Y:S02]  /*b960*/  FMUL.FTZ R146, R3.reuse, R146 ;  /* 0x0000009203927220 */ /* 0x040fe40000410000 */
[C---:B------:R-:W-:Y:S01]  /*b970*/  FMUL.FTZ R147, R3.reuse, R147 ;  /* 0x0000009303937220 */ /* 0x040fe20000410000 */
[----:B------:R-:W-:Y:S01]  /*b980*/  MUFU.EX2 R186, R186 ;  /* 0x000000ba00ba7308 */ /* 0x000fe20000000800 */
[--C-:B------:R-:W-:Y:S02]  /*b990*/  FFMA.FTZ R183, R16, c[0x0][0x2d0], -R190.reuse ;  /* 0x0000b40010b77a23 */ /* 0x100fe400000108be */
[----:B------:R-:W-:Y:S01]  /*b9a0*/  LDSM.16.MT88.4 R16, [R225+0x800] ;  /* 0x00080000e110783b */ /* 0x000fe20000004200 */
[C---:B------:R-:W-:Y:S02]  /*b9b0*/  FMUL.FTZ R148, R164.reuse, R148 ;  /* 0x00000094a4947220 */ /* 0x040fe40000410000 */
[C---:B------:R-:W-:Y:S02]  /*b9c0*/  FMUL.FTZ R149, R164.reuse, R149 ;  /* 0x00000095a4957220 */ /* 0x040fe40000410000 */
[C---:B------:R-:W-:Y:S02]  /*b9d0*/  FMUL.FTZ R150, R3.reuse, R150 ;  /* 0x0000009603967220 */ /* 0x040fe40000410000 */
[----:B------:R-:W-:Y:S01]  /*b9e0*/  FMUL.FTZ R151, R3, R151 ;  /* 0x0000009703977220 */ /* 0x000fe20000410000 */
[----:B------:R-:W1:Y:S01]  /*b9f0*/  MUFU.EX2 R183, R183 ;  /* 0x000000b700b77308 */ /* 0x000e620000000800 */
[C---:B------:R-:W-:Y:S01]  /*ba00*/  FMUL.FTZ R152, R164.reuse, R152 ;  /* 0x00000098a4987220 */ /* 0x040fe20000410000 */
[----:B----4-:R-:W-:Y:S01]  /*ba10*/  F2FP.PACK_AB R163, R181, R180 ;  /* 0x000000b4b5a3723e */ /* 0x010fe200000000ff */
[C---:B------:R-:W-:Y:S02]  /*ba20*/  FMUL.FTZ R153, R164.reuse, R153 ;  /* 0x00000099a4997220 */ /* 0x040fe40000410000 */
[C---:B------:R-:W-:Y:S02]  /*ba30*/  FMUL.FTZ R154, R3.reuse, R154 ;  /* 0x0000009a039a7220 */ /* 0x040fe40000410000 */
[C---:B------:R-:W-:Y:S02]  /*ba40*/  FMUL.FTZ R155, R3.reuse, R155 ;  /* 0x0000009b039b7220 */ /* 0x040fe40000410000 */
[C---:B-----5:R-:W-:Y:S01]  /*ba50*/  HMMA.16816.F32 R4, R160.reuse, R168, R4 ;  /* 0x000000a8a004723c */ /* 0x060fe20000001804 */
[----:B------:R-:W-:Y:S04]  /*ba60*/  MUFU.EX2 R185, R185 ;  /* 0x000000b900b97308 */ /* 0x000fe80000000800 */
[C---:B------:R-:W-:Y:S02]  /*ba70*/  FMUL.FTZ R36, R164.reuse, R36 ;  /* 0x00000024a4247220 */ /* 0x040fe40000410000 */
[C---:B------:R-:W-:Y:S01]  /*ba80*/  FMUL.FTZ R37, R164.reuse, R37 ;  /* 0x00000025a4257220 */ /* 0x040fe20000410000 */
[C---:B------:R-:W-:Y:S01]  /*ba90*/  HMMA.16816.F32 R8, R160.reuse, R170, R8 ;  /* 0x000000aaa008723c */ /* 0x040fe20000001808 */
[----:B------:R-:W4:Y:S02]  /*baa0*/  LDSM.16.MT88.4 R168, [R227+0x2000] ;  /* 0x00200000e3a8783b */ /* 0x000f240000004200 */
[----:B------:R-:W5:Y:S01]  /*bab0*/  MUFU.EX2 R188, R188 ;  /* 0x000000bc00bc7308 */ /* 0x000f620000000800 */
[C---:B------:R-:W-:Y:S02]  /*bac0*/  FMUL.FTZ R38, R3.reuse, R38 ;  /* 0x0000002603267220 */ /* 0x040fe40000410000 */
[C---:B------:R-:W-:Y:S02]  /*bad0*/  FMUL.FTZ R39, R3.reuse, R39 ;  /* 0x0000002703277220 */ /* 0x040fe40000410000 */
[C---:B--2---:R-:W-:Y:S04]  /*bae0*/  HMMA.16816.F32 R132, R160.reuse, R172, R132 ;  /* 0x000000aca084723c */ /* 0x044fe80000001884 */
        /* <DEDUP_REMOVED lines=8> */
[C---:B------:R-:W-:Y:S02]  /*bb70*/  FMUL.FTZ R45, R164.reuse, R45 ;  /* 0x0000002da42d7220 */ /* 0x040fe40000410000 */
[C---:B------:R-:W-:Y:S04]  /*bb80*/  HMMA.16816.F32 R144, R160.reuse, R178, R144 ;  /* 0x000000b2a090723c */ /* 0x040fe80000001890 */
        /* <DEDUP_REMOVED lines=23> */
[C---:B------:R-:W-:Y:S01]  /*bd00*/  FMUL.FTZ R60, R164.reuse, R60 ;  /* 0x0000003ca43c7220 */ /* 0x040fe20000410000 */
[C---:B---3--:R-:W-:Y:S03]  /*bd10*/  HMMA.16816.F32 R52, R160.reuse, R156, R52 ;  /* 0x0000009ca034723c */ /* 0x048fe60000001834 */
[C---:B------:R-:W-:Y:S02]  /*bd20*/  FMUL.FTZ R61, R164.reuse, R61 ;  /* 0x0000003da43d7220 */ /* 0x040fe40000410000 */
[C---:B------:R-:W-:Y:S02]  /*bd30*/  FMUL.FTZ R62, R3.reuse, R62 ;  /* 0x0000003e033e7220 */ /* 0x040fe40000410000 */
[C---:B------:R-:W-:Y:S01]  /*bd40*/  FMUL.FTZ R63, R3.reuse, R63 ;  /* 0x0000003f033f7220 */ /* 0x040fe20000410000 */
[C---:B------:R-:W-:Y:S01]  /*bd50*/  HMMA.16816.F32 R56, R160.reuse, R158, R56 ;  /* 0x0000009ea038723c */ /* 0x040fe20000001838 */
[----:B------:R-:W3:Y:S03]  /*bd60*/  LDSM.16.MT88.4 R156, [R226+0x4000] ;  /* 0x00400000e29c783b */ /* 0x000ee60000004200 */
[C---:B------:R-:W-:Y:S02]  /*bd70*/  FMUL.FTZ R64, R164.reuse, R64 ;  /* 0x00000040a4407220 */ /* 0x040fe40000410000 */
[C---:B------:R-:W-:Y:S02]  /*bd80*/  FMUL.FTZ R65, R164.reuse, R65 ;  /* 0x00000041a4417220 */ /* 0x040fe40000410000 */
[C---:B----4-:R-:W-:Y:S04]  /*bd90*/  HMMA.16816.F32 R60, R160.reuse, R168, R60 ;  /* 0x000000a8a03c723c */ /* 0x050fe8000000183c */
[C---:B------:R-:W-:Y:S02]  /*bda0*/  FMUL.FTZ R66, R3.reuse, R66 ;  /* 0x0000004203427220 */ /* 0x040fe40000410000 */
[C---:B------:R-:W-:Y:S02]  /*bdb0*/  FMUL.FTZ R67, R3.reuse, R67 ;  /* 0x0000004303437220 */ /* 0x040fe40000410000 */
[C---:B------:R-:W-:Y:S04]  /*bdc0*/  FMUL.FTZ R68, R164.reuse, R68 ;  /* 0x00000044a4447220 */ /* 0x040fe80000410000 */
[C---:B------:R-:W-:Y:S01]  /*bdd0*/  FMUL.FTZ R69, R164.reuse, R69 ;  /* 0x00000045a4457220 */ /* 0x040fe20000410000 */
[C---:B------:R-:W-:Y:S01]  /*bde0*/  HMMA.16816.F32 R64, R160.reuse, R170, R64 ;  /* 0x000000aaa040723c */ /* 0x040fe20000001840 */
[----:B------:R-:W4:Y:S02]  /*bdf0*/  LDSM.16.MT88.4 R168, [R225+0x4000] ;  /* 0x00400000e1a8783b */ /* 0x000f240000004200 */
[C---:B------:R-:W-:Y:S02]  /*be00*/  FMUL.FTZ R70, R3.reuse, R70 ;  /* 0x0000004603467220 */ /* 0x040fe40000410000 */
[C---:B------:R-:W-:Y:S02]  /*be10*/  FMUL.FTZ R71, R3.reuse, R71 ;  /* 0x0000004703477220 */ /* 0x040fe40000410000 */
[C---:B------:R-:W-:Y:S02]  /*be20*/  FMUL.FTZ R72, R164.reuse, R72 ;  /* 0x00000048a4487220 */ /* 0x040fe40000410000 */
[C---:B------:R-:W-:Y:S03]  /*be30*/  FMUL.FTZ R73, R164.reuse, R73 ;  /* 0x00000049a4497220 */ /* 0x040fe60000410000 */
[C---:B--2---:R-:W-:Y:S03]  /*be40*/  HMMA.16816.F32 R68, R160.reuse, R172, R68 ;  /* 0x000000aca044723c */ /* 0x044fe60000001844 */
[C---:B------:R-:W-:Y:S02]  /*be50*/  FMUL.FTZ R74, R3.reuse, R74 ;  /* 0x0000004a034a7220 */ /* 0x040fe40000410000 */
[C---:B------:R-:W-:Y:S02]  /*be60*/  FMUL.FTZ R75, R3.reuse, R75 ;  /* 0x0000004b034b7220 */ /* 0x040fe40000410000 */
[C---:B------:R-:W-:Y:S02]  /*be70*/  FMUL.FTZ R76, R164.reuse, R76 ;  /* 0x0000004ca44c7220 */ /* 0x040fe40000410000 */
[C---:B------:R-:W-:Y:S03]  /*be80*/  FMUL.FTZ R77, R164.reuse, R77 ;  /* 0x0000004da44d7220 */ /* 0x040fe60000410000 */
[C---:B------:R-:W-:Y:S01]  /*be90*/  HMMA.16816.F32 R72, R160.reuse, R174, R72 ;  /* 0x000000aea048723c */ /* 0x040fe20000001848 */
[----:B------:R-:W2:Y:S02]  /*bea0*/  LDSM.16.MT88.4 R172, [R224+0x4000] ;  /* 0x00400000e0ac783b */ /* 0x000ea40000004200 */
[C---:B------:R-:W-:Y:S02]  /*beb0*/  FMUL.FTZ R78, R3.reuse, R78 ;  /* 0x0000004e034e7220 */ /* 0x040fe40000410000 */
[C---:B------:R-:W-:Y:S02]  /*bec0*/  FMUL.FTZ R79, R3.reuse, R79 ;  /* 0x0000004f034f7220 */ /* 0x040fe40000410000 */
[C---:B------:R-:W-:Y:S02]  /*bed0*/  FMUL.FTZ R80, R164.reuse, R80 ;  /* 0x00000050a4507220 */ /* 0x040fe40000410000 */
[C---:B------:R-:W-:Y:S03]  /*bee0*/  FMUL.FTZ R81, R164.reuse, R81 ;  /* 0x00000051a4517220 */ /* 0x040fe60000410000 */
[C---:B---3--:R-:W-:Y:S03]  /*bef0*/  HMMA.16816.F32 R76, R160.reuse, R156, R76 ;  /* 0x0000009ca04c723c */ /* 0x048fe6000000184c */
[C---:B------:R-:W-:Y:S02]  /*bf00*/  FMUL.FTZ R82, R3.reuse, R82 ;  /* 0x0000005203527220 */ /* 0x040fe40000410000 */
[C---:B------:R-:W-:Y:S02]  /*bf10*/  FMUL.FTZ R83, R3.reuse, R83 ;  /* 0x0000005303537220 */ /* 0x040fe40000410000 */
[C---:B------:R-:W-:Y:S02]  /*bf20*/  FMUL.FTZ R84, R164.reuse, R84 ;  /* 0x00000054a4547220 */ /* 0x040fe40000410000 */
[C---:B------:R-:W-:Y:S03]  /*bf30*/  FMUL.FTZ R85, R164.reuse, R85 ;  /* 0x00000055a4557220 */ /* 0x040fe60000410000 */
[C---:B------:R-:W-:Y:S01]  /*bf40*/  HMMA.16816.F32 R80, R160.reuse, R158, R80 ;  /* 0x0000009ea050723c */ /* 0x040fe20000001850 */
[----:B------:R-:W3:Y:S02]  /*bf50*/  LDSM.16.MT88.4 R156, [R227+0x6000] ;  /* 0x00600000e39c783b */ /* 0x000ee40000004200 */
[C---:B------:R-:W-:Y:S02]  /*bf60*/  FMUL.FTZ R86, R3.reuse, R86 ;  /* 0x0000005603567220 */ /* 0x040fe40000410000 */
[C---:B------:R-:W-:Y:S02]  /*bf70*/  FMUL.FTZ R87, R3.reuse, R87 ;  /* 0x0000005703577220 */ /* 0x040fe40000410000 */
[C---:B------:R-:W-:Y:S02]  /*bf80*/  FMUL.FTZ R88, R164.reuse, R88 ;  /* 0x00000058a4587220 */ /* 0x040fe40000410000 */
[C---:B------:R-:W-:Y:S03]  /*bf90*/  FMUL.FTZ R89, R164.reuse, R89 ;  /* 0x00000059a4597220 */ /* 0x040fe60000410000 */
[C---:B----4-:R-:W-:Y:S03]  /*bfa0*/  HMMA.16816.F32 R84, R160.reuse, R168, R84 ;  /* 0x000000a8a054723c */ /* 0x050fe60000001854 */
[C---:B------:R-:W-:Y:S02]  /*bfb0*/  FMUL.FTZ R90, R3.reuse, R90 ;  /* 0x0000005a035a7220 */ /* 0x040fe40000410000 */
[C---:B------:R-:W-:Y:S02]  /*bfc0*/  FMUL.FTZ R91, R3.reuse, R91 ;  /* 0x0000005b035b7220 */ /* 0x040fe40000410000 */
[C---:B------:R-:W-:Y:S02]  /*bfd0*/  FMUL.FTZ R92, R164.reuse, R92 ;  /* 0x0000005ca45c7220 */ /* 0x040fe40000410000 */
[C---:B------:R-:W-:Y:S03]  /*bfe0*/  FMUL.FTZ R93, R164.reuse, R93 ;  /* 0x0000005da45d7220 */ /* 0x040fe60000410000 */
        /* <DEDUP_REMOVED lines=32> */
[----:B------:R-:W-:Y:S03]  /*c1f0*/  FMUL.FTZ R117, R164, R117 ;  /* 0x00000075a4757220 */ /* 0x000fe60000410000 */
[C---:B------:R-:W-:Y:S01]  /*c200*/  HMMA.16816.F32 R112, R160.reuse, R170, R112 ;  /* 0x000000aaa070723c */ /* 0x040fe20000001870 */
[----:B------:R-:W4:Y:S02]  /*c210*/  LDSM.16.MT88.4 R168, [R227+0x800] ;  /* 0x00080000e3a8783b */ /* 0x000f240000004200 */
[C---:B------:R-:W-:Y:S02]  /*c220*/  FMUL.FTZ R118, R3.reuse, R118 ;  /* 0x0000007603767220 */ /* 0x040fe40000410000 */
[----:B------:R-:W-:Y:S02]  /*c230*/  FMUL.FTZ R119, R3, R119 ;  /* 0x0000007703777220 */ /* 0x000fe40000410000 */
[--C-:B------:R-:W-:Y:S02]  /*c240*/  FFMA.FTZ R176, R12, c[0x0][0x2d0], -R190.reuse ;  /* 0x0000b4000cb07a23 */ /* 0x100fe400000108be */
[--C-:B------:R-:W-:Y:S03]  /*c250*/  FFMA.FTZ R177, R13, c[0x0][0x2d0], -R190.reuse ;  /* 0x0000b4000db17a23 */ /* 0x100fe600000108be */
[C---:B--2---:R-:W-:Y:S01]  /*c260*/  HMMA.16816.F32 R116, R160.reuse, R172, R116 ;  /* 0x000000aca074723c */ /* 0x044fe20000001874 */
[----:B------:R-:W-:Y:S02]  /*c270*/  MUFU.EX2 R176, R176 ;  /* 0x000000b000b07308 */ /* 0x000fe40000000800 */
[--C-:B------:R-:W-:Y:S01]  /*c280*/  FFMA.FTZ R178, R14, c[0x0][0x2d0], -R189.reuse ;  /* 0x0000b4000eb27a23 */ /* 0x100fe200000108bd */
[----:B-1----:R-:W-:Y:S01]  /*c290*/  F2FP.PACK_AB R14, R186, R183 ;  /* 0x000000b7ba0e723e */ /* 0x002fe200000000ff */
[----:B------:R-:W-:Y:S01]  /*c2a0*/  FFMA.FTZ R179, R15, c[0x0][0x2d0], -R189 ;  /* 0x0000b4000fb37a23 */ /* 0x000fe200000108bd */
[----:B-----5:R-:W-:Y:S01]  /*c2b0*/  F2FP.PACK_AB R15, R188, R185 ;  /* 0x000000b9bc0f723e */ /* 0x020fe200000000ff */
[C---:B------:R-:W-:Y:S02]  /*c2c0*/  FMUL.FTZ R120, R164.reuse, R120 ;  /* 0x00000078a4787220 */ /* 0x040fe40000410000 */
[C---:B------:R-:W-:Y:S02]  /*c2d0*/  FMUL.FTZ R121, R164.reuse, R121 ;  /* 0x00000079a4797220 */ /* 0x040fe40000410000 */
[----:B------:R-:W1:Y:S01]  /*c2e0*/  MUFU.EX2 R177, R177 ;  /* 0x000000b100b17308 */ /* 0x000e620000000800 */
[C---:B------:R-:W-:Y:S02]  /*c2f0*/  FMUL.FTZ R122, R3.reuse, R122 ;  /* 0x0000007a037a7220 */ /* 0x040fe40000410000 */
[C---:B------:R-:W-:Y:S02]  /*c300*/  FMUL.FTZ R123, R3.reuse, R123 ;  /* 0x0000007b037b7220 */ /* 0x040fe40000410000 */
[C---:B------:R-:W-:Y:S02]  /*c310*/  FMUL.FTZ R124, R164.reuse, R124 ;  /* 0x0000007ca47c7220 */ /* 0x040fe40000410000 */
[C---:B------:R-:W-:Y:S02]  /*c320*/  FMUL.FTZ R125, R164.reuse, R125 ;  /* 0x0000007da47d7220 */ /* 0x040fe40000410000 */
[C---:B------:R-:W-:Y:S01]  /*c330*/  FMUL.FTZ R126, R3.reuse, R126 ;  /* 0x0000007e037e7220 */ /* 0x040fe20000410000 */
[C---:B------:R-:W-:Y:S01]  /*c340*/  HMMA.16816.F32 R120, R160.reuse, R174, R120 ;  /* 0x000000aea078723c */ /* 0x040fe20000001878 */
[----:B------:R-:W-:Y:S01]  /*c350*/  MUFU.EX2 R178, R178 ;  /* 0x000000b200b27308 */ /* 0x000fe20000000800 */
[----:B------:R-:W2:Y:S01]  /*c360*/  LDSM.16.MT88.4 R172, [R226+0x800] ;  /* 0x00080000e2ac783b */ /* 0x000ea20000004200 */
[C---:B------:R-:W-:Y:S02]  /*c370*/  FMUL.FTZ R127, R3.reuse, R127 ;  /* 0x0000007f037f7220 */ /* 0x040fe40000410000 */
[C---:B------:R-:W-:Y:S02]  /*c380*/  FMUL.FTZ R128, R164.reuse, R128 ;  /* 0x00000080a4807220 */ /* 0x040fe40000410000 */
[C---:B------:R-:W-:Y:S02]  /*c390*/  FMUL.FTZ R129, R164.reuse, R129 ;  /* 0x00000081a4817220 */ /* 0x040fe40000410000 */
[C---:B------:R-:W-:Y:S01]  /*c3a0*/  FMUL.FTZ R130, R3.reuse, R130 ;  /* 0x0000008203827220 */ /* 0x040fe20000410000 */
[C---:B---3--:R-:W-:Y:S01]  /*c3b0*/  HMMA.16816.F32 R124, R160.reuse, R156, R124 ;  /* 0x0000009ca07c723c */ /* 0x048fe2000000187c */
[----:B------:R-:W3:Y:S02]  /*c3c0*/  MUFU.EX2 R179, R179 ;  /* 0x000000b300b37308 */ /* 0x000ee40000000800 */
[----:B------:R-:W-:Y:S01]  /*c3d0*/  FMUL.FTZ R131, R3, R131 ;  /* 0x0000008303837220 */ /* 0x000fe20000410000 */
[----:B-1----:R-:W-:Y:S01]  /*c3e0*/  F2FP.PACK_AB R12, R177, R176 ;  /* 0x000000b0b10c723e */ /* 0x002fe200000000ff */
[----:B------:R-:W-:Y:S02]  /*c3f0*/  FFMA.FTZ R187, R164, R191, R187 ;  /* 0x000000bfa4bb7223 */ /* 0x000fe400000100bb */
[----:B------:R-:W-:Y:S02]  /*c400*/  FFMA.FTZ R192, R34, c[0x0][0x2d0], -R189 ;  /* 0x0000b40022c07a23 */ /* 0x000fe400000108bd */
[----:B------:R-:W-:Y:S01]  /*c410*/  FADD.FTZ R182, R182, R187 ;  /* 0x000000bbb6b67221 */ /* 0x000fe20000010000 */
[----:B------:R-:W-:Y:S01]  /*c420*/  HMMA.16816.F32 R128, R160, R158, R128 ;  /* 0x0000009ea080723c */ /* 0x000fe20000001880 */
[----:B------:R-:W1:Y:S02]  /*c430*/  LDSM.16.MT88.4 R156, [R224+0x800] ;  /* 0x00080000e09c783b */ /* 0x000e640000004200 */
[----:B------:R-:W-:Y:S04]  /*c440*/  MUFU.EX2 R192, R192 ;  /* 0x000000c000c07308 */ /* 0x000fe80000000800 */
[----:B------:R-:W5:Y:S01]  /*c450*/  LDSM.16.MT88.4 R160, [R227+0x2800] ;  /* 0x00280000e3a0783b */ /* 0x000f620000004200 */
[----:B---3--:R-:W-:Y:S07]  /*c460*/  F2FP.PACK_AB R13, R179, R178 ;  /* 0x000000b2b30d723e */ /* 0x008fee00000000ff */
[C---:B----4-:R-:W-:Y:S07]  /*c470*/  HMMA.16816.F32 R4, R12.reuse, R168, R4 ;  /* 0x000000a80c04723c */ /* 0x050fee0000001804 */
[--C-:B------:R-:W-:Y:S01]  /*c480*/  FFMA.FTZ R168, R20, c[0x0][0x2d0], -R190.reuse ;  /* 0x0000b40014a87a23 */ /* 0x100fe200000108be */
[C---:B------:R-:W-:Y:S04]  /*c490*/  HMMA.16816.F32 R8, R12.reuse, R170, R8 ;  /* 0x000000aa0c08723c */ /* 0x040fe80000001808 */
[--C-:B------:R-:W-:Y:S01]  /*c4a0*/  FFMA.FTZ R169, R21, c[0x0][0x2d0], -R190.reuse ;  /* 0x0000b40015a97a23 */ /* 0x100fe200000108be */
[----:B------:R-:W-:Y:S02]  /*c4b0*/  MUFU.EX2 R168, R168 ;  /* 0x000000a800a87308 */ /* 0x000fe40000000800 */
[--C-:B------:R-:W-:Y:S01]  /*c4c0*/  FFMA.FTZ R170, R22, c[0x0][0x2d0], -R189.reuse ;  /* 0x0000b40016aa7a23 */ /* 0x100fe200000108bd */
[C---:B--2---:R-:W-:Y:S04]  /*c4d0*/  HMMA.16816.F32 R132, R12.reuse, R172, R132 ;  /* 0x000000ac0c84723c */ /* 0x044fe80000001884 */
[--C-:B------:R-:W-:Y:S02]  /*c4e0*/  FFMA.FTZ R171, R23, c[0x0][0x2d0], -R189.reuse ;  /* 0x0000b40017ab7a23 */ /* 0x100fe400000108bd */
[----:B------:R-:W-:Y:S01]  /*c4f0*/  LDSM.16.MT88.4 R20, [R226+0x1000] ;  /* 0x00100000e214783b */ /* 0x000fe20000004200 */
[--C-:B------:R-:W-:Y:S01]  /*c500*/  FFMA.FTZ R172, R24, c[0x0][0x2d0], -R190.reuse ;  /* 0x0000b40018ac7a23 */ /* 0x100fe200000108be */
[C---:B------:R-:W-:Y:S01]  /*c510*/  HMMA.16816.F32 R136, R12.reuse, R174, R136 ;  /* 0x000000ae0c88723c */ /* 0x040fe20000001888 */
[----:B------:R-:W2:Y:S03]  /*c520*/  MUFU.EX2 R169, R169 ;  /* 0x000000a900a97308 */ /* 0x000ea60000000800 */
[--C-:B------:R-:W-:Y:S03]  /*c530*/  FFMA.FTZ R173, R25, c[0x0][0x2d0], -R190.reuse ;  /* 0x0000b40019ad7a23 */ /* 0x100fe600000108be */
[--C-:B------:R-:W-:Y:S01]  /*c540*/  FFMA.FTZ R174, R26, c[0x0][0x2d0], -R189.reuse ;  /* 0x0000b4001aae7a23 */ /* 0x100fe200000108bd */
[C---:B------:R-:W-:Y:S03]  /*c550*/  HMMA.16816.F32 R140, R12.reuse, R16, R140 ;  /* 0x000000100c8c723c */ /* 0x040fe6000000188c */
[----:B------:R-:W-:Y:S01]  /*c560*/  MUFU.EX2 R170, R170 ;  /* 0x000000aa00aa7308 */ /* 0x000fe20000000800 */
[--C-:B------:R-:W-:Y:S02]  /*c570*/  FFMA.FTZ R175, R27, c[0x0][0x2d0], -R189.reuse ;  /* 0x0000b4001baf7a23 */ /* 0x100fe400000108bd */
[----:B------:R-:W-:Y:S02]  /*c580*/  LDSM.16.MT88.4 R24, [R225+0x1000] ;  /* 0x00100000e118783b */ /* 0x000fe40000004200 */
[C---:B------:R-:W-:Y:S04]  /*c590*/  HMMA.16816.F32 R144, R12.reuse, R18, R144 ;  /* 0x000000120c90723c */ /* 0x040fe80000001890 */
[----:B------:R-:W3:Y:S01]  /*c5a0*/  LDSM.16.MT88.4 R16, [R226+0x2800] ;  /* 0x00280000e210783b */ /* 0x000ee20000004200 */
[----:B------:R-:W4:Y:S03]  /*c5b0*/  MUFU.EX2 R171, R171 ;  /* 0x000000ab00ab7308 */ /* 0x000f260000000800 */
[C---:B-1----:R-:W-:Y:S07]  /*c5c0*/  HMMA.16816.F32 R148, R12.reuse, R156, R148 ;  /* 0x0000009c0c94723c */ /* 0x042fee0000001894 */
[----:B------:R-:W-:Y:S01]  /*c5d0*/  MUFU.EX2 R172, R172 ;  /* 0x000000ac00ac7308 */ /* 0x000fe20000000800 */
[C---:B------:R-:W-:Y:S01]  /*c5e0*/  HMMA.16816.F32 R152, R12.reuse, R158, R152 ;  /* 0x0000009e0c98723c */ /* 0x040fe20000001898 */
[----:B------:R-:W1:Y:S07]  /*c5f0*/  LDSM.16.MT88.4 R156, [R225+0x2800] ;  /* 0x00280000e19c783b */ /* 0x000e6e0000004200 */
[C---:B-----5:R-:W-:Y:S01]  /*c600*/  HMMA.16816.F32 R36, R12.reuse, R160, R36 ;  /* 0x000000a00c24723c */ /* 0x060fe20000001824 */
[----:B------:R-:W5:Y:S07]  /*c610*/  MUFU.EX2 R173, R173 ;  /* 0x000000ad00ad7308 */ /* 0x000f6e0000000800 */
[C---:B------:R-:W-:Y:S01]  /*c620*/  HMMA.16816.F32 R40, R12.reuse, R162, R40 ;  /* 0x000000a20c28723c */ /* 0x040fe20000001828 */
[----:B------:R-:W2:Y:S02]  /*c630*/  LDSM.16.MT88.4 R160, [R224+0x2800] ;  /* 0x00280000e0a0783b */ /* 0x000ea40000004200 */
[----:B------:R-:W-:Y:S05]  /*c640*/  MUFU.EX2 R174, R174 ;  /* 0x000000ae00ae7308 */ /* 0x000fea0000000800 */
[C---:B---3--:R-:W-:Y:S05]  /*c650*/  HMMA.16816.F32 R44, R12.reuse, R16, R44 ;  /* 0x000000100c2c723c */ /* 0x048fea000000182c */
[----:B------:R-:W3:Y:S03]  /*c660*/  MUFU.EX2 R175, R175 ;  /* 0x000000af00af7308 */ /* 0x000ee60000000800 */
        /* <DEDUP_REMOVED lines=25> */
[C---:B------:R-:W-:Y:S01]  /*c800*/  HMMA.16816.F32 R112, R12.reuse, R162, R112 ;  /* 0x000000a20c70723c */ /* 0x040fe20000001870 */
[----:B------:R-:W2:Y:S03]  /*c810*/  LDL.LU R162, [R1+0x58] ;  /* 0x0000580001a27983 */ /* 0x000ea60000300800 */
[--C-:B------:R-:W-:Y:S02]  /*c820*/  FFMA.FTZ R160, R32, c[0x0][0x2d0], -R190.reuse ;  /* 0x0000b40020a07a23 */ /* 0x100fe400000108be */
[--C-:B------:R-:W-:Y:S02]  /*c830*/  FFMA.FTZ R32, R31, c[0x0][0x2d0], -R189.reuse ;  /* 0x0000b4001f207a23 */ /* 0x100fe400000108bd */
[----:B------:R-:W-:Y:S01]  /*c840*/  MUFU.EX2 R34, R160 ;  /* 0x000000a000227308 */ /* 0x000fe20000000800 */
[C---:B---3--:R-:W-:Y:S08]  /*c850*/  HMMA.16816.F32 R116, R12.reuse, R16, R116 ;  /* 0x000000100c74723c */ /* 0x048ff00000001874 */
[C---:B------:R-:W-:Y:S01]  /*c860*/  HMMA.16816.F32 R120, R12.reuse, R18, R120 ;  /* 0x000000120c78723c */ /* 0x040fe20000001878 */
[----:B------:R-:W3:Y:S01]  /*c870*/  LDSM.16.MT88.4 R16, [R227+0x1000] ;  /* 0x00100000e310783b */ /* 0x000ee20000004200 */
[----:B------:R-:W-:Y:S06]  /*c880*/  MUFU.EX2 R32, R32 ;  /* 0x0000002000207308 */ /* 0x000fec0000000800 */
[C---:B-1----:R-:W-:Y:S07]  /*c890*/  HMMA.16816.F32 R124, R12.reuse, R156, R124 ;  /* 0x0000009c0c7c723c */ /* 0x042fee000000187c */
[--C-:B------:R-:W-:Y:S01]  /*c8a0*/  FFMA.FTZ R156, R28, c[0x0][0x2d0], -R190.reuse ;  /* 0x0000b4001c9c7a23 */ /* 0x100fe200000108be */
[----:B------:R-:W-:Y:S03]  /*c8b0*/  HMMA.16816.F32 R128, R12, R158, R128 ;  /* 0x0000009e0c80723c */ /* 0x000fe60000001880 */
[----:B------:R1:W-:Y:S01]  /*c8c0*/  MUFU.EX2 R164, R156 ;  /* 0x0000009c00a47308 */ /* 0x0003e20000000800 */
[----:B------:R-:W-:Y:S02]  /*c8d0*/  FFMA.FTZ R190, R33, c[0x0][0x2d0], -R190 ;  /* 0x0000b40021be7a23 */ /* 0x000fe400000108be */
[--C-:B------:R-:W-:Y:S01]  /*c8e0*/  FFMA.FTZ R33, R30, c[0x0][0x2d0], -R189.reuse ;  /* 0x0000b4001e217a23 */ /* 0x100fe200000108bd */
[----:B------:R-:W-:Y:S01]  /*c8f0*/  F2FP.PACK_AB R12, R169, R168 ;  /* 0x000000a8a90c723e */ /* 0x000fe200000000ff */
[----:B------:R-:W1:Y:S01]  /*c900*/  LDSM.16.MT88.4 R28, [R224+0x1000] ;  /* 0x00100000e01c783b */ /* 0x000e620000004200 */
[----:B----4-:R-:W-:Y:S03]  /*c910*/  F2FP.PACK_AB R13, R171, R170 ;  /* 0x000000aaab0d723e */ /* 0x010fe600000000ff */
[----:B-----5:R-:W-:Y:S01]  /*c920*/  F2FP.PACK_AB R14, R173, R172 ;  /* 0x000000acad0e723e */ /* 0x020fe200000000ff */
[----:B------:R-:W-:Y:S01]  /*c930*/  MUFU.EX2 R191, R190 ;  /* 0x000000be00bf7308 */ /* 0x000fe20000000800 */
[----:B------:R-:W-:Y:S01]  /*c940*/  F2FP.PACK_AB R15, R175, R174 ;  /* 0x000000aeaf0f723e */ /* 0x000fe200000000ff */
[----:B------:R-:W-:Y:S08]  /*c950*/  FFMA.FTZ R189, R35, c[0x0][0x2d0], -R189 ;  /* 0x0000b40023bd7a23 */ /* 0x000ff000000108bd */
[----:B------:R-:W4:Y:S01]  /*c960*/  MUFU.EX2 R35, R161 ;  /* 0x000000a100237308 */ /* 0x000f220000000800 */
[C---:B---3--:R-:W-:Y:S01]  /*c970*/  HMMA.16816.F32 R4, R12.reuse, R16, R4 ;  /* 0x000000100c04723c */ /* 0x048fe20000001804 */
[----:B-1----:R-:W-:Y:S07]  /*c980*/  LDSM.16.MT88.4 R156, [R227+0x1800] ;  /* 0x00180000e39c783b */ /* 0x002fee0000004200 */
[C---:B------:R-:W-:Y:S01]  /*c990*/  HMMA.16816.F32 R8, R12.reuse, R18, R8 ;  /* 0x000000120c08723c */ /* 0x040fe20000001808 */
[----:B------:R-:W1:Y:S01]  /*c9a0*/  LDSM.16.MT88.4 R16, [R227+0x3000] ;  /* 0x00300000e310783b */ /* 0x000e620000004200 */
[----:B------:R-:W-:Y:S06]  /*c9b0*/  MUFU.EX2 R189, R189 ;  /* 0x000000bd00bd7308 */ /* 0x000fec0000000800 */
[C---:B------:R-:W-:Y:S04]  /*c9c0*/  HMMA.16816.F32 R132, R12.reuse, R20, R132 ;  /* 0x000000140c84723c */ /* 0x040fe80000001884 */
[----:B------:R-:W3:Y:S04]  /*c9d0*/  MUFU.EX2 R33, R33 ;  /* 0x0000002100217308 */ /* 0x000ee80000000800 */
[C---:B------:R-:W-:Y:S01]  /*c9e0*/  HMMA.16816.F32 R136, R12.reuse, R22, R136 ;  /* 0x000000160c88723c */ /* 0x040fe20000001888 */
[----:B------:R-:W5:Y:S07]  /*c9f0*/  LDSM.16.MT88.4 R20, [R226+0x3000] ;  /* 0x00300000e214783b */ /* 0x000f6e0000004200 */
[C---:B------:R-:W-:Y:S08]  /*ca00*/  HMMA.16816.F32 R140, R12.reuse, R24, R140 ;  /* 0x000000180c8c723c */ /* 0x040ff0000000188c */
[C---:B------:R-:W-:Y:S01]  /*ca10*/  HMMA.16816.F32 R144, R12.reuse, R26, R144 ;  /* 0x0000001a0c90723c */ /* 0x040fe20000001890 */
[----:B------:R-:W3:Y:S07]  /*ca20*/  LDSM.16.MT88.4 R24, [R225+0x3000] ;  /* 0x00300000e118783b */ /* 0x000eee0000004200 */
[C---:B------:R-:W-:Y:S08]  /*ca30*/  HMMA.16816.F32 R148, R12.reuse, R28, R148 ;  /* 0x0000001c0c94723c */ /* 0x040ff00000001894 */
[C---:B------:R-:W-:Y:S01]  /*ca40*/  HMMA.16816.F32 R152, R12.reuse, R30, R152 ;  /* 0x0000001e0c98723c */ /* 0x040fe20000001898 */
[----:B------:R-:W-:Y:S07]  /*ca50*/  LDSM.16.MT88.4 R28, [R227+0x5000] ;  /* 0x00500000e31c783b */ /* 0x000fee0000004200 */
[C---:B-1----:R-:W-:Y:S08]  /*ca60*/  HMMA.16816.F32 R36, R12.reuse, R16, R36 ;  /* 0x000000100c24723c */ /* 0x042ff00000001824 */
[C---:B------:R-:W-:Y:S01]  /*ca70*/  HMMA.16816.F32 R40, R12.reuse, R18, R40 ;  /* 0x000000120c28723c */ /* 0x040fe20000001828 */
[----:B------:R-:W1:Y:S07]  /*ca80*/  LDSM.16.MT88.4 R16, [R224+0x3000] ;  /* 0x00300000e010783b */ /* 0x000e6e0000004200 */
[C---:B-----5:R-:W-:Y:S08]  /*ca90*/  HMMA.16816.F32 R44, R12.reuse, R20, R44 ;  /* 0x000000140c2c723c */ /* 0x060ff0000000182c */
[C---:B------:R-:W-:Y:S01]  /*caa0*/  HMMA.16816.F32 R48, R12.reuse, R22, R48 ;  /* 0x000000160c30723c */ /* 0x040fe20000001830 */
[----:B------:R-:W5:Y:S07]  /*cab0*/  LDSM.16.MT88.4 R20, [R226+0x5000] ;  /* 0x00500000e214783b */ /* 0x000f6e0000004200 */
        /* <DEDUP_REMOVED lines=9> */
[C---:B-----5:R-:W-:Y:S08]  /*cb50*/  HMMA.16816.F32 R76, R12.reuse, R20, R76 ;  /* 0x000000140c4c723c */ /* 0x060ff0000000184c */
[C---:B------:R-:W-:Y:S01]  /*cb60*/  HMMA.16816.F32 R80, R12.reuse, R22, R80 ;  /* 0x000000160c50723c */ /* 0x040fe20000001850 */
[----:B------:R-:W-:Y:S07]  /*cb70*/  LDSM.16.MT88.4 R20, [R225+0x7000] ;  /* 0x00700000e114783b */ /* 0x000fee0000004200 */
[C---:B-1----:R-:W-:Y:S08]  /*cb80*/  HMMA.16816.F32 R84, R12.reuse, R16, R84 ;  /* 0x000000100c54723c */ /* 0x042ff00000001854 */
[C---:B------:R-:W-:Y:S01]  /*cb90*/  HMMA.16816.F32 R88, R12.reuse, R18, R88 ;  /* 0x000000120c58723c */ /* 0x040fe20000001858 */
[----:B------:R-:W1:Y:S07]  /*cba0*/  LDSM.16.MT88.4 R16, [R226+0x7000] ;  /* 0x00700000e210783b */ /* 0x000e6e0000004200 */
[C---:B------:R-:W-:Y:S08]  /*cbb0*/  HMMA.16816.F32 R92, R12.reuse, R24, R92 ;  /* 0x000000180c5c723c */ /* 0x040ff0000000185c */
        /* <DEDUP_REMOVED lines=11> */
[C---:B-----5:R-:W-:Y:S04]  /*cc70*/  HMMA.16816.F32 R124, R12.reuse, R24, R124 ;  /* 0x000000180c7c723c */ /* 0x060fe8000000187c */
[----:B--2---:R-:W-:Y:S02]  /*cc80*/  FFMA.FTZ R184, R3, R162, R184 ;  /* 0x000000a203b87223 */ /* 0x004fe400000100b8 */
[----:B------:R-:W-:Y:S01]  /*cc90*/  FADD.FTZ R3, R165, R182 ;  /* 0x000000b6a5037221 */ /* 0x000fe20000010000 */
[----:B------:R-:W-:Y:S01]  /*cca0*/  MOV R165, R0 ;  /* 0x0000000000a57202 */ /* 0x000fe20000000f00 */
[----:B------:R-:W-:Y:S01]  /*ccb0*/  HMMA.16816.F32 R128, R12, R26, R128 ;  /* 0x0000001a0c80723c */ /* 0x000fe20000001880 */
[----:B------:R-:W2:Y:S03]  /*ccc0*/  LDSM.16.MT88.4 R24, [R227+0x3800] ;  /* 0x00380000e318783b */ /* 0x000ea60000004200 */
[----:B------:R-:W-:Y:S02]  /*ccd0*/  FADD.FTZ R3, R166, R3 ;  /* 0x00000003a6037221 */ /* 0x000fe40000010000 */
[----:B------:R-:W-:Y:S01]  /*cce0*/  FADD.FTZ R167, R167, R184 ;  /* 0x000000b8a7a77221 */ /* 0x000fe20000010000 */
[----:B----4-:R-:W-:Y:S02]  /*ccf0*/  F2FP.PACK_AB R12, R35, R164 ;  /* 0x000000a4230c723e */ /* 0x010fe400000000ff */
[----:B------:R-:W-:Y:S03]  /*cd00*/  F2FP.PACK_AB R13, R32, R33 ;  /* 0x00000021200d723e */ /* 0x000fe600000000ff */
[----:B------:R-:W-:Y:S01]  /*cd10*/  F2FP.PACK_AB R14, R191, R34 ;  /* 0x00000022bf0e723e */ /* 0x000fe200000000ff */
[----:B------:R-:W-:Y:S01]  /*cd20*/  FADD.FTZ R180, R180, R167 ;  /* 0x000000a7b4b47221 */ /* 0x000fe20000010000 */
[----:B------:R-:W-:Y:S03]  /*cd30*/  F2FP.PACK_AB R15, R189, R192 ;  /* 0x000000c0bd0f723e */ /* 0x000fe600000000ff */
[----:B------:R-:W-:Y:S04]  /*cd40*/  FADD.FTZ R181, R181, R180 ;  /* 0x000000b4b5b57221 */ /* 0x000fe80000010000 */
[C---:B------:R-:W-:Y:S01]  /*cd50*/  HMMA.16816.F32 R160, R12.reuse, R156, R4 ;  /* 0x0000009c0ca0723c */ /* 0x040fe20000001804 */
[----:B------:R-:W4:Y:S07]  /*cd60*/  LDSM.16.MT88.4 R4, [R226+0x3800] ;  /* 0x00380000e204783b */ /* 0x000f2e0000004200 */
[C---:B------:R-:W-:Y:S01]  /*cd70*/  HMMA.16816.F32 R156, R12.reuse, R158, R8 ;  /* 0x0000009e0c9c723c */ /* 0x040fe20000001808 */
[----:B------:R-:W5:Y:S07]  /*cd80*/  LDSM.16.MT88.4 R8, [R225+0x3800] ;  /* 0x00380000e108783b */ /* 0x000f6e0000004200 */
[C---:B-1----:R-:W-:Y:S08]  /*cd90*/  HMMA.16816.F32 R132, R12.reuse, R16, R132 ;  /* 0x000000100c84723c */ /* 0x042ff00000001884 */
[C---:B------:R-:W-:Y:S01]  /*cda0*/  HMMA.16816.F32 R136, R12.reuse, R18, R136 ;  /* 0x000000120c88723c */ /* 0x040fe20000001888 */
[----:B------:R-:W1:Y:S07]  /*cdb0*/  LDSM.16.MT88.4 R16, [R224+0x3800] ;  /* 0x00380000e010783b */ /* 0x000e6e0000004200 */
[C---:B---3--:R-:W-:Y:S08]  /*cdc0*/  HMMA.16816.F32 R140, R12.reuse, R20, R140 ;  /* 0x000000140c8c723c */ /* 0x048ff0000000188c */
[C---:B------:R-:W-:Y:S01]  /*cdd0*/  HMMA.16816.F32 R144, R12.reuse, R22, R144 ;  /* 0x000000160c90723c */ /* 0x040fe20000001890 */
[----:B------:R-:W3:Y:S07]  /*cde0*/  LDSM.16.MT88.4 R20, [R227+0x5800] ;  /* 0x00580000e314783b */ /* 0x000eee0000004200 */
[C---:B------:R-:W-:Y:S08]  /*cdf0*/  HMMA.16816.F32 R148, R12.reuse, R28, R148 ;  /* 0x0000001c0c94723c */ /* 0x040ff00000001894 */
[C---:B------:R-:W-:Y:S01]  /*ce00*/  HMMA.16816.F32 R152, R12.reuse, R30, R152 ;  /* 0x0000001e0c98723c */ /* 0x040fe20000001898 */
[----:B------:R-:W1:Y:S07]  /*ce10*/  LDSM.16.MT88.4 R28, [R226+0x5800] ;  /* 0x00580000e21c783b */ /* 0x000e6e0000004200 */
[C---:B--2---:R-:W-:Y:S08]  /*ce20*/  HMMA.16816.F32 R36, R12.reuse, R24, R36 ;  /* 0x000000180c24723c */ /* 0x044ff00000001824 */
[C---:B------:R-:W-:Y:S01]  /*ce30*/  HMMA.16816.F32 R40, R12.reuse, R26, R40 ;  /* 0x0000001a0c28723c */ /* 0x040fe20000001828 */
[----:B------:R-:W-:Y:S07]  /*ce40*/  LDSM.16.MT88.4 R24, [R225+0x7800] ;  /* 0x00780000e118783b */ /* 0x000fee0000004200 */
[C---:B----4-:R-:W-:Y:S08]  /*ce50*/  HMMA.16816.F32 R44, R12.reuse, R4, R44 ;  /* 0x000000040c2c723c */ /* 0x050ff0000000182c */
[C---:B------:R-:W-:Y:S01]  /*ce60*/  HMMA.16816.F32 R48, R12.reuse, R6, R48 ;  /* 0x000000060c30723c */ /* 0x040fe20000001830 */
[----:B------:R-:W2:Y:S07]  /*ce70*/  LDSM.16.MT88.4 R4, [R225+0x5800] ;  /* 0x00580000e104783b */ /* 0x000eae0000004200 */
[C---:B-----5:R-:W-:Y:S08]  /*ce80*/  HMMA.16816.F32 R52, R12.reuse, R8, R52 ;  /* 0x000000080c34723c */ /* 0x060ff00000001834 */
[C---:B------:R-:W-:Y:S01]  /*ce90*/  HMMA.16816.F32 R56, R12.reuse, R10, R56 ;  /* 0x0000000a0c38723c */ /* 0x040fe20000001838 */
[----:B------:R-:W4:Y:S07]  /*cea0*/  LDSM.16.MT88.4 R8, [R224+0x5800] ;  /* 0x00580000e008783b */ /* 0x000f2e0000004200 */
        /* <DEDUP_REMOVED lines=8> */
[----:B------:R-:W5:Y:S07]  /*cf30*/  LDSM.16.MT88.4 R28, [R224+0x7800] ;  /* 0x00780000e01c783b */ /* 0x000f6e0000004200 */
[C---:B--2---:R-:W-:Y:S07]  /*cf40*/  HMMA.16816.F32 R84, R12.reuse, R4, R84 ;  /* 0x000000040c54723c */ /* 0x044fee0000001854 */
[----:B------:R-:W-:Y:S01]  /*cf50*/  FADD.FTZ R4, R176, R3 ;  /* 0x00000003b0047221 */ /* 0x000fe20000010000 */
[C---:B------:R-:W-:Y:S04]  /*cf60*/  HMMA.16816.F32 R88, R12.reuse, R6, R88 ;  /* 0x000000060c58723c */ /* 0x040fe80000001858 */
[----:B------:R-:W-:Y:S03]  /*cf70*/  FADD.FTZ R4, R177, R4 ;  /* 0x00000004b1047221 */ /* 0x000fe60000010000 */
[----:B------:R-:W-:Y:S01]  /*cf80*/  FADD.FTZ R6, R178, R181 ;  /* 0x000000b5b2067221 */ /* 0x000fe20000010000 */
[C---:B----4-:R-:W-:Y:S04]  /*cf90*/  HMMA.16816.F32 R92, R12.reuse, R8, R92 ;  /* 0x000000080c5c723c */ /* 0x050fe8000000185c */
[----:B------:R-:W-:Y:S02]  /*cfa0*/  FADD.FTZ R3, R183, R4 ;  /* 0x00000004b7037221 */ /* 0x000fe40000010000 */
[----:B------:R-:W-:Y:S02]  /*cfb0*/  FADD.FTZ R6, R179, R6 ;  /* 0x00000006b3067221 */ /* 0x000fe40000010000 */
[C---:B------:R-:W-:Y:S04]  /*cfc0*/  HMMA.16816.F32 R96, R12.reuse, R10, R96 ;  /* 0x0000000a0c60723c */ /* 0x040fe80000001860 */
[----:B------:R-:W-:Y:S02]  /*cfd0*/  FADD.FTZ R3, R186, R3 ;  /* 0x00000003ba037221 */ /* 0x000fe40000010000 */
[----:B------:R-:W-:Y:S02]  /*cfe0*/  FADD.FTZ R5, R185, R6 ;  /* 0x00000006b9057221 */ /* 0x000fe40000010000 */
[C---:B-1----:R-:W-:Y:S04]  /*cff0*/  HMMA.16816.F32 R100, R12.reuse, R16, R100 ;  /* 0x000000100c64723c */ /* 0x042fe80000001864 */
[----:B------:R-:W-:Y:S02]  /*d000*/  FADD.FTZ R168, R168, R3 ;  /* 0x00000003a8a87221 */ /* 0x000fe40000010000 */
[----:B------:R-:W-:Y:S02]  /*d010*/  FADD.FTZ R5, R188, R5 ;  /* 0x00000005bc057221 */ /* 0x000fe40000010000 */
        /* <DEDUP_REMOVED lines=15> */
[C---:B-----5:R-:W-:Y:S04]  /*d110*/  HMMA.16816.F32 R124, R12.reuse, R28, R124 ;  /* 0x0000001c0c7c723c */ /* 0x060fe8000000187c */
[----:B------:R-:W-:Y:S02]  /*d120*/  FADD.FTZ R34, R34, R35 ;  /* 0x0000002322227221 */ /* 0x000fe40000010000 */
[----:B------:R-:W-:Y:S02]  /*d130*/  FADD.FTZ R33, R32, R33 ;  /* 0x0000002120217221 */ /* 0x000fe40000010000 */
[----:B------:R-:W-:Y:S01]  /*d140*/  FADD.FTZ R3, R191, R34 ;  /* 0x00000022bf037221 */ /* 0x000fe20000010000 */
[----:B------:R-:W-:Y:S03]  /*d150*/  HMMA.16816.F32 R128, R12, R30, R128 ;  /* 0x0000001e0c80723c */ /* 0x000fe60000001880 */
[----:B------:R-:W-:Y:S01]  /*d160*/  FADD.FTZ R192, R192, R33 ;  /* 0x00000021c0c07221 */ /* 0x000fe20000010000 */
[----:B------:R1:W-:Y:S03]  /*d170*/  STL [R1+0x70], R3 ;  /* 0x0000700301007387 */ /* 0x0003e60000100800 */
[----:B------:R-:W-:Y:S05]  /*d180*/  FADD.FTZ R4, R189, R192 ;  /* 0x000000c0bd047221 */ /* 0x000fea0000010000 */
[----:B------:R2:W-:Y:S01]  /*d190*/  STL [R1+0x58], R4 ;  /* 0x0000580401007387 */ /* 0x0005e20000100800 */
[----:B-1----:R-:W-:Y:S01]  /*d1a0*/  MOV R3, R2 ;  /* 0x0000000200037202 */ /* 0x002fe20000000f00 */
[----:B------:R-:W-:-:S05]  /*d1b0*/  @P6 BRA `(.L_x_2205) ;  /* 0xffffcc7000006947 */ /* 0x000fca000383ffff */
.L_x_2204:
[----:B--2---:R-:W-:Y:S02]  /*d1c0*/  MOV R4, 0x1f ;  /* 0x0000001f00047802 */ /* 0x004fe40000000f00 */
[----:B------:R-:W-:Y:S01]  /*d1d0*/  MOV R3, 0xffffffff ;  /* 0xffffffff00037802 */ /* 0x000fe20000000f00 */
[----:B------:R-:W-:Y:S05]  /*d1e0*/  BRA.DIV ~URZ, `(.L_x_2206) ;  /* 0x000062627f007947 */ /* 0x000fea000b800000 */
[----:B------:R-:W2:Y:S04]  /*d1f0*/  LDL R6, [R1+0x70] ;  /* 0x0000700001067983 */ /* 0x000ea80000100800 */
[----:B--2---:R1:W2:Y:S02]  /*d200*/  SHFL.BFLY PT, R5, R6, 0x2, 0x1f ;  /* 0x0c401f0006057f89 */ /* 0x0042a400000e0000 */
.L_x_2279:
        /* <DEDUP_REMOVED lines=9> */
.L_x_2280:
[----:B--2---:R-:W-:Y:S01]  /*d2a0*/  FADD.FTZ R5, R5, R8 ;  /* 0x0000000805057221 */ /* 0x004fe20000010000 */
[----:B------:R-:W-:Y:S02]  /*d2b0*/  FSETP.NE.FTZ.AND P1, PT, R7, RZ, PT ;  /* 0x000000ff0700720b */ /* 0x000fe40003f35000 */
[----:B------:R-:W-:Y:S02]  /*d2c0*/  MOV R6, RZ ;  /* 0x000000ff00067202 */ /* 0x000fe40000000f00 */
[----:B------:R-:W-:Y:S02]  /*d2d0*/  FSETP.NE.FTZ.AND P0, PT, R5, RZ, PT ;  /* 0x000000ff0500720b */ /* 0x000fe40003f15000 */
[----:B------:R-:W-:Y:S02]  /*d2e0*/  MOV R3, RZ ;  /* 0x000000ff00037202 */ /* 0x000fe40000000f00 */
[----:B------:R-:W-:-:S05]  /*d2f0*/  MOV R4, 0xff800000 ;  /* 0xff80000000047802 */ /* 0x000fca0000000f00 */
[----:B------:R-:W2:Y:S01]  /*d300*/  @P1 MUFU.LG2 R9, R7 ;  /* 0x0000000700091308 */ /* 0x000ea20000000c00 */
[----:B-1----:R-:W-:-:S05]  /*d310*/  @P1 MOV R8, 0x3f317218 ;  /* 0x3f31721800081802 */ /* 0x002fca0000000f00 */
[----:B------:R-:W-:Y:S02]  /*d320*/  @P1 FMUL.FTZ R8, R8, c[0x0][0x2d0] ;  /* 0x0000b40008081a20 */ /* 0x000fe40000410000 */
[----:B------:R1:W3:Y:S08]  /*d330*/  @P1 MUFU.RCP R6, R7 ;  /* 0x0000000700061308 */ /* 0x0002f00000001000 */
[----:B------:R-:W-:Y:S01]  /*d340*/  @P0 MUFU.RCP R3, R5 ;  /* 0x0000000500030308 */ /* 0x000fe20000001000 */
[----:B--2---:R-:W-:-:S04]  /*d350*/  @P1 FMUL.FTZ R9, R9, 0.69314718246459960938 ;  /* 0x3f31721809091820 */ /* 0x004fc80000410000 */
[----:B------:R-:W-:Y:S01]  /*d360*/  @P1 FFMA.FTZ R4, R8, R0, R9 ;  /* 0x0000000008041223 */ /* 0x000fe20000010009 */
[----:B------:R-:W-:Y:S02]  /*d370*/  MOV R0, 0xff800000 ;  /* 0xff80000000007802 */ /* 0x000fe40000000f00 */
[----:B------:R-:W2:Y:S01]  /*d380*/  @P0 MUFU.LG2 R5, R5 ;  /* 0x0000000500050308 */ /* 0x000ea20000000c00 */
[----:B-1----:R-:W-:Y:S01]  /*d390*/  @P0 MOV R7, 0x3f317218 ;  /* 0x3f31721800070802 */ /* 0x002fe20000000f00 */
[C---:B---3--:R-:W-:Y:S02]  /*d3a0*/  FMUL.FTZ R160, R6.reuse, R160 ;  /* 0x000000a006a07220 */ /* 0x048fe40000410000 */
        /* <DEDUP_REMOVED lines=63> */
[----:B--2---:R-:W-:Y:S02]  /*d7a0*/  @P0 FMUL.FTZ R6, R5, 0.69314718246459960938 ;  /* 0x3f31721805060820 */ /* 0x004fe40000410000 */
[----:B------:R-:W-:Y:S01]  /*d7b0*/  @P0 FMUL.FTZ R5, R7, c[0x0][0x2d0] ;  /* 0x0000b40007050a20 */ /* 0x000fe20000410000 */
[----:B------:R-:W-:Y:S01]  /*d7c0*/  MOV R7, 0x1 ;  /* 0x0000000100077802 */ /* 0x000fe20000000f00 */
        /* <DEDUP_REMOVED lines=64> */
[----:B------:R-:W-:Y:S02]  /*dbd0*/  @P0 FFMA.FTZ R0, R5, R2, R6 ;  /* 0x0000000205000223 */ /* 0x000fe40000010006 */
.L_x_2187:
[----:B-1----:R-:W-:Y:S01]  /*dbe0*/  LOP3.LUT P0, RZ, R246, 0xff, RZ, 0xc0, !PT ;  /* 0x000000fff6ff7812 */ /* 0x002fe2000780c0ff */
[----:B------:R-:W-:-:S12]  /*dbf0*/  BSSY B0, `(.L_x_2208) ;  /* 0x000000f000007945 */ /* 0x000fd80003800000 */
[----:B------:R-:W-:Y:S05]  /*dc00*/  @P0 BRA `(.L_x_2209) ;  /* 0x000000d000000947 */ /* 0x000fea0003800000 */
[----:B------:R-:W1:Y:S01]  /*dc10*/  S2R R3, SR_LANEID ;  /* 0x0000000000037919 */ /* 0x000e620000000000 */
[----:B------:R-:W-:Y:S01]  /*dc20*/  VOTEU.ANY UR4, UPT, PT ;  /* 0x0000000000047886 */ /* 0x000fe200038e0100 */
[----:B------:R-:W-:Y:S01]  /*dc30*/  IMAD.MOV.U32 R8, RZ, RZ, c[0x0][0x560] ;  /* 0x00015800ff087624 */ /* 0x000fe200078e00ff */
[----:B------:R-:W1:Y:S01]  /*dc40*/  FLO.U32 R6, UR4 ;  /* 0x0000000400067d00 */ /* 0x000e6200080e0000 */
[----:B------:R-:W-:-:S07]  /*dc50*/  IMAD.MOV.U32 R9, RZ, RZ, c[0x0][0x564] ;  /* 0x00015900ff097624 */ /* 0x000fce00078e00ff */
[----:B------:R-:W2:Y:S01]  /*dc60*/  POPC R5, UR4 ;  /* 0x0000000400057d09 */ /* 0x000ea20008000000 */
[----:B-1----:R-:W-:-:S13]  /*dc70*/  ISETP.EQ.U32.AND P0, PT, R6, R3, PT ;  /* 0x000000030600720c */ /* 0x002fda0003f02070 */
[----:B--2---:R-:W2:Y:S04]  /*dc80*/  @P0 ATOMG.E.ADD.STRONG.GPU PT, R3, [R8.64], R5 ;  /* 0x00000005080309a8 */ /* 0x004ea800081ee1c6 */
[----:B------:R-:W1:Y:S02]  /*dc90*/  S2R R2, SR_LTMASK ;  /* 0x0000000000027919 */ /* 0x000e640000003900 */
[----:B-1----:R-:W-:-:S04]  /*dca0*/  LOP3.LUT R2, R2, UR4, RZ, 0xc0, !PT ;  /* 0x0000000402027c12 */ /* 0x002fc8000f8ec0ff */
[----:B------:R-:W1:Y:S01]  /*dcb0*/  POPC R236, R2 ;  /* 0x0000000200ec7309 */ /* 0x000e620000000000 */
[----:B--2---:R-:W1:Y:S02]  /*dcc0*/  SHFL.IDX PT, R3, R3, R6, 0x1f ;  /* 0x00001f0603037589 */ /* 0x004e6400000e0000 */
[----:B-1----:R-:W-:-:S05]  /*dcd0*/  IADD3 R236, R3, c[0x0][0xc], R236 ;  /* 0x0000030003ec7a10 */ /* 0x002fca0007ffe0ec */
.L_x_2209:
[----:B------:R-:W-:Y:S05]  /*dce0*/  BSYNC B0 ;  /* 0x0000000000007941 */ /* 0x000fea0003800000 */
.L_x_2208:
        /* <DEDUP_REMOVED lines=19> */
[----:B------:R-:W4:Y:S01]  /*de20*/  LDL R20, [R1+0x3c] ;  /* 0x00003c0001147983 */ /* 0x000f220000100800 */
[----:B------:R-:W-:Y:S02]  /*de30*/  F2FP.PACK_AB R3, R133, R132 ;  /* 0x000000848503723e */ /* 0x000fe400000000ff */
[----:B------:R-:W-:Y:S02]  /*de40*/  F2FP.PACK_AB R10, R135, R134 ;  /* 0x00000086870a723e */ /* 0x000fe400000000ff */
[----:B------:R-:W-:-:S02]  /*de50*/  F2FP.PACK_AB R9, R137, R136 ;  /* 0x000000888909723e */ /* 0x000fc400000000ff */
[----:B------:R-:W-:Y:S01]  /*de60*/  F2FP.PACK_AB R8, R139, R138 ;  /* 0x0000008a8b08723e */ /* 0x000fe200000000ff */
[----:B--2---:R1:W-:Y:S04]  /*de70*/  STS [R16], R7 ;  /* 0x0000000710007388 */ /* 0x0043e80000000800 */
[----:B------:R2:W-:Y:S04]  /*de80*/  STS [R16+0x400], R6 ;  /* 0x0004000610007388 */ /* 0x0005e80000000800 */
[----:B---3--:R3:W-:Y:S04]  /*de90*/  STS [R19], R5 ;  /* 0x0000000513007388 */ /* 0x0087e80000000800 */
[----:B------:R4:W-:Y:S04]  /*dea0*/  STS [R19+0x400], R11 ;  /* 0x0004000b13007388 */ /* 0x0009e80000000800 */
[----:B----4-:R4:W-:Y:S04]  /*deb0*/  STS [R15], R3 ;  /* 0x000000030f007388 */ /* 0x0109e80000000800 */
[----:B------:R4:W-:Y:S04]  /*dec0*/  STS [R15+0x400], R10 ;  /* 0x0004000a0f007388 */ /* 0x0009e80000000800 */
[----:B------:R4:W-:Y:S01]  /*ded0*/  STS [R14], R9 ;  /* 0x000000090e007388 */ /* 0x0009e20000000800 */
[----:B-1----:R-:W-:-:S03]  /*dee0*/  F2FP.PACK_AB R7, R141, R140 ;  /* 0x0000008c8d07723e */ /* 0x002fc600000000ff */
[----:B------:R1:W-:Y:S01]  /*def0*/  STS [R14+0x400], R8 ;  /* 0x000400080e007388 */ /* 0x0003e20000000800 */
[----:B--2---:R-:W-:-:S03]  /*df00*/  F2FP.PACK_AB R6, R143, R142 ;  /* 0x0000008e8f06723e */ /* 0x004fc600000000ff */
[----:B------:R2:W-:Y:S01]  /*df10*/  STS [R13], R7 ;  /* 0x000000070d007388 */ /* 0x0005e20000000800 */
[----:B---3--:R-:W-:-:S03]  /*df20*/  F2FP.PACK_AB R5, R145, R144 ;  /* 0x000000909105723e */ /* 0x008fc600000000ff */
[----:B------:R3:W-:Y:S01]  /*df30*/  STS [R13+0x400], R6 ;  /* 0x000400060d007388 */ /* 0x0007e20000000800 */
[----:B------:R-:W-:-:S03]  /*df40*/  F2FP.PACK_AB R11, R147, R146 ;  /* 0x00000092930b723e */ /* 0x000fc600000000ff */
[----:B------:R3:W-:Y:S01]  /*df50*/  STS [R12], R5 ;  /* 0x000000050c007388 */ /* 0x0007e20000000800 */
[----:B----4-:R-:W-:-:S03]  /*df60*/  F2FP.PACK_AB R3, R149, R148 ;  /* 0x000000949503723e */ /* 0x010fc600000000ff */
[----:B------:R4:W-:Y:S01]  /*df70*/  STS [R12+0x400], R11 ;  /* 0x0004000b0c007388 */ /* 0x0009e20000000800 */
[----:B------:R-:W-:-:S03]  /*df80*/  F2FP.PACK_AB R10, R151, R150 ;  /* 0x00000096970a723e */ /* 0x000fc600000000ff */
[----:B------:R4:W-:Y:S01]  /*df90*/  STS [R18], R3 ;  /* 0x0000000312007388 */ /* 0x0009e20000000800 */
[----:B------:R-:W-:-:S03]  /*dfa0*/  F2FP.PACK_AB R9, R153, R152 ;  /* 0x000000989909723e */ /* 0x000fc600000000ff */
[----:B------:R4:W-:Y:S01]  /*dfb0*/  STS [R18+0x400], R10 ;  /* 0x0004000a12007388 */ /* 0x0009e20000000800 */
[----:B-1----:R-:W-:-:S03]  /*dfc0*/  F2FP.PACK_AB R8, R155, R154 ;  /* 0x0000009a9b08723e */ /* 0x002fc600000000ff */
[----:B------:R1:W-:Y:S01]  /*dfd0*/  STS [R17], R9 ;  /* 0x0000000911007388 */ /* 0x0003e20000000800 */
[----:B--2---:R-:W-:-:S03]  /*dfe0*/  F2FP.PACK_AB R7, R37, R36 ;  /* 0x000000242507723e */ /* 0x004fc600000000ff */
[----:B------:R2:W-:Y:S01]  /*dff0*/  STS [R17+0x400], R8 ;  /* 0x0004000811007388 */ /* 0x0005e20000000800 */
[----:B---3--:R-:W-:-:S03]  /*e000*/  F2FP.PACK_AB R6, R39, R38 ;  /* 0x000000262706723e */ /* 0x008fc600000000ff */
[----:B------:R3:W-:Y:S01]  /*e010*/  STS [R16+0x4000], R7 ;  /* 0x0040000710007388 */ /* 0x0007e20000000800 */
[----:B------:R-:W-:-:S03]  /*e020*/  F2FP.PACK_AB R5, R41, R40 ;  /* 0x000000282905723e */ /* 0x000fc600000000ff */
[----:B------:R3:W-:Y:S01]  /*e030*/  STS [R16+0x4400], R6 ;  /* 0x0044000610007388 */ /* 0x0007e20000000800 */
[----:B----4-:R-:W-:-:S03]  /*e040*/  F2FP.PACK_AB R11, R43, R42 ;  /* 0x0000002a2b0b723e */ /* 0x010fc600000000ff */
[----:B------:R4:W-:Y:S01]  /*e050*/  STS [R19+0x4000], R5 ;  /* 0x0040000513007388 */ /* 0x0009e20000000800 */
[----:B------:R-:W-:-:S03]  /*e060*/  F2FP.PACK_AB R3, R45, R44 ;  /* 0x0000002c2d03723e */ /* 0x000fc600000000ff */
[----:B------:R4:W-:Y:S01]  /*e070*/  STS [R19+0x4400], R11 ;  /* 0x0044000b13007388 */ /* 0x0009e20000000800 */
[----:B------:R-:W-:-:S03]  /*e080*/  F2FP.PACK_AB R10, R47, R46 ;  /* 0x0000002e2f0a723e */ /* 0x000fc600000000ff */
[----:B------:R4:W-:Y:S01]  /*e090*/  STS [R15+0x4000], R3 ;  /* 0x004000030f007388 */ /* 0x0009e20000000800 */
[----:B-1----:R-:W-:-:S03]  /*e0a0*/  F2FP.PACK_AB R9, R49, R48 ;  /* 0x000000303109723e */ /* 0x002fc600000000ff */
[----:B------:R1:W-:Y:S01]  /*e0b0*/  STS [R15+0x4400], R10 ;  /* 0x0044000a0f007388 */ /* 0x0003e20000000800 */
        /* <DEDUP_REMOVED lines=45> */
[----:B------:R-:W-:Y:S01]  /*e390*/  STS [R18+0x8000], R3 ;  /* 0x0080000312007388 */ /* 0x000fe20000000800 */
[----:B------:R-:W-:-:S03]  /*e3a0*/  F2FP.PACK_AB R9, R97, R96 ;  /* 0x000000606109723e */ /* 0x000fc600000000ff */
[----:B------:R-:W-:Y:S01]  /*e3b0*/  STS [R18+0x8400], R10 ;  /* 0x0084000a12007388 */ /* 0x000fe20000000800 */
[----:B----4-:R-:W-:-:S03]  /*e3c0*/  F2FP.PACK_AB R8, R99, R98 ;  /* 0x000000626308723e */ /* 0x010fc600000000ff */
[----:B------:R-:W-:Y:S01]  /*e3d0*/  STS [R17+0x8000], R9 ;  /* 0x0080000911007388 */ /* 0x000fe20000000800 */
[----:B------:R-:W-:-:S03]  /*e3e0*/  F2FP.PACK_AB R7, R101, R100 ;  /* 0x000000646507723e */ /* 0x000fc600000000ff */
[----:B------:R-:W-:Y:S01]  /*e3f0*/  STS [R17+0x8400], R8 ;  /* 0x0084000811007388 */ /* 0x000fe20000000800 */
[----:B------:R-:W-:-:S03]  /*e400*/  F2FP.PACK_AB R6, R103, R102 ;  /* 0x000000666706723e */ /* 0x000fc600000000ff */
[----:B------:R-:W-:Y:S01]  /*e410*/  STS [R16+0xc000], R7 ;  /* 0x00c0000710007388 */ /* 0x000fe20000000800 */
[----:B-1----:R-:W-:-:S03]  /*e420*/  F2FP.PACK_AB R5, R105, R104 ;  /* 0x000000686905723e */ /* 0x002fc600000000ff */
[----:B------:R1:W-:Y:S01]  /*e430*/  STS [R16+0xc400], R6 ;  /* 0x00c4000610007388 */ /* 0x0003e20000000800 */
[----:B--2---:R-:W-:-:S03]  /*e440*/  F2FP.PACK_AB R11, R107, R106 ;  /* 0x0000006a6b0b723e */ /* 0x004fc600000000ff */
[----:B-1----:R-:W2:Y:S01]  /*e450*/  LDL R16, [R1+0x38] ;  /* 0x0000380001107983 */ /* 0x002ea20000100800 */
[----:B------:R-:W-:Y:S02]  /*e460*/  F2FP.PACK_AB R3, R109, R108 ;  /* 0x0000006c6d03723e */ /* 0x000fe400000000ff */
[----:B------:R-:W-:Y:S01]  /*e470*/  F2FP.PACK_AB R10, R111, R110 ;  /* 0x0000006e6f0a723e */ /* 0x000fe200000000ff */
[----:B------:R1:W-:Y:S01]  /*e480*/  STS [R19+0xc000], R5 ;  /* 0x00c0000513007388 */ /* 0x0003e20000000800 */
[----:B------:R-:W-:Y:S02]  /*e490*/  F2FP.PACK_AB R9, R113, R112 ;  /* 0x000000707109723e */ /* 0x000fe400000000ff */
[----:B------:R-:W-:Y:S01]  /*e4a0*/  F2FP.PACK_AB R8, R115, R114 ;  /* 0x000000727308723e */ /* 0x000fe200000000ff */
[----:B------:R-:W-:Y:S01]  /*e4b0*/  STS [R19+0xc400], R11 ;  /* 0x00c4000b13007388 */ /* 0x000fe20000000800 */
[----:B------:R-:W-:Y:S02]  /*e4c0*/  F2FP.PACK_AB R7, R117, R116 ;  /* 0x000000747507723e */ /* 0x000fe400000000ff */
[----:B------:R-:W-:Y:S01]  /*e4d0*/  F2FP.PACK_AB R6, R119, R118 ;  /* 0x000000767706723e */ /* 0x000fe200000000ff */
[----:B------:R3:W-:Y:S04]  /*e4e0*/  STS [R15+0xc000], R3 ;  /* 0x00c000030f007388 */ /* 0x0007e80000000800 */
[----:B------:R4:W-:Y:S04]  /*e4f0*/  STS [R15+0xc400], R10 ;  /* 0x00c4000a0f007388 */ /* 0x0009e80000000800 */
[----:B------:R-:W-:Y:S04]  /*e500*/  STS [R14+0xc000], R9 ;  /* 0x00c000090e007388 */ /* 0x000fe80000000800 */
[----:B------:R4:W-:Y:S01]  /*e510*/  STS [R14+0xc400], R8 ;  /* 0x00c400080e007388 */ /* 0x0009e20000000800 */
[----:B-1----:R-:W-:-:S03]  /*e520*/  F2FP.PACK_AB R5, R121, R120 ;  /* 0x000000787905723e */ /* 0x002fc600000000ff */
[----:B------:R1:W-:Y:S04]  /*e530*/  STS [R13+0xc000], R7 ;  /* 0x00c000070d007388 */ /* 0x0003e80000000800 */
[----:B------:R1:W-:Y:S01]  /*e540*/  STS [R13+0xc400], R6 ;  /* 0x00c400060d007388 */ /* 0x0003e20000000800 */
[----:B---3--:R-:W-:-:S03]  /*e550*/  F2FP.PACK_AB R3, R123, R122 ;  /* 0x0000007a7b03723e */ /* 0x008fc600000000ff */
[----:B------:R3:W-:Y:S04]  /*e560*/  STS [R12+0xc000], R5 ;  /* 0x00c000050c007388 */ /* 0x0007e80000000800 */
[----:B------:R3:W-:Y:S01]  /*e570*/  STS [R12+0xc400], R3 ;  /* 0x00c400030c007388 */ /* 0x0007e20000000800 */
[----:B------:R-:W-:Y:S02]  /*e580*/  ISETP.NE.U32.AND P2, PT, RZ, c[0x0][0x508], PT ;  /* 0x00014200ff007a0c */ /* 0x000fe40003f45070 */
[----:B------:R-:W-:Y:S01]  /*e590*/  ISETP.NE.U32.AND P1, PT, RZ, c[0x0][0x500], PT ;  /* 0x00014000ff007a0c */ /* 0x000fe20003f25070 */
[----:B----4-:R-:W4:Y:S01]  /*e5a0*/  LDL.LU R15, [R1+0x50] ;  /* 0x00005000010f7983 */ /* 0x010f220000300800 */
[----:B------:R-:W-:Y:S02]  /*e5b0*/  ISETP.NE.AND.EX P2, PT, RZ, c[0x0][0x50c], PT, P2 ;  /* 0x00014300ff007a0c */ /* 0x000fe40003f45320 */
[----:B------:R-:W-:-:S02]  /*e5c0*/  F2FP.PACK_AB R14, R125, R124 ;  /* 0x0000007c7d0e723e */ /* 0x000fc400000000ff */
[----:B------:R-:W-:-:S03]  /*e5d0*/  ISETP.NE.AND.EX P1, PT, RZ, c[0x0][0x504], PT, P1 ;  /* 0x00014100ff007a0c */ /* 0x000fc60003f25310 */
[----:B------:R2:W-:Y:S01]  /*e5e0*/  STS [R18+0xc000], R14 ;  /* 0x00c0000e12007388 */ /* 0x0005e20000000800 */
[----:B-1----:R-:W-:Y:S02]  /*e5f0*/  F2FP.PACK_AB R7, R131, R130 ;  /* 0x000000828307723e */ /* 0x002fe400000000ff */
[----:B------:R-:W-:Y:S01]  /*e600*/  F2FP.PACK_AB R13, R127, R126 ;  /* 0x0000007e7f0d723e */ /* 0x000fe200000000ff */
[----:B------:R-:W-:Y:S02]  /*e610*/  IMAD.MOV.U32 R6, RZ, RZ, 0x4 ;  /* 0x00000004ff067424 */ /* 0x000fe400078e00ff */
[C---:B------:R-:W-:Y:S01]  /*e620*/  @P2 LEA R8, P0, R20.reuse, c[0x0][0x508], 0x2 ;  /* 0x0001420014082a11 */ /* 0x040fe200078010ff */
[----:B---3--:R-:W-:Y:S01]  /*e630*/  IMAD.MOV.U32 R5, RZ, RZ, RZ ;  /* 0x000000ffff057224 */ /* 0x008fe200078e00ff */
[----:B------:R1:W-:Y:S01]  /*e640*/  STS [R18+0xc400], R13 ;  /* 0x00c4000d12007388 */ /* 0x0003e20000000800 */
[----:B------:R-:W-:Y:S01]  /*e650*/  IMAD.WIDE R10, R20, R6, c[0x0][0x500] ;  /* 0x00014000140a7625 */ /* 0x000fe200078e0206 */
[----:B------:R-:W-:-:S03]  /*e660*/  F2FP.PACK_AB R12, R129, R128 ;  /* 0x00000080810c723e */ /* 0x000fc600000000ff */
[----:B------:R-:W-:Y:S02]  /*e670*/  IMAD.MOV.U32 R3, RZ, RZ, c[0x0][0x388] ;  /* 0x0000e200ff037624 */ /* 0x000fe400078e00ff */
[----:B------:R1:W-:Y:S04]  /*e680*/  STS [R17+0xc000], R12 ;  /* 0x00c0000c11007388 */ /* 0x0003e80000000800 */
[----:B------:R1:W-:Y:S04]  /*e690*/  STS [R17+0xc400], R7 ;  /* 0x00c4000711007388 */ /* 0x0003e80000000800 */
[----:B------:R-:W-:Y:S06]  /*e6a0*/  BAR.SYNC.DEFER_BLOCKING 0x1, 0x100 ;  /* 0x0044000000007b1d */ /* 0x000fec0000010000 */
[----:B------:R1:W5:Y:S01]  /*e6b0*/  @P1 LDG.E R5, [R10.64] ;  /* 0x000000060a051981 */ /* 0x000362000c1e1900 */
[----:B--2---:R-:W-:-:S05]  /*e6c0*/  @P2 LEA.HI.X R9, R20, c[0x0][0x50c], R16, 0x2, P0 ;  /* 0x0001430014092a11 */ /* 0x004fca00000f1410 */
[----:B------:R1:W5:Y:S01]  /*e6d0*/  @P2 LDG.E R3, [R8.64] ;  /* 0x0000000608032981 */ /* 0x000362000c1e1900 */
[----:B----4-:R-:W-:-:S04]  /*e6e0*/  ISETP.NE.AND P0, PT, R15, RZ, PT ;  /* 0x000000ff0f00720c */ /* 0x010fc80003f05270 */
[----:B------:R-:W-:Y:S01]  /*e6f0*/  SEL R6, R15, c[0x0][0x3d4], P0 ;  /* 0x0000f5000f067a07 */ /* 0x000fe20000000000 */
[----:B------:R-:W-:Y:S05]  /*e700*/  @P2 BRA `(.L_x_2212) ;  /* 0x0000004000002947 */ /* 0x000fea0003800000 */
[----:B-1----:R-:W-:Y:S05]  /*e710*/  @!P1 BRA `(.L_x_2212) ;  /* 0x0000003000009947 */ /* 0x002fea0003800000 */
[----:B-----5:R-:W2:Y:S04]  /*e720*/  LDG.E R3, [R10.64] ;  /* 0x000000060a037981 */ /* 0x020ea8000c1e1900 */
[----:B------:R-:W2:Y:S02]  /*e730*/  LDG.E R8, [R10.64+0x4] ;  /* 0x000004060a087981 */ /* 0x000ea4000c1e1900 */
[----:B--2---:R-:W-:Y:S02]  /*e740*/  IADD3 R3, -R3, R8, RZ ;  /* 0x0000000803037210 */ /* 0x004fe40007ffe1ff */
.L_x_2212:
[----:B-1----:R-:W2:Y:S04]  /*e750*/  LDL R23, [R1+0x40] ;  /* 0x0000400001177983 */ /* 0x002ea80000100800 */
[----:B------:R-:W3:Y:S04]  /*e760*/  LDL R17, [R1+0x54] ;  /* 0x0000540001117983 */ /* 0x000ee80000100800 */
[----:B------:R-:W4:Y:S01]  /*e770*/  LDL R24, [R1] ;  /* 0x0000000001187983 */ /* 0x000f220000100800 */
[----:B------:R-:W-:Y:S01]  /*e780*/  IMAD.MOV.U32 R22, RZ, RZ, 0x368 ;  /* 0x00000368ff167424 */ /* 0x000fe200078e00ff */
[----:B------:R-:W-:-:S04]  /*e790*/  ISETP.GT.AND P3, PT, R6, 0x1, PT ;  /* 0x000000010600780c */ /* 0x000fc80003f64270 */
[----:B------:R-:W-:-:S04]  /*e7a0*/  SEL R22, R22, 0x328, P3 ;  /* 0x0000032816167807 */ /* 0x000fc80001800000 */
[----:B------:R-:W1:Y:S08]  /*e7b0*/  LDC.64 R14, c[0x0][R22+0x170] ;  /* 0x00005c00160e7b82 */ /* 0x000e700000000a00 */
[----:B------:R1:W2:Y:S08]  /*e7c0*/  LDC.64 R10, c[0x0][R22+0x168] ;  /* 0x00005a00160a7b82 */ /* 0x0002b00000000a00 */
[----:B------:R1:W2:Y:S08]  /*e7d0*/  LDC.64 R18, c[0x0][R22+0x178] ;  /* 0x00005e0016127b82 */ /* 0x0002b00000000a00 */
[----:B------:R1:W2:Y:S01]  /*e7e0*/  LDC.64 R12, c[0x0][R22+0x160] ;  /* 0x00005800160c7b82 */ /* 0x0002a20000000a00 */
[----:B------:R-:W-:Y:S01]  /*e7f0*/  ISETP.NE.U32.AND P0, PT, RZ, c[0x0][0x500], PT ;  /* 0x00014000ff007a0c */ /* 0x000fe20003f05070 */
[----:B------:R-:W-:-:S03]  /*e800*/  IMAD.MOV.U32 R6, RZ, RZ, c[0x0][0x4e8] ;  /* 0x00013a00ff067624 */ /* 0x000fc600078e00ff */
[----:B------:R-:W-:Y:S02]  /*e810*/  ISETP.NE.AND.EX P0, PT, RZ, c[0x0][0x504], PT, P0 ;  /* 0x00014100ff007a0c */ /* 0x000fe40003f05300 */
[----:B------:R-:W-:Y:S02]  /*e820*/  ISETP.NE.AND P2, PT, R6, 0x1, PT ;  /* 0x000000010600780c */ /* 0x000fe40003f45270 */
[----:B------:R-:W-:Y:S02]  /*e830*/  SEL R7, R20, RZ, !P0 ;  /* 0x000000ff14077207 */ /* 0x000fe40004000000 */
[----:B------:R-:W-:Y:S01]  /*e840*/  SEL R8, R16, RZ, !P0 ;  /* 0x000000ff10087207 */ /* 0x000fe20004000000 */
[----:B------:R-:W-:Y:S02]  /*e850*/  IMAD.IADD R6, R252, 0x1, R237 ;  /* 0x00000001fc067824 */ /* 0x000fe400078e02ed */
[----:B-1----:R-:W-:-:S04]  /*e860*/  IMAD R9, R15, R7, RZ ;  /* 0x000000070f097224 */ /* 0x002fc800078e02ff */
[----:B------:R-:W-:Y:S02]  /*e870*/  IMAD R9, R14, R8, R9 ;  /* 0x000000080e097224 */ /* 0x000fe400078e0209 */
[----:B------:R-:W-:-:S04]  /*e880*/  @P2 IMAD.HI.U32 R8, R6, c[0x0][0x4ec], RZ ;  /* 0x00013b0006082a27 */ /* 0x000fc800078e00ff */
[----:B------:R-:W-:-:S04]  /*e890*/  IMAD.WIDE.U32 R14, R14, R7, RZ ;  /* 0x000000070e0e7225 */ /* 0x000fc800078e00ff */
[----:B------:R-:W-:Y:S01]  /*e8a0*/  IMAD.MOV.U32 R16, RZ, RZ, R6 ;  /* 0x000000ffff107224 */ /* 0x000fe200078e0006 */
[----:B------:R-:W-:Y:S01]  /*e8b0*/  @P2 SHF.R.U32.HI R16, RZ, c[0x0][0x4f0], R8 ;  /* 0x00013c00ff102a19 */ /* 0x000fe20000011608 */
[----:B------:R-:W-:Y:S01]  /*e8c0*/  IMAD.IADD R9, R15, 0x1, R9 ;  /* 0x000000010f097824 */ /* 0x000fe200078e0209 */
[----:B-----5:R-:W-:Y:S02]  /*e8d0*/  SHF.R.S32.HI R8, RZ, 0x1f, R5 ;  /* 0x0000001fff087819 */ /* 0x020fe40000011405 */
[----:B------:R-:W-:-:S04]  /*e8e0*/  SHF.R.S32.HI R22, RZ, 0x1f, R246 ;  /* 0x0000001fff167819 */ /* 0x000fc800000114f6 */
[----:B------:R-:W-:-:S04]  /*e8f0*/  LEA.HI R22, R22, R246, RZ, 0x5 ;  /* 0x000000f616167211 */ /* 0x000fc800078f28ff */
[----:B------:R-:W-:Y:S01]  /*e900*/  LOP3.LUT R22, R22, 0xffffffe0, RZ, 0xc0, !PT ;  /* 0xffffffe016167812 */ /* 0x000fe200078ec0ff */
[----:B------:R-:W-:-:S04]  /*e910*/  IMAD R3, R3, c[0x0][0x4e8], RZ ;  /* 0x00013a0003037a24 */ /* 0x000fc800078e02ff */
[----:B------:R-:W-:Y:S02]  /*e920*/  IMAD.IADD R22, R246, 0x1, -R22 ;  /* 0x00000001f6167824 */ /* 0x000fe400078e0a16 */
[----:B--2---:R-:W-:Y:S01]  /*e930*/  IMAD.WIDE.U32 R20, R10, R23, RZ ;  /* 0x000000170a147225 */ /* 0x004fe200078e00ff */
[----:B---3--:R-:W-:-:S03]  /*e940*/  SEL R17, R17, RZ, P3 ;  /* 0x000000ff11117207 */ /* 0x008fc60001800000 */
[----:B------:R-:W-:Y:S01]  /*e950*/  IMAD R10, R11, R23, RZ ;  /* 0x000000170b0a7224 */ /* 0x000fe200078e02ff */
[----:B------:R-:W-:Y:S01]  /*e960*/  IADD3 R15, P1, P0, R14, R20, R5 ;  /* 0x000000140e0f7210 */ /* 0x000fe2000783e005 */
[----:B------:R-:W-:Y:S02]  /*e970*/  IMAD.MOV R11, RZ, RZ, -R16 ;  /* 0x000000ffff0b7224 */ /* 0x000fe400078e0a10 */
[----:B------:R-:W-:Y:S02]  /*e980*/  IMAD.IADD R10, R21, 0x1, R10 ;  /* 0x00000001150a7824 */ /* 0x000fe400078e020a */
[-C--:B------:R-:W-:Y:S02]  /*e990*/  IMAD R14, R19, R17.reuse, RZ ;  /* 0x00000011130e7224 */ /* 0x080fe400078e02ff */
[----:B------:R-:W-:Y:S01]  /*e9a0*/  IMAD.WIDE.U32 R18, R18, R17, RZ ;  /* 0x0000001112127225 */ /* 0x000fe200078e00ff */
[----:B------:R-:W-:Y:S02]  /*e9b0*/  IADD3.X R9, R9, R10, R8, P1, P0 ;  /* 0x0000000a09097210 */ /* 0x000fe40000fe0408 */
[----:B------:R-:W-:Y:S01]  /*e9c0*/  SHF.R.S32.HI R10, RZ, 0x1f, R16 ;  /* 0x0000001fff0a7819 */ /* 0x000fe20000011410 */
[----:B------:R-:W-:Y:S01]  /*e9d0*/  IMAD R11, R11, c[0x0][0x4e8], R6 ;  /* 0x00013a000b0b7a24 */ /* 0x000fe200078e0206 */
[----:B------:R-:W-:Y:S01]  /*e9e0*/  IADD3 R18, P1, P0, R16, R15, R18 ;  /* 0x0000000f10127210 */ /* 0x000fe2000783e012 */
[----:B------:R-:W-:-:S02]  /*e9f0*/  IMAD.IADD R14, R19, 0x1, R14 ;  /* 0x00000001130e7824 */ /* 0x000fc400078e020e */
[----:B------:R-:W-:Y:S01]  /*ea00*/  IMAD R13, R13, R11, RZ ;  /* 0x0000000b0d0d7224 */ /* 0x000fe200078e02ff */
[----:B------:R-:W-:Y:S02]  /*ea10*/  SHF.R.S32.HI R15, RZ, 0x1f, R11 ;  /* 0x0000001fff0f7819 */ /* 0x000fe4000001140b */
[----:B------:R-:W-:Y:S01]  /*ea20*/  IADD3.X R19, R10, R9, R14, P1, P0 ;  /* 0x000000090a137210 */ /* 0x000fe20000fe040e */
[----:B------:R-:W-:Y:S02]  /*ea30*/  IMAD.MOV.U32 R9, RZ, RZ, c[0x0][0x4a8] ;  /* 0x00012a00ff097624 */ /* 0x000fe400078e00ff */
[C---:B------:R-:W-:Y:S02]  /*ea40*/  IMAD R13, R12.reuse, R15, R13 ;  /* 0x0000000f0c0d7224 */ /* 0x040fe400078e020d */
[----:B------:R-:W-:Y:S01]  /*ea50*/  IMAD.WIDE.U32 R18, R12, R11, R18 ;  /* 0x0000000b0c127225 */ /* 0x000fe200078e0012 */
[----:B------:R-:W-:-:S03]  /*ea60*/  SEL R9, R9, c[0x0][0x450], P3 ;  /* 0x0001140009097a07 */ /* 0x000fc60001800000 */
[----:B------:R-:W-:Y:S01]  /*ea70*/  IMAD.MOV.U32 R10, RZ, RZ, c[0x0][0x4ac] ;  /* 0x00012b00ff0a7624 */ /* 0x000fe200078e00ff */
[----:B------:R-:W-:Y:S01]  /*ea80*/  LEA R9, P0, R18, R9, 0x2 ;  /* 0x0000000912097211 */ /* 0x000fe200078010ff */
[----:B------:R-:W-:-:S03]  /*ea90*/  IMAD.IADD R13, R19, 0x1, R13 ;  /* 0x00000001130d7824 */ /* 0x000fc600078e020d */
[----:B------:R-:W-:-:S04]  /*eaa0*/  SEL R10, R10, c[0x0][0x454], P3 ;  /* 0x000115000a0a7a07 */ /* 0x000fc80001800000 */
[----:B------:R-:W-:Y:S01]  /*eab0*/  LEA.HI.X R18, R18, R10, R13, 0x2, P0 ;  /* 0x0000000a12127211 */ /* 0x000fe200000f140d */
[----:B------:R-:W-:Y:S01]  /*eac0*/  SHFL.IDX PT, R12, R9, RZ, 0x1c1f ;  /* 0x001c1fff090c7589 */ /* 0x000fe200000e0000 */
[----:B----4-:R-:W-:-:S03]  /*ead0*/  IMAD.IADD R10, R24, 0x1, R237 ;  /* 0x00000001180a7824 */ /* 0x010fc600078e02ed */
[----:B------:R-:W1:Y:S04]  /*eae0*/  SHFL.IDX PT, R13, R18, RZ, 0x1c1f ;  /* 0x001c1fff120d7589 */ /* 0x000e6800000e0000 */
[----:B------:R-:W-:Y:S04]  /*eaf0*/  SHFL.IDX PT, R16, R9, 0x1, 0x1c1f ;  /* 0x003c1f0009107f89 */ /* 0x000fe800000e0000 */
[----:B------:R-:W2:Y:S01]  /*eb00*/  SHFL.IDX PT, R17, R18, 0x1, 0x1c1f ;  /* 0x003c1f0012117f89 */ /* 0x000ea200000e0000 */
[----:B------:R-:W-:Y:S02]  /*eb10*/  LOP3.LUT P0, RZ, R22, 0x3, RZ, 0xc0, !PT ;  /* 0x0000000316ff7812 */ /* 0x000fe4000780c0ff */
[----:B------:R-:W-:-:S02]  /*eb20*/  IADD3 R14, R10, 0x8, RZ ;  /* 0x000000080a0e7810 */ /* 0x000fc40007ffe0ff */
[-C--:B------:R-:W-:Y:S02]  /*eb30*/  ISETP.GE.OR P1, PT, R10, R3.reuse, P0 ;  /* 0x000000030a00720c */ /* 0x080fe40000726670 */
[----:B------:R-:W-:-:S11]  /*eb40*/  ISETP.GE.OR P0, PT, R14, R3, P0 ;  /* 0x000000030e00720c */ /* 0x000fd60000706670 */
[----:B-1----:R1:W-:Y:S01]  /*eb50*/  @!P1 ST.E [R12.64], R4 ;  /* 0x000000040c009985 */ /* 0x0023e2000c101906 */
[----:B------:R-:W-:-:S03]  /*eb60*/  ISETP.GE.AND P1, PT, R10, R3, PT ;  /* 0x000000030a00720c */ /* 0x000fc60003f26270 */
[----:B--2---:R1:W-:Y:S01]  /*eb70*/  @!P0 ST.E [R16.64], R0 ;  /* 0x0000000010008985 */ /* 0x0043e2000c101906 */
[----:B------:R-:W-:Y:S01]  /*eb80*/  ISETP.GE.AND P0, PT, R14, R3, PT ;  /* 0x000000030e00720c */ /* 0x000fe20003f06270 */
[----:B------:R-:W-:Y:S05]  /*eb90*/  @P3 BRA `(.L_x_2213) ;  /* 0x0000097000003947 */ /* 0x000fea0003800000 */
[----:B------:R-:W2:Y:S01]  /*eba0*/  LDL R22, [R1+0x4] ;  /* 0x0000040001167983 */ /* 0x000ea20000100800 */
[----:B-1----:R-:W-:Y:S01]  /*ebb0*/  IMAD R0, R8, c[0x0][0x3a0], RZ ;  /* 0x0000e80008007a24 */ /* 0x002fe200078e02ff */
[----:B------:R-:W-:Y:S01]  /*ebc0*/  SHF.R.S32.HI R6, RZ, 0x1f, R7 ;  /* 0x0000001fff067819 */ /* 0x000fe20000011407 */
[C---:B------:R-:W-:Y:S01]  /*ebd0*/  IMAD.WIDE.U32 R8, R5.reuse, c[0x0][0x3a0], RZ ;  /* 0x0000e80005087a25 */ /* 0x040fe200078e00ff */
[----:B------:R1:W3:Y:S01]  /*ebe0*/  LDS.128 R72, [R249+0x80] ;  /* 0x00008000f9487984 */ /* 0x0002e20000000c00 */
[----:B------:R-:W-:Y:S02]  /*ebf0*/  SHF.R.S32.HI R76, RZ, 0x1f, R246 ;  /* 0x0000001fff4c7819 */ /* 0x000fe400000114f6 */
[----:B------:R-:W-:Y:S01]  /*ec00*/  IMAD R5, R5, c[0x0][0x3a4], R0 ;  /* 0x0000e90005057a24 */ /* 0x000fe200078e0200 */
[----:B------:R1:W4:Y:S01]  /*ec10*/  LDS.128 R68, [R249+0x1080] ;  /* 0x00108000f9447984 */ /* 0x0003220000000c00 */
[----:B------:R-:W-:Y:S01]  /*ec20*/  IMAD R6, R6, c[0x0][0x3f0], RZ ;  /* 0x0000fc0006067a24 */ /* 0x000fe200078e02ff */
[----:B------:R-:W-:-:S02]  /*ec30*/  LEA.HI R76, R76, R246, RZ, 0x3 ;  /* 0x000000f64c4c7211 */ /* 0x000fc400078f18ff */
[----:B------:R-:W-:Y:S01]  /*ec40*/  IADD3 R9, R9, R5, RZ ;  /* 0x0000000509097210 */ /* 0x000fe20007ffe0ff */
[----:B------:R1:W1:Y:S01]  /*ec50*/  LDS.128 R64, [R249+0x2080] ;  /* 0x00208000f9407984 */ /* 0x0002620000000c00 */
[----:B------:R-:W-:-:S03]  /*ec60*/  SHF.R.S32.HI R76, RZ, 0x3, R76 ;  /* 0x00000003ff4c7819 */ /* 0x000fc6000001144c */
[C---:B------:R-:W-:Y:S01]  /*ec70*/  IMAD.WIDE.U32 R8, R23.reuse, c[0x0][0x3e8], R8 ;  /* 0x0000fa0017087a25 */ /* 0x040fe200078e0008 */
[----:B------:R1:W1:Y:S01]  /*ec80*/  LDS.128 R60, [R249+0x3080] ;  /* 0x00308000f93c7984 */ /* 0x0002620000000c00 */
[-C--:B------:R-:W-:Y:S02]  /*ec90*/  IADD3 R76, R76, R237.reuse, RZ ;  /* 0x000000ed4c4c7210 */ /* 0x080fe40007ffe0ff */
[----:B------:R-:W-:Y:S01]  /*eca0*/  IMAD R9, R23, c[0x0][0x3ec], R9 ;  /* 0x0000fb0017097a24 */ /* 0x000fe200078e0209 */
[----:B------:R1:W1:Y:S03]  /*ecb0*/  LDS.128 R56, [R249+0x4080] ;  /* 0x00408000f9387984 */ /* 0x0002660000000c00 */
[----:B------:R-:W-:Y:S01]  /*ecc0*/  IMAD.WIDE.U32 R8, R7, c[0x0][0x3f0], R8 ;  /* 0x0000fc0007087a25 */ /* 0x000fe200078e0008 */
        /* <DEDUP_REMOVED lines=9> */
[----:B------:R1:W1:Y:S01]  /*ed60*/  LDS.128 R12, [R249+0xf080] ;  /* 0x00f08000f90c7984 */ /* 0x0002620000000c00 */
[----:B--2---:R-:W-:-:S03]  /*ed70*/  IADD3 R0, R22, R237, RZ ;  /* 0x000000ed16007210 */ /* 0x004fc60007ffe0ff */
[----:B------:R2:W1:Y:S01]  /*ed80*/  LDS.128 R20, [R249+0xd080] ;  /* 0x00d08000f9147984 */ /* 0x0004620000000c00 */
        /* <DEDUP_REMOVED lines=20> */
[----:B-1234-:R1:W2:Y:S02]  /*eed0*/  SHFL.IDX PT, R77, R10, RZ, 0x181f ;  /* 0x00181fff0a4d7589 */ /* 0x01e2a400000e0000 */
.L_x_2281:
[----:B------:R-:W-:Y:S05]  /*eee0*/  BRA.DIV ~URZ, `(.L_x_2215) ;  /* 0x000047127f007947 */ /* 0x000fea000b800000 */
[----:B------:R3:W4:Y:S02]  /*eef0*/  SHFL.IDX PT, R5, R11, RZ, 0x181f ;  /* 0x00181fff0b057589 */ /* 0x00072400000e0000 */
.L_x_2282:
[----:B------:R-:W-:Y:S01]  /*ef00*/  ISETP.GE.AND P0, PT, R76, R3, PT ;  /* 0x000000034c00720c */ /* 0x000fe20003f06270 */
[----:B------:R-:W-:-:S12]  /*ef10*/  BSSY B0, `(.L_x_2216) ;  /* 0x0000013000007945 */ /* 0x000fd80003800000 */
[----:B------:R-:W-:Y:S05]  /*ef20*/  @P0 BRA `(.L_x_2217) ;  /* 0x0000011000000947 */ /* 0x000fea0003800000 */
[----:B------:R-:W5:Y:S01]  /*ef30*/  LDL.64 R78, [R1+0x10] ;  /* 0x00001000014e7983 */ /* 0x000f620000100a00 */
[----:B------:R-:W-:Y:S02]  /*ef40*/  ISETP.GE.AND P5, PT, R250, c[0x0][0x3c8], PT ;  /* 0x0000f200fa007a0c */ /* 0x000fe40003fa6270 */
[----:B------:R-:W-:Y:S02]  /*ef50*/  ISETP.GE.AND P4, PT, R247, c[0x0][0x3c8], PT ;  /* 0x0000f200f7007a0c */ /* 0x000fe40003f86270 */
[----:B------:R-:W-:-:S09]  /*ef60*/  ISETP.GE.AND P3, PT, R248, c[0x0][0x3c8], PT ;  /* 0x0000f200f8007a0c */ /* 0x000fd20003f66270 */
[CC--:B----4-:R-:W-:Y:S02]  /*ef70*/  @!P5 LEA R6, P2, R250.reuse, R5.reuse, 0x1 ;  /* 0x00000005fa06d211 */ /* 0x0d0fe400078408ff */
[----:B------:R-:W-:Y:S02]  /*ef80*/  @!P4 LEA R4, P1, R247, R5, 0x1 ;  /* 0x00000005f704c211 */ /* 0x000fe400078208ff */
[----:B--2---:R-:W-:Y:S02]  /*ef90*/  @!P5 LEA.HI.X R7, R250, R77, R243, 0x1, P2 ;  /* 0x0000004dfa07d211 */ /* 0x004fe400010f0cf3 */
[----:B-----5:R-:W-:-:S13]  /*efa0*/  ISETP.GE.AND P6, PT, R78, c[0x0][0x3c8], PT ;  /* 0x0000f2004e007a0c */ /* 0x020fda0003fc6270 */
[----:B------:R-:W-:-:S04]  /*efb0*/  @!P6 LEA R8, P0, R78, R5, 0x1 ;  /* 0x000000054e08e211 */ /* 0x000fc800078008ff */
[----:B------:R-:W-:Y:S02]  /*efc0*/  @!P6 LEA.HI.X R9, R78, R77, R79, 0x1, P0 ;  /* 0x0000004d4e09e211 */ /* 0x000fe400000f0c4f */
[C---:B------:R-:W-:Y:S02]  /*efd0*/  @!P3 LEA R78, P0, R248.reuse, R5, 0x1 ;  /* 0x00000005f84eb211 */ /* 0x040fe400078008ff */
[-C--:B------:R-:W-:Y:S01]  /*efe0*/  @!P4 LEA.HI.X R5, R247, R77.reuse, R242, 0x1, P1 ;  /* 0x0000004df705c211 */ /* 0x080fe200008f0cf2 */
[----:B------:R2:W-:Y:S01]  /*eff0*/  @!P6 ST.E.128 [R8.64], R72 ;  /* 0x000000480800e985 */ /* 0x0005e2000c101d06 */
[----:B------:R-:W-:-:S03]  /*f000*/  @!P3 LEA.HI.X R79, R248, R77, R241, 0x1, P0 ;  /* 0x0000004df84fb211 */ /* 0x000fc600000f0cf1 */
[----:B------:R2:W-:Y:S04]  /*f010*/  @!P5 ST.E.128 [R6.64], R56 ;  /* 0x000000380600d985 */ /* 0x0005e8000c101d06 */
[----:B------:R2:W-:Y:S04]  /*f020*/  @!P4 ST.E.128 [R4.64], R40 ;  /* 0x000000280400c985 */ /* 0x0005e8000c101d06 */
[----:B------:R2:W-:Y:S02]  /*f030*/  @!P3 ST.E.128 [R78.64], R24 ;  /* 0x000000184e00b985 */ /* 0x0005e4000c101d06 */
.L_x_2217:
[----:B------:R-:W-:Y:S05]  /*f040*/  BSYNC B0 ;  /* 0x0000000000007941 */ /* 0x000fea0003800000 */
.L_x_2216:
[----:B------:R-:W-:Y:S05]  /*f050*/  BRA.DIV ~URZ, `(.L_x_2218) ;  /* 0x000046027f007947 */ /* 0x000fea000b800000 */
[----:B--2---:R2:W1:Y:S04]  /*f060*/  SHFL.IDX PT, R24, R10, 0x1, 0x181f ;  /* 0x00381f000a187f89 */ /* 0x00446800000e0000 */
[----:B----4-:R2:W4:Y:S02]  /*f070*/  SHFL.IDX PT, R5, R11, 0x1, 0x181f ;  /* 0x00381f000b057f89 */ /* 0x01052400000e0000 */
.L_x_2283:
[----:B------:R-:W-:Y:S01]  /*f080*/  IADD3 R0, R76, 0x20, RZ ;  /* 0x000000204c007810 */ /* 0x000fe20007ffe0ff */
[----:B------:R-:W-:Y:S03]  /*f090*/  BSSY B0, `(.L_x_2219) ;  /* 0x0000014000007945 */ /* 0x000fe60003800000 */
[----:B------:R-:W-:-:S13]  /*f0a0*/  ISETP.GE.AND P0, PT, R0, R3, PT ;  /* 0x000000030000720c */ /* 0x000fda0003f06270 */
[----:B------:R-:W-:Y:S05]  /*f0b0*/  @P0 BRA `(.L_x_2220) ;  /* 0x0000011000000947 */ /* 0x000fea0003800000 */
[----:B------:R-:W5:Y:S01]  /*f0c0*/  LDL.64 R26, [R1+0x10] ;  /* 0x00001000011a7983 */ /* 0x000f620000100a00 */
[----:B------:R-:W-:Y:S02]  /*f0d0*/  ISETP.GE.AND P2, PT, R250, c[0x0][0x3c8], PT ;  /* 0x0000f200fa007a0c */ /* 0x000fe40003f46270 */
[----:B------:R-:W-:Y:S02]  /*f0e0*/  ISETP.GE.AND P1, PT, R247, c[0x0][0x3c8], PT ;  /* 0x0000f200f7007a0c */ /* 0x000fe40003f26270 */
[----:B------:R-:W-:-:S09]  /*f0f0*/  ISETP.GE.AND P0, PT, R248, c[0x0][0x3c8], PT ;  /* 0x0000f200f8007a0c */ /* 0x000fd20003f06270 */
[CC--:B----4-:R-:W-:Y:S02]  /*f100*/  @!P2 LEA R6, P6, R250.reuse, R5.reuse, 0x1 ;  /* 0x00000005fa06a211 */ /* 0x0d0fe400078c08ff */
[----:B------:R-:W-:Y:S02]  /*f110*/  @!P1 LEA R4, P5, R247, R5, 0x1 ;  /* 0x00000005f7049211 */ /* 0x000fe400078a08ff */
[----:B-1----:R-:W-:Y:S02]  /*f120*/  @!P2 LEA.HI.X R7, R250, R24, R243, 0x1, P6 ;  /* 0x00000018fa07a211 */ /* 0x002fe400030f0cf3 */
[----:B-----5:R-:W-:-:S13]  /*f130*/  ISETP.GE.AND P3, PT, R26, c[0x0][0x3c8], PT ;  /* 0x0000f2001a007a0c */ /* 0x020fda0003f66270 */
[----:B------:R-:W-:-:S04]  /*f140*/  @!P3 LEA R8, P4, R26, R5, 0x1 ;  /* 0x000000051a08b211 */ /* 0x000fc800078808ff */
[-C--:B------:R-:W-:Y:S02]  /*f150*/  @!P3 LEA.HI.X R9, R26, R24.reuse, R27, 0x1, P4 ;  /* 0x000000181a09b211 */ /* 0x080fe400020f0c1b */
[C---:B------:R-:W-:Y:S02]  /*f160*/  @!P0 LEA R26, P4, R248.reuse, R5, 0x1 ;  /* 0x00000005f81a8211 */ /* 0x040fe400078808ff */
[-C--:B------:R-:W-:Y:S01]  /*f170*/  @!P1 LEA.HI.X R5, R247, R24.reuse, R242, 0x1, P5 ;  /* 0x00000018f7059211 */ /* 0x080fe200028f0cf2 */
[----:B------:R1:W-:Y:S01]  /*f180*/  @!P3 ST.E.128 [R8.64], R68 ;  /* 0x000000440800b985 */ /* 0x0003e2000c101d06 */
[----:B------:R-:W-:-:S03]  /*f190*/  @!P0 LEA.HI.X R27, R248, R24, R241, 0x1, P4 ;  /* 0x00000018f81b8211 */ /* 0x000fc600020f0cf1 */
[----:B------:R1:W-:Y:S04]  /*f1a0*/  @!P2 ST.E.128 [R6.64], R52 ;  /* 0x000000340600a985 */ /* 0x0003e8000c101d06 */
[----:B------:R1:W-:Y:S04]  /*f1b0*/  @!P1 ST.E.128 [R4.64], R36 ;  /* 0x0000002404009985 */ /* 0x0003e8000c101d06 */
[----:B------:R1:W-:Y:S02]  /*f1c0*/  @!P0 ST.E.128 [R26.64], R20 ;  /* 0x000000141a008985 */ /* 0x0003e4000c101d06 */
.L_x_2220:
[----:B------:R-:W-:Y:S05]  /*f1d0*/  BSYNC B0 ;  /* 0x0000000000007941 */ /* 0x000fea0003800000 */
.L_x_2219:
[----:B------:R-:W-:Y:S05]  /*f1e0*/  BRA.DIV ~URZ, `(.L_x_2221) ;  /* 0x000045327f007947 */ /* 0x000fea000b800000 */
[----:B-1----:R1:W2:Y:S02]  /*f1f0*/  SHFL.IDX PT, R20, R10, 0x2, 0x181f ;  /* 0x00581f000a147f89 */ /* 0x0022a400000e0000 */
.L_x_2284:
[----:B------:R-:W-:Y:S05]  /*f200*/  BRA.DIV ~URZ, `(.L_x_2222) ;  /* 0x000045827f007947 */ /* 0x000fea000b800000 */
[----:B----4-:R4:W1:Y:S02]  /*f210*/  SHFL.IDX PT, R5, R11, 0x2, 0x181f ;  /* 0x00581f000b057f89 */ /* 0x01086400000e0000 */
.L_x_2285:
        /* <DEDUP_REMOVED lines=8> */
[CC--:B-1----:R-:W-:Y:S02]  /*f2a0*/  @!P2 LEA R6, P6, R250.reuse, R5.reuse, 0x1 ;  /* 0x00000005fa06a211 */ /* 0x0c2fe400078c08ff */
[----:B------:R-:W-:Y:S02]  /*f2b0*/  @!P1 LEA R4, P5, R247, R5, 0x1 ;  /* 0x00000005f7049211 */ /* 0x000fe400078a08ff */
[----:B--2---:R-:W-:Y:S02]  /*f2c0*/  @!P2 LEA.HI.X R7, R250, R20, R243, 0x1, P6 ;  /* 0x00000014fa07a211 */ /* 0x004fe400030f0cf3 */
        /* <DEDUP_REMOVED lines=10> */
.L_x_2224:
[----:B------:R-:W-:Y:S05]  /*f370*/  BSYNC B0 ;  /* 0x0000000000007941 */ /* 0x000fea0003800000 */
.L_x_2223:
[----:B------:R-:W-:Y:S05]  /*f380*/  BRA.DIV ~URZ, `(.L_x_2225) ;  /* 0x000044627f007947 */ /* 0x000fea000b800000 */
[----:B-12---:R-:W1:Y:S04]  /*f390*/  SHFL.IDX PT, R10, R10, 0x3, 0x181f ;  /* 0x00781f000a0a7f89 */ /* 0x006e6800000e0000 */
[----:B------:R2:W3:Y:S02]  /*f3a0*/  SHFL.IDX PT, R5, R11, 0x3, 0x181f ;  /* 0x00781f000b057f89 */ /* 0x0004e400000e0000 */
.L_x_2286:
[----:B------:R-:W-:-:S04]  /*f3b0*/  IADD3 R76, R76, 0x60, RZ ;  /* 0x000000604c4c7810 */ /* 0x000fc80007ffe0ff */
[----:B------:R-:W-:-:S13]  /*f3c0*/  ISETP.GE.AND P0, PT, R76, R3, PT ;  /* 0x000000034c00720c */ /* 0x000fda0003f06270 */
[----:B------:R-:W-:Y:S05]  /*f3d0*/  @P0 BRA `(.L_x_2226) ;  /* 0x00002ab000000947 */ /* 0x000fea0003800000 */
[----:B------:R-:W5:Y:S01]  /*f3e0*/  LDL.64 R18, [R1+0x10] ;  /* 0x0000100001127983 */ /* 0x000f620000100a00 */
[----:B------:R-:W-:Y:S02]  /*f3f0*/  ISETP.GE.AND P1, PT, R250, c[0x0][0x3c8], PT ;  /* 0x0000f200fa007a0c */ /* 0x000fe40003f26270 */
[----:B------:R-:W-:-:S11]  /*f400*/  ISETP.GE.AND P0, PT, R247, c[0x0][0x3c8], PT ;  /* 0x0000f200f7007a0c */ /* 0x000fd60003f06270 */
[CC--:B---3--:R-:W-:Y:S02]  /*f410*/  @!P1 LEA R8, P4, R250.reuse, R5.reuse, 0x1 ;  /* 0x00000005fa089211 */ /* 0x0c8fe400078808ff */
[C---:B------:R-:W-:Y:S02]  /*f420*/  @!P0 LEA R6, P3, R247.reuse, R5, 0x1 ;  /* 0x00000005f7068211 */ /* 0x040fe400078608ff */
[-C--:B-1----:R-:W-:Y:S02]  /*f430*/  @!P1 LEA.HI.X R9, R250, R10.reuse, R243, 0x1, P4 ;  /* 0x0000000afa099211 */ /* 0x082fe400020f0cf3 */
[----:B------:R-:W-:Y:S02]  /*f440*/  @!P0 LEA.HI.X R7, R247, R10, R242, 0x1, P3 ;  /* 0x0000000af7078211 */ /* 0x000fe400018f0cf2 */
[----:B-----5:R-:W-:-:S13]  /*f450*/  ISETP.GE.AND P2, PT, R18, c[0x0][0x3c8], PT ;  /* 0x0000f20012007a0c */ /* 0x020fda0003f46270 */
[----:B------:R-:W-:-:S04]  /*f460*/  @!P2 LEA R16, P5, R18, R5, 0x1 ;  /* 0x000000051210a211 */ /* 0x000fc800078a08ff */
[----:B------:R-:W-:-:S05]  /*f470*/  @!P2 LEA.HI.X R17, R18, R10, R19, 0x1, P5 ;  /* 0x0000000a1211a211 */ /* 0x000fca00028f0c13 */
[----:B------:R1:W-:Y:S04]  /*f480*/  @!P2 ST.E.128 [R16.64], R60 ;  /* 0x0000003c1000a985 */ /* 0x0003e8000c101d06 */
        /* <DEDUP_REMOVED lines=8> */
.L_x_2213:
[----:B------:R-:W2:Y:S04]  /*f510*/  LDL.LU R3, [R1+0x40] ;  /* 0x0000400001037983 */ /* 0x000ea80000300800 */
[----:B-1----:R-:W3:Y:S01]  /*f520*/  LDL.LU R12, [R1+0x54] ;  /* 0x00005400010c7983 */ /* 0x002ee20000300800 */
[----:B------:R-:W-:Y:S01]  /*f530*/  IMAD R8, R8, c[0x0][0x408], RZ ;  /* 0x0001020008087a24 */ /* 0x000fe200078e02ff */
[----:B------:R-:W-:Y:S01]  /*f540*/  SHF.R.S32.HI R0, RZ, 0x1f, R7 ;  /* 0x0000001fff007819 */ /* 0x000fe20000011407 */
[----:B------:R-:W-:-:S04]  /*f550*/  IMAD.WIDE.U32 R10, R5, c[0x0][0x408], RZ ;  /* 0x00010200050a7a25 */ /* 0x000fc800078e00ff */
[----:B------:R-:W-:Y:S02]  /*f560*/  IMAD R5, R5, c[0x0][0x40c], R8 ;  /* 0x0001030005057a24 */ /* 0x000fe400078e0208 */
[----:B------:R-:W-:-:S03]  /*f570*/  IMAD R0, R0, c[0x0][0x440], RZ ;  /* 0x0001100000007a24 */ /* 0x000fc600078e02ff */
[----:B------:R-:W-:Y:S01]  /*f580*/  IADD3 R11, R11, R5, RZ ;  /* 0x000000050b0b7210 */ /* 0x000fe20007ffe0ff */
[----:B------:R-:W-:-:S04]  /*f590*/  IMAD R0, R7, c[0x0][0x444], R0 ;  /* 0x0001110007007a24 */ /* 0x000fc800078e0200 */
[----:B--2---:R-:W-:-:S04]  /*f5a0*/  IMAD.WIDE.U32 R4, R3, c[0x0][0x438], R10 ;  /* 0x00010e0003047a25 */ /* 0x004fc800078e000a */
[----:B------:R-:W-:Y:S02]  /*f5b0*/  IMAD R5, R3, c[0x0][0x43c], R5 ;  /* 0x00010f0003057a24 */ /* 0x000fe400078e0205 */
[----:B------:R-:W-:-:S04]  /*f5c0*/  @P2 IMAD.HI.U32 R3, R6, c[0x0][0x4ec], RZ ;  /* 0x00013b0006032a27 */ /* 0x000fc800078e00ff */
        /* <DEDUP_REMOVED lines=22> */
.L_x_2287:
[----:B------:R-:W-:Y:S05]  /*f730*/  BRA.DIV ~URZ, `(.L_x_2228) ;  /* 0x000041e27f007947 */ /* 0x000fea000b800000 */
[----:B------:R3:W4:Y:S02]  /*f740*/  SHFL.IDX PT, R5, R10, RZ, 0x1c1f ;  /* 0x001c1fff0a057589 */ /* 0x00072400000e0000 */
.L_x_2288:
        /* <DEDUP_REMOVED lines=8> */
[----:B------:R-:W-:Y:S01]  /*f7d0*/  IADD3 R0, R251, 0x20, RZ ;  /* 0x00000020fb007810 */ /* 0x000fe20007ffe0ff */
[----:B----4-:R-:W-:Y:S01]  /*f7e0*/  @!P1 IMAD.MOV.U32 R6, RZ, RZ, R5 ;  /* 0x000000ffff069224 */ /* 0x010fe200078e0005 */
[----:B------:R-:W-:Y:S01]  /*f7f0*/  ISETP.GE.AND P5, PT, R9, c[0x0][0x3c8], PT ;  /* 0x0000f20009007a0c */ /* 0x000fe20003fa6270 */
[----:B--2---:R-:W-:Y:S01]  /*f800*/  @!P1 IMAD.MOV.U32 R7, RZ, RZ, R11 ;  /* 0x000000ffff079224 */ /* 0x004fe200078e000b */
[----:B------:R-:W-:Y:S02]  /*f810*/  ISETP.GE.AND P6, PT, R0, c[0x0][0x3c8], PT ;  /* 0x0000f20000007a0c */ /* 0x000fe40003fc6270 */
[----:B------:R-:W-:Y:S01]  /*f820*/  SHF.R.S32.HI R8, RZ, 0x1f, R16 ;  /* 0x0000001fff087819 */ /* 0x000fe20000011410 */
[----:B------:R-:W-:Y:S01]  /*f830*/  @!P1 IMAD.WIDE R14, R251, 0x4, R6 ;  /* 0x00000004fb0e9825 */ /* 0x000fe200078e0206 */
[----:B------:R-:W-:-:S02]  /*f840*/  SHF.R.S32.HI R7, RZ, 0x1f, R4 ;  /* 0x0000001fff077819 */ /* 0x000fc40000011404 */
[----:B------:R-:W-:Y:S02]  /*f850*/  IADD3 R6, R251, 0x28, RZ ;  /* 0x00000028fb067810 */ /* 0x000fe40007ffe0ff */
[----:B------:R2:W-:Y:S01]  /*f860*/  @!P1 ST.E.64 [R14.64], R160 ;  /* 0x000000a00e009985 */ /* 0x0005e2000c101b06 */
[-C--:B------:R-:W-:Y:S02]  /*f870*/  @!P4 LEA R12, P1, R4, R5.reuse, 0x2 ;  /* 0x00000005040cc211 */ /* 0x080fe400078210ff */
[----:B------:R-:W-:Y:S02]  /*f880*/  @!P2 LEA R18, P3, R16, R5, 0x2 ;  /* 0x000000051012a211 */ /* 0x000fe400078610ff */
[-C--:B------:R-:W-:Y:S02]  /*f890*/  @!P4 LEA.HI.X R13, R4, R11.reuse, R7, 0x2, P1 ;  /* 0x0000000b040dc211 */ /* 0x080fe400008f1407 */
[----:B------:R-:W-:Y:S02]  /*f8a0*/  ISETP.GE.AND P1, PT, R6, c[0x0][0x3c8], PT ;  /* 0x0000f20006007a0c */ /* 0x000fe40003f26270 */
[----:B------:R-:W-:-:S02]  /*f8b0*/  @!P2 LEA.HI.X R19, R16, R11, R8, 0x2, P3 ;  /* 0x0000000b1013a211 */ /* 0x000fc400018f1408 */
[----:B------:R-:W-:Y:S02]  /*f8c0*/  SHF.R.S32.HI R8, RZ, 0x1f, R9 ;  /* 0x0000001fff087819 */ /* 0x000fe40000011409 */
[----:B------:R-:W-:Y:S01]  /*f8d0*/  SHF.R.S32.HI R7, RZ, 0x1f, R0 ;  /* 0x0000001fff077819 */ /* 0x000fe20000011400 */
[----:B------:R4:W-:Y:S01]  /*f8e0*/  @!P2 ST.E.64 [R18.64], R156 ;  /* 0x0000009c1200a985 */ /* 0x0009e2000c101b06 */
[----:B------:R-:W-:Y:S02]  /*f8f0*/  @!P5 LEA R16, P3, R9, R5, 0x2 ;  /* 0x000000050910d211 */ /* 0x000fe400078610ff */
[----:B------:R-:W-:Y:S02]  /*f900*/  IADD3 R4, R251, 0x30, RZ ;  /* 0x00000030fb047810 */ /* 0x000fe40007ffe0ff */
[----:B------:R-:W-:Y:S02]  /*f910*/  @!P5 LEA.HI.X R17, R9, R11, R8, 0x2, P3 ;  /* 0x0000000b0911d211 */ /* 0x000fe400018f1408 */
[----:B------:R-:W-:-:S02]  /*f920*/  ISETP.GE.AND P3, PT, R4, c[0x0][0x3c8], PT ;  /* 0x0000f20004007a0c */ /* 0x000fc40003f66270 */
[C---:B------:R-:W-:Y:S01]  /*f930*/  IADD3 R29, R251.reuse, 0xb0, RZ ;  /* 0x000000b0fb1d7810 */ /* 0x040fe20007ffe0ff */
[----:B------:R-:W-:Y:S01]  /*f940*/  @!P5 ST.E.64 [R16.64], R132 ;  /* 0x000000841000d985 */ /* 0x000fe2000c101b06 */
[C---:B------:R-:W-:Y:S02]  /*f950*/  IADD3 R27, R251.reuse, 0xb8, RZ ;  /* 0x000000b8fb1b7810 */ /* 0x040fe40007ffe0ff */
[C---:B------:R-:W-:Y:S01]  /*f960*/  IADD3 R25, R251.reuse, 0xc0, RZ ;  /* 0x000000c0fb197810 */ /* 0x040fe20007ffe0ff */
[----:B------:R5:W-:Y:S01]  /*f970*/  @!P4 ST.E.64 [R12.64], R136 ;  /* 0x000000880c00c985 */ /* 0x000be2000c101b06 */
[C---:B--2---:R-:W-:Y:S02]  /*f980*/  @!P6 LEA R14, P2, R0.reuse, R5, 0x2 ;  /* 0x00000005000ee211 */ /* 0x044fe400078410ff */
[----:B------:R-:W-:Y:S02]  /*f990*/  IADD3 R26, R251, 0xc8, RZ ;  /* 0x000000c8fb1a7810 */ /* 0x000fe40007ffe0ff */
[----:B------:R-:W-:-:S02]  /*f9a0*/  @!P6 LEA.HI.X R15, R0, R11, R7, 0x2, P2 ;  /* 0x0000000b000fe211 */ /* 0x000fc400010f1407 */
[----:B------:R-:W-:Y:S02]  /*f9b0*/  SHF.R.S32.HI R0, RZ, 0x1f, R6 ;  /* 0x0000001fff007819 */ /* 0x000fe40000011406 */
[C---:B------:R-:W-:Y:S01]  /*f9c0*/  @!P1 LEA R8, P2, R6.reuse, R5, 0x2 ;  /* 0x0000000506089211 */ /* 0x040fe200078410ff */
[----:B------:R-:W-:Y:S01]  /*f9d0*/  @!P6 ST.E.64 [R14.64], R140 ;  /* 0x0000008c0e00e985 */ /* 0x000fe2000c101b06 */
[----:B------:R-:W-:Y:S02]  /*f9e0*/  SHF.R.S32.HI R7, RZ, 0x1f, R4 ;  /* 0x0000001fff077819 */ /* 0x000fe40000011404 */
[----:B------:R-:W-:Y:S02]  /*f9f0*/  @!P1 LEA.HI.X R9, R6, R11, R0, 0x2, P2 ;  /* 0x0000000b06099211 */ /* 0x000fe400010f1400 */
[C---:B------:R-:W-:Y:S02]  /*fa00*/  IADD3 R0, R251.reuse, 0x38, RZ ;  /* 0x00000038fb007810 */ /* 0x040fe40007ffe0ff */
[----:B----4-:R-:W-:Y:S01]  /*fa10*/  IADD3 R18, R251, 0x40, RZ ;  /* 0x00000040fb127810 */ /* 0x010fe20007ffe0ff */
[----:B------:R2:W-:Y:S01]  /*fa20*/  @!P1 ST.E.64 [R8.64], R144 ;  /* 0x0000009008009985 */ /* 0x0005e2000c101b06 */
[----:B------:R-:W-:-:S02]  /*fa30*/  ISETP.GE.AND P5, PT, R0, c[0x0][0x3c8], PT ;  /* 0x0000f20000007a0c */ /* 0x000fc40003fa6270 */
[----:B------:R-:W-:Y:S02]  /*fa40*/  ISETP.GE.AND P4, PT, R18, c[0x0][0x3c8], PT ;  /* 0x0000f20012007a0c */ /* 0x000fe40003f86270 */
[C---:B------:R-:W-:Y:S02]  /*fa50*/  @!P3 LEA R20, P2, R4.reuse, R5, 0x2 ;  /* 0x000000050414b211 */ /* 0x040fe400078410ff */
[----:B------:R-:W-:Y:S02]  /*fa60*/  IADD3 R6, R251, 0x48, RZ ;  /* 0x00000048fb067810 */ /* 0x000fe40007ffe0ff */
[----:B------:R-:W-:Y:S02]  /*fa70*/  @!P3 LEA.HI.X R21, R4, R11, R7, 0x2, P2 ;  /* 0x0000000b0415b211 */ /* 0x000fe400010f1407 */
[----:B------:R-:W-:Y:S02]  /*fa80*/  ISETP.GE.AND P6, PT, R6, c[0x0][0x3c8], PT ;  /* 0x0000f20006007a0c */ /* 0x000fe40003fc6270 */
[----:B-----5:R-:W-:Y:S01]  /*fa90*/  SHF.R.S32.HI R12, RZ, 0x1f, R0 ;  /* 0x0000001fff0c7819 */ /* 0x020fe20000011400 */
[----:B------:R4:W-:Y:S01]  /*faa0*/  @!P3 ST.E.64 [R20.64], R148 ;  /* 0x000000941400b985 */ /* 0x0009e2000c101b06 */
[----:B------:R-:W-:-:S02]  /*fab0*/  @!P5 LEA R22, P1, R0, R5, 0x2 ;  /* 0x000000050016d211 */ /* 0x000fc400078210ff */
[C---:B------:R-:W-:Y:S02]  /*fac0*/  IADD3 R4, R251.reuse, 0x50, RZ ;  /* 0x00000050fb047810 */ /* 0x040fe40007ffe0ff */
[----:B------:R-:W-:Y:S02]  /*fad0*/  @!P5 LEA.HI.X R23, R0, R11, R12, 0x2, P1 ;  /* 0x0000000b0017d211 */ /* 0x000fe400008f140c */
[----:B------:R-:W-:Y:S02]  /*fae0*/  ISETP.GE.AND P1, PT, R4, c[0x0][0x3c8], PT ;  /* 0x0000f20004007a0c */ /* 0x000fe40003f26270 */
[----:B------:R-:W-:Y:S01]  /*faf0*/  SHF.R.S32.HI R7, RZ, 0x1f, R18 ;  /* 0x0000001fff077819 */ /* 0x000fe20000011412 */
[----:B------:R-:W-:Y:S01]  /*fb00*/  @!P5 ST.E.64 [R22.64], R152 ;  /* 0x000000981600d985 */ /* 0x000fe2000c101b06 */
[----:B------:R-:W-:Y:S02]  /*fb10*/  @!P4 LEA R16, P2, R18, R5, 0x2 ;  /* 0x000000051210c211 */ /* 0x000fe400078410ff */
[----:B------:R-:W-:-:S02]  /*fb20*/  IADD3 R0, R251, 0x58, RZ ;  /* 0x00000058fb007810 */ /* 0x000fc40007ffe0ff */
[----:B------:R-:W-:Y:S02]  /*fb30*/  @!P4 LEA.HI.X R17, R18, R11, R7, 0x2, P2 ;  /* 0x0000000b1211c211 */ /* 0x000fe400010f1407 */
[----:B------:R-:W-:Y:S02]  /*fb40*/  SHF.R.S32.HI R7, RZ, 0x1f, R6 ;  /* 0x0000001fff077819 */ /* 0x000fe40000011406 */
[----:B------:R-:W-:Y:S01]  /*fb50*/  @!P6 LEA R12, P2, R6, R5, 0x2 ;  /* 0x00000005060ce211 */ /* 0x000fe200078410ff */
[----:B------:R5:W-:Y:S01]  /*fb60*/  @!P4 ST.E.64 [R16.64], R36 ;  /* 0x000000241000c985 */ /* 0x000be2000c101b06 */
[----:B------:R-:W-:Y:S02]  /*fb70*/  ISETP.GE.AND P3, PT, R0, c[0x0][0x3c8], PT ;  /* 0x0000f20000007a0c */ /* 0x000fe40003f66270 */
[----:B------:R-:W-:Y:S02]  /*fb80*/  @!P6 LEA.HI.X R13, R6, R11, R7, 0x2, P2 ;  /* 0x0000000b060de211 */ /* 0x000fe400010f1407 */
[----:B------:R-:W-:-:S02]  /*fb90*/  SHF.R.S32.HI R6, RZ, 0x1f, R4 ;  /* 0x0000001fff067819 */ /* 0x000fc40000011404 */
[C---:B--2---:R-:W-:Y:S01]  /*fba0*/  @!P1 LEA R8, P2, R4.reuse, R5, 0x2 ;  /* 0x0000000504089211 */ /* 0x044fe200078410ff */
[----:B------:R2:W-:Y:S01]  /*fbb0*/  @!P6 ST.E.64 [R12.64], R40 ;  /* 0x000000280c00e985 */ /* 0x0005e2000c101b06 */
[C---:B------:R-:W-:Y:S02]  /*fbc0*/  IADD3 R14, R251.reuse, 0x68, RZ ;  /* 0x00000068fb0e7810 */ /* 0x040fe40007ffe0ff */
[----:B------:R-:W-:Y:S02]  /*fbd0*/  @!P1 LEA.HI.X R9, R4, R11, R6, 0x2, P2 ;  /* 0x0000000b04099211 */ /* 0x000fe400010f1406 */
[----:B------:R-:W-:Y:S02]  /*fbe0*/  IADD3 R4, R251, 0x60, RZ ;  /* 0x00000060fb047810 */ /* 0x000fe40007ffe0ff */
[----:B------:R-:W-:Y:S01]  /*fbf0*/  SHF.R.S32.HI R7, RZ, 0x1f, R0 ;  /* 0x0000001fff077819 */ /* 0x000fe20000011400 */
[----:B------:R1:W-:Y:S01]  /*fc00*/  @!P1 ST.E.64 [R8.64], R44 ;  /* 0x0000002c08009985 */ /* 0x0003e2000c101b06 */
[----:B------:R-:W-:-:S02]  /*fc10*/  ISETP.GE.AND P5, PT, R4, c[0x0][0x3c8], PT ;  /* 0x0000f20004007a0c */ /* 0x000fc40003fa6270 */
[----:B------:R-:W-:Y:S02]  /*fc20*/  @!P3 LEA R18, P2, R0, R5, 0x2 ;  /* 0x000000050012b211 */ /* 0x000fe400078410ff */
[----:B------:R-:W-:Y:S02]  /*fc30*/  ISETP.GE.AND P4, PT, R14, c[0x0][0x3c8], PT ;  /* 0x0000f2000e007a0c */ /* 0x000fe40003f86270 */
[----:B------:R-:W-:Y:S02]  /*fc40*/  IADD3 R6, R251, 0x70, RZ ;  /* 0x00000070fb067810 */ /* 0x000fe40007ffe0ff */
[----:B------:R-:W-:Y:S02]  /*fc50*/  @!P3 LEA.HI.X R19, R0, R11, R7, 0x2, P2 ;  /* 0x0000000b0013b211 */ /* 0x000fe400010f1407 */
[----:B------:R-:W-:Y:S02]  /*fc60*/  ISETP.GE.AND P6, PT, R6, c[0x0][0x3c8], PT ;  /* 0x0000f20006007a0c */ /* 0x000fe40003fc6270 */
[----:B------:R-:W-:Y:S01]  /*fc70*/  SHF.R.S32.HI R15, RZ, 0x1f, R4 ;  /* 0x0000001fff0f7819 */ /* 0x000fe20000011404 */
[----:B------:R3:W-:Y:S01]  /*fc80*/  @!P3 ST.E.64 [R18.64], R48 ;  /* 0x000000301200b985 */ /* 0x0007e2000c101b06 */
[----:B----4-:R-:W-:-:S02]  /*fc90*/  @!P5 LEA R20, P2, R4, R5, 0x2 ;  /* 0x000000050414d211 */ /* 0x010fc400078410ff */
[C---:B------:R-:W-:Y:S02]  /*fca0*/  IADD3 R0, R251.reuse, 0x78, RZ ;  /* 0x00000078fb007810 */ /* 0x040fe40007ffe0ff */
[----:B------:R-:W-:Y:S02]  /*fcb0*/  @!P5 LEA.HI.X R21, R4, R11, R15, 0x2, P2 ;  /* 0x0000000b0415d211 */ /* 0x000fe400010f140f */
[----:B------:R-:W-:Y:S02]  /*fcc0*/  ISETP.GE.AND P2, PT, R0, c[0x0][0x3c8], PT ;  /* 0x0000f20000007a0c */ /* 0x000fe40003f46270 */
[----:B------:R-:W-:Y:S01]  /*fcd0*/  SHF.R.S32.HI R7, RZ, 0x1f, R14 ;  /* 0x0000001fff077819 */ /* 0x000fe2000001140e */
[----:B------:R4:W-:Y:S01]  /*fce0*/  @!P5 ST.E.64 [R20.64], R52 ;  /* 0x000000341400d985 */ /* 0x0009e2000c101b06 */
[----:B-----5:R-:W-:Y:S02]  /*fcf0*/  @!P4 LEA R16, P1, R14, R5, 0x2 ;  /* 0x000000050e10c211 */ /* 0x020fe400078210ff */
[----:B------:R-:W-:-:S02]  /*fd00*/  IADD3 R4, R251, 0x80, RZ ;  /* 0x00000080fb047810 */ /* 0x000fc40007ffe0ff */
[----:B------:R-:W-:Y:S02]  /*fd10*/  @!P4 LEA.HI.X R17, R14, R11, R7, 0x2, P1 ;  /* 0x0000000b0e11c211 */ /* 0x000fe400008f1407 */
[----:B------:R-:W-:Y:S02]  /*fd20*/  SHF.R.S32.HI R7, RZ, 0x1f, R6 ;  /* 0x0000001fff077819 */ /* 0x000fe40000011406 */
[----:B--2---:R-:W-:Y:S01]  /*fd30*/  @!P6 LEA R12, P1, R6, R5, 0x2 ;  /* 0x00000005060ce211 */ /* 0x004fe200078210ff */
[----:B------:R2:W-:Y:S01]  /*fd40*/  @!P4 ST.E.64 [R16.64], R56 ;  /* 0x000000381000c985 */ /* 0x0005e2000c101b06 */
[----:B------:R-:W-:Y:S02]  /*fd50*/  ISETP.GE.AND P3, PT, R4, c[0x0][0x3c8], PT ;  /* 0x0000f20004007a0c */ /* 0x000fe40003f66270 */
[----:B------:R-:W-:Y:S02]  /*fd60*/  @!P6 LEA.HI.X R13, R6, R11, R7, 0x2, P1 ;  /* 0x0000000b060de211 */ /* 0x000fe400008f1407 */
[----:B------:R-:W-:-:S02]  /*fd70*/  SHF.R.S32.HI R6, RZ, 0x1f, R0 ;  /* 0x0000001fff067819 */ /* 0x000fc40000011400 */
[C---:B-1----:R-:W-:Y:S01]  /*fd80*/  @!P2 LEA R8, P1, R0.reuse, R5, 0x2 ;  /* 0x000000050008a211 */ /* 0x042fe200078210ff */
[----:B------:R1:W-:Y:S01]  /*fd90*/  @!P6 ST.E.64 [R12.64], R60 ;  /* 0x0000003c0c00e985 */ /* 0x0003e2000c101b06 */
[C---:B------:R-:W-:Y:S02]  /*fda0*/  IADD3 R14, R251.reuse, 0x90, RZ ;  /* 0x00000090fb0e7810 */ /* 0x040fe40007ffe0ff */
[----:B------:R-:W-:Y:S02]  /*fdb0*/  @!P2 LEA.HI.X R9, R0, R11, R6, 0x2, P1 ;  /* 0x0000000b0009a211 */ /* 0x000fe400008f1406 */
[----:B------:R-:W-:Y:S02]  /*fdc0*/  IADD3 R0, R251, 0x88, RZ ;  /* 0x00000088fb007810 */ /* 0x000fe40007ffe0ff */
[----:B------:R-:W-:Y:S01]  /*fdd0*/  ISETP.GE.AND P1, PT, R14, c[0x0][0x3c8], PT ;  /* 0x0000f2000e007a0c */ /* 0x000fe20003f26270 */
[----:B------:R5:W-:Y:S01]  /*fde0*/  @!P2 ST.E.64 [R8.64], R64 ;  /* 0x000000400800a985 */ /* 0x000be2000c101b06 */
[----:B------:R-:W-:-:S02]  /*fdf0*/  ISETP.GE.AND P5, PT, R0, c[0x0][0x3c8], PT ;  /* 0x0000f20000007a0c */ /* 0x000fc40003fa6270 */
[----:B------:R-:W-:Y:S02]  /*fe00*/  IADD3 R6, R251, 0x98, RZ ;  /* 0x00000098fb067810 */ /* 0x000fe40007ffe0ff */
[----:B------:R-:W-:Y:S02]  /*fe10*/  SHF.R.S32.HI R7, RZ, 0x1f, R4 ;  /* 0x0000001fff077819 */ /* 0x000fe40000011404 */
[----:B------:R-:W-:Y:S02]  /*fe20*/  ISETP.GE.AND P6, PT, R6, c[0x0][0x3c8], PT ;  /* 0x0000f20006007a0c */ /* 0x000fe40003fc6270 */
[C---:B---3--:R-:W-:Y:S02]  /*fe30*/  @!P3 LEA R18, P4, R4.reuse, R5, 0x2 ;  /* 0x000000050412b211 */ /* 0x048fe400078810ff */
[----:B------:R-:W-:Y:S02]  /*fe40*/  SHF.R.S32.HI R15, RZ, 0x1f, R0 ;  /* 0x0000001fff0f7819 */ /* 0x000fe40000011400 */
[----:B------:R-:W-:-:S02]  /*fe50*/  @!P3 LEA.HI.X R19, R4, R11, R7, 0x2, P4 ;  /* 0x0000000b0413b211 */ /* 0x000fc400020f1407 */
[-C--:B----4-:R-:W-:Y:S02]  /*fe60*/  @!P5 LEA R20, P4, R0, R5.reuse, 0x2 ;  /* 0x000000050014d211 */ /* 0x090fe400078810ff */
[----:B------:R-:W-:Y:S01]  /*fe70*/  SHF.R.S32.HI R7, RZ, 0x1f, R14 ;  /* 0x0000001fff077819 */ /* 0x000fe2000001140e */
[----:B------:R-:W-:Y:S01]  /*fe80*/  @!P3 ST.E.64 [R18.64], R68 ;  /* 0x000000441200b985 */ /* 0x000fe2000c101b06 */
[----:B--2---:R-:W-:Y:S02]  /*fe90*/  @!P1 LEA R16, P2, R14, R5, 0x2 ;  /* 0x000000050e109211 */ /* 0x004fe400078410ff */
[----:B------:R-:W-:Y:S02]  /*fea0*/  IADD3 R4, R251, 0xa0, RZ ;  /* 0x000000a0fb047810 */ /* 0x000fe40007ffe0ff */
[-C--:B------:R-:W-:Y:S02]  /*feb0*/  @!P5 LEA.HI.X R21, R0, R11.reuse, R15, 0x2, P4 ;  /* 0x0000000b0015d211 */ /* 0x080fe400020f140f */
[----:B------:R-:W-:-:S02]  /*fec0*/  @!P1 LEA.HI.X R17, R14, R11, R7, 0x2, P2 ;  /* 0x0000000b0e119211 */ /* 0x000fc400010f1407 */
[----:B------:R-:W-:Y:S01]  /*fed0*/  ISETP.GE.AND P4, PT, R4, c[0x0][0x3c8], PT ;  /* 0x0000f20004007a0c */ /* 0x000fe20003f86270 */
[----:B------:R-:W-:Y:S01]  /*fee0*/  @!P5 ST.E.64 [R20.64], R72 ;  /* 0x000000481400d985 */ /* 0x000fe2000c101b06 */
[----:B------:R-:W-:Y:S02]  /*fef0*/  SHF.R.S32.HI R7, RZ, 0x1f, R6 ;  /* 0x0000001fff077819 */ /* 0x000fe40000011406 */
[C---:B-1----:R-:W-:Y:S01]  /*ff00*/  @!P6 LEA R12, P2, R6.reuse, R5, 0x2 ;  /* 0x00000005060ce211 */ /* 0x042fe200078410ff */
[----:B------:R1:W-:Y:S01]  /*ff10*/  @!P1 ST.E.64 [R16.64], R76 ;  /* 0x0000004c10009985 */ /* 0x0003e2000c101b06 */
[----:B------:R-:W-:Y:S02]  /*ff20*/  IADD3 R0, R251, 0xa8, RZ ;  /* 0x000000a8fb007810 */ /* 0x000fe40007ffe0ff */
[----:B------:R-:W-:Y:S02]  /*ff30*/  @!P6 LEA.HI.X R13, R6, R11, R7, 0x2, P2 ;  /* 0x0000000b060de211 */ /* 0x000fe400010f1407 */
[----:B------:R-:W-:-:S02]  /*ff40*/  ISETP.GE.AND P2, PT, R0, c[0x0][0x3c8], PT ;  /* 0x0000f20000007a0c */ /* 0x000fc40003f46270 */
[----:B------:R-:W-:Y:S01]  /*ff50*/  SHF.R.S32.HI R6, RZ, 0x1f, R4 ;  /* 0x0000001fff067819 */ /* 0x000fe20000011404 */
[----:B------:R2:W-:Y:S01]  /*ff60*/  @!P6 ST.E.64 [R12.64], R80 ;  /* 0x000000500c00e985 */ /* 0x0005e2000c101b06 */
[C---:B-----5:R-:W-:Y:S02]  /*ff70*/  @!P4 LEA R8, P3, R4.reuse, R5, 0x2 ;  /* 0x000000050408c211 */ /* 0x060fe400078610ff */
[----:B------:R-:W-:Y:S02]  /*ff80*/  ISETP.GE.AND P5, PT, R29, c[0x0][0x3c8], PT ;  /* 0x0000f2001d007a0c */ /* 0x000fe40003fa6270 */
[----:B------:R-:W-:Y:S02]  /*ff90*/  ISETP.GE.AND P1, PT, R27, c[0x0][0x3c8], PT ;  /* 0x0000f2001b007a0c */ /* 0x000fe40003f26270 */
[----:B------:R-:W-:Y:S02]  /*ffa0*/  @!P4 LEA.HI.X R9, R4, R11, R6, 0x2, P3 ;  /* 0x0000000b0409c211 */ /* 0x000fe400018f1406 */
[----:B------:R-:W-:-:S02]  /*ffb0*/  SHF.R.S32.HI R4, RZ, 0x1f, R0 ;  /* 0x0000001fff047819 */ /* 0x000fc40000011400 */
[C---:B------:R-:W-:Y:S01]  /*ffc0*/  @!P2 LEA R6, P3, R0.reuse, R5, 0x2 ;  /* 0x000000050006a211 */ /* 0x040fe200078610ff */
[----:B------:R3:W-:Y:S01]  /*ffd0*/  @!P4 ST.E.64 [R8.64], R84 ;  /* 0x000000540800c985 */ /* 0x0007e2000c101b06 */
[----:B------:R-:W-:Y:S02]  /*ffe0*/  IADD3 R30, R251, 0xb0, RZ ;  /* 0x000000b0fb1e7810 */ /* 0x000fe40007ffe0ff */
[----:B------:R-:W-:Y:S02]  /*fff0*/  @!P2 LEA.HI.X R7, R0, R11, R4, 0x2, P3 ;  /* 0x0000000b0007a211 */ /* 0x000fe400018f1404 */
[----:B------:R-:W-:Y:S02]  /*10000*/  ISETP.GE.AND P6, PT, R25, c[0x0][0x3c8], PT ;  /* 0x0000f20019007a0c */ /* 0x000fe40003fc6270 */
[----:B------:R-:W-:Y:S01]  /*10010*/  ISETP.GE.AND P4, PT, R26, c[0x0][0x3c8], PT ;  /* 0x0000f2001a007a0c */ /* 0x000fe20003f86270 */
[----:B------:R4:W-:Y:S01]  /*10020*/  @!P2 ST.E.64 [R6.64], R88 ;  /* 0x000000580600a985 */ /* 0x0009e2000c101b06 */
[----:B------:R-:W-:-:S02]  /*10030*/  IADD3 R28, R251, 0xb8, RZ ;  /* 0x000000b8fb1c7810 */ /* 0x000fc40007ffe0ff */
[-C--:B------:R-:W-:Y:S02]  /*10040*/  @!P5 LEA R14, P3, R29, R5.reuse, 0x2 ;  /* 0x000000051d0ed211 */ /* 0x080fe400078610ff */
[----:B------:R-:W-:Y:S02]  /*10050*/  SHF.R.S32.HI R30, RZ, 0x1f, R30 ;  /* 0x0000001fff1e7819 */ /* 0x000fe4000001141e */
[----:B------:R-:W-:Y:S02]  /*10060*/  SHF.R.S32.HI R28, RZ, 0x1f, R28 ;  /* 0x0000001fff1c7819 */ /* 0x000fe4000001141c */
[----:B-1----:R-:W-:Y:S02]  /*10070*/  @!P1 LEA R16, P2, R27, R5, 0x2 ;  /* 0x000000051b109211 */ /* 0x002fe400078410ff */
        /* <DEDUP_REMOVED lines=8> */
[----:B------:R-:W-:Y:S02]  /*10100*/  IADD3 R28, R251, 0xd8, RZ ;  /* 0x000000d8fb1c7810 */ /* 0x000fe40007ffe0ff */
[----:B--2---:R-:W-:-:S02]  /*10110*/  @!P6 LEA R12, P2, R25, R5, 0x2 ;  /* 0x00000005190ce211 */ /* 0x004fc400078410ff */
[----:B------:R-:W-:Y:S02]  /*10120*/  SHF.R.S32.HI R29, RZ, 0x1f, R29 ;  /* 0x0000001fff1d7819 */ /* 0x000fe4000001141d */
[----:B---3--:R-:W-:Y:S02]  /*10130*/  @!P4 LEA R8, P5, R26, R5, 0x2 ;  /* 0x000000051a08c211 */ /* 0x008fe400078a10ff */
[----:B------:R-:W-:Y:S02]  /*10140*/  SHF.R.S32.HI R27, RZ, 0x1f, R27 ;  /* 0x0000001fff1b7819 */ /* 0x000fe4000001141b */
[----:B------:R-:W-:Y:S02]  /*10150*/  ISETP.GE.AND P1, PT, R28, c[0x0][0x3c8], PT ;  /* 0x0000f2001c007a0c */ /* 0x000fe40003f26270 */
[-C--:B------:R-:W-:Y:S02]  /*10160*/  @!P6 LEA.HI.X R13, R25, R11.reuse, R29, 0x2, P2 ;  /* 0x0000000b190de211 */ /* 0x080fe400010f141d */
[----:B------:R-:W-:-:S02]  /*10170*/  @!P4 LEA.HI.X R9, R26, R11, R27, 0x2, P5 ;  /* 0x0000000b1a09c211 */ /* 0x000fc400028f141b */
[C---:B------:R-:W-:Y:S01]  /*10180*/  IADD3 R26, R251.reuse, 0xd0, RZ ;  /* 0x000000d0fb1a7810 */ /* 0x040fe20007ffe0ff */
[----:B------:R2:W-:Y:S01]  /*10190*/  @!P6 ST.E.64 [R12.64], R100 ;  /* 0x000000640c00e985 */ /* 0x0005e2000c101b06 */
[----:B------:R-:W-:Y:S02]  /*101a0*/  IADD3 R25, R251, 0xe0, RZ ;  /* 0x000000e0fb197810 */ /* 0x000fe40007ffe0ff */
[----:B----4-:R-:W-:Y:S01]  /*101b0*/  @!P3 LEA R6, P2, R24, R5, 0x2 ;  /* 0x000000051806b211 */ /* 0x010fe200078410ff */
[----:B------:R3:W-:Y:S01]  /*101c0*/  @!P4 ST.E.64 [R8.64], R104 ;  /* 0x000000680800c985 */ /* 0x0007e2000c101b06 */
[----:B------:R-:W-:Y:S02]  /*101d0*/  SHF.R.S32.HI R26, RZ, 0x1f, R26 ;  /* 0x0000001fff1a7819 */ /* 0x000fe4000001141a */
[----:B------:R-:W-:Y:S02]  /*101e0*/  ISETP.GE.AND P6, PT, R25, c[0x0][0x3c8], PT ;  /* 0x0000f20019007a0c */ /* 0x000fe40003fc6270 */
[----:B------:R-:W-:-:S02]  /*101f0*/  IADD3 R27, R251, 0xe8, RZ ;  /* 0x000000e8fb1b7810 */ /* 0x000fc40007ffe0ff */
[C---:B------:R-:W-:Y:S02]  /*10200*/  IADD3 R29, R251.reuse, 0xd8, RZ ;  /* 0x000000d8fb1d7810 */ /* 0x040fe40007ffe0ff */
[----:B------:R-:W-:Y:S02]  /*10210*/  @!P3 LEA.HI.X R7, R24, R11, R26, 0x2, P2 ;  /* 0x0000000b1807b211 */ /* 0x000fe400010f141a */
[----:B------:R-:W-:Y:S02]  /*10220*/  IADD3 R26, R251, 0xf0, RZ ;  /* 0x000000f0fb1a7810 */ /* 0x000fe40007ffe0ff */
[----:B------:R-:W-:Y:S01]  /*10230*/  ISETP.GE.AND P5, PT, R27, c[0x0][0x3c8], PT ;  /* 0x0000f2001b007a0c */ /* 0x000fe20003fa6270 */
[----:B------:R4:W-:Y:S01]  /*10240*/  @!P3 ST.E.64 [R6.64], R108 ;  /* 0x0000006c0600b985 */ /* 0x0009e2000c101b06 */
[----:B------:R-:W-:Y:S02]  /*10250*/  SHF.R.S32.HI R29, RZ, 0x1f, R29 ;  /* 0x0000001fff1d7819 */ /* 0x000fe4000001141d */
[----:B-1----:R-:W-:-:S02]  /*10260*/  @!P1 LEA R14, P2, R28, R5, 0x2 ;  /* 0x000000051c0e9211 */ /* 0x002fc400078410ff */
[C---:B------:R-:W-:Y:S02]  /*10270*/  IADD3 R24, R251.reuse, 0xf8, RZ ;  /* 0x000000f8fb187810 */ /* 0x040fe40007ffe0ff */
[----:B------:R-:W-:Y:S02]  /*10280*/  ISETP.GE.AND P4, PT, R26, c[0x0][0x3c8], PT ;  /* 0x0000f2001a007a0c */ /* 0x000fe40003f86270 */
[----:B------:R-:W-:Y:S02]  /*10290*/  @!P1 LEA.HI.X R15, R28, R11, R29, 0x2, P2 ;  /* 0x0000000b1c0f9211 */ /* 0x000fe400010f141d */
[----:B------:R-:W-:Y:S02]  /*102a0*/  ISETP.GE.AND P3, PT, R24, c[0x0][0x3c8], PT ;  /* 0x0000f20018007a0c */ /* 0x000fe40003f66270 */
[----:B------:R-:W-:Y:S01]  /*102b0*/  IADD3 R28, R251, 0xe0, RZ ;  /* 0x000000e0fb1c7810 */ /* 0x000fe20007ffe0ff */
[----:B------:R4:W-:Y:S01]  /*102c0*/  @!P1 ST.E.64 [R14.64], R112 ;  /* 0x000000700e009985 */ /* 0x0009e2000c101b06 */
[----:B-----5:R-:W-:-:S02]  /*102d0*/  @!P6 LEA R16, P2, R25, R5, 0x2 ;  /* 0x000000051910e211 */ /* 0x020fc400078410ff */
[----:B------:R-:W-:Y:S02]  /*102e0*/  SHF.R.S32.HI R28, RZ, 0x1f, R28 ;  /* 0x0000001fff1c7819 */ /* 0x000fe4000001141c */
[----:B------:R-:W-:Y:S02]  /*102f0*/  IADD3 R18, R251, 0xe8, RZ ;  /* 0x000000e8fb127810 */ /* 0x000fe40007ffe0ff */
[----:B--2---:R-:W-:Y:S02]  /*10300*/  @!P5 LEA R12, P1, R27, R5, 0x2 ;  /* 0x000000051b0cd211 */ /* 0x004fe400078210ff */
[----:B------:R-:W-:Y:S02]  /*10310*/  @!P6 LEA.HI.X R17, R25, R11, R28, 0x2, P2 ;  /* 0x0000000b1911e211 */ /* 0x000fe400010f141c */
[----:B------:R-:W-:Y:S02]  /*10320*/  SHF.R.S32.HI R18, RZ, 0x1f, R18 ;  /* 0x0000001fff127819 */ /* 0x000fe40000011412 */
[C---:B------:R-:W-:Y:S01]  /*10330*/  IADD3 R0, R251.reuse, 0xf0, RZ ;  /* 0x000000f0fb007810 */ /* 0x040fe20007ffe0ff */
[----:B------:R4:W-:Y:S01]  /*10340*/  @!P6 ST.E.64 [R16.64], R116 ;  /* 0x000000741000e985 */ /* 0x0009e2000c101b06 */
[----:B------:R-:W-:-:S02]  /*10350*/  IADD3 R25, R251, 0xf8, RZ ;  /* 0x000000f8fb197810 */ /* 0x000fc40007ffe0ff */
[----:B------:R-:W-:Y:S02]  /*10360*/  @!P4 LEA R4, P2, R26, R5, 0x2 ;  /* 0x000000051a04c211 */ /* 0x000fe400078410ff */
[----:B------:R-:W-:Y:S02]  /*10370*/  SHF.R.S32.HI R0, RZ, 0x1f, R0 ;  /* 0x0000001fff007819 */ /* 0x000fe40000011400 */
[----:B------:R-:W-:Y:S02]  /*10380*/  @!P5 LEA.HI.X R13, R27, R11, R18, 0x2, P1 ;  /* 0x0000000b1b0dd211 */ /* 0x000fe400008f1412 */
[----:B------:R-:W-:Y:S02]  /*10390*/  SHF.R.S32.HI R25, RZ, 0x1f, R25 ;  /* 0x0000001fff197819 */ /* 0x000fe40000011419 */
[----:B---3--:R-:W-:Y:S01]  /*103a0*/  @!P3 LEA R8, P1, R24, R5, 0x2 ;  /* 0x000000051808b211 */ /* 0x008fe200078210ff */
[----:B------:R4:W-:Y:S01]  /*103b0*/  @!P5 ST.E.64 [R12.64], R120 ;  /* 0x000000780c00d985 */ /* 0x0009e2000c101b06 */
[----:B------:R-:W-:-:S02]  /*103c0*/  @!P4 LEA.HI.X R5, R26, R11, R0, 0x2, P2 ;  /* 0x0000000b1a05c211 */ /* 0x000fc400010f1400 */
[----:B------:R-:W-:-:S03]  /*103d0*/  @!P3 LEA.HI.X R9, R24, R11, R25, 0x2, P1 ;  /* 0x0000000b1809b211 */ /* 0x000fc600008f1419 */
[----:B------:R4:W-:Y:S04]  /*103e0*/  @!P4 ST.E.64 [R4.64], R124 ;  /* 0x0000007c0400c985 */ /* 0x0009e8000c101b06 */
[----:B------:R4:W-:Y:S02]  /*103f0*/  @!P3 ST.E.64 [R8.64], R128 ;  /* 0x000000800800b985 */ /* 0x0009e4000c101b06 */
.L_x_2230:
[----:B------:R-:W-:Y:S05]  /*10400*/  BSYNC B0 ;  /* 0x0000000000007941 */ /* 0x000fea0003800000 */
.L_x_2229:
[----:B------:R-:W-:Y:S05]  /*10410*/  BRA.DIV ~URZ, `(.L_x_2231) ;  /* 0x000035627f007947 */ /* 0x000fea000b800000 */
[----:B-1----:R-:W1:Y:S04]  /*10420*/  SHFL.IDX PT, R3, R3, 0x1, 0x1c1f ;  /* 0x003c1f0003037f89 */ /* 0x002e6800000e0000 */
[----:B----4-:R4:W3:Y:S02]  /*10430*/  SHFL.IDX PT, R5, R10, 0x1, 0x1c1f ;  /* 0x003c1f000a057f89 */ /* 0x0108e400000e0000 */
.L_x_2289:
[----:B------:R-:W-:Y:S05]  /*10440*/  @P0 BRA `(.L_x_2226) ;  /* 0x00001a4000000947 */ /* 0x000fea0003800000 */
[C---:B------:R-:W-:Y:S02]  /*10450*/  ISETP.GE.AND P1, PT, R251.reuse, c[0x0][0x3c8], PT ;  /* 0x0000f200fb007a0c */ /* 0x040fe40003f26270 */
[----:B--2---:R-:W-:-:S02]  /*10460*/  IADD3 R11, R251, 0x8, RZ ;  /* 0x00000008fb0b7810 */ /* 0x004fc40007ffe0ff */
[----:B------:R-:W-:Y:S02]  /*10470*/  IADD3 R0, R251, 0x18, RZ ;  /* 0x00000018fb007810 */ /* 0x000fe40007ffe0ff */
[----:B------:R-:W-:Y:S02]  /*10480*/  ISETP.GE.AND P4, PT, R11, c[0x0][0x3c8], PT ;  /* 0x0000f2000b007a0c */ /* 0x000fe40003f86270 */
[----:B------:R-:W-:Y:S02]  /*10490*/  ISETP.GE.AND P3, PT, R0, c[0x0][0x3c8], PT ;  /* 0x0000f20000007a0c */ /* 0x000fe40003f66270 */
[C---:B------:R-:W-:Y:S02]  /*104a0*/  IADD3 R4, R251.reuse, 0x20, RZ ;  /* 0x00000020fb047810 */ /* 0x040fe40007ffe0ff */
[----:B------:R-:W-:Y:S01]  /*104b0*/  IADD3 R9, R251, 0x10, RZ ;  /* 0x00000010fb097810 */ /* 0x000fe20007ffe0ff */
[----:B---3--:R-:W-:Y:S01]  /*104c0*/  @!P1 IMAD.MOV.U32 R6, RZ, RZ, R5 ;  /* 0x000000ffff069224 */ /* 0x008fe200078e0005 */
[----:B------:R-:W-:Y:S01]  /*104d0*/  ISETP.GE.AND P2, PT, R4, c[0x0][0x3c8], PT ;  /* 0x0000f20004007a0c */ /* 0x000fe20003f46270 */
[----:B-1----:R-:W-:Y:S01]  /*104e0*/  @!P1 IMAD.MOV.U32 R7, RZ, RZ, R3 ;  /* 0x000000ffff079224 */ /* 0x002fe200078e0003 */
[----:B------:R-:W-:-:S02]  /*104f0*/  ISETP.GE.AND P0, PT, R9, c[0x0][0x3c8], PT ;  /* 0x0000f20009007a0c */ /* 0x000fc40003f06270 */
[C---:B----4-:R-:W-:Y:S01]  /*10500*/  IADD3 R10, R251.reuse, 0x28, RZ ;  /* 0x00000028fb0a7810 */ /* 0x050fe20007ffe0ff */
[----:B------:R-:W-:Y:S01]  /*10510*/  @!P1 IMAD.WIDE R16, R251, 0x4, R6 ;  /* 0x00000004fb109825 */ /* 0x000fe200078e0206 */
[----:B------:R-:W-:Y:S02]  /*10520*/  SHF.R.S32.HI R6, RZ, 0x1f, R0 ;  /* 0x0000001fff067819 */ /* 0x000fe40000011400 */
[-C--:B------:R-:W-:Y:S02]  /*10530*/  @!P3 LEA R12, P5, R0, R5.reuse, 0x2 ;  /* 0x00000005000cb211 */ /* 0x080fe400078a10ff */
[----:B------:R1:W-:Y:S01]  /*10540*/  @!P1 ST.E.64 [R16.64], R162 ;  /* 0x000000a210009985 */ /* 0x0003e2000c101b06 */
[----:B------:R-:W-:Y:S02]  /*10550*/  ISETP.GE.AND P1, PT, R10, c[0x0][0x3c8], PT ;  /* 0x0000f2000a007a0c */ /* 0x000fe40003f26270 */
[----:B------:R-:W-:Y:S02]  /*10560*/  SHF.R.S32.HI R8, RZ, 0x1f, R11 ;  /* 0x0000001fff087819 */ /* 0x000fe4000001140b */
[----:B------:R-:W-:-:S02]  /*10570*/  @!P4 LEA R14, P6, R11, R5, 0x2 ;  /* 0x000000050b0ec211 */ /* 0x000fc400078c10ff */
[-C--:B------:R-:W-:Y:S02]  /*10580*/  @!P3 LEA.HI.X R13, R0, R3.reuse, R6, 0x2, P5 ;  /* 0x00000003000db211 */ /* 0x080fe400028f1406 */
[----:B------:R-:W-:Y:S02]  /*10590*/  @!P4 LEA.HI.X R15, R11, R3, R8, 0x2, P6 ;  /* 0x000000030b0fc211 */ /* 0x000fe400030f1408 */
[----:B------:R-:W-:Y:S02]  /*105a0*/  SHF.R.S32.HI R6, RZ, 0x1f, R9 ;  /* 0x0000001fff067819 */ /* 0x000fe40000011409 */
[----:B------:R-:W-:Y:S01]  /*105b0*/  SHF.R.S32.HI R0, RZ, 0x1f, R4 ;  /* 0x0000001fff007819 */ /* 0x000fe20000011404 */
[----:B------:R-:W-:Y:S01]  /*105c0*/  @!P4 ST.E.64 [R14.64], R158 ;  /* 0x0000009e0e00c985 */ /* 0x000fe2000c101b06 */
[----:B------:R-:W-:Y:S02]  /*105d0*/  @!P0 LEA R18, P6, R9, R5, 0x2 ;  /* 0x0000000509128211 */ /* 0x000fe400078c10ff */
[----:B------:R-:W-:-:S02]  /*105e0*/  IADD3 R8, R251, 0x30, RZ ;  /* 0x00000030fb087810 */ /* 0x000fc40007ffe0ff */
[----:B------:R-:W-:Y:S02]  /*105f0*/  @!P0 LEA.HI.X R19, R9, R3, R6, 0x2, P6 ;  /* 0x0000000309138211 */ /* 0x000fe400030f1406 */
[-C--:B------:R-:W-:Y:S02]  /*10600*/  @!P1 LEA R6, P6, R10, R5.reuse, 0x2 ;  /* 0x000000050a069211 */ /* 0x080fe400078c10ff */
[C---:B------:R-:W-:Y:S01]  /*10610*/  IADD3 R20, R251.reuse, 0x40, RZ ;  /* 0x00000040fb147810 */ /* 0x040fe20007ffe0ff */
[----:B------:R2:W-:Y:S01]  /*10620*/  @!P0 ST.E.64 [R18.64], R134 ;  /* 0x0000008612008985 */ /* 0x0005e2000c101b06 */
[----:B------:R-:W-:Y:S02]  /*10630*/  IADD3 R29, R251, 0xb0, RZ ;  /* 0x000000b0fb1d7810 */ /* 0x000fe40007ffe0ff */
[----:B------:R-:W-:Y:S01]  /*10640*/  ISETP.GE.AND P4, PT, R20, c[0x0][0x3c8], PT ;  /* 0x0000f20014007a0c */ /* 0x000fe20003f86270 */
[----:B------:R3:W-:Y:S01]  /*10650*/  @!P3 ST.E.64 [R12.64], R138 ;  /* 0x0000008a0c00b985 */ /* 0x0007e2000c101b06 */
[----:B-1----:R-:W-:-:S02]  /*10660*/  @!P2 LEA R16, P5, R4, R5, 0x2 ;  /* 0x000000050410a211 */ /* 0x002fc400078a10ff */
[C---:B------:R-:W-:Y:S02]  /*10670*/  IADD3 R24, R251.reuse, 0xc0, RZ ;  /* 0x000000c0fb187810 */ /* 0x040fe40007ffe0ff */
[-C--:B------:R-:W-:Y:S02]  /*10680*/  @!P2 LEA.HI.X R17, R4, R3.reuse, R0, 0x2, P5 ;  /* 0x000000030411a211 */ /* 0x080fe400028f1400 */
[----:B------:R-:W-:Y:S02]  /*10690*/  SHF.R.S32.HI R0, RZ, 0x1f, R10 ;  /* 0x0000001fff007819 */ /* 0x000fe4000001140a */
[----:B------:R-:W-:Y:S01]  /*106a0*/  ISETP.GE.AND P5, PT, R8, c[0x0][0x3c8], PT ;  /* 0x0000f20008007a0c */ /* 0x000fe20003fa6270 */
[----:B------:R1:W-:Y:S01]  /*106b0*/  @!P2 ST.E.64 [R16.64], R142 ;  /* 0x0000008e1000a985 */ /* 0x0003e2000c101b06 */
[----:B------:R-:W-:Y:S02]  /*106c0*/  @!P1 LEA.HI.X R7, R10, R3, R0, 0x2, P6 ;  /* 0x000000030a079211 */ /* 0x000fe400030f1400 */
[----:B------:R-:W-:-:S02]  /*106d0*/  IADD3 R0, R251, 0x38, RZ ;  /* 0x00000038fb007810 */ /* 0x000fc40007ffe0ff */
[----:B------:R-:W-:Y:S01]  /*106e0*/  SHF.R.S32.HI R4, RZ, 0x1f, R8 ;  /* 0x0000001fff047819 */ /* 0x000fe20000011408 */
[----:B------:R4:W-:Y:S01]  /*106f0*/  @!P1 ST.E.64 [R6.64], R146 ;  /* 0x0000009206009985 */ /* 0x0009e2000c101b06 */
[----:B------:R-:W-:Y:S02]  /*10700*/  ISETP.GE.AND P0, PT, R0, c[0x0][0x3c8], PT ;  /* 0x0000f20000007a0c */ /* 0x000fe40003f06270 */
[----:B------:R-:W-:Y:S02]  /*10710*/  IADD3 R10, R251, 0x48, RZ ;  /* 0x00000048fb0a7810 */ /* 0x000fe40007ffe0ff */
[----:B------:R-:W-:Y:S02]  /*10720*/  SHF.R.S32.HI R9, RZ, 0x1f, R0 ;  /* 0x0000001fff097819 */ /* 0x000fe40000011400 */
[----:B------:R-:W-:Y:S02]  /*10730*/  @!P5 LEA R22, P6, R8, R5, 0x2 ;  /* 0x000000050816d211 */ /* 0x000fe400078c10ff */
[----:B------:R-:W-:-:S02]  /*10740*/  ISETP.GE.AND P3, PT, R10, c[0x0][0x3c8], PT ;  /* 0x0000f2000a007a0c */ /* 0x000fc40003f66270 */
[----:B------:R-:W-:Y:S02]  /*10750*/  @!P5 LEA.HI.X R23, R8, R3, R4, 0x2, P6 ;  /* 0x000000030817d211 */ /* 0x000fe400030f1404 */
[----:B------:R-:W-:Y:S02]  /*10760*/  IADD3 R4, R251, 0x50, RZ ;  /* 0x00000050fb047810 */ /* 0x000fe40007ffe0ff */
[C---:B--2---:R-:W-:Y:S01]  /*10770*/  @!P0 LEA R18, P2, R0.reuse, R5, 0x2 ;  /* 0x0000000500128211 */ /* 0x044fe200078410ff */
[----:B------:R2:W-:Y:S01]  /*10780*/  @!P5 ST.E.64 [R22.64], R150 ;  /* 0x000000961600d985 */ /* 0x0005e2000c101b06 */
[----:B------:R-:W-:Y:S02]  /*10790*/  SHF.R.S32.HI R8, RZ, 0x1f, R20 ;  /* 0x0000001fff087819 */ /* 0x000fe40000011414 */
[----:B------:R-:W-:Y:S02]  /*107a0*/  @!P0 LEA.HI.X R19, R0, R3, R9, 0x2, P2 ;  /* 0x0000000300138211 */ /* 0x000fe400010f1409 */
[----:B------:R-:W-:-:S02]  /*107b0*/  ISETP.GE.AND P2, PT, R4, c[0x0][0x3c8], PT ;  /* 0x0000f20004007a0c */ /* 0x000fc40003f46270 */
[C---:B------:R-:W-:Y:S01]  /*107c0*/  @!P4 LEA R14, P6, R20.reuse, R5, 0x2 ;  /* 0x00000005140ec211 */ /* 0x040fe200078c10ff */
[----:B------:R5:W-:Y:S01]  /*107d0*/  @!P0 ST.E.64 [R18.64], R154 ;  /* 0x0000009a12008985 */ /* 0x000be2000c101b06 */
[----:B------:R-:W-:Y:S02]  /*107e0*/  IADD3 R0, R251, 0x58, RZ ;  /* 0x00000058fb007810 */ /* 0x000fe40007ffe0ff */
[----:B------:R-:W-:Y:S02]  /*107f0*/  @!P4 LEA.HI.X R15, R20, R3, R8, 0x2, P6 ;  /* 0x00000003140fc211 */ /* 0x000fe400030f1408 */
[----:B------:R-:W-:Y:S02]  /*10800*/  SHF.R.S32.HI R8, RZ, 0x1f, R10 ;  /* 0x0000001fff087819 */ /* 0x000fe4000001140a */
[----:B---3--:R-:W-:Y:S01]  /*10810*/  @!P3 LEA R12, P6, R10, R5, 0x2 ;  /* 0x000000050a0cb211 */ /* 0x008fe200078c10ff */
[----:B------:R-:W-:Y:S01]  /*10820*/  @!P4 ST.E.64 [R14.64], R38 ;  /* 0x000000260e00c985 */ /* 0x000fe2000c101b06 */
[----:B------:R-:W-:-:S02]  /*10830*/  ISETP.GE.AND P1, PT, R0, c[0x0][0x3c8], PT ;  /* 0x0000f20000007a0c */ /* 0x000fc40003f26270 */
[----:B------:R-:W-:Y:S02]  /*10840*/  @!P3 LEA.HI.X R13, R10, R3, R8, 0x2, P6 ;  /* 0x000000030a0db211 */ /* 0x000fe400030f1408 */
[----:B------:R-:W-:Y:S02]  /*10850*/  SHF.R.S32.HI R8, RZ, 0x1f, R4 ;  /* 0x0000001fff087819 */ /* 0x000fe40000011404 */
[C---:B------:R-:W-:Y:S01]  /*10860*/  @!P2 LEA R10, P6, R4.reuse, R5, 0x2 ;  /* 0x00000005040aa211 */ /* 0x040fe200078c10ff */
[----:B------:R3:W-:Y:S01]  /*10870*/  @!P3 ST.E.64 [R12.64], R42 ;  /* 0x0000002a0c00b985 */ /* 0x0007e2000c101b06 */
[C---:B-1----:R-:W-:Y:S02]  /*10880*/  IADD3 R16, R251.reuse, 0x68, RZ ;  /* 0x00000068fb107810 */ /* 0x042fe40007ffe0ff */
[----:B------:R-:W-:Y:S02]  /*10890*/  @!P2 LEA.HI.X R11, R4, R3, R8, 0x2, P6 ;  /* 0x00000003040ba211 */ /* 0x000fe400030f1408 */
[----:B------:R-:W-:-:S02]  /*108a0*/  IADD3 R4, R251, 0x60, RZ ;  /* 0x00000060fb047810 */ /* 0x000fc40007ffe0ff */
[----:B------:R-:W-:Y:S01]  /*108b0*/  SHF.R.S32.HI R8, RZ, 0x1f, R0 ;  /* 0x0000001fff087819 */ /* 0x000fe20000011400 */
[----:B------:R1:W-:Y:S01]  /*108c0*/  @!P2 ST.E.64 [R10.64], R46 ;  /* 0x0000002e0a00a985 */ /* 0x0003e2000c101b06 */
[----:B------:R-:W-:Y:S02]  /*108d0*/  ISETP.GE.AND P0, PT, R4, c[0x0][0x3c8], PT ;  /* 0x0000f20004007a0c */ /* 0x000fe40003f06270 */
[----:B------:R-:W-:Y:S02]  /*108e0*/  @!P1 LEA R20, P6, R0, R5, 0x2 ;  /* 0x0000000500149211 */ /* 0x000fe400078c10ff */
[----:B------:R-:W-:Y:S02]  /*108f0*/  ISETP.GE.AND P5, PT, R16, c[0x0][0x3c8], PT ;  /* 0x0000f20010007a0c */ /* 0x000fe40003fa6270 */
[----:B----4-:R-:W-:Y:S02]  /*10900*/  IADD3 R6, R251, 0x70, RZ ;  /* 0x00000070fb067810 */ /* 0x010fe40007ffe0ff */
[----:B------:R-:W-:-:S02]  /*10910*/  @!P1 LEA.HI.X R21, R0, R3, R8, 0x2, P6 ;  /* 0x0000000300159211 */ /* 0x000fc400030f1408 */
[----:B------:R-:W-:Y:S02]  /*10920*/  ISETP.GE.AND P4, PT, R6, c[0x0][0x3c8], PT ;  /* 0x0000f20006007a0c */ /* 0x000fe40003f86270 */
[----:B------:R-:W-:Y:S01]  /*10930*/  SHF.R.S32.HI R8, RZ, 0x1f, R4 ;  /* 0x0000001fff087819 */ /* 0x000fe20000011404 */
[----:B------:R4:W-:Y:S01]  /*10940*/  @!P1 ST.E.64 [R20.64], R50 ;  /* 0x0000003214009985 */ /* 0x0009e2000c101b06 */
[C---:B--2---:R-:W-:Y:S02]  /*10950*/  @!P0 LEA R22, P3, R4.reuse, R5, 0x2 ;  /* 0x0000000504168211 */ /* 0x044fe400078610ff */
[----:B------:R-:W-:Y:S02]  /*10960*/  IADD3 R0, R251, 0x78, RZ ;  /* 0x00000078fb007810 */ /* 0x000fe40007ffe0ff */
[----:B------:R-:W-:Y:S02]  /*10970*/  @!P0 LEA.HI.X R23, R4, R3, R8, 0x2, P3 ;  /* 0x0000000304178211 */ /* 0x000fe400018f1408 */
[----:B------:R-:W-:-:S02]  /*10980*/  ISETP.GE.AND P3, PT, R0, c[0x0][0x3c8], PT ;  /* 0x0000f20000007a0c */ /* 0x000fc40003f66270 */
[----:B------:R-:W-:Y:S01]  /*10990*/  SHF.R.S32.HI R7, RZ, 0x1f, R16 ;  /* 0x0000001fff077819 */ /* 0x000fe20000011410 */
[----:B------:R-:W-:Y:S01]  /*109a0*/  @!P0 ST.E.64 [R22.64], R54 ;  /* 0x0000003616008985 */ /* 0x000fe2000c101b06 */
[C---:B-----5:R-:W-:Y:S02]  /*109b0*/  @!P5 LEA R18, P6, R16.reuse, R5, 0x2 ;  /* 0x000000051012d211 */ /* 0x060fe400078c10ff */
[----:B------:R-:W-:Y:S02]  /*109c0*/  IADD3 R4, R251, 0x80, RZ ;  /* 0x00000080fb047810 */ /* 0x000fe40007ffe0ff */
[----:B------:R-:W-:Y:S02]  /*109d0*/  @!P5 LEA.HI.X R19, R16, R3, R7, 0x2, P6 ;  /* 0x000000031013d211 */ /* 0x000fe400030f1407 */
[----:B------:R-:W-:Y:S02]  /*109e0*/  SHF.R.S32.HI R7, RZ, 0x1f, R6 ;  /* 0x0000001fff077819 */ /* 0x000fe40000011406 */
[----:B------:R-:W-:Y:S01]  /*109f0*/  @!P4 LEA R8, P6, R6, R5, 0x2 ;  /* 0x000000050608c211 */ /* 0x000fe200078c10ff */
[----:B------:R-:W-:Y:S01]  /*10a00*/  @!P5 ST.E.64 [R18.64], R58 ;  /* 0x0000003a1200d985 */ /* 0x000fe2000c101b06 */
[----:B------:R-:W-:-:S02]  /*10a10*/  ISETP.GE.AND P2, PT, R4, c[0x0][0x3c8], PT ;  /* 0x0000f20004007a0c */ /* 0x000fc40003f46270 */
[----:B------:R-:W-:Y:S02]  /*10a20*/  @!P4 LEA.HI.X R9, R6, R3, R7, 0x2, P6 ;  /* 0x000000030609c211 */ /* 0x000fe400030f1407 */
[----:B------:R-:W-:Y:S02]  /*10a30*/  SHF.R.S32.HI R6, RZ, 0x1f, R0 ;  /* 0x0000001fff067819 */ /* 0x000fe40000011400 */
[C---:B---3--:R-:W-:Y:S01]  /*10a40*/  @!P3 LEA R12, P6, R0.reuse, R5, 0x2 ;  /* 0x00000005000cb211 */ /* 0x048fe200078c10ff */
[----:B------:R2:W-:Y:S01]  /*10a50*/  @!P4 ST.E.64 [R8.64], R62 ;  /* 0x0000003e0800c985 */ /* 0x0005e2000c101b06 */
[C---:B------:R-:W-:Y:S02]  /*10a60*/  IADD3 R14, R251.reuse, 0x90, RZ ;  /* 0x00000090fb0e7810 */ /* 0x040fe40007ffe0ff */
[----:B------:R-:W-:Y:S02]  /*10a70*/  @!P3 LEA.HI.X R13, R0, R3, R6, 0x2, P6 ;  /* 0x00000003000db211 */ /* 0x000fe400030f1406 */
[----:B------:R-:W-:-:S02]  /*10a80*/  IADD3 R0, R251, 0x88, RZ ;  /* 0x00000088fb007810 */ /* 0x000fc40007ffe0ff */
[----:B------:R-:W-:Y:S01]  /*10a90*/  ISETP.GE.AND P0, PT, R14, c[0x0][0x3c8], PT ;  /* 0x0000f2000e007a0c */ /* 0x000fe20003f06270 */
[----:B------:R-:W-:Y:S01]  /*10aa0*/  @!P3 ST.E.64 [R12.64], R66 ;  /* 0x000000420c00b985 */ /* 0x000fe2000c101b06 */
[----:B------:R-:W-:Y:S02]  /*10ab0*/  ISETP.GE.AND P1, PT, R0, c[0x0][0x3c8], PT ;  /* 0x0000f20000007a0c */ /* 0x000fe40003f26270 */
[----:B------:R-:W-:Y:S02]  /*10ac0*/  IADD3 R6, R251, 0x98, RZ ;  /* 0x00000098fb067810 */ /* 0x000fe40007ffe0ff */
[----:B------:R-:W-:Y:S02]  /*10ad0*/  SHF.R.S32.HI R7, RZ, 0x1f, R4 ;  /* 0x0000001fff077819 */ /* 0x000fe40000011404 */
[----:B------:R-:W-:Y:S02]  /*10ae0*/  ISETP.GE.AND P5, PT, R6, c[0x0][0x3c8], PT ;  /* 0x0000f20006007a0c */ /* 0x000fe40003fa6270 */
[----:B-1----:R-:W-:-:S02]  /*10af0*/  @!P2 LEA R10, P6, R4, R5, 0x2 ;  /* 0x00000005040aa211 */ /* 0x002fc400078c10ff */
[----:B------:R-:W-:Y:S02]  /*10b00*/  SHF.R.S32.HI R15, RZ, 0x1f, R0 ;  /* 0x0000001fff0f7819 */ /* 0x000fe40000011400 */
[----:B------:R-:W-:Y:S02]  /*10b10*/  @!P2 LEA.HI.X R11, R4, R3, R7, 0x2, P6 ;  /* 0x00000003040ba211 */ /* 0x000fe400030f1407 */
[-C--:B----4-:R-:W-:Y:S02]  /*10b20*/  @!P1 LEA R20, P4, R0, R5.reuse, 0x2 ;  /* 0x0000000500149211 */ /* 0x090fe400078810ff */
[----:B------:R-:W-:Y:S01]  /*10b30*/  SHF.R.S32.HI R7, RZ, 0x1f, R14 ;  /* 0x0000001fff077819 */ /* 0x000fe2000001140e */
[----:B------:R1:W-:Y:S01]  /*10b40*/  @!P2 ST.E.64 [R10.64], R70 ;  /* 0x000000460a00a985 */ /* 0x0003e2000c101b06 */
[----:B------:R-:W-:Y:S02]  /*10b50*/  @!P0 LEA R16, P6, R14, R5, 0x2 ;  /* 0x000000050e108211 */ /* 0x000fe400078c10ff */
[----:B------:R-:W-:-:S02]  /*10b60*/  @!P1 LEA.HI.X R21, R0, R3, R15, 0x2, P4 ;  /* 0x0000000300159211 */ /* 0x000fc400020f140f */
[----:B------:R-:W-:Y:S02]  /*10b70*/  @!P0 LEA.HI.X R17, R14, R3, R7, 0x2, P6 ;  /* 0x000000030e118211 */ /* 0x000fe400030f1407 */
[----:B------:R-:W-:Y:S01]  /*10b80*/  IADD3 R4, R251, 0xa0, RZ ;  /* 0x000000a0fb047810 */ /* 0x000fe20007ffe0ff */
[----:B------:R-:W-:Y:S01]  /*10b90*/  @!P1 ST.E.64 [R20.64], R74 ;  /* 0x0000004a14009985 */ /* 0x000fe2000c101b06 */
[----:B------:R-:W-:Y:S02]  /*10ba0*/  SHF.R.S32.HI R0, RZ, 0x1f, R6 ;  /* 0x0000001fff007819 */ /* 0x000fe40000011406 */
[----:B------:R-:W-:Y:S01]  /*10bb0*/  @!P5 LEA R14, P6, R6, R5, 0x2 ;  /* 0x00000005060ed211 */ /* 0x000fe200078c10ff */
[----:B------:R-:W-:Y:S01]  /*10bc0*/  @!P0 ST.E.64 [R16.64], R78 ;  /* 0x0000004e10008985 */ /* 0x000fe2000c101b06 */
[----:B------:R-:W-:Y:S02]  /*10bd0*/  ISETP.GE.AND P4, PT, R4, c[0x0][0x3c8], PT ;  /* 0x0000f20004007a0c */ /* 0x000fe40003f86270 */
[----:B------:R-:W-:-:S02]  /*10be0*/  @!P5 LEA.HI.X R15, R6, R3, R0, 0x2, P6 ;  /* 0x00000003060fd211 */ /* 0x000fc400030f1400 */
[----:B------:R-:W-:Y:S02]  /*10bf0*/  IADD3 R0, R251, 0xa8, RZ ;  /* 0x000000a8fb007810 */ /* 0x000fe40007ffe0ff */
[----:B------:R-:W-:Y:S01]  /*10c00*/  ISETP.GE.AND P2, PT, R29, c[0x0][0x3c8], PT ;  /* 0x0000f2001d007a0c */ /* 0x000fe20003f46270 */
[----:B------:R-:W-:Y:S01]  /*10c10*/  @!P5 ST.E.64 [R14.64], R82 ;  /* 0x000000520e00d985 */ /* 0x000fe2000c101b06 */
[----:B------:R-:W-:Y:S02]  /*10c20*/  ISETP.GE.AND P3, PT, R0, c[0x0][0x3c8], PT ;  /* 0x0000f20000007a0c */ /* 0x000fe40003f66270 */
[----:B------:R-:W-:Y:S02]  /*10c30*/  IADD3 R26, R251, 0xb8, RZ ;  /* 0x000000b8fb1a7810 */ /* 0x000fe40007ffe0ff */
[----:B------:R-:W-:Y:S02]  /*10c40*/  SHF.R.S32.HI R6, RZ, 0x1f, R4 ;  /* 0x0000001fff067819 */ /* 0x000fe40000011404 */
[----:B--2---:R-:W-:-:S02]  /*10c50*/  @!P4 LEA R8, P6, R4, R5, 0x2 ;  /* 0x000000050408c211 */ /* 0x004fc400078c10ff */
[----:B------:R-:W-:Y:S02]  /*10c60*/  ISETP.GE.AND P0, PT, R24, c[0x0][0x3c8], PT ;  /* 0x0000f20018007a0c */ /* 0x000fe40003f06270 */
[----:B------:R-:W-:Y:S02]  /*10c70*/  ISETP.GE.AND P1, PT, R26, c[0x0][0x3c8], PT ;  /* 0x0000f2001a007a0c */ /* 0x000fe40003f26270 */
[----:B------:R-:W-:Y:S02]  /*10c80*/  @!P4 LEA.HI.X R9, R4, R3, R6, 0x2, P6 ;  /* 0x000000030409c211 */ /* 0x000fe400030f1406 */
[----:B------:R-:W-:Y:S02]  /*10c90*/  SHF.R.S32.HI R4, RZ, 0x1f, R0 ;  /* 0x0000001fff047819 */ /* 0x000fe40000011400 */
[----:B------:R-:W-:Y:S01]  /*10ca0*/  @!P3 LEA R6, P6, R0, R5, 0x2 ;  /* 0x000000050006b211 */ /* 0x000fe200078c10ff */
[----:B------:R2:W-:Y:S01]  /*10cb0*/  @!P4 ST.E.64 [R8.64], R86 ;  /* 0x000000560800c985 */ /* 0x0005e2000c101b06 */
[----:B------:R-:W-:-:S02]  /*10cc0*/  IADD3 R31, R251, 0xb0, RZ ;  /* 0x000000b0fb1f7810 */ /* 0x000fc40007ffe0ff */
[----:B------:R-:W-:Y:S02]  /*10cd0*/  @!P3 LEA.HI.X R7, R0, R3, R4, 0x2, P6 ;  /* 0x000000030007b211 */ /* 0x000fe400030f1404 */
[----:B------:R-:W-:Y:S02]  /*10ce0*/  IADD3 R30, R251, 0xc8, RZ ;  /* 0x000000c8fb1e7810 */ /* 0x000fe40007ffe0ff */
[----:B------:R-:W-:Y:S01]  /*10cf0*/  @!P2 LEA R18, P5, R29, R5, 0x2 ;  /* 0x000000051d12a211 */ /* 0x000fe200078a10ff */
[----:B------:R3:W-:Y:S01]  /*10d00*/  @!P3 ST.E.64 [R6.64], R90 ;  /* 0x0000005a0600b985 */ /* 0x0007e2000c101b06 */
[----:B------:R-:W-:Y:S02]  /*10d10*/  SHF.R.S32.HI R31, RZ, 0x1f, R31 ;  /* 0x0000001fff1f7819 */ /* 0x000fe4000001141f */
[C---:B------:R-:W-:Y:S02]  /*10d20*/  IADD3 R27, R251.reuse, 0xd0, RZ ;  /* 0x000000d0fb1b7810 */ /* 0x040fe40007ffe0ff */
[----:B------:R-:W-:-:S02]  /*10d30*/  IADD3 R25, R251, 0xc0, RZ ;  /* 0x000000c0fb197810 */ /* 0x000fc40007ffe0ff */
[----:B------:R-:W-:Y:S02]  /*10d40*/  IADD3 R28, R251, 0xb8, RZ ;  /* 0x000000b8fb1c7810 */ /* 0x000fe40007ffe0ff */
[----:B------:R-:W-:Y:S02]  /*10d50*/  ISETP.GE.AND P4, PT, R30, c[0x0][0x3c8], PT ;  /* 0x0000f2001e007a0c */ /* 0x000fe40003f86270 */
[----:B------:R-:W-:Y:S02]  /*10d60*/  @!P2 LEA.HI.X R19, R29, R3, R31, 0x2, P5 ;  /* 0x000000031d13a211 */ /* 0x000fe400028f141f */
[----:B-1----:R-:W-:Y:S02]  /*10d70*/  @!P0 LEA R10, P3, R24, R5, 0x2 ;  /* 0x00000005180a8211 */ /* 0x002fe400078610ff */
[----:B------:R-:W-:Y:S01]  /*10d80*/  SHF.R.S32.HI R25, RZ, 0x1f, R25 ;  /* 0x0000001fff197819 */ /* 0x000fe20000011419 */
[----:B------:R-:W-:Y:S01]  /*10d90*/  @!P2 ST.E.64 [R18.64], R94 ;  /* 0x0000005e1200a985 */ /* 0x000fe2000c101b06 */
[----:B------:R-:W-:-:S02]  /*10da0*/  ISETP.GE.AND P5, PT, R27, c[0x0][0x3c8], PT ;  /* 0x0000f2001b007a0c */ /* 0x000fc40003fa6270 */
[----:B------:R-:W-:Y:S02]  /*10db0*/  @!P1 LEA R12, P6, R26, R5, 0x2 ;  /* 0x000000051a0c9211 */ /* 0x000fe400078c10ff */
[----:B------:R-:W-:Y:S02]  /*10dc0*/  SHF.R.S32.HI R28, RZ, 0x1f, R28 ;  /* 0x0000001fff1c7819 */ /* 0x000fe4000001141c */
[-C--:B------:R-:W-:Y:S02]  /*10dd0*/  @!P0 LEA.HI.X R11, R24, R3.reuse, R25, 0x2, P3 ;  /* 0x00000003180b8211 */ /* 0x080fe400018f1419 */
[----:B------:R-:W-:Y:S02]  /*10de0*/  @!P1 LEA.HI.X R13, R26, R3, R28, 0x2, P6 ;  /* 0x000000031a0d9211 */ /* 0x000fe400030f141c */
[C---:B------:R-:W-:Y:S02]  /*10df0*/  IADD3 R25, R251.reuse, 0xd8, RZ ;  /* 0x000000d8fb197810 */ /* 0x040fe40007ffe0ff */
[----:B------:R-:W-:Y:S01]  /*10e00*/  IADD3 R31, R251, 0xc8, RZ ;  /* 0x000000c8fb1f7810 */ /* 0x000fe20007ffe0ff */
[----:B------:R1:W-:Y:S01]  /*10e10*/  @!P1 ST.E.64 [R12.64], R98 ;  /* 0x000000620c009985 */ /* 0x0003e2000c101b06 */
[----:B------:R-:W-:-:S02]  /*10e20*/  ISETP.GE.AND P3, PT, R25, c[0x0][0x3c8], PT ;  /* 0x0000f20019007a0c */ /* 0x000fc40003f66270 */
[C---:B------:R-:W-:Y:S01]  /*10e30*/  IADD3 R29, R251.reuse, 0xd0, RZ ;  /* 0x000000d0fb1d7810 */ /* 0x040fe20007ffe0ff */
[----:B------:R4:W-:Y:S01]  /*10e40*/  @!P0 ST.E.64 [R10.64], R102 ;  /* 0x000000660a008985 */ /* 0x0009e2000c101b06 */
[-C--:B--2---:R-:W-:Y:S02]  /*10e50*/  @!P4 LEA R8, P0, R30, R5.reuse, 0x2 ;  /* 0x000000051e08c211 */ /* 0x084fe400078010ff */
[----:B------:R-:W-:Y:S02]  /*10e60*/  SHF.R.S32.HI R31, RZ, 0x1f, R31 ;  /* 0x0000001fff1f7819 */ /* 0x000fe4000001141f */
[----:B------:R-:W-:Y:S02]  /*10e70*/  IADD3 R28, R251, 0xe0, RZ ;  /* 0x000000e0fb1c7810 */ /* 0x000fe40007ffe0ff */
[----:B------:R-:W-:Y:S02]  /*10e80*/  SHF.R.S32.HI R29, RZ, 0x1f, R29 ;  /* 0x0000001fff1d7819 */ /* 0x000fe4000001141d */
[----:B---3--:R-:W-:-:S02]  /*10e90*/  @!P5 LEA R6, P6, R27, R5, 0x2 ;  /* 0x000000051b06d211 */ /* 0x008fc400078c10ff */
[C---:B------:R-:W-:Y:S02]  /*10ea0*/  IADD3 R26, R251.reuse, 0xe8, RZ ;  /* 0x000000e8fb1a7810 */ /* 0x040fe40007ffe0ff */
[----:B------:R-:W-:Y:S02]  /*10eb0*/  IADD3 R24, R251, 0xf0, RZ ;  /* 0x000000f0fb187810 */ /* 0x000fe40007ffe0ff */
[-C--:B------:R-:W-:Y:S02]  /*10ec0*/  @!P4 LEA.HI.X R9, R30, R3.reuse, R31, 0x2, P0 ;  /* 0x000000031e09c211 */ /* 0x080fe400000f141f */
[----:B------:R-:W-:Y:S02]  /*10ed0*/  ISETP.GE.AND P2, PT, R28, c[0x0][0x3c8], PT ;  /* 0x0000f2001c007a0c */ /* 0x000fe40003f46270 */
[----:B------:R-:W-:Y:S01]  /*10ee0*/  @!P5 LEA.HI.X R7, R27, R3, R29, 0x2, P6 ;  /* 0x000000031b07d211 */ /* 0x000fe200030f141d */
[----:B------:R2:W-:Y:S01]  /*10ef0*/  @!P4 ST.E.64 [R8.64], R106 ;  /* 0x0000006a0800c985 */ /* 0x0005e2000c101b06 */
[----:B------:R-:W-:-:S02]  /*10f00*/  ISETP.GE.AND P1, PT, R26, c[0x0][0x3c8], PT ;  /* 0x0000f2001a007a0c */ /* 0x000fc40003f26270 */
[----:B------:R-:W-:Y:S01]  /*10f10*/  IADD3 R27, R251, 0xd8, RZ ;  /* 0x000000d8fb1b7810 */ /* 0x000fe20007ffe0ff */
[----:B------:R2:W-:Y:S01]  /*10f20*/  @!P5 ST.E.64 [R6.64], R110 ;  /* 0x0000006e0600d985 */ /* 0x0005e2000c101b06 */
[----:B------:R-:W-:Y:S02]  /*10f30*/  ISETP.GE.AND P0, PT, R24, c[0x0][0x3c8], PT ;  /* 0x0000f20018007a0c */ /* 0x000fe40003f06270 */
[----:B-1----:R-:W-:Y:S02]  /*10f40*/  @!P3 LEA R12, P4, R25, R5, 0x2 ;  /* 0x00000005190cb211 */ /* 0x002fe400078810ff */
[----:B------:R-:W-:Y:S02]  /*10f50*/  SHF.R.S32.HI R27, RZ, 0x1f, R27 ;  /* 0x0000001fff1b7819 */ /* 0x000fe4000001141b */
[----:B------:R-:W-:Y:S02]  /*10f60*/  IADD3 R29, R251, 0xe0, RZ ;  /* 0x000000e0fb1d7810 */ /* 0x000fe40007ffe0ff */
[----:B------:R-:W-:-:S02]  /*10f70*/  @!P3 LEA.HI.X R13, R25, R3, R27, 0x2, P4 ;  /* 0x00000003190db211 */ /* 0x000fc400020f141b */
[C---:B------:R-:W-:Y:S02]  /*10f80*/  IADD3 R27, R251.reuse, 0xe8, RZ ;  /* 0x000000e8fb1b7810 */ /* 0x040fe40007ffe0ff */
[----:B------:R-:W-:Y:S01]  /*10f90*/  IADD3 R25, R251, 0xf0, RZ ;  /* 0x000000f0fb197810 */ /* 0x000fe20007ffe0ff */
[----:B------:R2:W-:Y:S01]  /*10fa0*/  @!P3 ST.E.64 [R12.64], R114 ;  /* 0x000000720c00b985 */ /* 0x0005e2000c101b06 */
[-C--:B------:R-:W-:Y:S02]  /*10fb0*/  @!P2 LEA R16, P6, R28, R5.reuse, 0x2 ;  /* 0x000000051c10a211 */ /* 0x080fe400078c10ff */
[----:B------:R-:W-:Y:S02]  /*10fc0*/  SHF.R.S32.HI R29, RZ, 0x1f, R29 ;  /* 0x0000001fff1d7819 */ /* 0x000fe4000001141d */
[----:B------:R-:W-:Y:S02]  /*10fd0*/  @!P1 LEA R14, P5, R26, R5, 0x2 ;  /* 0x000000051a0e9211 */ /* 0x000fe400078a10ff */
[----:B------:R-:W-:-:S02]  /*10fe0*/  SHF.R.S32.HI R27, RZ, 0x1f, R27 ;  /* 0x0000001fff1b7819 */ /* 0x000fc4000001141b */
[----:B------:R-:W-:Y:S02]  /*10ff0*/  SHF.R.S32.HI R25, RZ, 0x1f, R25 ;  /* 0x0000001fff197819 */ /* 0x000fe40000011419 */
[----:B----4-:R-:W-:Y:S02]  /*11000*/  @!P0 LEA R10, P4, R24, R5, 0x2 ;  /* 0x00000005180a8211 */ /* 0x010fe400078810ff */
[-C--:B------:R-:W-:Y:S02]  /*11010*/  @!P2 LEA.HI.X R17, R28, R3.reuse, R29, 0x2, P6 ;  /* 0x000000031c11a211 */ /* 0x080fe400030f141d */
[-C--:B------:R-:W-:Y:S02]  /*11020*/  @!P1 LEA.HI.X R15, R26, R3.reuse, R27, 0x2, P5 ;  /* 0x000000031a0f9211 */ /* 0x080fe400028f141b */
[----:B------:R-:W-:Y:S01]  /*11030*/  @!P0 LEA.HI.X R11, R24, R3, R25, 0x2, P4 ;  /* 0x00000003180b8211 */ /* 0x000fe200020f1419 */
[----:B------:R2:W-:Y:S01]  /*11040*/  @!P2 ST.E.64 [R16.64], R118 ;  /* 0x000000761000a985 */ /* 0x0005e2000c101b06 */
[----:B------:R-:W-:-:S03]  /*11050*/  IADD3 R24, R251, 0xf8, RZ ;  /* 0x000000f8fb187810 */ /* 0x000fc60007ffe0ff */
[----:B------:R2:W-:Y:S04]  /*11060*/  @!P1 ST.E.64 [R14.64], R122 ;  /* 0x0000007a0e009985 */ /* 0x0005e8000c101b06 */
[----:B------:R2:W-:Y:S01]  /*11070*/  @!P0 ST.E.64 [R10.64], R126 ;  /* 0x0000007e0a008985 */ /* 0x0005e2000c101b06 */
[----:B------:R-:W-:-:S13]  /*11080*/  ISETP.GE.AND P0, PT, R24, c[0x0][0x3c8], PT ;  /* 0x0000f20018007a0c */ /* 0x000fda0003f06270 */
[----:B------:R-:W-:Y:S05]  /*11090*/  @P0 BRA `(.L_x_2226) ;  /* 0x00000df000000947 */ /* 0x000fea0003800000 */
[----:B------:R-:W-:Y:S02]  /*110a0*/  IADD3 R0, R251, 0xf8, RZ ;  /* 0x000000f8fb007810 */ /* 0x000fe40007ffe0ff */
[----:B------:R-:W-:Y:S02]  /*110b0*/  LEA R4, P0, R24, R5, 0x2 ;  /* 0x0000000518047211 */ /* 0x000fe400078010ff */
[----:B------:R-:W-:-:S04]  /*110c0*/  SHF.R.S32.HI R0, RZ, 0x1f, R0 ;  /* 0x0000001fff007819 */ /* 0x000fc80000011400 */
[----:B------:R-:W-:-:S05]  /*110d0*/  LEA.HI.X R5, R24, R3, R0, 0x2, P0 ;  /* 0x0000000318057211 */ /* 0x000fca00000f1400 */
[----:B------:R1:W-:Y:S01]  /*110e0*/  ST.E.64 [R4.64], R130 ;  /* 0x0000008204007985 */ /* 0x0003e2000c101b06 */
[----:B------:R-:W-:Y:S05]  /*110f0*/  BRA `(.L_x_2226) ;  /* 0x00000d9000007947 */ /* 0x000fea0003800000 */
.L_x_2211:
[----:B------:R-:W2:Y:S04]  /*11100*/  LDL.LU R4, [R1+0x50] ;  /* 0x0000500001047983 */ /* 0x000ea80000300800 */
[----:B------:R-:W3:Y:S04]  /*11110*/  LDL R5, [R1+0x3c] ;  /* 0x00003c0001057983 */ /* 0x000ee80000100800 */
[----:B------:R-:W4:Y:S01]  /*11120*/  LDL R10, [R1+0x38] ;  /* 0x00003800010a7983 */ /* 0x000f220000100800 */
        /* <DEDUP_REMOVED lines=16> */
[----:B-----5:R-:W2:Y:S04]  /*11230*/  LDG.E R3, [R6.64] ;  /* 0x0000000606037981 */ /* 0x020ea8000c1e1900 */
[----:B-1----:R-:W2:Y:S02]  /*11240*/  LDG.E R8, [R6.64+0x4] ;  /* 0x0000040606087981 */ /* 0x002ea4000c1e1900 */
[----:B--2---:R-:W-:Y:S02]  /*11250*/  IADD3 R3, -R3, R8, RZ ;  /* 0x0000000803037210 */ /* 0x004fe40007ffe1ff */
.L_x_2232:
[----:B------:R-:W-:Y:S01]  /*11260*/  ISETP.GT.AND P0, PT, R246, 0x7f, PT ;  /* 0x0000007ff600780c */ /* 0x000fe20003f04270 */
[----:B------:R-:W-:Y:S01]  /*11270*/  BSSY B0, `(.L_x_2233) ;  /* 0x0000036000007945 */ /* 0x000fe20003800000 */
[----:B------:R-:W-:Y:S02]  /*11280*/  SEL R5, R5, RZ, !P2 ;  /* 0x000000ff05057207 */ /* 0x000fe40005000000 */
[----:B-1----:R-:W-:-:S02]  /*11290*/  SEL R7, R10, RZ, !P2 ;  /* 0x000000ff0a077207 */ /* 0x002fc40005000000 */
[----:B-----5:R-:W-:-:S07]  /*112a0*/  SHF.R.S32.HI R8, RZ, 0x1f, R0 ;  /* 0x0000001fff087819 */ /* 0x020fce0000011400 */
        /* <DEDUP_REMOVED lines=8> */
[----:B------:R-:W-:Y:S01]  /*11330*/  ISETP.GT.AND P2, PT, R4, 0x1, PT ;  /* 0x000000010400780c */ /* 0x000fe20003f44270 */
[----:B------:R-:W-:Y:S01]  /*11340*/  IMAD.MOV.U32 R9, RZ, RZ, c[0x0][0x4e8] ;  /* 0x00013a00ff097624 */ /* 0x000fe200078e00ff */
[----:B------:R-:W-:Y:S02]  /*11350*/  MOV R12, R6 ;  /* 0x00000006000c7202 */ /* 0x000fe40000000f00 */
[----:B------:R-:W-:-:S02]  /*11360*/  SEL R26, R26, 0x328, P2 ;  /* 0x000003281a1a7807 */ /* 0x000fc40001000000 */
[----:B------:R-:W-:Y:S02]  /*11370*/  ISETP.NE.AND P0, PT, R9, 0x1, PT ;  /* 0x000000010900780c */ /* 0x000fe40003f05270 */
[----:B------:R-:W1:Y:S08]  /*11380*/  LDC.64 R24, c[0x0][R26+0x170] ;  /* 0x00005c001a187b82 */ /* 0x000e700000000a00 */
[----:B------:R-:W2:Y:S03]  /*11390*/  LDC.64 R18, c[0x0][R26+0x168] ;  /* 0x00005a001a127b82 */ /* 0x000ea60000000a00 */
[----:B------:R-:W-:-:S05]  /*113a0*/  @P0 IMAD.HI.U32 R11, R6, c[0x0][0x4ec], RZ ;  /* 0x00013b00060b0a27 */ /* 0x000fca00078e00ff */
[----:B------:R-:W4:Y:S01]  /*113b0*/  LDC.64 R22, c[0x0][R26+0x178] ;  /* 0x00005e001a167b82 */ /* 0x000f220000000a00 */
[----:B------:R-:W-:-:S07]  /*113c0*/  @P0 SHF.R.U32.HI R12, RZ, c[0x0][0x4f0], R11 ;  /* 0x00013c00ff0c0a19 */ /* 0x000fce000001160b */
[----:B------:R-:W5:Y:S01]  /*113d0*/  LDC.64 R20, c[0x0][R26+0x160] ;  /* 0x000058001a147b82 */ /* 0x000f620000000a00 */
[-C--:B-1----:R-:W-:Y:S02]  /*113e0*/  IMAD R14, R25, R5.reuse, RZ ;  /* 0x00000005190e7224 */ /* 0x082fe400078e02ff */
[----:B------:R-:W-:-:S04]  /*113f0*/  IMAD.WIDE.U32 R16, R24, R5, RZ ;  /* 0x0000000518107225 */ /* 0x000fc800078e00ff */
[----:B------:R-:W-:-:S05]  /*11400*/  IMAD R9, R24, R7, R14 ;  /* 0x0000000718097224 */ /* 0x000fca00078e020e */
[----:B------:R-:W-:Y:S01]  /*11410*/  IADD3 R9, R17, R9, RZ ;  /* 0x0000000911097210 */ /* 0x000fe20007ffe0ff */
[-C--:B--2---:R-:W-:Y:S02]  /*11420*/  IMAD R10, R19, R15.reuse, RZ ;  /* 0x0000000f130a7224 */ /* 0x084fe400078e02ff */
[----:B------:R-:W-:Y:S01]  /*11430*/  IMAD.WIDE.U32 R18, R18, R15, RZ ;  /* 0x0000000f12127225 */ /* 0x000fe200078e00ff */
[----:B---3--:R-:W-:-:S03]  /*11440*/  SEL R11, R13, RZ, P2 ;  /* 0x000000ff0d0b7207 */ /* 0x008fc60001000000 */
[----:B------:R-:W-:Y:S01]  /*11450*/  IMAD.IADD R13, R19, 0x1, R10 ;  /* 0x00000001130d7824 */ /* 0x000fe200078e020a */
[----:B------:R-:W-:Y:S01]  /*11460*/  IADD3 R19, P1, P0, R16, R18, R0 ;  /* 0x0000001210137210 */ /* 0x000fe2000783e000 */
[----:B------:R-:W-:Y:S02]  /*11470*/  IMAD.MOV R15, RZ, RZ, -R12 ;  /* 0x000000ffff0f7224 */ /* 0x000fe400078e0a0c */
[----:B----4-:R-:W-:Y:S01]  /*11480*/  IMAD R10, R23, R11, RZ ;  /* 0x0000000b170a7224 */ /* 0x010fe200078e02ff */
[----:B------:R-:W-:Y:S01]  /*11490*/  IADD3.X R9, R9, R13, R8, P1, P0 ;  /* 0x0000000d09097210 */ /* 0x000fe20000fe0408 */
[----:B------:R-:W-:-:S04]  /*114a0*/  IMAD.WIDE.U32 R22, R22, R11, RZ ;  /* 0x0000000b16167225 */ /* 0x000fc800078e00ff */
[----:B------:R-:W-:Y:S01]  /*114b0*/  IMAD R15, R15, c[0x0][0x4e8], R6 ;  /* 0x00013a000f0f7a24 */ /* 0x000fe200078e0206 */
[----:B------:R-:W-:Y:S02]  /*114c0*/  IADD3 R22, P1, P0, R12, R19, R22 ;  /* 0x000000130c167210 */ /* 0x000fe4000783e016 */
[----:B------:R-:W-:Y:S01]  /*114d0*/  IADD3 R10, R23, R10, RZ ;  /* 0x0000000a170a7210 */ /* 0x000fe20007ffe0ff */
[----:B-----5:R-:W-:Y:S01]  /*114e0*/  IMAD R11, R21, R15, RZ ;  /* 0x0000000f150b7224 */ /* 0x020fe200078e02ff */
[----:B------:R-:W-:Y:S02]  /*114f0*/  SHF.R.S32.HI R12, RZ, 0x1f, R12 ;  /* 0x0000001fff0c7819 */ /* 0x000fe4000001140c */
[----:B------:R-:W-:Y:S02]  /*11500*/  SHF.R.S32.HI R6, RZ, 0x1f, R15 ;  /* 0x0000001fff067819 */ /* 0x000fe4000001140f */
[----:B------:R-:W-:Y:S01]  /*11510*/  IADD3.X R23, R12, R9, R10, P1, P0 ;  /* 0x000000090c177210 */ /* 0x000fe20000fe040a */
[----:B------:R-:W-:Y:S01]  /*11520*/  IMAD.MOV.U32 R9, RZ, RZ, c[0x0][0x4a8] ;  /* 0x00012a00ff097624 */ /* 0x000fe200078e00ff */
[----:B------:R-:W-:Y:S01]  /*11530*/  MOV R10, c[0x0][0x4ac] ;  /* 0x00012b00000a7a02 */ /* 0x000fe20000000f00 */
[----:B------:R-:W-:-:S02]  /*11540*/  IMAD R6, R20, R6, R11 ;  /* 0x0000000614067224 */ /* 0x000fc400078e020b */
[----:B------:R-:W-:Y:S01]  /*11550*/  IMAD.WIDE.U32 R22, R20, R15, R22 ;  /* 0x0000000f14167225 */ /* 0x000fe200078e0016 */
[----:B------:R-:W-:Y:S02]  /*11560*/  SEL R9, R9, c[0x0][0x450], P2 ;  /* 0x0001140009097a07 */ /* 0x000fe40001000000 */
[----:B------:R-:W-:Y:S01]  /*11570*/  SEL R10, R10, c[0x0][0x454], P2 ;  /* 0x000115000a0a7a07 */ /* 0x000fe20001000000 */
[----:B------:R-:W-:Y:S01]  /*11580*/  IMAD.IADD R11, R23, 0x1, R6 ;  /* 0x00000001170b7824 */ /* 0x000fe200078e0206 */
[C---:B------:R-:W-:Y:S02]  /*11590*/  LEA R12, P0, R22.reuse, R9, 0x2 ;  /* 0x00000009160c7211 */ /* 0x040fe400078010ff */
[----:B------:R-:W-:Y:S02]  /*115a0*/  MOV R9, 0xff800000 ;  /* 0xff80000000097802 */ /* 0x000fe40000000f00 */
[----:B------:R-:W-:-:S05]  /*115b0*/  LEA.HI.X R13, R22, R10, R11, 0x2, P0 ;  /* 0x0000000a160d7211 */ /* 0x000fca00000f140b */
[----:B------:R1:W-:Y:S04]  /*115c0*/  STG.E [R12.64], R9 ;  /* 0x000000090c007986 */ /* 0x0003e8000c101906 */
.L_x_2234:
[----:B------:R-:W-:Y:S05]  /*115d0*/  BSYNC B0 ;  /* 0x0000000000007941 */ /* 0x000fea0003800000 */
.L_x_2233:
[----:B------:R-:W-:-:S13]  /*115e0*/  ISETP.GT.AND P0, PT, R4, 0x1, PT ;  /* 0x000000010400780c */ /* 0x000fda0003f04270 */
[----:B------:R-:W-:Y:S05]  /*115f0*/  @P0 BRA `(.L_x_2226) ;  /* 0x0000089000000947 */ /* 0x000fea0003800000 */
[----:B-1----:R-:W2:Y:S04]  /*11600*/  LDL.LU R9, [R1+0x40] ;  /* 0x0000400001097983 */ /* 0x002ea80000300800 */
[----:B------:R-:W3:Y:S01]  /*11610*/  LDL R6, [R1+0x4] ;  /* 0x0000040001067983 */ /* 0x000ee20000100800 */
[----:B------:R-:W-:Y:S01]  /*11620*/  MOV R4, c[0x0][0x4e8] ;  /* 0x00013a0000047a02 */ /* 0x000fe20000000f00 */
[----:B------:R-:W-:-:S03]  /*11630*/  IMAD R11, R8, c[0x0][0x3a0], RZ ;  /* 0x0000e800080b7a24 */ /* 0x000fc600078e02ff */
[----:B------:R-:W-:Y:S01]  /*11640*/  ISETP.NE.AND P0, PT, R4, 0x1, PT ;  /* 0x000000010400780c */ /* 0x000fe20003f05270 */
[C---:B------:R-:W-:Y:S01]  /*11650*/  IMAD R11, R0.reuse, c[0x0][0x3a4], R11 ;  /* 0x0000e900000b7a24 */ /* 0x040fe200078e020b */
[----:B--2---:R-:W-:Y:S01]  /*11660*/  MOV R12, R9 ;  /* 0x00000009000c7202 */ /* 0x004fe20000000f00 */
[----:B------:R-:W-:Y:S01]  /*11670*/  IMAD.WIDE.U32 R8, R0, c[0x0][0x3a0], RZ ;  /* 0x0000e80000087a25 */ /* 0x000fe200078e00ff */
[----:B---3--:R-:W-:-:S04]  /*11680*/  IADD3 R0, R6, R237, RZ ;  /* 0x000000ed06007210 */ /* 0x008fc80007ffe0ff */
[----:B------:R-:W-:Y:S02]  /*11690*/  IADD3 R9, R9, R11, RZ ;  /* 0x0000000b09097210 */ /* 0x000fe40007ffe0ff */
[----:B------:R-:W-:-:S03]  /*116a0*/  MOV R6, R0 ;  /* 0x0000000000067202 */ /* 0x000fc60000000f00 */
[----:B------:R-:W-:-:S04]  /*116b0*/  @P0 IMAD.HI.U32 R4, R0, c[0x0][0x4ec], RZ ;  /* 0x00013b0000040a27 */ /* 0x000fc800078e00ff */
[----:B------:R-:W-:Y:S01]  /*116c0*/  IMAD.WIDE.U32 R10, R12, c[0x0][0x3e8], R8 ;  /* 0x0000fa000c0a7a25 */ /* 0x000fe200078e0008 */
[----:B------:R-:W-:-:S03]  /*116d0*/  @P0 SHF.R.U32.HI R6, RZ, c[0x0][0x4f0], R4 ;  /* 0x00013c00ff060a19 */ /* 0x000fc60000011604 */
[----:B------:R-:W-:Y:S01]  /*116e0*/  IMAD R8, R7, c[0x0][0x3f0], RZ ;  /* 0x0000fc0007087a24 */ /* 0x000fe200078e02ff */
[----:B------:R-:W-:Y:S01]  /*116f0*/  SHF.R.S32.HI R4, RZ, 0x1f, R6 ;  /* 0x0000001fff047819 */ /* 0x000fe20000011406 */
[----:B------:R-:W-:Y:S01]  /*11700*/  IMAD R11, R12, c[0x0][0x3ec], R11 ;  /* 0x0000fb000c0b7a24 */ /* 0x000fe200078e020b */
[----:B------:R-:W-:Y:S01]  /*11710*/  SHF.R.S32.HI R12, RZ, 0x1f, R246 ;  /* 0x0000001fff0c7819 */ /* 0x000fe200000114f6 */
[C---:B------:R-:W-:Y:S02]  /*11720*/  IMAD R8, R5.reuse, c[0x0][0x3f4], R8 ;  /* 0x0000fd0005087a24 */ /* 0x040fe400078e0208 */
[----:B------:R-:W-:Y:S01]  /*11730*/  IMAD.WIDE.U32 R10, R5, c[0x0][0x3f0], R10 ;  /* 0x0000fc00050a7a25 */ /* 0x000fe200078e000a */
[----:B------:R-:W-:Y:S02]  /*11740*/  IADD3 R5, -R6, RZ, RZ ;  /* 0x000000ff06057210 */ /* 0x000fe40007ffe1ff */
[----:B------:R-:W-:Y:S01]  /*11750*/  LEA.HI R12, R12, R246, RZ, 0x3 ;  /* 0x000000f60c0c7211 */ /* 0x000fe200078f18ff */
[----:B------:R-:W-:Y:S01]  /*11760*/  IMAD R7, R4, c[0x0][0x3e0], RZ ;  /* 0x0000f80004077a24 */ /* 0x000fe200078e02ff */
[----:B------:R-:W-:Y:S01]  /*11770*/  IADD3 R11, R11, R8, RZ ;  /* 0x000000080b0b7210 */ /* 0x000fe20007ffe0ff */
[----:B------:R-:W-:Y:S01]  /*11780*/  IMAD R5, R5, c[0x0][0x4e8], R0 ;  /* 0x00013a0005057a24 */ /* 0x000fe200078e0200 */
[----:B------:R-:W-:Y:S01]  /*11790*/  SHF.R.S32.HI R12, RZ, 0x3, R12 ;  /* 0x00000003ff0c7819 */ /* 0x000fe2000001140c */
[----:B------:R-:W-:-:S02]  /*117a0*/  IMAD R7, R6, c[0x0][0x3e4], R7 ;  /* 0x0000f90006077a24 */ /* 0x000fc400078e0207 */
[----:B------:R-:W-:Y:S01]  /*117b0*/  IMAD.WIDE.U32 R10, R6, c[0x0][0x3e0], R10 ;  /* 0x0000f800060a7a25 */ /* 0x000fe200078e000a */
[----:B------:R-:W-:Y:S02]  /*117c0*/  SHF.R.S32.HI R0, RZ, 0x1f, R5 ;  /* 0x0000001fff007819 */ /* 0x000fe40000011405 */
        /* <DEDUP_REMOVED lines=10> */
.L_x_2290:
[----:B------:R-:W-:Y:S05]  /*11870*/  BRA.DIV ~URZ, `(.L_x_2236) ;  /* 0x000022327f007947 */ /* 0x000fea000b800000 */
[----:B------:R3:W4:Y:S02]  /*11880*/  SHFL.IDX PT, R5, R10, RZ, 0x181f ;  /* 0x00181fff0a057589 */ /* 0x00072400000e0000 */
.L_x_2291:
[----:B------:R-:W-:Y:S01]  /*11890*/  IMAD R14, R3, c[0x0][0x4e8], RZ ;  /* 0x00013a00030e7a24 */ /* 0x000fe200078e02ff */
[----:B------:R-:W-:Y:S04]  /*118a0*/  BSSY B0, `(.L_x_2237) ;  /* 0x0000014000007945 */ /* 0x000fe80003800000 */
        /* <DEDUP_REMOVED lines=11> */
[-C--:B------:R-:W-:Y:S02]  /*11960*/  @!P3 LEA.HI.X R9, R16, R12.reuse, R17, 0x1, P4 ;  /* 0x0000000c1009b211 */ /* 0x080fe400020f0c11 */
[C---:B------:R-:W-:Y:S02]  /*11970*/  @!P0 LEA R16, P4, R248.reuse, R5, 0x1 ;  /* 0x00000005f8108211 */ /* 0x040fe400078808ff */
[-C--:B------:R-:W-:Y:S01]  /*11980*/  @!P1 LEA.HI.X R5, R247, R12.reuse, R242, 0x1, P5 ;  /* 0x0000000cf7059211 */ /* 0x080fe200028f0cf2 */
[----:B------:R2:W-:Y:S01]  /*11990*/  @!P3 ST.E.128 [R8.64], RZ ;  /* 0x000000ff0800b985 */ /* 0x0005e2000c101d06 */
[----:B------:R-:W-:-:S03]  /*119a0*/  @!P0 LEA.HI.X R17, R248, R12, R241, 0x1, P4 ;  /* 0x0000000cf8118211 */ /* 0x000fc600020f0cf1 */
[----:B------:R2:W-:Y:S04]  /*119b0*/  @!P2 ST.E.128 [R6.64], RZ ;  /* 0x000000ff0600a985 */ /* 0x0005e8000c101d06 */
[----:B------:R2:W-:Y:S04]  /*119c0*/  @!P1 ST.E.128 [R4.64], RZ ;  /* 0x000000ff04009985 */ /* 0x0005e8000c101d06 */
[----:B------:R2:W-:Y:S02]  /*119d0*/  @!P0 ST.E.128 [R16.64], RZ ;  /* 0x000000ff10008985 */ /* 0x0005e4000c101d06 */
.L_x_2238:
[----:B------:R-:W-:Y:S05]  /*119e0*/  BSYNC B0 ;  /* 0x0000000000007941 */ /* 0x000fea0003800000 */
.L_x_2237:
[----:B------:R-:W-:Y:S05]  /*119f0*/  BRA.DIV ~URZ, `(.L_x_2239) ;  /* 0x000021127f007947 */ /* 0x000fea000b800000 */
[----:B------:R1:W3:Y:S04]  /*11a00*/  SHFL.IDX PT, R3, R11, 0x1, 0x181f ;  /* 0x00381f000b037f89 */ /* 0x0002e800000e0000 */
[----:B--2-4-:R1:W2:Y:S02]  /*11a10*/  SHFL.IDX PT, R5, R10, 0x1, 0x181f ;  /* 0x00381f000a057f89 */ /* 0x0142a400000e0000 */
.L_x_2292:
[----:B------:R-:W-:Y:S01]  /*11a20*/  IADD3 R7, R237, 0x20, RZ ;  /* 0x00000020ed077810 */ /* 0x000fe20007ffe0ff */
[----:B------:R-:W-:Y:S03]  /*11a30*/  BSSY B0, `(.L_x_2240) ;  /* 0x0000014000007945 */ /* 0x000fe60003800000 */
[----:B------:R-:W-:-:S13]  /*11a40*/  ISETP.GE.AND P0, PT, R7, R14, PT ;  /* 0x0000000e0700720c */ /* 0x000fda0003f06270 */
[----:B------:R-:W-:Y:S05]  /*11a50*/  @P0 BRA `(.L_x_2241) ;  /* 0x0000011000000947 */ /* 0x000fea0003800000 */
[----:B------:R-:W4:Y:S01]  /*11a60*/  LDL.64 R12, [R1+0x10] ;  /* 0x00001000010c7983 */ /* 0x000f220000100a00 */
[----:B------:R-:W-:Y:S02]  /*11a70*/  ISETP.GE.AND P2, PT, R250, c[0x0][0x3c8], PT ;  /* 0x0000f200fa007a0c */ /* 0x000fe40003f46270 */
[----:B------:R-:W-:Y:S02]  /*11a80*/  ISETP.GE.AND P1, PT, R247, c[0x0][0x3c8], PT ;  /* 0x0000f200f7007a0c */ /* 0x000fe40003f26270 */
[----:B------:R-:W-:-:S09]  /*11a90*/  ISETP.GE.AND P0, PT, R248, c[0x0][0x3c8], PT ;  /* 0x0000f200f8007a0c */ /* 0x000fd20003f06270 */
[CC--:B--2---:R-:W-:Y:S02]  /*11aa0*/  @!P2 LEA R6, P6, R250.reuse, R5.reuse, 0x1 ;  /* 0x00000005fa06a211 */ /* 0x0c4fe400078c08ff */
[----:B------:R-:W-:Y:S02]  /*11ab0*/  @!P1 LEA R4, P5, R247, R5, 0x1 ;  /* 0x00000005f7049211 */ /* 0x000fe400078a08ff */
[----:B---3--:R-:W-:Y:S02]  /*11ac0*/  @!P2 LEA.HI.X R7, R250, R3, R243, 0x1, P6 ;  /* 0x00000003fa07a211 */ /* 0x008fe400030f0cf3 */
[----:B----4-:R-:W-:-:S13]  /*11ad0*/  ISETP.GE.AND P3, PT, R12, c[0x0][0x3c8], PT ;  /* 0x0000f2000c007a0c */ /* 0x010fda0003f66270 */
[----:B------:R-:W-:-:S04]  /*11ae0*/  @!P3 LEA R8, P4, R12, R5, 0x1 ;  /* 0x000000050c08b211 */ /* 0x000fc800078808ff */
[----:B------:R-:W-:Y:S02]  /*11af0*/  @!P3 LEA.HI.X R9, R12, R3, R13, 0x1, P4 ;  /* 0x000000030c09b211 */ /* 0x000fe400020f0c0d */
[C---:B------:R-:W-:Y:S02]  /*11b00*/  @!P0 LEA R12, P4, R248.reuse, R5, 0x1 ;  /* 0x00000005f80c8211 */ /* 0x040fe400078808ff */
[-C--:B------:R-:W-:Y:S01]  /*11b10*/  @!P1 LEA.HI.X R5, R247, R3.reuse, R242, 0x1, P5 ;  /* 0x00000003f7059211 */ /* 0x080fe200028f0cf2 */
[----:B------:R2:W-:Y:S01]  /*11b20*/  @!P3 ST.E.128 [R8.64], RZ ;  /* 0x000000ff0800b985 */ /* 0x0005e2000c101d06 */
[----:B------:R-:W-:-:S03]  /*11b30*/  @!P0 LEA.HI.X R13, R248, R3, R241, 0x1, P4 ;  /* 0x00000003f80d8211 */ /* 0x000fc600020f0cf1 */
[----:B------:R2:W-:Y:S04]  /*11b40*/  @!P2 ST.E.128 [R6.64], RZ ;  /* 0x000000ff0600a985 */ /* 0x0005e8000c101d06 */
[----:B------:R2:W-:Y:S04]  /*11b50*/  @!P1 ST.E.128 [R4.64], RZ ;  /* 0x000000ff04009985 */ /* 0x0005e8000c101d06 */
[----:B------:R2:W-:Y:S02]  /*11b60*/  @!P0 ST.E.128 [R12.64], RZ ;  /* 0x000000ff0c008985 */ /* 0x0005e4000c101d06 */
.L_x_2241:
[----:B------:R-:W-:Y:S05]  /*11b70*/  BSYNC B0 ;  /* 0x0000000000007941 */ /* 0x000fea0003800000 */
.L_x_2240:
[----:B------:R-:W-:Y:S05]  /*11b80*/  BRA.DIV ~URZ, `(.L_x_2242) ;  /* 0x000020427f007947 */ /* 0x000fea000b800000 */
[----:B---3--:R3:W4:Y:S02]  /*11b90*/  SHFL.IDX PT, R3, R11, 0x2, 0x181f ;  /* 0x00581f000b037f89 */ /* 0x00872400000e0000 */
.L_x_2293:
[----:B------:R-:W-:Y:S05]  /*11ba0*/  BRA.DIV ~URZ, `(.L_x_2243) ;  /* 0x000020927f007947 */ /* 0x000fea000b800000 */
[----:B--2---:R2:W1:Y:S02]  /*11bb0*/  SHFL.IDX PT, R5, R10, 0x2, 0x181f ;  /* 0x00581f000a057f89 */ /* 0x00446400000e0000 */
.L_x_2294:
        /* <DEDUP_REMOVED lines=10> */
[----:B----4-:R-:W-:Y:S02]  /*11c60*/  @!P2 LEA.HI.X R7, R250, R3, R243, 0x1, P6 ;  /* 0x00000003fa07a211 */ /* 0x010fe400030f0cf3 */
[----:B-----5:R-:W-:-:S13]  /*11c70*/  ISETP.GE.AND P3, PT, R12, c[0x0][0x3c8], PT ;  /* 0x0000f2000c007a0c */ /* 0x020fda0003f66270 */
        /* <DEDUP_REMOVED lines=9> */
.L_x_2245:
[----:B------:R-:W-:Y:S05]  /*11d10*/  BSYNC B0 ;  /* 0x0000000000007941 */ /* 0x000fea0003800000 */
.L_x_2244:
[----:B------:R-:W-:Y:S05]  /*11d20*/  BRA.DIV ~URZ, `(.L_x_2246) ;  /* 0x00001f727f007947 */ /* 0x000fea000b800000 */
[----:B-1-3--:R-:W1:Y:S04]  /*11d30*/  SHFL.IDX PT, R11, R11, 0x3, 0x181f ;  /* 0x00781f000b0b7f89 */ /* 0x00ae6800000e0000 */
[----:B------:R3:W2:Y:S02]  /*11d40*/  SHFL.IDX PT, R5, R10, 0x3, 0x181f ;  /* 0x00781f000a057f89 */ /* 0x0006a400000e0000 */
.L_x_2295:
[----:B------:R-:W-:-:S04]  /*11d50*/  IADD3 R237, R237, 0x60, RZ ;  /* 0x00000060eded7810 */ /* 0x000fc80007ffe0ff */
[----:B------:R-:W-:-:S13]  /*11d60*/  ISETP.GE.AND P0, PT, R237, R14, PT ;  /* 0x0000000eed00720c */ /* 0x000fda0003f06270 */
[----:B------:R-:W-:Y:S05]  /*11d70*/  @P0 BRA `(.L_x_2226) ;  /* 0x0000011000000947 */ /* 0x000fea0003800000 */
[----:B------:R-:W5:Y:S01]  /*11d80*/  LDL.64 R12, [R1+0x10] ;  /* 0x00001000010c7983 */ /* 0x000f620000100a00 */
[----:B------:R-:W-:Y:S02]  /*11d90*/  ISETP.GE.AND P2, PT, R250, c[0x0][0x3c8], PT ;  /* 0x0000f200fa007a0c */ /* 0x000fe40003f46270 */
[----:B------:R-:W-:Y:S02]  /*11da0*/  ISETP.GE.AND P1, PT, R247, c[0x0][0x3c8], PT ;  /* 0x0000f200f7007a0c */ /* 0x000fe40003f26270 */
[----:B------:R-:W-:-:S09]  /*11db0*/  ISETP.GE.AND P0, PT, R248, c[0x0][0x3c8], PT ;  /* 0x0000f200f8007a0c */ /* 0x000fd20003f06270 */
[CC--:B--2---:R-:W-:Y:S02]  /*11dc0*/  @!P2 LEA R6, P6, R250.reuse, R5.reuse, 0x1 ;  /* 0x00000005fa06a211 */ /* 0x0c4fe400078c08ff */
[----:B------:R-:W-:Y:S02]  /*11dd0*/  @!P1 LEA R4, P5, R247, R5, 0x1 ;  /* 0x00000005f7049211 */ /* 0x000fe400078a08ff */
[----:B-1----:R-:W-:Y:S02]  /*11de0*/  @!P2 LEA.HI.X R7, R250, R11, R243, 0x1, P6 ;  /* 0x0000000bfa07a211 */ /* 0x002fe400030f0cf3 */
[----:B-----5:R-:W-:-:S13]  /*11df0*/  ISETP.GE.AND P3, PT, R12, c[0x0][0x3c8], PT ;  /* 0x0000f2000c007a0c */ /* 0x020fda0003f66270 */
[----:B------:R-:W-:-:S04]  /*11e00*/  @!P3 LEA R8, P4, R12, R5, 0x1 ;  /* 0x000000050c08b211 */ /* 0x000fc800078808ff */
[----:B------:R-:W-:Y:S02]  /*11e10*/  @!P3 LEA.HI.X R9, R12, R11, R13, 0x1, P4 ;  /* 0x0000000b0c09b211 */ /* 0x000fe400020f0c0d */
[C---:B---3--:R-:W-:Y:S02]  /*11e20*/  @!P0 LEA R10, P4, R248.reuse, R5, 0x1 ;  /* 0x00000005f80a8211 */ /* 0x048fe400078808ff */
[-C--:B------:R-:W-:Y:S01]  /*11e30*/  @!P1 LEA.HI.X R5, R247, R11.reuse, R242, 0x1, P5 ;  /* 0x0000000bf7059211 */ /* 0x080fe200028f0cf2 */
[----:B------:R1:W-:Y:S01]  /*11e40*/  @!P3 ST.E.128 [R8.64], RZ ;  /* 0x000000ff0800b985 */ /* 0x0003e2000c101d06 */
[----:B------:R-:W-:-:S03]  /*11e50*/  @!P0 LEA.HI.X R11, R248, R11, R241, 0x1, P4 ;  /* 0x0000000bf80b8211 */ /* 0x000fc600020f0cf1 */
[----:B------:R1:W-:Y:S04]  /*11e60*/  @!P2 ST.E.128 [R6.64], RZ ;  /* 0x000000ff0600a985 */ /* 0x0003e8000c101d06 */
[----:B------:R1:W-:Y:S04]  /*11e70*/  @!P1 ST.E.128 [R4.64], RZ ;  /* 0x000000ff04009985 */ /* 0x0003e8000c101d06 */
[----:B------:R1:W-:Y:S02]  /*11e80*/  @!P0 ST.E.128 [R10.64], RZ ;  /* 0x000000ff0a008985 */ /* 0x0003e4000c101d06 */
.L_x_2226:
[----:B------:R-:W-:Y:S05]  /*11e90*/  BSYNC B1 ;  /* 0x0000000000017941 */ /* 0x000fea0003800000 */
.L_x_2210:
[----:B------:R-:W5:Y:S02]  /*11ea0*/  LDL R0, [R1+0x8] ;  /* 0x0000080001007983 */ /* 0x000f640000100800 */
[----:B-----5:R-:W-:-:S13]  /*11eb0*/  ISETP.NE.AND P0, PT, R0, RZ, PT ;  /* 0x000000ff0000720c */ /* 0x020fda0003f05270 */
[----:B------:R-:W-:Y:S01]  /*11ec0*/  @P0 WARPSYNC 0xffffffff ;  /* 0xffffffff00000948 */ /* 0x000fe20003800000 */
[----:B------:R-:W-:Y:S06]  /*11ed0*/  @P0 BAR.SYNC.DEFER_BLOCKING 0x5, 0x100 ;  /* 0x0144000000000b1d */ /* 0x000fec0000010000 */
[----:B------:R-:W4:Y:S04]  /*11ee0*/  @P0 LDS.128 R236, [0x20100] ;  /* 0x02010000ffec0984 */ /* 0x000f280000000c00 */
[----:B------:R-:W-:Y:S06]  /*11ef0*/  @P0 BAR.ARV 0x4, 0x100 ;  /* 0x0104000000000b1d */ /* 0x000fec0000002000 */
[----:B------:R-:W-:Y:S05]  /*11f00*/  @P0 BRA `(.L_x_2247) ;  /* 0x00000ea000000947 */ /* 0x000fea0003800000 */
[----:B-1234-:R-:W-:Y:S01]  /*11f10*/  LOP3.LUT R10, R246, 0x1f, RZ, 0xc0, !PT ;  /* 0x0000001ff60a7812 */ /* 0x01efe200078ec0ff */
[----:B------:R-:W-:-:S03]  /*11f20*/  IMAD.MOV.U32 R12, RZ, RZ, RZ ;  /* 0x000000ffff0c7224 */ /* 0x000fc600078e00ff */
[----:B------:R-:W-:Y:S01]  /*11f30*/  ISETP.NE.AND P5, PT, R10, 0x1f, PT ;  /* 0x0000001f0a00780c */ /* 0x000fe20003fa5270 */
[----:B------:R-:W-:Y:S10]  /*11f40*/  BRA.DIV ~URZ, `(.L_x_2248) ;  /* 0x00001e127f007947 */ /* 0x000ff4000b800000 */
[----:B------:R1:W2:Y:S02]  /*11f50*/  SHFL.IDX PT, R3, R2, RZ, 0x1f ;  /* 0x00001fff02037589 */ /* 0x0002a400000e0000 */
.L_x_2296:
[----:B------:R-:W-:Y:S05]  /*11f60*/  BRA.DIV ~URZ, `(.L_x_2249) ;  /* 0x00001e627f007947 */ /* 0x000fea000b800000 */
[----:B-1----:R-:W1:Y:S02]  /*11f70*/  SHFL.IDX PT, R2, R2, 0x1, 0x1f ;  /* 0x00201f0002027f89 */ /* 0x002e6400000e0000 */
.L_x_2297:
[----:B------:R-:W-:Y:S02]  /*11f80*/  IMAD.IADD R5, R239, 0x1, R10 ;  /* 0x00000001ef057824 */ /* 0x000fe400078e020a */
[----:B------:R-:W-:-:S03]  /*11f90*/  IMAD.MOV.U32 R237, RZ, RZ, RZ ;  /* 0x000000ffffed7224 */ /* 0x000fc600078e00ff */
        /* <DEDUP_REMOVED lines=16> */
.L_x_2298:
        /* <DEDUP_REMOVED lines=16> */
.L_x_2299:
[----:B----4-:R-:W-:Y:S01]  /*121a0*/  IMAD R5, R5, c[0x0][0x538], RZ ;  /* 0x00014e0005057a24 */ /* 0x010fe200078e02ff */
[----:B------:R-:W-:Y:S04]  /*121b0*/  BSSY B1, `(.L_x_2252) ;  /* 0x00000ba000017945 */ /* 0x000fe80003800000 */
[----:B-1----:R-:W-:-:S04]  /*121c0*/  IADD3 R236, R5, R2, RZ ;  /* 0x0000000205ec7210 */ /* 0x002fc80007ffe0ff */
[----:B--2---:R-:W-:-:S13]  /*121d0*/  ISETP.GT.AND P6, PT, R236, R3, PT ;  /* 0x00000003ec00720c */ /* 0x004fda0003fc4270 */
[----:B------:R-:W-:Y:S05]  /*121e0*/  @P6 BRA `(.L_x_2253) ;  /* 0x0000024000006947 */ /* 0x000fea0003800000 */
.L_x_2257:
        /* <DEDUP_REMOVED lines=16> */
.L_x_2300:
        /* <DEDUP_REMOVED lines=12> */
[----:B---3--:R-:W1:Y:S02]  /*123b0*/  SHFL.UP PT, R13, R0, 0x10, RZ ;  /* 0x06000000000d7989 */ /* 0x008e6400000e00ff */
[----:B-1----:R-:W-:-:S05]  /*123c0*/  SEL R13, R13, RZ, P4 ;  /* 0x000000ff0d0d7207 */ /* 0x002fca0002000000 */
[----:B------:R-:W-:-:S05]  /*123d0*/  IMAD.IADD R13, R0, 0x1, R13 ;  /* 0x00000001000d7824 */ /* 0x000fca00078e020d */
[----:B------:R1:W2:Y:S02]  /*123e0*/  SHFL.IDX PT, R5, R13, 0x1f, 0x1f ;  /* 0x03e01f000d057f89 */ /* 0x0002a400000e0000 */
.L_x_2301:
[----:B--2---:R-:W-:-:S05]  /*123f0*/  IMAD R5, R5, c[0x0][0x538], RZ ;  /* 0x00014e0005057a24 */ /* 0x004fca00078e02ff */
[----:B------:R-:W-:-:S04]  /*12400*/  IADD3 R236, R5, R236, RZ ;  /* 0x000000ec05ec7210 */ /* 0x000fc80007ffe0ff */
[----:B------:R-:W-:-:S13]  /*12410*/  ISETP.GT.AND P6, PT, R236, R3, PT ;  /* 0x00000003ec00720c */ /* 0x000fda0003fc4270 */
[----:B-1----:R-:W-:Y:S05]  /*12420*/  @!P6 BRA `(.L_x_2257) ;  /* 0xfffffdc00000e947 */ /* 0x002fea000383ffff */
.L_x_2253:
[----:B------:R-:W-:-:S05]  /*12430*/  IADD3 R236, -R5, R236, RZ ;  /* 0x000000ec05ec7210 */ /* 0x000fca0007ffe1ff */
[----:B------:R-:W-:-:S05]  /*12440*/  IMAD R0, R13, c[0x0][0x538], R236 ;  /* 0x00014e000d007a24 */ /* 0x000fca00078e02ec */
[----:B------:R-:W-:Y:S01]  /*12450*/  ISETP.GT.AND P0, PT, R0, R3, PT ;  /* 0x000000030000720c */ /* 0x000fe20003f04270 */
[----:B------:R-:W-:-:S12]  /*12460*/  BRA.DIV ~URZ, `(.L_x_2258) ;  /* 0x00001db27f007947 */ /* 0x000fd8000b800000 */
[----:B------:R-:W-:-:S04]  /*12470*/  VOTE.ANY R11, PT, !P0 ;  /* 0x00000000000b7806 */ /* 0x000fc800040e0100 */
.L_x_2302:
[----:B------:R-:W1:Y:S02]  /*12480*/  POPC R4, R11 ;  /* 0x0000000b00047309 */ /* 0x000e640000000000 */
[----:B-1----:R-:W-:Y:S01]  /*12490*/  IADD3 R239, R4, R239, RZ ;  /* 0x000000ef04ef7210 */ /* 0x002fe20007ffe0ff */
[----:B------:R-:W-:Y:S05]  /*124a0*/  BRA.DIV ~URZ, `(.L_x_2259) ;  /* 0x00001db27f007947 */ /* 0x000fea000b800000 */
[----:B------:R1:W2:Y:S04]  /*124b0*/  SHFL.IDX PT, R237, R237, R4, 0x1f ;  /* 0x00001f04eded7589 */ /* 0x0002a800000e0000 */
[----:B------:R1:W4:Y:S02]  /*124c0*/  SHFL.IDX PT, R2, R12, R4, 0x1f ;  /* 0x00001f040c027589 */ /* 0x00032400000e0000 */
.L_x_2303:
[----:B------:R-:W-:Y:S01]  /*124d0*/  ISETP.NE.AND P0, PT, R11, RZ, PT ;  /* 0x000000ff0b00720c */ /* 0x000fe20003f05270 */
[----:B------:R-:W-:-:S12]  /*124e0*/  BSSY B0, `(.L_x_2260) ;  /* 0x0000005000007945 */ /* 0x000fd80003800000 */
[----:B------:R-:W-:Y:S05]  /*124f0*/  @!P0 BRA `(.L_x_2261) ;  /* 0x0000003000008947 */ /* 0x000fea0003800000 */
[----:B-1----:R-:W-:Y:S01]  /*12500*/  IADD3 R4, R4, -0x1, RZ ;  /* 0xffffffff04047810 */ /* 0x002fe20007ffe0ff */
[----:B------:R-:W-:Y:S05]  /*12510*/  BRA.DIV ~URZ, `(.L_x_2262) ;  /* 0x00001df27f007947 */ /* 0x000fea000b800000 */
[----:B------:R1:W3:Y:S02]  /*12520*/  SHFL.IDX PT, R15, R13, R4, 0x1f ;  /* 0x00001f040d0f7589 */ /* 0x0002e400000e0000 */
.L_x_2261:
[----:B------:R-:W-:Y:S05]  /*12530*/  BSYNC B0 ;  /* 0x0000000000007941 */ /* 0x000fea0003800000 */
.L_x_2260:
[----:B----4-:R-:W-:Y:S01]  /*12540*/  ISETP.NE.AND P0, PT, R2, 0x1, PT ;  /* 0x000000010200780c */ /* 0x010fe20003f05270 */
[----:B---3--:R-:W-:Y:S01]  /*12550*/  IMAD R236, R15, c[0x0][0x538], R236 ;  /* 0x00014e000fec7a24 */ /* 0x008fe200078e02ec */
[----:B------:R-:W-:Y:S04]  /*12560*/  BSSY B0, `(.L_x_2263) ;  /* 0x0000077000007945 */ /* 0x000fe80003800000 */
[----:B------:R-:W-:-:S07]  /*12570*/  IADD3 R6, -R236, R3, RZ ;  /* 0x00000003ec067210 */ /* 0x000fce0007ffe1ff */
[----:B------:R-:W-:Y:S05]  /*12580*/  @!P0 BRA `(.L_x_2264) ;  /* 0x0000037000008947 */ /* 0x000fea0003800000 */
[-C--:B-12---:R-:W-:Y:S02]  /*12590*/  IABS R4, R237.reuse ;  /* 0x000000ed00047213 */ /* 0x086fe40000000000 */
        /* <DEDUP_REMOVED lines=12> */
[----:B------:R-:W-:-:S06]  /*12660*/  IMAD.HI.U32 R8, R13, R8, R12 ;  /* 0x000000080d087227 */ /* 0x000fcc00078e000c */
[----:B------:R-:W-:Y:S02]  /*12670*/  IMAD.HI.U32 R5, R8, R3, RZ ;  /* 0x0000000308057227 */ /* 0x000fe400078e00ff */
[----:B------:R-:W1:Y:S02]  /*12680*/  MUFU.RCP R8, R11 ;  /* 0x0000000b00087308 */ /* 0x000e640000001000 */
[----:B------:R-:W-:Y:S01]  /*12690*/  IMAD R3, R5, R0, R3 ;  /* 0x0000000005037224 */ /* 0x000fe200078e0203 */
[----:B------:R-:W-:-:S04]  /*126a0*/  LOP3.LUT R0, R6, R237, RZ, 0x3c, !PT ;  /* 0x000000ed06007212 */ /* 0x000fc800078e3cff */
[----:B------:R-:W-:Y:S02]  /*126b0*/  ISETP.GT.U32.AND P1, PT, R4, R3, PT ;  /* 0x000000030400720c */ /* 0x000fe40003f24070 */
[----:B------:R-:W-:Y:S02]  /*126c0*/  ISETP.GE.AND P0, PT, R0, RZ, PT ;  /* 0x000000ff0000720c */ /* 0x000fe40003f06270 */
[----:B------:R-:W-:Y:S02]  /*126d0*/  IABS R0, R2 ;  /* 0x0000000200007213 */ /* 0x000fe40000000000 */
[----:B-1----:R-:W-:-:S03]  /*126e0*/  IADD3 R8, R8, 0xffffffe, RZ ;  /* 0x0ffffffe08087810 */ /* 0x002fc60007ffe0ff */
[----:B------:R-:W-:-:S04]  /*126f0*/  IMAD.MOV R0, RZ, RZ, -R0 ;  /* 0x000000ffff007224 */ /* 0x000fc800078e0a00 */
[----:B------:R-:W-:Y:S01]  /*12700*/  @!P1 IMAD.IADD R3, R3, 0x1, -R4 ;  /* 0x0000000103039824 */ /* 0x000fe200078e0a04 */
[----:B------:R-:W1:Y:S01]  /*12710*/  F2I.FTZ.U32.TRUNC.NTZ R9, R8 ;  /* 0x0000000800097305 */ /* 0x000e62000021f000 */
[----:B------:R-:W-:Y:S02]  /*12720*/  @!P1 IADD3 R5, R5, 0x1, RZ ;  /* 0x0000000105059810 */ /* 0x000fe40007ffe0ff */
[----:B------:R-:W-:Y:S02]  /*12730*/  ISETP.NE.AND P1, PT, R237, RZ, PT ;  /* 0x000000ffed00720c */ /* 0x000fe40003f25270 */
[----:B------:R-:W-:Y:S01]  /*12740*/  ISETP.GE.U32.AND P2, PT, R3, R4, PT ;  /* 0x000000040300720c */ /* 0x000fe20003f46070 */
[----:B-1----:R-:W-:-:S12]  /*12750*/  IMAD.MOV R4, RZ, RZ, -R9 ;  /* 0x000000ffff047224 */ /* 0x002fd800078e0a09 */
[----:B------:R-:W-:Y:S01]  /*12760*/  @P2 IADD3 R5, R5, 0x1, RZ ;  /* 0x0000000105052810 */ /* 0x000fe20007ffe0ff */
[----:B------:R-:W-:Y:S02]  /*12770*/  IMAD.MOV.U32 R8, RZ, RZ, RZ ;  /* 0x000000ffff087224 */ /* 0x000fe400078e00ff */
[----:B------:R-:W-:Y:S02]  /*12780*/  IMAD R4, R4, R7, RZ ;  /* 0x0000000704047224 */ /* 0x000fe400078e02ff */
[----:B------:R-:W-:Y:S01]  /*12790*/  @!P0 IMAD.MOV R5, RZ, RZ, -R5 ;  /* 0x000000ffff058224 */ /* 0x000fe200078e0a05 */
[----:B------:R-:W-:Y:S01]  /*127a0*/  @!P1 LOP3.LUT R5, RZ, R237, RZ, 0x33, !PT ;  /* 0x000000edff059212 */ /* 0x000fe200078e33ff */
[----:B------:R-:W-:-:S03]  /*127b0*/  IMAD.HI.U32 R4, R9, R4, R8 ;  /* 0x0000000409047227 */ /* 0x000fc600078e0008 */
[----:B------:R-:W-:-:S05]  /*127c0*/  IABS R3, R5 ;  /* 0x0000000500037213 */ /* 0x000fca0000000000 */
        /* <DEDUP_REMOVED lines=16> */
[----:B------:R-:W-:-:S04]  /*128d0*/  IMAD R5, R2, 0x1000000, R4 ;  /* 0x0100000002057824 */ /* 0x000fc800078e0204 */
[----:B------:R-:W-:Y:S01]  /*128e0*/  IMAD R238, R0, 0x10000, R5 ;  /* 0x0001000000ee7824 */ /* 0x000fe200078e0205 */
[----:B------:R-:W-:Y:S05]  /*128f0*/  BRA `(.L_x_2265) ;  /* 0x000003d000007947 */ /* 0x000fea0003800000 */
.L_x_2264:
[----:B------:R-:W-:-:S04]  /*12900*/  IMAD.MOV.U32 R0, RZ, RZ, 0x4 ;  /* 0x00000004ff007424 */ /* 0x000fc800078e00ff */
[----:B-1----:R-:W-:-:S05]  /*12910*/  IMAD.WIDE R12, R239, R0, c[0x0][0x590] ;  /* 0x00016400ef0c7625 */ /* 0x002fca00078e0200 */
        /* <DEDUP_REMOVED lines=24> */
[----:B------:R-:W-:-:S04]  /*12aa0*/  IMAD.MOV.U32 R2, RZ, RZ, R9 ;  /* 0x000000ffff027224 */ /* 0x000fc800078e0009 */
        /* <DEDUP_REMOVED lines=8> */
[----:B------:R-:W-:Y:S01]  /*12b30*/  IABS R7, R3 ;  /* 0x0000000300077213 */ /* 0x000fe20000000000 */
[----:B------:R-:W-:Y:S01]  /*12b40*/  IMAD.MOV R238, RZ, RZ, -R3 ;  /* 0x000000ffffee7224 */ /* 0x000fe200078e0a03 */
[----:B------:R-:W-:Y:S02]  /*12b50*/  IADD3 R4, R4, 0x1000000, R5 ;  /* 0x0100000004047810 */ /* 0x000fe40007ffe005 */
[----:B------:R-:W1:Y:S08]  /*12b60*/  I2F.RP R11, R7 ;  /* 0x00000007000b7306 */ /* 0x000e700000209400 */
[----:B-1----:R-:W1:Y:S02]  /*12b70*/  MUFU.RCP R8, R11 ;  /* 0x0000000b00087308 */ /* 0x002e640000001000 */
[----:B-1----:R-:W-:-:S06]  /*12b80*/  IADD3 R8, R8, 0xffffffe, RZ ;  /* 0x0ffffffe08087810 */ /* 0x002fcc0007ffe0ff */
[----:B------:R-:W1:Y:S02]  /*12b90*/  F2I.FTZ.U32.TRUNC.NTZ R9, R8 ;  /* 0x0000000800097305 */ /* 0x000e64000021f000 */
[----:B-1----:R-:W-:Y:S02]  /*12ba0*/  IMAD.MOV R0, RZ, RZ, -R9 ;  /* 0x000000ffff007224 */ /* 0x002fe400078e0a09 */
[----:B------:R-:W-:Y:S02]  /*12bb0*/  IMAD.MOV.U32 R8, RZ, RZ, RZ ;  /* 0x000000ffff087224 */ /* 0x000fe400078e00ff */
        /* <DEDUP_REMOVED lines=17> */
.L_x_2265:
[----:B------:R-:W-:Y:S05]  /*12cd0*/  BSYNC B0 ;  /* 0x0000000000007941 */ /* 0x000fea0003800000 */
.L_x_2263:
[----:B------:R-:W-:-:S04]  /*12ce0*/  LOP3.LUT R0, RZ, R9, RZ, 0x33, !PT ;  /* 0x00000009ff007212 */ /* 0x000fc800078e33ff */
[----:B------:R-:W-:Y:S01]  /*12cf0*/  IADD3 R237, R0, R237, RZ ;  /* 0x000000ed00ed7210 */ /* 0x000fe20007ffe0ff */
[----:B------:R-:W-:Y:S05]  /*12d00*/  BRA `(.L_x_2266) ;  /* 0x0000004000007947 */ /* 0x000fea0003800000 */
.L_x_2254:
[----:B------:R-:W-:Y:S01]  /*12d10*/  IMAD.MOV.U32 R236, RZ, RZ, R3 ;  /* 0x000000ffffec7224 */ /* 0x000fe200078e0003 */
[----:B------:R-:W-:Y:S01]  /*12d20*/  MOV R238, RZ ;  /* 0x000000ff00ee7202 */ /* 0x000fe20000000f00 */
[----:B------:R-:W-:Y:S01]  /*12d30*/  IMAD.MOV.U32 R237, RZ, RZ, RZ ;  /* 0x000000ffffed7224 */ /* 0x000fe200078e00ff */
[----:B------:R-:W-:Y:S02]  /*12d40*/  MOV R239, c[0x0][0x53c] ;  /* 0x00014f0000ef7a02 */ /* 0x000fe40000000f00 */
.L_x_2266:
[----:B------:R-:W-:Y:S05]  /*12d50*/  BSYNC B1 ;  /* 0x0000000000017941 */ /* 0x000fea0003800000 */
.L_x_2252:
[----:B------:R-:W-:Y:S01]  /*12d60*/  WARPSYNC 0xffffffff ;  /* 0xffffffff00007948 */ /* 0x000fe20003800000 */
[----:B------:R-:W-:Y:S01]  /*12d70*/  BAR.SYNC.DEFER_BLOCKING 0x4, 0x100 ;  /* 0x0104000000007b1d */ /* 0x000fe20000010000 */
[----:B------:R-:W-:-:S13]  /*12d80*/  ISETP.NE.AND P0, PT, R10, RZ, PT ;  /* 0x000000ff0a00720c */ /* 0x000fda0003f05270 */
[----:B------:R1:W-:Y:S04]  /*12d90*/  @!P0 STS.128 [0x20100], R236 ;  /* 0x020100ecff008388 */ /* 0x0003e80000000c00 */
[----:B------:R-:W-:Y:S06]  /*12da0*/  BAR.ARV 0x5, 0x100 ;  /* 0x0144000000007b1d */ /* 0x000fec0000002000 */
.L_x_2247:
[----:B----4-:R-:W-:-:S13]  /*12db0*/  ISETP.GE.AND P0, PT, R239, c[0x0][0x53c], PT ;  /* 0x00014f00ef007a0c */ /* 0x010fda0003f06270 */
[----:B-123--:R-:W-:Y:S01]  /*12dc0*/  @P0 CALL.REL.NOINC `(.L_x_2267) ;  /* 0x0000001000000944 */ /* 0x00efe20003c00000 */
[----:B------:R-:W-:Y:S05]  /*12dd0*/  BRA `(.L_x_2268) ;  /* 0xfffeebe000007947 */ /* 0x000fea000383ffff */
.L_x_2267:
[----:B------:R-:W-:Y:S05]  /*12de0*/  EXIT ;  /* 0x000000000000794d */ /* 0x000fea0003800000 */
.L_x_2170:
[----:B------:R-:W-:Y:S02]  /*12df0*/  MOV R4, 0x1 ;  /* 0x0000000100047802 */ /* 0x000fe40000000f00 */
[----:B------:R-:W-:Y:S02]  /*12e00*/  MOV R0, 0x12e20 ;  /* 0x00012e2000007802 */ /* 0x000fe40000000f00 */
[----:B--2---:R-:W-:Y:S05]  /*12e10*/  CALL.REL.NOINC `($__internal_46_$__cuda_sm70_shflsync_up_p) ;  /* 0x000015f000007944 */ /* 0x004fea0003c00000 */
[----:B-12---:R-:W-:Y:S05]  /*12e20*/  BRA `(.L_x_2269) ;  /* 0xfffed66000007947 */ /* 0x006fea000383ffff */
.L_x_2171:
[----:B------:R-:W-:Y:S02]  /*12e30*/  MOV R4, 0x2 ;  /* 0x0000000200047802 */ /* 0x000fe40000000f00 */
[----:B------:R-:W-:Y:S02]  /*12e40*/  MOV R0, 0x12e60 ;  /* 0x00012e6000007802 */ /* 0x000fe40000000f00 */
[----:B--2---:R-:W-:Y:S05]  /*12e50*/  CALL.REL.NOINC `($__internal_46_$__cuda_sm70_shflsync_up_p) ;  /* 0x000015b000007944 */ /* 0x004fea0003c00000 */
[----:B--2---:R-:W-:Y:S02]  /*12e60*/  SEL R4, R4, RZ, P4 ;  /* 0x000000ff04047207 */ /* 0x004fe40002000000 */
[----:B------:R-:W-:-:S03]  /*12e70*/  MOV R0, 0x12eb0 ;  /* 0x00012eb000007802 */ /* 0x000fc60000000f00 */
[----:B-1----:R-:W-:Y:S02]  /*12e80*/  IMAD.IADD R13, R13, 0x1, R4 ;  /* 0x000000010d0d7824 */ /* 0x002fe400078e0204 */
[----:B------:R-:W-:Y:S02]  /*12e90*/  IMAD.MOV.U32 R4, RZ, RZ, 0x4 ;  /* 0x00000004ff047424 */ /* 0x000fe400078e00ff */
[----:B------:R-:W-:Y:S05]  /*12ea0*/  CALL.REL.NOINC `($__internal_46_$__cuda_sm70_shflsync_up_p) ;  /* 0x0000156000007944 */ /* 0x000fea0003c00000 */
        /* <DEDUP_REMOVED lines=11> */
[----:B------:R-:W-:Y:S02]  /*12f60*/  MOV R5, 0x1f ;  /* 0x0000001f00057802 */ /* 0x000fe40000000f00 */
[----:B------:R-:W-:Y:S01]  /*12f70*/  MOV R0, 0x12fc0 ;  /* 0x00012fc000007802 */ /* 0x000fe20000000f00 */
[----:B-1----:R-:W-:Y:S02]  /*12f80*/  IMAD.IADD R13, R13, 0x1, R4 ;  /* 0x000000010d0d7824 */ /* 0x002fe400078e0204 */
[----:B------:R-:W-:Y:S02]  /*12f90*/  IMAD.MOV.U32 R4, RZ, RZ, 0x1f ;  /* 0x0000001fff047424 */ /* 0x000fe400078e00ff */
[----:B------:R-:W-:-:S02]  /*12fa0*/  IMAD.MOV.U32 R7, RZ, RZ, R13 ;  /* 0x000000ffff077224 */ /* 0x000fc400078e000d */
[----:B------:R-:W-:Y:S05]  /*12fb0*/  CALL.REL.NOINC `($__internal_45_$__cuda_sm70_shflsync_idx_p) ;  /* 0x0000140000007944 */ /* 0x000fea0003c00000 */
[----:B-12---:R-:W-:Y:S05]  /*12fc0*/  BRA `(.L_x_2270) ;  /* 0xfffed5c000007947 */ /* 0x006fea000383ffff */
.L_x_2173:
[----:B------:R-:W-:Y:S02]  /*12fd0*/  SEL R2, RZ, 0x1, P0 ;  /* 0x00000001ff027807 */ /* 0x000fe40000000000 */
[----:B------:R-:W-:-:S02]  /*12fe0*/  MOV R0, 0x13000 ;  /* 0x0001300000007802 */ /* 0x000fc40000000f00 */
[----:B------:R-:W-:Y:S05]  /*12ff0*/  CALL.REL.NOINC `($__internal_47_$__cuda_sm70_votesync_ballot) ;  /* 0x0000146000007944 */ /* 0x000fea0003c00000 */
[----:B------:R-:W-:Y:S05]  /*13000*/  BRA `(.L_x_2271) ;  /* 0xfffed61000007947 */ /* 0x000fea000383ffff */
.L_x_2174:
[----:B------:R-:W-:Y:S01]  /*13010*/  IMAD.MOV.U32 R7, RZ, RZ, R15 ;  /* 0x000000ffff077224 */ /* 0x000fe200078e000f */
[----:B------:R-:W-:-:S02]  /*13020*/  MOV R5, 0x1f ;  /* 0x0000001f00057802 */ /* 0x000fc40000000f00 */
[----:B------:R-:W-:Y:S02]  /*13030*/  MOV R0, 0x13050 ;  /* 0x0001305000007802 */ /* 0x000fe40000000f00 */
[----:B------:R-:W-:Y:S05]  /*13040*/  CALL.REL.NOINC `($__internal_45_$__cuda_sm70_shflsync_idx_p) ;  /* 0x0000137000007944 */ /* 0x000fea0003c00000 */
[----:B--2---:R-:W-:Y:S01]  /*13050*/  IMAD.MOV.U32 R15, RZ, RZ, R5 ;  /* 0x000000ffff0f7224 */ /* 0x004fe200078e0005 */
[----:B------:R-:W-:Y:S01]  /*13060*/  MOV R17, RZ ;  /* 0x000000ff00117202 */ /* 0x000fe20000000f00 */
[----:B-1----:R-:W-:Y:S01]  /*13070*/  IMAD.MOV.U32 R7, RZ, RZ, R10 ;  /* 0x000000ffff077224 */ /* 0x002fe200078e000a */
[----:B------:R-:W-:Y:S02]  /*13080*/  MOV R5, 0x1f ;  /* 0x0000001f00057802 */ /* 0x000fe40000000f00 */
[----:B------:R-:W-:Y:S02]  /*13090*/  MOV R0, 0x130b0 ;  /* 0x000130b000007802 */ /* 0x000fe40000000f00 */
[----:B------:R-:W-:Y:S05]  /*130a0*/  CALL.REL.NOINC `($__internal_45_$__cuda_sm70_shflsync_idx_p) ;  /* 0x0000131000007944 */ /* 0x000fea0003c00000 */
[----:B--2---:R-:W-:Y:S01]  /*130b0*/  MOV R10, R5 ;  /* 0x00000005000a7202 */ /* 0x004fe20000000f00 */
[----:B-1----:R-:W-:Y:S05]  /*130c0*/  BRA `(.L_x_2272) ;  /* 0xfffed5b000007947 */ /* 0x002fea000383ffff */
.L_x_2177:
[----:B------:R-:W-:Y:S01]  /*130d0*/  IMAD.MOV.U32 R7, RZ, RZ, R13 ;  /* 0x000000ffff077224 */ /* 0x000fe200078e000d */
[----:B------:R-:W-:Y:S02]  /*130e0*/  MOV R5, 0x1f ;  /* 0x0000001f00057802 */ /* 0x000fe40000000f00 */
[----:B------:R-:W-:Y:S02]  /*130f0*/  MOV R0, 0x13110 ;  /* 0x0001311000007802 */ /* 0x000fe40000000f00 */
[----:B--23--:R-:W-:Y:S05]  /*13100*/  CALL.REL.NOINC `($__internal_45_$__cuda_sm70_shflsync_idx_p) ;  /* 0x000012b000007944 */ /* 0x00cfea0003c00000 */
[----:B--2---:R-:W-:Y:S01]  /*13110*/  MOV R17, R5 ;  /* 0x0000000500117202 */ /* 0x004fe20000000f00 */
[----:B-1----:R-:W-:Y:S05]  /*13120*/  BRA `(.L_x_2176) ;  /* 0xfffed5b000007947 */ /* 0x002fea000383ffff */
.L_x_2188:
[----:B------:R-:W-:Y:S01]  /*13130*/  IMAD.MOV.U32 R7, RZ, RZ, R12 ;  /* 0x000000ffff077224 */ /* 0x000fe200078e000c */
[----:B-1----:R-:W-:Y:S01]  /*13140*/  MOV R4, RZ ;  /* 0x000000ff00047202 */ /* 0x002fe20000000f00 */
[----:B------:R-:W-:Y:S01]  /*13150*/  IMAD.MOV.U32 R5, RZ, RZ, 0x181f ;  /* 0x0000181fff057424 */ /* 0x000fe200078e00ff */
[----:B------:R-:W-:-:S02]  /*13160*/  MOV R0, 0x13180 ;  /* 0x0001318000007802 */ /* 0x000fc40000000f00 */
[----:B------:R-:W-:Y:S05]  /*13170*/  CALL.REL.NOINC `($__internal_45_$__cuda_sm70_shflsync_idx_p) ;  /* 0x0000124000007944 */ /* 0x000fea0003c00000 */
[----:B--2---:R-:W-:Y:S01]  /*13180*/  MOV R14, R5 ;  /* 0x00000005000e7202 */ /* 0x004fe20000000f00 */
[----:B-1----:R-:W-:Y:S05]  /*13190*/  BRA `(.L_x_2273) ;  /* 0xfffefa1000007947 */ /* 0x002fea000383ffff */
.L_x_2189:
[----:B------:R-:W-:Y:S01]  /*131a0*/  IMAD.MOV.U32 R7, RZ, RZ, R13 ;  /* 0x000000ffff077224 */ /* 0x000fe200078e000d */
[----:B------:R-:W-:Y:S01]  /*131b0*/  MOV R4, RZ ;  /* 0x000000ff00047202 */ /* 0x000fe20000000f00 */
[----:B------:R-:W-:Y:S01]  /*131c0*/  IMAD.MOV.U32 R5, RZ, RZ, 0x181f ;  /* 0x0000181fff057424 */ /* 0x000fe200078e00ff */
[----:B------:R-:W-:-:S02]  /*131d0*/  MOV R0, 0x131f0 ;  /* 0x000131f000007802 */ /* 0x000fc40000000f00 */
[----:B-12---:R-:W-:Y:S05]  /*131e0*/  CALL.REL.NOINC `($__internal_45_$__cuda_sm70_shflsync_idx_p) ;  /* 0x000011d000007944 */ /* 0x006fea0003c00000 */
[----:B-12---:R-:W-:Y:S05]  /*131f0*/  BRA `(.L_x_2274) ;  /* 0xfffef9d000007947 */ /* 0x006fea000383ffff */
.L_x_2192:
[----:B--2---:R-:W-:Y:S01]  /*13200*/  IMAD.MOV.U32 R7, RZ, RZ, R12 ;  /* 0x000000ffff077224 */ /* 0x004fe200078e000c */
[----:B------:R-:W-:Y:S01]  /*13210*/  MOV R4, 0x1 ;  /* 0x0000000100047802 */ /* 0x000fe20000000f00 */
[----:B----4-:R-:W-:Y:S01]  /*13220*/  IMAD.MOV.U32 R5, RZ, RZ, 0x181f ;  /* 0x0000181fff057424 */ /* 0x010fe200078e00ff */
[----:B------:R-:W-:-:S02]  /*13230*/  MOV R0, 0x13250 ;  /* 0x0001325000007802 */ /* 0x000fc40000000f00 */
[----:B-1-3--:R-:W-:Y:S05]  /*13240*/  CALL.REL.NOINC `($__internal_45_$__cuda_sm70_shflsync_idx_p) ;  /* 0x0000117000007944 */ /* 0x00afea0003c00000 */
[----:B--2---:R-:W-:Y:S01]  /*13250*/  IMAD.MOV.U32 R14, RZ, RZ, R5 ;  /* 0x000000ffff0e7224 */ /* 0x004fe200078e0005 */
[----:B-1----:R-:W-:Y:S01]  /*13260*/  MOV R4, 0x1 ;  /* 0x0000000100047802 */ /* 0x002fe20000000f00 */
[----:B------:R-:W-:Y:S01]  /*13270*/  IMAD.MOV.U32 R7, RZ, RZ, R13 ;  /* 0x000000ffff077224 */ /* 0x000fe200078e000d */
[----:B------:R-:W-:-:S02]  /*13280*/  MOV R5, 0x181f ;  /* 0x0000181f00057802 */ /* 0x000fc40000000f00 */
[----:B------:R-:W-:Y:S02]  /*13290*/  MOV R0, 0x132b0 ;  /* 0x000132b000007802 */ /* 0x000fe40000000f00 */
[----:B------:R-:W-:Y:S05]  /*132a0*/  CALL.REL.NOINC `($__internal_45_$__cuda_sm70_shflsync_idx_p) ;  /* 0x0000111000007944 */ /* 0x000fea0003c00000 */
[----:B-12---:R-:W-:Y:S05]  /*132b0*/  BRA `(.L_x_2275) ;  /* 0xfffefb3000007947 */ /* 0x006fea000383ffff */
.L_x_2195:
[----:B-1----:R-:W-:Y:S01]  /*132c0*/  IMAD.MOV.U32 R7, RZ, RZ, R12 ;  /* 0x000000ffff077224 */ /* 0x002fe200078e000c */
[----:B------:R-:W-:Y:S01]  /*132d0*/  MOV R4, 0x2 ;  /* 0x0000000200047802 */ /* 0x000fe20000000f00 */
[----:B----4-:R-:W-:Y:S01]  /*132e0*/  IMAD.MOV.U32 R5, RZ, RZ, 0x181f ;  /* 0x0000181fff057424 */ /* 0x010fe200078e00ff */
[----:B------:R-:W-:Y:S02]  /*132f0*/  MOV R0, 0x13310 ;  /* 0x0001331000007802 */ /* 0x000fe40000000f00 */
[----:B--23--:R-:W-:Y:S05]  /*13300*/  CALL.REL.NOINC `($__internal_45_$__cuda_sm70_shflsync_idx_p) ;  /* 0x000010b000007944 */ /* 0x00cfea0003c00000 */
[----:B--2---:R-:W-:Y:S01]  /*13310*/  MOV R14, R5 ;  /* 0x00000005000e7202 */ /* 0x004fe20000000f00 */
[----:B-1----:R-:W-:Y:S05]  /*13320*/  BRA `(.L_x_2276) ;  /* 0xfffefcc000007947 */ /* 0x002fea000383ffff */
.L_x_2196:
[----:B------:R-:W-:Y:S01]  /*13330*/  IMAD.MOV.U32 R7, RZ, RZ, R13 ;  /* 0x000000ffff077224 */ /* 0x000fe200078e000d */
[----:B------:R-:W-:Y:S01]  /*13340*/  MOV R4, 0x2 ;  /* 0x0000000200047802 */ /* 0x000fe20000000f00 */
[----:B----4-:R-:W-:Y:S01]  /*13350*/  IMAD.MOV.U32 R5, RZ, RZ, 0x181f ;  /* 0x0000181fff057424 */ /* 0x010fe200078e00ff */
[----:B------:R-:W-:Y:S02]  /*13360*/  MOV R0, 0x13380 ;  /* 0x0001338000007802 */ /* 0x000fe40000000f00 */
[----:B-123--:R-:W-:Y:S05]  /*13370*/  CALL.REL.NOINC `($__internal_45_$__cuda_sm70_shflsync_idx_p) ;  /* 0x0000104000007944 */ /* 0x00efea0003c00000 */
[----:B-12---:R-:W-:Y:S05]  /*13380*/  BRA `(.L_x_2277) ;  /* 0xfffefc8000007947 */ /* 0x006fea000383ffff */
.L_x_2199:
[----:B-1----:R-:W-:Y:S01]  /*13390*/  IMAD.MOV.U32 R7, RZ, RZ, R12 ;  /* 0x000000ffff077224 */ /* 0x002fe200078e000c */
[----:B------:R-:W-:Y:S01]  /*133a0*/  MOV R4, 0x3 ;  /* 0x0000000300047802 */ /* 0x000fe20000000f00 */
[----:B------:R-:W-:Y:S01]  /*133b0*/  IMAD.MOV.U32 R5, RZ, RZ, 0x181f ;  /* 0x0000181fff057424 */ /* 0x000fe200078e00ff */
[----:B------:R-:W-:-:S02]  /*133c0*/  MOV R0, 0x133e0 ;  /* 0x000133e000007802 */ /* 0x000fc40000000f00 */
[----:B--234-:R-:W-:Y:S05]  /*133d0*/  CALL.REL.NOINC `($__internal_45_$__cuda_sm70_shflsync_idx_p) ;  /* 0x00000fe000007944 */ /* 0x01cfea0003c00000 */
[----:B--2---:R-:W-:Y:S01]  /*133e0*/  IMAD.MOV.U32 R12, RZ, RZ, R5 ;  /* 0x000000ffff0c7224 */ /* 0x004fe200078e0005 */
[----:B-1----:R-:W-:Y:S01]  /*133f0*/  MOV R4, 0x3 ;  /* 0x0000000300047802 */ /* 0x002fe20000000f00 */
[----:B------:R-:W-:Y:S01]  /*13400*/  IMAD.MOV.U32 R7, RZ, RZ, R13 ;  /* 0x000000ffff077224 */ /* 0x000fe200078e000d */
[----:B------:R-:W-:-:S02]  /*13410*/  MOV R5, 0x181f ;  /* 0x0000181f00057802 */ /* 0x000fc40000000f00 */
[----:B------:R-:W-:Y:S02]  /*13420*/  MOV R0, 0x13440 ;  /* 0x0001344000007802 */ /* 0x000fe40000000f00 */
[----:B------:R-:W-:Y:S05]  /*13430*/  CALL.REL.NOINC `($__internal_45_$__cuda_sm70_shflsync_idx_p) ;  /* 0x00000f8000007944 */ /* 0x000fea0003c00000 */
[----:B-12---:R-:W-:Y:S05]  /*13440*/  BRA `(.L_x_2278) ;  /* 0xfffefdd000007947 */ /* 0x006fea000383ffff */
.L_x_2206:
[----:B------:R1:W5:Y:S01]  /*13450*/  LDL R8, [R1+0x70] ;  /* 0x0000700001087983 */ /* 0x0003620000100800 */
[----:B------:R-:W-:Y:S02]  /*13460*/  MOV R5, 0x2 ;  /* 0x0000000200057802 */ /* 0x000fe40000000f00 */
[----:B------:R-:W-:Y:S02]  /*13470*/  MOV R6, 0x13490 ;  /* 0x0001349000067802 */ /* 0x000fe40000000f00 */
[----:B-1---5:R-:W-:Y:S05]  /*13480*/  CALL.REL.NOINC `($__internal_44_$__cuda_sm70_shflsync_bfly_p) ;  /* 0x00000ee000007944 */ /* 0x022fea0003c00000 */
[----:B-12---:R-:W-:Y:S05]  /*13490*/  BRA `(.L_x_2279) ;  /* 0xffff9d7000007947 */ /* 0x006fea000383ffff */
.L_x_2207:
[----:B------:R-:W-:Y:S01]  /*134a0*/  IMAD.MOV.U32 R8, RZ, RZ, R10 ;  /* 0x000000ffff087224 */ /* 0x000fe200078e000a */
[----:B------:R-:W-:Y:S02]  /*134b0*/  MOV R5, 0x1 ;  /* 0x0000000100057802 */ /* 0x000fe40000000f00 */
[----:B------:R-:W-:Y:S02]  /*134c0*/  MOV R6, 0x134e0 ;  /* 0x000134e000067802 */ /* 0x000fe40000000f00 */
[----:B------:R-:W-:Y:S05]  /*134d0*/  CALL.REL.NOINC `($__internal_44_$__cuda_sm70_shflsync_bfly_p) ;  /* 0x00000e9000007944 */ /* 0x000fea0003c00000 */
[----:B-1----:R1:W5:Y:S01]  /*134e0*/  LDL R8, [R1+0x58] ;  /* 0x0000580001087983 */ /* 0x0023620000100800 */
[----:B--2---:R-:W-:Y:S01]  /*134f0*/  FADD.FTZ R7, R10, R5 ;  /* 0x000000050a077221 */ /* 0x004fe20000010000 */
[----:B------:R-:W-:Y:S02]  /*13500*/  MOV R5, 0x2 ;  /* 0x0000000200057802 */ /* 0x000fe40000000f00 */
[----:B------:R-:W-:-:S02]  /*13510*/  MOV R6, 0x13530 ;  /* 0x0001353000067802 */ /* 0x000fc40000000f00 */
[----:B-1---5:R-:W-:Y:S05]  /*13520*/  CALL.REL.NOINC `($__internal_44_$__cuda_sm70_shflsync_bfly_p) ;  /* 0x00000e4000007944 */ /* 0x022fea0003c00000 */
[----:B------:R-:W3:Y:S02]  /*13530*/  LDL.LU R6, [R1+0x58] ;  /* 0x0000580001067983 */ /* 0x000ee40000300800 */
[----:B-123--:R-:W-:Y:S01]  /*13540*/  FADD.FTZ R8, R6, R5 ;  /* 0x0000000506087221 */ /* 0x00efe20000010000 */
[----:B------:R-:W-:-:S02]  /*13550*/  MOV R5, 0x1 ;  /* 0x0000000100057802 */ /* 0x000fc40000000f00 */
[----:B------:R-:W-:Y:S02]  /*13560*/  MOV R6, 0x13580 ;  /* 0x0001358000067802 */ /* 0x000fe40000000f00 */
[----:B------:R-:W-:Y:S05]  /*13570*/  CALL.REL.NOINC `($__internal_44_$__cuda_sm70_shflsync_bfly_p) ;  /* 0x00000df000007944 */ /* 0x000fea0003c00000 */
[----:B-12---:R-:W-:Y:S05]  /*13580*/  BRA `(.L_x_2280) ;  /* 0xffff9d1000007947 */ /* 0x006fea000383ffff */
.L_x_2214:
[----:B-1234-:R-:W-:Y:S01]  /*13590*/  IMAD.MOV.U32 R7, RZ, RZ, R10 ;  /* 0x000000ffff077224 */ /* 0x01efe200078e000a */
[----:B------:R-:W-:Y:S01]  /*135a0*/  MOV R4, RZ ;  /* 0x000000ff00047202 */ /* 0x000fe20000000f00 */
[----:B------:R-:W-:Y:S01]  /*135b0*/  IMAD.MOV.U32 R5, RZ, RZ, 0x181f ;  /* 0x0000181fff057424 */ /* 0x000fe200078e00ff */
[----:B------:R-:W-:Y:S02]  /*135c0*/  MOV R0, 0x135e0 ;  /* 0x000135e000007802 */ /* 0x000fe40000000f00 */
[----:B------:R-:W-:Y:S05]  /*135d0*/  CALL.REL.NOINC `($__internal_45_$__cuda_sm70_shflsync_idx_p) ;  /* 0x00000de000007944 */ /* 0x000fea0003c00000 */
[----:B--2---:R-:W-:Y:S01]  /*135e0*/  MOV R77, R5 ;  /* 0x00000005004d7202 */ /* 0x004fe20000000f00 */
[----:B-1----:R-:W-:Y:S05]  /*135f0*/  BRA `(.L_x_2281) ;  /* 0xffffb8e000007947 */ /* 0x002fea000383ffff */
.L_x_2215:
[----:B------:R-:W-:Y:S01]  /*13600*/  IMAD.MOV.U32 R7, RZ, RZ, R11 ;  /* 0x000000ffff077224 */ /* 0x000fe200078e000b */
[----:B------:R-:W-:Y:S01]  /*13610*/  MOV R4, RZ ;  /* 0x000000ff00047202 */ /* 0x000fe20000000f00 */
[----:B------:R-:W-:Y:S01]  /*13620*/  IMAD.MOV.U32 R5, RZ, RZ, 0x181f ;  /* 0x0000181fff057424 */ /* 0x000fe200078e00ff */
[----:B------:R-:W-:Y:S02]  /*13630*/  MOV R0, 0x13650 ;  /* 0x0001365000007802 */ /* 0x000fe40000000f00 */
[----:B-12---:R-:W-:Y:S05]  /*13640*/  CALL.REL.NOINC `($__internal_45_$__cuda_sm70_shflsync_idx_p) ;  /* 0x00000d7000007944 */ /* 0x006fea0003c00000 */
[----:B-12---:R-:W-:Y:S05]  /*13650*/  BRA `(.L_x_2282) ;  /* 0xffffb8a000007947 */ /* 0x006fea000383ffff */
.L_x_2218:
        /* <DEDUP_REMOVED lines=12> */
.L_x_2221:
[----:B-1----:R-:W-:Y:S01]  /*13720*/  IMAD.MOV.U32 R7, RZ, RZ, R10 ;  /* 0x000000ffff077224 */ /* 0x002fe200078e000a */
[----:B------:R-:W-:Y:S01]  /*13730*/  MOV R4, 0x2 ;  /* 0x0000000200047802 */ /* 0x000fe20000000f00 */
[----:B----4-:R-:W-:Y:S01]  /*13740*/  IMAD.MOV.U32 R5, RZ, RZ, 0x181f ;  /* 0x0000181fff057424 */ /* 0x010fe200078e00ff */
[----:B------:R-:W-:Y:S02]  /*13750*/  MOV R0, 0x13770 ;  /* 0x0001377000007802 */ /* 0x000fe40000000f00 */
[----:B--23--:R-:W-:Y:S05]  /*13760*/  CALL.REL.NOINC `($__internal_45_$__cuda_sm70_shflsync_idx_p) ;  /* 0x00000c5000007944 */ /* 0x00cfea0003c00000 */
[----:B--2---:R-:W-:Y:S01]  /*13770*/  MOV R20, R5 ;  /* 0x0000000500147202 */ /* 0x004fe20000000f00 */
[----:B-1----:R-:W-:Y:S05]  /*13780*/  BRA `(.L_x_2284) ;  /* 0xffffba7000007947 */ /* 0x002fea000383ffff */
.L_x_2222:
[----:B------:R-:W-:Y:S01]  /*13790*/  IMAD.MOV.U32 R7, RZ, RZ, R11 ;  /* 0x000000ffff077224 */ /* 0x000fe200078e000b */
[----:B------:R-:W-:Y:S01]  /*137a0*/  MOV R4, 0x2 ;  /* 0x0000000200047802 */ /* 0x000fe20000000f00 */
[----:B----4-:R-:W-:Y:S01]  /*137b0*/  IMAD.MOV.U32 R5, RZ, RZ, 0x181f ;  /* 0x0000181fff057424 */ /* 0x010fe200078e00ff */
[----:B------:R-:W-:Y:S02]  /*137c0*/  MOV R0, 0x137e0 ;  /* 0x000137e000007802 */ /* 0x000fe40000000f00 */
[----:B-123--:R-:W-:Y:S05]  /*137d0*/  CALL.REL.NOINC `($__internal_45_$__cuda_sm70_shflsync_idx_p) ;  /* 0x00000be000007944 */ /* 0x00efea0003c00000 */
[----:B-12---:R-:W-:Y:S05]  /*137e0*/  BRA `(.L_x_2285) ;  /* 0xffffba3000007947 */ /* 0x006fea000383ffff */
.L_x_2225:
        /* <DEDUP_REMOVED lines=12> */
.L_x_2227:
[----:B------:R-:W-:Y:S01]  /*138b0*/  IMAD.MOV.U32 R7, RZ, RZ, R3 ;  /* 0x000000ffff077224 */ /* 0x000fe200078e0003 */
[----:B------:R-:W-:Y:S01]  /*138c0*/  MOV R4, RZ ;  /* 0x000000ff00047202 */ /* 0x000fe20000000f00 */
[----:B------:R-:W-:Y:S01]  /*138d0*/  IMAD.MOV.U32 R5, RZ, RZ, 0x1c1f ;  /* 0x00001c1fff057424 */ /* 0x000fe200078e00ff */
[----:B------:R-:W-:Y:S02]  /*138e0*/  MOV R0, 0x13900 ;  /* 0x0001390000007802 */ /* 0x000fe40000000f00 */
[----:B------:R-:W-:Y:S05]  /*138f0*/  CALL.REL.NOINC `($__internal_45_$__cuda_sm70_shflsync_idx_p) ;  /* 0x00000ac000007944 */ /* 0x000fea0003c00000 */
[----:B--2---:R-:W-:Y:S01]  /*13900*/  MOV R11, R5 ;  /* 0x00000005000b7202 */ /* 0x004fe20000000f00 */
[----:B-1----:R-:W-:Y:S05]  /*13910*/  BRA `(.L_x_2287) ;  /* 0xffffbe1000007947 */ /* 0x002fea000383ffff */
.L_x_2228:
[----:B------:R-:W-:Y:S01]  /*13920*/  IMAD.MOV.U32 R7, RZ, RZ, R10 ;  /* 0x000000ffff077224 */ /* 0x000fe200078e000a */
[----:B------:R-:W-:Y:S01]  /*13930*/  MOV R4, RZ ;  /* 0x000000ff00047202 */ /* 0x000fe20000000f00 */
[----:B------:R-:W-:Y:S01]  /*13940*/  IMAD.MOV.U32 R5, RZ, RZ, 0x1c1f ;  /* 0x00001c1fff057424 */ /* 0x000fe200078e00ff */
[----:B------:R-:W-:Y:S02]  /*13950*/  MOV R0, 0x13970 ;  /* 0x0001397000007802 */ /* 0x000fe40000000f00 */
[----:B-12---:R-:W-:Y:S05]  /*13960*/  CALL.REL.NOINC `($__internal_45_$__cuda_sm70_shflsync_idx_p) ;  /* 0x00000a5000007944 */ /* 0x006fea0003c00000 */
[----:B-12---:R-:W-:Y:S05]  /*13970*/  BRA `(.L_x_2288) ;  /* 0xffffbdd000007947 */ /* 0x006fea000383ffff */
.L_x_2231:
[----:B----4-:R-:W-:Y:S01]  /*13980*/  IMAD.MOV.U32 R7, RZ, RZ, R3 ;  /* 0x000000ffff077224 */ /* 0x010fe200078e0003 */
[----:B------:R-:W-:Y:S01]  /*13990*/  MOV R4, 0x1 ;  /* 0x0000000100047802 */ /* 0x000fe20000000f00 */
[----:B------:R-:W-:Y:S01]  /*139a0*/  IMAD.MOV.U32 R5, RZ, RZ, 0x1c1f ;  /* 0x00001c1fff057424 */ /* 0x000fe200078e00ff */
[----:B------:R-:W-:-:S02]  /*139b0*/  MOV R0, 0x139d0 ;  /* 0x000139d000007802 */ /* 0x000fc40000000f00 */
[----:B-123--:R-:W-:Y:S05]  /*139c0*/  CALL.REL.NOINC `($__internal_45_$__cuda_sm70_shflsync_idx_p) ;  /* 0x000009f000007944 */ /* 0x00efea0003c00000 */
[----:B--2---:R-:W-:Y:S01]  /*139d0*/  IMAD.MOV.U32 R3, RZ, RZ, R5 ;  /* 0x000000ffff037224 */ /* 0x004fe200078e0005 */
[----:B-1----:R-:W-:Y:S01]  /*139e0*/  MOV R4, 0x1 ;  /* 0x0000000100047802 */ /* 0x002fe20000000f00 */
[----:B------:R-:W-:Y:S01]  /*139f0*/  IMAD.MOV.U32 R7, RZ, RZ, R10 ;  /* 0x000000ffff077224 */ /* 0x000fe200078e000a */
[----:B------:R-:W-:-:S02]  /*13a00*/  MOV R5, 0x1c1f ;  /* 0x00001c1f00057802 */ /* 0x000fc40000000f00 */
[----:B------:R-:W-:Y:S02]  /*13a10*/  MOV R0, 0x13a30 ;  /* 0x00013a3000007802 */ /* 0x000fe40000000f00 */
[----:B------:R-:W-:Y:S05]  /*13a20*/  CALL.REL.NOINC `($__internal_45_$__cuda_sm70_shflsync_idx_p) ;  /* 0x0000099000007944 */ /* 0x000fea0003c00000 */
[----:B-12---:R-:W-:Y:S05]  /*13a30*/  BRA `(.L_x_2289) ;  /* 0xffffca0000007947 */ /* 0x006fea000383ffff */
.L_x_2235:
[----:B------:R-:W-:Y:S01]  /*13a40*/  IMAD.MOV.U32 R7, RZ, RZ, R11 ;  /* 0x000000ffff077224 */ /* 0x000fe200078e000b */
[----:B------:R-:W-:Y:S01]  /*13a50*/  MOV R4, RZ ;  /* 0x000000ff00047202 */ /* 0x000fe20000000f00 */
[----:B------:R-:W-:Y:S01]  /*13a60*/  IMAD.MOV.U32 R5, RZ, RZ, 0x181f ;  /* 0x0000181fff057424 */ /* 0x000fe200078e00ff */
[----:B------:R-:W-:Y:S02]  /*13a70*/  MOV R0, 0x13a90 ;  /* 0x00013a9000007802 */ /* 0x000fe40000000f00 */
[----:B------:R-:W-:Y:S05]  /*13a80*/  CALL.REL.NOINC `($__internal_45_$__cuda_sm70_shflsync_idx_p) ;  /* 0x0000093000007944 */ /* 0x000fea0003c00000 */
[----:B--2---:R-:W-:Y:S01]  /*13a90*/  MOV R12, R5 ;  /* 0x00000005000c7202 */ /* 0x004fe20000000f00 */
[----:B-1----:R-:W-:Y:S05]  /*13aa0*/  BRA `(.L_x_2290) ;  /* 0xffffddc000007947 */ /* 0x002fea000383ffff */
.L_x_2236:
[----:B------:R-:W-:Y:S01]  /*13ab0*/  IMAD.MOV.U32 R7, RZ, RZ, R10 ;  /* 0x000000ffff077224 */ /* 0x000fe200078e000a */
[----:B------:R-:W-:Y:S01]  /*13ac0*/  MOV R4, RZ ;  /* 0x000000ff00047202 */ /* 0x000fe20000000f00 */
[----:B------:R-:W-:Y:S01]  /*13ad0*/  IMAD.MOV.U32 R5, RZ, RZ, 0x181f ;  /* 0x0000181fff057424 */ /* 0x000fe200078e00ff */
[----:B------:R-:W-:Y:S02]  /*13ae0*/  MOV R0, 0x13b00 ;  /* 0x00013b0000007802 */ /* 0x000fe40000000f00 */
[----:B-12---:R-:W-:Y:S05]  /*13af0*/  CALL.REL.NOINC `($__internal_45_$__cuda_sm70_shflsync_idx_p) ;  /* 0x000008c000007944 */ /* 0x006fea0003c00000 */
[----:B-12---:R-:W-:Y:S05]  /*13b00*/  BRA `(.L_x_2291) ;  /* 0xffffdd8000007947 */ /* 0x006fea000383ffff */
.L_x_2239:
        /* <DEDUP_REMOVED lines=12> */
.L_x_2242:
[----:B--2---:R-:W-:Y:S01]  /*13bd0*/  IMAD.MOV.U32 R7, RZ, RZ, R11 ;  /* 0x000000ffff077224 */ /* 0x004fe200078e000b */
[----:B------:R-:W-:Y:S01]  /*13be0*/  MOV R4, 0x2 ;  /* 0x0000000200047802 */ /* 0x000fe20000000f00 */
[----:B------:R-:W-:Y:S01]  /*13bf0*/  IMAD.MOV.U32 R5, RZ, RZ, 0x181f ;  /* 0x0000181fff057424 */ /* 0x000fe200078e00ff */
[----:B------:R-:W-:Y:S02]  /*13c00*/  MOV R0, 0x13c20 ;  /* 0x00013c2000007802 */ /* 0x000fe40000000f00 */
[----:B-1-3--:R-:W-:Y:S05]  /*13c10*/  CALL.REL.NOINC `($__internal_45_$__cuda_sm70_shflsync_idx_p) ;  /* 0x000007a000007944 */ /* 0x00afea0003c00000 */
[----:B--2---:R-:W-:Y:S01]  /*13c20*/  MOV R3, R5 ;  /* 0x0000000500037202 */ /* 0x004fe20000000f00 */
[----:B-1----:R-:W-:Y:S05]  /*13c30*/  BRA `(.L_x_2293) ;  /* 0xffffdf6000007947 */ /* 0x002fea000383ffff */
.L_x_2243:
[----:B--2---:R-:W-:Y:S01]  /*13c40*/  IMAD.MOV.U32 R7, RZ, RZ, R10 ;  /* 0x000000ffff077224 */ /* 0x004fe200078e000a */
[----:B------:R-:W-:Y:S01]  /*13c50*/  MOV R4, 0x2 ;  /* 0x0000000200047802 */ /* 0x000fe20000000f00 */
[----:B------:R-:W-:Y:S01]  /*13c60*/  IMAD.MOV.U32 R5, RZ, RZ, 0x181f ;  /* 0x0000181fff057424 */ /* 0x000fe200078e00ff */
[----:B------:R-:W-:Y:S02]  /*13c70*/  MOV R0, 0x13c90 ;  /* 0x00013c9000007802 */ /* 0x000fe40000000f00 */
[----:B-1-34-:R-:W-:Y:S05]  /*13c80*/  CALL.REL.NOINC `($__internal_45_$__cuda_sm70_shflsync_idx_p) ;  /* 0x0000073000007944 */ /* 0x01afea0003c00000 */
[----:B-12---:R-:W-:Y:S05]  /*13c90*/  BRA `(.L_x_2294) ;  /* 0xffffdf2000007947 */ /* 0x006fea000383ffff */
.L_x_2246:
        /* <DEDUP_REMOVED lines=12> */
.L_x_2248:
[----:B------:R-:W-:Y:S01]  /*13d60*/  IMAD.MOV.U32 R7, RZ, RZ, R2 ;  /* 0x000000ffff077224 */ /* 0x000fe200078e0002 */
[----:B------:R-:W-:Y:S01]  /*13d70*/  MOV R4, RZ ;  /* 0x000000ff00047202 */ /* 0x000fe20000000f00 */
[----:B------:R-:W-:Y:S01]  /*13d80*/  IMAD.MOV.U32 R5, RZ, RZ, 0x1f ;  /* 0x0000001fff057424 */ /* 0x000fe200078e00ff */
[----:B------:R-:W-:Y:S02]  /*13d90*/  MOV R0, 0x13db0 ;  /* 0x00013db000007802 */ /* 0x000fe40000000f00 */
[----:B------:R-:W-:Y:S05]  /*13da0*/  CALL.REL.NOINC `($__internal_45_$__cuda_sm70_shflsync_idx_p) ;  /* 0x0000061000007944 */ /* 0x000fea0003c00000 */
[----:B--2---:R-:W-:Y:S01]  /*13db0*/  MOV R3, R5 ;  /* 0x0000000500037202 */ /* 0x004fe20000000f00 */
[----:B-1----:R-:W-:Y:S05]  /*13dc0*/  BRA `(.L_x_2296) ;  /* 0xffffe19000007947 */ /* 0x002fea000383ffff */
.L_x_2249:
[----:B------:R-:W-:Y:S01]  /*13dd0*/  IMAD.MOV.U32 R7, RZ, RZ, R2 ;  /* 0x000000ffff077224 */ /* 0x000fe200078e0002 */
[----:B------:R-:W-:Y:S01]  /*13de0*/  MOV R4, 0x1 ;  /* 0x0000000100047802 */ /* 0x000fe20000000f00 */
[----:B------:R-:W-:Y:S01]  /*13df0*/  IMAD.MOV.U32 R5, RZ, RZ, 0x1f ;  /* 0x0000001fff057424 */ /* 0x000fe200078e00ff */
[----:B------:R-:W-:Y:S02]  /*13e00*/  MOV R0, 0x13e20 ;  /* 0x00013e2000007802 */ /* 0x000fe40000000f00 */
[----:B-12---:R-:W-:Y:S05]  /*13e10*/  CALL.REL.NOINC `($__internal_45_$__cuda_sm70_shflsync_idx_p) ;  /* 0x000005a000007944 */ /* 0x006fea0003c00000 */
[----:B--2---:R-:W-:Y:S01]  /*13e20*/  MOV R2, R5 ;  /* 0x0000000500027202 */ /* 0x004fe20000000f00 */
[----:B-1----:R-:W-:Y:S05]  /*13e30*/  BRA `(.L_x_2297) ;  /* 0xffffe14000007947 */ /* 0x002fea000383ffff */
.L_x_2250:
[----:B------:R-:W-:Y:S02]  /*13e40*/  MOV R4, 0x1 ;  /* 0x0000000100047802 */ /* 0x000fe40000000f00 */
[----:B------:R-:W-:-:S02]  /*13e50*/  MOV R0, 0x13e70 ;  /* 0x00013e7000007802 */ /* 0x000fc40000000f00 */
[----:B-12---:R-:W-:Y:S05]  /*13e60*/  CALL.REL.NOINC `($__internal_46_$__cuda_sm70_shflsync_up_p) ;  /* 0x000005a000007944 */ /* 0x006fea0003c00000 */
[----:B-12---:R-:W-:Y:S05]  /*13e70*/  BRA `(.L_x_2298) ;  /* 0xffffe22000007947 */ /* 0x006fea000383ffff */
.L_x_2251:
[----:B------:R-:W-:Y:S02]  /*13e80*/  MOV R4, 0x2 ;  /* 0x0000000200047802 */ /* 0x000fe40000000f00 */
[----:B------:R-:W-:-:S02]  /*13e90*/  MOV R0, 0x13eb0 ;  /* 0x00013eb000007802 */ /* 0x000fc40000000f00 */
[----:B-12---:R-:W-:Y:S05]  /*13ea0*/  CALL.REL.NOINC `($__internal_46_$__cuda_sm70_shflsync_up_p) ;  /* 0x0000056000007944 */ /* 0x006fea0003c00000 */
        /* <DEDUP_REMOVED lines=23> */
.L_x_2255:
[----:B---3--:R-:W-:Y:S01]  /*14020*/  IMAD.MOV.U32 R13, RZ, RZ, R2 ;  /* 0x000000ffff0d7224 */ /* 0x008fe200078e0002 */
[----:B------:R-:W-:-:S02]  /*14030*/  MOV R4, 0x1 ;  /* 0x0000000100047802 */ /* 0x000fc40000000f00 */
[----:B------:R-:W-:Y:S02]  /*14040*/  MOV R0, 0x14060 ;  /* 0x0001406000007802 */ /* 0x000fe40000000f00 */
[----:B------:R-:W-:Y:S05]  /*14050*/  CALL.REL.NOINC `($__internal_46_$__cuda_sm70_shflsync_up_p) ;  /* 0x000003b000007944 */ /* 0x000fea0003c00000 */
[----:B-12---:R-:W-:Y:S05]  /*14060*/  BRA `(.L_x_2300) ;  /* 0xffffe28000007947 */ /* 0x006fea000383ffff */
.L_x_2256:
[----:B---3--:R-:W-:Y:S01]  /*14070*/  IMAD.MOV.U32 R13, RZ, RZ, R2 ;  /* 0x000000ffff0d7224 */ /* 0x008fe200078e0002 */
[----:B------:R-:W-:Y:S02]  /*14080*/  MOV R4, 0x2 ;  /* 0x0000000200047802 */ /* 0x000fe40000000f00 */
[----:B------:R-:W-:Y:S02]  /*14090*/  MOV R0, 0x140b0 ;  /* 0x000140b000007802 */ /* 0x000fe40000000f00 */
[----:B------:R-:W-:Y:S05]  /*140a0*/  CALL.REL.NOINC `($__internal_46_$__cuda_sm70_shflsync_up_p) ;  /* 0x0000036000007944 */ /* 0x000fea0003c00000 */
[----:B-12---:R-:W-:Y:S01]  /*140b0*/  SEL R13, R4, RZ, P1 ;  /* 0x000000ff040d7207 */ /* 0x006fe20000800000 */
[----:B------:R-:W-:Y:S01]  /*140c0*/  IMAD.MOV.U32 R4, RZ, RZ, 0x4 ;  /* 0x00000004ff047424 */ /* 0x000fe200078e00ff */
[----:B------:R-:W-:-:S03]  /*140d0*/  MOV R0, 0x14100 ;  /* 0x0001410000007802 */ /* 0x000fc60000000f00 */
[----:B------:R-:W-:Y:S02]  /*140e0*/  IMAD.IADD R13, R2, 0x1, R13 ;  /* 0x00000001020d7824 */ /* 0x000fe400078e020d */
        /* <DEDUP_REMOVED lines=19> */
.L_x_2258:
[----:B------:R-:W-:Y:S02]  /*14220*/  SEL R2, RZ, 0x1, P0 ;  /* 0x00000001ff027807 */ /* 0x000fe40000000000 */
[----:B------:R-:W-:-:S02]  /*14230*/  MOV R0, 0x14250 ;  /* 0x0001425000007802 */ /* 0x000fc40000000f00 */
[----:B---3--:R-:W-:Y:S05]  /*14240*/  CALL.REL.NOINC `($__internal_47_$__cuda_sm70_votesync_ballot) ;  /* 0x0000021000007944 */ /* 0x008fea0003c00000 */
[----:B------:R-:W-:Y:S05]  /*14250*/  BRA `(.L_x_2302) ;  /* 0xffffe22000007947 */ /* 0x000fea000383ffff */
.L_x_2259:
[----:B------:R-:W-:Y:S01]  /*14260*/  IMAD.MOV.U32 R7, RZ, RZ, R237 ;  /* 0x000000ffff077224 */ /* 0x000fe200078e00ed */
[----:B------:R-:W-:-:S02]  /*14270*/  MOV R5, 0x1f ;  /* 0x0000001f00057802 */ /* 0x000fc40000000f00 */
[----:B------:R-:W-:Y:S02]  /*14280*/  MOV R0, 0x142a0 ;  /* 0x000142a000007802 */ /* 0x000fe40000000f00 */
[----:B---3--:R-:W-:Y:S05]  /*14290*/  CALL.REL.NOINC `($__internal_45_$__cuda_sm70_shflsync_idx_p) ;  /* 0x0000012000007944 */ /* 0x008fea0003c00000 */
[----:B--2---:R-:W-:Y:S01]  /*142a0*/  IMAD.MOV.U32 R237, RZ, RZ, R5 ;  /* 0x000000ffffed7224 */ /* 0x004fe200078e0005 */
[----:B-1----:R-:W-:Y:S01]  /*142b0*/  MOV R7, R12 ;  /* 0x0000000c00077202 */ /* 0x002fe20000000f00 */
[----:B------:R-:W-:Y:S01]  /*142c0*/  IMAD.MOV.U32 R5, RZ, RZ, 0x1f ;  /* 0x0000001fff057424 */ /* 0x000fe200078e00ff */
[----:B------:R-:W-:Y:S02]  /*142d0*/  MOV R0, 0x142f0 ;  /* 0x000142f000007802 */ /* 0x000fe40000000f00 */
[----:B------:R-:W-:Y:S05]  /*142e0*/  CALL.REL.NOINC `($__internal_45_$__cuda_sm70_shflsync_idx_p) ;  /* 0x000000d000007944 */ /* 0x000fea0003c00000 */
[----:B--2---:R-:W-:Y:S01]  /*142f0*/  MOV R2, R5 ;  /* 0x0000000500027202 */ /* 0x004fe20000000f00 */
[----:B-1----:R-:W-:Y:S05]  /*14300*/  BRA `(.L_x_2303) ;  /* 0xffffe1c000007947 */ /* 0x002fea000383ffff */
.L_x_2262:
[----:B------:R-:W-:Y:S01]  /*14310*/  IMAD.MOV.U32 R7, RZ, RZ, R13 ;  /* 0x000000ffff077224 */ /* 0x000fe200078e000d */
[----:B------:R-:W-:Y:S02]  /*14320*/  MOV R5, 0x1f ;  /* 0x0000001f00057802 */ /* 0x000fe40000000f00 */
[----:B------:R-:W-:Y:S02]  /*14330*/  MOV R0, 0x14350 ;  /* 0x0001435000007802 */ /* 0x000fe40000000f00 */
[----:B--234-:R-:W-:Y:S05]  /*14340*/  CALL.REL.NOINC `($__internal_45_$__cuda_sm70_shflsync_idx_p) ;  /* 0x0000007000007944 */ /* 0x01cfea0003c00000 */
[----:B--2---:R-:W-:Y:S01]  /*14350*/  MOV R15, R5 ;  /* 0x00000005000f7202 */ /* 0x004fe20000000f00 */
[----:B-1----:R-:W-:Y:S05]  /*14360*/  BRA `(.L_x_2261) ;  /* 0xffffe1c000007947 */ /* 0x002fea000383ffff */
        .weak           $__internal_44_$__cuda_sm70_shflsync_bfly_p
        .type           $__internal_44_$__cuda_sm70_shflsync_bfly_p,@function
        .size           $__internal_44_$__cuda_sm70_shflsync_bfly_p,($__internal_45_$__cuda_sm70_shflsync_idx_p - $__internal_44_$__cuda_sm70_shflsync_bfly_p)
$__internal_44_$__cuda_sm70_shflsync_bfly_p:
[----:B------:R-:W-:Y:S01]  /*14370*/  MOV R12, R6 ;  /* 0x00000006000c7202 */ /* 0x000fe20000000f00 */
[----:B------:R-:W-:Y:S04]  /*14380*/  WARPSYNC R3 ;  /* 0x0000000300007348 */ /* 0x000fe80003800000 */
[----:B------:R-:W-:Y:S01]  /*14390*/  MOV R13, 0x0 ;  /* 0x00000000000d7802 */ /* 0x000fe20000000f00 */
[----:B------:R1:W2:Y:S03]  /*143a0*/  SHFL.BFLY PT, R5, R8, R5, R4 ;  /* 0x0c00000508057389 */ /* 0x0002a600000e0004 */
[----:B------:R-:W-:Y:S05]  /*143b0*/  RET.REL.NODEC R12 `(_ZN7cutlass13device_kernelIN5flash19enable_sm80_to_sm89INS1_16FlashAttnFwdSm80INS1_25CollectiveMainloopFwdSm80ILi8ELi1ELb0EN4cute5tupleIJNS5_1CILi128EEENS7_ILi64EEENS7_ILi256EEEEEELi256ENS_6half_tEfNS_4arch4Sm80ELb1ELb0ELb0ELb1ELb0ELb0ELb1ELb1EEENS1_21CollectiveEpilogueFwdINS6_IJS8_SA_S9_EEENS6_IJNS7_ILi1EEESI_SI_EEESC_SE_Li256ELb1ELb1ELb1ELb0EEENS1_36VarlenDynamicPersistentTileSchedulerILi128ELi64ELi256ELi256ELb1ELb1ELb0ELb1ELb1ELb1EEEEEEEEEvNT_6ParamsE) ;  /* 0xfffebc400c007950 */ /* 0x000fea0003c3ffff */
        .weak           $__internal_45_$__cuda_sm70_shflsync_idx_p
        .type           $__internal_45_$__cuda_sm70_shflsync_idx_p,@function
        .size           $__internal_45_$__cuda_sm70_shflsync_idx_p,($__internal_46_$__cuda_sm70_shflsync_up_p - $__internal_45_$__cuda_sm70_shflsync_idx_p)
$__internal_45_$__cuda_sm70_shflsync_idx_p:
[----:B------:R-:W-:Y:S01]  /*143c0*/  MOV R8, R0 ;  /* 0x0000000000087202 */ /* 0x000fe20000000f00 */
[----:B------:R-:W-:Y:S04]  /*143d0*/  WARPSYNC R240 ;  /* 0x000000f000007348 */ /* 0x000fe80003800000 */
[----:B------:R-:W-:Y:S01]  /*143e0*/  MOV R9, 0x0 ;  /* 0x0000000000097802 */ /* 0x000fe20000000f00 */
[----:B------:R1:W2:Y:S03]  /*143f0*/  SHFL.IDX PT, R5, R7, R4, R5 ;  /* 0x0000000407057389 */ /* 0x0002a600000e0005 */
[----:B------:R-:W-:Y:S05]  /*14400*/  RET.REL.NODEC R8 `(_ZN7cutlass13device_kernelIN5flash19enable_sm80_to_sm89INS1_16FlashAttnFwdSm80INS1_25CollectiveMainloopFwdSm80ILi8ELi1ELb0EN4cute5tupleIJNS5_1CILi128EEENS7_ILi64EEENS7_ILi256EEEEEELi256ENS_6half_tEfNS_4arch4Sm80ELb1ELb0ELb0ELb1ELb0ELb0ELb1ELb1EEENS1_21CollectiveEpilogueFwdINS6_IJS8_SA_S9_EEENS6_IJNS7_ILi1EEESI_SI_EEESC_SE_Li256ELb1ELb1ELb1ELb0EEENS1_36VarlenDynamicPersistentTileSchedulerILi128ELi64ELi256ELi256ELb1ELb1ELb0ELb1ELb1ELb1EEEEEEEEEvNT_6ParamsE) ;  /* 0xfffebbf008007950 */ /* 0x000fea0003c3ffff */
        .weak           $__internal_46_$__cuda_sm70_shflsync_up_p
        .type           $__internal_46_$__cuda_sm70_shflsync_up_p,@function
        .size           $__internal_46_$__cuda_sm70_shflsync_up_p,($__internal_47_$__cuda_sm70_votesync_ballot - $__internal_46_$__cuda_sm70_shflsync_up_p)
$__internal_46_$__cuda_sm70_shflsync_up_p:
[----:B------:R-:W-:Y:S01]  /*14410*/  MOV R6, R0 ;  /* 0x0000000000067202 */ /* 0x000fe20000000f00 */
[----:B------:R-:W-:Y:S04]  /*14420*/  WARPSYNC R244 ;  /* 0x000000f400007348 */ /* 0x000fe80003800000 */
[----:B------:R-:W-:Y:S01]  /*14430*/  MOV R7, 0x0 ;  /* 0x0000000000077802 */ /* 0x000fe20000000f00 */
[----:B------:R1:W2:Y:S03]  /*14440*/  SHFL.UP PT, R4, R13, R4, R245 ;  /* 0x040000040d047389 */ /* 0x0002a600000e00f5 */
[----:B------:R-:W-:Y:S05]  /*14450*/  RET.REL.NODEC R6 `(_ZN7cutlass13device_kernelIN5flash19enable_sm80_to_sm89INS1_16FlashAttnFwdSm80INS1_25CollectiveMainloopFwdSm80ILi8ELi1ELb0EN4cute5tupleIJNS5_1CILi128EEENS7_ILi64EEENS7_ILi256EEEEEELi256ENS_6half_tEfNS_4arch4Sm80ELb1ELb0ELb0ELb1ELb0ELb0ELb1ELb1EEENS1_21CollectiveEpilogueFwdINS6_IJS8_SA_S9_EEENS6_IJNS7_ILi1EEESI_SI_EEESC_SE_Li256ELb1ELb1ELb1ELb0EEENS1_36VarlenDynamicPersistentTileSchedulerILi128ELi64ELi256ELi256ELb1ELb1ELb0ELb1ELb1ELb1EEEEEEEEEvNT_6ParamsE) ;  /* 0xfffebba006007950 */ /* 0x000fea0003c3ffff */
        .weak           $__internal_47_$__cuda_sm70_votesync_ballot
        .type           $__internal_47_$__cuda_sm70_votesync_ballot,@function
        .size           $__internal_47_$__cuda_sm70_votesync_ballot,(.L_x_2617 - $__internal_47_$__cuda_sm70_votesync_ballot)
$__internal_47_$__cuda_sm70_votesync_ballot:
[----:B------:R-:W-:Y:S01]  /*14460*/  ISETP.NE.U32.AND P0, PT, R2, 0x1, PT ;  /* 0x000000010200780c */ /* 0x000fe20003f05070 */
[----:B------:R-:W-:Y:S01]  /*14470*/  IMAD.MOV.U32 R4, RZ, RZ, R0 ;  /* 0x000000ffff047224 */ /* 0x000fe200078e0000 */
[----:B------:R-:W-:Y:S04]  /*14480*/  WARPSYNC R235 ;  /* 0x000000eb00007348 */ /* 0x000fe80003800000 */
[----:B------:R-:W-:-:S07]  /*14490*/  IMAD.MOV.U32 R5, RZ, RZ, 0x0 ;  /* 0x00000000ff057424 */ /* 0x000fce00078e00ff */
[----:B------:R-:W-:-:S04]  /*144a0*/  VOTE.ANY R2, PT, !P0 ;  /* 0x0000000000027806 */ /* 0x000fc800040e0100 */
[----:B------:R-:W-:Y:S01]  /*144b0*/  LOP3.LUT R11, R2, R235, RZ, 0xc0, !PT ;  /* 0x000000eb020b7212 */ /* 0x000fe200078ec0ff */
[----:B------:R-:W-:Y:S06]  /*144c0*/  RET.REL.NODEC R4 `(_ZN7cutlass13device_kernelIN5flash19enable_sm80_to_sm89INS1_16FlashAttnFwdSm80INS1_25CollectiveMainloopFwdSm80ILi8ELi1ELb0EN4cute5tupleIJNS5_1CILi128EEENS7_ILi64EEENS7_ILi256EEEEEELi256ENS_6half_tEfNS_4arch4Sm80ELb1ELb0ELb0ELb1ELb0ELb0ELb1ELb1EEENS1_21CollectiveEpilogueFwdINS6_IJS8_SA_S9_EEENS6_IJNS7_ILi1EEESI_SI_EEESC_SE_Li256ELb1ELb1ELb1ELb0EEENS1_36VarlenDynamicPersistentTileSchedulerILi128ELi64ELi256ELi256ELb1ELb1ELb0ELb1ELb1ELb1EEEEEEEEEvNT_6ParamsE) ;  /* 0xfffebb3004007950 */ /* 0x000fec0003c3ffff */
.L_x_2304:
        /* <DEDUP_REMOVED lines=11> */
.L_x_2617:


//--------------------- .text._ZN7cutlass13device_kernelIN5flash19enable_sm80_to_sm89INS1_16FlashAttnFwdSm80INS1_25CollectiveMainloopFwdSm80ILi8ELi1ELb0EN4cute5tupleIJNS5_1CILi128EEENS7_ILi48EEENS7_ILi256EEEEEELi256ENS_6half_tEfNS_4arch4Sm80ELb1ELb0ELb0ELb1ELb0ELb1ELb1ELb1EEENS1_21CollectiveEpilogueFwdINS6_IJS8_SA_S9_EEENS6_IJNS7_ILi1EEESI_SI_EEESC_SE_Li256ELb1ELb1ELb1ELb0EEENS1_36VarlenDynamicPersistentTileSchedulerILi128ELi48ELi256ELi256ELb1ELb1ELb0ELb1ELb1ELb1EEEEEEEEEvNT_6ParamsE --------------------------
	.section	.text._ZN7cutlass13device_kernelIN5flash19enable_sm80_to_sm89INS1_16FlashAttnFwdSm80INS1_25CollectiveMainloopFwdSm80ILi8ELi1ELb0EN4cute5tupleIJNS5_1CILi128EEENS7_ILi48EEENS7_ILi256EEEEEELi256ENS_6half_tEfNS_4arch4Sm80ELb1ELb0ELb0ELb1ELb0ELb1ELb1ELb1EEENS1_21CollectiveEpilogueFwdINS6_IJS8_SA_S9_EEENS6_IJNS7_ILi1EEESI_SI_EEESC_SE_Li256ELb1ELb1ELb1ELb0EEENS1_36VarlenDynamicPersistentTileSchedulerILi128ELi48ELi256ELi256ELb1ELb1ELb0ELb1ELb1ELb1EEEEEEEEEvNT_6ParamsE,"ax",@progbits
	.sectioninfo	@"SHI_REGISTERS=255"
	.align	128
.text._ZN7cutlass13device_kernelIN5flash19enable_sm80_to_sm89INS1_16FlashAttnFwdSm80INS1_25CollectiveMainloopFwdSm80ILi8ELi1ELb0EN4cute5tupleIJNS5_1CILi128EEENS7_ILi48EEENS7_ILi256EEEEEELi256ENS_6half_tEfNS_4arch4Sm80ELb1ELb0ELb0ELb1ELb0ELb1ELb1ELb1EEENS1_21CollectiveEpilogueFwdINS6_IJS8_SA_S9_EEENS6_IJNS7_ILi1EEESI_SI_EEESC_SE_Li256ELb1ELb1ELb1ELb0EEENS1_36VarlenDynamicPersistentTileSchedulerILi128ELi48ELi256ELi256ELb1ELb1ELb0ELb1ELb1ELb1EEEEEEEEEvNT_6ParamsE:
        .type           _ZN7cutlass13device_kernelIN5flash19enable_sm80_to_sm89INS1_16FlashAttnFwdSm80INS1_25CollectiveMainloopFwdSm80ILi8ELi1ELb0EN4cute5tupleIJNS5_1CILi128EEENS7_ILi48EEENS7_ILi256EEEEEELi256ENS_6half_tEfNS_4arch4Sm80ELb1ELb0ELb0ELb1ELb0ELb1ELb1ELb1EEENS1_21CollectiveEpilogueFwdINS6_IJS8_SA_S9_EEENS6_IJNS7_ILi1EEESI_SI_EEESC_SE_Li256ELb1ELb1ELb1ELb0EEENS1_36VarlenDynamicPersistentTileSchedulerILi128ELi48ELi256ELi256ELb1ELb1ELb0ELb1ELb1ELb1EEEEEEEEEvNT_6ParamsE,@function
        .size           _ZN7cutlass13device_kernelIN5flash19enable_sm80_to_sm89INS1_16FlashAttnFwdSm80INS1_25CollectiveMainloopFwdSm80ILi8ELi1ELb0EN4cute5tupleIJNS5_1CILi128EEENS7_ILi48EEENS7_ILi256EEEEEELi256ENS_6half_tEfNS_4arch4Sm80ELb1ELb0ELb0ELb1ELb0ELb1ELb1ELb1EEENS1_21CollectiveEpilogueFwdINS6_IJS8_SA_S9_EEENS6_IJNS7_ILi1EEESI_SI_EEESC_SE_Li256ELb1ELb1ELb1ELb0EEENS1_36VarlenDynamicPersistentTileSchedulerILi128ELi48ELi256ELi256ELb1ELb1ELb0ELb1ELb1ELb1EEEEEEEEEvNT_6ParamsE,(.L_x_2622 - _ZN7cutlass13device_kernelIN5flash19enable_sm80_to_sm89INS1_16FlashAttnFwdSm80INS1_25CollectiveMainloopFwdSm80ILi8ELi1ELb0EN4cute5tupleIJNS5_1CILi128EEENS7_ILi48EEENS7_ILi256EEEEEELi256ENS_6half_tEfNS_4arch4Sm80ELb1ELb0ELb0ELb1ELb0ELb1ELb1ELb1EEENS1_21CollectiveEpilogueFwdINS6_IJS8_SA_S9_EEENS6_IJNS7_ILi1EEESI_SI_EEESC_SE_Li256ELb1ELb1ELb1ELb0EEENS1_36VarlenDynamicPersistentTileSchedulerILi128ELi48ELi256ELi256ELb1ELb1ELb0ELb1ELb1ELb1EEEEEEEEEvNT_6ParamsE)
        .other          _ZN7cutlass13device_kernelIN5flash19enable_sm80_to_sm89INS1_16FlashAttnFwdSm80INS1_25CollectiveMainloopFwdSm80ILi8ELi1ELb0EN4cute5tupleIJNS5_1CILi128EEENS7_ILi48EEENS7_ILi256EEEEEELi256ENS_6half_tEfNS_4arch4Sm80ELb1ELb0ELb0ELb1ELb0ELb1ELb1ELb1EEENS1_21CollectiveEpilogueFwdINS6_IJS8_SA_S9_EEENS6_IJNS7_ILi1EEESI_SI_EEESC_SE_Li256ELb1ELb1ELb1ELb0EEENS1_36VarlenDynamicPersistentTileSchedulerILi128ELi48ELi256ELi256ELb1ELb1ELb0ELb1ELb1ELb1EEEEEEEEEvNT_6ParamsE,@"STO_CUDA_ENTRY STV_DEFAULT"
_ZN7cutlass13device_kernelIN5flash19enable_sm80_to_sm89INS1_16FlashAttnFwdSm80INS1_25CollectiveMainloopFwdSm80ILi8ELi1ELb0EN4cute5tupleIJNS5_1CILi128EEENS7_ILi48EEENS7_ILi256EEEEEELi256ENS_6half_tEfNS_4arch4Sm80ELb1ELb0ELb0ELb1ELb0ELb1ELb1ELb1EEENS1_21CollectiveEpilogueFwdINS6_IJS8_SA_S9_EEENS6_IJNS7_ILi1EEESI_SI_EEESC_SE_Li256ELb1ELb1ELb1ELb0EEENS1_36VarlenDynamicPersistentTileSchedulerILi128ELi48ELi256ELi256ELb1ELb1ELb0ELb1ELb1ELb1EEEEEEEEEvNT_6ParamsE:
        /* <DEDUP_REMOVED lines=15> */
[----:B------:R-:W-:-:S02]  /*00f0*/  IMAD.MOV.U32 R10, RZ, RZ, RZ ;  /* 0x000000ffff0a7224 */ /* 0x000fc400078e00ff */
[----:B------:R-:W-:Y:S01]  /*0100*/  IMAD.MOV.U32 R8, RZ, RZ, RZ ;  /* 0x000000ffff087224 */ /* 0x000fe200078e00ff */
        /* <DEDUP_REMOVED lines=13> */
[----:B------:R-:W-:Y:S02]  /*01e0*/  ISETP.GE.U32.AND P1, PT, R14, 0x10, PT ;  /* 0x000000100e00780c */ /* 0x000fe40003f26070 */
[----:B------:R-:W-:Y:S01]  /*01f0*/  MOV R7, RZ ;  /* 0x000000ff00077202 */ /* 0x000fe20000000f00 */
[----:B--2---:R-:W-:-:S05]  /*0200*/  IMAD R4, R10, R8, RZ ;  /* 0x000000080a047224 */ /* 0x004fca00078e02ff */
[----:B------:R-:W2:Y:S02]  /*0210*/  SHFL.UP PT, R0, R4, 0x1, RZ ;  /* 0x0420000004007989 */ /* 0x000ea400000e00ff */
[----:B--2---:R-:W-:-:S05]  /*0220*/  SEL R0, R0, RZ, P5 ;  /* 0x000000ff00007207 */ /* 0x004fca0002800000 */
[----:B------:R-:W-:-:S05]  /*0230*/  IMAD.IADD R4, R4, 0x1, R0 ;  /* 0x0000000104047824 */ /* 0x000fca00078e0200 */
[----:B------:R-:W2:Y:S02]  /*0240*/  SHFL.UP PT, R0, R4, 0x2, RZ ;  /* 0x0440000004007989 */ /* 0x000ea400000e00ff */
[----:B--2---:R-:W-:-:S04]  /*0250*/  SEL R0, R0, RZ, P4 ;  /* 0x000000ff00007207 */ /* 0x004fc80002000000 */
[----:B------:R-:W-:-:S05]  /*0260*/  IADD3 R4, R4, R0, RZ ;  /* 0x0000000004047210 */ /* 0x000fca0007ffe0ff */
        /* <DEDUP_REMOVED lines=16> */
.L_x_2310:
        /* <DEDUP_REMOVED lines=17> */
.L_x_2521:
        /* <DEDUP_REMOVED lines=16> */
.L_x_2522:
[----:B--2---:R-:W-:-:S05]  /*0580*/  IMAD R0, R0, c[0x0][0x538], RZ ;  /* 0x00014e0000007a24 */ /* 0x004fca00078e02ff */
[----:B------:R-:W-:-:S04]  /*0590*/  IADD3 R6, R0, R6, RZ ;  /* 0x0000000600067210 */ /* 0x000fc80007ffe0ff */
[----:B------:R-:W-:-:S13]  /*05a0*/  ISETP.GT.AND P0, PT, R6, UR4, PT ;  /* 0x0000000406007c0c */ /* 0x000fda000bf04270 */
[----:B-1----:R-:W-:Y:S05]  /*05b0*/  @!P0 BRA `(.L_x_2310) ;  /* 0xfffffdb000008947 */ /* 0x002fea000383ffff */
.L_x_2306:
[----:B------:R-:W-:-:S05]  /*05c0*/  IADD3 R12, -R0, R6, RZ ;  /* 0x00000006000c7210 */ /* 0x000fca0007ffe1ff */
[----:B------:R-:W-:-:S05]  /*05d0*/  IMAD R0, R4, c[0x0][0x538], R12 ;  /* 0x00014e0004007a24 */ /* 0x000fca00078e020c */
[----:B------:R-:W-:Y:S01]  /*05e0*/  ISETP.GT.AND P0, PT, R0, UR4, PT ;  /* 0x0000000400007c0c */ /* 0x000fe2000bf04270 */
[----:B------:R-:W-:-:S12]  /*05f0*/  BRA.DIV ~URZ, `(.L_x_2311) ;  /* 0x00020d627f007947 */ /* 0x000fd8000b800000 */
[----:B------:R-:W-:-:S04]  /*0600*/  VOTE.ANY R11, PT, !P0 ;  /* 0x00000000000b7806 */ /* 0x000fc800040e0100 */
.L_x_2523:
[----:B------:R-:W1:Y:S02]  /*0610*/  POPC R0, R11 ;  /* 0x0000000b00007309 */ /* 0x000e640000000000 */
[----:B-1----:R-:W-:-:S05]  /*0620*/  IADD3 R2, R0, R7, RZ ;  /* 0x0000000700027210 */ /* 0x002fca0007ffe0ff */
[----:B------:R1:W-:Y:S01]  /*0630*/  STL [R1+0xc], R2 ;  /* 0x00000c0201007387 */ /* 0x0003e20000100800 */
[----:B------:R-:W-:Y:S05]  /*0640*/  BRA.DIV ~URZ, `(.L_x_2312) ;  /* 0x00020d627f007947 */ /* 0x000fea000b800000 */
[----:B------:R2:W3:Y:S01]  /*0650*/  SHFL.IDX PT, R13, R10, R0, 0x1f ;  /* 0x00001f000a0d7589 */ /* 0x0004e200000e0000 */
[----:B------:R-:W-:-:S03]  /*0660*/  MOV R6, RZ ;  /* 0x000000ff00067202 */ /* 0x000fc60000000f00 */
[----:B------:R2:W4:Y:S04]  /*0670*/  SHFL.IDX PT, R10, R8, R0, 0x1f ;  /* 0x00001f00080a7589 */ /* 0x00052800000e0000 */
.L_x_2524:
[----:B------:R-:W-:Y:S01]  /*0680*/  ISETP.NE.AND P0, PT, R11, RZ, PT ;  /* 0x000000ff0b00720c */ /* 0x000fe20003f05270 */
[----:B------:R-:W-:-:S12]  /*0690*/  BSSY B0, `(.L_x_2313) ;  /* 0x0000005000007945 */ /* 0x000fd80003800000 */
[----:B------:R-:W-:Y:S05]  /*06a0*/  @!P0 BRA `(.L_x_2314) ;  /* 0x0000003000008947 */ /* 0x000fea0003800000 */
[----:B------:R-:W-:Y:S01]  /*06b0*/  IADD3 R5, R0, -0x1, RZ ;  /* 0xffffffff00057810 */ /* 0x000fe20007ffe0ff */
[----:B------:R-:W-:Y:S05]  /*06c0*/  BRA.DIV ~URZ, `(.L_x_2315) ;  /* 0x00020dc27f007947 */ /* 0x000fea000b800000 */
[----:B------:R1:W2:Y:S02]  /*06d0*/  SHFL.IDX PT, R6, R4, R5, 0x1f ;  /* 0x00001f0504067589 */ /* 0x0002a400000e0000 */
.L_x_2314:
[----:B------:R-:W-:Y:S05]  /*06e0*/  BSYNC B0 ;  /* 0x0000000000007941 */ /* 0x000fea0003800000 */
.L_x_2313:
[----:B--2---:R-:W-:Y:S01]  /*06f0*/  IMAD R0, R6, c[0x0][0x538], R12 ;  /* 0x00014e0006007a24 */ /* 0x004fe200078e020c */
[----:B----4-:R-:W-:Y:S01]  /*0700*/  ISETP.NE.AND P0, PT, R10, 0x1, PT ;  /* 0x000000010a00780c */ /* 0x010fe20003f05270 */
[----:B------:R-:W-:Y:S03]  /*0710*/  BSSY B0, `(.L_x_2316) ;  /* 0x0000089000007945 */ /* 0x000fe60003800000 */
[----:B------:R2:W-:Y:S01]  /*0720*/  STL [R1], R0 ;  /* 0x0000000001007387 */ /* 0x0005e20000100800 */
[----:B------:R-:W-:-:S08]  /*0730*/  IADD3 R9, -R0, UR4, RZ ;  /* 0x0000000400097c10 */ /* 0x000fd0000fffe1ff */
[----:B------:R-:W-:Y:S05]  /*0740*/  @!P0 BRA `(.L_x_2317) ;  /* 0x000003f000008947 */ /* 0x000fea0003800000 */
[-C--:B--23--:R-:W-:Y:S02]  /*0750*/  IABS R0, R13.reuse ;  /* 0x0000000d00007213 */ /* 0x08cfe40000000000 */
[----:B------:R-:W-:-:S03]  /*0760*/  IABS R6, R13 ;  /* 0x0000000d00067213 */ /* 0x000fc60000000000 */
[----:B-1----:R-:W-:Y:S01]  /*0770*/  IMAD.MOV.U32 R5, RZ, RZ, R0 ;  /* 0x000000ffff057224 */ /* 0x002fe200078e0000 */
        /* <DEDUP_REMOVED lines=60> */
.L_x_2317:
[----:B------:R-:W4:Y:S01]  /*0b40*/  LDL R3, [R1+0xc] ;  /* 0x00000c0001037983 */ /* 0x000f220000100800 */
[----:B-1----:R-:W-:-:S04]  /*0b50*/  IMAD.MOV.U32 R2, RZ, RZ, 0x4 ;  /* 0x00000004ff027424 */ /* 0x002fc800078e00ff */
[----:B----4-:R-:W-:-:S05]  /*0b60*/  IMAD.WIDE R2, R3, R2, c[0x0][0x590] ;  /* 0x0001640003027625 */ /* 0x010fca00078e0202 */
[----:B------:R-:W4:Y:S02]  /*0b70*/  LDG.E R7, [R2.64] ;  /* 0x0000000602077981 */ /* 0x000f24000c1e1900 */
[----:B---34-:R-:W-:-:S05]  /*0b80*/  IMAD R11, R7, R13, RZ ;  /* 0x0000000d070b7224 */ /* 0x018fca00078e02ff */
[-C--:B--2---:R-:W-:Y:S02]  /*0b90*/  IABS R0, R11.reuse ;  /* 0x0000000b00007213 */ /* 0x084fe40000000000 */
        /* <DEDUP_REMOVED lines=64> */
.L_x_2318:
[----:B------:R-:W-:Y:S05]  /*0fa0*/  BSYNC B0 ;  /* 0x0000000000007941 */ /* 0x000fea0003800000 */
.L_x_2316:
[----:B------:R-:W-:-:S04]  /*0fb0*/  LOP3.LUT R0, RZ, R0, RZ, 0x33, !PT ;  /* 0x00000000ff007212 */ /* 0x000fc800078e33ff */
[----:B------:R-:W-:-:S05]  /*0fc0*/  IADD3 R0, R0, R13, RZ ;  /* 0x0000000d00007210 */ /* 0x000fca0007ffe0ff */
[----:B------:R2:W-:Y:S01]  /*0fd0*/  STL [R1+0x4], R0 ;  /* 0x0000040001007387 */ /* 0x0005e20000100800 */
[----:B------:R-:W-:Y:S05]  /*0fe0*/  BRA `(.L_x_2319) ;  /* 0x0000006000007947 */ /* 0x000fea0003800000 */
.L_x_2307:
[----:B------:R-:W-:Y:S01]  /*0ff0*/  MOV R0, UR4 ;  /* 0x0000000400007c02 */ /* 0x000fe20008000f00 */
[----:B------:R-:W-:Y:S04]  /*1000*/  STL [R1+0x4], RZ ;  /* 0x000004ff01007387 */ /* 0x000fe80000100800 */
[----:B------:R-:W-:Y:S04]  /*1010*/  STL [R1+0x8], RZ ;  /* 0x000008ff01007387 */ /* 0x000fe80000100800 */
[----:B------:R1:W-:Y:S02]  /*1020*/  STL [R1], R0 ;  /* 0x0000000001007387 */ /* 0x0003e40000100800 */
[----:B-1----:R-:W-:-:S05]  /*1030*/  MOV R0, c[0x0][0x53c] ;  /* 0x00014f0000007a02 */ /* 0x002fca0000000f00 */
[----:B------:R1:W-:Y:S02]  /*1040*/  STL [R1+0xc], R0 ;  /* 0x00000c0001007387 */ /* 0x0003e40000100800 */
.L_x_2319:
[----:B------:R-:W3:Y:S04]  /*1050*/  LDL R4, [R1] ;  /* 0x0000000001047983 */ /* 0x000ee80000100800 */
[----:B------:R-:W3:Y:S04]  /*1060*/  LDL R5, [R1+0x4] ;  /* 0x0000040001057983 */ /* 0x000ee80000100800 */
[----:B------:R-:W3:Y:S04]  /*1070*/  LDL R6, [R1+0x8] ;  /* 0x0000080001067983 */ /* 0x000ee80000100800 */
[----:B------:R-:W3:Y:S01]  /*1080*/  LDL R7, [R1+0xc] ;  /* 0x00000c0001077983 */ /* 0x000ee20000100800 */
[----:B------:R-:W-:Y:S01]  /*1090*/  ISETP.NE.AND P0, PT, R14, RZ, PT ;  /* 0x000000ff0e00720c */ /* 0x000fe20003f05270 */
[----:B------:R-:W-:-:S12]  /*10a0*/  WARPSYNC 0xffffffff ;  /* 0xffffffff00007948 */ /* 0x000fd80003800000 */
[----:B---3--:R3:W-:Y:S04]  /*10b0*/  @!P0 STS.128 [0x20080], R4 ;  /* 0x02008004ff008388 */ /* 0x0087e80000000c00 */
[----:B------:R-:W-:Y:S06]  /*10c0*/  BAR.ARV 0x5, 0x100 ;  /* 0x0144000000007b1d */ /* 0x000fec0000002000 */
.L_x_2305:
        /* <DEDUP_REMOVED lines=10> */
[----:B---3--:R-:W-:-:S02]  /*1170*/  LOP3.LUT R4, R8, 0xfffffff8, RZ, 0xc0, !PT ;  /* 0xfffffff808047812 */ /* 0x008fc400078ec0ff */
[----:B------:R-:W-:Y:S02]  /*1180*/  LOP3.LUT R0, R0, 0xfffffffe, RZ, 0xc0, !PT ;  /* 0xfffffffe00007812 */ /* 0x000fe400078ec0ff */
[----:B------:R-:W-:Y:S01]  /*1190*/  SHF.R.S32.HI R218, RZ, 0x3, R8 ;  /* 0x00000003ffda7819 */ /* 0x000fe20000011408 */
[----:B------:R-:W-:Y:S01]  /*11a0*/  IMAD.IADD R10, R15, 0x1, -R4 ;  /* 0x000000010f0a7824 */ /* 0x000fe200078e0a04 */
[----:B------:R-:W-:Y:S01]  /*11b0*/  SHF.R.S32.HI R6, RZ, 0x2, R14 ;  /* 0x00000002ff067819 */ /* 0x000fe2000001140e */
        /* <DEDUP_REMOVED lines=34> */
[C---:B------:R-:W-:Y:S01]  /*13e0*/  IMAD.IADD R0, R15.reuse, 0x1, -R5 ;  /* 0x000000010f007824 */ /* 0x040fe200078e0a05 */
        /* <DEDUP_REMOVED lines=33> */
[----:B------:R-:W-:Y:S01]  /*1600*/  IMAD.MOV.U32 R8, RZ, RZ, 0x40 ;  /* 0x00000040ff087424 */ /* 0x000fe200078e00ff */
[----:B------:R-:W-:Y:S01]  /*1610*/  IADD3 R5, R16, 0x80, RZ ;  /* 0x0000008010057810 */ /* 0x000fe20007ffe0ff */
[----:B------:R1:W-:Y:S01]  /*1620*/  STL [R1+0x50], R17 ;  /* 0x0000501101007387 */ /* 0x0003e20000100800 */
[----:B------:R-:W-:-:S02]  /*1630*/  IADD3 R3, R2, R4, R6 ;  /* 0x0000000402037210 */ /* 0x000fc40007ffe006 */
[----:B------:R-:W-:Y:S01]  /*1640*/  LOP3.LUT R4, R2, R4, RZ, 0xfc, !PT ;  /* 0x0000000402047212 */ /* 0x000fe200078efcff */
[----:B------:R-:W-:Y:S01]  /*1650*/  STL [R1+0x20], R16 ;  /* 0x0000201001007387 */ /* 0x000fe20000100800 */
[----:B------:R-:W-:Y:S02]  /*1660*/  IADD3 R2, R218, 0x20, RZ ;  /* 0x00000020da027810 */ /* 0x000fe40007ffe0ff */
[----:B------:R-:W-:Y:S01]  /*1670*/  LOP3.LUT R2, R9, 0x7ffffffc, RZ, 0xc0, !PT ;  /* 0x7ffffffc09027812 */ /* 0x000fe200078ec0ff */
[----:B------:R-:W-:Y:S01]  /*1680*/  IMAD R9, R14, 0x8, R17 ;  /* 0x000000080e097824 */ /* 0x000fe200078e0211 */
[----:B------:R-:W-:Y:S02]  /*1690*/  SEL R6, R7, 0xffffffe0, !P1 ;  /* 0xffffffe007067807 */ /* 0x000fe40004800000 */
[----:B------:R-:W-:Y:S01]  /*16a0*/  IADD3 R15, R16, 0x70, RZ ;  /* 0x00000070100f7810 */ /* 0x000fe20007ffe0ff */
[----:B------:R-:W-:Y:S01]  /*16b0*/  IMAD.IADD R2, R18, 0x1, -R2 ;  /* 0x0000000112027824 */ /* 0x000fe200078e0a02 */
[----:B------:R-:W-:-:S02]  /*16c0*/  @P0 IADD3 R15, R5, 0x10, RZ ;  /* 0x00000010050f0810 */ /* 0x000fc40007ffe0ff */
[----:B------:R-:W-:Y:S01]  /*16d0*/  SEL R5, R8, 0xffffffc0, !P2 ;  /* 0xffffffc008057807 */ /* 0x000fe20005000000 */
[----:B------:R-:W-:Y:S01]  /*16e0*/  IMAD.SHL.U32 R231, R2, 0x2, RZ ;  /* 0x0000000202e77824 */ /* 0x000fe200078e00ff */
[----:B------:R-:W-:Y:S01]  /*16f0*/  SEL R2, R7, 0xffffffe0, !P4 ;  /* 0xffffffe007027807 */ /* 0x000fe20006000000 */
[----:B------:R-:W-:Y:S01]  /*1700*/  STL [R1+0x24], R15 ;  /* 0x0000240f01007387 */ /* 0x000fe20000100800 */
[----:B------:R-:W-:Y:S02]  /*1710*/  LEA R163, R0, 0xa080, 0x1 ;  /* 0x0000a08000a37811 */ /* 0x000fe400078e08ff */
[C---:B------:R-:W-:Y:S01]  /*1720*/  IADD3 R18, R231.reuse, 0x10, RZ ;  /* 0x00000010e7127810 */ /* 0x040fe20007ffe0ff */
[----:B------:R2:W-:Y:S01]  /*1730*/  STL [R1+0x48], R9 ;  /* 0x0000480901007387 */ /* 0x0005e20000100800 */
[C---:B------:R-:W-:Y:S02]  /*1740*/  IADD3 R13, R231.reuse, 0x20, RZ ;  /* 0x00000020e70d7810 */ /* 0x040fe40007ffe0ff */
[----:B------:R-:W-:-:S02]  /*1750*/  IADD3 R7, R231, 0x48, RZ ;  /* 0x00000048e7077810 */ /* 0x000fc40007ffe0ff */
[C---:B------:R-:W-:Y:S02]  /*1760*/  IADD3 R19, R231.reuse, 0x8, RZ ;  /* 0x00000008e7137810 */ /* 0x040fe40007ffe0ff */
[----:B------:R-:W-:Y:S02]  /*1770*/  SHF.R.S32.HI R7, RZ, 0x1f, R18 ;  /* 0x0000001fff077819 */ /* 0x000fe40000011412 */
[C---:B-1----:R-:W-:Y:S02]  /*1780*/  IADD3 R17, R231.reuse, 0x18, RZ ;  /* 0x00000018e7117810 */ /* 0x042fe40007ffe0ff */
[----:B------:R-:W-:Y:S01]  /*1790*/  SHF.R.S32.HI R7, RZ, 0x1f, R13 ;  /* 0x0000001fff077819 */ /* 0x000fe2000001140d */
[----:B------:R-:W-:Y:S01]  /*17a0*/  IMAD.IADD R7, R16, 0x1, R6 ;  /* 0x0000000110077824 */ /* 0x000fe200078e0206 */
[----:B------:R-:W-:Y:S01]  /*17b0*/  IADD3 R11, R231, 0x30, RZ ;  /* 0x00000030e70b7810 */ /* 0x000fe20007ffe0ff */
[----:B------:R-:W-:Y:S01]  /*17c0*/  IMAD.IADD R6, R6, 0x1, R15 ;  /* 0x0000000106067824 */ /* 0x000fe200078e020f */
[----:B------:R-:W-:-:S02]  /*17d0*/  SEL R0, R8, 0xffffffc0, !P3 ;  /* 0xffffffc008007807 */ /* 0x000fc40005800000 */
[----:B------:R-:W-:Y:S01]  /*17e0*/  SHF.R.S32.HI R8, RZ, 0x1f, R19 ;  /* 0x0000001fff087819 */ /* 0x000fe20000011413 */
[----:B------:R1:W-:Y:S01]  /*17f0*/  STL [R1+0x2c], R7 ;  /* 0x00002c0701007387 */ /* 0x0003e20000100800 */
[----:B------:R-:W-:Y:S02]  /*1800*/  SHF.R.S32.HI R8, RZ, 0x1f, R17 ;  /* 0x0000001fff087819 */ /* 0x000fe40000011411 */
[----:B------:R-:W-:Y:S01]  /*1810*/  LEA R196, R3, 0x10080, 0x1 ;  /* 0x0001008003c47811 */ /* 0x000fe200078e08ff */
[----:B------:R-:W-:Y:S01]  /*1820*/  IMAD.IADD R3, R5, 0x1, R15 ;  /* 0x0000000105037824 */ /* 0x000fe200078e020f */
[----:B------:R-:W-:Y:S02]  /*1830*/  LEA R192, R4, 0x4080, 0x1 ;  /* 0x0000408004c07811 */ /* 0x000fe400078e08ff */
        /* <DEDUP_REMOVED lines=10> */
[----:B--2---:R-:W-:Y:S01]  /*18e0*/  IADD3 R9, R231, 0x40, RZ ;  /* 0x00000040e7097810 */ /* 0x004fe20007ffe0ff */
[----:B------:R-:W-:Y:S01]  /*18f0*/  IMAD.IADD R199, R196, 0x1, R0 ;  /* 0x00000001c4c77824 */ /* 0x000fe200078e0200 */
[----:B------:R-:W-:Y:S01]  /*1900*/  IADD3 R160, R156, 0x20, RZ ;  /* 0x000000209ca07810 */ /* 0x000fe20007ffe0ff */
[----:B------:R-:W-:Y:S01]  /*1910*/  IMAD.IADD R195, R0, 0x1, R192 ;  /* 0x0000000100c37824 */ /* 0x000fe200078e02c0 */
[----:B------:R-:W-:Y:S01]  /*1920*/  IADD3 R159, R156, 0x60, RZ ;  /* 0x000000609c9f7810 */ /* 0x000fe20007ffe0ff */
[----:B------:R-:W-:Y:S01]  /*1930*/  IMAD.IADD R198, R197, 0x1, R0 ;  /* 0x00000001c5c67824 */ /* 0x000fe200078e0200 */
[----:B------:R-:W-:Y:S01]  /*1940*/  IADD3 R220, R150, 0xc0, RZ ;  /* 0x000000c096dc7810 */ /* 0x000fe20007ffe0ff */
[----:B------:R-:W-:Y:S01]  /*1950*/  IMAD.IADD R194, R0, 0x1, R193 ;  /* 0x0000000100c27824 */ /* 0x000fe200078e02c1 */
[----:B------:R-:W-:Y:S01]  /*1960*/  SHF.R.S32.HI R12, RZ, 0x1f, R12 ;  /* 0x0000001fff0c7819 */ /* 0x000fe2000001140c */
[----:B-1----:R-:W-:Y:S01]  /*1970*/  IMAD.IADD R7, R5, 0x1, R7 ;  /* 0x0000000105077824 */ /* 0x002fe200078e0207 */
[----:B------:R-:W-:-:S02]  /*1980*/  SHF.R.S32.HI R10, RZ, 0x1f, R10 ;  /* 0x0000001fff0a7819 */ /* 0x000fc4000001140a */
[----:B------:R-:W-:Y:S02]  /*1990*/  SHF.R.S32.HI R9, RZ, 0x1f, R9 ;  /* 0x0000001fff097819 */ /* 0x000fe40000011409 */
[----:B------:R3:W-:Y:S04]  /*19a0*/  STL [R1+0x38], R7 ;  /* 0x0000380701007387 */ /* 0x0007e80000100800 */
[----:B------:R3:W-:Y:S04]  /*19b0*/  STL [R1+0x34], R3 ;  /* 0x0000340301007387 */ /* 0x0007e80000100800 */
[----:B------:R3:W-:Y:S04]  /*19c0*/  STL [R1+0x28], R6 ;  /* 0x0000280601007387 */ /* 0x0007e80000100800 */
[----:B------:R3:W-:Y:S02]  /*19d0*/  STL [R1+0x30], R2 ;  /* 0x0000300201007387 */ /* 0x0007e40000100800 */
.L_x_2520:
[----:B------:R-:W2:Y:S01]  /*19e0*/  LDL R0, [R1+0xc] ;  /* 0x00000c0001007983 */ /* 0x000ea20000100800 */
        /* <DEDUP_REMOVED lines=13> */
[----:B------:R-:W-:-:S02]  /*1ac0*/  IMAD.MOV.U32 R176, RZ, RZ, RZ ;  /* 0x000000ffffb07224 */ /* 0x000fc400078e00ff */
[----:B------:R-:W-:Y:S01]  /*1ad0*/  IMAD.MOV.U32 R12, RZ, RZ, RZ ;  /* 0x000000ffff0c7224 */ /* 0x000fe200078e00ff */
[----:B--2---:R-:W-:Y:S02]  /*1ae0*/  SHF.R.S32.HI R16, RZ, 0x1f, R252 ;  /* 0x0000001fff107819 */ /* 0x004fe400000114fc */
[C---:B------:R-:W-:Y:S02]  /*1af0*/  @P4 LEA R2, P0, R252.reuse, c[0x0][0x360], 0x2 ;  /* 0x0000d800fc024a11 */ /* 0x040fe400078010ff */
[C---:B------:R-:W-:Y:S01]  /*1b00*/  @P2 LEA R4, P1, R252.reuse, c[0x0][0x370], 0x2 ;  /* 0x0000dc00fc042a11 */ /* 0x040fe200078210ff */
[----:B------:R1:W-:Y:S01]  /*1b10*/  STL [R1+0x1c], R16 ;  /* 0x00001c1001007387 */ /* 0x0003e20000100800 */
[C-C-:B------:R-:W-:Y:S02]  /*1b20*/  @P4 LEA.HI.X R3, R252.reuse, c[0x0][0x364], R16.reuse, 0x2, P0 ;  /* 0x0000d900fc034a11 */ /* 0x140fe400000f1410 */
[----:B------:R-:W-:-:S03]  /*1b30*/  @P2 LEA.HI.X R5, R252, c[0x0][0x374], R16, 0x2, P1 ;  /* 0x0000dd00fc052a11 */ /* 0x000fc600008f1410 */
[----:B------:R2:W3:Y:S01]  /*1b40*/  @P4 LDG.E R0, [R2.64] ;  /* 0x0000000602004981 */ /* 0x0004e2000c1e1900 */
[----:B------:R-:W-:-:S03]  /*1b50*/  ISETP.NE.U32.AND P0, PT, RZ, c[0x0][0x350], PT ;  /* 0x0000d400ff007a0c */ /* 0x000fc60003f05070 */
[----:B------:R1:W5:Y:S01]  /*1b60*/  @P2 LDG.E R167, [R4.64] ;  /* 0x0000000604a72981 */ /* 0x000362000c1e1900 */
[----:B------:R-:W-:Y:S02]  /*1b70*/  ISETP.NE.AND.EX P6, PT, RZ, c[0x0][0x354], PT, P0 ;  /* 0x0000d500ff007a0c */ /* 0x000fe40003fc5300 */
[----:B------:R-:W-:-:S04]  /*1b80*/  LEA R6, P2, R252, c[0x0][0x348], 0x2 ;  /* 0x0000d200fc067a11 */ /* 0x000fc800078410ff */
[----:B------:R-:W-:-:S05]  /*1b90*/  LEA.HI.X R7, R252, c[0x0][0x34c], R16, 0x2, P2 ;  /* 0x0000d300fc077a11 */ /* 0x000fca00010f1410 */
[----:B------:R3:W5:Y:S01]  /*1ba0*/  @P3 LDG.E R176, [R6.64] ;  /* 0x0000000606b03981 */ /* 0x000762000c1e1900 */
[C---:B--2---:R-:W-:Y:S02]  /*1bb0*/  LEA R2, P0, R252.reuse, c[0x0][0x358], 0x2 ;  /* 0x0000d600fc027a11 */ /* 0x044fe400078010ff */
[C---:B-1----:R-:W-:Y:S02]  /*1bc0*/  LEA R4, P1, R252.reuse, c[0x0][0x350], 0x2 ;  /* 0x0000d400fc047a11 */ /* 0x042fe400078210ff */
[C-C-:B------:R-:W-:Y:S02]  /*1bd0*/  LEA.HI.X R3, R252.reuse, c[0x0][0x35c], R16.reuse, 0x2, P0 ;  /* 0x0000d700fc037a11 */ /* 0x140fe400000f1410 */
[----:B------:R-:W-:-:S03]  /*1be0*/  LEA.HI.X R5, R252, c[0x0][0x354], R16, 0x2, P1 ;  /* 0x0000d500fc057a11 */ /* 0x000fc600008f1410 */
[----:B------:R1:W5:Y:S04]  /*1bf0*/  @P5 LDG.E R12, [R2.64] ;  /* 0x00000006020c5981 */ /* 0x000368000c1e1900 */
[----:B------:R1:W5:Y:S01]  /*1c00*/  @P6 LDG.E R166, [R4.64] ;  /* 0x0000000604a66981 */ /* 0x000362000c1e1900 */
[----:B----4-:R-:W-:-:S05]  /*1c10*/  LOP3.LUT R24, R9, 0xffff, RZ, 0xc0, !PT ;  /* 0x0000ffff09187812 */ /* 0x010fca00078ec0ff */
[----:B------:R1:W-:Y:S01]  /*1c20*/  STL [R1+0x14], R24 ;  /* 0x0000141801007387 */ /* 0x0003e20000100800 */
[----:B------:R-:W-:Y:S01]  /*1c30*/  YIELD ;  /* 0x0000000000007946 */ /* 0x000fe20003800000 */
[----:B------:R-:W-:Y:S02]  /*1c40*/  P2R R13, PR, RZ, 0x40 ;  /* 0x00000040ff0d7803 */ /* 0x000fe40000000000 */
        /* <DEDUP_REMOVED lines=9> */
.L_x_2320:
[----:B------:R-:W-:-:S04]  /*1ce0*/  ISETP.NE.U32.AND P0, PT, RZ, c[0x0][0x368], PT ;  /* 0x0000da00ff007a0c */ /* 0x000fc80003f05070 */
[----:B------:R-:W-:-:S13]  /*1cf0*/  ISETP.NE.AND.EX P0, PT, RZ, c[0x0][0x36c], PT, P0 ;  /* 0x0000db00ff007a0c */ /* 0x000fda0003f05300 */
[----:B------:R-:W-:Y:S05]  /*1d00*/  @!P0 BRA `(.L_x_2321) ;  /* 0x0000004000008947 */ /* 0x000fea0003800000 */
[----:B-1----:R-:W-:-:S04]  /*1d10*/  LEA R4, P0, R252, c[0x0][0x368], 0x2 ;  /* 0x0000da00fc047a11 */ /* 0x002fc800078010ff */
[----:B------:R-:W-:-:S05]  /*1d20*/  LEA.HI.X R5, R252, c[0x0][0x36c], R16, 0x2, P0 ;  /* 0x0000db00fc057a11 */ /* 0x000fca00000f1410 */
[----:B------:R1:W5:Y:S01]  /*1d30*/  LDG.E R11, [R4.64] ;  /* 0x00000006040b7981 */ /* 0x000362000c1e1900 */
[----:B------:R-:W-:Y:S05]  /*1d40*/  BRA `(.L_x_2322) ;  /* 0x0000005000007947 */ /* 0x000fea0003800000 */
.L_x_2321:
[----:B------:R-:W-:Y:S01]  /*1d50*/  MOV R11, c[0x0][0x1d0] ;  /* 0x00007400000b7a02 */ /* 0x000fe20000000f00 */
[----:B------:R-:W-:Y:S05]  /*1d60*/  @!P6 BRA `(.L_x_2322) ;  /* 0x000000300000e947 */ /* 0x000fea0003800000 */
[----:B------:R-:W2:Y:S04]  /*1d70*/  LDG.E R6, [R4.64] ;  /* 0x0000000604067981 */ /* 0x000ea8000c1e1900 */
[----:B-1----:R-:W2:Y:S02]  /*1d80*/  LDG.E R0, [R4.64+0x4] ;  /* 0x0000040604007981 */ /* 0x002ea4000c1e1900 */
[----:B--2---:R-:W-:Y:S02]  /*1d90*/  IADD3 R11, -R6, R0, RZ ;  /* 0x00000000060b7210 */ /* 0x004fe40007ffe1ff */
.L_x_2322:
[----:B-1----:R-:W2:Y:S04]  /*1da0*/  LDL R4, [R1+0x10] ;  /* 0x0000100001047983 */ /* 0x002ea80000100800 */
[----:B------:R-:W3:Y:S04]  /*1db0*/  LDL.LU R0, [R1+0x4] ;  /* 0x0000040001007983 */ /* 0x000ee80000300800 */
[----:B------:R1:W4:Y:S01]  /*1dc0*/  @P5 LDG.E R5, [R2.64] ;  /* 0x0000000602055981 */ /* 0x000322000c1e1900 */
[----:B------:R-:W-:-:S04]  /*1dd0*/  ISETP.NE.U32.AND P0, PT, RZ, c[0x0][0x378], PT ;  /* 0x0000de00ff007a0c */ /* 0x000fc80003f05070 */
[----:B------:R-:W-:Y:S01]  /*1de0*/  ISETP.NE.AND.EX P1, PT, RZ, c[0x0][0x37c], PT, P0 ;  /* 0x0000df00ff007a0c */ /* 0x000fe20003f25300 */
[----:B--2---:R-:W-:Y:S02]  /*1df0*/  IMAD.MOV.U32 R8, RZ, RZ, R4 ;  /* 0x000000ffff087224 */ /* 0x004fe400078e0004 */
[----:B------:R1:W4:Y:S01]  /*1e00*/  @P5 LDG.E R4, [R2.64+0x4] ;  /* 0x0000040602045981 */ /* 0x000322000c1e1900 */
[----:B-----5:R-:W-:Y:S02]  /*1e10*/  IMAD.MOV.U32 R146, RZ, RZ, R11 ;  /* 0x000000ffff927224 */ /* 0x020fe400078e000b */
[----:B------:R-:W-:-:S05]  /*1e20*/  IMAD.MOV.U32 R6, RZ, RZ, c[0x0][0x2c4] ;  /* 0x0000b100ff067624 */ /* 0x000fca00078e00ff */
[----:B------:R-:W-:Y:S02]  /*1e30*/  ISETP.NE.AND P2, PT, R6, 0x1, PT ;  /* 0x000000010600780c */ /* 0x000fe40003f45270 */
[----:B-1----:R-:W-:-:S04]  /*1e40*/  @P1 LEA R2, P0, R252, c[0x0][0x378], 0x2 ;  /* 0x0000de00fc021a11 */ /* 0x002fc800078010ff */
[----:B------:R-:W-:-:S05]  /*1e50*/  @P1 LEA.HI.X R3, R252, c[0x0][0x37c], R16, 0x2, P0 ;  /* 0x0000df00fc031a11 */ /* 0x000fca00000f1410 */
[----:B------:R3:W5:Y:S01]  /*1e60*/  @P1 LDG.E R146, [R2.64] ;  /* 0x0000000602921981 */ /* 0x000762000c1e1900 */
[----:B------:R-:W-:Y:S02]  /*1e70*/  IMAD.IADD R7, R11, 0x1, -R167 ;  /* 0x000000010b077824 */ /* 0x000fe400078e0aa7 */
[----:B---3--:R-:W-:Y:S02]  /*1e80*/  IMAD.SHL.U32 R2, R0, 0x80, RZ ;  /* 0x0000008000027824 */ /* 0x008fe400078e00ff */
[----:B------:R-:W-:-:S03]  /*1e90*/  IMAD.MOV.U32 R0, RZ, RZ, c[0x0][0x228] ;  /* 0x00008a00ff007624 */ /* 0x000fc600078e00ff */
[----:B------:R1:W-:Y:S02]  /*1ea0*/  STL [R1+0x18], R2 ;  /* 0x0000180201007387 */ /* 0x0003e40000100800 */
[----:B-1----:R-:W-:-:S05]  /*1eb0*/  IADD3 R2, R2, 0x7f, RZ ;  /* 0x0000007f02027810 */ /* 0x002fca0007ffe0ff */
[----:B------:R-:W-:-:S05]  /*1ec0*/  @P2 IMAD.HI.U32 R3, R2, c[0x0][0x2c8], RZ ;  /* 0x0000b20002032a27 */ /* 0x000fca00078e00ff */
[----:B------:R-:W-:Y:S01]  /*1ed0*/  @P2 SHF.R.U32.HI R2, RZ, c[0x0][0x2cc], R3 ;  /* 0x0000b300ff022a19 */ /* 0x000fe20000011603 */
[----:B------:R-:W-:Y:S01]  /*1ee0*/  BSSY B0, `(.L_x_2323) ;  /* 0x000003a000007945 */ /* 0x000fe20003800000 */
[----:B------:R-:W-:-:S04]  /*1ef0*/  LOP3.LUT R217, R217, 0xffffffbf, RZ, 0xc0, !PT ;  /* 0xffffffbfd9d97812 */ /* 0x000fc800078ec0ff */
[----:B------:R-:W-:Y:S01]  /*1f00*/  @P2 LOP3.LUT R217, R217, 0x40, RZ, 0xfc, !PT ;  /* 0x00000040d9d92812 */ /* 0x000fe200078efcff */
[----:B----4-:R-:W-:-:S04]  /*1f10*/  @P5 IMAD.IADD R0, R4, 0x1, -R5 ;  /* 0x0000000104005824 */ /* 0x010fc800078e0a05 */
[----:B------:R-:W-:-:S05]  /*1f20*/  IMAD.IADD R6, R7, 0x1, R0 ;  /* 0x0000000107067824 */ /* 0x000fca00078e0200 */
[C---:B------:R-:W-:Y:S02]  /*1f30*/  IADD3 R170, R6.reuse, 0x30, -R8 ;  /* 0x0000003006aa7810 */ /* 0x040fe40007ffe808 */
[----:B------:R-:W-:Y:S02]  /*1f40*/  IADD3 R4, R6, 0x2f, RZ ;  /* 0x0000002f06047810 */ /* 0x000fe40007ffe0ff */
[----:B------:R-:W-:Y:S01]  /*1f50*/  LOP3.LUT R5, R9, 0xff000000, RZ, 0xc0, !PT ;  /* 0xff00000009057812 */ /* 0x000fe200078ec0ff */
[----:B------:R-:W-:Y:S01]  /*1f60*/  IMAD.IADD R3, R170, 0x1, R2 ;  /* 0x00000001aa037824 */ /* 0x000fe200078e0202 */
[----:B------:R1:W-:Y:S01]  /*1f70*/  STL [R1+0x4], R6 ;  /* 0x0000040601007387 */ /* 0x0003e20000100800 */
[----:B------:R-:W-:Y:S01]  /*1f80*/  IMAD.HI R2, R4, 0x2aaaaaab, RZ ;  /* 0x2aaaaaab04027827 */ /* 0x000fe200078e02ff */
[----:B------:R-:W-:-:S04]  /*1f90*/  SHF.R.U32.HI R8, RZ, 0x8, R5 ;  /* 0x00000008ff087819 */ /* 0x000fc80000011605 */
[----:B------:R-:W-:-:S04]  /*1fa0*/  SHF.R.U32.HI R4, RZ, 0x1f, R2 ;  /* 0x0000001fff047819 */ /* 0x000fc80000011602 */
[----:B------:R-:W-:Y:S01]  /*1fb0*/  LEA.HI.SX32 R169, R2, R4, 0x1d ;  /* 0x0000000402a97211 */ /* 0x000fe200078feaff */
[----:B-1----:R-:W-:Y:S01]  /*1fc0*/  IMAD.HI R6, R3, 0x2aaaaaab, RZ ;  /* 0x2aaaaaab03067827 */ /* 0x002fe200078e02ff */
[----:B------:R-:W-:-:S04]  /*1fd0*/  LOP3.LUT R3, R9, 0xff0000, RZ, 0xc0, !PT ;  /* 0x00ff000009037812 */ /* 0x000fc800078ec0ff */
[----:B------:R-:W-:Y:S02]  /*1fe0*/  LEA.HI R3, R3, R8, RZ, 0x10 ;  /* 0x0000000803037211 */ /* 0x000fe400078f80ff */
[----:B------:R-:W-:Y:S02]  /*1ff0*/  SHF.R.U32.HI R5, RZ, 0x1f, R6 ;  /* 0x0000001fff057819 */ /* 0x000fe40000011606 */
[----:B------:R-:W-:Y:S02]  /*2000*/  SHF.R.U32.HI R9, RZ, 0x10, R3 ;  /* 0x00000010ff097819 */ /* 0x000fe40000011603 */
[----:B------:R-:W-:Y:S02]  /*2010*/  LOP3.LUT R15, R3, 0xff, RZ, 0xc0, !PT ;  /* 0x000000ff030f7812 */ /* 0x000fe400078ec0ff */
[----:B------:R-:W-:Y:S01]  /*2020*/  LEA.HI.SX32 R2, R6, R5, 0x1d ;  /* 0x0000000506027211 */ /* 0x000fe200078feaff */
[----:B------:R1:W-:Y:S03]  /*2030*/  STL [R1+0x40], R9 ;  /* 0x0000400901007387 */ /* 0x0003e60000100800 */
[----:B------:R-:W-:Y:S01]  /*2040*/  IMNMX R5, R169, R2, PT ;  /* 0x00000002a9057217 */ /* 0x000fe20003800200 */
[----:B------:R1:W-:Y:S03]  /*2050*/  STL [R1+0x44], R15 ;  /* 0x0000440f01007387 */ /* 0x0003e60000100800 */
[----:B------:R-:W-:-:S02]  /*2060*/  ISETP.GE.AND P0, PT, R5, 0x1, PT ;  /* 0x000000010500780c */ /* 0x000fc40003f06270 */
[----:B------:R-:W-:Y:S01]  /*2070*/  ISETP.NE.AND P1, PT, R9, RZ, PT ;  /* 0x000000ff0900720c */ /* 0x000fe20003f25270 */
[----:B------:R-:W-:-:S03]  /*2080*/  IMAD.MOV.U32 R2, RZ, RZ, RZ ;  /* 0x000000ffff027224 */ /* 0x000fc600078e00ff */
[----:B------:R-:W-:-:S07]  /*2090*/  SEL R141, R9, c[0x0][0x338], P1 ;  /* 0x0000ce00098d7a07 */ /* 0x000fce0000800000 */
[----:B------:R-:W-:Y:S05]  /*20a0*/  @!P0 BRA `(.L_x_2324) ;  /* 0x000001d000008947 */ /* 0x000fea0003800000 */
[----:B------:R-:W-:Y:S02]  /*20b0*/  IABS R2, R141 ;  /* 0x0000008d00027213 */ /* 0x000fe40000000000 */
[----:B------:R-:W-:-:S03]  /*20c0*/  IADD3 R6, R141, -0x1, R5 ;  /* 0xffffffff8d067810 */ /* 0x000fc60007ffe005 */
[----:B------:R-:W-:Y:S01]  /*20d0*/  IMAD.MOV.U32 R4, RZ, RZ, R2 ;  /* 0x000000ffff047224 */ /* 0x000fe200078e0002 */
[----:B------:R-:W-:-:S03]  /*20e0*/  IABS R10, R6 ;  /* 0x00000006000a7213 */ /* 0x000fc60000000000 */
[----:B------:R-:W2:Y:S08]  /*20f0*/  I2F.RP R2, R4 ;  /* 0x0000000400027306 */ /* 0x000eb00000209400 */
[----:B--2---:R-:W2:Y:S02]  /*2100*/  MUFU.RCP R2, R2 ;  /* 0x0000000200027308 */ /* 0x004ea40000001000 */
[----:B--2---:R-:W-:-:S06]  /*2110*/  IADD3 R2, R2, 0xffffffe, RZ ;  /* 0x0ffffffe02027810 */ /* 0x004fcc0007ffe0ff */
[----:B------:R-:W2:Y:S02]  /*2120*/  F2I.FTZ.U32.TRUNC.NTZ R3, R2 ;  /* 0x0000000200037305 */ /* 0x000ea4000021f000 */
[----:B--2---:R-:W-:-:S04]  /*2130*/  IMAD.MOV R2, RZ, RZ, -R3 ;  /* 0x000000ffff027224 */ /* 0x004fc800078e0a03 */
[----:B------:R-:W-:Y:S01]  /*2140*/  IMAD.MOV.U32 R8, RZ, RZ, R2 ;  /* 0x000000ffff087224 */ /* 0x000fe200078e0002 */
[----:B------:R-:W-:-:S03]  /*2150*/  IABS R2, R141 ;  /* 0x0000008d00027213 */ /* 0x000fc60000000000 */
[----:B------:R-:W-:Y:S02]  /*2160*/  IMAD R8, R8, R4, RZ ;  /* 0x0000000408087224 */ /* 0x000fe400078e02ff */
[----:B-1----:R-:W-:Y:S02]  /*2170*/  IMAD.MOV R9, RZ, RZ, -R2 ;  /* 0x000000ffff097224 */ /* 0x002fe400078e0a02 */
        /* <DEDUP_REMOVED lines=16> */
.L_x_2324:
[----:B------:R-:W-:Y:S05]  /*2280*/  BSYNC B0 ;  /* 0x0000000000007941 */ /* 0x000fea0003800000 */
.L_x_2323:
[----:B------:R-:W-:Y:S01]  /*2290*/  IMAD R3, R15, R2, RZ ;  /* 0x000000020f037224 */ /* 0x000fe200078e02ff */
[----:B------:R-:W2:Y:S01]  /*22a0*/  S2R R8, SR_TID.X ;  /* 0x0000000000087919 */ /* 0x000ea20000002100 */
[C---:B------:R-:W-:Y:S01]  /*22b0*/  IMAD.SHL.U32 R6, R218.reuse, 0x40, RZ ;  /* 0x00000040da067824 */ /* 0x040fe200078e00ff */
[----:B------:R-:W-:Y:S01]  /*22c0*/  IADD3 R23, R218, 0x20, RZ ;  /* 0x00000020da177810 */ /* 0x000fe20007ffe0ff */
[C---:B------:R-:W-:Y:S01]  /*22d0*/  IMAD.IADD R2, R3.reuse, 0x1, R2 ;  /* 0x0000000103027824 */ /* 0x040fe200078e0202 */
[----:B------:R-:W-:Y:S01]  /*22e0*/  SHF.R.S32.HI R151, RZ, 0x1f, R150 ;  /* 0x0000001fff977819 */ /* 0x000fe20000011496 */
[----:B------:R-:W-:Y:S01]  /*22f0*/  IMAD R3, R3, 0x30, -R7 ;  /* 0x0000003003037824 */ /* 0x000fe200078e0a07 */
[----:B------:R-:W-:Y:S02]  /*2300*/  LOP3.LUT R147, R6, 0x1c0, RZ, 0xc0, !PT ;  /* 0x000001c006937812 */ /* 0x000fe400078ec0ff */
[----:B------:R-:W-:-:S02]  /*2310*/  IMNMX R2, R5, R2, PT ;  /* 0x0000000205027217 */ /* 0x000fc40003800200 */
[----:B------:R-:W-:Y:S02]  /*2320*/  IMNMX R3, RZ, R3, !PT ;  /* 0x00000003ff037217 */ /* 0x000fe40007800200 */
[----:B------:R-:W-:Y:S01]  /*2330*/  SHF.R.S32.HI R6, RZ, 0x1f, R23 ;  /* 0x0000001fff067819 */ /* 0x000fe20000011417 */
[----:B------:R-:W-:Y:S01]  /*2340*/  IMAD R2, R2, 0x30, -R7 ;  /* 0x0000003002027824 */ /* 0x000fe200078e0a07 */
[----:B------:R-:W-:Y:S01]  /*2350*/  SHF.R.U32.HI R179, RZ, 0x3, R147 ;  /* 0x00000003ffb37819 */ /* 0x000fe20000011693 */
[----:B------:R-:W-:-:S03]  /*2360*/  IMAD.WIDE.U32 R4, R3, -0x55555555, RZ ;  /* 0xaaaaaaab03047825 */ /* 0x000fc600078e00ff */
[----:B------:R-:W-:Y:S01]  /*2370*/  IMNMX R2, R2, R0, PT ;  /* 0x0000000002027217 */ /* 0x000fe20003800200 */
[----:B------:R-:W-:Y:S01]  /*2380*/  IMAD.SHL.U32 R7, R23, 0x40, RZ ;  /* 0x0000004017077824 */ /* 0x000fe200078e00ff */
[----:B------:R-:W-:Y:S02]  /*2390*/  SHF.R.U32.HI R135, RZ, 0x5, R5 ;  /* 0x00000005ff877819 */ /* 0x000fe40000011605 */
[----:B------:R-:W-:Y:S02]  /*23a0*/  ISETP.GT.AND P0, PT, R2, R3, PT ;  /* 0x000000030200720c */ /* 0x000fe40003f04270 */
[----:B--2---:R-:W-:Y:S02]  /*23b0*/  SHF.R.S32.HI R188, RZ, 0x1f, R8 ;  /* 0x0000001fffbc7819 */ /* 0x004fe40000011408 */
[----:B------:R-:W-:Y:S02]  /*23c0*/  LOP3.LUT R148, R7, 0x1c0, RZ, 0xc0, !PT ;  /* 0x000001c007947812 */ /* 0x000fe400078ec0ff */
[----:B------:R-:W-:-:S02]  /*23d0*/  LEA.HI R5, R188, R8, RZ, 0x6 ;  /* 0x00000008bc057211 */ /* 0x000fc400078f30ff */
[----:B------:R-:W-:-:S05]  /*23e0*/  SHF.R.U32.HI R186, RZ, 0x3, R148 ;  /* 0x00000003ffba7819 */ /* 0x000fca0000011694 */
[----:B------:R-:W-:Y:S01]  /*23f0*/  @P0 IADD3 R3, R2, 0x2f, RZ ;  /* 0x0000002f02030810 */ /* 0x000fe20007ffe0ff */
[----:B------:R-:W-:-:S04]  /*2400*/  IMAD.MOV.U32 R2, RZ, RZ, R135 ;  /* 0x000000ffff027224 */ /* 0x000fc800078e0087 */
[----:B------:R-:W-:-:S05]  /*2410*/  @P0 IMAD.HI R3, R3, 0x2aaaaaab, RZ ;  /* 0x2aaaaaab03030827 */ /* 0x000fca00078e02ff */
[----:B------:R-:W-:-:S04]  /*2420*/  @P0 SHF.R.U32.HI R4, RZ, 0x1f, R3 ;  /* 0x0000001fff040819 */ /* 0x000fc80000011603 */
[----:B------:R-:W-:Y:S01]  /*2430*/  @P0 LEA.HI.SX32 R2, R3, R4, 0x1d ;  /* 0x0000000403020211 */ /* 0x000fe200078feaff */
[----:B------:R-:W-:Y:S01]  /*2440*/  IMAD.SHL.U32 R3, R5, 0x8, RZ ;  /* 0x0000000805037824 */ /* 0x000fe200078e00ff */
[----:B------:R-:W-:Y:S02]  /*2450*/  LOP3.LUT R4, R147, 0x38, R150, 0xf8, !PT ;  /* 0x0000003893047812 */ /* 0x000fe400078ef896 */
[----:B------:R-:W-:Y:S02]  /*2460*/  ISETP.GT.AND P0, PT, R2, R135, PT ;  /* 0x000000870200720c */ /* 0x000fe40003f04270 */
[----:B------:R-:W-:Y:S02]  /*2470*/  LEA.HI R5, R6, R23, RZ, 0x3 ;  /* 0x0000001706057211 */ /* 0x000fe400078f18ff */
[----:B------:R-:W-:Y:S02]  /*2480*/  LOP3.LUT R149, R3, 0xfffffe00, RZ, 0xc0, !PT ;  /* 0xfffffe0003957812 */ /* 0x000fe400078ec0ff */
[----:B------:R-:W-:Y:S01]  /*2490*/  LOP3.LUT R3, R4, R179, RZ, 0x3c, !PT ;  /* 0x000000b304037212 */ /* 0x000fe200078e3cff */
[----:B------:R-:W-:-:S04]  /*24a0*/  IMAD.SHL.U32 R4, R5, 0x40, RZ ;  /* 0x0000004005047824 */ /* 0x000fc800078e00ff */
[----:B------:R-:W-:Y:S01]  /*24b0*/  IMAD.IADD R3, R149, 0x1, R3 ;  /* 0x0000000195037824 */ /* 0x000fe200078e0203 */
[----:B------:R-:W-:-:S03]  /*24c0*/  LOP3.LUT R153, R4, 0xfffffe00, RZ, 0xc0, !PT ;  /* 0xfffffe0004997812 */ /* 0x000fc600078ec0ff */
[----:B------:R-:W-:Y:S01]  /*24d0*/  IMAD.SHL.U32 R212, R3, 0x2, RZ ;  /* 0x0000000203d47824 */ /* 0x000fe200078e00ff */
        /* <DEDUP_REMOVED lines=9> */
[----:B------:R-:W-:Y:S02]  /*2570*/  SEL R21, R16, RZ, !P5 ;  /* 0x000000ff10157207 */ /* 0x000fe40006800000 */
[----:B------:R-:W-:Y:S01]  /*2580*/  SEL R20, R252, RZ, !P5 ;  /* 0x000000fffc147207 */ /* 0x000fe20006800000 */
[----:B------:R-:W-:Y:S01]  /*2590*/  IMAD R3, R138, c[0x0][0x238], RZ ;  /* 0x00008e008a037a24 */ /* 0x000fe200078e02ff */
[----:B------:R-:W-:Y:S01]  /*25a0*/  MOV R2, R4 ;  /* 0x0000000400027202 */ /* 0x000fe20000000f00 */
[----:B------:R-:W-:Y:S01]  /*25b0*/  IMAD R4, R21, c[0x0][0x248], RZ ;  /* 0x0000920015047a24 */ /* 0x000fe200078e02ff */
[----:B------:R-:W-:Y:S01]  /*25c0*/  MOV R175, c[0x0][0x238] ;  /* 0x00008e0000af7a02 */ /* 0x000fe20000000f00 */
[----:B------:R-:W-:Y:S01]  /*25d0*/  IMAD R3, R121, c[0x0][0x23c], R3 ;  /* 0x00008f0079037a24 */ /* 0x000fe200078e0203 */
[----:B------:R-:W-:Y:S01]  /*25e0*/  ISETP.GE.AND P4, PT, R150, c[0x0][0x1d4], PT ;  /* 0x0000750096007a0c */ /* 0x000fe20003f86270 */
[----:B------:R-:W-:Y:S01]  /*25f0*/  IMAD.WIDE.U32 R142, R144, c[0x0][0x238], RZ ;  /* 0x00008e00908e7a25 */ /* 0x000fe200078e00ff */
[----:B------:R-:W-:-:S02]  /*2600*/  SHF.L.U32 R185, R175, 0x5, RZ ;  /* 0x00000005afb97819 */ /* 0x000fc400000006ff */
[----:B------:R-:W-:Y:S01]  /*2610*/  IADD3 R3, R5, R3, RZ ;  /* 0x0000000305037210 */ /* 0x000fe20007ffe0ff */
[----:B------:R-:W-:Y:S01]  /*2620*/  IMAD R5, R36, -0x30, R0 ;  /* 0xffffffd024057824 */ /* 0x000fe200078e0200 */
[----:B------:R-:W-:Y:S01]  /*2630*/  SHF.L.U64.HI R175, R175, R168, c[0x0][0x23c] ;  /* 0x00008f00afaf7619 */ /* 0x000fe200000102a8 */
[----:B------:R-:W-:Y:S01]  /*2640*/  IMAD.IADD R172, R143, 0x1, R172 ;  /* 0x000000018fac7824 */ /* 0x000fe200078e02ac */
[----:B------:R-:W-:Y:S01]  /*2650*/  LOP3.LUT R217, R217, 0xfffffffe, RZ, 0xc0, !PT ;  /* 0xfffffffed9d97812 */ /* 0x000fe200078ec0ff */
[----:B------:R-:W-:Y:S01]  /*2660*/  IMAD.WIDE.U32 R2, R24, c[0x0][0x240], R2 ;  /* 0x0000900018027a25 */ /* 0x000fe200078e0002 */
[----:B------:R-:W-:Y:S02]  /*2670*/  IMNMX R6, R5, 0x30, PT ;  /* 0x0000003005067817 */ /* 0x000fe40003800200 */
[----:B------:R-:W-:Y:S01]  /*2680*/  ISETP.GE.AND P6, PT, R152, c[0x0][0x1d4], PT ;  /* 0x0000750098007a0c */ /* 0x000fe20003fc6270 */
[----:B------:R-:W-:Y:S01]  /*2690*/  IMAD R3, R24, c[0x0][0x244], R3 ;  /* 0x0000910018037a24 */ /* 0x000fe200078e0203 */
[----:B------:R-:W-:Y:S01]  /*26a0*/  @P4 LOP3.LUT R217, R217, 0x1, RZ, 0xfc, !PT ;  /* 0x00000001d9d94812 */ /* 0x000fe200078efcff */
[----:B------:R-:W-:Y:S01]  /*26b0*/  IMAD R5, R20, c[0x0][0x24c], R4 ;  /* 0x0000930014057a24 */ /* 0x000fe200078e0204 */
[----:B------:R-:W-:Y:S01]  /*26c0*/  IADD3 R4, -R218, R6, RZ ;  /* 0x00000006da047210 */ /* 0x000fe20007ffe1ff */
[----:B------:R-:W-:Y:S01]  /*26d0*/  IMAD.WIDE.U32 R124, R20, c[0x0][0x248], R2 ;  /* 0x00009200147c7a25 */ /* 0x000fe200078e0002 */
[----:B------:R-:W-:-:S02]  /*26e0*/  SHF.R.S32.HI R3, RZ, 0x1f, R36 ;  /* 0x0000001fff037819 */ /* 0x000fc40000011424 */
[----:B------:R-:W-:Y:S01]  /*26f0*/  ISETP.GT.AND P0, PT, R4, 0x20, PT ;  /* 0x000000200400780c */ /* 0x000fe20003f04270 */
[----:B------:R-:W-:Y:S01]  /*2700*/  IMAD R2, R172, R36, RZ ;  /* 0x00000024ac027224 */ /* 0x000fe200078e02ff */
[----:B------:R-:W-:Y:S01]  /*2710*/  MOV R122, R124 ;  /* 0x0000007c007a7202 */ /* 0x000fe20000000f00 */
[----:B------:R-:W-:Y:S01]  /*2720*/  IMAD.IADD R123, R125, 0x1, R5 ;  /* 0x000000017d7b7824 */ /* 0x000fe200078e0205 */
[----:B------:R-:W-:Y:S01]  /*2730*/  ISETP.GE.AND P1, PT, R4, 0x1, PT ;  /* 0x000000010400780c */ /* 0x000fe20003f26270 */
[-C--:B------:R-:W-:Y:S01]  /*2740*/  IMAD R3, R3, R142.reuse, R2 ;  /* 0x0000008e03037224 */ /* 0x080fe200078e0202 */
[----:B------:R-:W-:Y:S01]  /*2750*/  ISETP.GE.AND P5, PT, R219, c[0x0][0x1d4], PT ;  /* 0x00007500db007a0c */ /* 0x000fe20003fa6270 */
[----:B------:R-:W-:Y:S01]  /*2760*/  IMAD.WIDE.U32 R6, R36, R142, R122 ;  /* 0x0000008e24067225 */ /* 0x000fe200078e007a */
[----:B------:R-:W-:-:S03]  /*2770*/  ISETP.GE.AND P4, PT, R220, c[0x0][0x1d4], PT ;  /* 0x00007500dc007a0c */ /* 0x000fc60003f86270 */
[----:B------:R-:W-:Y:S02]  /*2780*/  IMAD.IADD R3, R7, 0x1, R3 ;  /* 0x0000000107037824 */ /* 0x000fe400078e0203 */
[----:B------:R-:W-:-:S04]  /*2790*/  @P0 IADD3 R7, P2, R185, R6, RZ ;  /* 0x00000006b9070210 */ /* 0x000fc80007f5e0ff */
[C---:B------:R-:W-:Y:S02]  /*27a0*/  @P1 LEA R4, P3, R6.reuse, c[0x0][0x220], 0x1 ;  /* 0x0000880006041a11 */ /* 0x040fe400078608ff */
[----:B------:R-:W-:Y:S02]  /*27b0*/  @P0 IADD3.X R8, R3, R175, RZ, P2, !PT ;  /* 0x000000af03080210 */ /* 0x000fe400017fe4ff */
[C---:B------:R-:W-:Y:S02]  /*27c0*/  @P0 LEA R2, P2, R7.reuse, c[0x0][0x220], 0x1 ;  /* 0x0000880007020a11 */ /* 0x040fe400078408ff */
[----:B------:R-:W-:Y:S02]  /*27d0*/  @P1 LEA.HI.X R5, R6, c[0x0][0x224], R3, 0x1, P3 ;  /* 0x0000890006051a11 */ /* 0x000fe400018f0c03 */
[----:B------:R-:W-:Y:S02]  /*27e0*/  @P0 LEA.HI.X R3, R7, c[0x0][0x224], R8, 0x1, P2 ;  /* 0x0000890007030a11 */ /* 0x000fe400010f0c08 */
[----:B------:R-:W-:-:S02]  /*27f0*/  LOP3.LUT P2, RZ, R217, 0x1, RZ, 0xc0, !PT ;  /* 0x00000001d9ff7812 */ /* 0x000fc4000784c0ff */
[----:B------:R-:W-:-:S11]  /*2800*/  ISETP.NE.AND P3, PT, R13, RZ, PT ;  /* 0x000000ff0d00720c */ /* 0x000fd60003f65270 */
        /* <DEDUP_REMOVED lines=11> */
[----:B------:R-:W-:-:S02]  /*28c0*/  ISETP.NE.U32.AND P0, PT, RZ, c[0x0][0x340], PT ;  /* 0x0000d000ff007a0c */ /* 0x000fc40003f05070 */
[----:B------:R-:W-:Y:S02]  /*28d0*/  IADD3 R13, R11, R166, RZ ;  /* 0x000000a60b0d7210 */ /* 0x000fe40007ffe0ff */
[----:B------:R-:W-:Y:S01]  /*28e0*/  SHF.R.S32.HI R157, RZ, 0x1f, R156 ;  /* 0x0000001fff9d7819 */ /* 0x000fe2000001149c */
[C---:B------:R-:W-:Y:S01]  /*28f0*/  IMAD R12, R22.reuse, c[0x0][0x290], RZ ;  /* 0x0000a400160c7a24 */ /* 0x040fe200078e02ff */
[----:B------:R-:W-:Y:S01]  /*2900*/  ISETP.NE.AND.EX P0, PT, RZ, c[0x0][0x344], PT, P0 ;  /* 0x0000d100ff007a0c */ /* 0x000fe20003f05300 */
[----:B------:R-:W-:Y:S02]  /*2910*/  IMAD R17, R22, c[0x0][0x1e0], RZ ;  /* 0x0000780016117a24 */ /* 0x000fe400078e02ff */
[----:B------:R-:W-:Y:S01]  /*2920*/  IMAD.WIDE.U32 R182, R218, c[0x0][0x1e0], RZ ;  /* 0x00007800dab67a25 */ /* 0x000fe200078e00ff */
[----:B------:R-:W-:Y:S01]  /*2930*/  MOV R178, c[0x0][0x280] ;  /* 0x0000a00000b27a02 */ /* 0x000fe20000000f00 */
[----:B------:R-:W0:Y:S08]  /*2940*/  LDGDEPBAR ;  /* 0x00000000000079af */ /* 0x000e300000000000 */
[----:B---3--:R-:W-:-:S05]  /*2950*/  @P0 IMAD.WIDE R2, R252, R14, c[0x0][0x340] ;  /* 0x0000d000fc020625 */ /* 0x008fca00078e020e */
[----:B------:R3:W4:Y:S01]  /*2960*/  @P0 LDG.E R6, [R2.64] ;  /* 0x0000000602060981 */ /* 0x000722000c1e1900 */
[----:B------:R-:W-:Y:S01]  /*2970*/  SHF.R.S32.HI R19, RZ, 0x1f, R13 ;  /* 0x0000001fff137819 */ /* 0x000fe2000001140d */
[----:B--2---:R-:W-:Y:S01]  /*2980*/  IMAD R5, R22, c[0x0][0x280], RZ ;  /* 0x0000a00016057a24 */ /* 0x004fe200078e02ff */
[----:B------:R-:W-:Y:S01]  /*2990*/  MOV R187, c[0x0][0x27c] ;  /* 0x00009f0000bb7a02 */ /* 0x000fe20000000f00 */
[----:B------:R-:W-:Y:S01]  /*29a0*/  IMAD.WIDE.U32 R10, R218, c[0x0][0x290], R150 ;  /* 0x0000a400da0a7a25 */ /* 0x000fe200078e0096 */
[----:B------:R-:W-:Y:S01]  /*29b0*/  WARPSYNC 0xffffffff ;  /* 0xffffffff00007948 */ /* 0x000fe20003800000 */
[C---:B------:R-:W-:Y:S02]  /*29c0*/  SHF.L.U64.HI R162, R178.reuse, R168, c[0x0][0x284] ;  /* 0x0000a100b2a27619 */ /* 0x040fe400000102a8 */
[----:B------:R-:W-:Y:S01]  /*29d0*/  IMAD R4, R19, c[0x0][0x1e0], RZ ;  /* 0x0000780013047a24 */ /* 0x000fe200078e02ff */
[----:B------:R-:W-:Y:S01]  /*29e0*/  SHF.L.U32 R178, R178, 0x5, RZ ;  /* 0x00000005b2b27819 */ /* 0x000fe200000006ff */
[----:B-1----:R-:W-:-:S02]  /*29f0*/  IMAD R15, R218, c[0x0][0x284], R5 ;  /* 0x0000a100da0f7a24 */ /* 0x002fc400078e0205 */
[----:B------:R-:W-:Y:S02]  /*2a00*/  IMAD R4, R13, c[0x0][0x1e4], R4 ;  /* 0x000079000d047a24 */ /* 0x000fe400078e0204 */
[C---:B------:R-:W-:Y:S02]  /*2a10*/  IMAD R12, R218.reuse, c[0x0][0x294], R12 ;  /* 0x0000a500da0c7a24 */ /* 0x040fe400078e020c */
[----:B------:R-:W-:Y:S02]  /*2a20*/  IMAD R17, R218, c[0x0][0x1e4], R17 ;  /* 0x00007900da117a24 */ /* 0x000fe400078e0211 */
[----:B------:R-:W-:Y:S02]  /*2a30*/  IMAD.MOV.U32 R177, RZ, RZ, c[0x0][0x290] ;  /* 0x0000a400ffb17624 */ /* 0x000fe400078e00ff */
[C---:B------:R-:W-:Y:S01]  /*2a40*/  IMAD R173, R144.reuse, c[0x0][0x1e4], RZ ;  /* 0x0000790090ad7a24 */ /* 0x040fe200078e02ff */
[----:B------:R-:W-:Y:S01]  /*2a50*/  IADD3 R137, R183, R17, RZ ;  /* 0x00000011b7897210 */ /* 0x000fe20007ffe0ff */
[C---:B------:R-:W-:Y:S01]  /*2a60*/  IMAD R174, R144.reuse, c[0x0][0x284], RZ ;  /* 0x0000a10090ae7a24 */ /* 0x040fe200078e02ff */
[----:B------:R-:W-:Y:S01]  /*2a70*/  SHF.L.U64.HI R161, R177, R168, c[0x0][0x294] ;  /* 0x0000a500b1a17619 */ /* 0x000fe200000102a8 */
[----:B------:R-:W-:-:S02]  /*2a80*/  IMAD R171, R144, c[0x0][0x294], RZ ;  /* 0x0000a50090ab7a24 */ /* 0x000fc400078e02ff */
[----:B---3--:R-:W-:-:S04]  /*2a90*/  IMAD.WIDE.U32 R2, R13, c[0x0][0x1e0], RZ ;  /* 0x000078000d027a25 */ /* 0x008fc800078e00ff */
[----:B------:R-:W-:Y:S02]  /*2aa0*/  IMAD.IADD R3, R3, 0x1, R4 ;  /* 0x0000000103037824 */ /* 0x000fe400078e0204 */
[----:B------:R-:W-:-:S04]  /*2ab0*/  IMAD.WIDE.U32 R4, R218, c[0x0][0x280], R156 ;  /* 0x0000a000da047a25 */ /* 0x000fc800078e009c */
[C---:B------:R-:W-:Y:S01]  /*2ac0*/  IMAD.WIDE.U32 R2, R24.reuse, c[0x0][0x1e8], R2 ;  /* 0x00007a0018027a25 */ /* 0x040fe200078e0002 */
[----:B------:R-:W-:Y:S02]  /*2ad0*/  IADD3 R9, R5, R15, RZ ;  /* 0x0000000f05097210 */ /* 0x000fe40007ffe0ff */
[----:B------:R-:W-:Y:S01]  /*2ae0*/  MOV R8, R4 ;  /* 0x0000000400087202 */ /* 0x000fe20000000f00 */
[----:B------:R-:W-:Y:S02]  /*2af0*/  IMAD R3, R24, c[0x0][0x1ec], R3 ;  /* 0x00007b0018037a24 */ /* 0x000fe400078e0203 */
[----:B------:R-:W-:-:S04]  /*2b00*/  IMAD.WIDE.U32 R164, R144, c[0x0][0x1e0], RZ ;  /* 0x0000780090a47a25 */ /* 0x000fc800078e00ff */
[----:B------:R-:W-:Y:S01]  /*2b10*/  IMAD.WIDE.U32 R154, R144, c[0x0][0x280], RZ ;  /* 0x0000a000909a7a25 */ /* 0x000fe200078e00ff */
[----:B------:R-:W-:-:S03]  /*2b20*/  IADD3 R173, R165, R173, RZ ;  /* 0x000000ada5ad7210 */ /* 0x000fc60007ffe0ff */
[----:B------:R-:W-:-:S04]  /*2b30*/  IMAD.WIDE.U32 R144, R144, c[0x0][0x290], RZ ;  /* 0x0000a40090907a25 */ /* 0x000fc800078e00ff */
[----:B-----5:R-:W-:Y:S01]  /*2b40*/  IMAD.WIDE.U32 R106, R146, c[0x0][0x280], R8 ;  /* 0x0000a000926a7a25 */ /* 0x020fe200078e0008 */
[----:B------:R-:W-:-:S03]  /*2b50*/  IADD3 R171, R145, R171, RZ ;  /* 0x000000ab91ab7210 */ /* 0x000fc60007ffe0ff */
[----:B------:R-:W-:Y:S02]  /*2b60*/  IMAD.SHL.U32 R177, R177, 0x20, RZ ;  /* 0x00000020b1b17824 */ /* 0x000fe400078e00ff */
[----:B------:R-:W-:Y:S01]  /*2b70*/  IMAD.IADD R174, R155, 0x1, R174 ;  /* 0x000000019bae7824 */ /* 0x000fe200078e02ae */
[----:B----4-:R-:W-:Y:S01]  /*2b80*/  @P0 SHF.R.S32.HI R5, RZ, 0x1f, R6 ;  /* 0x0000001fff050819 */ /* 0x010fe20000011406 */
[----:B------:R-:W-:Y:S01]  /*2b90*/  @!P0 IMAD.MOV.U32 R6, RZ, RZ, R252 ;  /* 0x000000ffff068224 */ /* 0x000fe200078e00fc */
[----:B------:R-:W-:-:S04]  /*2ba0*/  @!P0 MOV R5, R16 ;  /* 0x0000001000058202 */ /* 0x000fc80000000f00 */
[----:B------:R-:W-:Y:S01]  /*2bb0*/  SEL R14, R6, RZ, !P3 ;  /* 0x000000ff060e7207 */ /* 0x000fe20005800000 */
[----:B------:R-:W-:Y:S01]  /*2bc0*/  IMAD.WIDE.U32 R6, R218, c[0x0][0x290], R156 ;  /* 0x0000a400da067a25 */ /* 0x000fe200078e009c */
[----:B------:R-:W-:-:S03]  /*2bd0*/  SEL R18, R5, RZ, !P3 ;  /* 0x000000ff05127207 */ /* 0x000fc60005800000 */
[----:B------:R-:W-:Y:S01]  /*2be0*/  IMAD.WIDE.U32 R90, R14, c[0x0][0x1f0], R2 ;  /* 0x00007c000e5a7a25 */ /* 0x000fe200078e0002 */
[----:B------:R-:W-:Y:S02]  /*2bf0*/  MOV R2, R10 ;  /* 0x0000000a00027202 */ /* 0x000fe40000000f00 */
[----:B------:R-:W-:Y:S01]  /*2c00*/  SHF.R.S32.HI R10, RZ, 0x1f, R146 ;  /* 0x0000001fff0a7819 */ /* 0x000fe20000011492 */
[----:B------:R-:W-:Y:S01]  /*2c10*/  IMAD.WIDE.U32 R4, R218, c[0x0][0x280], R150 ;  /* 0x0000a000da047a25 */ /* 0x000fe200078e0096 */
[----:B------:R-:W-:Y:S02]  /*2c20*/  IADD3 R3, R12, R11, RZ ;  /* 0x0000000b0c037210 */ /* 0x000fe40007ffe0ff */
[----:B------:R-:W-:Y:S01]  /*2c30*/  IADD3 R120, P1, P0, R90, R182, R150 ;  /* 0x000000b65a787210 */ /* 0x000fe2000783e096 */
[----:B------:R-:W-:Y:S01]  /*2c40*/  IMAD R16, R18, c[0x0][0x1f0], RZ ;  /* 0x00007c0012107a24 */ /* 0x000fe200078e02ff */
[----:B------:R-:W-:Y:S01]  /*2c50*/  IADD3 R5, R15, R5, RZ ;  /* 0x000000050f057210 */ /* 0x000fe20007ffe0ff */
[----:B------:R-:W-:-:S02]  /*2c60*/  IMAD R11, R10, c[0x0][0x280], RZ ;  /* 0x0000a0000a0b7a24 */ /* 0x000fc400078e02ff */
[----:B------:R-:W-:Y:S02]  /*2c70*/  IMAD R16, R14, c[0x0][0x1f4], R16 ;  /* 0x00007d000e107a24 */ /* 0x000fe400078e0210 */
[----:B------:R-:W-:Y:S01]  /*2c80*/  IMAD.IADD R7, R7, 0x1, R12 ;  /* 0x0000000107077824 */ /* 0x000fe200078e020c */
[----:B------:R-:W-:Y:S01]  /*2c90*/  SHF.L.U32 R12, R187, 0x1, RZ ;  /* 0x00000001bb0c7819 */ /* 0x000fe200000006ff */
[----:B------:R-:W-:Y:S02]  /*2ca0*/  IMAD R10, R10, c[0x0][0x290], RZ ;  /* 0x0000a4000a0a7a24 */ /* 0x000fe400078e02ff */
[----:B------:R-:W-:Y:S02]  /*2cb0*/  IMAD.IADD R89, R91, 0x1, R16 ;  /* 0x000000015b597824 */ /* 0x000fe400078e0210 */
[C---:B------:R-:W-:Y:S02]  /*2cc0*/  IMAD R11, R146.reuse, c[0x0][0x284], R11 ;  /* 0x0000a100920b7a24 */ /* 0x040fe400078e020b */
[C---:B------:R-:W-:Y:S01]  /*2cd0*/  IMAD R10, R146.reuse, c[0x0][0x294], R10 ;  /* 0x0000a500920a7a24 */ /* 0x040fe200078e020a */
[----:B------:R-:W-:Y:S01]  /*2ce0*/  IADD3.X R119, R89, R137, R151, P1, P0 ;  /* 0x0000008959777210 */ /* 0x000fe20000fe0497 */
[----:B------:R-:W-:Y:S01]  /*2cf0*/  IMAD.WIDE.U32 R102, R146, c[0x0][0x290], R6 ;  /* 0x0000a40092667a25 */ /* 0x000fe200078e0006 */
[----:B------:R-:W-:-:S02]  /*2d00*/  ISETP.GE.AND P1, PT, R150, c[0x0][0x27c], PT ;  /* 0x00009f0096007a0c */ /* 0x000fc40003f26270 */
[----:B------:R-:W-:Y:S01]  /*2d10*/  IADD3 R118, R107, R11, RZ ;  /* 0x0000000b6b767210 */ /* 0x000fe20007ffe0ff */
[----:B------:R-:W-:Y:S01]  /*2d20*/  IMAD.WIDE.U32 R100, R146, c[0x0][0x290], R2 ;  /* 0x0000a40092647a25 */ /* 0x000fe200078e0002 */
[----:B------:R-:W-:-:S03]  /*2d30*/  IADD3 R117, R103, R10, RZ ;  /* 0x0000000a67757210 */ /* 0x000fc60007ffe0ff */
[----:B------:R-:W-:Y:S01]  /*2d40*/  IMAD.WIDE.U32 R104, R146, c[0x0][0x280], R4 ;  /* 0x0000a00092687a25 */ /* 0x000fe200078e0004 */
[----:B------:R-:W-:-:S03]  /*2d50*/  IADD3 R115, R10, R101, RZ ;  /* 0x000000650a737210 */ /* 0x000fc60007ffe0ff */
[----:B------:R-:W-:Y:S02]  /*2d60*/  IMAD.IADD R116, R11, 0x1, R105 ;  /* 0x000000010b747824 */ /* 0x000fe400078e0269 */
[--C-:B------:R-:W-:Y:S01]  /*2d70*/  IMAD.WIDE.U32 R2, R24, c[0x0][0x260], R150.reuse ;  /* 0x0000980018027a25 */ /* 0x100fe200078e0096 */
[----:B------:R-:W-:Y:S01]  /*2d80*/  IADD3 R140, P0, R218, R13, RZ ;  /* 0x0000000dda8c7210 */ /* 0x000fe20007f1e0ff */
[----:B------:R-:W-:Y:S01]  /*2d90*/  BAR.SYNC.DEFER_BLOCKING 0x0 ;  /* 0x0000000000007b1d */ /* 0x000fe20000010000 */
[----:B------:R-:W-:Y:S01]  /*2da0*/  SEL R11, RZ, c[0x0][0x27c], !P1 ;  /* 0x00009f00ff0b7a07 */ /* 0x000fe20004800000 */
[----:B------:R-:W-:Y:S01]  /*2db0*/  IMAD.WIDE.U32 R6, R24, c[0x0][0x210], R150 ;  /* 0x0000840018067a25 */ /* 0x000fe200078e0096 */
[----:B------:R-:W-:-:S03]  /*2dc0*/  IADD3 R8, -R12, c[0x0][0x1d4], RZ ;  /* 0x000075000c087a10 */ /* 0x000fc60007ffe1ff */
[----:B------:R-:W-:Y:S01]  /*2dd0*/  IMAD.MOV.U32 R4, RZ, RZ, R2 ;  /* 0x000000ffff047224 */ /* 0x000fe200078e0002 */
[----:B------:R-:W-:Y:S01]  /*2de0*/  ULDC.U8 UR4, c[0x0][0x298] ;  /* 0x0000a60000047ab9 */ /* 0x000fe20000000000 */
[----:B------:R-:W-:Y:S02]  /*2df0*/  IMAD.MOV.U32 R2, RZ, RZ, R6 ;  /* 0x000000ffff027224 */ /* 0x000fe400078e0006 */
[----:B------:R-:W-:Y:S01]  /*2e00*/  IMAD.X R139, R22, 0x1, R19, P0 ;  /* 0x00000001168b7824 */ /* 0x000fe200000e0613 */
[----:B------:R-:W-:Y:S01]  /*2e10*/  ISETP.GE.AND P0, PT, R152, c[0x0][0x27c], PT ;  /* 0x00009f0098007a0c */ /* 0x000fe20003f06270 */
[----:B------:R-:W-:Y:S01]  /*2e20*/  IMAD R5, R24, c[0x0][0x264], R3 ;  /* 0x0000990018057a24 */ /* 0x000fe200078e0203 */
[----:B------:R-:W-:Y:S01]  /*2e30*/  SHF.R.S32.HI R19, RZ, 0x1f, R23 ;  /* 0x0000001fff137819 */ /* 0x000fe20000011417 */
[----:B------:R-:W-:Y:S02]  /*2e40*/  IMAD.IADD R6, R150, 0x1, R11 ;  /* 0x0000000196067824 */ /* 0x000fe400078e020b */
[----:B------:R-:W-:Y:S01]  /*2e50*/  IMAD R3, R24, c[0x0][0x214], R7 ;  /* 0x0000850018037a24 */ /* 0x000fe200078e0207 */
[CC--:B------:R-:W-:Y:S01]  /*2e60*/  SEL R7, R12.reuse, R8.reuse, !P1 ;  /* 0x000000080c077207 */ /* 0x0c0fe20004800000 */
[----:B------:R-:W-:Y:S01]  /*2e70*/  IMAD R10, R21, c[0x0][0x268], RZ ;  /* 0x00009a00150a7a24 */ /* 0x000fe200078e02ff */
[----:B------:R-:W-:Y:S01]  /*2e80*/  SEL R8, R12, R8, !P0 ;  /* 0x000000080c087207 */ /* 0x000fe20004000000 */
[----:B------:R-:W-:Y:S01]  /*2e90*/  IMAD.WIDE.U32 R98, R20, c[0x0][0x268], R4 ;  /* 0x00009a0014627a25 */ /* 0x000fe200078e0004 */
[----:B------:R-:W-:-:S02]  /*2ea0*/  SEL R4, RZ, c[0x0][0x27c], !P0 ;  /* 0x00009f00ff047a07 */ /* 0x000fc40004000000 */
[----:B------:R-:W-:Y:S01]  /*2eb0*/  SHF.R.S32.HI R5, RZ, 0x1f, R6 ;  /* 0x0000001fff057819 */ /* 0x000fe20000011406 */
[----:B------:R-:W-:Y:S01]  /*2ec0*/  IMAD R9, R18, c[0x0][0x218], RZ ;  /* 0x0000860012097a24 */ /* 0x000fe200078e02ff */
[----:B------:R-:W-:Y:S01]  /*2ed0*/  ISETP.NE.AND P0, PT, RZ, UR4, PT ;  /* 0x00000004ff007c0c */ /* 0x000fe2000bf05270 */
[----:B------:R-:W-:Y:S01]  /*2ee0*/  IMAD R18, R20, c[0x0][0x26c], R10 ;  /* 0x00009b0014127a24 */ /* 0x000fe200078e020a */
[----:B------:R-:W-:Y:S01]  /*2ef0*/  SHF.R.S32.HI R10, RZ, 0x1f, R7 ;  /* 0x0000001fff0a7819 */ /* 0x000fe20000011407 */
[C---:B------:R-:W-:Y:S01]  /*2f00*/  IMAD.WIDE.U32 R96, R14.reuse, c[0x0][0x218], R2 ;  /* 0x000086000e607a25 */ /* 0x040fe200078e0002 */
[CC--:B------:R-:W-:Y:S02]  /*2f10*/  LEA.HI R2, R5.reuse, R6.reuse, RZ, 0x6 ;  /* 0x0000000605027211 */ /* 0x0c0fe400078f30ff */
[----:B------:R-:W-:Y:S01]  /*2f20*/  LEA.HI R3, R5, R6, RZ, 0x3 ;  /* 0x0000000605037211 */ /* 0x000fe200078f18ff */
[----:B------:R-:W-:Y:S01]  /*2f30*/  IMAD R17, R14, c[0x0][0x21c], R9 ;  /* 0x000087000e117a24 */ /* 0x000fe200078e0209 */
[----:B------:R-:W-:Y:S01]  /*2f40*/  SHF.R.S32.HI R9, RZ, 0x1f, R8 ;  /* 0x0000001fff097819 */ /* 0x000fe20000011408 */
[----:B------:R-:W-:Y:S01]  /*2f50*/  IMAD.IADD R4, R152, 0x1, R4 ;  /* 0x0000000198047824 */ /* 0x000fe200078e0204 */
[----:B------:R-:W-:Y:S01]  /*2f60*/  LEA.HI R11, R10, R7, RZ, 0x4 ;  /* 0x000000070a0b7211 */ /* 0x000fe200078f20ff */
[----:B------:R-:W-:Y:S01]  /*2f70*/  IMAD.MOV.U32 R184, RZ, RZ, c[0x0][0x1e0] ;  /* 0x00007800ffb87624 */ /* 0x000fe200078e00ff */
[----:B------:R-:W-:Y:S01]  /*2f80*/  SHF.R.S32.HI R6, RZ, 0x6, R2 ;  /* 0x00000006ff067819 */ /* 0x000fe20000011402 */
[----:B------:R-:W-:Y:S01]  /*2f90*/  IMAD.WIDE.U32 R180, R23, c[0x0][0x1e0], RZ ;  /* 0x0000780017b47a25 */ /* 0x000fe200078e00ff */
[----:B------:R-:W-:-:S02]  /*2fa0*/  LOP3.LUT R7, R148, 0x38, R3, 0xf8, !PT ;  /* 0x0000003894077812 */ /* 0x000fc400078ef803 */
[----:B------:R-:W-:Y:S01]  /*2fb0*/  SHF.R.S32.HI R5, RZ, 0x1f, R4 ;  /* 0x0000001fff057819 */ /* 0x000fe20000011404 */
[----:B------:R-:W-:Y:S01]  /*2fc0*/  IMAD.IADD R108, R99, 0x1, R18 ;  /* 0x00000001636c7824 */ /* 0x000fe200078e0212 */
[----:B------:R-:W-:Y:S01]  /*2fd0*/  LEA.HI R10, R9, R8, RZ, 0x4 ;  /* 0x00000008090a7211 */ /* 0x000fe200078f20ff */
[C---:B------:R-:W-:Y:S01]  /*2fe0*/  IMAD R9, R6.reuse, 0xc00, R149 ;  /* 0x00000c0006097824 */ /* 0x040fe200078e0295 */
[----:B------:R-:W-:Y:S01]  /*2ff0*/  LOP3.LUT R8, R147, 0x38, R3, 0xf8, !PT ;  /* 0x0000003893087812 */ /* 0x000fe200078ef803 */
[----:B------:R-:W-:Y:S01]  /*3000*/  IMAD R6, R6, 0xc00, R153 ;  /* 0x00000c0006067824 */ /* 0x000fe200078e0299 */
[----:B------:R-:W-:Y:S01]  /*3010*/  LOP3.LUT R7, R7, R186, RZ, 0x3c, !PT ;  /* 0x000000ba07077212 */ /* 0x000fe200078e3cff */
[----:B------:R-:W-:Y:S01]  /*3020*/  IMAD.IADD R95, R97, 0x1, R17 ;  /* 0x00000001615f7824 */ /* 0x000fe200078e0211 */
[CC--:B------:R-:W-:Y:S02]  /*3030*/  LEA.HI R2, R5.reuse, R4.reuse, RZ, 0x3 ;  /* 0x0000000405027211 */ /* 0x0c0fe400078f18ff */
[----:B------:R-:W-:Y:S01]  /*3040*/  LOP3.LUT R8, R8, R179, RZ, 0x3c, !PT ;  /* 0x000000b308087212 */ /* 0x000fe200078e3cff */
[----:B------:R-:W-:Y:S01]  /*3050*/  IMAD.IADD R15, R6, 0x1, R7 ;  /* 0x00000001060f7824 */ /* 0x000fe200078e0207 */
[----:B------:R-:W-:-:S02]  /*3060*/  LEA.HI R4, R5, R4, RZ, 0x6 ;  /* 0x0000000405047211 */ /* 0x000fc400078f30ff */
[----:B------:R-:W-:Y:S01]  /*3070*/  LOP3.LUT R6, R148, 0x38, R2, 0xf8, !PT ;  /* 0x0000003894067812 */ /* 0x000fe200078ef802 */
[----:B------:R-:W-:Y:S01]  /*3080*/  IMAD.IADD R16, R9, 0x1, R8 ;  /* 0x0000000109107824 */ /* 0x000fe200078e0208 */
[----:B------:R-:W-:Y:S01]  /*3090*/  SHF.R.S32.HI R4, RZ, 0x6, R4 ;  /* 0x00000006ff047819 */ /* 0x000fe20000011404 */
[----:B------:R-:W-:Y:S01]  /*30a0*/  IMAD.SHL.U32 R132, R15, 0x2, RZ ;  /* 0x000000020f847824 */ /* 0x000fe200078e00ff */
[----:B------:R-:W-:Y:S01]  /*30b0*/  SHF.R.S32.HI R5, RZ, 0x4, R11 ;  /* 0x00000004ff057819 */ /* 0x000fe2000001140b */
[----:B------:R-:W-:Y:S01]  /*30c0*/  IMAD.SHL.U32 R133, R16, 0x2, RZ ;  /* 0x0000000210857824 */ /* 0x000fe200078e00ff */
[----:B------:R-:W-:Y:S01]  /*30d0*/  SHF.R.S32.HI R9, RZ, 0x4, R10 ;  /* 0x00000004ff097819 */ /* 0x000fe2000001140a */
[C---:B------:R-:W-:Y:S01]  /*30e0*/  IMAD R11, R4.reuse, 0xc00, R149 ;  /* 0x00000c00040b7824 */ /* 0x040fe200078e0295 */
[----:B------:R-:W-:Y:S01]  /*30f0*/  LOP3.LUT R7, R147, 0x38, R2, 0xf8, !PT ;  /* 0x0000003893077812 */ /* 0x000fe200078ef802 */
[----:B------:R-:W-:Y:S01]  /*3100*/  IMAD R10, R4, 0xc00, R153 ;  /* 0x00000c00040a7824 */ /* 0x000fe200078e0299 */
[----:B------:R-:W-:-:S02]  /*3110*/  LOP3.LUT R6, R6, R186, RZ, 0x3c, !PT ;  /* 0x000000ba06067212 */ /* 0x000fc400078e3cff */
[----:B------:R-:W-:Y:S02]  /*3120*/  LEA.HI.SX32 R5, R3, R5, 0x1d ;  /* 0x0000000503057211 */ /* 0x000fe400078feaff */
[----:B------:R-:W-:Y:S01]  /*3130*/  LEA.HI.SX32 R4, R2, R9, 0x1d ;  /* 0x0000000902047211 */ /* 0x000fe200078feaff */
[----:B------:R-:W-:Y:S01]  /*3140*/  IMAD.IADD R13, R10, 0x1, R6 ;  /* 0x000000010a0d7824 */ /* 0x000fe200078e0206 */
[----:B------:R-:W-:Y:S01]  /*3150*/  LOP3.LUT R8, R7, R179, RZ, 0x3c, !PT ;  /* 0x000000b307087212 */ /* 0x000fe200078e3cff */
[----:B------:R-:W-:Y:S01]  /*3160*/  IMAD.SHL.U32 R93, R5, 0x8, RZ ;  /* 0x00000008055d7824 */ /* 0x000fe200078e00ff */
[----:B------:R-:W-:Y:S01]  /*3170*/  SHF.R.S32.HI R7, RZ, 0x1f, R5 ;  /* 0x0000001fff077819 */ /* 0x000fe20000011405 */
[----:B------:R-:W-:Y:S01]  /*3180*/  IMAD.SHL.U32 R94, R4, 0x8, RZ ;  /* 0x00000008045e7824 */ /* 0x000fe200078e00ff */
[----:B------:R-:W-:Y:S01]  /*3190*/  SHF.R.S32.HI R6, RZ, 0x1f, R4 ;  /* 0x0000001fff067819 */ /* 0x000fe20000011404 */
[----:B------:R-:W-:Y:S01]  /*31a0*/  IMAD.IADD R14, R11, 0x1, R8 ;  /* 0x000000010b0e7824 */ /* 0x000fe200078e0208 */
[----:B------:R-:W-:Y:S01]  /*31b0*/  LEA.HI R9, R7, R5, RZ, 0x3 ;  /* 0x0000000507097211 */ /* 0x000fe200078f18ff */
[----:B------:R-:W-:Y:S01]  /*31c0*/  IMAD.SHL.U32 R130, R13, 0x2, RZ ;  /* 0x000000020d827824 */ /* 0x000fe200078e00ff */
[----:B------:R-:W-:Y:S01]  /*31d0*/  LEA.HI R4, R6, R4, RZ, 0x3 ;  /* 0x0000000406047211 */ /* 0x000fe200078f18ff */
[----:B------:R-:W-:Y:S01]  /*31e0*/  IMAD.SHL.U32 R131, R14, 0x2, RZ ;  /* 0x000000020e837824 */ /* 0x000fe200078e00ff */
[----:B------:R-:W-:-:S02]  /*31f0*/  LOP3.LUT R7, R147, 0x38, R94, 0xf8, !PT ;  /* 0x0000003893077812 */ /* 0x000fc400078ef85e */
[C---:B------:R-:W-:Y:S02]  /*3200*/  LOP3.LUT R6, R148.reuse, 0x38, R93, 0xf8, !PT ;  /* 0x0000003894067812 */ /* 0x040fe400078ef85d */
[----:B------:R-:W-:Y:S02]  /*3210*/  SHF.R.S32.HI R5, RZ, 0x3, R9 ;  /* 0x00000003ff057819 */ /* 0x000fe40000011409 */
[----:B------:R-:W-:Y:S02]  /*3220*/  LOP3.LUT R8, R147, 0x38, R93, 0xf8, !PT ;  /* 0x0000003893087812 */ /* 0x000fe400078ef85d */
[----:B------:R-:W-:Y:S01]  /*3230*/  SHF.R.S32.HI R4, RZ, 0x3, R4 ;  /* 0x00000003ff047819 */ /* 0x000fe20000011404 */
[----:B------:R-:W-:Y:S01]  /*3240*/  IMAD R9, R5, 0xc00, R149 ;  /* 0x00000c0005097824 */ /* 0x000fe200078e0295 */
[----:B------:R-:W-:Y:S02]  /*3250*/  LOP3.LUT R12, R148, 0x38, R94, 0xf8, !PT ;  /* 0x00000038940c7812 */ /* 0x000fe400078ef85e */
[----:B------:R-:W-:-:S02]  /*3260*/  LOP3.LUT R10, R7, R179, RZ, 0x3c, !PT ;  /* 0x000000b3070a7212 */ /* 0x000fc400078e3cff */
[-C--:B------:R-:W-:Y:S01]  /*3270*/  LOP3.LUT R7, R6, R186.reuse, RZ, 0x3c, !PT ;  /* 0x000000ba06077212 */ /* 0x080fe200078e3cff */
[----:B------:R-:W-:Y:S01]  /*3280*/  IMAD R6, R5, 0xc00, R153 ;  /* 0x00000c0005067824 */ /* 0x000fe200078e0299 */
[----:B------:R-:W-:Y:S01]  /*3290*/  LOP3.LUT R11, R8, R179, RZ, 0x3c, !PT ;  /* 0x000000b3080b7212 */ /* 0x000fe200078e3cff */
[C---:B------:R-:W-:Y:S01]  /*32a0*/  IMAD R8, R4.reuse, 0xc00, R149 ;  /* 0x00000c0004087824 */ /* 0x040fe200078e0295 */
[----:B------:R-:W-:Y:S01]  /*32b0*/  LOP3.LUT R110, R3, 0xfffffff8, RZ, 0xc0, !PT ;  /* 0xfffffff8036e7812 */ /* 0x000fe200078ec0ff */
[----:B------:R-:W-:Y:S01]  /*32c0*/  IMAD R5, R4, 0xc00, R153 ;  /* 0x00000c0004057824 */ /* 0x000fe200078e0299 */
[----:B------:R-:W-:Y:S01]  /*32d0*/  LOP3.LUT R4, R12, R186, RZ, 0x3c, !PT ;  /* 0x000000ba0c047212 */ /* 0x000fe200078e3cff */
[----:B------:R-:W-:Y:S01]  /*32e0*/  IMAD.IADD R9, R9, 0x1, R11 ;  /* 0x0000000109097824 */ /* 0x000fe200078e020b */
[----:B------:R-:W-:Y:S01]  /*32f0*/  LOP3.LUT R109, R2, 0xfffffff8, RZ, 0xc0, !PT ;  /* 0xfffffff8026d7812 */ /* 0x000fe200078ec0ff */
[----:B------:R-:W-:Y:S01]  /*3300*/  IMAD.IADD R8, R8, 0x1, R10 ;  /* 0x0000000108087824 */ /* 0x000fe200078e020a */
[----:B------:R-:W-:Y:S01]  /*3310*/  SHF.L.U64.HI R168, R184, R168, c[0x0][0x1e4] ;  /* 0x00007900b8a87619 */ /* 0x000fe200000102a8 */
[----:B------:R-:W-:Y:S01]  /*3320*/  IMAD.IADD R5, R5, 0x1, R4 ;  /* 0x0000000105057824 */ /* 0x000fe200078e0204 */
[----:B------:R-:W-:Y:S01]  /*3330*/  P2R R136, PR, RZ, 0x1 ;  /* 0x00000001ff887803 */ /* 0x000fe20000000000 */
[----:B------:R-:W-:Y:S01]  /*3340*/  IMAD R4, R19, c[0x0][0x1e0], RZ ;  /* 0x0000780013047a24 */ /* 0x000fe200078e02ff */
[----:B------:R-:W-:Y:S01]  /*3350*/  SHF.R.S32.HI R114, RZ, 0x1f, R110 ;  /* 0x0000001fff727819 */ /* 0x000fe2000001146e */
[----:B------:R-:W-:Y:S01]  /*3360*/  IMAD.IADD R6, R6, 0x1, R7 ;  /* 0x0000000106067824 */ /* 0x000fe200078e0207 */
[----:B------:R-:W-:Y:S01]  /*3370*/  SHF.R.S32.HI R113, RZ, 0x1f, R109 ;  /* 0x0000001fff717819 */ /* 0x000fe2000001146d */
[----:B------:R-:W-:Y:S01]  /*3380*/  IMAD R4, R23, c[0x0][0x1e4], R4 ;  /* 0x0000790017047a24 */ /* 0x000fe200078e0204 */
[----:B------:R-:W-:Y:S01]  /*3390*/  SHF.R.S32.HI R112, RZ, 0x1f, R93 ;  /* 0x0000001fff707819 */ /* 0x000fe2000001145d */
[----:B------:R-:W-:Y:S01]  /*33a0*/  IMAD.SHL.U32 R184, R184, 0x20, RZ ;  /* 0x00000020b8b87824 */ /* 0x000fe200078e00ff */
[----:B------:R-:W-:Y:S01]  /*33b0*/  SHF.R.S32.HI R111, RZ, 0x1f, R94 ;  /* 0x0000001fff6f7819 */ /* 0x000fe2000001145e */
[----:B------:R-:W-:Y:S01]  /*33c0*/  IMAD.IADD R134, R181, 0x1, R4 ;  /* 0x00000001b5867824 */ /* 0x000fe200078e0204 */
[----:B------:R-:W-:Y:S01]  /*33d0*/  ISETP.GE.AND P0, PT, R187, 0x1, PT ;  /* 0x00000001bb00780c */ /* 0x000fe20003f06270 */
[----:B------:R-:W-:-:S02]  /*33e0*/  IMAD.SHL.U32 R129, R9, 0x2, RZ ;  /* 0x0000000209817824 */ /* 0x000fc400078e00ff */
[----:B------:R-:W-:Y:S02]  /*33f0*/  IMAD.SHL.U32 R128, R8, 0x2, RZ ;  /* 0x0000000208807824 */ /* 0x000fe400078e00ff */
[----:B------:R-:W-:Y:S02]  /*3400*/  IMAD.SHL.U32 R127, R6, 0x2, RZ ;  /* 0x00000002067f7824 */ /* 0x000fe400078e00ff */
[----:B------:R-:W-:Y:S02]  /*3410*/  IMAD.SHL.U32 R126, R5, 0x2, RZ ;  /* 0x00000002057e7824 */ /* 0x000fe400078e00ff */
.L_x_2366:
        /* <DEDUP_REMOVED lines=76> */
.L_x_2330:
[----:B------:R-:W-:Y:S05]  /*38e0*/  BSYNC B0 ;  /* 0x0000000000007941 */ /* 0x000fea0003800000 */
.L_x_2329:
        /* <DEDUP_REMOVED lines=68> */
.L_x_2332:
[----:B------:R-:W-:Y:S05]  /*3d30*/  BSYNC B0 ;  /* 0x0000000000007941 */ /* 0x000fea0003800000 */
.L_x_2331:
        /* <DEDUP_REMOVED lines=83> */
.L_x_2336:
[----:B------:R-:W-:Y:S05]  /*4270*/  BSYNC B0 ;  /* 0x0000000000007941 */ /* 0x000fea0003800000 */
.L_x_2335:
        /* <DEDUP_REMOVED lines=56> */
.L_x_2338:
[----:B------:R-:W-:Y:S05]  /*4600*/  BSYNC B0 ;  /* 0x0000000000007941 */ /* 0x000fea0003800000 */
.L_x_2337:
        /* <DEDUP_REMOVED lines=56> */
.L_x_2340:
[----:B------:R-:W-:Y:S05]  /*4990*/  BSYNC B0 ;  /* 0x0000000000007941 */ /* 0x000fea0003800000 */
.L_x_2339:
        /* <DEDUP_REMOVED lines=55> */
.L_x_2334:
[----:B------:R-:W-:Y:S05]  /*4d10*/  BSYNC B1 ;  /* 0x0000000000017941 */ /* 0x000fea0003800000 */
.L_x_2333:
        /* <DEDUP_REMOVED lines=57> */
.L_x_2343:
[----:B------:R-:W-:Y:S05]  /*50b0*/  BSYNC B0 ;  /* 0x0000000000007941 */ /* 0x000fea0003800000 */
.L_x_2342:
        /* <DEDUP_REMOVED lines=56> */
.L_x_2345:
[----:B------:R-:W-:Y:S05]  /*5440*/  BSYNC B0 ;  /* 0x0000000000007941 */ /* 0x000fea0003800000 */
.L_x_2344:
        /* <DEDUP_REMOVED lines=56> */
.L_x_2347:
[----:B------:R-:W-:Y:S05]  /*57d0*/  BSYNC B0 ;  /* 0x0000000000007941 */ /* 0x000fea0003800000 */
.L_x_2346:
        /* <DEDUP_REMOVED lines=56> */
.L_x_2328:
        /* <DEDUP_REMOVED lines=36> */
.L_x_2349:
[----:B------:R-:W-:Y:S05]  /*5da0*/  BSYNC B0 ;  /* 0x0000000000007941 */ /* 0x000fea0003800000 */
.L_x_2348:
        /* <DEDUP_REMOVED lines=59> */
.L_x_2351:
[----:B------:R-:W-:Y:S05]  /*6160*/  BSYNC B0 ;  /* 0x0000000000007941 */ /* 0x000fea0003800000 */
.L_x_2350:
        /* <DEDUP_REMOVED lines=143> */
.L_x_2355:
[----:B------:R-:W-:Y:S05]  /*6a60*/  BSYNC B0 ;  /* 0x0000000000007941 */ /* 0x000fea0003800000 */
.L_x_2354:
        /* <DEDUP_REMOVED lines=114> */
.L_x_2353:
[----:B------:R-:W-:Y:S05]  /*7190*/  BSYNC B1 ;  /* 0x0000000000017941 */ /* 0x000fea0003800000 */
.L_x_2352:
        /* <DEDUP_REMOVED lines=37> */
[----:B------:R-:W-:Y:S01]  /*73f0*/  @!P0 HADD2.F32 R20, -RZ, R68.H1_H1 ;  /* 0x30000044ff148230 */ /* 0x000fe20000004100 */
[----:B------:R-:W-:Y:S01]  /*7400*/  @!P0 FFMA.FTZ R54, R3, R8, -R19 ;  /* 0x0000000803368223 */ /* 0x000fe20000010813 */
[----:B------:R-:W-:Y:S01]  /*7410*/  @!P0 HADD2.F32 R22, -RZ, R16.H0_H0 ;  /* 0x20000010ff168230 */ /* 0x000fe20000004100 */
[-C--:B------:R-:W-:Y:S01]  /*7420*/  @!P0 FMUL.FTZ R19, R17, R5.reuse ;  /* 0x0000000511138220 */ /* 0x080fe20000410000 */
[----:B------:R-:W-:Y:S01]  /*7430*/  @!P0 HADD2.F32 R28, -RZ, R69.H1_H1 ;  /* 0x30000045ff1c8230 */ /* 0x000fe20000004100 */
        /* <DEDUP_REMOVED lines=37> */
[----:B------:R-:W-:Y:S01]  /*7690*/  @!P0 HADD2.F32 R32, -RZ, R69.H0_H0 ;  /* 0x20000045ff208230 */ /* 0x000fe20000004100 */
        /* <DEDUP_REMOVED lines=38> */
.L_x_2357:
[----:B------:R-:W-:Y:S05]  /*7900*/  BSYNC B0 ;  /* 0x0000000000007941 */ /* 0x000fea0003800000 */
.L_x_2356:
        /* <DEDUP_REMOVED lines=117> */
.L_x_2327:
        /* <DEDUP_REMOVED lines=22> */
.L_x_2359:
[----:B------:R-:W-:Y:S05]  /*81c0*/  BSYNC B0 ;  /* 0x0000000000007941 */ /* 0x000fea0003800000 */
.L_x_2358:
        /* <DEDUP_REMOVED lines=19> */
.L_x_2341:
[----:B------:R-:W-:Y:S05]  /*8300*/  BSYNC B2 ;  /* 0x0000000000027941 */ /* 0x000fea0003800000 */
.L_x_2326:
[----:B--2---:R-:W-:Y:S01]  /*8310*/  IMAD.WIDE.U32 R2, R36, 0x30, RZ ;  /* 0x0000003024027825 */ /* 0x004fe200078e00ff */
[----:B------:R-:W-:Y:S01]  /*8320*/  LOP3.LUT P3, RZ, R217, 0x1, RZ, 0xc0, !PT ;  /* 0x00000001d9ff7812 */ /* 0x000fe2000786c0ff */
[----:B------:R-:W-:Y:S02]  /*8330*/  BSSY B0, `(.L_x_2360) ;  /* 0x0000046000007945 */ /* 0x000fe40003800000 */
[----:B-1----:R-:W-:Y:S01]  /*8340*/  IMAD R5, R92, 0x30, RZ ;  /* 0x000000305c057824 */ /* 0x002fe200078e02ff */
[-C--:B------:R-:W-:Y:S03]  /*8350*/  IADD3 R4, P0, R121, R2.reuse, RZ ;  /* 0x0000000279047210 */ /* 0x080fe60007f1e0ff */
[----:B------:R-:W-:Y:S04]  /*8360*/  IMAD.IADD R5, R3, 0x1, R5 ;  /* 0x0000000103057824 */ /* 0x000fe800078e0205 */
[C---:B------:R-:W-:Y:S01]  /*8370*/  IMAD.X R3, R5.reuse, 0x1, R138, P0 ;  /* 0x0000000105037824 */ /* 0x040fe200000e068a */
[----:B------:R-:W-:Y:S01]  /*8380*/  IADD3 R16, P0, R140, R2, RZ ;  /* 0x000000028c107210 */ /* 0x000fe20007f1e0ff */
[----:B------:R-:W-:Y:S03]  /*8390*/  IMAD.IADD R2, R88, 0x1, -R218 ;  /* 0x0000000158027824 */ /* 0x000fe600078e0ada */
[----:B------:R-:W-:Y:S02]  /*83a0*/  IADD3.X R17, R5, R139, RZ, P0, !PT ;  /* 0x0000008b05117210 */ /* 0x000fe400007fe4ff */
[----:B------:R-:W-:Y:S11]  /*83b0*/  ISETP.GE.AND P0, PT, R2, 0x21, PT ;  /* 0x000000210200780c */ /* 0x000ff60003f06270 */
[----:B------:R-:W-:Y:S02]  /*83c0*/  @!UPT UIADD3 URZ, URZ, URZ, URZ ;  /* 0x0000003f3f3ff290 */ /* 0x000fe4000fffe03f */
[----:B------:R-:W-:Y:S04]  /*83d0*/  @P0 IADD3 R5, P1, R4, 0x20, RZ ;  /* 0x0000002004050810 */ /* 0x000fe80007f3e0ff */
[----:B------:R-:W-:Y:S02]  /*83e0*/  @P0 IADD3.X R8, RZ, R3, RZ, P1, !PT ;  /* 0x00000003ff080210 */ /* 0x000fe40000ffe4ff */
[----:B------:R-:W-:Y:S11]  /*83f0*/  ISETP.GE.AND P1, PT, R2, 0x1, PT ;  /* 0x000000010200780c */ /* 0x000ff60003f26270 */
[----:B------:R-:W-:Y:S02]  /*8400*/  @!UPT UIADD3 URZ, URZ, URZ, URZ ;  /* 0x0000003f3f3ff290 */ /* 0x000fe4000fffe03f */
[----:B------:R-:W-:Y:S01]  /*8410*/  @P1 IMAD R6, R3, c[0x0][0x258], RZ ;  /* 0x0000960003061a24 */ /* 0x000fe200078e02ff */
[----:B------:R-:W-:Y:S01]  /*8420*/  @P1 MOV R3, R108 ;  /* 0x0000006c00031202 */ /* 0x000fe20000000f00 */
[----:B------:R-:W-:Y:S04]  /*8430*/  @P1 IMAD.MOV.U32 R2, RZ, RZ, R98 ;  /* 0x000000ffff021224 */ /* 0x000fe800078e0062 */
[C---:B------:R-:W-:Y:S04]  /*8440*/  @P1 IMAD.WIDE.U32 R2, R4.reuse, c[0x0][0x258], R2 ;  /* 0x0000960004021a25 */ /* 0x040fe800078e0002 */
[----:B------:R-:W-:Y:S01]  /*8450*/  @P1 IMAD R4, R4, c[0x0][0x25c], R6 ;  /* 0x0000970004041a24 */ /* 0x000fe200078e0206 */
[----:B------:R-:W-:Y:S03]  /*8460*/  @P1 LEA R6, P2, R2, c[0x0][0x250], 0x1 ;  /* 0x0000940002061a11 */ /* 0x000fe600078408ff */
[----:B------:R-:W-:Y:S02]  /*8470*/  @P1 IMAD.IADD R3, R3, 0x1, R4 ;  /* 0x0000000103031824 */ /* 0x000fe400078e0204 */
[----:B------:R-:W-:Y:S03]  /*8480*/  @P0 IMAD R4, R8, c[0x0][0x258], RZ ;  /* 0x0000960008040a24 */ /* 0x000fe600078e02ff */
[----:B------:R-:W-:Y:S01]  /*8490*/  @P1 LEA.HI.X R7, R2, c[0x0][0x254], R3, 0x1, P2 ;  /* 0x0000950002071a11 */ /* 0x000fe200010f0c03 */
[----:B------:R-:W-:Y:S01]  /*84a0*/  @P0 IMAD.MOV.U32 R3, RZ, RZ, R108 ;  /* 0x000000ffff030224 */ /* 0x000fe200078e006c */
[----:B------:R-:W-:Y:S03]  /*84b0*/  @P0 MOV R2, R98 ;  /* 0x0000006200020202 */ /* 0x000fe60000000f00 */
[----:B------:R-:W-:Y:S01]  /*84c0*/  @!PT LDS RZ, [RZ] ;  /* 0x00000000fffff984 */ /* 0x000fe20000000800 */
[----:B------:R-:W-:Y:S01]  /*84d0*/  @!PT LDS RZ, [RZ] ;  /* 0x00000000fffff984 */ /* 0x000fe20000000800 */
[----:B------:R-:W-:Y:S01]  /*84e0*/  @!PT LDS RZ, [RZ] ;  /* 0x00000000fffff984 */ /* 0x000fe20000000800 */
[----:B------:R1:W-:Y:S02]  /*84f0*/  @P1 LDGSTS.E.BYPASS.LTC128B.128 [R212+0x4080], [R6.64], !P3 ;  /* 0x0408000006d41fae */ /* 0x0003e4000d901d46 */
[C---:B------:R-:W-:Y:S02]  /*8500*/  @P0 IMAD.WIDE.U32 R2, R5.reuse, c[0x0][0x258], R2 ;  /* 0x0000960005020a25 */ /* 0x040fe400078e0002 */
[----:B------:R1:W-:Y:S02]  /*8510*/  @P1 LDGSTS.E.BYPASS.LTC128B.128 [R212+0x5880], [R6.64+0x80], !P6 ;  /* 0x0588008006d41fae */ /* 0x0003e4000f101d46 */
[----:B------:R-:W-:Y:S01]  /*8520*/  @P0 IMAD R5, R5, c[0x0][0x25c], R4 ;  /* 0x0000970005050a24 */ /* 0x000fe200078e0204 */
[C---:B------:R-:W-:Y:S01]  /*8530*/  @P0 LEA R4, P2, R2.reuse, c[0x0][0x250], 0x1 ;  /* 0x0000940002040a11 */ /* 0x040fe200078408ff */
[----:B------:R1:W-:Y:S03]  /*8540*/  @P1 LDGSTS.E.BYPASS.LTC128B.128 [R212+0x7080], [R6.64+0x100], !P5 ;  /* 0x0708010006d41fae */ /* 0x0003e6000e901d46 */
[----:B------:R-:W-:Y:S01]  /*8550*/  @P0 IADD3 R3, R3, R5, RZ ;  /* 0x0000000503030210 */ /* 0x000fe20007ffe0ff */
[----:B------:R1:W-:Y:S03]  /*8560*/  @P1 LDGSTS.E.BYPASS.LTC128B.128 [R212+0x8880], [R6.64+0x180], !P4 ;  /* 0x0888018006d41fae */ /* 0x0003e6000e101d46 */
        /* <DEDUP_REMOVED lines=34> */
.L_x_2361:
[----:B-1----:R-:W-:Y:S05]  /*8790*/  BSYNC B0 ;  /* 0x0000000000007941 */ /* 0x002fea0003800000 */
.L_x_2360:
        /* <DEDUP_REMOVED lines=30> */
.L_x_2363:
[----:B------:R-:W-:Y:S05]  /*8980*/  BSYNC B0 ;  /* 0x0000000000007941 */ /* 0x000fea0003800000 */
.L_x_2362:
        /* <DEDUP_REMOVED lines=13> */
[C---:B------:R-:W-:Y:S11]  /*8a60*/  ISETP.GE.AND P1, PT, R5.reuse, 0x1, PT ;  /* 0x000000010500780c */ /* 0x040ff60003f26270 */
        /* <DEDUP_REMOVED lines=22> */
.L_x_2365:
[----:B------:R-:W-:Y:S05]  /*8bd0*/  BSYNC B0 ;  /* 0x0000000000007941 */ /* 0x000fea0003800000 */
.L_x_2364:
[----:B------:R-:W0:Y:S01]  /*8be0*/  LDGDEPBAR ;  /* 0x00000000000079af */ /* 0x000e220000000000 */
[----:B------:R-:W-:Y:S01]  /*8bf0*/  IADD3 R36, R36, -0x1, RZ ;  /* 0xffffffff24247810 */ /* 0x000fe20007ffe0ff */
[----:B------:R-:W-:-:S05]  /*8c00*/  @P3 BRA `(.L_x_2366) ;  /* 0xffffa81000003947 */ /* 0x000fca000383ffff */
[----:B------:R-:W-:Y:S01]  /*8c10*/  WARPSYNC 0xffffffff ;  /* 0xffffffff00007948 */ /* 0x000fe20003800000 */
[----:B------:R-:W-:Y:S06]  /*8c20*/  BAR.SYNC.DEFER_BLOCKING 0x0 ;  /* 0x0000000000007b1d */ /* 0x000fec0000010000 */
.L_x_2325:
[----:B------:R-:W2:Y:S01]  /*8c30*/  LDL R17, [R1+0x18] ;  /* 0x0000180001117983 */ /* 0x000ea20000100800 */
[----:B------:R-:W-:-:S05]  /*8c40*/  IMAD.MOV.U32 R0, RZ, RZ, c[0x0][0x2c4] ;  /* 0x0000b100ff007624 */ /* 0x000fca00078e00ff */
[----:B------:R-:W-:Y:S01]  /*8c50*/  ISETP.NE.AND P3, PT, R0, 0x1, PT ;  /* 0x000000010000780c */ /* 0x000fe20003f65270 */
[----:B------:R-:W-:Y:S01]  /*8c60*/  BSSY B0, `(.L_x_2367) ;  /* 0x000002a000007945 */ /* 0x000fe20003800000 */
[----:B------:R-:W-:Y:S01]  /*8c70*/  IMAD.IADD R10, R166, 0x1, R167 ;  /* 0x00000001a60a7824 */ /* 0x000fe200078e02a7 */
[----:B--2---:R-:W-:-:S10]  /*8c80*/  IADD3 R0, R17, 0x7f, RZ ;  /* 0x0000007f11007810 */ /* 0x004fd40007ffe0ff */
[----:B-1----:R-:W-:-:S05]  /*8c90*/  @P3 IMAD.HI.U32 R2, R0, c[0x0][0x2c8], RZ ;  /* 0x0000b20000023a27 */ /* 0x002fca00078e00ff */
[----:B------:R-:W-:-:S05]  /*8ca0*/  @P3 SHF.R.U32.HI R0, RZ, c[0x0][0x2cc], R2 ;  /* 0x0000b300ff003a19 */ /* 0x000fca0000011602 */
[----:B------:R-:W-:-:S04]  /*8cb0*/  IMAD.IADD R0, R170, 0x1, R0 ;  /* 0x00000001aa007824 */ /* 0x000fc800078e0200 */
[----:B------:R-:W-:-:S05]  /*8cc0*/  IMAD.HI R0, R0, 0x2aaaaaab, RZ ;  /* 0x2aaaaaab00007827 */ /* 0x000fca00078e02ff */
[----:B------:R-:W-:-:S04]  /*8cd0*/  SHF.R.U32.HI R2, RZ, 0x1f, R0 ;  /* 0x0000001fff027819 */ /* 0x000fc80000011600 */
[----:B------:R-:W-:-:S04]  /*8ce0*/  LEA.HI.SX32 R0, R0, R2, 0x1d ;  /* 0x0000000200007211 */ /* 0x000fc800078feaff */
[----:B------:R-:W-:-:S04]  /*8cf0*/  IMNMX R5, R169, R0, PT ;  /* 0x00000000a9057217 */ /* 0x000fc80003800200 */
[----:B------:R-:W-:Y:S01]  /*8d00*/  ISETP.GE.AND P0, PT, R5, 0x1, PT ;  /* 0x000000010500780c */ /* 0x000fe20003f06270 */
[----:B------:R-:W-:-:S12]  /*8d10*/  IMAD.MOV.U32 R0, RZ, RZ, RZ ;  /* 0x000000ffff007224 */ /* 0x000fd800078e00ff */
        /* <DEDUP_REMOVED lines=30> */
.L_x_2368:
[----:B------:R-:W-:Y:S05]  /*8f00*/  BSYNC B0 ;  /* 0x0000000000007941 */ /* 0x000fea0003800000 */
.L_x_2367:
        /* <DEDUP_REMOVED lines=69> */
[----:B------:R-:W-:-:S04]  /*9360*/  IMNMX R18, R5, R2, PT ;  /* 0x0000000205127217 */ /* 0x000fc80003800200 */
[----:B------:R-:W-:Y:S01]  /*9370*/  ISETP.GT.AND P0, PT, R18, R230, PT ;  /* 0x000000e61200720c */ /* 0x000fe20003f04270 */
[----:B------:R1:W-:-:S12]  /*9380*/  STL [R1+0x8], R18 ;  /* 0x0000081201007387 */ /* 0x0003d80000100800 */
[----:B------:R-:W-:Y:S05]  /*9390*/  @!P0 BRA `(.L_x_2369) ;  /* 0x0001286000008947 */ /* 0x000fea0003800000 */
[----:B------:R-:W2:Y:S04]  /*93a0*/  LDL R114, [R1+0x1c] ;  /* 0x00001c0001727983 */ /* 0x000ea80000100800 */
[----:B------:R-:W3:Y:S01]  /*93b0*/  LDL R19, [R1+0x14] ;  /* 0x0000140001137983 */ /* 0x000ee20000100800 */
[----:B------:R-:W-:-:S03]  /*93c0*/  ISETP.NE.U32.AND P0, PT, RZ, c[0x0][0x340], PT ;  /* 0x0000d000ff007a0c */ /* 0x000fc60003f05070 */
[----:B------:R-:W4:Y:S01]  /*93d0*/  S2R R6, SR_TID.X ;  /* 0x0000000000067919 */ /* 0x000f220000002100 */
[----:B------:R-:W-:-:S13]  /*93e0*/  ISETP.NE.AND.EX P2, PT, RZ, c[0x0][0x344], PT, P0 ;  /* 0x0000d100ff007a0c */ /* 0x000fda0003f45300 */
[----:B------:R-:W-:-:S04]  /*93f0*/  @P2 IMAD.MOV.U32 R2, RZ, RZ, 0x4 ;  /* 0x00000004ff022424 */ /* 0x000fc800078e00ff */
[----:B------:R-:W-:-:S05]  /*9400*/  @P2 IMAD.WIDE R2, R252, R2, c[0x0][0x340] ;  /* 0x0000d000fc022625 */ /* 0x000fca00078e0202 */
[----:B------:R1:W3:Y:S01]  /*9410*/  @P2 LDG.E R15, [R2.64] ;  /* 0x00000006020f2981 */ /* 0x0002e2000c1e1900 */
[----:B------:R-:W-:Y:S02]  /*9420*/  SHF.R.S32.HI R0, RZ, 0x1f, R176 ;  /* 0x0000001fff007819 */ /* 0x000fe400000114b0 */
[----:B----4-:R-:W-:Y:S02]  /*9430*/  LEA.HI R5, R188, R6, RZ, 0x3 ;  /* 0x00000006bc057211 */ /* 0x010fe400078f18ff */
[----:B------:R-:W-:Y:S01]  /*9440*/  ISETP.NE.U32.AND P1, PT, RZ, c[0x0][0x348], PT ;  /* 0x0000d200ff007a0c */ /* 0x000fe20003f25070 */
[----:B------:R-:W-:Y:S01]  /*9450*/  IMAD R0, R0, c[0x0][0x178], RZ ;  /* 0x00005e0000007a24 */ /* 0x000fe200078e02ff */
[----:B------:R-:W-:Y:S02]  /*9460*/  SHF.R.S32.HI R9, RZ, 0x1f, R218 ;  /* 0x0000001fff097819 */ /* 0x000fe400000114da */
[----:B------:R-:W-:Y:S01]  /*9470*/  ISETP.NE.AND.EX P1, PT, RZ, c[0x0][0x34c], PT, P1 ;  /* 0x0000d300ff007a0c */ /* 0x000fe20003f25310 */
[----:B------:R-:W-:Y:S01]  /*9480*/  IMAD R4, R176, c[0x0][0x17c], R0 ;  /* 0x00005f00b0047a24 */ /* 0x000fe200078e0200 */
[----:B------:R-:W-:-:S02]  /*9490*/  LOP3.LUT R0, R5, 0xfffffff8, RZ, 0xc0, !PT ;  /* 0xfffffff805007812 */ /* 0x000fc400078ec0ff */
[----:B------:R-:W-:Y:S02]  /*94a0*/  LOP3.LUT R217, R217, 0xfffffffb, RZ, 0xc0, !PT ;  /* 0xfffffffbd9d97812 */ /* 0x000fe400078ec0ff */
[----:B------:R-:W-:Y:S01]  /*94b0*/  IADD3 R121, R18, -0x1, RZ ;  /* 0xffffffff12797810 */ /* 0x000fe20007ffe0ff */
[----:B------:R-:W-:Y:S01]  /*94c0*/  IMAD.IADD R100, R6, 0x1, -R0 ;  /* 0x0000000106647824 */ /* 0x000fe200078e0a00 */
[----:B------:R-:W-:Y:S02]  /*94d0*/  SEL R6, R252, RZ, !P1 ;  /* 0x000000fffc067207 */ /* 0x000fe40004800000 */
[----:B------:R-:W-:Y:S02]  /*94e0*/  ISETP.GE.AND P4, PT, R219, c[0x0][0x198], PT ;  /* 0x00006600db007a0c */ /* 0x000fe40003f86270 */
[----:B------:R-:W-:Y:S01]  /*94f0*/  LEA R0, R100, R218, 0x5 ;  /* 0x000000da64007211 */ /* 0x000fe200078e28ff */
[----:B-1----:R-:W-:-:S04]  /*9500*/  IMAD.WIDE.U32 R2, R176, c[0x0][0x178], RZ ;  /* 0x00005e00b0027a25 */ /* 0x002fc800078e00ff */
[----:B------:R-:W-:Y:S01]  /*9510*/  IMAD.IADD R3, R3, 0x1, R4 ;  /* 0x0000000103037824 */ /* 0x000fe200078e0204 */
[----:B------:R-:W-:Y:S01]  /*9520*/  IADD3 R4, P0, R218, R10, RZ ;  /* 0x0000000ada047210 */ /* 0x000fe20007f1e0ff */
[----:B------:R-:W-:-:S03]  /*9530*/  IMAD.IADD R5, R17, 0x1, R0 ;  /* 0x0000000111057824 */ /* 0x000fc600078e0200 */
[----:B------:R-:W-:Y:S01]  /*9540*/  LEA.HI.X.SX32 R12, R10, R9, 0x1, P0 ;  /* 0x000000090a0c7211 */ /* 0x000fe200000f0eff */
[----:B------:R-:W-:Y:S01]  /*9550*/  @P3 IMAD.HI.U32 R8, R5, c[0x0][0x2c8], RZ ;  /* 0x0000b20005083a27 */ /* 0x000fe200078e00ff */
[----:B------:R-:W-:-:S03]  /*9560*/  ISETP.GE.AND P0, PT, R150, c[0x0][0x1d4], PT ;  /* 0x0000750096007a0c */ /* 0x000fc60003f06270 */
[----:B------:R-:W-:Y:S01]  /*9570*/  IMAD.MOV.U32 R0, RZ, RZ, R5 ;  /* 0x000000ffff007224 */ /* 0x000fe200078e0005 */
[----:B------:R-:W-:Y:S01]  /*9580*/  @P3 SHF.R.U32.HI R0, RZ, c[0x0][0x2cc], R8 ;  /* 0x0000b300ff003a19 */ /* 0x000fe20000011608 */
[C---:B------:R-:W-:Y:S01]  /*9590*/  IMAD R13, R12.reuse, c[0x0][0x1e0], RZ ;  /* 0x000078000c0d7a24 */ /* 0x040fe200078e02ff */
[----:B------:R-:W-:Y:S01]  /*95a0*/  ISETP.GE.AND P3, PT, R219, c[0x0][0x1d4], PT ;  /* 0x00007500db007a0c */ /* 0x000fe20003f66270 */
[----:B------:R-:W-:Y:S02]  /*95b0*/  IMAD R12, R12, c[0x0][0x208], RZ ;  /* 0x000082000c0c7a24 */ /* 0x000fe400078e02ff */
[----:B------:R-:W-:Y:S01]  /*95c0*/  IMAD R16, R4, c[0x0][0x1e4], R13 ;  /* 0x0000790004107a24 */ /* 0x000fe200078e020d */
[----:B------:R-:W-:Y:S02]  /*95d0*/  SHF.R.S32.HI R13, RZ, 0x1f, R0 ;  /* 0x0000001fff0d7819 */ /* 0x000fe40000011400 */
[----:B--2---:R-:W-:Y:S02]  /*95e0*/  SEL R7, R114, RZ, !P1 ;  /* 0x000000ff72077207 */ /* 0x004fe40004800000 */
[----:B------:R-:W-:Y:S01]  /*95f0*/  ISETP.GE.AND P1, PT, R152, c[0x0][0x1d4], PT ;  /* 0x0000750098007a0c */ /* 0x000fe20003f26270 */
[----:B---3--:R-:W-:-:S04]  /*9600*/  IMAD.WIDE.U32 R2, R19, c[0x0][0x1b8], R2 ;  /* 0x00006e0013027a25 */ /* 0x008fc800078e0002 */
[----:B------:R-:W-:Y:S02]  /*9610*/  IMAD R7, R7, c[0x0][0x1c0], RZ ;  /* 0x0000700007077a24 */ /* 0x000fe400078e02ff */
[----:B------:R-:W-:Y:S02]  /*9620*/  IMAD R3, R19, c[0x0][0x1bc], R3 ;  /* 0x00006f0013037a24 */ /* 0x000fe400078e0203 */
[C---:B------:R-:W-:Y:S02]  /*9630*/  IMAD R14, R6.reuse, c[0x0][0x1c4], R7 ;  /* 0x00007100060e7a24 */ /* 0x040fe400078e0207 */
[----:B------:R-:W-:Y:S01]  /*9640*/  IMAD.WIDE.U32 R6, R6, c[0x0][0x1c0], R2 ;  /* 0x0000700006067a25 */ /* 0x000fe200078e0002 */
[----:B------:R-:W-:Y:S02]  /*9650*/  MOV R3, R151 ;  /* 0x0000009700037202 */ /* 0x000fe40000000f00 */
[----:B------:R-:W-:Y:S01]  /*9660*/  @P1 LOP3.LUT R217, R217, 0x4, RZ, 0xfc, !PT ;  /* 0x00000004d9d91812 */ /* 0x000fe200078efcff */
[----:B------:R-:W-:-:S03]  /*9670*/  IMAD.MOV.U32 R2, RZ, RZ, R150 ;  /* 0x000000ffff027224 */ /* 0x000fc600078e0096 */
[----:B------:R-:W-:Y:S01]  /*9680*/  LOP3.LUT R217, R217, 0xfffffff7, RZ, 0xc0, !PT ;  /* 0xfffffff7d9d97812 */ /* 0x000fe200078ec0ff */
[----:B------:R-:W-:-:S03]  /*9690*/  IMAD.WIDE.U32 R10, R4, c[0x0][0x1e0], R2 ;  /* 0x00007800040a7a25 */ /* 0x000fc600078e0002 */
[----:B------:R-:W-:Y:S01]  /*96a0*/  @P0 LOP3.LUT R217, R217, 0x8, RZ, 0xfc, !PT ;  /* 0x00000008d9d90812 */ /* 0x000fe200078efcff */
[----:B------:R-:W-:-:S03]  /*96b0*/  IMAD.WIDE.U32 R8, R4, c[0x0][0x208], R2 ;  /* 0x0000820004087a25 */ /* 0x000fc600078e0002 */
[----:B------:R-:W-:Y:S01]  /*96c0*/  LOP3.LUT R217, R217, 0xfffffffd, RZ, 0xc0, !PT ;  /* 0xfffffffdd9d97812 */ /* 0x000fe200078ec0ff */
[----:B------:R-:W-:Y:S02]  /*96d0*/  IMAD.MOV R2, RZ, RZ, -R0 ;  /* 0x000000ffff027224 */ /* 0x000fe400078e0a00 */
[----:B------:R-:W-:Y:S01]  /*96e0*/  IMAD.IADD R3, R7, 0x1, R14 ;  /* 0x0000000107037824 */ /* 0x000fe200078e020e */
[----:B------:R-:W-:Y:S01]  /*96f0*/  @P3 LOP3.LUT R217, R217, 0x2, RZ, 0xfc, !PT ;  /* 0x00000002d9d93812 */ /* 0x000fe200078efcff */
[----:B------:R-:W-:Y:S02]  /*9700*/  IMAD R14, R4, c[0x0][0x20c], R12 ;  /* 0x00008300040e7a24 */ /* 0x000fe400078e020c */
[----:B------:R-:W-:Y:S01]  /*9710*/  IMAD R12, R2, c[0x0][0x2c4], R5 ;  /* 0x0000b100020c7a24 */ /* 0x000fe200078e0205 */
[----:B------:R-:W-:Y:S01]  /*9720*/  SEL R5, RZ, 0xffffffff, P1 ;  /* 0xffffffffff057807 */ /* 0x000fe20000800000 */
[----:B------:R-:W-:Y:S01]  /*9730*/  IMAD R4, R13, c[0x0][0x1b0], RZ ;  /* 0x00006c000d047a24 */ /* 0x000fe200078e02ff */
[----:B------:R-:W-:Y:S01]  /*9740*/  MOV R2, R6 ;  /* 0x0000000600027202 */ /* 0x000fe20000000f00 */
[----:B------:R-:W-:Y:S01]  /*9750*/  IMAD.IADD R7, R11, 0x1, R16 ;  /* 0x000000010b077824 */ /* 0x000fe200078e0210 */
[----:B------:R-:W-:Y:S01]  /*9760*/  SEL R6, RZ, 0x1, P0 ;  /* 0x00000001ff067807 */ /* 0x000fe20000000000 */
[----:B------:R-:W-:Y:S01]  /*9770*/  IMAD.SHL.U32 R13, R5, 0x2, RZ ;  /* 0x00000002050d7824 */ /* 0x000fe200078e00ff */
[----:B------:R-:W-:Y:S01]  /*9780*/  IADD3 R5, R9, R14, RZ ;  /* 0x0000000e09057210 */ /* 0x000fe20007ffe0ff */
[C---:B------:R-:W-:Y:S01]  /*9790*/  IMAD R4, R0.reuse, c[0x0][0x1b4], R4 ;  /* 0x00006d0000047a24 */ /* 0x040fe200078e0204 */
[----:B------:R-:W-:Y:S01]  /*97a0*/  ISETP.NE.U32.AND P0, PT, RZ, c[0x0][0x350], PT ;  /* 0x0000d400ff007a0c */ /* 0x000fe20003f05070 */
[----:B------:R-:W-:Y:S01]  /*97b0*/  IMAD.WIDE.U32 R2, R0, c[0x0][0x1b0], R2 ;  /* 0x00006c0000027a25 */ /* 0x000fe200078e0002 */
[----:B------:R-:W-:-:S02]  /*97c0*/  LOP3.LUT R14, R13, 0x2, R6, 0xe2, !PT ;  /* 0x000000020d0e7812 */ /* 0x000fc400078ee206 */
[----:B------:R-:W-:Y:S01]  /*97d0*/  SHF.R.S32.HI R0, RZ, 0x1f, R12 ;  /* 0x0000001fff007819 */ /* 0x000fe2000001140c */
[----:B------:R-:W-:Y:S01]  /*97e0*/  IMAD.MOV.U32 R6, RZ, RZ, R10 ;  /* 0x000000ffff067224 */ /* 0x000fe200078e000a */
[----:B------:R-:W-:Y:S01]  /*97f0*/  @P2 SHF.R.S32.HI R10, RZ, 0x1f, R15 ;  /* 0x0000001fff0a2819 */ /* 0x000fe2000001140f */
[----:B------:R-:W-:Y:S01]  /*9800*/  IMAD.IADD R3, R3, 0x1, R4 ;  /* 0x0000000103037824 */ /* 0x000fe200078e0204 */
[----:B------:R-:W-:Y:S01]  /*9810*/  MOV R4, R8 ;  /* 0x0000000800047202 */ /* 0x000fe20000000f00 */
[----:B------:R-:W-:Y:S01]  /*9820*/  IMAD.WIDE.U32 R6, R19, c[0x0][0x1e8], R6 ;  /* 0x00007a0013067a25 */ /* 0x000fe200078e0006 */
[----:B------:R-:W-:Y:S02]  /*9830*/  ISETP.NE.AND.EX P0, PT, RZ, c[0x0][0x354], PT, P0 ;  /* 0x0000d500ff007a0c */ /* 0x000fe40003f05300 */
[----:B------:R-:W-:Y:S01]  /*9840*/  ISETP.GE.AND P1, PT, R220, c[0x0][0x1d4], PT ;  /* 0x00007500dc007a0c */ /* 0x000fe20003f26270 */
[----:B------:R-:W-:Y:S01]  /*9850*/  @!P2 IMAD.MOV.U32 R10, RZ, RZ, R114 ;  /* 0x000000ffff0aa224 */ /* 0x000fe200078e0072 */
[----:B------:R-:W-:Y:S01]  /*9860*/  LOP3.LUT R217, R217, 0xfffffffe, RZ, 0xc0, !PT ;  /* 0xfffffffed9d97812 */ /* 0x000fe200078ec0ff */
[----:B------:R-:W-:Y:S01]  /*9870*/  IMAD.WIDE.U32 R8, R12, c[0x0][0x1a8], R2 ;  /* 0x00006a000c087a25 */ /* 0x000fe200078e0002 */
[----:B------:R-:W-:-:S03]  /*9880*/  SEL R11, RZ, 0x8, P1 ;  /* 0x00000008ff0b7807 */ /* 0x000fc60000800000 */
[----:B------:R-:W-:Y:S02]  /*9890*/  IMAD R0, R0, c[0x0][0x1a8], RZ ;  /* 0x00006a0000007a24 */ /* 0x000fe400078e02ff */
[----:B------:R-:W-:-:S04]  /*98a0*/  IMAD.WIDE.U32 R2, R19, c[0x0][0x210], R4 ;  /* 0x0000840013027a25 */ /* 0x000fc800078e0004 */
[----:B------:R-:W-:Y:S01]  /*98b0*/  @!P2 IMAD.MOV.U32 R15, RZ, RZ, R252 ;  /* 0x000000ffff0fa224 */ /* 0x000fe200078e00fc */
[----:B------:R-:W-:Y:S01]  /*98c0*/  @P1 LOP3.LUT R217, R217, 0x1, RZ, 0xfc, !PT ;  /* 0x00000001d9d91812 */ /* 0x000fe200078efcff */
[----:B------:R-:W-:Y:S01]  /*98d0*/  IMAD R5, R19, c[0x0][0x1ec], R7 ;  /* 0x00007b0013057a24 */ /* 0x000fe200078e0207 */
[----:B------:R-:W-:Y:S01]  /*98e0*/  SEL R7, R10, RZ, !P0 ;  /* 0x000000ff0a077207 */ /* 0x000fe20004000000 */
[----:B------:R-:W-:Y:S01]  /*98f0*/  IMAD R13, R12, c[0x0][0x1ac], R0 ;  /* 0x00006b000c0d7a24 */ /* 0x000fe200078e0200 */
[----:B------:R-:W-:Y:S01]  /*9900*/  SEL R0, R15, RZ, !P0 ;  /* 0x000000ff0f007207 */ /* 0x000fe20004000000 */
[----:B------:R-:W-:Y:S01]  /*9910*/  IMAD R3, R19, c[0x0][0x214], R3 ;  /* 0x0000850013037a24 */ /* 0x000fe200078e0203 */
[----:B------:R-:W-:Y:S01]  /*9920*/  SEL R12, RZ, 0x4, P3 ;  /* 0x00000004ff0c7807 */ /* 0x000fe20001800000 */
[----:B------:R-:W-:Y:S01]  /*9930*/  IMAD.MOV.U32 R4, RZ, RZ, R6 ;  /* 0x000000ffff047224 */ /* 0x000fe200078e0006 */
[----:B------:R-:W-:Y:S01]  /*9940*/  IADD3 R9, R9, R13, RZ ;  /* 0x0000000d09097210 */ /* 0x000fe20007ffe0ff */
[C---:B------:R-:W-:Y:S01]  /*9950*/  IMAD R6, R7.reuse, c[0x0][0x1f0], RZ ;  /* 0x00007c0007067a24 */ /* 0x040fe200078e02ff */
[----:B------:R-:W-:Y:S01]  /*9960*/  LEA R15, P0, R8, c[0x0][0x160], 0x1 ;  /* 0x00005800080f7a11 */ /* 0x000fe200078008ff */
[----:B------:R-:W-:Y:S01]  /*9970*/  IMAD R7, R7, c[0x0][0x218], RZ ;  /* 0x0000860007077a24 */ /* 0x000fe200078e02ff */
[----:B------:R-:W-:Y:S01]  /*9980*/  LOP3.LUT R126, R11, R14, R12, 0xfe, !PT ;  /* 0x0000000e0b7e7212 */ /* 0x000fe200078efe0c */
[----:B------:R-:W-:Y:S01]  /*9990*/  IMAD.WIDE.U32 R226, R0, c[0x0][0x218], R2 ;  /* 0x0000860000e27a25 */ /* 0x000fe200078e0002 */
[----:B------:R-:W-:-:S02]  /*99a0*/  LEA.HI.X R12, R8, c[0x0][0x164], R9, 0x1, P0 ;  /* 0x00005900080c7a11 */ /* 0x000fc400000f0c09 */
[----:B------:R-:W-:Y:S01]  /*99b0*/  ISETP.GE.AND P2, PT, R150, c[0x0][0x198], PT ;  /* 0x0000660096007a0c */ /* 0x000fe20003f46270 */
[----:B------:R-:W-:Y:S01]  /*99c0*/  IMAD.WIDE.U32 R222, R0, c[0x0][0x1f0], R4 ;  /* 0x00007c0000de7a25 */ /* 0x000fe200078e0004 */
[----:B------:R-:W-:Y:S02]  /*99d0*/  ISETP.GE.AND P1, PT, R152, c[0x0][0x198], PT ;  /* 0x0000660098007a0c */ /* 0x000fe40003f26270 */
[----:B------:R-:W-:Y:S01]  /*99e0*/  ISETP.GE.AND P3, PT, R220, c[0x0][0x198], PT ;  /* 0x00006600dc007a0c */ /* 0x000fe20003f66270 */
[C---:B------:R-:W-:Y:S02]  /*99f0*/  IMAD R2, R0.reuse, c[0x0][0x1f4], R6 ;  /* 0x00007d0000027a24 */ /* 0x040fe400078e0206 */
[----:B------:R-:W-:Y:S02]  /*9a00*/  IMAD R0, R0, c[0x0][0x21c], R7 ;  /* 0x0000870000007a24 */ /* 0x000fe400078e0207 */
[----:B------:R-:W-:Y:S01]  /*9a10*/  IMAD.IADD R16, R218, 0x1, R17 ;  /* 0x00000001da107824 */ /* 0x000fe200078e0211 */
[----:B------:R-:W-:Y:S01]  /*9a20*/  IADD3 R225, R223, R2, RZ ;  /* 0x00000002dfe17210 */ /* 0x000fe20007ffe0ff */
[----:B------:R-:W-:Y:S01]  /*9a30*/  IMAD.IADD R228, R227, 0x1, R0 ;  /* 0x00000001e3e47824 */ /* 0x000fe200078e0200 */
[----:B------:R-:W-:Y:S05]  /*9a40*/  BRA.DIV ~URZ, `(.L_x_2370) ;  /* 0x00017aa27f007947 */ /* 0x000fea000b800000 */
[----:B------:R1:W2:Y:S02]  /*9a50*/  SHFL.IDX PT, R4, R12, RZ, 0x181f ;  /* 0x00181fff0c047589 */ /* 0x0002a400000e0000 */
.L_x_2525:
[----:B------:R-:W-:Y:S05]  /*9a60*/  BRA.DIV ~URZ, `(.L_x_2371) ;  /* 0x00017af27f007947 */ /* 0x000fea000b800000 */
[----:B------:R3:W4:Y:S02]  /*9a70*/  SHFL.IDX PT, R2, R15, RZ, 0x181f ;  /* 0x00181fff0f027589 */ /* 0x00072400000e0000 */
.L_x_2526:
[----:B---3--:R-:W3:Y:S01]  /*9a80*/  LDL R0, [R1+0x10] ;  /* 0x0000100001007983 */ /* 0x008ee20000100800 */
[----:B------:R-:W-:Y:S01]  /*9a90*/  SHF.R.S32.HI R91, RZ, 0x1f, R152 ;  /* 0x0000001fff5b7819 */ /* 0x000fe20000011498 */
[----:B------:R-:W-:Y:S01]  /*9aa0*/  BSSY B0, `(.L_x_2372) ;  /* 0x0000018000007945 */ /* 0x000fe20003800000 */
[----:B------:R-:W-:-:S02]  /*9ab0*/  SHF.R.S32.HI R13, RZ, 0x1f, R219 ;  /* 0x0000001fff0d7819 */ /* 0x000fc400000114db */
[----:B------:R-:W-:Y:S02]  /*9ac0*/  LEA.HI R89, R91, R152, RZ, 0x3 ;  /* 0x000000985b597211 */ /* 0x000fe400078f18ff */
[----:B------:R-:W-:Y:S01]  /*9ad0*/  SHF.R.S32.HI R14, RZ, 0x1f, R220 ;  /* 0x0000001fff0e7819 */ /* 0x000fe200000114dc */
[----:B---3--:R-:W-:Y:S01]  /*9ae0*/  IMAD R41, R0, c[0x0][0x2c4], RZ ;  /* 0x0000b10000297a24 */ /* 0x008fe200078e02ff */
[----:B------:R-:W-:-:S04]  /*9af0*/  LOP3.LUT R0, R89, 0xfffffff8, RZ, 0xc0, !PT ;  /* 0xfffffff859007812 */ /* 0x000fc800078ec0ff */
[----:B------:R-:W-:Y:S02]  /*9b00*/  ISETP.GE.AND P6, PT, R16, R41, PT ;  /* 0x000000291000720c */ /* 0x000fe40003fc6270 */
[----:B------:R-:W-:-:S11]  /*9b10*/  SHF.R.S32.HI R24, RZ, 0x1f, R0 ;  /* 0x0000001fff187819 */ /* 0x000fd60000011400 */
        /* <DEDUP_REMOVED lines=16> */
.L_x_2373:
[----:B------:R-:W-:Y:S05]  /*9c20*/  BSYNC B0 ;  /* 0x0000000000007941 */ /* 0x000fea0003800000 */
.L_x_2372:
[----:B------:R-:W-:Y:S05]  /*9c30*/  BRA.DIV ~URZ, `(.L_x_2374) ;  /* 0x000179927f007947 */ /* 0x000fea000b800000 */
[----:B--2---:R2:W3:Y:S04]  /*9c40*/  SHFL.IDX PT, R4, R12, 0x1, 0x181f ;  /* 0x00381f000c047f89 */ /* 0x0044e800000e0000 */
[----:B----4-:R2:W4:Y:S02]  /*9c50*/  SHFL.IDX PT, R2, R15, 0x1, 0x181f ;  /* 0x00381f000f027f89 */ /* 0x01052400000e0000 */
.L_x_2527:
[----:B------:R-:W-:Y:S01]  /*9c60*/  IADD3 R3, R16, 0x20, RZ ;  /* 0x0000002010037810 */ /* 0x000fe20007ffe0ff */
[----:B------:R-:W-:Y:S01]  /*9c70*/  BSSY B0, `(.L_x_2375) ;  /* 0x0000014000007945 */ /* 0x000fe20003800000 */
[----:B------:R-:W-:Y:S02]  /*9c80*/  LOP3.LUT R217, R217, 0xffffffef, RZ, 0xc0, !PT ;  /* 0xffffffefd9d97812 */ /* 0x000fe400078ec0ff */
[----:B------:R-:W-:-:S13]  /*9c90*/  ISETP.GE.AND P0, PT, R3, R41, PT ;  /* 0x000000290300720c */ /* 0x000fda0003f06270 */
[----:B------:R-:W-:Y:S01]  /*9ca0*/  @P0 LOP3.LUT R217, R217, 0x10, RZ, 0xfc, !PT ;  /* 0x00000010d9d90812 */ /* 0x000fe200078efcff */
[----:B------:R-:W-:Y:S05]  /*9cb0*/  @P0 BRA `(.L_x_2376) ;  /* 0x000000f000000947 */ /* 0x000fea0003800000 */
[----:B----4-:R-:W-:-:S04]  /*9cc0*/  LEA R10, P0, R150, R2, 0x1 ;  /* 0x00000002960a7211 */ /* 0x010fc800078008ff */
        /* <DEDUP_REMOVED lines=14> */
.L_x_2376:
[----:B------:R-:W-:Y:S05]  /*9db0*/  BSYNC B0 ;  /* 0x0000000000007941 */ /* 0x000fea0003800000 */
.L_x_2375:
[----:B------:R-:W-:Y:S05]  /*9dc0*/  BRA.DIV ~URZ, `(.L_x_2377) ;  /* 0x000178d27f007947 */ /* 0x000fea000b800000 */
[----:B---3--:R3:W1:Y:S02]  /*9dd0*/  SHFL.IDX PT, R4, R12, 0x2, 0x181f ;  /* 0x00581f000c047f89 */ /* 0x00866400000e0000 */
.L_x_2528:
[----:B------:R-:W-:Y:S05]  /*9de0*/  BRA.DIV ~URZ, `(.L_x_2378) ;  /* 0x000179227f007947 */ /* 0x000fea000b800000 */
[----:B----4-:R4:W2:Y:S02]  /*9df0*/  SHFL.IDX PT, R2, R15, 0x2, 0x181f ;  /* 0x00581f000f027f89 */ /* 0x0108a400000e0000 */
.L_x_2529:
[----:B------:R-:W-:Y:S01]  /*9e00*/  IADD3 R3, R16, 0x40, RZ ;  /* 0x0000004010037810 */ /* 0x000fe20007ffe0ff */
[----:B------:R-:W-:Y:S01]  /*9e10*/  BSSY B0, `(.L_x_2379) ;  /* 0x0000014000007945 */ /* 0x000fe20003800000 */
[----:B------:R-:W-:Y:S02]  /*9e20*/  LOP3.LUT R217, R217, 0xffffffdf, RZ, 0xc0, !PT ;  /* 0xffffffdfd9d97812 */ /* 0x000fe400078ec0ff */
[----:B------:R-:W-:-:S13]  /*9e30*/  ISETP.GE.AND P0, PT, R3, R41, PT ;  /* 0x000000290300720c */ /* 0x000fda0003f06270 */
[----:B------:R-:W-:Y:S01]  /*9e40*/  @P0 LOP3.LUT R217, R217, 0x20, RZ, 0xfc, !PT ;  /* 0x00000020d9d90812 */ /* 0x000fe200078efcff */
[----:B------:R-:W-:Y:S05]  /*9e50*/  @P0 BRA `(.L_x_2380) ;  /* 0x000000f000000947 */ /* 0x000fea0003800000 */
[----:B--2---:R-:W-:-:S04]  /*9e60*/  LEA R10, P0, R150, R2, 0x1 ;  /* 0x00000002960a7211 */ /* 0x004fc800078008ff */
        /* <DEDUP_REMOVED lines=14> */
.L_x_2380:
[----:B------:R-:W-:Y:S05]  /*9f50*/  BSYNC B0 ;  /* 0x0000000000007941 */ /* 0x000fea0003800000 */
.L_x_2379:
[----:B------:R-:W-:Y:S05]  /*9f60*/  BRA.DIV ~URZ, `(.L_x_2381) ;  /* 0x000178127f007947 */ /* 0x000fea000b800000 */
[----:B-1----:R1:W3:Y:S04]  /*9f70*/  SHFL.IDX PT, R4, R12, 0x3, 0x181f ;  /* 0x00781f000c047f89 */ /* 0x0022e800000e0000 */
[----:B--2---:R1:W2:Y:S02]  /*9f80*/  SHFL.IDX PT, R2, R15, 0x3, 0x181f ;  /* 0x00781f000f027f89 */ /* 0x0042a400000e0000 */
.L_x_2530:
[----:B----4-:R-:W4:Y:S04]  /*9f90*/  LDL R138, [R1+0x8] ;  /* 0x00000800018a7983 */ /* 0x010f280000100800 */
[----:B---3--:R-:W3:Y:S04]  /*9fa0*/  LDL R139, [R1+0x4] ;  /* 0x00000400018b7983 */ /* 0x008ee80000100800 */
[----:B------:R1:W5:Y:S01]  /*9fb0*/  LDL R140, [R1+0x18] ;  /* 0x00001800018c7983 */ /* 0x0003620000100800 */
[----:B------:R-:W-:-:S04]  /*9fc0*/  IADD3 R3, R16, 0x60, RZ ;  /* 0x0000006010037810 */ /* 0x000fc80007ffe0ff */
[----:B------:R-:W-:-:S13]  /*9fd0*/  ISETP.GE.AND P5, PT, R3, R41, PT ;  /* 0x000000290300720c */ /* 0x000fda0003fa6270 */
[----:B-12---:R-:W-:-:S04]  /*9fe0*/  @!P5 LEA R12, P0, R219, R2, 0x1 ;  /* 0x00000002db0cd211 */ /* 0x006fc800078008ff */
[----:B------:R-:W-:Y:S02]  /*9ff0*/  @!P5 LEA.HI.X R13, R219, R4, R13, 0x1, P0 ;  /* 0x00000004db0dd211 */ /* 0x000fe400000f0c0d */
[----:B------:R-:W-:-:S04]  /*a000*/  @!P5 LEA R8, P0, R150, R2, 0x1 ;  /* 0x000000029608d211 */ /* 0x000fc800078008ff */
[----:B------:R-:W-:Y:S02]  /*a010*/  @!P5 LEA.HI.X R9, R150, R4, R151, 0x1, P0 ;  /* 0x000000049609d211 */ /* 0x000fe400000f0c97 */
[C---:B------:R-:W-:Y:S01]  /*a020*/  @!P5 LEA R6, P0, R0.reuse, R2, 0x1 ;  /* 0x000000020006d211 */ /* 0x040fe200078008ff */
[----:B------:R-:W-:Y:S01]  /*a030*/  IMAD.MOV.U32 R133, RZ, RZ, 0x30 ;  /* 0x00000030ff857424 */ /* 0x000fe200078e00ff */
[----:B------:R-:W-:Y:S01]  /*a040*/  SHF.R.S32.HI R132, RZ, 0x1f, R121 ;  /* 0x0000001fff847819 */ /* 0x000fe20000011479 */
[----:B------:R-:W-:Y:S01]  /*a050*/  @!PT LDS RZ, [RZ] ;  /* 0x00000000fffff984 */ /* 0x000fe20000000800 */
[----:B------:R-:W-:Y:S01]  /*a060*/  @!PT LDS RZ, [RZ] ;  /* 0x00000000fffff984 */ /* 0x000fe20000000800 */
[----:B------:R-:W-:Y:S01]  /*a070*/  @!PT LDS RZ, [RZ] ;  /* 0x00000000fffff984 */ /* 0x000fe20000000800 */
[----:B------:R1:W-:Y:S01]  /*a080*/  @!P5 LDGSTS.E.BYPASS.LTC128B.128 [R215+0x13080], [R8.64], !P2 ;  /* 0x1308000008d7dfae */ /* 0x0003e2000d101d46 */
[----:B------:R-:W-:Y:S02]  /*a090*/  @!P5 LEA.HI.X R7, R0, R4, R24, 0x1, P0 ;  /* 0x000000040007d211 */ /* 0x000fe400000f0c18 */
[----:B------:R-:W-:-:S03]  /*a0a0*/  @!P5 LEA R10, P0, R220, R2, 0x1 ;  /* 0x00000002dc0ad211 */ /* 0x000fc600078008ff */
[----:B------:R2:W-:Y:S01]  /*a0b0*/  @!P5 LDGSTS.E.BYPASS.LTC128B.128 [R215+0x17080], [R6.64], !P1 ;  /* 0x1708000006d7dfae */ /* 0x0005e2000c901d46 */
[----:B------:R-:W-:Y:S01]  /*a0c0*/  @!P5 LEA.HI.X R11, R220, R4, R14, 0x1, P0 ;  /* 0x00000004dc0bd211 */ /* 0x000fe200000f0c0e */
[----:B------:R-:W-:Y:S02]  /*a0d0*/  IMAD R4, R132, c[0x0][0x1e0], RZ ;  /* 0x0000780084047a24 */ /* 0x000fe400078e02ff */
[C---:B------:R-:W-:Y:S01]  /*a0e0*/  IMAD.WIDE.U32 R2, R121.reuse, c[0x0][0x1e0], RZ ;  /* 0x0000780079027a25 */ /* 0x040fe200078e00ff */
[----:B------:R1:W-:Y:S03]  /*a0f0*/  @!P5 LDGSTS.E.BYPASS.LTC128B.128 [R215+0x1b080], [R12.64], !P4 ;  /* 0x1b0800000cd7dfae */ /* 0x0003e6000e101d46 */
[----:B------:R-:W-:Y:S01]  /*a100*/  IMAD R4, R121, c[0x0][0x1e4], R4 ;  /* 0x0000790079047a24 */ /* 0x000fe200078e0204 */
[----:B------:R3:W-:Y:S03]  /*a110*/  @!P5 LDGSTS.E.BYPASS.LTC128B.128 [R215+0x1f080], [R10.64], !P3 ;  /* 0x1f0800000ad7dfae */ /* 0x0007e6000d901d46 */
[----:B------:R-:W-:Y:S01]  /*a120*/  IMAD.IADD R4, R3, 0x1, R4 ;  /* 0x0000000103047824 */ /* 0x000fe200078e0204 */
[----:B------:R-:W0:Y:S03]  /*a130*/  LDGDEPBAR ;  /* 0x00000000000079af */ /* 0x000e260000000000 */
[----:B------:R-:W-:-:S02]  /*a140*/  IMAD R5, R4, 0x30, RZ ;  /* 0x0000003004057824 */ /* 0x000fc400078e02ff */
[----:B------:R-:W-:Y:S02]  /*a150*/  IMAD.MOV.U32 R136, RZ, RZ, R222 ;  /* 0x000000ffff887224 */ /* 0x000fe400078e00de */
[----:B------:R-:W-:Y:S02]  /*a160*/  IMAD.MOV.U32 R137, RZ, RZ, R225 ;  /* 0x000000ffff897224 */ /* 0x000fe400078e00e1 */
[----:B--2---:R-:W-:Y:S02]  /*a170*/  IMAD.MOV.U32 R7, RZ, RZ, 0x20 ;  /* 0x00000020ff077424 */ /* 0x004fe400078e00ff */
[----:B------:R-:W-:-:S04]  /*a180*/  IMAD.WIDE.U32 R2, R2, 0x30, R136 ;  /* 0x0000003002027825 */ /* 0x000fc800078e0088 */
[----:B-1----:R-:W-:Y:S02]  /*a190*/  IMAD R8, R7, c[0x0][0x1e4], RZ ;  /* 0x0000790007087a24 */ /* 0x002fe400078e02ff */
[----:B------:R-:W-:Y:S01]  /*a1a0*/  IMAD.IADD R3, R3, 0x1, R5 ;  /* 0x0000000103037824 */ /* 0x000fe200078e0205 */
[----:B------:R-:W-:Y:S01]  /*a1b0*/  WARPSYNC 0xffffffff ;  /* 0xffffffff00007948 */ /* 0x000fe20003800000 */
[----:B------:R-:W-:Y:S01]  /*a1c0*/  P2R R15, PR, RZ, 0x40 ;  /* 0x00000040ff0f7803 */ /* 0x000fe20000000000 */
[----:B------:R-:W-:Y:S01]  /*a1d0*/  BAR.SYNC.DEFER_BLOCKING 0x0 ;  /* 0x0000000000007b1d */ /* 0x000fe20000010000 */
[C---:B------:R-:W-:Y:S02]  /*a1e0*/  LOP3.LUT P6, RZ, R217.reuse, 0x8, RZ, 0xc0, !PT ;  /* 0x00000008d9ff7812 */ /* 0x040fe400078cc0ff */
[C---:B------:R-:W-:Y:S02]  /*a1f0*/  LOP3.LUT P3, RZ, R217.reuse, 0x2, RZ, 0xc0, !PT ;  /* 0x00000002d9ff7812 */ /* 0x040fe4000786c0ff */
[----:B------:R-:W-:Y:S01]  /*a200*/  LOP3.LUT P4, RZ, R217, 0x1, RZ, 0xc0, !PT ;  /* 0x00000001d9ff7812 */ /* 0x000fe2000788c0ff */
[----:B------:R-:W-:-:S02]  /*a210*/  IMAD.MOV.U32 R141, RZ, RZ, c[0x0][0x2c4] ;  /* 0x0000b100ff8d7624 */ /* 0x000fc400078e00ff */
[----:B----4-:R-:W-:-:S04]  /*a220*/  IMAD R133, R138, -0x30, R133 ;  /* 0xffffffd08a857824 */ /* 0x010fc800078e0285 */
[----:B---3--:R-:W-:-:S05]  /*a230*/  IMAD.IADD R131, R139, 0x1, R133 ;  /* 0x000000018b837824 */ /* 0x008fca00078e0285 */
[----:B------:R-:W-:-:S05]  /*a240*/  IMNMX R6, R131, 0x30, PT ;  /* 0x0000003083067817 */ /* 0x000fca0003800200 */
[----:B------:R-:W-:-:S05]  /*a250*/  IMAD.IADD R4, R6, 0x1, -R218 ;  /* 0x0000000106047824 */ /* 0x000fca00078e0ada */
[----:B------:R-:W-:Y:S01]  /*a260*/  ISETP.GE.AND P0, PT, R4, 0x21, PT ;  /* 0x000000210400780c */ /* 0x000fe20003f06270 */
[----:B------:R-:W-:-:S12]  /*a270*/  IMAD.WIDE.U32 R6, R7, c[0x0][0x1e0], RZ ;  /* 0x0000780007067a25 */ /* 0x000fd800078e00ff */
        /* <DEDUP_REMOVED lines=21> */
[----:B------:R-:W0:Y:S01]  /*a3d0*/  LDGDEPBAR ;  /* 0x00000000000079af */ /* 0x000e220000000000 */
[----:B------:R-:W-:-:S09]  /*a3e0*/  ISETP.NE.AND P6, PT, R15, RZ, PT ;  /* 0x000000ff0f00720c */ /* 0x000fd20003fc5270 */
[----:B------:R-:W-:Y:S05]  /*a3f0*/  @P0 BRA `(.L_x_2382) ;  /* 0x0000002000000947 */ /* 0x000fea0003800000 */
[----:B------:R-:W-:-:S04]  /*a400*/  DEPBAR.LE SB0, 0x1 ;  /* 0x000080400000791a */ /* 0x000fc80000000000 */
[----:B------:R-:W-:Y:S05]  /*a410*/  BRA `(.L_x_2383) ;  /* 0x00008ef000007947 */ /* 0x000fea0003800000 */
.L_x_2382:
[----:B------:R-:W-:Y:S01]  /*a420*/  ULDC.U8 UR4, c[0x0][0x298] ;  /* 0x0000a60000047ab9 */ /* 0x000fe20000000000 */
[----:B-1---5:R-:W-:Y:S01]  /*a430*/  SHF.R.S32.HI R2, RZ, 0x1f, R146 ;  /* 0x0000001fff027819 */ /* 0x022fe20000011492 */
[----:B------:R-:W-:Y:S01]  /*a440*/  IMAD.WIDE.U32 R6, R146, c[0x0][0x280], RZ ;  /* 0x0000a00092067a25 */ /* 0x000fe200078e00ff */
[----:B------:R-:W-:Y:S01]  /*a450*/  ISETP.NE.AND P0, PT, RZ, UR4, PT ;  /* 0x00000004ff007c0c */ /* 0x000fe2000bf05270 */
[----:B------:R-:W-:Y:S01]  /*a460*/  BSSY B2, `(.L_x_2383) ;  /* 0x00008ea000027945 */ /* 0x000fe20003800000 */
[----:B------:R-:W-:Y:S01]  /*a470*/  IADD3 R134, R218, 0x40, RZ ;  /* 0x00000040da867810 */ /* 0x000fe20007ffe0ff */
[----:B------:R-:W-:Y:S01]  /*a480*/  IMAD R3, R2, c[0x0][0x280], RZ ;  /* 0x0000a00002037a24 */ /* 0x000fe200078e02ff */
[----:B------:R-:W-:Y:S01]  /*a490*/  IADD3 R135, R218, 0x60, RZ ;  /* 0x00000060da877810 */ /* 0x000fe20007ffe0ff */
        /* <DEDUP_REMOVED lines=89> */
.L_x_2386:
[----:B------:R-:W-:Y:S05]  /*aa30*/  BSYNC B0 ;  /* 0x0000000000007941 */ /* 0x000fea0003800000 */
.L_x_2385:
        /* <DEDUP_REMOVED lines=84> */
.L_x_2388:
[----:B------:R-:W-:Y:S05]  /*af80*/  BSYNC B0 ;  /* 0x0000000000007941 */ /* 0x000fea0003800000 */
.L_x_2387:
        /* <DEDUP_REMOVED lines=57> */
[----:B------:R1:W5:Y:S01]  /*b320*/  @!P3 LD.E.64 R60, [R18.64] ;  /* 0x00000006123cb980 */ /* 0x000362000c101b00 */
[----:B----4-:R-:W-:Y:S01]  /*b330*/  @!P3 IMAD.X R17, R2, 0x1, R6, P0 ;  /* 0x000000010211b824 */ /* 0x010fe200000e0606 */
        /* <DEDUP_REMOVED lines=8> */
[----:B------:R-:W-:-:S04]  /*b3c0*/  @!P1 IMAD.SHL.U32 R5, R158, 0x2, RZ ;  /* 0x000000029e059824 */ /* 0x000fc800078e00ff */
[----:B------:R-:W-:Y:S01]  /*b3d0*/  @!P2 IMAD.X R13, R2, 0x1, R6, P0 ;  /* 0x00000001020da824 */ /* 0x000fe200000e0606 */
[----:B------:R-:W-:Y:S02]  /*b3e0*/  @!P1 SHF.L.U64.HI R6, R158, 0x1, R31 ;  /* 0x000000019e069819 */ /* 0x000fe4000001021f */
[-C--:B------:R-:W-:Y:S02]  /*b3f0*/  @!P1 IADD3 R10, P0, R3, R5.reuse, RZ ;  /* 0x00000005030a9210 */ /* 0x080fe40007f1e0ff */
[----:B------:R2:W5:Y:S03]  /*b400*/  @!P2 LD.E.64 R66, [R12.64] ;  /* 0x000000060c42a980 */ /* 0x000566000c101b00 */
[----:B------:R-:W-:Y:S01]  /*b410*/  @!P1 IMAD.X R11, R4, 0x1, R6, P0 ;  /* 0x00000001040b9824 */ /* 0x000fe200000e0606 */
[----:B------:R-:W-:Y:S01]  /*b420*/  @!P1 IADD3 R8, P0, R0, R5, RZ ;  /* 0x0000000500089210 */ /* 0x000fe20007f1e0ff */
[----:B-1----:R-:W-:-:S03]  /*b430*/  CS2R R18, SRZ ;  /* 0x0000000000127805 */ /* 0x002fc6000001ff00 */
[----:B------:R2:W5:Y:S01]  /*b440*/  @!P1 LD.E.64 R68, [R10.64] ;  /* 0x000000060a449980 */ /* 0x000562000c101b00 */
[----:B------:R-:W-:Y:S01]  /*b450*/  @!P1 IMAD.X R9, R2, 0x1, R6, P0 ;  /* 0x0000000102099824 */ /* 0x000fe200000e0606 */
[C---:B------:R-:W-:Y:S02]  /*b460*/  ISETP.GE.AND P0, PT, R159.reuse, c[0x0][0x27c], PT ;  /* 0x00009f009f007a0c */ /* 0x040fe40003f06270 */
[----:B------:R2:W5:Y:S04]  /*b470*/  @!P2 LD.E.64 R18, [R14.64] ;  /* 0x000000060e12a980 */ /* 0x000568000c101b00 */
[----:B------:R2:W5:Y:S07]  /*b480*/  @!P1 LD.E.64 R70, [R8.64] ;  /* 0x0000000608469980 */ /* 0x00056e000c101b00 */
        /* <DEDUP_REMOVED lines=8> */
.L_x_2390:
[----:B------:R-:W-:Y:S05]  /*b510*/  BSYNC B0 ;  /* 0x0000000000007941 */ /* 0x000fea0003800000 */
.L_x_2389:
[----:B--2--5:R-:W-:Y:S01]  /*b520*/  IMAD.MOV.U32 R4, RZ, RZ, R68 ;  /* 0x000000ffff047224 */ /* 0x024fe200078e0044 */
[----:B---3--:R-:W-:Y:S01]  /*b530*/  MOV R3, R69 ;  /* 0x0000004500037202 */ /* 0x008fe20000000f00 */
[----:B----4-:R-:W-:Y:S01]  /*b540*/  IMAD.MOV.U32 R2, RZ, RZ, R72 ;  /* 0x000000ffff027224 */ /* 0x010fe200078e0048 */
[----:B------:R-:W-:Y:S01]  /*b550*/  MOV R7, R66 ;  /* 0x0000004200077202 */ /* 0x000fe20000000f00 */
[----:B-1----:R-:W-:Y:S01]  /*b560*/  IMAD.MOV.U32 R0, RZ, RZ, R73 ;  /* 0x000000ffff007224 */ /* 0x002fe200078e0049 */
        /* <DEDUP_REMOVED lines=10> */
[----:B------:R-:W1:Y:S01]  /*b610*/  SHFL.IDX PT, R3, R33, 0x3, 0x181f ;  /* 0x00781f0021037f89 */ /* 0x000e6200000e0000 */
[----:B------:R-:W-:Y:S01]  /*b620*/  IMAD.MOV.U32 R6, RZ, RZ, R67 ;  /* 0x000000ffff067224 */ /* 0x000fe200078e0043 */
[----:B------:R-:W-:Y:S01]  /*b630*/  PRMT R108, R2, 0x5410, R0 ;  /* 0x00005410026c7816 */ /* 0x000fe20000000000 */
[----:B------:R-:W-:Y:S01]  /*b640*/  IMAD.MOV.U32 R2, RZ, RZ, R74 ;  /* 0x000000ffff027224 */ /* 0x000fe200078e004a */
[----:B------:R-:W-:Y:S01]  /*b650*/  MOV R0, R75 ;  /* 0x0000004b00007202 */ /* 0x000fe20000000f00 */
[----:B------:R2:W3:Y:S01]  /*b660*/  SHFL.IDX PT, R8, R30, 0x3, 0x181f ;  /* 0x00781f001e087f89 */ /* 0x0004e200000e0000 */
[----:B------:R-:W-:Y:S01]  /*b670*/  PRMT R109, R5, 0x5410, R4 ;  /* 0x00005410056d7816 */ /* 0x000fe20000000004 */
[----:B------:R-:W-:Y:S01]  /*b680*/  IMAD.MOV.U32 R5, RZ, RZ, R62 ;  /* 0x000000ffff057224 */ /* 0x000fe200078e003e */
[----:B------:R-:W-:Y:S01]  /*b690*/  PRMT R111, R2, 0x5410, R0 ;  /* 0x00005410026f7816 */ /* 0x000fe20000000000 */
[----:B------:R-:W-:Y:S01]  /*b6a0*/  BSSY B0, `(.L_x_2391) ;  /* 0x000003a000007945 */ /* 0x000fe20003800000 */
[----:B------:R-:W-:Y:S01]  /*b6b0*/  MOV R4, R63 ;  /* 0x0000003f00047202 */ /* 0x000fe20000000f00 */
[----:B------:R4:W1:Y:S01]  /*b6c0*/  SHFL.IDX PT, R2, R35, 0x3, 0x181f ;  /* 0x00781f0023027f89 */ /* 0x00086200000e0000 */
[----:B------:R-:W-:Y:S01]  /*b6d0*/  CS2R R82, SRZ ;  /* 0x0000000000527805 */ /* 0x000fe2000001ff00 */
[----:B------:R-:W-:Y:S01]  /*b6e0*/  CS2R R78, SRZ ;  /* 0x00000000004e7805 */ /* 0x000fe2000001ff00 */
[----:B------:R-:W-:Y:S01]  /*b6f0*/  CS2R R86, SRZ ;  /* 0x0000000000567805 */ /* 0x000fe2000001ff00 */
[----:B------:R1:W3:Y:S01]  /*b700*/  SHFL.IDX PT, R0, R32, 0x3, 0x181f ;  /* 0x00781f0020007f89 */ /* 0x0002e200000e0000 */
[----:B------:R-:W-:Y:S01]  /*b710*/  CS2R R84, SRZ ;  /* 0x0000000000547805 */ /* 0x000fe2000001ff00 */
[----:B------:R-:W-:Y:S01]  /*b720*/  CS2R R80, SRZ ;  /* 0x0000000000507805 */ /* 0x000fe2000001ff00 */
[----:B------:R-:W-:Y:S01]  /*b730*/  CS2R R76, SRZ ;  /* 0x00000000004c7805 */ /* 0x000fe2000001ff00 */
[----:B--2---:R-:W-:-:S02]  /*b740*/  PRMT R30, R5, 0x5410, R4 ;  /* 0x00005410051e7816 */ /* 0x004fc40000000004 */
[----:B----4-:R-:W-:Y:S01]  /*b750*/  PRMT R35, R7, 0x5410, R6 ;  /* 0x0000541007237816 */ /* 0x010fe20000000006 */
[----:B-1----:R-:W-:Y:S01]  /*b760*/  CS2R R32, SRZ ;  /* 0x0000000000207805 */ /* 0x002fe2000001ff00 */
[----:B------:R-:W-:Y:S05]  /*b770*/  @P5 BRA `(.L_x_2392) ;  /* 0x000002c000005947 */ /* 0x000fea0003800000 */
[----:B---3--:R-:W-:Y:S01]  /*b780*/  ISETP.GE.AND P1, PT, R160, c[0x0][0x27c], PT ;  /* 0x00009f00a0007a0c */ /* 0x008fe20003f26270 */
        /* <DEDUP_REMOVED lines=23> */
[----:B------:R-:W-:-:S04]  /*b900*/  CS2R R32, SRZ ;  /* 0x0000000000207805 */ /* 0x000fc8000001ff00 */
[----:B-1----:R-:W-:Y:S02]  /*b910*/  @!P1 IADD3 R6, P0, R2, R9, RZ ;  /* 0x0000000902069210 */ /* 0x002fe40007f1e0ff */
[----:B--2---:R-:W-:-:S05]  /*b920*/  @!P1 SHF.L.U64.HI R5, R156, 0x1, R34 ;  /* 0x000000019c059819 */ /* 0x004fca0000010222 */
[----:B------:R-:W-:Y:S01]  /*b930*/  @!P1 IMAD.X R7, R3, 0x1, R5, P0 ;  /* 0x0000000103079824 */ /* 0x000fe200000e0605 */
[----:B------:R-:W-:Y:S01]  /*b940*/  @!P1 IADD3 R4, P0, R0, R9, RZ ;  /* 0x0000000900049210 */ /* 0x000fe20007f1e0ff */
[----:B------:R-:W-:-:S03]  /*b950*/  CS2R R76, SRZ ;  /* 0x00000000004c7805 */ /* 0x000fc6000001ff00 */
[----:B------:R1:W5:Y:S01]  /*b960*/  @!P1 LD.E.64 R32, [R6.64] ;  /* 0x0000000606209980 */ /* 0x000362000c101b00 */
[----:B------:R-:W-:Y:S01]  /*b970*/  @!P1 IMAD.X R5, R8, 0x1, R5, P0 ;  /* 0x0000000108059824 */ /* 0x000fe200000e0605 */
[----:B------:R-:W-:-:S04]  /*b980*/  ISETP.GE.AND P0, PT, R159, c[0x0][0x27c], PT ;  /* 0x00009f009f007a0c */ /* 0x000fc80003f06270 */
[----:B------:R2:W5:Y:S01]  /*b990*/  @!P1 LD.E.64 R76, [R4.64] ;  /* 0x00000006044c9980 */ /* 0x000562000c101b00 */
[----:B------:R-:W-:Y:S01]  /*b9a0*/  CS2R R88, SRZ ;  /* 0x0000000000587805 */ /* 0x000fe2000001ff00 */
[----:B------:R-:W-:-:S07]  /*b9b0*/  CS2R R86, SRZ ;  /* 0x0000000000567805 */ /* 0x000fce000001ff00 */
[C---:B-1----:R-:W-:Y:S01]  /*b9c0*/  @!P0 IMAD.SHL.U32 R6, R159.reuse, 0x2, RZ ;  /* 0x000000029f068824 */ /* 0x042fe200078e00ff */
[----:B------:R-:W-:-:S04]  /*b9d0*/  @!P0 SHF.L.U64.HI R7, R159, 0x1, R40 ;  /* 0x000000019f078819 */ /* 0x000fc80000010228 */
[----:B--2---:R-:W-:-:S05]  /*b9e0*/  @!P0 IADD3 R4, P1, R2, R6, RZ ;  /* 0x0000000602048210 */ /* 0x004fca0007f3e0ff */
[----:B------:R-:W-:Y:S01]  /*b9f0*/  @!P0 IMAD.X R5, R3, 0x1, R7, P1 ;  /* 0x0000000103058824 */ /* 0x000fe200008e0607 */
[----:B------:R-:W-:-:S04]  /*ba00*/  @!P0 IADD3 R2, P1, R0, R6, RZ ;  /* 0x0000000600028210 */ /* 0x000fc80007f3e0ff */
[----:B------:R1:W5:Y:S01]  /*ba10*/  @!P0 LD.E.64 R88, [R4.64] ;  /* 0x0000000604588980 */ /* 0x000362000c101b00 */
[----:B------:R-:W-:-:S05]  /*ba20*/  @!P0 IMAD.X R3, R8, 0x1, R7, P1 ;  /* 0x0000000108038824 */ /* 0x000fca00008e0607 */
[----:B------:R1:W5:Y:S03]  /*ba30*/  @!P0 LD.E.64 R86, [R2.64] ;  /* 0x0000000602568980 */ /* 0x000366000c101b00 */
.L_x_2392:
[----:B---3--:R-:W-:Y:S05]  /*ba40*/  BSYNC B0 ;  /* 0x0000000000007941 */ /* 0x008fea0003800000 */
.L_x_2391:
        /* <DEDUP_REMOVED lines=78> */
.L_x_2396:
[----:B------:R-:W-:Y:S05]  /*bf30*/  BSYNC B0 ;  /* 0x0000000000007941 */ /* 0x000fea0003800000 */
.L_x_2395:
        /* <DEDUP_REMOVED lines=45> */
.L_x_2398:
[----:B------:R-:W-:Y:S05]  /*c210*/  BSYNC B0 ;  /* 0x0000000000007941 */ /* 0x000fea0003800000 */
.L_x_2397:
        /* <DEDUP_REMOVED lines=45> */
.L_x_2400:
[----:B------:R-:W-:Y:S05]  /*c4f0*/  BSYNC B0 ;  /* 0x0000000000007941 */ /* 0x000fea0003800000 */
.L_x_2399:
        /* <DEDUP_REMOVED lines=44> */
.L_x_2394:
[----:B------:R-:W-:Y:S05]  /*c7c0*/  BSYNC B1 ;  /* 0x0000000000017941 */ /* 0x000fea0003800000 */
.L_x_2393:
        /* <DEDUP_REMOVED lines=49> */
.L_x_2404:
[----:B------:R-:W-:Y:S05]  /*cae0*/  BSYNC B0 ;  /* 0x0000000000007941 */ /* 0x000fea0003800000 */
.L_x_2403:
        /* <DEDUP_REMOVED lines=45> */
.L_x_2406:
[----:B------:R-:W-:Y:S05]  /*cdc0*/  BSYNC B0 ;  /* 0x0000000000007941 */ /* 0x000fea0003800000 */
.L_x_2405:
        /* <DEDUP_REMOVED lines=45> */
.L_x_2408:
[----:B------:R-:W-:Y:S05]  /*d0a0*/  BSYNC B0 ;  /* 0x0000000000007941 */ /* 0x000fea0003800000 */
.L_x_2407:
        /* <DEDUP_REMOVED lines=44> */
.L_x_2402:
[----:B------:R-:W-:Y:S05]  /*d370*/  BSYNC B1 ;  /* 0x0000000000017941 */ /* 0x000fea0003800000 */
.L_x_2401:
        /* <DEDUP_REMOVED lines=48> */
.L_x_2412:
[----:B------:R-:W-:Y:S05]  /*d680*/  BSYNC B0 ;  /* 0x0000000000007941 */ /* 0x000fea0003800000 */
.L_x_2411:
        /* <DEDUP_REMOVED lines=45> */
.L_x_2414:
[----:B------:R-:W-:Y:S05]  /*d960*/  BSYNC B0 ;  /* 0x0000000000007941 */ /* 0x000fea0003800000 */
.L_x_2413:
        /* <DEDUP_REMOVED lines=45> */
.L_x_2416:
[----:B------:R-:W-:Y:S05]  /*dc40*/  BSYNC B0 ;  /* 0x0000000000007941 */ /* 0x000fea0003800000 */
.L_x_2415:
        /* <DEDUP_REMOVED lines=44> */
.L_x_2410:
[----:B------:R-:W-:Y:S05]  /*df10*/  BSYNC B1 ;  /* 0x0000000000017941 */ /* 0x000fea0003800000 */
.L_x_2409:
        /* <DEDUP_REMOVED lines=47> */
.L_x_2419:
[----:B------:R-:W-:Y:S05]  /*e210*/  BSYNC B0 ;  /* 0x0000000000007941 */ /* 0x000fea0003800000 */
.L_x_2418:
        /* <DEDUP_REMOVED lines=45> */
.L_x_2421:
[----:B------:R-:W-:Y:S05]  /*e4f0*/  BSYNC B0 ;  /* 0x0000000000007941 */ /* 0x000fea0003800000 */
.L_x_2420:
        /* <DEDUP_REMOVED lines=45> */
.L_x_2423:
[----:B------:R-:W-:Y:S05]  /*e7d0*/  BSYNC B0 ;  /* 0x0000000000007941 */ /* 0x000fea0003800000 */
.L_x_2422:
        /* <DEDUP_REMOVED lines=45> */
.L_x_2384:
        /* <DEDUP_REMOVED lines=59> */
.L_x_2425:
[----:B------:R-:W-:Y:S05]  /*ee60*/  BSYNC B0 ;  /* 0x0000000000007941 */ /* 0x000fea0003800000 */
.L_x_2424:
        /* <DEDUP_REMOVED lines=71> */
.L_x_2427:
[----:B--2---:R-:W-:Y:S05]  /*f2e0*/  BSYNC B0 ;  /* 0x0000000000007941 */ /* 0x004fea0003800000 */
.L_x_2426:
        /* <DEDUP_REMOVED lines=70> */
.L_x_2429:
[----:B----4-:R-:W-:Y:S05]  /*f750*/  BSYNC B0 ;  /* 0x0000000000007941 */ /* 0x010fea0003800000 */
.L_x_2428:
        /* <DEDUP_REMOVED lines=44> */
[----:B------:R-:W-:-:S11]  /*fa20*/  CS2R R80, SRZ ;  /* 0x0000000000507805 */ /* 0x000fd6000001ff00 */
        /* <DEDUP_REMOVED lines=23> */
.L_x_2431:
[----:B----4-:R-:W-:Y:S05]  /*fba0*/  BSYNC B0 ;  /* 0x0000000000007941 */ /* 0x010fea0003800000 */
.L_x_2430:
        /* <DEDUP_REMOVED lines=134> */
.L_x_2435:
[----:B------:R-:W-:Y:S05]  /*10410*/  BSYNC B0 ;  /* 0x0000000000007941 */ /* 0x000fea0003800000 */
.L_x_2434:
        /* <DEDUP_REMOVED lines=105> */
.L_x_2433:
[----:B------:R-:W-:Y:S05]  /*10ab0*/  BSYNC B1 ;  /* 0x0000000000017941 */ /* 0x000fea0003800000 */
.L_x_2432:
[----:B------:R-:W-:Y:S01]  /*10ac0*/  IADD3 R0, R218, 0x20, RZ ;  /* 0x00000020da007810 */ /* 0x000fe20007ffe0ff */
[----:B------:R-:W-:Y:S01]  /*10ad0*/  BSSY B1, `(.L_x_2436) ;  /* 0x00000d2000017945 */ /* 0x000fe20003800000 */
[----:B------:R-:W-:Y:S02]  /*10ae0*/  SHF.R.S32.HI R52, RZ, 0x3, R89 ;  /* 0x00000003ff347819 */ /* 0x000fe40000011459 */
[----:B------:R-:W-:-:S13]  /*10af0*/  ISETP.GE.AND P0, PT, R0, R90, PT ;  /* 0x0000005a0000720c */ /* 0x000fda0003f06270 */
[----:B------:R-:W-:Y:S05]  /*10b00*/  @P0 BRA `(.L_x_2437) ;  /* 0x00000ce000000947 */ /* 0x000fea0003800000 */
[----:B------:R-:W-:Y:S01]  /*10b10*/  ISETP.GE.AND P0, PT, R150, c[0x0][0x27c], PT ;  /* 0x00009f0096007a0c */ /* 0x000fe20003f06270 */
[----:B------:R-:W-:-:S12]  /*10b20*/  BSSY B0, `(.L_x_2438) ;  /* 0x0000064000007945 */ /* 0x000fd80003800000 */
        /* <DEDUP_REMOVED lines=58> */
[----:B------:R-:W-:Y:S01]  /*10ed0*/  HADD2.F32 R3, -RZ, R108.H0_H0 ;  /* 0x2000006cff037230 */ /* 0x000fe20000004100 */
        /* <DEDUP_REMOVED lines=17> */
[C---:B------:R-:W-:Y:S02]  /*10ff0*/  FMUL.FTZ R7, R13.reuse, R8 ;  /* 0x000000080d077220 */ /* 0x040fe40000410000 */
[----:B------:R-:W-:Y:S02]  /*11000*/  FMUL.FTZ R0, R20, R9 ;  /* 0x0000000914007220 */ /* 0x000fe40000410000 */
        /* <DEDUP_REMOVED lines=21> */
.L_x_2439:
[----:B------:R-:W-:Y:S05]  /*11160*/  BSYNC B0 ;  /* 0x0000000000007941 */ /* 0x000fea0003800000 */
.L_x_2438:
        /* <DEDUP_REMOVED lines=22> */
[--C-:B------:R-:W-:Y:S01]  /*112d0*/  HADD2.F32 R2, -RZ, R109.reuse.H0_H0 ;  /* 0x2000006dff027230 */ /* 0x100fe20000004100 */
        /* <DEDUP_REMOVED lines=81> */
.L_x_2437:
[----:B------:R-:W-:Y:S05]  /*117f0*/  BSYNC B1 ;  /* 0x0000000000017941 */ /* 0x000fea0003800000 */
.L_x_2436:
        /* <DEDUP_REMOVED lines=111> */
.L_x_2443:
[----:B------:R-:W-:Y:S05]  /*11ef0*/  BSYNC B0 ;  /* 0x0000000000007941 */ /* 0x000fea0003800000 */
.L_x_2442:
        /* <DEDUP_REMOVED lines=104> */
.L_x_2441:
[----:B------:R-:W-:Y:S05]  /*12580*/  BSYNC B1 ;  /* 0x0000000000017941 */ /* 0x000fea0003800000 */
.L_x_2440:
        /* <DEDUP_REMOVED lines=110> */
.L_x_2445:
[----:B------:R-:W-:Y:S05]  /*12c70*/  BSYNC B0 ;  /* 0x0000000000007941 */ /* 0x000fea0003800000 */
.L_x_2444:
        /* <DEDUP_REMOVED lines=104> */
.L_x_2417:
[----:B------:R-:W-:Y:S05]  /*13300*/  BSYNC B2 ;  /* 0x0000000000027941 */ /* 0x000fea0003800000 */
.L_x_2383:
[----:B-1----:R-:W1:Y:S01]  /*13310*/  S2R R4, SR_TID.X ;  /* 0x0000000000047919 */ /* 0x002e620000002100 */
[----:B------:R-:W-:Y:S01]  /*13320*/  IMAD R0, R132, c[0x0][0x208], RZ ;  /* 0x0000820084007a24 */ /* 0x000fe200078e02ff */
[----:B------:R-:W-:-:S04]  /*13330*/  DEPBAR.LE SB0, 0x0 ;  /* 0x000080000000791a */ /* 0x000fc80000000000 */
[----:B------:R-:W-:Y:S01]  /*13340*/  IMAD.WIDE.U32 R2, R121, c[0x0][0x208], RZ ;  /* 0x0000820079027a25 */ /* 0x000fe200078e00ff */
[----:B------:R-:W-:Y:S01]  /*13350*/  BAR.SYNC.DEFER_BLOCKING 0x0 ;  /* 0x0000000000007b1d */ /* 0x000fe20000010000 */
[----:B------:R-:W-:Y:S02]  /*13360*/  IADD3 R200, R163, 0x20, RZ ;  /* 0x00000020a3c87810 */ /* 0x000fe40007ffe0ff */
[----:B------:R-:W-:Y:S01]  /*13370*/  IMAD R0, R121, c[0x0][0x20c], R0 ;  /* 0x0000830079007a24 */ /* 0x000fe200078e0200 */
[C---:B------:R-:W-:Y:S01]  /*13380*/  LOP3.LUT P3, RZ, R126.reuse, 0x1, RZ, 0xc0, !PT ;  /* 0x000000017eff7812 */ /* 0x040fe2000786c0ff */
[----:B--2---:R-:W-:Y:S01]  /*13390*/  IMAD.MOV.U32 R5, RZ, RZ, R228 ;  /* 0x000000ffff057224 */ /* 0x004fe200078e00e4 */
[C---:B------:R-:W-:Y:S01]  /*133a0*/  LOP3.LUT P2, RZ, R126.reuse, 0x2, RZ, 0xc0, !PT ;  /* 0x000000027eff7812 */ /* 0x040fe2000784c0ff */
[----:B------:R-:W-:Y:S01]  /*133b0*/  IMAD.IADD R0, R3, 0x1, R0 ;  /* 0x0000000103007824 */ /* 0x000fe200078e0200 */
[----:B------:R-:W-:Y:S01]  /*133c0*/  LOP3.LUT P1, RZ, R126, 0x4, RZ, 0xc0, !PT ;  /* 0x000000047eff7812 */ /* 0x000fe2000782c0ff */
[----:B------:R-:W-:Y:S02]  /*133d0*/  BSSY B0, `(.L_x_2446) ;  /* 0x0000100000007945 */ /* 0x000fe40003800000 */
[----:B------:R-:W-:Y:S01]  /*133e0*/  IMAD R0, R0, 0x30, RZ ;  /* 0x0000003000007824 */ /* 0x000fe200078e02ff */
[----:B-1----:R-:W-:Y:S01]  /*133f0*/  ISETP.GT.AND P5, PT, R4, 0x7f, PT ;  /* 0x0000007f0400780c */ /* 0x002fe20003fa4270 */
[----:B------:R-:W-:-:S04]  /*13400*/  IMAD.MOV.U32 R4, RZ, RZ, R226 ;  /* 0x000000ffff047224 */ /* 0x000fc800078e00e2 */
[----:B------:R-:W-:Y:S01]  /*13410*/  IMAD.WIDE.U32 R4, R2, 0x30, R4 ;  /* 0x0000003002047825 */ /* 0x000fe200078e0004 */
[----:B---3--:R-:W-:Y:S03]  /*13420*/  LDSM.16.M88.4 R8, [R196] ;  /* 0x00000000c408783b */ /* 0x008fe60000000200 */
[----:B------:R-:W-:Y:S01]  /*13430*/  IMAD.IADD R0, R5, 0x1, R0 ;  /* 0x0000000105007824 */ /* 0x000fe200078e0200 */
[C---:B------:R-:W-:Y:S01]  /*13440*/  LEA R2, P0, R4.reuse, c[0x0][0x1f8], 0x1 ;  /* 0x00007e0004027a11 */ /* 0x040fe200078008ff */
[----:B------:R-:W1:Y:S02]  /*13450*/  LDSM.16.M88.4 R20, [R163] ;  /* 0x00000000a314783b */ /* 0x000e640000000200 */
[----:B------:R-:W-:Y:S01]  /*13460*/  @!P5 IMAD.MOV.U32 R5, RZ, RZ, c[0x0][0x208] ;  /* 0x00008200ff05d624 */ /* 0x000fe200078e00ff */
[----:B------:R-:W-:Y:S01]  /*13470*/  LEA.HI.X R3, R4, c[0x0][0x1fc], R0, 0x1, P0 ;  /* 0x00007f0004037a11 */ /* 0x000fe200000f0c00 */
[----:B------:R-:W-:Y:S01]  /*13480*/  @!P5 IMAD.MOV.U32 R6, RZ, RZ, c[0x0][0x20c] ;  /* 0x00008300ff06d624 */ /* 0x000fe200078e00ff */
[----:B------:R-:W2:Y:S01]  /*13490*/  LDSM.16.M88.4 R16, [R163+0x800] ;  /* 0x00080000a310783b */ /* 0x000ea20000000200 */
[----:B------:R-:W-:Y:S01]  /*134a0*/  IMAD.MOV.U32 R0, RZ, RZ, 0x40 ;  /* 0x00000040ff007424 */ /* 0x000fe200078e00ff */
[----:B------:R-:W-:-:S02]  /*134b0*/  @!P5 LEA R4, P0, R5, R2, 0x6 ;  /* 0x000000020504d211 */ /* 0x000fc400078030ff */
[----:B------:R-:W3:Y:S02]  /*134c0*/  LDSM.16.M88.4 R24, [R163+0x1000] ;  /* 0x00100000a318783b */ /* 0x000ee40000000200 */
[----:B------:R-:W-:Y:S02]  /*134d0*/  @!P5 LEA.HI.X R5, R5, R3, R6, 0x6, P0 ;  /* 0x000000030505d211 */ /* 0x000fe400000f3406 */
[----:B------:R-:W-:Y:S01]  /*134e0*/  LOP3.LUT P0, RZ, R100, 0x2, RZ, 0xc0, !PT ;  /* 0x0000000264ff7812 */ /* 0x000fe2000780c0ff */
[----:B------:R-:W-:Y:S01]  /*134f0*/  LDSM.16.M88.4 R12, [R197] ;  /* 0x00000000c50c783b */ /* 0x000fe20000000200 */
[----:B------:R-:W-:-:S11]  /*13500*/  IADD3 R6, R133, R139, -R218 ;  /* 0x0000008b85067210 */ /* 0x000fd60007ffe8da */
[C---:B------:R-:W-:Y:S02]  /*13510*/  @P0 IADD3 R200, R163.reuse, -0x20, RZ ;  /* 0xffffffe0a3c80810 */ /* 0x040fe40007ffe0ff */
[----:B------:R-:W-:Y:S02]  /*13520*/  LOP3.LUT P0, RZ, R100, 0x4, RZ, 0xc0, !PT ;  /* 0x0000000464ff7812 */ /* 0x000fe4000780c0ff */
[----:B------:R-:W-:Y:S01]  /*13530*/  IADD3 R211, R200, 0x1000, RZ ;  /* 0x00001000c8d37810 */ /* 0x000fe20007ffe0ff */
[----:B------:R-:W4:Y:S01]  /*13540*/  LDSM.16.M88.4 R40, [R200] ;  /* 0x00000000c828783b */ /* 0x000f220000000200 */
[----:B------:R-:W-:Y:S02]  /*13550*/  SEL R0, R0, 0xffffffc0, !P0 ;  /* 0xffffffc000007807 */ /* 0x000fe40004000000 */
[C---:B------:R-:W-:Y:S01]  /*13560*/  ISETP.LT.OR P0, PT, R6.reuse, 0x1, !P3 ;  /* 0x000000010600780c */ /* 0x040fe20005f01670 */
[----:B------:R-:W4:Y:S01]  /*13570*/  LDSM.16.M88.4 R48, [R200+0x800] ;  /* 0x00080000c830783b */ /* 0x000f220000000200 */
[----:B------:R-:W-:Y:S01]  /*13580*/  @!P5 ISETP.LT.OR P3, PT, R6, 0x21, !P3 ;  /* 0x000000210600d80c */ /* 0x000fe20005f61670 */
[--C-:B------:R-:W-:Y:S01]  /*13590*/  IMAD.IADD R162, R163, 0x1, R0.reuse ;  /* 0x00000001a3a27824 */ /* 0x100fe200078e0200 */
[C---:B------:R-:W-:Y:S01]  /*135a0*/  IADD3 R210, R200.reuse, 0x800, RZ ;  /* 0x00000800c8d27810 */ /* 0x040fe20007ffe0ff */
[----:B------:R-:W4:Y:S01]  /*135b0*/  LDSM.16.M88.4 R56, [R200+0x1000] ;  /* 0x00100000c838783b */ /* 0x000f220000000200 */
[----:B-1----:R-:W-:Y:S01]  /*135c0*/  HMMA.16816.F32 R28, R8, R20, RZ ;  /* 0x00000014081c723c */ /* 0x002fe200000018ff */
[C---:B------:R-:W-:Y:S01]  /*135d0*/  IMAD.IADD R161, R200.reuse, 0x1, R0 ;  /* 0x00000001c8a17824 */ /* 0x040fe200078e0200 */
[----:B------:R-:W-:-:S02]  /*135e0*/  IADD3 R209, R200, 0x4800, RZ ;  /* 0x00004800c8d17810 */ /* 0x000fc40007ffe0ff */
[C---:B------:R-:W-:Y:S02]  /*135f0*/  IADD3 R208, R200.reuse, 0x5800, RZ ;  /* 0x00005800c8d07810 */ /* 0x040fe40007ffe0ff */
[----:B------:R-:W-:Y:S01]  /*13600*/  IADD3 R207, R200, 0x5000, RZ ;  /* 0x00005000c8cf7810 */ /* 0x000fe20007ffe0ff */
[----:B------:R-:W-:Y:S01]  /*13610*/  @!PT LDS RZ, [RZ] ;  /* 0x00000000fffff984 */ /* 0x000fe20000000800 */
[----:B------:R-:W-:Y:S01]  /*13620*/  @!PT LDS RZ, [RZ] ;  /* 0x00000000fffff984 */ /* 0x000fe20000000800 */
[----:B------:R-:W-:Y:S01]  /*13630*/  @!PT LDS RZ, [RZ] ;  /* 0x00000000fffff984 */ /* 0x000fe20000000800 */
[----:B------:R1:W-:Y:S01]  /*13640*/  LDGSTS.E.BYPASS.LTC128B.128 [R212+0x4080], [R2.64], !P0 ;  /* 0x0408000002d47fae */ /* 0x0003e2000c101d46 */
[C---:B------:R-:W-:Y:S01]  /*13650*/  ISETP.LT.OR P0, PT, R6.reuse, 0x1, !P2 ;  /* 0x000000010600780c */ /* 0x040fe20005701670 */
[----:B------:R-:W-:Y:S01]  /*13660*/  HMMA.16816.F32 R20, R8, R22, RZ ;  /* 0x000000160814723c */ /* 0x000fe200000018ff */
[----:B------:R-:W-:Y:S02]  /*13670*/  @!P5 ISETP.LT.OR P2, PT, R6, 0x21, !P2 ;  /* 0x000000210600d80c */ /* 0x000fe40005741670 */
[C---:B------:R-:W-:Y:S02]  /*13680*/  IADD3 R206, R200.reuse, 0x3000, RZ ;  /* 0x00003000c8ce7810 */ /* 0x040fe40007ffe0ff */
[----:B------:R-:W-:-:S02]  /*13690*/  IADD3 R205, R200, 0x4000, RZ ;  /* 0x00004000c8cd7810 */ /* 0x000fc40007ffe0ff */
[C---:B------:R-:W-:Y:S01]  /*136a0*/  IADD3 R204, R200.reuse, 0x3800, RZ ;  /* 0x00003800c8cc7810 */ /* 0x040fe20007ffe0ff */
[C---:B--2---:R-:W-:Y:S01]  /*136b0*/  HMMA.16816.F32 R32, R8.reuse, R16, RZ ;  /* 0x000000100820723c */ /* 0x044fe200000018ff */
[C---:B------:R-:W-:Y:S02]  /*136c0*/  IADD3 R203, R200.reuse, 0x1800, RZ ;  /* 0x00001800c8cb7810 */ /* 0x040fe40007ffe0ff */
[----:B------:R-:W-:Y:S01]  /*136d0*/  IADD3 R202, R200, 0x2800, RZ ;  /* 0x00002800c8ca7810 */ /* 0x000fe20007ffe0ff */
[----:B------:R1:W-:Y:S01]  /*136e0*/  LDGSTS.E.BYPASS.LTC128B.128 [R212+0x5880], [R2.64+0x80], !P0 ;  /* 0x0588008002d47fae */ /* 0x0003e2000c101d46 */
[C---:B------:R-:W-:Y:S02]  /*136f0*/  ISETP.LT.OR P0, PT, R6.reuse, 0x1, !P1 ;  /* 0x000000010600780c */ /* 0x040fe40004f01670 */
[----:B------:R-:W-:Y:S01]  /*13700*/  @!P5 ISETP.LT.OR P1, PT, R6, 0x21, !P1 ;  /* 0x000000210600d80c */ /* 0x000fe20004f21670 */
[----:B------:R-:W-:Y:S01]  /*13710*/  HMMA.16816.F32 R36, R8, R18, RZ ;  /* 0x000000120824723c */ /* 0x000fe200000018ff */
[----:B------:R-:W-:-:S07]  /*13720*/  IADD3 R201, R200, 0x2000, RZ ;  /* 0x00002000c8c97810 */ /* 0x000fce0007ffe0ff */
[----:B---3--:R-:W-:Y:S02]  /*13730*/  HMMA.16816.F32 R44, R8, R24, RZ ;  /* 0x00000018082c723c */ /* 0x008fe400000018ff */
[----:B------:R1:W-:Y:S01]  /*13740*/  LDGSTS.E.BYPASS.LTC128B.128 [R212+0x7080], [R2.64+0x100], !P0 ;  /* 0x0708010002d47fae */ /* 0x0003e2000c101d46 */
[----:B------:R-:W-:-:S04]  /*13750*/  LOP3.LUT P0, RZ, R126, 0x8, RZ, 0xc0, !PT ;  /* 0x000000087eff7812 */ /* 0x000fc8000780c0ff */
[C---:B------:R-:W-:Y:S01]  /*13760*/  ISETP.LT.OR P4, PT, R6.reuse, 0x1, !P0 ;  /* 0x000000010600780c */ /* 0x040fe20004781670 */
[----:B------:R-:W-:Y:S01]  /*13770*/  HMMA.16816.F32 R8, R8, R26, RZ ;  /* 0x0000001a0808723c */ /* 0x000fe200000018ff */
[----:B------:R-:W-:-:S07]  /*13780*/  @!P5 ISETP.LT.OR P0, PT, R6, 0x21, !P0 ;  /* 0x000000210600d80c */ /* 0x000fce0004701670 */
[C---:B----4-:R-:W-:Y:S04]  /*13790*/  HMMA.16816.F32 R16, R12.reuse, R40, R28 ;  /* 0x000000280c10723c */ /* 0x050fe8000000181c */
[----:B------:R1:W-:Y:S04]  /*137a0*/  LDGSTS.E.BYPASS.LTC128B.128 [R212+0x8880], [R2.64+0x180], !P4 ;  /* 0x0888018002d47fae */ /* 0x0003e8000e101d46 */
[----:B------:R2:W-:Y:S01]  /*137b0*/  @!P5 LDGSTS.E.BYPASS.LTC128B.128 [R215+0x5080], [R4.64], !P3 ;  /* 0x0508000004d7dfae */ /* 0x0005e2000d901d46 */
[C---:B------:R-:W-:Y:S03]  /*137c0*/  HMMA.16816.F32 R24, R12.reuse, R42, R20 ;  /* 0x0000002a0c18723c */ /* 0x040fe60000001814 */
[----:B------:R2:W-:Y:S04]  /*137d0*/  @!P5 LDGSTS.E.BYPASS.LTC128B.128 [R215+0x6880], [R4.64+0x80], !P2 ;  /* 0x0688008004d7dfae */ /* 0x0005e8000d101d46 */
[----:B------:R2:W-:Y:S01]  /*137e0*/  @!P5 LDGSTS.E.BYPASS.LTC128B.128 [R215+0x8080], [R4.64+0x100], !P1 ;  /* 0x0808010004d7dfae */ /* 0x0005e2000c901d46 */
[----:B------:R-:W-:Y:S03]  /*137f0*/  HMMA.16816.F32 R28, R12, R48, R32 ;  /* 0x000000300c1c723c */ /* 0x000fe60000001820 */
[----:B------:R2:W-:Y:S01]  /*13800*/  @!P5 LDGSTS.E.BYPASS.LTC128B.128 [R215+0x9880], [R4.64+0x180], !P0 ;  /* 0x0988018004d7dfae */ /* 0x0005e2000c101d46 */
[----:B------:R-:W-:-:S03]  /*13810*/  ISETP.GT.AND P0, PT, R121, R230, PT ;  /* 0x000000e67900720c */ /* 0x000fc60003f04270 */
[----:B------:R-:W-:Y:S01]  /*13820*/  LDSM.16.M88.4 R52, [R162] ;  /* 0x00000000a234783b */ /* 0x000fe20000000200 */
[C---:B------:R-:W-:Y:S03]  /*13830*/  HMMA.16816.F32 R32, R12.reuse, R50, R36 ;  /* 0x000000320c20723c */ /* 0x040fe60000001824 */
[----:B------:R-:W-:Y:S04]  /*13840*/  LDSM.16.M88.4 R60, [R162+0x800] ;  /* 0x00080000a23c783b */ /* 0x000fe80000000200 */
[----:B------:R-:W-:Y:S01]  /*13850*/  LDSM.16.M88.4 R64, [R162+0x1000] ;  /* 0x00100000a240783b */ /* 0x000fe20000000200 */
[C---:B------:R-:W-:Y:S03]  /*13860*/  HMMA.16816.F32 R36, R12.reuse, R56, R44 ;  /* 0x000000380c24723c */ /* 0x040fe6000000182c */
[----:B------:R-:W-:Y:S04]  /*13870*/  LDSM.16.M88.4 R20, [R161] ;  /* 0x00000000a114783b */ /* 0x000fe80000000200 */
[----:B------:R-:W-:Y:S01]  /*13880*/  LDSM.16.M88.4 R44, [R161+0x800] ;  /* 0x00080000a12c783b */ /* 0x000fe20000000200 */
[----:B------:R-:W-:Y:S03]  /*13890*/  HMMA.16816.F32 R12, R12, R58, R8 ;  /* 0x0000003a0c0c723c */ /* 0x000fe60000001808 */
[----:B------:R-:W-:Y:S04]  /*138a0*/  LDSM.16.M88.4 R8, [R198] ;  /* 0x00000000c608783b */ /* 0x000fe80000000200 */
[----:B--2---:R-:W2:Y:S04]  /*138b0*/  LDSM.16.M88.4 R4, [R199] ;  /* 0x00000000c704783b */ /* 0x004ea80000000200 */
[----:B------:R-:W3:Y:S04]  /*138c0*/  LDSM.16.M88.4 R56, [R161+0x1000] ;  /* 0x00100000a138783b */ /* 0x000ee80000000200 */
[----:B------:R-:W-:Y:S04]  /*138d0*/  LDSM.16.M88.4 R40, [R163+0x1800] ;  /* 0x00180000a328783b */ /* 0x000fe80000000200 */
[----:B------:R-:W-:Y:S04]  /*138e0*/  LDSM.16.M88.4 R48, [R163+0x2000] ;  /* 0x00200000a330783b */ /* 0x000fe80000000200 */
[----:B------:R-:W0:Y:S01]  /*138f0*/  LDGDEPBAR ;  /* 0x00000000000079af */ /* 0x000e220000000000 */
        /* <DEDUP_REMOVED lines=49> */
[----:B------:R-:W2:Y:S03]  /*13c10*/  LDSM.16.M88.4 R60, [R163+0x4000] ;  /* 0x00400000a33c783b */ /* 0x000ea60000000200 */
[C---:B---3--:R-:W-:Y:S08]  /*13c20*/  HMMA.16816.F32 R16, R8.reuse, R20, R16 ;  /* 0x000000140810723c */ /* 0x048ff00000001810 */
[C---:B------:R-:W-:Y:S08]  /*13c30*/  HMMA.16816.F32 R24, R8.reuse, R22, R24 ;  /* 0x000000160818723c */ /* 0x040ff00000001818 */
[C---:B------:R-:W-:Y:S08]  /*13c40*/  HMMA.16816.F32 R28, R8.reuse, R48, R28 ;  /* 0x00000030081c723c */ /* 0x040ff0000000181c */
[C---:B------:R-:W-:Y:S01]  /*13c50*/  HMMA.16816.F32 R32, R8.reuse, R50, R32 ;  /* 0x000000320820723c */ /* 0x040fe20000001820 */
[----:B------:R-:W-:Y:S07]  /*13c60*/  LDSM.16.M88.4 R48, [R200+0x3800] ;  /* 0x00380000c830783b */ /* 0x000fee0000000200 */
[C---:B----4-:R-:W-:Y:S08]  /*13c70*/  HMMA.16816.F32 R36, R8.reuse, R56, R36 ;  /* 0x000000380824723c */ /* 0x050ff00000001824 */
[----:B------:R-:W-:Y:S01]  /*13c80*/  HMMA.16816.F32 R12, R8, R58, R12 ;  /* 0x0000003a080c723c */ /* 0x000fe2000000180c */
[----:B------:R-:W3:Y:S04]  /*13c90*/  LDSM.16.M88.4 R8, [R197+0x8000] ;  /* 0x00800000c508783b */ /* 0x000ee80000000200 */
[----:B------:R-:W4:Y:S03]  /*13ca0*/  LDSM.16.M88.4 R56, [R200+0x4000] ;  /* 0x00400000c838783b */ /* 0x000f260000000200 */
[C---:B-1----:R-:W-:Y:S08]  /*13cb0*/  HMMA.16816.F32 R16, R4.reuse, R44, R16 ;  /* 0x0000002c0410723c */ /* 0x042ff00000001810 */
[C---:B------:R-:W-:Y:S01]  /*13cc0*/  HMMA.16816.F32 R24, R4.reuse, R46, R24 ;  /* 0x0000002e0418723c */ /* 0x040fe20000001818 */
[----:B------:R-:W-:Y:S07]  /*13cd0*/  LDSM.16.M88.4 R44, [R162+0x3000] ;  /* 0x00300000a22c783b */ /* 0x000fee0000000200 */
[C---:B------:R-:W-:Y:S08]  /*13ce0*/  HMMA.16816.F32 R28, R4.reuse, R52, R28 ;  /* 0x00000034041c723c */ /* 0x040ff0000000181c */
[C---:B------:R-:W-:Y:S01]  /*13cf0*/  HMMA.16816.F32 R32, R4.reuse, R54, R32 ;  /* 0x000000360420723c */ /* 0x040fe20000001820 */
[----:B------:R-:W-:Y:S07]  /*13d00*/  LDSM.16.M88.4 R52, [R162+0x3800] ;  /* 0x00380000a234783b */ /* 0x000fee0000000200 */
[C---:B--2---:R-:W-:Y:S08]  /*13d10*/  HMMA.16816.F32 R36, R4.reuse, R60, R36 ;  /* 0x0000003c0424723c */ /* 0x044ff00000001824 */
[----:B------:R-:W-:Y:S01]  /*13d20*/  HMMA.16816.F32 R12, R4, R62, R12 ;  /* 0x0000003e040c723c */ /* 0x000fe2000000180c */
[----:B------:R-:W1:Y:S04]  /*13d30*/  LDSM.16.M88.4 R4, [R199+0x8000] ;  /* 0x00800000c704783b */ /* 0x000e680000000200 */
        /* <DEDUP_REMOVED lines=40> */
[----:B------:R-:W1:Y:S04]  /*13fc0*/  LDSM.16.M88.4 R8, [R199+0xc000] ;  /* 0x00c00000c708783b */ /* 0x000e680000000200 */
[----:B------:R-:W3:Y:S03]  /*13fd0*/  LDSM.16.M88.4 R64, [R162+0x5800] ;  /* 0x00580000a240783b */ /* 0x000ee60000000200 */
[C---:B--2---:R-:W-:Y:S08]  /*13fe0*/  HMMA.16816.F32 R24, R12.reuse, R52, R24 ;  /* 0x000000340c18723c */ /* 0x044ff00000001818 */
[C---:B------:R-:W-:Y:S08]  /*13ff0*/  HMMA.16816.F32 R20, R12.reuse, R54, R20 ;  /* 0x000000360c14723c */ /* 0x040ff00000001814 */
        /* <DEDUP_REMOVED lines=27> */
[C---:B------:R-:W-:Y:S01]  /*141b0*/  LOP3.LUT P3, RZ, R217.reuse, 0x4, RZ, 0xc0, !PT ;  /* 0x00000004d9ff7812 */ /* 0x040fe2000786c0ff */
        /* <DEDUP_REMOVED lines=33> */
.L_x_2447:
[----:B------:R-:W-:Y:S05]  /*143d0*/  BSYNC B0 ;  /* 0x0000000000007941 */ /* 0x000fea0003800000 */
.L_x_2446:
[----:B------:R-:W2:Y:S04]  /*143e0*/  LDL R0, [R1+0x48] ;  /* 0x0000480001007983 */ /* 0x000ea80000100800 */
[----:B------:R-:W3:Y:S01]  /*143f0*/  LDL R95, [R1+0x10] ;  /* 0x00001000015f7983 */ /* 0x000ee20000100800 */
[----:B------:R-:W-:Y:S01]  /*14400*/  ISETP.NE.AND P3, PT, R141, 0x1, PT ;  /* 0x000000018d00780c */ /* 0x000fe20003f65270 */
[----:B-1----:R-:W-:Y:S01]  /*14410*/  IMAD.IADD R4, R131, 0x1, -R231 ;  /* 0x0000000183047824 */ /* 0x002fe200078e0ae7 */
[----:B------:R-:W-:Y:S01]  /*14420*/  IADD3 R3, -R231, 0x1, R131 ;  /* 0x00000001e7037810 */ /* 0x000fe20007ffe183 */
[----:B------:R-:W-:Y:S04]  /*14430*/  LDSM.16.MT88.4 R44, [R194] ;  /* 0x00000000c22c783b */ /* 0x000fe80000004200 */
[----:B------:R-:W-:Y:S04]  /*14440*/  LDSM.16.MT88.4 R52, [R194+0x800] ;  /* 0x00080000c234783b */ /* 0x000fe80000004200 */
[----:B------:R-:W-:Y:S04]  /*14450*/  LDSM.16.MT88.4 R60, [R192+0x3000] ;  /* 0x00300000c03c783b */ /* 0x000fe80000004200 */
[----:B------:R-:W-:Y:S04]  /*14460*/  LDSM.16.MT88.4 R48, [R193+0x1800] ;  /* 0x00180000c130783b */ /* 0x000fe80000004200 */
[----:B------:R-:W-:Y:S04]  /*14470*/  LDSM.16.MT88.4 R64, [R195+0x3000] ;  /* 0x00300000c340783b */ /* 0x000fe80000004200 */
[----:B------:R-:W-:Y:S04]  /*14480*/  LDSM.16.MT88.4 R68, [R193+0x3000] ;  /* 0x00300000c144783b */ /* 0x000fe80000004200 */
[----:B------:R-:W-:Y:S04]  /*14490*/  LDSM.16.MT88.4 R72, [R193+0x3800] ;  /* 0x00380000c148783b */ /* 0x000fe80000004200 */
[----:B------:R-:W-:Y:S04]  /*144a0*/  LDSM.16.MT88.4 R76, [R194+0x3000] ;  /* 0x00300000c24c783b */ /* 0x000fe80000004200 */
[----:B------:R-:W-:Y:S04]  /*144b0*/  LDSM.16.MT88.4 R164, [R192+0x1000] ;  /* 0x00100000c0a4783b */ /* 0x000fe80000004200 */
[----:B------:R-:W0:Y:S01]  /*144c0*/  LDGDEPBAR ;  /* 0x00000000000079af */ /* 0x000e220000000000 */
[----:B--2--5:R-:W-:-:S04]  /*144d0*/  IMAD.IADD R0, R0, 0x1, R140 ;  /* 0x0000000100007824 */ /* 0x024fc800078e028c */
[----:B------:R-:W-:-:S04]  /*144e0*/  @P3 IMAD.HI.U32 R2, R0, c[0x0][0x2c8], RZ ;  /* 0x0000b20000023a27 */ /* 0x000fc800078e00ff */
[----:B---3--:R-:W-:Y:S01]  /*144f0*/  IMAD.IADD R3, R3, 0x1, -R95 ;  /* 0x0000000103037824 */ /* 0x008fe200078e0a5f */
[----:B------:R-:W-:-:S05]  /*14500*/  @P3 SHF.R.U32.HI R0, RZ, c[0x0][0x2cc], R2 ;  /* 0x0000b300ff003a19 */ /* 0x000fca0000011602 */
[----:B------:R-:W1:Y:S04]  /*14510*/  SHFL.IDX PT, R2, R0, RZ, 0x1c1f ;  /* 0x001c1fff00027589 */ /* 0x000e6800000e0000 */
[----:B------:R-:W2:Y:S01]  /*14520*/  SHFL.IDX PT, R5, R0, 0x1, 0x1c1f ;  /* 0x003c1f0000057f89 */ /* 0x000ea200000e0000 */
        /* <DEDUP_REMOVED lines=10> */
[----:B------:R-:W-:Y:S02]  /*145d0*/  FMNMX.FTZ R0, R11, R12, !PT ;  /* 0x0000000c0b007209 */ /* 0x000fe40007810000 */
[----:B------:R-:W-:Y:S02]  /*145e0*/  ISETP.GT.AND P0, PT, R2, 0x10, PT ;  /* 0x000000100200780c */ /* 0x000fe40003f04270 */
        /* <DEDUP_REMOVED lines=11> */
[C---:B------:R-:W-:Y:S02]  /*146a0*/  ISETP.GT.AND P0, PT, R2.reuse, 0x20, PT ;  /* 0x000000200200780c */ /* 0x040fe40003f04270 */
[----:B------:R-:W-:Y:S02]  /*146b0*/  FSEL R13, R41, -INF , P1 ;  /* 0xff800000290d7808 */ /* 0x000fe40000800000 */
[----:B------:R-:W-:Y:S02]  /*146c0*/  FMNMX.FTZ R3, R15, R3, !PT ;  /* 0x000000030f037209 */ /* 0x000fe40007810000 */
[----:B------:R-:W-:-:S02]  /*146d0*/  ISETP.GT.AND P1, PT, R2, 0x21, PT ;  /* 0x000000210200780c */ /* 0x000fc40003f24270 */
[----:B------:R-:W-:Y:S02]  /*146e0*/  FSEL R94, R20, -INF , P0 ;  /* 0xff800000145e7808 */ /* 0x000fe40000000000 */
[----:B------:R-:W-:Y:S02]  /*146f0*/  ISETP.GT.AND P0, PT, R2, 0x28, PT ;  /* 0x000000280200780c */ /* 0x000fe40003f04270 */
[----:B------:R-:W-:Y:S02]  /*14700*/  IMNMX R0, R4, R5, PT ;  /* 0x0000000504007217 */ /* 0x000fe40003800200 */
[----:B------:R-:W-:Y:S02]  /*14710*/  FMNMX.FTZ R3, R13, R3, !PT ;  /* 0x000000030d037209 */ /* 0x000fe40007810000 */
[----:B------:R-:W-:Y:S02]  /*14720*/  FSEL R93, R21, -INF , P1 ;  /* 0xff800000155d7808 */ /* 0x000fe40000800000 */
[----:B------:R-:W-:-:S02]  /*14730*/  ISETP.GT.AND P1, PT, R2, 0x29, PT ;  /* 0x000000290200780c */ /* 0x000fc40003f24270 */
[----:B------:R-:W-:Y:S02]  /*14740*/  FSEL R92, R36, -INF , P0 ;  /* 0xff800000245c7808 */ /* 0x000fe40000000000 */
[C---:B------:R-:W-:Y:S02]  /*14750*/  ISETP.GT.AND P0, PT, R0.reuse, RZ, PT ;  /* 0x000000ff0000720c */ /* 0x040fe40003f04270 */
[----:B------:R-:W-:Y:S02]  /*14760*/  ISETP.GT.AND P2, PT, R0, 0x1, PT ;  /* 0x000000010000780c */ /* 0x000fe40003f44270 */
[----:B------:R-:W-:Y:S02]  /*14770*/  FMNMX.FTZ R2, R94, R3, !PT ;  /* 0x000000035e027209 */ /* 0x000fe40007810000 */
[----:B------:R-:W-:Y:S02]  /*14780*/  FSEL R91, R37, -INF , P1 ;  /* 0xff800000255b7808 */ /* 0x000fe40000800000 */
[----:B------:R-:W-:-:S02]  /*14790*/  FSEL R5, R34, -INF , P0 ;  /* 0xff80000022057808 */ /* 0x000fc40000000000 */
[C---:B------:R-:W-:Y:S02]  /*147a0*/  ISETP.GT.AND P1, PT, R0.reuse, 0x8, PT ;  /* 0x000000080000780c */ /* 0x040fe40003f24270 */
[----:B------:R-:W-:Y:S02]  /*147b0*/  FSEL R10, R35, -INF , P2 ;  /* 0xff800000230a7808 */ /* 0x000fe40001000000 */
[----:B------:R-:W-:Y:S01]  /*147c0*/  FMNMX.FTZ R2, R93, R2, !PT ;  /* 0x000000025d027209 */ /* 0x000fe20007810000 */
[----:B------:R-:W-:Y:S01]  /*147d0*/  LDSM.16.MT88.4 R32, [R193] ;  /* 0x00000000c120783b */ /* 0x000fe20000004200 */
[----:B------:R-:W-:Y:S02]  /*147e0*/  ISETP.GT.AND P0, PT, R0, 0x9, PT ;  /* 0x000000090000780c */ /* 0x000fe40003f04270 */
[----:B------:R-:W-:Y:S02]  /*147f0*/  FSEL R9, R30, -INF , P1 ;  /* 0xff8000001e097808 */ /* 0x000fe40000800000 */
[----:B------:R-:W-:-:S02]  /*14800*/  FMNMX.FTZ R3, R5, R10, !PT ;  /* 0x0000000a05037209 */ /* 0x000fc40007810000 */
[----:B------:R-:W-:Y:S02]  /*14810*/  FMNMX.FTZ R2, R92, R2, !PT ;  /* 0x000000025c027209 */ /* 0x000fe40007810000 */
[----:B------:R-:W-:Y:S02]  /*14820*/  FSEL R8, R31, -INF , P0 ;  /* 0xff8000001f087808 */ /* 0x000fe40000000000 */
[C---:B------:R-:W-:Y:S01]  /*14830*/  ISETP.GT.AND P1, PT, R0.reuse, 0x10, PT ;  /* 0x000000100000780c */ /* 0x040fe20003f24270 */
[----:B------:R-:W-:Y:S01]  /*14840*/  LDSM.16.MT88.4 R28, [R195] ;  /* 0x00000000c31c783b */ /* 0x000fe20000004200 */
[----:B------:R-:W-:Y:S02]  /*14850*/  FMNMX.FTZ R3, R9, R3, !PT ;  /* 0x0000000309037209 */ /* 0x000fe40007810000 */
[----:B------:R-:W-:Y:S02]  /*14860*/  FMNMX.FTZ R2, R91, R2, !PT ;  /* 0x000000025b027209 */ /* 0x000fe40007810000 */
[----:B------:R-:W-:-:S02]  /*14870*/  ISETP.GT.AND P0, PT, R0, 0x11, PT ;  /* 0x000000110000780c */ /* 0x000fc40003f04270 */
[----:B------:R-:W-:Y:S01]  /*14880*/  FSEL R7, R26, -INF , P1 ;  /* 0xff8000001a077808 */ /* 0x000fe20000800000 */
[----:B------:R-:W1:Y:S01]  /*14890*/  SHFL.BFLY PT, R4, R2, 0x2, 0x1f ;  /* 0x0c401f0002047f89 */ /* 0x000e6200000e0000 */
[----:B------:R-:W-:Y:S02]  /*148a0*/  FMNMX.FTZ R3, R8, R3, !PT ;  /* 0x0000000308037209 */ /* 0x000fe40007810000 */
[----:B------:R-:W-:Y:S02]  /*148b0*/  FSEL R6, R27, -INF , P0 ;  /* 0xff8000001b067808 */ /* 0x000fe40000000000 */
[C---:B------:R-:W-:Y:S01]  /*148c0*/  ISETP.GT.AND P1, PT, R0.reuse, 0x18, PT ;  /* 0x000000180000780c */ /* 0x040fe20003f24270 */
[----:B------:R-:W-:Y:S01]  /*148d0*/  LDSM.16.MT88.4 R24, [R192+0x800] ;  /* 0x00080000c018783b */ /* 0x000fe20000004200 */
[----:B------:R-:W-:Y:S02]  /*148e0*/  FMNMX.FTZ R3, R7, R3, !PT ;  /* 0x0000000307037209 */ /* 0x000fe40007810000 */
[----:B------:R-:W-:-:S02]  /*148f0*/  ISETP.GT.AND P0, PT, R0, 0x19, PT ;  /* 0x000000190000780c */ /* 0x000fc40003f04270 */
[----:B------:R-:W-:Y:S02]  /*14900*/  FSEL R21, R42, -INF , P1 ;  /* 0xff8000002a157808 */ /* 0x000fe40000800000 */
        /* <DEDUP_REMOVED lines=32> */
[----:B------:R1:W-:Y:S01]  /*14b10*/  MUFU.EX2 R83, R3 ;  /* 0x0000000300537308 */ /* 0x0003e20000000800 */
[----:B------:R-:W-:-:S07]  /*14b20*/  FSETP.NEU.FTZ.AND P0, PT, R149, -INF , PT ;  /* 0xff8000009500780b */ /* 0x000fce0003f1d000 */
[----:B------:R2:W-:Y:S01]  /*14b30*/  MUFU.EX2 R216, R0 ;  /* 0x0000000000d87308 */ /* 0x0005e20000000800 */
[----:B-1----:R-:W-:-:S07]  /*14b40*/  FFMA.FTZ R3, R14, c[0x0][0x2d0], -R2 ;  /* 0x0000b4000e037a23 */ /* 0x002fce0000010802 */
[----:B------:R1:W-:Y:S01]  /*14b50*/  MUFU.EX2 R86, R3 ;  /* 0x0000000300567308 */ /* 0x0003e20000000800 */
[----:B--2---:R-:W-:-:S05]  /*14b60*/  FMUL.FTZ R0, R149, c[0x0][0x2d0] ;  /* 0x0000b40095007a20 */ /* 0x004fca0000410000 */
[----:B------:R-:W-:Y:S01]  /*14b70*/  FSEL R0, R0, RZ, P0 ;  /* 0x000000ff00007208 */ /* 0x000fe20000000000 */
[----:B-1----:R-:W-:-:S04]  /*14b80*/  FFMA.FTZ R3, R17, c[0x0][0x2d0], -R2 ;  /* 0x0000b40011037a23 */ /* 0x002fc80000010802 */
[----:B------:R1:W-:Y:S02]  /*14b90*/  MUFU.EX2 R85, R3 ;  /* 0x0000000300557308 */ /* 0x0003e40000000800 */
[--C-:B-1----:R-:W-:Y:S02]  /*14ba0*/  FFMA.FTZ R3, R16, c[0x0][0x2d0], -R2.reuse ;  /* 0x0000b40010037a23 */ /* 0x102fe40000010802 */
[----:B------:R-:W1:Y:S04]  /*14bb0*/  LDSM.16.MT88.4 R16, [R192] ;  /* 0x00000000c010783b */ /* 0x000e680000004200 */
        /* <DEDUP_REMOVED lines=8> */
[----:B--2---:R-:W-:Y:S01]  /*14c40*/  FFMA.FTZ R3, R10, c[0x0][0x2d0], -R0 ;  /* 0x0000b4000a037a23 */ /* 0x004fe20000010800 */
[----:B------:R-:W-:-:S05]  /*14c50*/  F2FP.PACK_AB R10, R85, R86 ;  /* 0x00000056550a723e */ /* 0x000fca00000000ff */
[----:B------:R2:W3:Y:S02]  /*14c60*/  MUFU.EX2 R81, R3 ;  /* 0x0000000300517308 */ /* 0x0004e40000000800 */
[----:B--2---:R-:W-:Y:S01]  /*14c70*/  FFMA.FTZ R3, R9, c[0x0][0x2d0], -R0 ;  /* 0x0000b40009037a23 */ /* 0x004fe20000010800 */
[----:B---3--:R-:W-:-:S05]  /*14c80*/  F2FP.PACK_AB R9, R81, R82 ;  /* 0x000000525109723e */ /* 0x008fca00000000ff */
[----:B------:R2:W-:Y:S02]  /*14c90*/  MUFU.EX2 R80, R3 ;  /* 0x0000000300507308 */ /* 0x0005e40000000800 */
[----:B--2---:R-:W-:Y:S01]  /*14ca0*/  FFMA.FTZ R3, R8, c[0x0][0x2d0], -R0 ;  /* 0x0000b40008037a23 */ /* 0x004fe20000010800 */
[----:B------:R-:W-:-:S05]  /*14cb0*/  F2FP.PACK_AB R8, R83, R84 ;  /* 0x000000545308723e */ /* 0x000fca00000000ff */
[----:B------:R2:W3:Y:S02]  /*14cc0*/  MUFU.EX2 R148, R3 ;  /* 0x0000000300947308 */ /* 0x0004e40000000800 */
[----:B--2---:R-:W-:Y:S01]  /*14cd0*/  FFMA.FTZ R3, R7, c[0x0][0x2d0], -R0 ;  /* 0x0000b40007037a23 */ /* 0x004fe20000010800 */
[----:B---3--:R-:W-:-:S05]  /*14ce0*/  F2FP.PACK_AB R11, R148, R80 ;  /* 0x00000050940b723e */ /* 0x008fca00000000ff */
[----:B------:R2:W-:Y:S02]  /*14cf0*/  MUFU.EX2 R154, R3 ;  /* 0x00000003009a7308 */ /* 0x0005e40000000800 */
[----:B------:R-:W-:Y:S01]  /*14d00*/  HMMA.16816.F32 R12, R8, R32, RZ ;  /* 0x00000020080c723c */ /* 0x000fe200000018ff */
[----:B--2---:R-:W-:Y:S01]  /*14d10*/  FFMA.FTZ R3, R6, c[0x0][0x2d0], -R0 ;  /* 0x0000b40006037a23 */ /* 0x004fe20000010800 */
[----:B------:R-:W-:-:S04]  /*14d20*/  F2FP.PACK_AB R6, R224, R229 ;  /* 0x000000e5e006723e */ /* 0x000fc800000000ff */
        /* <DEDUP_REMOVED lines=8> */
[----:B-1----:R-:W-:Y:S11]  /*14db0*/  F2FP.PACK_AB R7, R155, R214 ;  /* 0x000000d69b07723e */ /* 0x002ff600000000ff */
[----:B------:R-:W-:Y:S04]  /*14dc0*/  @!UPT UIADD3 URZ, URZ, URZ, URZ ;  /* 0x0000003f3f3ff290 */ /* 0x000fe8000fffe03f */
[C---:B------:R-:W-:Y:S08]  /*14dd0*/  HMMA.16816.F32 R168, R4.reuse, R24, R20 ;  /* 0x0000001804a8723c */ /* 0x040ff00000001814 */
[----:B------:R-:W-:Y:S01]  /*14de0*/  HMMA.16816.F32 R144, R4, R26, R16 ;  /* 0x0000001a0490723c */ /* 0x000fe20000001810 */
[----:B------:R-:W1:Y:S07]  /*14df0*/  LDSM.16.MT88.4 R24, [R195+0x800] ;  /* 0x00080000c318783b */ /* 0x000e6e0000004200 */
[----:B------:R-:W-:Y:S08]  /*14e00*/  HMMA.16816.F32 R20, R8, R28, RZ ;  /* 0x0000001c0814723c */ /* 0x000ff000000018ff */
[----:B------:R-:W-:Y:S08]  /*14e10*/  HMMA.16816.F32 R132, R4, R40, R12 ;  /* 0x000000280484723c */ /* 0x000ff0000000180c */
[C---:B------:R-:W-:Y:S01]  /*14e20*/  HMMA.16816.F32 R12, R8.reuse, R34, RZ ;  /* 0x00000022080c723c */ /* 0x040fe200000018ff */
[----:B------:R-:W2:Y:S07]  /*14e30*/  LDSM.16.MT88.4 R32, [R192+0x2000] ;  /* 0x00200000c020783b */ /* 0x000eae0000004200 */
[C---:B------:R-:W-:Y:S08]  /*14e40*/  HMMA.16816.F32 R16, R8.reuse, R30, RZ ;  /* 0x0000001e0810723c */ /* 0x040ff000000018ff */
[----:B------:R-:W-:Y:S08]  /*14e50*/  HMMA.16816.F32 R28, R8, R36, RZ ;  /* 0x00000024081c723c */ /* 0x000ff000000018ff */
[----:B-1----:R-:W-:Y:S08]  /*14e60*/  HMMA.16816.F32 R56, R4, R24, R20 ;  /* 0x000000180438723c */ /* 0x002ff00000001814 */
[----:B------:R-:W-:Y:S08]  /*14e70*/  HMMA.16816.F32 R20, R8, R46, RZ ;  /* 0x0000002e0814723c */ /* 0x000ff000000018ff */
[----:B------:R-:W-:Y:S01]  /*14e80*/  HMMA.16816.F32 R140, R4, R42, R12 ;  /* 0x0000002a048c723c */ /* 0x000fe2000000180c */
[----:B------:R-:W-:Y:S07]  /*14e90*/  LDSM.16.MT88.4 R40, [R192+0x3800] ;  /* 0x00380000c028783b */ /* 0x000fee0000004200 */
[----:B------:R-:W-:Y:S01]  /*14ea0*/  HMMA.16816.F32 R12, R8, R44, RZ ;  /* 0x0000002c080c723c */ /* 0x000fe200000018ff */
[----:B------:R-:W-:Y:S01]  /*14eb0*/  LDSM.16.MT88.4 R44, [R194+0x2000] ;  /* 0x00200000c22c783b */ /* 0x000fe20000004200 */
[----:B------:R-:W-:-:S02]  /*14ec0*/  IMAD.MOV.U32 R102, RZ, RZ, R56 ;  /* 0x000000ffff667224 */ /* 0x000fc400078e0038 */
[----:B------:R-:W-:Y:S02]  /*14ed0*/  IMAD.MOV.U32 R101, RZ, RZ, R57 ;  /* 0x000000ffff657224 */ /* 0x000fe400078e0039 */
[----:B------:R-:W-:Y:S02]  /*14ee0*/  IMAD.MOV.U32 R100, RZ, RZ, R58 ;  /* 0x000000ffff647224 */ /* 0x000fe400078e003a */
[----:B------:R-:W-:Y:S01]  /*14ef0*/  HMMA.16816.F32 R16, R4, R26, R16 ;  /* 0x0000001a0410723c */ /* 0x000fe20000001810 */
[----:B------:R-:W1:Y:S01]  /*14f00*/  LDSM.16.MT88.4 R24, [R195+0x1800] ;  /* 0x00180000c318783b */ /* 0x000e620000004200 */
[----:B------:R-:W-:-:S03]  /*14f10*/  IMAD.MOV.U32 R3, RZ, RZ, R59 ;  /* 0x000000ffff037224 */ /* 0x000fc600078e003b */
[----:B------:R-:W-:Y:S03]  /*14f20*/  LDSM.16.MT88.4 R56, [R193+0x2000] ;  /* 0x00200000c138783b */ /* 0x000fe60000004200 */
[C---:B------:R-:W-:Y:S01]  /*14f30*/  HMMA.16816.F32 R248, R4.reuse, R54, R20 ;  /* 0x0000003604f8723c */ /* 0x040fe20000001814 */
[----:B------:R-:W3:Y:S07]  /*14f40*/  LDSM.16.MT88.4 R20, [R194+0x1800] ;  /* 0x00180000c214783b */ /* 0x000eee0000004200 */
[C---:B------:R-:W-:Y:S01]  /*14f50*/  HMMA.16816.F32 R12, R4.reuse, R52, R12 ;  /* 0x00000034040c723c */ /* 0x040fe2000000180c */
[----:B------:R-:W4:Y:S07]  /*14f60*/  LDSM.16.MT88.4 R52, [R195+0x2000] ;  /* 0x00200000c334783b */ /* 0x000f2e0000004200 */
[----:B------:R-:W-:Y:S01]  /*14f70*/  IMAD.MOV.U32 R99, RZ, RZ, R16 ;  /* 0x000000ffff637224 */ /* 0x000fe200078e0010 */
[----:B--2---:R-:W-:Y:S01]  /*14f80*/  HMMA.16816.F32 R28, R4, R32, R28 ;  /* 0x00000020041c723c */ /* 0x004fe2000000181c */
[----:B------:R-:W-:-:S02]  /*14f90*/  IMAD.MOV.U32 R98, RZ, RZ, R17 ;  /* 0x000000ffff627224 */ /* 0x000fc400078e0011 */
[----:B------:R-:W-:Y:S02]  /*14fa0*/  IMAD.MOV.U32 R97, RZ, RZ, R18 ;  /* 0x000000ffff617224 */ /* 0x000fe400078e0012 */
[----:B------:R-:W-:-:S03]  /*14fb0*/  IMAD.MOV.U32 R96, RZ, RZ, R19 ;  /* 0x000000ffff607224 */ /* 0x000fc600078e0013 */
[C---:B------:R-:W-:Y:S07]  /*14fc0*/  HMMA.16816.F32 R16, R8.reuse, R38, RZ ;  /* 0x000000260810723c */ /* 0x040fee00000018ff */
[----:B------:R-:W-:Y:S01]  /*14fd0*/  IMAD.MOV.U32 R106, RZ, RZ, R12 ;  /* 0x000000ffff6a7224 */ /* 0x000fe200078e000c */
[----:B-1----:R-:W-:Y:S01]  /*14fe0*/  HMMA.16816.F32 R36, R8, R24, RZ ;  /* 0x000000180824723c */ /* 0x002fe200000018ff */
[----:B------:R-:W-:Y:S02]  /*14ff0*/  IMAD.MOV.U32 R105, RZ, RZ, R13 ;  /* 0x000000ffff697224 */ /* 0x000fe400078e000d */
[----:B------:R-:W-:-:S02]  /*15000*/  IMAD.MOV.U32 R104, RZ, RZ, R14 ;  /* 0x000000ffff687224 */ /* 0x000fc400078e000e */
[----:B------:R-:W-:-:S03]  /*15010*/  IMAD.MOV.U32 R103, RZ, RZ, R15 ;  /* 0x000000ffff677224 */ /* 0x000fc600078e000f */
[----:B------:R-:W-:Y:S01]  /*15020*/  IMAD.MOV.U32 R110, RZ, RZ, R28 ;  /* 0x000000ffff6e7224 */ /* 0x000fe200078e001c */
[----:B------:R-:W-:Y:S01]  /*15030*/  HMMA.16816.F32 R12, R8, R48, RZ ;  /* 0x00000030080c723c */ /* 0x000fe200000018ff */
[----:B------:R-:W-:Y:S02]  /*15040*/  IMAD.MOV.U32 R109, RZ, RZ, R29 ;  /* 0x000000ffff6d7224 */ /* 0x000fe400078e001d */
[----:B------:R-:W-:Y:S02]  /*15050*/  IMAD.MOV.U32 R108, RZ, RZ, R30 ;  /* 0x000000ffff6c7224 */ /* 0x000fe400078e001e */
[----:B------:R-:W-:-:S03]  /*15060*/  IMAD.MOV.U32 R107, RZ, RZ, R31 ;  /* 0x000000ffff6b7224 */ /* 0x000fc600078e001f */
[----:B------:R-:W-:Y:S08]  /*15070*/  HMMA.16816.F32 R16, R4, R34, R16 ;  /* 0x000000220410723c */ /* 0x000ff00000001810 */
[C---:B------:R-:W-:Y:S08]  /*15080*/  HMMA.16816.F32 R32, R8.reuse, R26, RZ ;  /* 0x0000001a0820723c */ /* 0x040ff000000018ff */
[C---:B---3--:R-:W-:Y:S08]  /*15090*/  HMMA.16816.F32 R28, R8.reuse, R20, RZ ;  /* 0x00000014081c723c */ /* 0x048ff000000018ff */
[----:B------:R-:W-:Y:S01]  /*150a0*/  HMMA.16816.F32 R24, R8, R22, RZ ;  /* 0x000000160818723c */ /* 0x000fe200000018ff */
[----:B------:R-:W-:-:S02]  /*150b0*/  IMAD.MOV.U32 R114, RZ, RZ, R16 ;  /* 0x000000ffff727224 */ /* 0x000fc400078e0010 */
[----:B------:R-:W-:Y:S02]  /*150c0*/  IMAD.MOV.U32 R113, RZ, RZ, R17 ;  /* 0x000000ffff717224 */ /* 0x000fe400078e0011 */
[----:B------:R-:W-:Y:S02]  /*150d0*/  IMAD.MOV.U32 R112, RZ, RZ, R18 ;  /* 0x000000ffff707224 */ /* 0x000fe400078e0012 */
[----:B------:R-:W-:Y:S01]  /*150e0*/  IMAD.MOV.U32 R111, RZ, RZ, R19 ;  /* 0x000000ffff6f7224 */ /* 0x000fe200078e0013 */
        /* <DEDUP_REMOVED lines=10> */
[----:B------:R-:W-:-:S07]  /*15190*/  IMAD.MOV.U32 R46, RZ, RZ, R108 ;  /* 0x000000ffff2e7224 */ /* 0x000fce00078e006c */
[----:B------:R-:W-:Y:S01]  /*151a0*/  HMMA.16816.F32 R232, R4, R54, R32 ;  /* 0x0000003604e8723c */ /* 0x000fe20000001820 */
[----:B------:R-:W2:Y:S06]  /*151b0*/  LDSM.16.MT88.4 R32, [R192+0x4800] ;  /* 0x00480000c020783b */ /* 0x000eac0000004200 */
[----:B------:R-:W-:Y:S01]  /*151c0*/  IMAD.MOV.U32 R54, RZ, RZ, R112 ;  /* 0x000000ffff367224 */ /* 0x000fe200078e0070 */
[----:B------:R-:W-:Y:S01]  /*151d0*/  HMMA.16816.F32 R24, R8, R64, RZ ;  /* 0x000000400818723c */ /* 0x000fe200000018ff */
[----:B------:R-:W-:-:S06]  /*151e0*/  IMAD.MOV.U32 R55, RZ, RZ, R111 ;  /* 0x000000ffff377224 */ /* 0x000fcc00078e006f */
[----:B------:R-:W-:Y:S01]  /*151f0*/  IMAD.MOV.U32 R64, RZ, RZ, R106 ;  /* 0x000000ffff407224 */ /* 0x000fe200078e006a */
[----:B------:R-:W-:Y:S01]  /*15200*/  HMMA.16816.F32 R20, R8, R66, RZ ;  /* 0x000000420814723c */ /* 0x000fe200000018ff */
[----:B------:R-:W-:-:S06]  /*15210*/  IMAD.MOV.U32 R65, RZ, RZ, R105 ;  /* 0x000000ffff417224 */ /* 0x000fcc00078e0069 */
[----:B------:R-:W-:Y:S01]  /*15220*/  IMAD.MOV.U32 R66, RZ, RZ, R104 ;  /* 0x000000ffff427224 */ /* 0x000fe200078e0068 */
[----:B------:R-:W-:Y:S01]  /*15230*/  HMMA.16816.F32 R244, R4, R56, R12 ;  /* 0x0000003804f4723c */ /* 0x000fe2000000180c */
[----:B------:R-:W-:-:S07]  /*15240*/  IMAD.MOV.U32 R67, RZ, RZ, R103 ;  /* 0x000000ffff437224 */ /* 0x000fce00078e0067 */
[----:B------:R-:W-:Y:S07]  /*15250*/  HMMA.16816.F32 R12, R8, R68, RZ ;  /* 0x00000044080c723c */ /* 0x000fee00000018ff */
[----:B------:R-:W-:Y:S01]  /*15260*/  IMAD.MOV.U32 R69, RZ, RZ, R139 ;  /* 0x000000ffff457224 */ /* 0x000fe200078e008b */
[----:B------:R-:W-:Y:S01]  /*15270*/  HMMA.16816.F32 R56, R4, R58, R48 ;  /* 0x0000003a0438723c */ /* 0x000fe20000001830 */
[----:B------:R-:W3:Y:S01]  /*15280*/  LDSM.16.MT88.4 R48, [R194+0x3800] ;  /* 0x00380000c230783b */ /* 0x000ee20000004200 */
[----:B------:R-:W-:-:S03]  /*15290*/  IMAD.MOV.U32 R68, RZ, RZ, R138 ;  /* 0x000000ffff447224 */ /* 0x000fc600078e008a */
[----:B------:R-:W-:Y:S03]  /*152a0*/  LDSM.16.MT88.4 R136, [R193+0x1000] ;  /* 0x00100000c188783b */ /* 0x000fe60000004200 */
        /* <DEDUP_REMOVED lines=9> */
[----:B------:R-:W-:Y:S07]  /*15340*/  HMMA.16816.F32 R184, R4, R72, R12 ;  /* 0x0000004804b8723c */ /* 0x000fee000000180c */
[----:B------:R-:W-:Y:S01]  /*15350*/  IMAD.MOV.U32 R72, RZ, RZ, R102 ;  /* 0x000000ffff487224 */ /* 0x000fe200078e0066 */
[----:B------:R-:W-:Y:S01]  /*15360*/  HMMA.16816.F32 R16, R8, R76, RZ ;  /* 0x0000004c0810723c */ /* 0x000fe200000018ff */
[----:B------:R-:W-:-:S06]  /*15370*/  IMAD.MOV.U32 R73, RZ, RZ, R101 ;  /* 0x000000ffff497224 */ /* 0x000fcc00078e0065 */
[----:B------:R-:W-:Y:S01]  /*15380*/  IMAD.MOV.U32 R76, RZ, RZ, R99 ;  /* 0x000000ffff4c7224 */ /* 0x000fe200078e0063 */
[----:B------:R-:W-:Y:S01]  /*15390*/  HMMA.16816.F32 R12, R8, R78, RZ ;  /* 0x0000004e080c723c */ /* 0x000fe200000018ff */
[----:B------:R-:W-:-:S06]  /*153a0*/  IMAD.MOV.U32 R77, RZ, RZ, R98 ;  /* 0x000000ffff4d7224 */ /* 0x000fcc00078e0062 */
[----:B------:R-:W-:Y:S01]  /*153b0*/  IMAD.MOV.U32 R78, RZ, RZ, R97 ;  /* 0x000000ffff4e7224 */ /* 0x000fe200078e0061 */
[----:B--2---:R-:W-:Y:S01]  /*153c0*/  HMMA.16816.F32 R24, R8, R32, RZ ;  /* 0x000000200818723c */ /* 0x004fe200000018ff */
[----:B------:R-:W-:-:S07]  /*153d0*/  IMAD.MOV.U32 R79, RZ, RZ, R96 ;  /* 0x000000ffff4f7224 */ /* 0x000fce00078e0060 */
[----:B------:R-:W-:Y:S01]  /*153e0*/  HMMA.16816.F32 R96, R4, R74, R28 ;  /* 0x0000004a0460723c */ /* 0x000fe2000000181c */
[----:B------:R-:W2:Y:S06]  /*153f0*/  LDSM.16.MT88.4 R28, [R193+0x5000] ;  /* 0x00500000c11c783b */ /* 0x000eac0000004200 */
[----:B------:R-:W-:Y:S01]  /*15400*/  IMAD.MOV.U32 R74, RZ, RZ, R100 ;  /* 0x000000ffff4a7224 */ /* 0x000fe200078e0064 */
[----:B------:R-:W-:Y:S01]  /*15410*/  HMMA.16816.F32 R20, R8, R34, RZ ;  /* 0x000000220814723c */ /* 0x000fe200000018ff */
[----:B------:R-:W2:Y:S01]  /*15420*/  LDSM.16.MT88.4 R32, [R195+0x4800] ;  /* 0x00480000c320783b */ /* 0x000ea20000004200 */
[----:B------:R-:W-:-:S02]  /*15430*/  IMAD.MOV.U32 R75, RZ, RZ, R3 ;  /* 0x000000ffff4b7224 */ /* 0x000fc400078e0003 */
[----:B------:R-:W-:-:S04]  /*15440*/  FFMA.FTZ R3, R94, c[0x0][0x2d0], -R2 ;  /* 0x0000b4005e037a23 */ /* 0x000fc80000010802 */
[C---:B---3--:R-:W-:Y:S08]  /*15450*/  HMMA.16816.F32 R112, R4.reuse, R48, R16 ;  /* 0x000000300470723c */ /* 0x048ff00000001810 */
        /* <DEDUP_REMOVED lines=8> */
[C---:B--2---:R-:W-:Y:S08]  /*154e0*/  HMMA.16816.F32 R108, R4.reuse, R28, R16 ;  /* 0x0000001c046c723c */ /* 0x044ff00000001810 */
[----:B------:R-:W-:Y:S08]  /*154f0*/  HMMA.16816.F32 R24, R4, R30, R12 ;  /* 0x0000001e0418723c */ /* 0x000ff0000000180c */
[C---:B------:R-:W-:Y:S08]  /*15500*/  HMMA.16816.F32 R16, R8.reuse, R32, RZ ;  /* 0x000000200810723c */ /* 0x040ff000000018ff */
        /* <DEDUP_REMOVED lines=10> */
[C---:B-1----:R-:W-:Y:S08]  /*155b0*/  HMMA.16816.F32 R124, R4.reuse, R12, R16 ;  /* 0x0000000c047c723c */ /* 0x042ff00000001810 */
[----:B------:R-:W-:Y:S01]  /*155c0*/  HMMA.16816.F32 R16, R4, R14, R8 ;  /* 0x0000000e0410723c */ /* 0x000fe20000001808 */
[----:B------:R1:W-:Y:S01]  /*155d0*/  MUFU.EX2 R11, R3 ;  /* 0x00000003000b7308 */ /* 0x0003e20000000800 */
[----:B------:R-:W-:Y:S01]  /*155e0*/  LDSM.16.MT88.4 R12, [R194+0x5800] ;  /* 0x00580000c20c783b */ /* 0x000fe20000004200 */
[----:B-1----:R-:W-:-:S06]  /*155f0*/  FFMA.FTZ R3, R93, c[0x0][0x2d0], -R2 ;  /* 0x0000b4005d037a23 */ /* 0x002fcc0000010802 */
        /* <DEDUP_REMOVED lines=17> */
[----:B------:R-:W2:Y:S01]  /*15710*/  MUFU.EX2 R4, R0 ;  /* 0x0000000000047308 */ /* 0x000ea20000000800 */
[----:B-1----:R-:W-:-:S04]  /*15720*/  FADD.FTZ R2, R82, R81 ;  /* 0x0000005152027221 */ /* 0x002fc80000010000 */
[----:B------:R-:W-:Y:S02]  /*15730*/  FADD.FTZ R2, R80, R2 ;  /* 0x0000000250027221 */ /* 0x000fe40000010000 */
[----:B------:R-:W-:Y:S01]  /*15740*/  LDSM.16.MT88.4 R80, [R193+0x4000] ;  /* 0x00400000c150783b */ /* 0x000fe20000004200 */
[----:B--2---:R-:W-:Y:S01]  /*15750*/  F2FP.PACK_AB R131, R4, R5 ;  /* 0x000000050483723e */ /* 0x004fe200000000ff */
[----:B------:R-:W-:-:S06]  /*15760*/  FADD.FTZ R0, R86, R3 ;  /* 0x0000000356007221 */ /* 0x000fcc0000010000 */
[----:B------:R-:W-:Y:S01]  /*15770*/  HMMA.16816.F32 R28, R128, R32, R64 ;  /* 0x00000020801c723c */ /* 0x000fe20000001840 */
[----:B------:R-:W-:Y:S01]  /*15780*/  LDSM.16.MT88.4 R64, [R194+0x2800] ;  /* 0x00280000c240783b */ /* 0x000fe20000004200 */
[----:B------:R-:W-:-:S06]  /*15790*/  FADD.FTZ R0, R85, R0 ;  /* 0x0000000055007221 */ /* 0x000fcc0000010000 */
[C---:B------:R-:W-:Y:S01]  /*157a0*/  HMMA.16816.F32 R32, R128.reuse, R34, R248 ;  /* 0x000000228020723c */ /* 0x040fe200000018f8 */
[----:B------:R-:W2:Y:S06]  /*157b0*/  LDL R250, [R1+0x18] ;  /* 0x0000180001fa7983 */ /* 0x000eac0000100800 */
[----:B------:R-:W-:Y:S01]  /*157c0*/  IMAD.MOV.U32 R248, RZ, RZ, R95 ;  /* 0x000000fffff87224 */ /* 0x000fe200078e005f */
[C---:B------:R-:W-:Y:S08]  /*157d0*/  HMMA.16816.F32 R168, R128.reuse, R164, R168 ;  /* 0x000000a480a8723c */ /* 0x040ff000000018a8 */
[----:B------:R-:W-:Y:S01]  /*157e0*/  HMMA.16816.F32 R132, R128, R136, R132 ;  /* 0x000000888084723c */ /* 0x000fe20000001884 */
[----:B------:R-:W-:-:S02]  /*157f0*/  FADD.FTZ R3, R148, R2 ;  /* 0x0000000294037221 */ /* 0x000fc40000010000 */
[----:B------:R-:W-:Y:S02]  /*15800*/  IMAD.MOV.U32 R249, RZ, RZ, R69 ;  /* 0x000000fffff97224 */ /* 0x000fe400078e0045 */
[----:B------:R-:W-:-:S03]  /*15810*/  IMAD.MOV.U32 R251, RZ, RZ, R68 ;  /* 0x000000fffffb7224 */ /* 0x000fc600078e0044 */
[C---:B------:R-:W-:Y:S01]  /*15820*/  HMMA.16816.F32 R164, R128.reuse, R166, R144 ;  /* 0x000000a680a4723c */ /* 0x040fe20000001890 */
[----:B------:R-:W1:Y:S07]  /*15830*/  LDSM.16.MT88.4 R144, [R195+0x1000] ;  /* 0x00100000c390783b */ /* 0x000e6e0000004200 */
[C---:B------:R-:W-:Y:S08]  /*15840*/  HMMA.16816.F32 R136, R128.reuse, R138, R140 ;  /* 0x0000008a8088723c */ /* 0x040ff0000000188c */
[C---:B------:R-:W-:Y:S08]  /*15850*/  HMMA.16816.F32 R36, R128.reuse, R40, R44 ;  /* 0x000000288024723c */ /* 0x040ff0000000182c */
[C---:B-1----:R-:W-:Y:S01]  /*15860*/  HMMA.16816.F32 R140, R128.reuse, R144, R72 ;  /* 0x00000090808c723c */ /* 0x042fe20000001848 */
[----:B------:R-:W-:Y:S07]  /*15870*/  LDSM.16.MT88.4 R72, [R192+0x4000] ;  /* 0x00400000c048783b */ /* 0x000fee0000004200 */
[C---:B------:R-:W-:Y:S08]  /*15880*/  HMMA.16816.F32 R144, R128.reuse, R146, R76 ;  /* 0x000000928090723c */ /* 0x040ff0000000184c */
[C---:B------:R-:W-:Y:S08]  /*15890*/  HMMA.16816.F32 R76, R128.reuse, R80, R184 ;  /* 0x00000050804c723c */ /* 0x040ff000000018b8 */
[C---:B------:R-:W-:Y:S01]  /*158a0*/  HMMA.16816.F32 R80, R128.reuse, R82, R96 ;  /* 0x000000528050723c */ /* 0x040fe20000001860 */
[----:B------:R-:W1:Y:S07]  /*158b0*/  LDSM.16.MT88.4 R96, [R194+0x4000] ;  /* 0x00400000c260783b */ /* 0x000e6e0000004200 */
[C---:B------:R-:W-:Y:S08]  /*158c0*/  HMMA.16816.F32 R124, R128.reuse, R12, R124 ;  /* 0x0000000c807c723c */ /* 0x040ff0000000187c */
[C---:B------:R-:W-:Y:S08]  /*158d0*/  HMMA.16816.F32 R60, R128.reuse, R64, R60 ;  /* 0x00000040803c723c */ /* 0x040ff0000000183c */
[C---:B------:R-:W-:Y:S08]  /*158e0*/  HMMA.16816.F32 R40, R128.reuse, R42, R52 ;  /* 0x0000002a8028723c */ /* 0x040ff00000001834 */
[C---:B-1----:R-:W-:Y:S01]  /*158f0*/  HMMA.16816.F32 R92, R128.reuse, R96, R112 ;  /* 0x00000060805c723c */ /* 0x042fe20000001870 */
[----:B------:R-:W-:Y:S07]  /*15900*/  LDSM.16.MT88.4 R112, [R193+0x5800] ;  /* 0x00580000c170783b */ /* 0x000fee0000004200 */
[----:B------:R-:W-:Y:S01]  /*15910*/  HMMA.16816.F32 R96, R128, R98, R104 ;  /* 0x000000628060723c */ /* 0x000fe20000001868 */
[----:B------:R-:W1:Y:S01]  /*15920*/  LDSM.16.MT88.4 R104, [R192+0x5800] ;  /* 0x00580000c068783b */ /* 0x000e620000004200 */
[----:B------:R-:W-:-:S06]  /*15930*/  FADD.FTZ R12, R221, R0 ;  /* 0x00000000dd0c7221 */ /* 0x000fcc0000010000 */
[C---:B------:R-:W-:Y:S08]  /*15940*/  HMMA.16816.F32 R44, R128.reuse, R48, R244 ;  /* 0x00000030802c723c */ /* 0x040ff000000018f4 */
[C---:B------:R-:W-:Y:S01]  /*15950*/  HMMA.16816.F32 R48, R128.reuse, R50, R56 ;  /* 0x000000328030723c */ /* 0x040fe20000001838 */
[----:B------:R-:W3:Y:S07]  /*15960*/  LDSM.16.MT88.4 R56, [R195+0x2800] ;  /* 0x00280000c338783b */ /* 0x000eee0000004200 */
[C---:B-1----:R-:W-:Y:S08]  /*15970*/  HMMA.16816.F32 R100, R128.reuse, R104, R100 ;  /* 0x000000688064723c */ /* 0x042ff00000001864 */
[C---:B------:R-:W-:Y:S01]  /*15980*/  HMMA.16816.F32 R104, R128.reuse, R106, R120 ;  /* 0x0000006a8068723c */ /* 0x040fe20000001878 */
[----:B------:R-:W1:Y:S07]  /*15990*/  LDSM.16.MT88.4 R120, [R195+0x5800] ;  /* 0x00580000c378783b */ /* 0x000e6e0000004200 */
[C---:B------:R-:W-:Y:S07]  /*159a0*/  HMMA.16816.F32 R64, R128.reuse, R66, R180 ;  /* 0x000000428040723c */ /* 0x040fee00000018b4 */
[----:B------:R-:W-:Y:S01]  /*159b0*/  IADD3 R180, R251, -0x2, RZ ;  /* 0xfffffffefbb47810 */ /* 0x000fe20007ffe0ff */
[C---:B---3--:R-:W-:Y:S08]  /*159c0*/  HMMA.16816.F32 R52, R128.reuse, R56, R240 ;  /* 0x000000388034723c */ /* 0x048ff000000018f0 */
[C---:B------:R-:W-:Y:S08]  /*159d0*/  HMMA.16816.F32 R68, R128.reuse, R72, R236 ;  /* 0x000000488044723c */ /* 0x040ff000000018ec */
[C---:B------:R-:W-:Y:S08]  /*159e0*/  HMMA.16816.F32 R84, R128.reuse, R88, R176 ;  /* 0x000000588054723c */ /* 0x040ff000000018b0 */
[C---:B------:R-:W-:Y:S08]  /*159f0*/  HMMA.16816.F32 R108, R128.reuse, R112, R108 ;  /* 0x00000070806c723c */ /* 0x040ff0000000186c */
[C---:B-1----:R-:W-:Y:S08]  /*15a00*/  HMMA.16816.F32 R116, R128.reuse, R120, R116 ;  /* 0x000000788074723c */ /* 0x042ff00000001874 */
[C---:B------:R-:W-:Y:S08]  /*15a10*/  HMMA.16816.F32 R56, R128.reuse, R58, R232 ;  /* 0x0000003a8038723c */ /* 0x040ff000000018e8 */
[C---:B------:R-:W-:Y:S08]  /*15a20*/  HMMA.16816.F32 R72, R128.reuse, R74, R188 ;  /* 0x0000004a8048723c */ /* 0x040ff000000018bc */
[----:B------:R-:W-:Y:S01]  /*15a30*/  HMMA.16816.F32 R88, R128, R90, R172 ;  /* 0x0000005a8058723c */ /* 0x000fe200000018ac */
[----:B--2---:R-:W-:-:S04]  /*15a40*/  @P3 IMAD.HI.U32 R2, R250, c[0x0][0x2c8], RZ ;  /* 0x0000b200fa023a27 */ /* 0x004fc800078e00ff */
[----:B------:R-:W-:Y:S01]  /*15a50*/  IMAD.MOV.U32 R0, RZ, RZ, R250 ;  /* 0x000000ffff007224 */ /* 0x000fe200078e00fa */
[----:B------:R-:W-:Y:S01]  /*15a60*/  @P3 SHF.R.U32.HI R0, RZ, c[0x0][0x2cc], R2 ;  /* 0x0000b300ff003a19 */ /* 0x000fe20000011602 */
[----:B------:R-:W-:Y:S02]  /*15a70*/  FADD.FTZ R2, R154, R3 ;  /* 0x000000039a027221 */ /* 0x000fe40000010000 */
[----:B------:R-:W-:Y:S01]  /*15a80*/  FADD.FTZ R3, R216, R12 ;  /* 0x0000000cd8037221 */ /* 0x000fe20000010000 */
[----:B------:R-:W-:Y:S01]  /*15a90*/  IADD3 R0, R0, R249, -R248 ;  /* 0x000000f900007210 */ /* 0x000fe20007ffe8f8 */
[----:B------:R-:W-:Y:S02]  /*15aa0*/  FADD.FTZ R2, R213, R2 ;  /* 0x00000002d5027221 */ /* 0x000fe40000010000 */
[----:B------:R-:W-:Y:S02]  /*15ab0*/  FADD.FTZ R3, R229, R3 ;  /* 0x00000003e5037221 */ /* 0x000fe40000010000 */
[----:B------:R-:W-:-:S04]  /*15ac0*/  IMAD.HI R12, R0, 0x2aaaaaab, RZ ;  /* 0x2aaaaaab000c7827 */ /* 0x000fc800078e02ff */
[----:B------:R-:W-:Y:S02]  /*15ad0*/  FADD.FTZ R0, R214, R2 ;  /* 0x00000002d6007221 */ /* 0x000fe40000010000 */
[----:B------:R-:W-:Y:S01]  /*15ae0*/  FADD.FTZ R2, R224, R3 ;  /* 0x00000003e0027221 */ /* 0x000fe20000010000 */
[----:B------:R-:W-:-:S04]  /*15af0*/  SHF.R.U32.HI R3, RZ, 0x1f, R12 ;  /* 0x0000001fff037819 */ /* 0x000fc8000001160c */
[----:B------:R-:W-:Y:S01]  /*15b00*/  LEA.HI.SX32 R3, R12, R3, 0x1d ;  /* 0x000000030c037211 */ /* 0x000fe200078feaff */
[----:B------:R-:W-:-:S03]  /*15b10*/  FADD.FTZ R0, R155, R0 ;  /* 0x000000009b007221 */ /* 0x000fc60000010000 */
[----:B------:R-:W-:Y:S01]  /*15b20*/  IMNMX R224, R230, R3, !PT ;  /* 0x00000003e6e07217 */ /* 0x000fe20007800200 */
[----:B------:R-:W-:-:S03]  /*15b30*/  FADD.FTZ R2, R11, R2 ;  /* 0x000000020b027221 */ /* 0x000fc60000010000 */
[----:B------:R-:W-:Y:S01]  /*15b40*/  ISETP.GE.AND P0, PT, R180, R224, PT ;  /* 0x000000e0b400720c */ /* 0x000fe20003f06270 */
[----:B------:R-:W-:Y:S02]  /*15b50*/  FADD.FTZ R0, R7, R0 ;  /* 0x0000000007007221 */ /* 0x000fe40000010000 */
[----:B------:R-:W-:Y:S02]  /*15b60*/  FADD.FTZ R2, R10, R2 ;  /* 0x000000020a027221 */ /* 0x000fe40000010000 */
[----:B------:R-:W-:Y:S01]  /*15b70*/  FADD.FTZ R0, R6, R0 ;  /* 0x0000000006007221 */ /* 0x000fe20000010000 */
[----:B------:R-:W-:Y:S01]  /*15b80*/  HMMA.16816.F32 R112, R128, R114, R24 ;  /* 0x000000728070723c */ /* 0x000fe20000001818 */
[----:B------:R-:W-:Y:S02]  /*15b90*/  FADD.FTZ R2, R9, R2 ;  /* 0x0000000209027221 */ /* 0x000fe40000010000 */
[----:B------:R-:W-:-:S05]  /*15ba0*/  FADD.FTZ R0, R5, R0 ;  /* 0x0000000005007221 */ /* 0x000fca0000010000 */
[----:B------:R-:W-:Y:S01]  /*15bb0*/  HMMA.16816.F32 R120, R128, R122, R20 ;  /* 0x0000007a8078723c */ /* 0x000fe20000001814 */
[----:B------:R-:W-:Y:S02]  /*15bc0*/  FADD.FTZ R214, R8, R2 ;  /* 0x0000000208d67221 */ /* 0x000fe40000010000 */
[----:B------:R-:W-:-:S05]  /*15bd0*/  FADD.FTZ R216, R4, R0 ;  /* 0x0000000004d87221 */ /* 0x000fca0000010000 */
[----:B------:R-:W-:Y:S01]  /*15be0*/  HMMA.16816.F32 R128, R128, R14, R16 ;  /* 0x0000000e8080723c */ /* 0x000fe20000001810 */
[----:B------:R-:W-:Y:S07]  /*15bf0*/  @!P0 BRA `(.L_x_2448) ;  /* 0x00002d6000008947 */ /* 0x000fee0003800000 */
[----:B------:R-:W2:Y:S01]  /*15c00*/  LDL R251, [R1+0x48] ;  /* 0x0000480001fb7983 */ /* 0x000ea20000100800 */
[----:B------:R-:W-:Y:S01]  /*15c10*/  IMAD.MOV.U32 R154, RZ, RZ, R149 ;  /* 0x000000ffff9a7224 */ /* 0x000fe200078e0095 */
[----:B------:R-:W-:Y:S02]  /*15c20*/  MOV R155, R153 ;  /* 0x00000099009b7202 */ /* 0x000fe40000000f00 */
[----:B------:R-:W-:Y:S01]  /*15c30*/  MOV R213, R180 ;  /* 0x000000b400d57202 */ /* 0x000fe20000000f00 */
[----:B--2---:R-:W-:-:S04]  /*15c40*/  IMAD.IADD R221, R251, 0x1, R250 ;  /* 0x00000001fbdd7824 */ /* 0x004fc800078e02fa */
[----:B------:R-:W-:-:S05]  /*15c50*/  @P3 IMAD.HI.U32 R0, R221, c[0x0][0x2c8], RZ ;  /* 0x0000b200dd003a27 */ /* 0x000fca00078e00ff */
[----:B------:R-:W-:Y:S02]  /*15c60*/  @P3 SHF.R.U32.HI R229, RZ, c[0x0][0x2cc], R0 ;  /* 0x0000b300ffe53a19 */ /* 0x000fe40000011600 */
.L_x_2453:
[----:B------:R-:W-:Y:S04]  /*15c70*/  DEPBAR.LE SB0, 0x0 ;  /* 0x000080000000791a */ /* 0x000fe80000000000 */
[----:B------:R-:W-:Y:S01]  /*15c80*/  WARPSYNC 0xffffffff ;  /* 0xffffffff00007948 */ /* 0x000fe20003800000 */
[----:B------:R-:W-:Y:S01]  /*15c90*/  BAR.SYNC.DEFER_BLOCKING 0x0 ;  /* 0x0000000000007b1d */ /* 0x000fe20000010000 */
[----:B------:R-:W-:Y:S02]  /*15ca0*/  ISETP.GT.AND P0, PT, R230, R213, PT ;  /* 0x000000d5e600720c */ /* 0x000fe40003f04270 */
        /* <DEDUP_REMOVED lines=14> */
[----:B------:R-:W-:Y:S02]  /*15d90*/  SHF.R.S32.HI R0, RZ, 0x1f, R213 ;  /* 0x0000001fff007819 */ /* 0x000fe400000114d5 */
[----:B------:R-:W-:Y:S03]  /*15da0*/  LOP3.LUT P3, RZ, R217, 0x8, RZ, 0xc0, !PT ;  /* 0x00000008d9ff7812 */ /* 0x000fe6000786c0ff */
[----:B------:R-:W-:Y:S04]  /*15db0*/  IMAD R0, R0, c[0x0][0x208], RZ ;  /* 0x0000820000007a24 */ /* 0x000fe800078e02ff */
[C---:B------:R-:W-:Y:S01]  /*15dc0*/  IMAD R0, R213.reuse, c[0x0][0x20c], R0 ;  /* 0x00008300d5007a24 */ /* 0x040fe200078e0200 */
[----:B-----5:R-:W-:Y:S01]  /*15dd0*/  ISETP.GT.AND P2, PT, R2, 0x7f, PT ;  /* 0x0000007f0200780c */ /* 0x020fe20003f44270 */
[----:B------:R-:W-:Y:S04]  /*15de0*/  IMAD.WIDE.U32 R2, R213, c[0x0][0x208], RZ ;  /* 0x00008200d5027a25 */ /* 0x000fe800078e00ff */
[----:B------:R-:W-:Y:S02]  /*15df0*/  IMAD.IADD R0, R3, 0x1, R0 ;  /* 0x0000000103007824 */ /* 0x000fe400078e0200 */
[----:B------:R-:W-:Y:S04]  /*15e00*/  IMAD.WIDE.U32 R2, R2, 0x30, RZ ;  /* 0x0000003002027825 */ /* 0x000fe800078e00ff */
[----:B------:R-:W-:Y:S01]  /*15e10*/  IMAD R0, R0, 0x30, RZ ;  /* 0x0000003000007824 */ /* 0x000fe200078e02ff */
[-C--:B------:R-:W-:Y:S01]  /*15e20*/  IADD3 R5, P1, R226, R2.reuse, RZ ;  /* 0x00000002e2057210 */ /* 0x080fe20007f3e0ff */
[----:B------:R-:W-:Y:S02]  /*15e30*/  @!P2 IMAD.MOV.U32 R4, RZ, RZ, c[0x0][0x208] ;  /* 0x00008200ff04a624 */ /* 0x000fe400078e00ff */
[----:B------:R-:W-:Y:S02]  /*15e40*/  IMAD.IADD R0, R3, 0x1, R0 ;  /* 0x0000000103007824 */ /* 0x000fe400078e0200 */
[----:B------:R-:W-:Y:S01]  /*15e50*/  @!P2 IMAD.MOV.U32 R3, RZ, RZ, c[0x0][0x20c] ;  /* 0x00008300ff03a624 */ /* 0x000fe200078e00ff */
[C---:B------:R-:W-:Y:S04]  /*15e60*/  @!P2 LEA R2, P0, R4.reuse, R2, 0x5 ;  /* 0x000000020402a211 */ /* 0x040fe800078028ff */
        /* <DEDUP_REMOVED lines=8> */
[----:B------:R4:W-:Y:S02]  /*15ef0*/  LDGSTS.E.BYPASS.LTC128B.128 [R212+0x4080], [R4.64], !P3 ;  /* 0x0408000004d47fae */ /* 0x0009e4000d901d46 */
        /* <DEDUP_REMOVED lines=10> */
.L_x_2450:
[----:B------:R-:W-:Y:S05]  /*15fa0*/  BSYNC B0 ;  /* 0x0000000000007941 */ /* 0x000fea0003800000 */
.L_x_2449:
        /* <DEDUP_REMOVED lines=159> */
[----:B------:R-:W-:Y:S02]  /*169a0*/  IADD3 R0, R213, -0x1, RZ ;  /* 0xffffffffd5007810 */ /* 0x000fe40007ffe0ff */
[----:B------:R-:W-:Y:S02]  /*169b0*/  IADD3 R3, -R218, 0x30, RZ ;  /* 0x00000030da037810 */ /* 0x000fe40007ffe1ff */
[----:B------:R-:W-:Y:S02]  /*169c0*/  SHF.R.S32.HI R2, RZ, 0x1f, R0 ;  /* 0x0000001fff027819 */ /* 0x000fe40000011400 */
[C---:B------:R-:W-:Y:S02]  /*169d0*/  ISETP.GE.AND P0, PT, R3.reuse, 0x21, PT ;  /* 0x000000210300780c */ /* 0x040fe40003f06270 */
[----:B------:R-:W-:Y:S01]  /*169e0*/  ISETP.GE.AND P1, PT, R3, 0x1, PT ;  /* 0x000000010300780c */ /* 0x000fe20003f26270 */
[----:B------:R-:W-:Y:S02]  /*169f0*/  IMAD R148, R2, c[0x0][0x1e0], RZ ;  /* 0x0000780002947a24 */ /* 0x000fe400078e02ff */
[C---:B------:R-:W-:Y:S04]  /*16a00*/  IMAD.WIDE.U32 R2, R0.reuse, c[0x0][0x1e0], RZ ;  /* 0x0000780000027a25 */ /* 0x040fe800078e00ff */
[----:B------:R-:W-:Y:S04]  /*16a10*/  IMAD R148, R0, c[0x0][0x1e4], R148 ;  /* 0x0000790000947a24 */ /* 0x000fe800078e0294 */
[----:B------:R-:W-:Y:S02]  /*16a20*/  IMAD.IADD R0, R3, 0x1, R148 ;  /* 0x0000000103007824 */ /* 0x000fe400078e0294 */
[----:B------:R-:W-:Y:S04]  /*16a30*/  IMAD.WIDE.U32 R2, R2, 0x30, RZ ;  /* 0x0000003002027825 */ /* 0x000fe800078e00ff */
[----:B------:R-:W-:Y:S01]  /*16a40*/  @P0 IMAD.MOV.U32 R148, RZ, RZ, c[0x0][0x1e0] ;  /* 0x00007800ff940624 */ /* 0x000fe200078e00ff */
[-C--:B------:R-:W-:Y:S01]  /*16a50*/  @P1 IADD3 R149, P3, R222, R2.reuse, RZ ;  /* 0x00000002de951210 */ /* 0x080fe20007f7e0ff */
[----:B------:R-:W-:Y:S03]  /*16a60*/  IMAD R0, R0, 0x30, RZ ;  /* 0x0000003000007824 */ /* 0x000fe600078e02ff */
[----:B------:R-:W-:Y:S01]  /*16a70*/  @P0 LEA R2, P2, R148, R2, 0x5 ;  /* 0x0000000294020211 */ /* 0x000fe200078428ff */
[----:B------:R-:W-:Y:S02]  /*16a80*/  IMAD.IADD R0, R3, 0x1, R0 ;  /* 0x0000000103007824 */ /* 0x000fe400078e0200 */
[----:B------:R-:W-:Y:S02]  /*16a90*/  @P0 IMAD.MOV.U32 R3, RZ, RZ, c[0x0][0x1e4] ;  /* 0x00007900ff030624 */ /* 0x000fe400078e00ff */
[----:B------:R-:W-:Y:S01]  /*16aa0*/  @P1 IMAD.X R153, R0, 0x1, R225, P3 ;  /* 0x0000000100991824 */ /* 0x000fe200018e06e1 */
[----:B------:R-:W-:Y:S02]  /*16ab0*/  LOP3.LUT P3, RZ, R217, 0x8, RZ, 0xc0, !PT ;  /* 0x00000008d9ff7812 */ /* 0x000fe4000786c0ff */
[----:B------:R-:W-:Y:S02]  /*16ac0*/  @P0 LEA.HI.X R3, R148, R0, R3, 0x5, P2 ;  /* 0x0000000094030211 */ /* 0x000fe400010f2c03 */
        /* <DEDUP_REMOVED lines=17> */
.L_x_2452:
[----:B------:R-:W-:Y:S05]  /*16be0*/  BSYNC B0 ;  /* 0x0000000000007941 */ /* 0x000fea0003800000 */
.L_x_2451:
[----:B-1----:R-:W2:Y:S01]  /*16bf0*/  LDL R149, [R1+0x4] ;  /* 0x0000040001957983 */ /* 0x002ea20000100800 */
[----:B------:R-:W-:Y:S03]  /*16c00*/  MOV R0, c[0x0][0x2c4] ;  /* 0x0000b10000007a02 */ /* 0x000fe60000000f00 */
[----:B------:R-:W2:Y:S01]  /*16c10*/  LDL R148, [R1+0x10] ;  /* 0x0000100001947983 */ /* 0x000ea20000100800 */
[----:B------:R-:W-:Y:S02]  /*16c20*/  ISETP.NE.AND P0, PT, R0, 0x1, PT ;  /* 0x000000010000780c */ /* 0x000fe40003f05270 */
[----:B------:R-:W-:Y:S01]  /*16c30*/  MOV R0, R221 ;  /* 0x000000dd00007202 */ /* 0x000fe20000000f00 */
[----:B------:R-:W0:Y:S10]  /*16c40*/  LDGDEPBAR ;  /* 0x00000000000079af */ /* 0x000e340000000000 */
[----:B------:R-:W-:Y:S05]  /*16c50*/  @P0 MOV R0, R229 ;  /* 0x000000e500000202 */ /* 0x000fea0000000f00 */
[----:B------:R-:W1:Y:S08]  /*16c60*/  SHFL.IDX PT, R3, R0, RZ, 0x1c1f ;  /* 0x001c1fff00037589 */ /* 0x000e7000000e0000 */
[----:B------:R3:W4:Y:S02]  /*16c70*/  SHFL.IDX PT, R2, R0, 0x1, 0x1c1f ;  /* 0x003c1f0000027f89 */ /* 0x00072400000e0000 */
[----:B---3--:R-:W-:Y:S05]  /*16c80*/  IMAD R0, R213, -0x30, RZ ;  /* 0xffffffd0d5007824 */ /* 0x008fea00078e02ff */
[----:B------:R-:W-:Y:S04]  /*16c90*/  IADD3 R0, -R231, 0x1, R0 ;  /* 0x00000001e7007810 */ /* 0x000fe80007ffe100 */
[----:B--2---:R-:W-:Y:S04]  /*16ca0*/  IADD3 R0, -R148, R0, R149 ;  /* 0x0000000094007210 */ /* 0x004fe80007ffe195 */
[C---:B-1----:R-:W-:Y:S02]  /*16cb0*/  IADD3 R149, R0.reuse, R3, RZ ;  /* 0x0000000300957210 */ /* 0x042fe40007ffe0ff */
[----:B----4-:R-:W-:Y:S02]  /*16cc0*/  IADD3 R0, R0, R2, RZ ;  /* 0x0000000200007210 */ /* 0x010fe40007ffe0ff */
[----:B------:R-:W-:Y:S02]  /*16cd0*/  ISETP.GT.AND P6, PT, R149, 0x18, PT ;  /* 0x000000189500780c */ /* 0x000fe40003fc4270 */
[C---:B------:R-:W-:Y:S02]  /*16ce0*/  ISETP.GT.AND P0, PT, R0.reuse, RZ, PT ;  /* 0x000000ff0000720c */ /* 0x040fe40003f04270 */
[----:B------:R-:W-:Y:S02]  /*16cf0*/  ISETP.GT.AND P1, PT, R0, 0x1, PT ;  /* 0x000000010000780c */ /* 0x000fe40003f24270 */
[----:B------:R-:W-:Y:S02]  /*16d00*/  FSEL R175, R6, -INF , P0 ;  /* 0xff80000006af7808 */ /* 0x000fe40000000000 */
[----:B------:R-:W-:Y:S02]  /*16d10*/  ISETP.GT.AND P0, PT, R0, 0x8, PT ;  /* 0x000000080000780c */ /* 0x000fe40003f04270 */
[----:B------:R-:W-:Y:S02]  /*16d20*/  FSEL R179, R7, -INF , P1 ;  /* 0xff80000007b37808 */ /* 0x000fe40000800000 */
[----:B------:R-:W-:Y:S02]  /*16d30*/  FSEL R178, R10, -INF , P0 ;  /* 0xff8000000ab27808 */ /* 0x000fe40000000000 */
[C---:B------:R-:W-:Y:S02]  /*16d40*/  ISETP.GT.AND P1, PT, R0.reuse, 0x9, PT ;  /* 0x000000090000780c */ /* 0x040fe40003f24270 */
        /* <DEDUP_REMOVED lines=8> */
[C---:B------:R-:W-:Y:S02]  /*16dd0*/  ISETP.GT.AND P0, PT, R0.reuse, 0x20, PT ;  /* 0x000000200000780c */ /* 0x040fe40003f04270 */
[----:B------:R-:W-:Y:S02]  /*16de0*/  FSEL R172, R19, -INF , P1 ;  /* 0xff80000013ac7808 */ /* 0x000fe40000800000 */
[----:B------:R-:W-:Y:S02]  /*16df0*/  ISETP.GT.AND P2, PT, R0, 0x21, PT ;  /* 0x000000210000780c */ /* 0x000fe40003f44270 */
[----:B------:R-:W-:Y:S02]  /*16e00*/  FSEL R153, R22, -INF , P0 ;  /* 0xff80000016997808 */ /* 0x000fe40000000000 */
[C---:B------:R-:W-:Y:S02]  /*16e10*/  ISETP.GT.AND P1, PT, R0.reuse, 0x28, PT ;  /* 0x000000280000780c */ /* 0x040fe40003f24270 */
        /* <DEDUP_REMOVED lines=8> */
[C---:B------:R-:W-:Y:S02]  /*16ea0*/  ISETP.GT.AND P0, PT, R149.reuse, RZ, PT ;  /* 0x000000ff9500720c */ /* 0x040fe40003f04270 */
[----:B------:R-:W-:Y:S02]  /*16eb0*/  FMNMX.FTZ R0, R176, R0, !PT ;  /* 0x00000000b0007209 */ /* 0x000fe40007810000 */
[----:B------:R-:W-:Y:S02]  /*16ec0*/  FSEL R15, R4, -INF , P0 ;  /* 0xff800000040f7808 */ /* 0x000fe40000000000 */
[----:B------:R-:W-:Y:S02]  /*16ed0*/  FMNMX.FTZ R0, R174, R0, !PT ;  /* 0x00000000ae007209 */ /* 0x000fe40007810000 */
[----:B------:R-:W-:Y:S02]  /*16ee0*/  ISETP.GT.AND P0, PT, R149, 0x8, PT ;  /* 0x000000089500780c */ /* 0x000fe40003f04270 */
        /* <DEDUP_REMOVED lines=11> */
[C---:B------:R-:W-:Y:S02]  /*16fa0*/  ISETP.GT.AND P2, PT, R149.reuse, 0x9, PT ;  /* 0x000000099500780c */ /* 0x040fe40003f44270 */
[C---:B------:R-:W-:Y:S01]  /*16fb0*/  ISETP.GT.AND P1, PT, R149.reuse, 0x11, PT ;  /* 0x000000119500780c */ /* 0x040fe20003f24270 */
[----:B------:R-:W1:Y:S01]  /*16fc0*/  SHFL.BFLY PT, R2, R0, 0x2, 0x1f ;  /* 0x0c401f0000027f89 */ /* 0x000e6200000e0000 */
[----:B------:R-:W-:Y:S02]  /*16fd0*/  ISETP.GT.AND P5, PT, R149, 0x19, PT ;  /* 0x000000199500780c */ /* 0x000fe40003fa4270 */
[----:B------:R-:W-:Y:S02]  /*16fe0*/  FSEL R10, R13, -INF , P1 ;  /* 0xff8000000d0a7808 */ /* 0x000fe40000800000 */
[----:B------:R-:W-:Y:S02]  /*16ff0*/  FSEL R14, R9, -INF , P2 ;  /* 0xff800000090e7808 */ /* 0x000fe40001000000 */
[----:B------:R-:W-:Y:S02]  /*17000*/  FSEL R9, R16, -INF , P6 ;  /* 0xff80000010097808 */ /* 0x000fe40003000000 */
[----:B------:R-:W-:Y:S02]  /*17010*/  FSEL R8, R17, -INF , P5 ;  /* 0xff80000011087808 */ /* 0x000fe40002800000 */
[C---:B------:R-:W-:Y:S02]  /*17020*/  ISETP.GT.AND P4, PT, R149.reuse, 0x20, PT ;  /* 0x000000209500780c */ /* 0x040fe40003f84270 */
[C---:B------:R-:W-:Y:S02]  /*17030*/  ISETP.GT.AND P3, PT, R149.reuse, 0x21, PT ;  /* 0x000000219500780c */ /* 0x040fe40003f64270 */
[----:B------:R-:W-:Y:S02]  /*17040*/  FSEL R7, R20, -INF , P4 ;  /* 0xff80000014077808 */ /* 0x000fe40002000000 */
[----:B------:R-:W-:Y:S02]  /*17050*/  ISETP.GT.AND P2, PT, R149, 0x28, PT ;  /* 0x000000289500780c */ /* 0x000fe40003f44270 */
[----:B------:R-:W-:Y:S02]  /*17060*/  FSEL R6, R21, -INF , P3 ;  /* 0xff80000015067808 */ /* 0x000fe40001800000 */
[----:B------:R-:W-:Y:S02]  /*17070*/  ISETP.GT.AND P1, PT, R149, 0x29, PT ;  /* 0x000000299500780c */ /* 0x000fe40003f24270 */
[----:B------:R-:W-:Y:S02]  /*17080*/  FSEL R5, R24, -INF , P2 ;  /* 0xff80000018057808 */ /* 0x000fe40001000000 */
[----:B-1----:R-:W-:Y:S02]  /*17090*/  FMNMX.FTZ R0, R0, R2, !PT ;  /* 0x0000000200007209 */ /* 0x002fe40007810000 */
[----:B------:R-:W-:Y:S03]  /*170a0*/  FSEL R4, R25, -INF , P1 ;  /* 0xff80000019047808 */ /* 0x000fe60000800000 */
[----:B------:R-:W1:Y:S02]  /*170b0*/  SHFL.BFLY PT, R2, R0, 0x1, 0x1f ;  /* 0x0c201f0000027f89 */ /* 0x000e6400000e0000 */
[----:B-1----:R-:W-:Y:S04]  /*170c0*/  FMNMX.FTZ R148, R0, R2, !PT ;  /* 0x0000000200947209 */ /* 0x002fe80007810000 */
[C---:B------:R-:W-:Y:S04]  /*170d0*/  FSETP.NEU.FTZ.AND P0, PT, R148.reuse, -INF , PT ;  /* 0xff8000009400780b */ /* 0x040fe80003f1d000 */
[----:B------:R-:W-:Y:S05]  /*170e0*/  FSEL R0, R148, RZ, P0 ;  /* 0x000000ff94007208 */ /* 0x000fea0000000000 */
[----:B------:R-:W-:Y:S02]  /*170f0*/  FADD.FTZ R2, -R0, R154 ;  /* 0x0000009a00027221 */ /* 0x000fe40000010100 */
[----:B------:R-:W-:Y:S02]  /*17100*/  FMUL.FTZ R0, R148, c[0x0][0x2d0] ;  /* 0x0000b40094007a20 */ /* 0x000fe40000410000 */
[----:B------:R-:W-:Y:S03]  /*17110*/  FMUL.FTZ R2, R2, c[0x0][0x2d0] ;  /* 0x0000b40002027a20 */ /* 0x000fe60000410000 */
[----:B------:R-:W-:Y:S03]  /*17120*/  FSEL R0, R0, RZ, P0 ;  /* 0x000000ff00007208 */ /* 0x000fe60000000000 */
[----:B------:R-:W1:Y:S02]  /*17130*/  MUFU.EX2 R2, R2 ;  /* 0x0000000200027308 */ /* 0x000e640000000800 */
        /* <DEDUP_REMOVED lines=13> */
[----:B------:R-:W-:Y:S01]  /*17210*/  FFMA.FTZ R191, R3, c[0x0][0x2d0], -R0 ;  /* 0x0000b40003bf7a23 */ /* 0x000fe20000010800 */
[----:B------:R-:W-:Y:S01]  /*17220*/  FMNMX.FTZ R0, R15, R155, !PT ;  /* 0x0000009b0f007209 */ /* 0x000fe20007810000 */
[C---:B-1----:R-:W-:Y:S02]  /*17230*/  FMUL.FTZ R26, R2.reuse, R146 ;  /* 0x00000092021a7220 */ /* 0x042fe40000410000 */
[----:B------:R-:W-:Y:S01]  /*17240*/  FMUL.FTZ R23, R2, R143 ;  /* 0x0000008f02177220 */ /* 0x000fe20000410000 */
[----:B------:R-:W-:Y:S01]  /*17250*/  FMNMX.FTZ R0, R22, R0, !PT ;  /* 0x0000000016007209 */ /* 0x000fe20007810000 */
[C---:B------:R-:W-:Y:S01]  /*17260*/  FMUL.FTZ R27, R2.reuse, R147 ;  /* 0x00000093021b7220 */ /* 0x040fe20000410000 */
[----:B------:R-:W-:Y:S01]  /*17270*/  MUFU.EX2 R175, R12 ;  /* 0x0000000c00af7308 */ /* 0x000fe20000000800 */
[----:B------:R-:W-:Y:S01]  /*17280*/  FMUL.FTZ R30, R2, R30 ;  /* 0x0000001e021e7220 */ /* 0x000fe20000410000 */
[----:B------:R-:W-:Y:S01]  /*17290*/  FMNMX.FTZ R0, R18, R0, !PT ;  /* 0x0000000012007209 */ /* 0x000fe20007810000 */
[C---:B------:R-:W-:Y:S02]  /*172a0*/  FMUL.FTZ R31, R2.reuse, R31 ;  /* 0x0000001f021f7220 */ /* 0x040fe40000410000 */
[----:B------:R-:W-:Y:S01]  /*172b0*/  FMUL.FTZ R34, R2, R34 ;  /* 0x0000002202227220 */ /* 0x000fe20000410000 */
[----:B------:R-:W-:Y:S01]  /*172c0*/  FMNMX.FTZ R0, R14, R0, !PT ;  /* 0x000000000e007209 */ /* 0x000fe20007810000 */
[C---:B------:R-:W-:Y:S02]  /*172d0*/  FMUL.FTZ R35, R2.reuse, R35 ;  /* 0x0000002302237220 */ /* 0x040fe40000410000 */
[C---:B------:R-:W-:Y:S01]  /*172e0*/  FMUL.FTZ R38, R2.reuse, R38 ;  /* 0x0000002602267220 */ /* 0x040fe20000410000 */
[----:B------:R-:W-:Y:S01]  /*172f0*/  FMNMX.FTZ R0, R11, R0, !PT ;  /* 0x000000000b007209 */ /* 0x000fe20007810000 */
[C---:B------:R-:W-:Y:S01]  /*17300*/  FMUL.FTZ R39, R2.reuse, R39 ;  /* 0x0000002702277220 */ /* 0x040fe20000410000 */
[----:B------:R-:W-:Y:S01]  /*17310*/  MUFU.EX2 R147, R180 ;  /* 0x000000b400937308 */ /* 0x000fe20000000800 */
        /* <DEDUP_REMOVED lines=35> */
[----:B-1----:R-:W-:Y:S01]  /*17550*/  FMNMX.FTZ R0, R0, R3, !PT ;  /* 0x0000000300007209 */ /* 0x002fe20007810000 */
        /* <DEDUP_REMOVED lines=17> */
[C---:B------:R-:W-:Y:S01]  /*17670*/  FMUL.FTZ R126, R2.reuse, R126 ;  /* 0x0000007e027e7220 */ /* 0x040fe20000410000 */
[C---:B------:R-:W-:Y:S01]  /*17680*/  FSETP.NEU.FTZ.AND P0, PT, R153.reuse, -INF , PT ;  /* 0xff8000009900780b */ /* 0x040fe20003f1d000 */
[C---:B------:R-:W-:Y:S02]  /*17690*/  FMUL.FTZ R3, R153.reuse, c[0x0][0x2d0] ;  /* 0x0000b40099037a20 */ /* 0x040fe40000410000 */
[C---:B------:R-:W-:Y:S01]  /*176a0*/  FMUL.FTZ R127, R2.reuse, R127 ;  /* 0x0000007f027f7220 */ /* 0x040fe20000410000 */
[----:B------:R-:W-:Y:S01]  /*176b0*/  FSEL R0, R153, RZ, P0 ;  /* 0x000000ff99007208 */ /* 0x000fe20000000000 */
[C---:B------:R-:W-:Y:S01]  /*176c0*/  FMUL.FTZ R130, R2.reuse, R130 ;  /* 0x0000008202827220 */ /* 0x040fe20000410000 */
[----:B------:R-:W-:Y:S01]  /*176d0*/  FSEL R3, R3, RZ, P0 ;  /* 0x000000ff03037208 */ /* 0x000fe20000000000 */
[----:B------:R-:W-:Y:S01]  /*176e0*/  FMUL.FTZ R131, R2, R131 ;  /* 0x0000008302837220 */ /* 0x000fe20000410000 */
[----:B------:R-:W-:Y:S01]  /*176f0*/  ISETP.GT.AND P0, PT, R213, R224, PT ;  /* 0x000000e0d500720c */ /* 0x000fe20003f04270 */
[----:B------:R-:W-:Y:S02]  /*17700*/  FADD.FTZ R0, -R0, R155 ;  /* 0x0000009b00007221 */ /* 0x000fe40000010100 */
[--C-:B------:R-:W-:Y:S01]  /*17710*/  FFMA.FTZ R19, R22, c[0x0][0x2d0], -R3.reuse ;  /* 0x0000b40016137a23 */ /* 0x100fe20000010803 */
[----:B------:R-:W-:Y:S01]  /*17720*/  MUFU.EX2 R155, R13 ;  /* 0x0000000d009b7308 */ /* 0x000fe20000000800 */
[----:B------:R-:W-:Y:S02]  /*17730*/  FMUL.FTZ R0, R0, c[0x0][0x2d0] ;  /* 0x0000b40000007a20 */ /* 0x000fe40000410000 */
[--C-:B------:R-:W-:Y:S02]  /*17740*/  FFMA.FTZ R173, R18, c[0x0][0x2d0], -R3.reuse ;  /* 0x0000b40012ad7a23 */ /* 0x100fe40000010803 */
[----:B------:R-:W-:Y:S02]  /*17750*/  FMUL.FTZ R18, R2, R138 ;  /* 0x0000008a02127220 */ /* 0x000fe40000410000 */
[--C-:B------:R-:W-:Y:S02]  /*17760*/  FFMA.FTZ R15, R15, c[0x0][0x2d0], -R3.reuse ;  /* 0x0000b4000f0f7a23 */ /* 0x100fe40000010803 */
[--C-:B------:R-:W-:Y:S01]  /*17770*/  FFMA.FTZ R174, R14, c[0x0][0x2d0], -R3.reuse ;  /* 0x0000b4000eae7a23 */ /* 0x100fe20000010803 */
[----:B------:R-:W1:Y:S01]  /*17780*/  MUFU.EX2 R0, R0 ;  /* 0x0000000000007308 */ /* 0x000e620000000800 */
[--C-:B------:R-:W-:Y:S02]  /*17790*/  FFMA.FTZ R177, R11, c[0x0][0x2d0], -R3.reuse ;  /* 0x0000b4000bb17a23 */ /* 0x100fe40000010803 */
[--C-:B------:R-:W-:Y:S02]  /*177a0*/  FFMA.FTZ R176, R10, c[0x0][0x2d0], -R3.reuse ;  /* 0x0000b4000ab07a23 */ /* 0x100fe40000010803 */
[--C-:B------:R-:W-:Y:S02]  /*177b0*/  FFMA.FTZ R179, R9, c[0x0][0x2d0], -R3.reuse ;  /* 0x0000b40009b37a23 */ /* 0x100fe40000010803 */
[----:B------:R-:W-:Y:S02]  /*177c0*/  FMUL.FTZ R14, R2, R134 ;  /* 0x00000086020e7220 */ /* 0x000fe40000410000 */
[--C-:B------:R-:W-:Y:S01]  /*177d0*/  FFMA.FTZ R178, R8, c[0x0][0x2d0], -R3.reuse ;  /* 0x0000b40008b27a23 */ /* 0x100fe20000010803 */
[----:B------:R2:W-:Y:S01]  /*177e0*/  MUFU.EX2 R172, R15 ;  /* 0x0000000f00ac7308 */ /* 0x0005e20000000800 */
[--C-:B------:R-:W-:Y:S02]  /*177f0*/  FFMA.FTZ R185, R7, c[0x0][0x2d0], -R3.reuse ;  /* 0x0000b40007b97a23 */ /* 0x100fe40000010803 */
[----:B------:R-:W-:Y:S02]  /*17800*/  FMUL.FTZ R7, R2, R171 ;  /* 0x000000ab02077220 */ /* 0x000fe40000410000 */
[--C-:B------:R-:W-:Y:S02]  /*17810*/  FFMA.FTZ R186, R6, c[0x0][0x2d0], -R3.reuse ;  /* 0x0000b40006ba7a23 */ /* 0x100fe40000010803 */
[----:B------:R-:W-:Y:S02]  /*17820*/  FMUL.FTZ R6, R2, R170 ;  /* 0x000000aa02067220 */ /* 0x000fe40000410000 */
[--C-:B------:R-:W-:Y:S01]  /*17830*/  FFMA.FTZ R187, R5, c[0x0][0x2d0], -R3.reuse ;  /* 0x0000b40005bb7a23 */ /* 0x100fe20000010803 */
[----:B------:R-:W-:Y:S01]  /*17840*/  MUFU.EX2 R146, R174 ;  /* 0x000000ae00927308 */ /* 0x000fe20000000800 */
[----:B------:R-:W-:Y:S02]  /*17850*/  FFMA.FTZ R3, R4, c[0x0][0x2d0], -R3 ;  /* 0x0000b40004037a23 */ /* 0x000fe40000010803 */
[----:B------:R-:W-:Y:S02]  /*17860*/  FMUL.FTZ R10, R2, R166 ;  /* 0x000000a6020a7220 */ /* 0x000fe40000410000 */
[C---:B-1----:R-:W-:Y:S02]  /*17870*/  FMUL.FTZ R21, R0.reuse, R141 ;  /* 0x0000008d00157220 */ /* 0x042fe40000410000 */
[C---:B------:R-:W-:Y:S02]  /*17880*/  FMUL.FTZ R16, R0.reuse, R136 ;  /* 0x0000008800107220 */ /* 0x040fe40000410000 */
[C---:B------:R-:W-:Y:S01]  /*17890*/  FMUL.FTZ R17, R0.reuse, R137 ;  /* 0x0000008900117220 */ /* 0x040fe20000410000 */
[----:B------:R1:W3:Y:S01]  /*178a0*/  MUFU.EX2 R141, R19 ;  /* 0x00000013008d7308 */ /* 0x0002e20000000800 */
[C---:B------:R-:W-:Y:S02]  /*178b0*/  FMUL.FTZ R20, R0.reuse, R140 ;  /* 0x0000008c00147220 */ /* 0x040fe40000410000 */
[C---:B------:R-:W-:Y:S02]  /*178c0*/  FMUL.FTZ R4, R0.reuse, R168 ;  /* 0x000000a800047220 */ /* 0x040fe40000410000 */
[C---:B------:R-:W-:Y:S02]  /*178d0*/  FMUL.FTZ R5, R0.reuse, R169 ;  /* 0x000000a900057220 */ /* 0x040fe40000410000 */
[C---:B------:R-:W-:Y:S02]  /*178e0*/  FMUL.FTZ R12, R0.reuse, R132 ;  /* 0x00000084000c7220 */ /* 0x040fe40000410000 */
[----:B------:R-:W-:Y:S01]  /*178f0*/  FMUL.FTZ R13, R0, R133 ;  /* 0x00000085000d7220 */ /* 0x000fe20000410000 */
[----:B------:R-:W4:Y:S01]  /*17900*/  MUFU.EX2 R140, R173 ;  /* 0x000000ad008c7308 */ /* 0x000f220000000800 */
[----:B------:R-:W-:Y:S01]  /*17910*/  F2FP.PACK_AB R133, R154, R149 ;  /* 0x000000959a85723e */ /* 0x000fe200000000ff */
[----:B--2---:R-:W-:Y:S01]  /*17920*/  FMUL.FTZ R15, R2, R135 ;  /* 0x00000087020f7220 */ /* 0x004fe20000410000 */
[----:B------:R-:W-:Y:S01]  /*17930*/  F2FP.PACK_AB R135, R175, R155 ;  /* 0x0000009baf87723e */ /* 0x000fe200000000ff */
[----:B------:R-:W-:Y:S02]  /*17940*/  FMUL.FTZ R9, R0, R165 ;  /* 0x000000a500097220 */ /* 0x000fe40000410000 */
[----:B------:R-:W-:Y:S02]  /*17950*/  FMUL.FTZ R11, R2, R167 ;  /* 0x000000a7020b7220 */ /* 0x000fe40000410000 */
[----:B------:R-:W-:Y:S02]  /*17960*/  FMUL.FTZ R8, R0, R164 ;  /* 0x000000a400087220 */ /* 0x000fe40000410000 */
[----:B------:R-:W-:Y:S01]  /*17970*/  FMUL.FTZ R22, R2, R142 ;  /* 0x0000008e02167220 */ /* 0x000fe20000410000 */
[----:B------:R-:W-:Y:S01]  /*17980*/  MUFU.EX2 R183, R178 ;  /* 0x000000b200b77308 */ /* 0x000fe20000000800 */
[----:B------:R-:W-:Y:S02]  /*17990*/  FMUL.FTZ R24, R0, R144 ;  /* 0x0000009000187220 */ /* 0x000fe40000410000 */
[----:B-1----:R-:W-:Y:S01]  /*179a0*/  FMUL.FTZ R19, R2, R139 ;  /* 0x0000008b02137220 */ /* 0x002fe20000410000 */
[----:B---3--:R-:W-:Y:S01]  /*179b0*/  F2FP.PACK_AB R132, R141, R172 ;  /* 0x000000ac8d84723e */ /* 0x008fe200000000ff */
[----:B------:R-:W1:Y:S01]  /*179c0*/  LDSM.16.MT88.4 R136, [R192] ;  /* 0x00000000c088783b */ /* 0x000e620000004200 */
[C---:B------:R-:W-:Y:S02]  /*179d0*/  FMUL.FTZ R25, R0.reuse, R145 ;  /* 0x0000009100197220 */ /* 0x040fe40000410000 */
[C---:B------:R-:W-:Y:S02]  /*179e0*/  FMUL.FTZ R28, R0.reuse, R28 ;  /* 0x0000001c001c7220 */ /* 0x040fe40000410000 */
[C---:B------:R-:W-:Y:S01]  /*179f0*/  FMUL.FTZ R29, R0.reuse, R29 ;  /* 0x0000001d001d7220 */ /* 0x040fe20000410000 */
[----:B------:R-:W-:Y:S01]  /*17a00*/  MUFU.EX2 R145, R177 ;  /* 0x000000b100917308 */ /* 0x000fe20000000800 */
[----:B------:R-:W-:Y:S01]  /*17a10*/  FMUL.FTZ R32, R0, R32 ;  /* 0x0000002000207220 */ /* 0x000fe20000410000 */
[----:B----4-:R-:W-:Y:S01]  /*17a20*/  F2FP.PACK_AB R134, R146, R140 ;  /* 0x0000008c9286723e */ /* 0x010fe200000000ff */
        /* <DEDUP_REMOVED lines=19> */
[C---:B-1----:R-:W-:Y:S05]  /*17b60*/  HMMA.16816.F32 R4, R132.reuse, R136, R4 ;  /* 0x000000888404723c */ /* 0x042fea0000001804 */
        /* <DEDUP_REMOVED lines=39> */
[----:B------:R-:W-:Y:S02]  /*17de0*/  FFMA.FTZ R0, R2, R216, R149 ;  /* 0x000000d802007223 */ /* 0x000fe40000010095 */
[----:B------:R-:W-:Y:S02]  /*17df0*/  MUFU.EX2 R149, R176 ;  /* 0x000000b000957308 */ /* 0x000fe40000000800 */
[----:B------:R-:W-:Y:S04]  /*17e00*/  FADD.FTZ R0, R154, R0 ;  /* 0x000000009a007221 */ /* 0x000fe80000010000 */
[----:B------:R-:W-:Y:S02]  /*17e10*/  FADD.FTZ R154, R155, R0 ;  /* 0x000000009b9a7221 */ /* 0x000fe40000010000 */
[----:B------:R-:W-:Y:S02]  /*17e20*/  FADD.FTZ R0, R141, R144 ;  /* 0x000000908d007221 */ /* 0x000fe40000010000 */
[----:B------:R-:W-:Y:S01]  /*17e30*/  MUFU.EX2 R144, R182 ;  /* 0x000000b600907308 */ /* 0x000fe20000000800 */
[C---:B-1----:R-:W-:Y:S03]  /*17e40*/  HMMA.16816.F32 R20, R132.reuse, R136, R20 ;  /* 0x000000888414723c */ /* 0x042fe60000001814 */
[----:B------:R-:W-:Y:S02]  /*17e50*/  FADD.FTZ R0, R140, R0 ;  /* 0x000000008c007221 */ /* 0x000fe40000010000 */
[----:B------:R-:W-:Y:S01]  /*17e60*/  LDSM.16.MT88.4 R140, [R193+0x800] ;  /* 0x00080000c18c783b */ /* 0x000fe20000004200 */
[----:B------:R-:W-:Y:S02]  /*17e70*/  FADD.FTZ R164, R175, R154 ;  /* 0x0000009aafa47221 */ /* 0x000fe40000010000 */
[C---:B------:R-:W-:Y:S01]  /*17e80*/  HMMA.16816.F32 R24, R132.reuse, R138, R24 ;  /* 0x0000008a8418723c */ /* 0x040fe20000001818 */
[----:B------:R-:W1:Y:S03]  /*17e90*/  MUFU.EX2 R2, R181 ;  /* 0x000000b500027308 */ /* 0x000e660000000800 */
[----:B------:R-:W-:Y:S01]  /*17ea0*/  FADD.FTZ R146, R146, R0 ;  /* 0x0000000092927221 */ /* 0x000fe20000010000 */
[----:B------:R-:W2:Y:S06]  /*17eb0*/  LDSM.16.MT88.4 R136, [R194] ;  /* 0x00000000c288783b */ /* 0x000eac0000004200 */
[----:B------:R-:W3:Y:S10]  /*17ec0*/  MUFU.EX2 R182, R184 ;  /* 0x000000b800b67308 */ /* 0x000ef40000000800 */
[----:B------:R-:W-:Y:S01]  /*17ed0*/  MUFU.EX2 R155, R179 ;  /* 0x000000b3009b7308 */ /* 0x000fe20000000800 */
[----:B-1----:R-:W-:Y:S02]  /*17ee0*/  FADD.FTZ R0, R2, R164 ;  /* 0x000000a402007221 */ /* 0x002fe40000010000 */
[----:B------:R-:W-:Y:S02]  /*17ef0*/  LDSM.16.MT88.4 R164, [R192+0x1000] ;  /* 0x00100000c0a4783b */ /* 0x000fe40000004200 */
[----:B------:R-:W-:Y:S05]  /*17f00*/  FADD.FTZ R0, R147, R0 ;  /* 0x0000000093007221 */ /* 0x000fea0000010000 */
[----:B------:R-:W1:Y:S01]  /*17f10*/  MUFU.EX2 R179, R186 ;  /* 0x000000ba00b37308 */ /* 0x000e620000000800 */
[----:B------:R-:W-:Y:S04]  /*17f20*/  FADD.FTZ R0, R144, R0 ;  /* 0x0000000090007221 */ /* 0x000fe80000010000 */
[----:B---3--:R-:W-:Y:S05]  /*17f30*/  FADD.FTZ R0, R182, R0 ;  /* 0x00000000b6007221 */ /* 0x008fea0000010000 */
[----:B------:R-:W3:Y:S01]  /*17f40*/  MUFU.EX2 R154, R189 ;  /* 0x000000bd009a7308 */ /* 0x000ee20000000800 */
[C---:B--2---:R-:W-:Y:S09]  /*17f50*/  HMMA.16816.F32 R28, R132.reuse, R136, R28 ;  /* 0x00000088841c723c */ /* 0x044ff2000000181c */
[----:B------:R-:W2:Y:S01]  /*17f60*/  MUFU.EX2 R181, R3 ;  /* 0x0000000300b57308 */ /* 0x000ea20000000800 */
[C---:B------:R-:W-:Y:S01]  /*17f70*/  HMMA.16816.F32 R32, R132.reuse, R138, R32 ;  /* 0x0000008a8420723c */ /* 0x040fe20000001820 */
[----:B------:R-:W4:Y:S02]  /*17f80*/  LDSM.16.MT88.4 R136, [R192+0x1800] ;  /* 0x00180000c088783b */ /* 0x000f240000004200 */
[----:B-1----:R-:W-:Y:S06]  /*17f90*/  F2FP.PACK_AB R172, R179, R177 ;  /* 0x000000b1b3ac723e */ /* 0x002fec00000000ff */
[----:B------:R-:W1:Y:S03]  /*17fa0*/  MUFU.EX2 R3, R190 ;  /* 0x000000be00037308 */ /* 0x000e660000000800 */
[----:B---3--:R-:W-:Y:S01]  /*17fb0*/  F2FP.PACK_AB R173, R178, R154 ;  /* 0x0000009ab2ad723e */ /* 0x008fe200000000ff */
[----:B------:R-:W-:Y:S01]  /*17fc0*/  FADD.FTZ R0, R154, R0 ;  /* 0x000000009a007221 */ /* 0x000fe20000010000 */
[----:B------:R-:W-:Y:S03]  /*17fd0*/  MOV R154, R148 ;  /* 0x00000094009a7202 */ /* 0x000fe60000000f00 */
[----:B------:R-:W-:Y:S02]  /*17fe0*/  FADD.FTZ R0, R178, R0 ;  /* 0x00000000b2007221 */ /* 0x000fe40000010000 */
[----:B------:R-:W3:Y:S01]  /*17ff0*/  MUFU.EX2 R176, R191 ;  /* 0x000000bf00b07308 */ /* 0x000ee20000000800 */
[----:B--2---:R-:W-:Y:S01]  /*18000*/  F2FP.PACK_AB R174, R181, R180 ;  /* 0x000000b4b5ae723e */ /* 0x004fe200000000ff */
[----:B-1----:R-:W-:Y:S01]  /*18010*/  FADD.FTZ R0, R3, R0 ;  /* 0x0000000003007221 */ /* 0x002fe20000010000 */
[C---:B----4-:R-:W-:Y:S03]  /*18020*/  HMMA.16816.F32 R36, R132.reuse, R136, R36 ;  /* 0x000000888424723c */ /* 0x050fe60000001824 */
[C---:B---3--:R-:W-:Y:S01]  /*18030*/  F2FP.PACK_AB R175, R176.reuse, R3 ;  /* 0x00000003b0af723e */ /* 0x048fe200000000ff */
[----:B------:R-:W-:Y:S04]  /*18040*/  FADD.FTZ R216, R176, R0 ;  /* 0x00000000b0d87221 */ /* 0x000fe80000010000 */
        /* <DEDUP_REMOVED lines=37> */
[----:B------:R-:W-:Y:S01]  /*182a0*/  F2FP.PACK_AB R135, R182, R144 ;  /* 0x00000090b687723e */ /* 0x000fe200000000ff */
[----:B------:R-:W-:Y:S01]  /*182b0*/  FADD.FTZ R2, R145, R146 ;  /* 0x0000009291027221 */ /* 0x000fe20000010000 */
[----:B------:R-:W-:Y:S01]  /*182c0*/  F2FP.PACK_AB R134, R183, R155 ;  /* 0x0000009bb786723e */ /* 0x000fe200000000ff */
[----:B------:R-:W-:Y:S02]  /*182d0*/  LDSM.16.MT88.4 R144, [R195+0x1000] ;  /* 0x00100000c390783b */ /* 0x000fe40000004200 */
[----:B------:R-:W-:Y:S01]  /*182e0*/  FADD.FTZ R2, R149, R2 ;  /* 0x0000000295027221 */ /* 0x000fe20000010000 */
[----:B------:R-:W-:Y:S03]  /*182f0*/  MOV R149, R148 ;  /* 0x0000009400957202 */ /* 0x000fe60000000f00 */
[----:B------:R-:W-:Y:S01]  /*18300*/  FADD.FTZ R2, R155, R2 ;  /* 0x000000029b027221 */ /* 0x000fe20000010000 */
[----:B------:R-:W-:Y:S03]  /*18310*/  MOV R155, R153 ;  /* 0x00000099009b7202 */ /* 0x000fe60000000f00 */
[----:B------:R-:W-:Y:S04]  /*18320*/  FADD.FTZ R2, R183, R2 ;  /* 0x00000002b7027221 */ /* 0x000fe80000010000 */
[----:B------:R-:W-:Y:S04]  /*18330*/  FADD.FTZ R2, R177, R2 ;  /* 0x00000002b1027221 */ /* 0x000fe80000010000 */
[----:B------:R-:W-:Y:S04]  /*18340*/  FADD.FTZ R2, R179, R2 ;  /* 0x00000002b3027221 */ /* 0x000fe80000010000 */
[----:B------:R-:W-:Y:S01]  /*18350*/  FADD.FTZ R2, R180, R2 ;  /* 0x00000002b4027221 */ /* 0x000fe20000010000 */
[----:B------:R-:W-:Y:S01]  /*18360*/  IADD3 R180, R213, -0x1, RZ ;  /* 0xffffffffd5b47810 */ /* 0x000fe20007ffe0ff */
[C---:B-1----:R-:W-:Y:S03]  /*18370*/  HMMA.16816.F32 R4, R132.reuse, R136, R4 ;  /* 0x000000888404723c */ /* 0x042fe60000001804 */
[----:B------:R-:W-:Y:S01]  /*18380*/  FADD.FTZ R214, R181, R2 ;  /* 0x00000002b5d67221 */ /* 0x000fe20000010000 */
[----:B------:R-:W-:Y:S04]  /*18390*/  MOV R213, R180 ;  /* 0x000000b400d57202 */ /* 0x000fe80000000f00 */
        /* <DEDUP_REMOVED lines=92> */
.L_x_2448:
[----:B------:R-:W-:-:S13]  /*18960*/  ISETP.GE.AND P0, PT, R180, R230, PT ;  /* 0x000000e6b400720c */ /* 0x000fda0003f06270 */
[----:B------:R-:W-:Y:S05]  /*18970*/  @!P0 BRA `(.L_x_2454) ;  /* 0x0000287000008947 */ /* 0x000fea0003800000 */
.L_x_2457:
[----:B------:R-:W-:Y:S04]  /*18980*/  DEPBAR.LE SB0, 0x0 ;  /* 0x000080000000791a */ /* 0x000fe80000000000 */
[----:B------:R-:W-:Y:S01]  /*18990*/  WARPSYNC 0xffffffff ;  /* 0xffffffff00007948 */ /* 0x000fe20003800000 */
[----:B------:R-:W-:Y:S01]  /*189a0*/  BAR.SYNC.DEFER_BLOCKING 0x0 ;  /* 0x0000000000007b1d */ /* 0x000fe20000010000 */
[----:B------:R-:W-:Y:S02]  /*189b0*/  SHF.R.S32.HI R0, RZ, 0x1f, R180 ;  /* 0x0000001fff007819 */ /* 0x000fe400000114b4 */
[C---:B------:R-:W-:Y:S02]  /*189c0*/  LOP3.LUT P3, RZ, R217.reuse, 0x8, RZ, 0xc0, !PT ;  /* 0x00000008d9ff7812 */ /* 0x040fe4000786c0ff */
[C---:B------:R-:W-:Y:S01]  /*189d0*/  LOP3.LUT P6, RZ, R217.reuse, 0x4, RZ, 0xc0, !PT ;  /* 0x00000004d9ff7812 */ /* 0x040fe200078cc0ff */
[----:B------:R-:W-:Y:S01]  /*189e0*/  IMAD R0, R0, c[0x0][0x208], RZ ;  /* 0x0000820000007a24 */ /* 0x000fe200078e02ff */
[C---:B------:R-:W-:Y:S02]  /*189f0*/  LOP3.LUT P5, RZ, R217.reuse, 0x2, RZ, 0xc0, !PT ;  /* 0x00000002d9ff7812 */ /* 0x040fe400078ac0ff */
[----:B------:R-:W-:Y:S01]  /*18a00*/  LOP3.LUT P4, RZ, R217, 0x1, RZ, 0xc0, !PT ;  /* 0x00000001d9ff7812 */ /* 0x000fe2000788c0ff */
[----:B------:R-:W-:Y:S01]  /*18a10*/  IMAD R0, R180, c[0x0][0x20c], R0 ;  /* 0x00008300b4007a24 */ /* 0x000fe200078e0200 */
        /* <DEDUP_REMOVED lines=9> */
[----:B------:R-:W-:Y:S04]  /*18ab0*/  IMAD.WIDE.U32 R2, R180, c[0x0][0x208], RZ ;  /* 0x00008200b4027a25 */ /* 0x000fe800078e00ff */
[C---:B------:R-:W-:Y:S01]  /*18ac0*/  HMMA.16816.F32 R8, R24.reuse, R10, RZ ;  /* 0x0000000a1808723c */ /* 0x040fe200000018ff */
[----:B------:R-:W-:Y:S03]  /*18ad0*/  IMAD.IADD R0, R3, 0x1, R0 ;  /* 0x0000000103007824 */ /* 0x000fe600078e0200 */
[----:B------:R-:W-:Y:S04]  /*18ae0*/  IMAD.WIDE.U32 R2, R2, 0x30, RZ ;  /* 0x0000003002027825 */ /* 0x000fe800078e00ff */
[C---:B--2---:R-:W-:Y:S01]  /*18af0*/  HMMA.16816.F32 R12, R24.reuse, R16, RZ ;  /* 0x00000010180c723c */ /* 0x044fe200000018ff */
[----:B------:R-:W-:Y:S03]  /*18b00*/  @!P2 IMAD.MOV.U32 R148, RZ, RZ, c[0x0][0x208] ;  /* 0x00008200ff94a624 */ /* 0x000fe600078e00ff */
[----:B------:R-:W-:Y:S02]  /*18b10*/  IMAD R0, R0, 0x30, RZ ;  /* 0x0000003000007824 */ /* 0x000fe400078e02ff */
[-C--:B------:R-:W-:Y:S02]  /*18b20*/  @!P2 LEA R154, P0, R148, R2.reuse, 0x5 ;  /* 0x00000002949aa211 */ /* 0x080fe400078028ff */
[C---:B------:R-:W-:Y:S01]  /*18b30*/  HMMA.16816.F32 R16, R24.reuse, R18, RZ ;  /* 0x000000121810723c */ /* 0x040fe200000018ff */
[----:B------:R-:W-:Y:S03]  /*18b40*/  IMAD.IADD R0, R3, 0x1, R0 ;  /* 0x0000000103007824 */ /* 0x000fe600078e0200 */
[----:B------:R-:W-:Y:S01]  /*18b50*/  IADD3 R3, P1, R226, R2, RZ ;  /* 0x00000002e2037210 */ /* 0x000fe20007f3e0ff */
[----:B------:R-:W-:Y:S03]  /*18b60*/  @!P2 IMAD.MOV.U32 R2, RZ, RZ, c[0x0][0x20c] ;  /* 0x00008300ff02a624 */ /* 0x000fe600078e00ff */
[C---:B---3--:R-:W-:Y:S04]  /*18b70*/  HMMA.16816.F32 R20, R24.reuse, R172, RZ ;  /* 0x000000ac1814723c */ /* 0x048fe800000018ff */
[----:B------:R-:W-:Y:S01]  /*18b80*/  @!P2 LEA.HI.X R155, R148, R0, R2, 0x5, P0 ;  /* 0x00000000949ba211 */ /* 0x000fe200000f2c02 */
[----:B------:R-:W-:Y:S01]  /*18b90*/  IMAD.X R148, R0, 0x1, R228, P1 ;  /* 0x0000000100947824 */ /* 0x000fe200008e06e4 */
[C---:B------:R-:W-:Y:S02]  /*18ba0*/  LEA R2, P0, R3.reuse, c[0x0][0x1f8], 0x1 ;  /* 0x00007e0003027a11 */ /* 0x040fe400078008ff */
[----:B------:R-:W-:Y:S01]  /*18bb0*/  HMMA.16816.F32 R24, R24, R174, RZ ;  /* 0x000000ae1818723c */ /* 0x000fe200000018ff */
[----:B------:R-:W1:Y:S03]  /*18bc0*/  LDSM.16.M88.4 R172, [R200] ;  /* 0x00000000c8ac783b */ /* 0x000e660000000200 */
[----:B------:R-:W-:Y:S02]  /*18bd0*/  LEA.HI.X R3, R3, c[0x0][0x1fc], R148, 0x1, P0 ;  /* 0x00007f0003037a11 */ /* 0x000fe400000f0c94 */
[----:B------:R-:W-:Y:S06]  /*18be0*/  @!P2 IADD3 R0, P1, R154, R226, RZ ;  /* 0x000000e29a00a210 */ /* 0x000fec0007f3e0ff */
[C---:B------:R-:W-:Y:S01]  /*18bf0*/  @!P2 LEA R154, P0, R0.reuse, c[0x0][0x1f8], 0x1 ;  /* 0x00007e00009aaa11 */ /* 0x040fe200078008ff */
[----:B------:R-:W-:Y:S05]  /*18c00*/  @!P2 IMAD.X R148, R155, 0x1, R228, P1 ;  /* 0x000000019b94a824 */ /* 0x000fea00008e06e4 */
[----:B------:R-:W-:Y:S01]  /*18c10*/  @!P2 LEA.HI.X R155, R0, c[0x0][0x1fc], R148, 0x1, P0 ;  /* 0x00007f00009baa11 */ /* 0x000fe200000f0c94 */
[----:B------:R-:W-:Y:S01]  /*18c20*/  IMAD.MOV.U32 R148, RZ, RZ, R153 ;  /* 0x000000ffff947224 */ /* 0x000fe200078e0099 */
        /* <DEDUP_REMOVED lines=13> */
[----:B------:R2:W-:Y:S01]  /*18d00*/  @!P2 LDGSTS.E.BYPASS.LTC128B.128 [R215+0x5080], [R154.64], !P3 ;  /* 0x050800009ad7afae */ /* 0x0005e2000d901d46 */
[----:B------:R-:W-:Y:S03]  /*18d10*/  ISETP.GT.AND P3, PT, R180, R230, PT ;  /* 0x000000e6b400720c */ /* 0x000fe60003f64270 */
        /* <DEDUP_REMOVED lines=150> */
[----:B--2---:R-:W-:Y:S02]  /*19680*/  IADD3 R0, R180, -0x1, RZ ;  /* 0xffffffffb4007810 */ /* 0x004fe40007ffe0ff */
[----:B------:R-:W-:Y:S02]  /*19690*/  IADD3 R154, -R218, 0x30, RZ ;  /* 0x00000030da9a7810 */ /* 0x000fe40007ffe1ff */
[----:B------:R-:W-:Y:S02]  /*196a0*/  SHF.R.S32.HI R2, RZ, 0x1f, R0 ;  /* 0x0000001fff027819 */ /* 0x000fe40000011400 */
[----:B------:R-:W-:Y:S03]  /*196b0*/  ISETP.GE.AND P0, PT, R154, 0x21, PT ;  /* 0x000000219a00780c */ /* 0x000fe60003f06270 */
[----:B------:R-:W-:Y:S02]  /*196c0*/  IMAD R155, R2, c[0x0][0x1e0], RZ ;  /* 0x00007800029b7a24 */ /* 0x000fe400078e02ff */
[C---:B------:R-:W-:Y:S04]  /*196d0*/  IMAD.WIDE.U32 R2, R0.reuse, c[0x0][0x1e0], RZ ;  /* 0x0000780000027a25 */ /* 0x040fe800078e00ff */
[----:B------:R-:W-:Y:S04]  /*196e0*/  IMAD R0, R0, c[0x0][0x1e4], R155 ;  /* 0x0000790000007a24 */ /* 0x000fe800078e029b */
[----:B------:R-:W-:Y:S02]  /*196f0*/  IMAD.IADD R0, R3, 0x1, R0 ;  /* 0x0000000103007824 */ /* 0x000fe400078e0200 */
[----:B------:R-:W-:Y:S02]  /*19700*/  @P0 IMAD.MOV.U32 R155, RZ, RZ, c[0x0][0x1e0] ;  /* 0x00007800ff9b0624 */ /* 0x000fe400078e00ff */
[----:B------:R-:W-:Y:S04]  /*19710*/  IMAD.WIDE.U32 R2, R2, 0x30, RZ ;  /* 0x0000003002027825 */ /* 0x000fe800078e00ff */
[----:B------:R-:W-:Y:S01]  /*19720*/  IMAD R0, R0, 0x30, RZ ;  /* 0x0000003000007824 */ /* 0x000fe200078e02ff */
[----:B------:R-:W-:Y:S01]  /*19730*/  @P0 LEA R172, P1, R155, R2, 0x5 ;  /* 0x000000029bac0211 */ /* 0x000fe200078228ff */
[----:B------:R-:W-:Y:S02]  /*19740*/  @P0 IMAD.MOV.U32 R173, RZ, RZ, c[0x0][0x1e4] ;  /* 0x00007900ffad0624 */ /* 0x000fe400078e00ff */
[----:B------:R-:W-:Y:S05]  /*19750*/  IMAD.IADD R0, R3, 0x1, R0 ;  /* 0x0000000103007824 */ /* 0x000fea00078e0200 */
[----:B------:R-:W-:Y:S02]  /*19760*/  @P0 LEA.HI.X R3, R155, R0, R173, 0x5, P1 ;  /* 0x000000009b030211 */ /* 0x000fe400008f2cad */
[----:B------:R-:W-:Y:S11]  /*19770*/  ISETP.GE.AND P1, PT, R154, 0x1, PT ;  /* 0x000000019a00780c */ /* 0x000ff60003f26270 */
[----:B------:R-:W-:Y:S02]  /*19780*/  @!UPT UIADD3 URZ, URZ, URZ, URZ ;  /* 0x0000003f3f3ff290 */ /* 0x000fe4000fffe03f */
[----:B------:R-:W-:Y:S05]  /*19790*/  @P1 IADD3 R2, P2, R222, R2, RZ ;  /* 0x00000002de021210 */ /* 0x000fea0007f5e0ff */
[--C-:B------:R-:W-:Y:S01]  /*197a0*/  @P1 IMAD.X R0, R0, 0x1, R225.reuse, P2 ;  /* 0x0000000100001824 */ /* 0x100fe200010e06e1 */
[C---:B------:R-:W-:Y:S04]  /*197b0*/  @P1 LEA R154, P2, R2.reuse, c[0x0][0x1c8], 0x1 ;  /* 0x00007200029a1a11 */ /* 0x040fe800078408ff */
[----:B------:R-:W-:Y:S02]  /*197c0*/  @P1 LEA.HI.X R155, R2, c[0x0][0x1cc], R0, 0x1, P2 ;  /* 0x00007300029b1a11 */ /* 0x000fe400010f0c00 */
        /* <DEDUP_REMOVED lines=17> */
.L_x_2456:
[----:B--2---:R-:W-:Y:S05]  /*198e0*/  BSYNC B0 ;  /* 0x0000000000007941 */ /* 0x004fea0003800000 */
.L_x_2455:
        /* <DEDUP_REMOVED lines=27> */
[----:B------:R-:W-:Y:S08]  /*19aa0*/  SHFL.BFLY PT, R153, R3, 0x2, 0x1f ;  /* 0x0c401f0003997f89 */ /* 0x000ff000000e0000 */
[----:B------:R-:W1:Y:S02]  /*19ab0*/  SHFL.BFLY PT, R2, R0, 0x2, 0x1f ;  /* 0x0c401f0000027f89 */ /* 0x000e6400000e0000 */
[----:B-1----:R-:W-:Y:S02]  /*19ac0*/  FMNMX.FTZ R0, R0, R2, !PT ;  /* 0x0000000200007209 */ /* 0x002fe40007810000 */
[----:B------:R-:W-:Y:S04]  /*19ad0*/  FMNMX.FTZ R153, R3, R153, !PT ;  /* 0x0000009903997209 */ /* 0x000fe80007810000 */
[----:B------:R-:W1:Y:S08]  /*19ae0*/  SHFL.BFLY PT, R3, R0, 0x1, 0x1f ;  /* 0x0c201f0000037f89 */ /* 0x000e7000000e0000 */
[----:B------:R-:W2:Y:S01]  /*19af0*/  SHFL.BFLY PT, R154, R153, 0x1, 0x1f ;  /* 0x0c201f00999a7f89 */ /* 0x000ea200000e0000 */
[----:B-1----:R-:W-:Y:S02]  /*19b00*/  FMNMX.FTZ R3, R0, R3, !PT ;  /* 0x0000000300037209 */ /* 0x002fe40007810000 */
[----:B--2---:R-:W-:Y:S05]  /*19b10*/  FMNMX.FTZ R153, R153, R154, !PT ;  /* 0x0000009a99997209 */ /* 0x004fea0007810000 */
[C---:B------:R-:W-:Y:S02]  /*19b20*/  FMUL.FTZ R154, R153.reuse, c[0x0][0x2d0] ;  /* 0x0000b400999a7a20 */ /* 0x040fe40000410000 */
[----:B------:R-:W-:Y:S02]  /*19b30*/  FADD.FTZ R2, -R153, R148 ;  /* 0x0000009499027221 */ /* 0x000fe40000010100 */
[--C-:B------:R-:W-:Y:S02]  /*19b40*/  FFMA.FTZ R0, R4, c[0x0][0x2d0], -R154.reuse ;  /* 0x0000b40004007a23 */ /* 0x100fe4000001089a */
[--C-:B------:R-:W-:Y:S02]  /*19b50*/  FFMA.FTZ R4, R8, c[0x0][0x2d0], -R154.reuse ;  /* 0x0000b40008047a23 */ /* 0x100fe4000001089a */
[----:B------:R1:W-:Y:S01]  /*19b60*/  MUFU.EX2 R155, R0 ;  /* 0x00000000009b7308 */ /* 0x0003e20000000800 */
[--C-:B------:R-:W-:Y:S02]  /*19b70*/  FFMA.FTZ R5, R5, c[0x0][0x2d0], -R154.reuse ;  /* 0x0000b40005057a23 */ /* 0x100fe4000001089a */
[----:B------:R-:W-:Y:S02]  /*19b80*/  FMUL.FTZ R2, R2, c[0x0][0x2d0] ;  /* 0x0000b40002027a20 */ /* 0x000fe40000410000 */
[----:B------:R-:W-:Y:S02]  /*19b90*/  FMUL.FTZ R148, R3, c[0x0][0x2d0] ;  /* 0x0000b40003947a20 */ /* 0x000fe40000410000 */
[----:B------:R-:W-:Y:S02]  /*19ba0*/  FFMA.FTZ R16, R16, c[0x0][0x2d0], -R154 ;  /* 0x0000b40010107a23 */ /* 0x000fe4000001089a */
[--C-:B------:R-:W-:Y:S01]  /*19bb0*/  FFMA.FTZ R6, R6, c[0x0][0x2d0], -R148.reuse ;  /* 0x0000b40006067a23 */ /* 0x100fe20000010894 */
[----:B------:R2:W-:Y:S01]  /*19bc0*/  MUFU.EX2 R190, R4 ;  /* 0x0000000400be7308 */ /* 0x0005e20000000800 */
[----:B------:R-:W-:Y:S02]  /*19bd0*/  FFMA.FTZ R7, R7, c[0x0][0x2d0], -R148 ;  /* 0x0000b40007077a23 */ /* 0x000fe40000010894 */
[--C-:B------:R-:W-:Y:S02]  /*19be0*/  FFMA.FTZ R17, R17, c[0x0][0x2d0], -R154.reuse ;  /* 0x0000b40011117a23 */ /* 0x100fe4000001089a */
[--C-:B------:R-:W-:Y:S02]  /*19bf0*/  FFMA.FTZ R176, R20, c[0x0][0x2d0], -R154.reuse ;  /* 0x0000b40014b07a23 */ /* 0x100fe4000001089a */
[--C-:B------:R-:W-:Y:S02]  /*19c00*/  FFMA.FTZ R177, R21, c[0x0][0x2d0], -R154.reuse ;  /* 0x0000b40015b17a23 */ /* 0x100fe4000001089a */
[--C-:B------:R-:W-:Y:S01]  /*19c10*/  FFMA.FTZ R13, R13, c[0x0][0x2d0], -R154.reuse ;  /* 0x0000b4000d0d7a23 */ /* 0x100fe2000001089a */
[----:B------:R3:W-:Y:S01]  /*19c20*/  MUFU.EX2 R181, R5 ;  /* 0x0000000500b57308 */ /* 0x0007e20000000800 */
[----:B------:R-:W-:Y:S02]  /*19c30*/  FFMA.FTZ R178, R24, c[0x0][0x2d0], -R154 ;  /* 0x0000b40018b27a23 */ /* 0x000fe4000001089a */
[----:B------:R-:W-:Y:S02]  /*19c40*/  FFMA.FTZ R26, R26, c[0x0][0x2d0], -R148 ;  /* 0x0000b4001a1a7a23 */ /* 0x000fe40000010894 */
[----:B-1----:R-:W-:Y:S02]  /*19c50*/  FADD.FTZ R0, -R3, R149 ;  /* 0x0000009503007221 */ /* 0x002fe40000010100 */
[--C-:B------:R-:W-:Y:S02]  /*19c60*/  FFMA.FTZ R149, R12, c[0x0][0x2d0], -R154.reuse ;  /* 0x0000b4000c957a23 */ /* 0x100fe4000001089a */
[----:B------:R-:W-:Y:S01]  /*19c70*/  FMUL.FTZ R0, R0, c[0x0][0x2d0] ;  /* 0x0000b40000007a20 */ /* 0x000fe20000410000 */
[----:B------:R-:W1:Y:S01]  /*19c80*/  MUFU.EX2 R2, R2 ;  /* 0x0000000200027308 */ /* 0x000e620000000800 */
[--C-:B--2---:R-:W-:Y:S02]  /*19c90*/  FFMA.FTZ R4, R9, c[0x0][0x2d0], -R154.reuse ;  /* 0x0000b40009047a23 */ /* 0x104fe4000001089a */
[----:B------:R-:W-:Y:S07]  /*19ca0*/  FFMA.FTZ R154, R25, c[0x0][0x2d0], -R154 ;  /* 0x0000b400199a7a23 */ /* 0x000fee000001089a */
[----:B------:R2:W-:Y:S01]  /*19cb0*/  MUFU.EX2 R213, R4 ;  /* 0x0000000400d57308 */ /* 0x0005e20000000800 */
[--C-:B---3--:R-:W-:Y:S09]  /*19cc0*/  FFMA.FTZ R5, R11, c[0x0][0x2d0], -R148.reuse ;  /* 0x0000b4000b057a23 */ /* 0x108ff20000010894 */
[----:B------:R-:W3:Y:S01]  /*19cd0*/  MUFU.EX2 R0, R0 ;  /* 0x0000000000007308 */ /* 0x000ee20000000800 */
[C---:B-1----:R-:W-:Y:S02]  /*19ce0*/  FMUL.FTZ R8, R2.reuse, R164 ;  /* 0x000000a402087220 */ /* 0x042fe40000410000 */
[C---:B------:R-:W-:Y:S02]  /*19cf0*/  FMUL.FTZ R9, R2.reuse, R165 ;  /* 0x000000a502097220 */ /* 0x040fe40000410000 */
[C---:B------:R-:W-:Y:S05]  /*19d00*/  FMUL.FTZ R132, R2.reuse, R132 ;  /* 0x0000008402847220 */ /* 0x040fea0000410000 */
        /* <DEDUP_REMOVED lines=11> */
[----:B------:R-:W3:Y:S01]  /*19dc0*/  LDSM.16.MT88.4 R164, [R193] ;  /* 0x00000000c1a4783b */ /* 0x000ee20000004200 */
[----:B------:R4:W-:Y:S01]  /*19dd0*/  MUFU.EX2 R191, R4 ;  /* 0x0000000400bf7308 */ /* 0x0009e20000000800 */
[C---:B------:R-:W-:Y:S02]  /*19de0*/  FMUL.FTZ R134, R0.reuse, R134 ;  /* 0x0000008600867220 */ /* 0x040fe40000410000 */
[C---:B------:R-:W-:Y:S02]  /*19df0*/  FMUL.FTZ R135, R0.reuse, R135 ;  /* 0x0000008700877220 */ /* 0x040fe40000410000 */
[C---:B-1----:R-:W-:Y:S01]  /*19e00*/  FMUL.FTZ R6, R0.reuse, R170 ;  /* 0x000000aa00067220 */ /* 0x042fe20000410000 */
[----:B------:R-:W-:Y:S01]  /*19e10*/  F2FP.PACK_AB R170, R213, R190 ;  /* 0x000000bed5aa723e */ /* 0x000fe200000000ff */
[C---:B------:R-:W-:Y:S02]  /*19e20*/  FMUL.FTZ R138, R0.reuse, R138 ;  /* 0x0000008a008a7220 */ /* 0x040fe40000410000 */
[C---:B------:R-:W-:Y:S01]  /*19e30*/  FMUL.FTZ R139, R0.reuse, R139 ;  /* 0x0000008b008b7220 */ /* 0x040fe20000410000 */
[----:B------:R-:W1:Y:S01]  /*19e40*/  MUFU.EX2 R189, R5 ;  /* 0x0000000500bd7308 */ /* 0x000e620000000800 */
[C---:B------:R-:W-:Y:S02]  /*19e50*/  FMUL.FTZ R142, R0.reuse, R142 ;  /* 0x0000008e008e7220 */ /* 0x040fe40000410000 */
[C---:B------:R-:W-:Y:S02]  /*19e60*/  FMUL.FTZ R143, R0.reuse, R143 ;  /* 0x0000008f008f7220 */ /* 0x040fe40000410000 */
[----:B--2---:R-:W-:Y:S02]  /*19e70*/  FMUL.FTZ R7, R0, R171 ;  /* 0x000000ab00077220 */ /* 0x004fe40000410000 */
[----:B------:R-:W-:Y:S02]  /*19e80*/  FMUL.FTZ R145, R2, R145 ;  /* 0x0000009102917220 */ /* 0x000fe40000410000 */
[C---:B------:R-:W-:Y:S01]  /*19e90*/  FMUL.FTZ R146, R0.reuse, R146 ;  /* 0x0000009200927220 */ /* 0x040fe20000410000 */
[----:B------:R-:W-:Y:S01]  /*19ea0*/  MUFU.EX2 R186, R16 ;  /* 0x0000001000ba7308 */ /* 0x000fe20000000800 */
[----:B------:R-:W-:Y:S02]  /*19eb0*/  FMUL.FTZ R147, R0, R147 ;  /* 0x0000009300937220 */ /* 0x000fe40000410000 */
[C---:B------:R-:W-:Y:S02]  /*19ec0*/  FMUL.FTZ R28, R2.reuse, R28 ;  /* 0x0000001c021c7220 */ /* 0x040fe40000410000 */
[C---:B----4-:R-:W-:Y:S01]  /*19ed0*/  FMUL.FTZ R4, R2.reuse, R168 ;  /* 0x000000a802047220 */ /* 0x050fe20000410000 */
[----:B------:R-:W-:Y:S01]  /*19ee0*/  F2FP.PACK_AB R168, R181, R155 ;  /* 0x0000009bb5a8723e */ /* 0x000fe200000000ff */
[----:B------:R-:W-:Y:S02]  /*19ef0*/  FMUL.FTZ R29, R2, R29 ;  /* 0x0000001d021d7220 */ /* 0x000fe40000410000 */
[C---:B------:R-:W-:Y:S01]  /*19f00*/  FMUL.FTZ R30, R0.reuse, R30 ;  /* 0x0000001e001e7220 */ /* 0x040fe20000410000 */
[----:B------:R-:W2:Y:S01]  /*19f10*/  MUFU.EX2 R183, R17 ;  /* 0x0000001100b77308 */ /* 0x000ea20000000800 */
[----:B------:R-:W-:Y:S02]  /*19f20*/  FMUL.FTZ R31, R0, R31 ;  /* 0x0000001f001f7220 */ /* 0x000fe40000410000 */
[C---:B------:R-:W-:Y:S01]  /*19f30*/  FMUL.FTZ R32, R2.reuse, R32 ;  /* 0x0000002002207220 */ /* 0x040fe20000410000 */
[----:B-1----:R-:W-:Y:S01]  /*19f40*/  F2FP.PACK_AB R171, R189, R191 ;  /* 0x000000bfbdab723e */ /* 0x002fe200000000ff */
[----:B------:R-:W-:Y:S01]  /*19f50*/  FMUL.FTZ R5, R2, R169 ;  /* 0x000000a902057220 */ /* 0x000fe20000410000 */
[----:B------:R-:W-:Y:S01]  /*19f60*/  F2FP.PACK_AB R169, R188, R179 ;  /* 0x000000b3bca9723e */ /* 0x000fe200000000ff */
[----:B------:R-:W-:Y:S02]  /*19f70*/  FMUL.FTZ R33, R2, R33 ;  /* 0x0000002102217220 */ /* 0x000fe40000410000 */
[C---:B------:R-:W-:Y:S01]  /*19f80*/  FMUL.FTZ R34, R0.reuse, R34 ;  /* 0x0000002200227220 */ /* 0x040fe20000410000 */
[----:B------:R-:W-:Y:S01]  /*19f90*/  MUFU.EX2 R187, R13 ;  /* 0x0000000d00bb7308 */ /* 0x000fe20000000800 */
[----:B------:R-:W-:Y:S02]  /*19fa0*/  FMUL.FTZ R35, R0, R35 ;  /* 0x0000002300237220 */ /* 0x000fe40000410000 */
[C---:B------:R-:W-:Y:S05]  /*19fb0*/  HMMA.16816.F32 R4, R168.reuse, R172, R4 ;  /* 0x000000aca804723c */ /* 0x040fea0000001804 */
[C---:B------:R-:W-:Y:S02]  /*19fc0*/  FMUL.FTZ R36, R2.reuse, R36 ;  /* 0x0000002402247220 */ /* 0x040fe40000410000 */
[----:B------:R-:W-:Y:S01]  /*19fd0*/  FMUL.FTZ R37, R2, R37 ;  /* 0x0000002502257220 */ /* 0x000fe20000410000 */
[C---:B------:R-:W-:Y:S01]  /*19fe0*/  HMMA.16816.F32 R8, R168.reuse, R174, R8 ;  /* 0x000000aea808723c */ /* 0x040fe20000001808 */
[----:B------:R-:W1:Y:S03]  /*19ff0*/  MUFU.EX2 R174, R149 ;  /* 0x0000009500ae7308 */ /* 0x000e660000000800 */
[C---:B------:R-:W-:Y:S02]  /*1a000*/  FMUL.FTZ R38, R0.reuse, R38 ;  /* 0x0000002600267220 */ /* 0x040fe40000410000 */
[----:B------:R-:W-:Y:S02]  /*1a010*/  FMUL.FTZ R39, R0, R39 ;  /* 0x0000002700277220 */ /* 0x000fe40000410000 */
[C---:B---3--:R-:W-:Y:S03]  /*1a020*/  HMMA.16816.F32 R132, R168.reuse, R164, R132 ;  /* 0x000000a4a884723c */ /* 0x048fe60000001884 */
[----:B------:R-:W-:Y:S01]  /*1a030*/  MUFU.EX2 R149, R176 ;  /* 0x000000b000957308 */ /* 0x000fe20000000800 */
[C---:B------:R-:W-:Y:S02]  /*1a040*/  FMUL.FTZ R40, R2.reuse, R40 ;  /* 0x0000002802287220 */ /* 0x040fe40000410000 */
[----:B------:R-:W-:Y:S02]  /*1a050*/  FMUL.FTZ R41, R2, R41 ;  /* 0x0000002902297220 */ /* 0x000fe40000410000 */
[C---:B------:R-:W-:Y:S01]  /*1a060*/  HMMA.16816.F32 R136, R168.reuse, R166, R136 ;  /* 0x000000a6a888723c */ /* 0x040fe20000001888 */
[----:B------:R-:W3:Y:S03]  /*1a070*/  LDSM.16.MT88.4 R164, [R195] ;  /* 0x00000000c3a4783b */ /* 0x000ee60000004200 */
[C---:B------:R-:W-:Y:S01]  /*1a080*/  FMUL.FTZ R42, R0.reuse, R42 ;  /* 0x0000002a002a7220 */ /* 0x040fe20000410000 */
[----:B------:R-:W-:Y:S01]  /*1a090*/  MUFU.EX2 R173, R177 ;  /* 0x000000b100ad7308 */ /* 0x000fe20000000800 */
[----:B------:R-:W-:Y:S02]  /*1a0a0*/  FMUL.FTZ R43, R0, R43 ;  /* 0x0000002b002b7220 */ /* 0x000fe40000410000 */
[C---:B------:R-:W-:Y:S04]  /*1a0b0*/  FMUL.FTZ R44, R2.reuse, R44 ;  /* 0x0000002c022c7220 */ /* 0x040fe80000410000 */
        /* <DEDUP_REMOVED lines=23> */
[----:B------:R-:W3:Y:S03]  /*1a230*/  LDSM.16.MT88.4 R164, [R194] ;  /* 0x00000000c2a4783b */ /* 0x000ee60000004200 */
        /* <DEDUP_REMOVED lines=18> */
[C---:B---3--:R-:W-:Y:S03]  /*1a360*/  HMMA.16816.F32 R28, R168.reuse, R164, R28 ;  /* 0x000000a4a81c723c */ /* 0x048fe6000000181c */
[----:B------:R-:W-:Y:S02]  /*1a370*/  FMUL.FTZ R81, R2, R81 ;  /* 0x0000005102517220 */ /* 0x000fe40000410000 */
[C---:B------:R-:W-:Y:S02]  /*1a380*/  FMUL.FTZ R82, R0.reuse, R82 ;  /* 0x0000005200527220 */ /* 0x040fe40000410000 */
[----:B------:R-:W-:Y:S01]  /*1a390*/  FMUL.FTZ R83, R0, R83 ;  /* 0x0000005300537220 */ /* 0x000fe20000410000 */
[C---:B------:R-:W-:Y:S01]  /*1a3a0*/  HMMA.16816.F32 R32, R168.reuse, R166, R32 ;  /* 0x000000a6a820723c */ /* 0x040fe20000001820 */
[----:B------:R-:W3:Y:S03]  /*1a3b0*/  LDSM.16.MT88.4 R164, [R192+0x1800] ;  /* 0x00180000c0a4783b */ /* 0x000ee60000004200 */
        /* <DEDUP_REMOVED lines=45> */
[C---:B------:R-:W-:Y:S01]  /*1a690*/  FMUL.FTZ R125, R2.reuse, R125 ;  /* 0x0000007d027d7220 */ /* 0x040fe20000410000 */
[C---:B------:R-:W-:Y:S01]  /*1a6a0*/  HMMA.16816.F32 R48, R168.reuse, R166, R48 ;  /* 0x000000a6a830723c */ /* 0x040fe20000001830 */
[----:B------:R-:W3:Y:S03]  /*1a6b0*/  LDSM.16.MT88.4 R164, [R195+0x1800] ;  /* 0x00180000c3a4783b */ /* 0x000ee60000004200 */
[C---:B------:R-:W-:Y:S02]  /*1a6c0*/  FMUL.FTZ R128, R2.reuse, R128 ;  /* 0x0000008002807220 */ /* 0x040fe40000410000 */
[----:B------:R-:W-:Y:S02]  /*1a6d0*/  FMUL.FTZ R129, R2, R129 ;  /* 0x0000008102817220 */ /* 0x000fe40000410000 */
[C---:B------:R-:W-:Y:S04]  /*1a6e0*/  FMUL.FTZ R126, R0.reuse, R126 ;  /* 0x0000007e007e7220 */ /* 0x040fe80000410000 */
[C---:B------:R-:W-:Y:S02]  /*1a6f0*/  FMUL.FTZ R127, R0.reuse, R127 ;  /* 0x0000007f007f7220 */ /* 0x040fe40000410000 */
[C---:B------:R-:W-:Y:S02]  /*1a700*/  FMUL.FTZ R130, R0.reuse, R130 ;  /* 0x0000008200827220 */ /* 0x040fe40000410000 */
[C---:B------:R-:W-:Y:S02]  /*1a710*/  FMUL.FTZ R131, R0.reuse, R131 ;  /* 0x0000008300837220 */ /* 0x040fe40000410000 */
[----:B------:R-:W-:Y:S02]  /*1a720*/  FFMA.FTZ R24, R0, R216, R179 ;  /* 0x000000d800187223 */ /* 0x000fe400000100b3 */
[--C-:B------:R-:W-:Y:S02]  /*1a730*/  FFMA.FTZ R0, R19, c[0x0][0x2d0], -R148.reuse ;  /* 0x0000b40013007a23 */ /* 0x100fe40000010894 */
[----:B------:R-:W-:Y:S02]  /*1a740*/  FFMA.FTZ R12, R2, R214, R155 ;  /* 0x000000d6020c7223 */ /* 0x000fe4000001009b */
[----:B------:R4:W-:Y:S01]  /*1a750*/  MUFU.EX2 R175, R0 ;  /* 0x0000000000af7308 */ /* 0x0009e20000000800 */
[----:B------:R-:W-:Y:S01]  /*1a760*/  FFMA.FTZ R2, R14, c[0x0][0x2d0], -R148 ;  /* 0x0000b4000e027a23 */ /* 0x000fe20000010894 */
[----:B--2---:R-:W-:Y:S01]  /*1a770*/  F2FP.PACK_AB R14, R183, R186 ;  /* 0x000000bab70e723e */ /* 0x004fe200000000ff */
[----:B------:R-:W-:Y:S01]  /*1a780*/  FADD.FTZ R25, R181, R12 ;  /* 0x0000000cb5197221 */ /* 0x000fe20000010000 */
[----:B-1----:R-:W-:Y:S06]  /*1a790*/  F2FP.PACK_AB R12, R187, R174 ;  /* 0x000000aebb0c723e */ /* 0x002fec00000000ff */
[----:B------:R1:W-:Y:S01]  /*1a7a0*/  MUFU.EX2 R185, R2 ;  /* 0x0000000200b97308 */ /* 0x0003e20000000800 */
[C---:B---3--:R-:W-:Y:S03]  /*1a7b0*/  HMMA.16816.F32 R52, R168.reuse, R164, R52 ;  /* 0x000000a4a834723c */ /* 0x048fe60000001834 */
[--C-:B----4-:R-:W-:Y:S05]  /*1a7c0*/  FFMA.FTZ R0, R23, c[0x0][0x2d0], -R148.reuse ;  /* 0x0000b40017007a23 */ /* 0x110fea0000010894 */
[C---:B------:R-:W-:Y:S01]  /*1a7d0*/  HMMA.16816.F32 R56, R168.reuse, R166, R56 ;  /* 0x000000a6a838723c */ /* 0x040fe20000001838 */
[----:B------:R-:W2:Y:S01]  /*1a7e0*/  LDSM.16.MT88.4 R164, [R194+0x1800] ;  /* 0x00180000c2a4783b */ /* 0x000ea20000004200 */
[----:B------:R3:W-:Y:S02]  /*1a7f0*/  MUFU.EX2 R155, R0 ;  /* 0x00000000009b7308 */ /* 0x0007e40000000800 */
[----:B-1----:R-:W-:Y:S08]  /*1a800*/  FFMA.FTZ R2, R15, c[0x0][0x2d0], -R148 ;  /* 0x0000b4000f027a23 */ /* 0x002ff00000010894 */
[----:B------:R1:W4:Y:S01]  /*1a810*/  MUFU.EX2 R184, R2 ;  /* 0x0000000200b87308 */ /* 0x0003220000000800 */
[----:B---3--:R-:W-:Y:S04]  /*1a820*/  FADD.FTZ R0, R188, R24 ;  /* 0x00000018bc007221 */ /* 0x008fe80000010000 */
[----:B------:R-:W-:Y:S04]  /*1a830*/  FADD.FTZ R0, R191, R0 ;  /* 0x00000000bf007221 */ /* 0x000fe80000010000 */
[----:B------:R-:W-:Y:S02]  /*1a840*/  FADD.FTZ R0, R189, R0 ;  /* 0x00000000bd007221 */ /* 0x000fe40000010000 */
[----:B-1----:R-:W-:Y:S01]  /*1a850*/  FFMA.FTZ R2, R18, c[0x0][0x2d0], -R148 ;  /* 0x0000b40012027a23 */ /* 0x002fe20000010894 */
[C---:B----4-:R-:W-:Y:S01]  /*1a860*/  F2FP.PACK_AB R13, R184.reuse, R185 ;  /* 0x000000b9b80d723e */ /* 0x050fe200000000ff */
[----:B------:R-:W-:Y:S01]  /*1a870*/  LDSM.16.MT88.4 R16, [R195+0x800] ;  /* 0x00080000c310783b */ /* 0x000fe20000004200 */
[----:B------:R-:W-:Y:S01]  /*1a880*/  FADD.FTZ R0, R185, R0 ;  /* 0x00000000b9007221 */ /* 0x000fe20000010000 */
[C---:B--2---:R-:W-:Y:S01]  /*1a890*/  HMMA.16816.F32 R60, R168.reuse, R164, R60 ;  /* 0x000000a4a83c723c */ /* 0x044fe2000000183c */
[----:B------:R1:W2:Y:S02]  /*1a8a0*/  MUFU.EX2 R182, R2 ;  /* 0x0000000200b67308 */ /* 0x0002a40000000800 */
[----:B------:R-:W-:Y:S05]  /*1a8b0*/  FADD.FTZ R0, R184, R0 ;  /* 0x00000000b8007221 */ /* 0x000fea0000010000 */
[C---:B------:R-:W-:Y:S01]  /*1a8c0*/  HMMA.16816.F32 R64, R168.reuse, R166, R64 ;  /* 0x000000a6a840723c */ /* 0x040fe20000001840 */
[----:B------:R-:W3:Y:S03]  /*1a8d0*/  LDSM.16.MT88.4 R164, [R192+0x3000] ;  /* 0x00300000c0a4783b */ /* 0x000ee60000004200 */
[--C-:B-1----:R-:W-:Y:S01]  /*1a8e0*/  FFMA.FTZ R2, R22, c[0x0][0x2d0], -R148.reuse ;  /* 0x0000b40016027a23 */ /* 0x102fe20000010894 */
[----:B--2---:R-:W-:Y:S04]  /*1a8f0*/  F2FP.PACK_AB R15, R175, R182 ;  /* 0x000000b6af0f723e */ /* 0x004fe800000000ff */
[----:B------:R-:W-:Y:S03]  /*1a900*/  LDSM.16.MT88.4 R20, [R194+0x800] ;  /* 0x00080000c214783b */ /* 0x000fe60000004200 */
[----:B------:R-:W-:Y:S02]  /*1a910*/  FFMA.FTZ R148, R27, c[0x0][0x2d0], -R148 ;  /* 0x0000b4001b947a23 */ /* 0x000fe40000010894 */
[----:B------:R1:W2:Y:S01]  /*1a920*/  MUFU.EX2 R27, R2 ;  /* 0x00000002001b7308 */ /* 0x0002a20000000800 */
[----:B------:R-:W-:Y:S09]  /*1a930*/  FADD.FTZ R0, R182, R0 ;  /* 0x00000000b6007221 */ /* 0x000ff20000010000 */
[----:B------:R-:W4:Y:S01]  /*1a940*/  MUFU.EX2 R24, R148 ;  /* 0x0000009400187308 */ /* 0x000f220000000800 */
[C---:B---3--:R-:W-:Y:S03]  /*1a950*/  HMMA.16816.F32 R68, R168.reuse, R164, R68 ;  /* 0x000000a4a844723c */ /* 0x048fe60000001844 */
[----:B-1----:R-:W-:Y:S05]  /*1a960*/  FADD.FTZ R2, R190, R25 ;  /* 0x00000019be027221 */ /* 0x002fea0000010000 */
[C---:B------:R-:W-:Y:S01]  /*1a970*/  HMMA.16816.F32 R72, R168.reuse, R166, R72 ;  /* 0x000000a6a848723c */ /* 0x040fe20000001848 */
[----:B------:R-:W1:Y:S03]  /*1a980*/  LDSM.16.MT88.4 R164, [R193+0x3000] ;  /* 0x00300000c1a4783b */ /* 0x000e660000004200 */
[----:B------:R-:W-:Y:S04]  /*1a990*/  FADD.FTZ R2, R213, R2 ;  /* 0x00000002d5027221 */ /* 0x000fe80000010000 */
[----:B------:R-:W-:Y:S04]  /*1a9a0*/  FADD.FTZ R2, R174, R2 ;  /* 0x00000002ae027221 */ /* 0x000fe80000010000 */
[----:B------:R-:W-:Y:S04]  /*1a9b0*/  FADD.FTZ R2, R187, R2 ;  /* 0x00000002bb027221 */ /* 0x000fe80000010000 */
        /* <DEDUP_REMOVED lines=22> */
[----:B------:R-:W3:Y:S01]  /*1ab20*/  LDSM.16.MT88.4 R168, [R193+0x800] ;  /* 0x00080000c1a8783b */ /* 0x000ee20000004200 */
[C---:B-1----:R-:W-:Y:S08]  /*1ab30*/  HMMA.16816.F32 R4, R12.reuse, R164, R4 ;  /* 0x000000a40c04723c */ /* 0x042ff00000001804 */
[C---:B------:R-:W-:Y:S01]  /*1ab40*/  HMMA.16816.F32 R8, R12.reuse, R166, R8 ;  /* 0x000000a60c08723c */ /* 0x040fe20000001808 */
[----:B------:R-:W-:Y:S07]  /*1ab50*/  LDSM.16.MT88.4 R164, [R192+0x1000] ;  /* 0x00100000c0a4783b */ /* 0x000fee0000004200 */
[C---:B---3--:R-:W-:Y:S08]  /*1ab60*/  HMMA.16816.F32 R132, R12.reuse, R168, R132 ;  /* 0x000000a80c84723c */ /* 0x048ff00000001884 */
[C---:B------:R-:W-:Y:S08]  /*1ab70*/  HMMA.16816.F32 R136, R12.reuse, R170, R136 ;  /* 0x000000aa0c88723c */ /* 0x040ff00000001888 */
[C---:B------:R-:W-:Y:S08]  /*1ab80*/  HMMA.16816.F32 R140, R12.reuse, R16, R140 ;  /* 0x000000100c8c723c */ /* 0x040ff0000000188c */
[C---:B------:R-:W-:Y:S01]  /*1ab90*/  HMMA.16816.F32 R144, R12.reuse, R18, R144 ;  /* 0x000000120c90723c */ /* 0x040fe20000001890 */
[----:B------:R-:W1:Y:S07]  /*1aba0*/  LDSM.16.MT88.4 R16, [R192+0x2000] ;  /* 0x00200000c010783b */ /* 0x000e6e0000004200 */
[C---:B------:R-:W-:Y:S08]  /*1abb0*/  HMMA.16816.F32 R28, R12.reuse, R20, R28 ;  /* 0x000000140c1c723c */ /* 0x040ff0000000181c */
[C---:B------:R-:W-:Y:S01]  /*1abc0*/  HMMA.16816.F32 R32, R12.reuse, R22, R32 ;  /* 0x000000160c20723c */ /* 0x040fe20000001820 */
[----:B------:R-:W3:Y:S07]  /*1abd0*/  LDSM.16.MT88.4 R20, [R193+0x2000] ;  /* 0x00200000c114783b */ /* 0x000eee0000004200 */
[C---:B-1----:R-:W-:Y:S08]  /*1abe0*/  HMMA.16816.F32 R36, R12.reuse, R16, R36 ;  /* 0x000000100c24723c */ /* 0x042ff00000001824 */
[C---:B------:R-:W-:Y:S01]  /*1abf0*/  HMMA.16816.F32 R40, R12.reuse, R18, R40 ;  /* 0x000000120c28723c */ /* 0x040fe20000001828 */
[----:B------:R-:W1:Y:S07]  /*1ac00*/  LDSM.16.MT88.4 R16, [R195+0x2000] ;  /* 0x00200000c310783b */ /* 0x000e6e0000004200 */
[C---:B---3--:R-:W-:Y:S08]  /*1ac10*/  HMMA.16816.F32 R44, R12.reuse, R20, R44 ;  /* 0x000000140c2c723c */ /* 0x048ff0000000182c */
        /* <DEDUP_REMOVED lines=28> */
[----:B------:R-:W-:Y:S07]  /*1ade0*/  LDSM.16.MT88.4 R16, [R195+0x1000] ;  /* 0x00100000c310783b */ /* 0x000fee0000004200 */
[C---:B---3--:R-:W-:Y:S08]  /*1adf0*/  HMMA.16816.F32 R124, R12.reuse, R20, R124 ;  /* 0x000000140c7c723c */ /* 0x048ff0000000187c */
[----:B------:R-:W-:Y:S07]  /*1ae00*/  HMMA.16816.F32 R128, R12, R22, R128 ;  /* 0x000000160c80723c */ /* 0x000fee0000001880 */
[----:B------:R-:W-:Y:S02]  /*1ae10*/  F2FP.PACK_AB R12, R173, R149 ;  /* 0x00000095ad0c723e */ /* 0x000fe400000000ff */
[----:B--2---:R-:W-:Y:S03]  /*1ae20*/  F2FP.PACK_AB R13, R155, R27 ;  /* 0x0000001b9b0d723e */ /* 0x004fe600000000ff */
[----:B------:R-:W-:Y:S02]  /*1ae30*/  F2FP.PACK_AB R14, R154, R172 ;  /* 0x000000ac9a0e723e */ /* 0x000fe400000000ff */
[----:B----4-:R-:W-:Y:S07]  /*1ae40*/  F2FP.PACK_AB R15, R24, R26 ;  /* 0x0000001a180f723e */ /* 0x010fee00000000ff */
[C---:B------:R-:W-:Y:S01]  /*1ae50*/  HMMA.16816.F32 R168, R12.reuse, R164, R4 ;  /* 0x000000a40ca8723c */ /* 0x040fe20000001804 */
[----:B------:R-:W1:Y:S07]  /*1ae60*/  LDSM.16.MT88.4 R4, [R193+0x1000] ;  /* 0x00100000c104783b */ /* 0x000e6e0000004200 */
        /* <DEDUP_REMOVED lines=38> */
[C---:B-1----:R-:W-:Y:S07]  /*1b0d0*/  HMMA.16816.F32 R108, R12.reuse, R4, R108 ;  /* 0x000000040c6c723c */ /* 0x042fee000000186c */
[----:B------:R-:W-:Y:S01]  /*1b0e0*/  FADD.FTZ R4, R183, R2 ;  /* 0x00000002b7047221 */ /* 0x000fe20000010000 */
[C---:B------:R-:W-:Y:S04]  /*1b0f0*/  HMMA.16816.F32 R112, R12.reuse, R6, R112 ;  /* 0x000000060c70723c */ /* 0x040fe80000001870 */
[----:B------:R-:W-:Y:S02]  /*1b100*/  FADD.FTZ R2, R175, R0 ;  /* 0x00000000af027221 */ /* 0x000fe40000010000 */
[----:B------:R-:W-:Y:S01]  /*1b110*/  FADD.FTZ R0, R149, R4 ;  /* 0x0000000495007221 */ /* 0x000fe20000010000 */
[----:B------:R-:W-:Y:S01]  /*1b120*/  MOV R149, R3 ;  /* 0x0000000300957202 */ /* 0x000fe20000000f00 */
[C---:B---3--:R-:W-:Y:S04]  /*1b130*/  HMMA.16816.F32 R116, R12.reuse, R16, R116 ;  /* 0x000000100c74723c */ /* 0x048fe80000001874 */
[----:B------:R-:W-:Y:S02]  /*1b140*/  FADD.FTZ R2, R27, R2 ;  /* 0x000000021b027221 */ /* 0x000fe40000010000 */
[----:B------:R-:W-:Y:S02]  /*1b150*/  FADD.FTZ R0, R173, R0 ;  /* 0x00000000ad007221 */ /* 0x000fe40000010000 */
[C---:B------:R-:W-:Y:S04]  /*1b160*/  HMMA.16816.F32 R120, R12.reuse, R18, R120 ;  /* 0x000000120c78723c */ /* 0x040fe80000001878 */
[----:B------:R-:W-:Y:S02]  /*1b170*/  FADD.FTZ R4, R155, R2 ;  /* 0x000000029b047221 */ /* 0x000fe40000010000 */
[----:B------:R-:W-:Y:S02]  /*1b180*/  FADD.FTZ R2, R172, R0 ;  /* 0x00000000ac027221 */ /* 0x000fe40000010000 */
[C---:B--2---:R-:W-:Y:S04]  /*1b190*/  HMMA.16816.F32 R124, R12.reuse, R8, R124 ;  /* 0x000000080c7c723c */ /* 0x044fe8000000187c */
[----:B------:R-:W-:Y:S02]  /*1b1a0*/  FADD.FTZ R0, R26, R4 ;  /* 0x000000041a007221 */ /* 0x000fe40000010000 */
[----:B------:R-:W-:Y:S02]  /*1b1b0*/  FADD.FTZ R214, R154, R2 ;  /* 0x000000029ad67221 */ /* 0x000fe40000010000 */
[----:B------:R-:W-:Y:S04]  /*1b1c0*/  HMMA.16816.F32 R128, R12, R10, R128 ;  /* 0x0000000a0c80723c */ /* 0x000fe80000001880 */
[----:B------:R-:W-:Y:S04]  /*1b1d0*/  FADD.FTZ R216, R24, R0 ;  /* 0x0000000018d87221 */ /* 0x000fe80000010000 */
[----:B------:R-:W-:-:S05]  /*1b1e0*/  @P3 BRA `(.L_x_2457) ;  /* 0xffffd79000003947 */ /* 0x000fca000383ffff */
.L_x_2454:
[----:B------:R-:W-:Y:S02]  /*1b1f0*/  @!UPT UIADD3 URZ, URZ, URZ, URZ ;  /* 0x0000003f3f3ff290 */ /* 0x000fe4000fffe03f */
[----:B------:R-:W-:Y:S02]  /*1b200*/  MOV R7, 0x1f ;  /* 0x0000001f00077802 */ /* 0x000fe40000000f00 */
[----:B------:R-:W-:Y:S01]  /*1b210*/  MOV R6, 0xffffffff ;  /* 0xffffffff00067802 */ /* 0x000fe20000000f00 */
[----:B------:R-:W-:Y:S06]  /*1b220*/  BRA.DIV ~URZ, `(.L_x_2458) ;  /* 0x000066227f007947 */ /* 0x000fec000b800000 */
[----:B------:R1:W2:Y:S02]  /*1b230*/  SHFL.BFLY PT, R0, R214, 0x2, 0x1f ;  /* 0x0c401f00d6007f89 */ /* 0x0002a400000e0000 */
.L_x_2531:
[----:B--2---:R-:W-:Y:S01]  /*1b240*/  FADD.FTZ R0, R0, R214 ;  /* 0x000000d600007221 */ /* 0x004fe20000010000 */
[----:B------:R-:W-:Y:S05]  /*1b250*/  BRA.DIV ~URZ, `(.L_x_2459) ;  /* 0x000066527f007947 */ /* 0x000fea000b800000 */
[----:B------:R-:W2:Y:S04]  /*1b260*/  SHFL.BFLY PT, R2, R216, 0x2, 0x1f ;  /* 0x0c401f00d8027f89 */ /* 0x000ea800000e0000 */
[----:B------:R-:W3:Y:S01]  /*1b270*/  SHFL.BFLY PT, R5, R0, 0x1, 0x1f ;  /* 0x0c201f0000057f89 */ /* 0x000ee200000e0000 */
[----:B--2---:R-:W-:-:S02]  /*1b280*/  FADD.FTZ R4, R2, R216 ;  /* 0x000000d802047221 */ /* 0x004fc40000010000 */
[----:B---3--:R-:W-:-:S03]  /*1b290*/  FADD.FTZ R0, R0, R5 ;  /* 0x0000000500007221 */ /* 0x008fc60000010000 */
[----:B------:R2:W3:Y:S04]  /*1b2a0*/  SHFL.BFLY PT, R3, R4, 0x1, 0x1f ;  /* 0x0c201f0004037f89 */ /* 0x0004e800000e0000 */
.L_x_2532:
        /* <DEDUP_REMOVED lines=149> */
.L_x_2369:
[----:B------:R2:W5:Y:S01]  /*1bc00*/  LDL R6, [R1] ;  /* 0x0000000001067983 */ /* 0x0005620000100800 */
        /* <DEDUP_REMOVED lines=18> */
.L_x_2461:
[----:B--2---:R-:W-:Y:S05]  /*1bd30*/  BSYNC B0 ;  /* 0x0000000000007941 */ /* 0x004fea0003800000 */
.L_x_2460:
[----:B------:R-:W-:Y:S01]  /*1bd40*/  PRMT R0, R0, 0x9910, RZ ;  /* 0x0000991000007816 */ /* 0x000fe200000000ff */
[----:B------:R-:W-:Y:S01]  /*1bd50*/  BSSY B1, `(.L_x_2462) ;  /* 0x000042a000017945 */ /* 0x000fe20003800000 */
[----:B-----5:R-:W-:Y:S02]  /*1bd60*/  IMAD.MOV.U32 R114, RZ, RZ, R6 ;  /* 0x000000ffff727224 */ /* 0x020fe400078e0006 */
        /* <DEDUP_REMOVED lines=162> */
.L_x_2464:
        /* <DEDUP_REMOVED lines=18> */
[----:B-1----:R-:W-:Y:S01]  /*1c8b0*/  IMAD R3, R7, R0, RZ ;  /* 0x0000000007037224 */ /* 0x002fe200078e02ff */
[----:B------:R-:W-:Y:S01]  /*1c8c0*/  LOP3.LUT R217, R217, 0xfffffffd, RZ, 0xc0, !PT ;  /* 0xfffffffdd9d97812 */ /* 0x000fe200078ec0ff */
[----:B--2---:R-:W-:Y:S01]  /*1c8d0*/  IMAD.IADD R8, R4, 0x1, R115 ;  /* 0x0000000104087824 */ /* 0x004fe200078e0273 */
        /* <DEDUP_REMOVED lines=39> */
[----:B------:R-:W-:Y:S01]  /*1cb50*/  IMAD R11, R12, c[0x0][0x4e8], RZ ;  /* 0x00013a000c0b7a24 */ /* 0x000fe200078e02ff */
[----:B------:R2:W-:Y:S02]  /*1cb60*/  SHFL.IDX PT, R4, R3, 0x1, 0x1c1f ;  /* 0x003c1f0003047f89 */ /* 0x0005e400000e0000 */
[----:B------:R-:W-:Y:S02]  /*1cb70*/  LOP3.LUT P0, RZ, R15, 0x3, RZ, 0xc0, !PT ;  /* 0x000000030fff7812 */ /* 0x000fe4000780c0ff */
        /* <DEDUP_REMOVED lines=66> */
.L_x_2533:
[----:B------:R-:W-:Y:S05]  /*1cfa0*/  BRA.DIV ~URZ, `(.L_x_2467) ;  /* 0x00004a727f007947 */ /* 0x000fea000b800000 */
[----:B------:R4:W2:Y:S02]  /*1cfb0*/  SHFL.IDX PT, R2, R14, RZ, 0x181f ;  /* 0x00181fff0e027589 */ /* 0x0008a400000e0000 */
.L_x_2534:
        /* <DEDUP_REMOVED lines=26> */
.L_x_2469:
[----:B------:R-:W-:Y:S05]  /*1d160*/  BSYNC B0 ;  /* 0x0000000000007941 */ /* 0x000fea0003800000 */
.L_x_2468:
[----:B------:R-:W-:Y:S05]  /*1d170*/  BRA.DIV ~URZ, `(.L_x_2470) ;  /* 0x000049127f007947 */ /* 0x000fea000b800000 */
[----:B---3--:R3:W4:Y:S04]  /*1d180*/  SHFL.IDX PT, R10, R13, 0x1, 0x181f ;  /* 0x00381f000d0a7f89 */ /* 0x00872800000e0000 */
[----:B--2---:R3:W2:Y:S02]  /*1d190*/  SHFL.IDX PT, R2, R14, 0x1, 0x181f ;  /* 0x00381f000e027f89 */ /* 0x0046a400000e0000 */
.L_x_2535:
        /* <DEDUP_REMOVED lines=20> */
.L_x_2472:
[----:B------:R-:W-:Y:S05]  /*1d2e0*/  BSYNC B0 ;  /* 0x0000000000007941 */ /* 0x000fea0003800000 */
.L_x_2471:
[----:B------:R-:W-:Y:S05]  /*1d2f0*/  BRA.DIV ~URZ, `(.L_x_2473) ;  /* 0x000048627f007947 */ /* 0x000fea000b800000 */
[----:B----4-:R4:W3:Y:S02]  /*1d300*/  SHFL.IDX PT, R10, R13, 0x2, 0x181f ;  /* 0x00581f000d0a7f89 */ /* 0x0108e400000e0000 */
.L_x_2536:
[----:B------:R-:W-:Y:S05]  /*1d310*/  BRA.DIV ~URZ, `(.L_x_2474) ;  /* 0x000048b27f007947 */ /* 0x000fea000b800000 */
[----:B--2---:R2:W4:Y:S02]  /*1d320*/  SHFL.IDX PT, R2, R14, 0x2, 0x181f ;  /* 0x00581f000e027f89 */ /* 0x00452400000e0000 */
.L_x_2537:
        /* <DEDUP_REMOVED lines=20> */
.L_x_2476:
[----:B------:R-:W-:Y:S05]  /*1d470*/  BSYNC B0 ;  /* 0x0000000000007941 */ /* 0x000fea0003800000 */
.L_x_2475:
[----:B------:R-:W-:Y:S05]  /*1d480*/  BRA.DIV ~URZ, `(.L_x_2477) ;  /* 0x000047b27f007947 */ /* 0x000fea000b800000 */
[----:B---3--:R3:W2:Y:S04]  /*1d490*/  SHFL.IDX PT, R10, R13, 0x3, 0x181f ;  /* 0x00781f000d0a7f89 */ /* 0x0086a800000e0000 */
[----:B----4-:R3:W4:Y:S02]  /*1d4a0*/  SHFL.IDX PT, R2, R14, 0x3, 0x181f ;  /* 0x00781f000e027f89 */ /* 0x01072400000e0000 */
.L_x_2538:
        /* <DEDUP_REMOVED lines=21> */
.L_x_2465:
        /* <DEDUP_REMOVED lines=35> */
.L_x_2539:
[----:B------:R-:W-:Y:S05]  /*1d830*/  BRA.DIV ~URZ, `(.L_x_2480) ;  /* 0x000045427f007947 */ /* 0x000fea000b800000 */
[----:B------:R3:W4:Y:S02]  /*1d840*/  SHFL.IDX PT, R0, R17, RZ, 0x1c1f ;  /* 0x001c1fff11007589 */ /* 0x00072400000e0000 */
.L_x_2540:
        /* <DEDUP_REMOVED lines=68> */
[----:B------:R-:W-:Y:S02]  /*1dc90*/  @!P6 LEA.HI.X R9, R10, R4, R13, 0x2, P0 ;  /* 0x000000040a09e211 */ /* 0x000fe400000f140d */
[C---:B------:R-:W-:Y:S02]  /*1dca0*/  @!P5 LEA R10, P0, R5.reuse, R0, 0x2 ;  /* 0x00000000050ad211 */ /* 0x040fe400078010ff */
[-C--:B------:R-:W-:Y:S01]  /*1dcb0*/  @!P1 LEA.HI.X R7, R12, R4.reuse, R7, 0x2, P2 ;  /* 0x000000040c079211 */ /* 0x080fe200010f1407 */
[----:B------:R2:W-:Y:S01]  /*1dcc0*/  @!P6 ST.E.64 [R8.64], R36 ;  /* 0x000000240800e985 */ /* 0x0005e2000c101b06 */
[----:B------:R-:W-:-:S02]  /*1dcd0*/  @!P5 LEA.HI.X R11, R5, R4, R11, 0x2, P0 ;  /* 0x00000004050bd211 */ /* 0x000fc400000f140b */
[C---:B------:R-:W-:Y:S01]  /*1dce0*/  IADD3 R5, R231.reuse, 0x68, RZ ;  /* 0x00000068e7057810 */ /* 0x040fe20007ffe0ff */
[----:B------:R5:W-:Y:S01]  /*1dcf0*/  @!P1 ST.E.64 [R6.64], R32 ;  /* 0x0000002006009985 */ /* 0x000be2000c101b06 */
[C---:B----4-:R-:W-:Y:S02]  /*1dd00*/  IADD3 R3, R231.reuse, 0x58, RZ ;  /* 0x00000058e7037810 */ /* 0x050fe40007ffe0ff */
[----:B------:R-:W-:Y:S01]  /*1dd10*/  IADD3 R2, R231, 0x60, RZ ;  /* 0x00000060e7027810 */ /* 0x000fe20007ffe0ff */
[----:B------:R4:W-:Y:S01]  /*1dd20*/  @!P5 ST.E.64 [R10.64], R44 ;  /* 0x0000002c0a00d985 */ /* 0x0009e2000c101b06 */
[----:B------:R-:W-:Y:S02]  /*1dd30*/  ISETP.GE.AND P3, PT, R3, c[0x0][0x3c8], PT ;  /* 0x0000f20003007a0c */ /* 0x000fe40003f66270 */
[----:B------:R-:W-:Y:S02]  /*1dd40*/  ISETP.GE.AND P4, PT, R2, c[0x0][0x3c8], PT ;  /* 0x0000f20002007a0c */ /* 0x000fe40003f86270 */
[----:B------:R-:W-:-:S11]  /*1dd50*/  ISETP.GE.AND P2, PT, R5, c[0x0][0x3c8], PT ;  /* 0x0000f20005007a0c */ /* 0x000fd60003f46270 */
[-C--:B------:R-:W-:Y:S02]  /*1dd60*/  @!P4 LEA R12, P0, R2, R0.reuse, 0x2 ;  /* 0x00000000020cc211 */ /* 0x080fe400078010ff */
[----:B--2---:R-:W-:Y:S02]  /*1dd70*/  SHF.R.S32.HI R9, RZ, 0x1f, R3 ;  /* 0x0000001fff097819 */ /* 0x004fe40000011403 */
[----:B------:R-:W-:Y:S02]  /*1dd80*/  @!P3 LEA R8, P1, R3, R0, 0x2 ;  /* 0x000000000308b211 */ /* 0x000fe400078210ff */
[----:B-----5:R-:W-:Y:S02]  /*1dd90*/  IADD3 R6, R231, 0x70, RZ ;  /* 0x00000070e7067810 */ /* 0x020fe40007ffe0ff */
[----:B------:R-:W-:Y:S02]  /*1dda0*/  SHF.R.S32.HI R7, RZ, 0x1f, R2 ;  /* 0x0000001fff077819 */ /* 0x000fe40000011402 */
[----:B------:R-:W-:-:S02]  /*1ddb0*/  ISETP.GE.AND P6, PT, R6, c[0x0][0x3c8], PT ;  /* 0x0000f20006007a0c */ /* 0x000fc40003fc6270 */
[-C--:B------:R-:W-:Y:S02]  /*1ddc0*/  @!P3 LEA.HI.X R9, R3, R4.reuse, R9, 0x2, P1 ;  /* 0x000000040309b211 */ /* 0x080fe400008f1409 */
[C---:B------:R-:W-:Y:S02]  /*1ddd0*/  IADD3 R3, R231.reuse, 0x78, RZ ;  /* 0x00000078e7037810 */ /* 0x040fe40007ffe0ff */
[----:B------:R-:W-:Y:S01]  /*1dde0*/  @!P4 LEA.HI.X R13, R2, R4, R7, 0x2, P0 ;  /* 0x00000004020dc211 */ /* 0x000fe200000f1407 */
        /* <DEDUP_REMOVED lines=10> */
[----:B--2---:R-:W-:Y:S02]  /*1de90*/  SHF.R.S32.HI R9, RZ, 0x1f, R5 ;  /* 0x0000001fff097819 */ /* 0x004fe40000011405 */
[-C--:B------:R-:W-:Y:S02]  /*1dea0*/  @!P2 LEA R8, P1, R5, R0.reuse, 0x2 ;  /* 0x000000000508a211 */ /* 0x080fe400078210ff */
[----:B-----5:R-:W-:-:S02]  /*1deb0*/  @!P5 LEA R12, P0, R2, R0, 0x2 ;  /* 0x00000000020cd211 */ /* 0x020fc400078010ff */
        /* <DEDUP_REMOVED lines=10> */
[----:B------:R-:W-:-:S05]  /*1df60*/  @!P3 LEA R8, P1, R3, R0, 0x2 ;  /* 0x000000000308b211 */ /* 0x000fca00078210ff */
[----:B----4-:R-:W-:Y:S02]  /*1df70*/  @!P4 LEA R10, P0, R5, R0, 0x2 ;  /* 0x00000000050ac211 */ /* 0x010fe400078010ff */
        /* <DEDUP_REMOVED lines=30> */
[----:B------:R-:W-:Y:S01]  /*1e160*/  @!P6 LEA.HI.X R11, R5, R4, R11, 0x2, P0 ;  /* 0x00000004050be211 */ /* 0x000fe200000f140b */
[----:B------:R4:W-:Y:S01]  /*1e170*/  @!P5 ST.E.64 [R12.64], R84 ;  /* 0x000000540c00d985 */ /* 0x0009e2000c101b06 */
[----:B------:R-:W-:-:S04]  /*1e180*/  IADD3 R5, R231, 0xd0, RZ ;  /* 0x000000d0e7057810 */ /* 0x000fc80007ffe0ff */
[----:B------:R-:W-:Y:S02]  /*1e190*/  ISETP.GE.AND P5, PT, R5, c[0x0][0x3c8], PT ;  /* 0x0000f20005007a0c */ /* 0x000fe40003fa6270 */
[----:B--2---:R-:W-:-:S04]  /*1e1a0*/  @!P2 LEA R8, P1, R6, R0, 0x2 ;  /* 0x000000000608a211 */ /* 0x004fc800078210ff */
[----:B------:R-:W-:Y:S02]  /*1e1b0*/  @!P2 LEA.HI.X R9, R6, R4, R7, 0x2, P1 ;  /* 0x000000040609a211 */ /* 0x000fe400008f1407 */
[----:B------:R-:W-:Y:S02]  /*1e1c0*/  IADD3 R6, R231, 0xc8, RZ ;  /* 0x000000c8e7067810 */ /* 0x000fe40007ffe0ff */
[----:B------:R-:W-:Y:S01]  /*1e1d0*/  SHF.R.S32.HI R7, RZ, 0x1f, R2 ;  /* 0x0000001fff077819 */ /* 0x000fe20000011402 */
[----:B------:R2:W-:Y:S01]  /*1e1e0*/  @!P2 ST.E.64 [R8.64], R80 ;  /* 0x000000500800a985 */ /* 0x0005e2000c101b06 */
[----:B----4-:R-:W-:Y:S02]  /*1e1f0*/  @!P4 LEA R12, P0, R2, R0, 0x2 ;  /* 0x00000000020cc211 */ /* 0x010fe400078010ff */
[----:B------:R-:W-:Y:S01]  /*1e200*/  ISETP.GE.AND P2, PT, R6, c[0x0][0x3c8], PT ;  /* 0x0000f20006007a0c */ /* 0x000fe20003f46270 */
[----:B------:R4:W-:Y:S01]  /*1e210*/  @!P6 ST.E.64 [R10.64], R92 ;  /* 0x0000005c0a00e985 */ /* 0x0009e2000c101b06 */
[----:B------:R-:W-:-:S02]  /*1e220*/  @!P4 LEA.HI.X R13, R2, R4, R7, 0x2, P0 ;  /* 0x00000004020dc211 */ /* 0x000fc400000f1407 */
[C---:B------:R-:W-:Y:S02]  /*1e230*/  IADD3 R2, R231.reuse, 0xd8, RZ ;  /* 0x000000d8e7027810 */ /* 0x040fe40007ffe0ff */
        /* <DEDUP_REMOVED lines=14> */
[----:B--2---:R-:W-:-:S02]  /*1e320*/  SHF.R.S32.HI R9, RZ, 0x1f, R6 ;  /* 0x0000001fff097819 */ /* 0x004fc40000011406 */
[CC--:B------:R-:W-:Y:S02]  /*1e330*/  @!P2 LEA R8, P1, R6.reuse, R0.reuse, 0x2 ;  /* 0x000000000608a211 */ /* 0x0c0fe400078210ff */
[----:B----4-:R-:W-:Y:S02]  /*1e340*/  @!P6 LEA R12, P0, R7, R0, 0x2 ;  /* 0x00000000070ce211 */ /* 0x010fe400078010ff */
        /* <DEDUP_REMOVED lines=25> */
.L_x_2482:
[----:B------:R-:W-:Y:S05]  /*1e4e0*/  BSYNC B0 ;  /* 0x0000000000007941 */ /* 0x000fea0003800000 */
.L_x_2481:
[----:B------:R-:W-:Y:S05]  /*1e4f0*/  BRA.DIV ~URZ, `(.L_x_2483) ;  /* 0x000038f27f007947 */ /* 0x000fea000b800000 */
[----:B--2---:R2:W1:Y:S04]  /*1e500*/  SHFL.IDX PT, R4, R16, 0x1, 0x1c1f ;  /* 0x003c1f0010047f89 */ /* 0x00446800000e0000 */
[----:B----4-:R2:W4:Y:S02]  /*1e510*/  SHFL.IDX PT, R0, R17, 0x1, 0x1c1f ;  /* 0x003c1f0011007f89 */ /* 0x01052400000e0000 */
.L_x_2541:
        /* <DEDUP_REMOVED lines=87> */
[----:B------:R-:W-:Y:S01]  /*1ea90*/  SHF.R.S32.HI R7, RZ, 0x1f, R6 ;  /* 0x0000001fff077819 */ /* 0x000fe20000011406 */
[----:B------:R4:W-:Y:S01]  /*1eaa0*/  @!P5 ST.E.64 [R14.64], R42 ;  /* 0x0000002a0e00d985 */ /* 0x0009e2000c101b06 */
[----:B------:R-:W-:-:S03]  /*1eab0*/  IADD3 R3, R231, 0x78, RZ ;  /* 0x00000078e7037810 */ /* 0x000fc60007ffe0ff */
        /* <DEDUP_REMOVED lines=13> */
[----:B------:R-:W-:Y:S02]  /*1eb90*/  SHF.R.S32.HI R5, RZ, 0x1f, R7 ;  /* 0x0000001fff057819 */ /* 0x000fe40000011407 */
[----:B------:R-:W-:Y:S02]  /*1eba0*/  ISETP.GE.AND P6, PT, R8, c[0x0][0x3c8], PT ;  /* 0x0000f20008007a0c */ /* 0x000fe40003fc6270 */
[----:B------:R-:W-:Y:S02]  /*1ebb0*/  IADD3 R2, R231, 0x90, RZ ;  /* 0x00000090e7027810 */ /* 0x000fe40007ffe0ff */
[C---:B---3--:R-:W-:Y:S02]  /*1ebc0*/  @!P0 LEA R16, P3, R3.reuse, R0, 0x2 ;  /* 0x0000000003108211 */ /* 0x048fe400078610ff */
[----:B------:R-:W-:Y:S01]  /*1ebd0*/  SHF.R.S32.HI R9, RZ, 0x1f, R2 ;  /* 0x0000001fff097819 */ /* 0x000fe20000011402 */
[----:B------:R1:W-:Y:S01]  /*1ebe0*/  @!P4 ST.E.64 [R12.64], R54 ;  /* 0x000000360c00c985 */ /* 0x0003e2000c101b06 */
[----:B------:R-:W-:-:S02]  /*1ebf0*/  @!P0 LEA.HI.X R17, R3, R4, R6, 0x2, P3 ;  /* 0x0000000403118211 */ /* 0x000fc400018f1406 */
[C---:B------:R-:W-:Y:S01]  /*1ec00*/  IADD3 R6, R231.reuse, 0x98, RZ ;  /* 0x00000098e7067810 */ /* 0x040fe20007ffe0ff */
[----:B------:R2:W-:Y:S01]  /*1ec10*/  @!P2 ST.E.64 [R10.64], R50 ;  /* 0x000000320a00a985 */ /* 0x0005e2000c101b06 */
[----:B------:R-:W-:Y:S02]  /*1ec20*/  SHF.R.S32.HI R3, RZ, 0x1f, R8 ;  /* 0x0000001fff037819 */ /* 0x000fe40000011408 */
[----:B----4-:R-:W-:Y:S01]  /*1ec30*/  @!P6 LEA R14, P3, R8, R0, 0x2 ;  /* 0x00000000080ee211 */ /* 0x010fe200078610ff */
[----:B------:R-:W-:Y:S01]  /*1ec40*/  @!P1 ST.E.64 [R18.64], R62 ;  /* 0x0000003e12009985 */ /* 0x000fe2000c101b06 */
[----:B------:R-:W-:Y:S02]  /*1ec50*/  ISETP.GE.AND P4, PT, R6, c[0x0][0x3c8], PT ;  /* 0x0000f20006007a0c */ /* 0x000fe40003f86270 */
[----:B------:R-:W-:Y:S01]  /*1ec60*/  @!P6 LEA.HI.X R15, R8, R4, R3, 0x2, P3 ;  /* 0x00000004080fe211 */ /* 0x000fe200018f1403 */
[----:B------:R3:W-:Y:S01]  /*1ec70*/  @!P0 ST.E.64 [R16.64], R58 ;  /* 0x0000003a10008985 */ /* 0x0007e2000c101b06 */
[----:B------:R-:W-:-:S03]  /*1ec80*/  IADD3 R3, R231, 0xa8, RZ ;  /* 0x000000a8e7037810 */ /* 0x000fc60007ffe0ff */
[----:B------:R-:W-:Y:S01]  /*1ec90*/  @!P6 ST.E.64 [R14.64], R70 ;  /* 0x000000460e00e985 */ /* 0x000fe2000c101b06 */
[----:B------:R-:W-:-:S05]  /*1eca0*/  ISETP.GE.AND P6, PT, R2, c[0x0][0x3c8], PT ;  /* 0x0000f20002007a0c */ /* 0x000fca0003fc6270 */
[-C--:B------:R-:W-:Y:S02]  /*1ecb0*/  @!P4 LEA R8, P1, R6, R0.reuse, 0x2 ;  /* 0x000000000608c211 */ /* 0x080fe400078210ff */
[----:B-1----:R-:W-:-:S04]  /*1ecc0*/  @!P5 LEA R12, P2, R7, R0, 0x2 ;  /* 0x00000000070cd211 */ /* 0x002fc800078410ff */
[----:B------:R-:W-:Y:S02]  /*1ecd0*/  @!P5 LEA.HI.X R13, R7, R4, R5, 0x2, P2 ;  /* 0x00000004070dd211 */ /* 0x000fe400010f1405 */
[----:B------:R-:W-:Y:S02]  /*1ece0*/  ISETP.GE.AND P2, PT, R2, c[0x0][0x3c8], PT ;  /* 0x0000f20002007a0c */ /* 0x000fe40003f46270 */
[----:B------:R-:W-:Y:S01]  /*1ecf0*/  IADD3 R5, R231, 0xa0, RZ ;  /* 0x000000a0e7057810 */ /* 0x000fe20007ffe0ff */
[----:B------:R1:W-:Y:S01]  /*1ed00*/  @!P5 ST.E.64 [R12.64], R66 ;  /* 0x000000420c00d985 */ /* 0x0003e2000c101b06 */
[----:B------:R-:W-:Y:S02]  /*1ed10*/  SHF.R.S32.HI R7, RZ, 0x1f, R6 ;  /* 0x0000001fff077819 */ /* 0x000fe40000011406 */
[----:B------:R-:W-:-:S07]  /*1ed20*/  ISETP.GE.AND P3, PT, R5, c[0x0][0x3c8], PT ;  /* 0x0000f20005007a0c */ /* 0x000fce0003f66270 */
[----:B--2---:R-:W-:-:S04]  /*1ed30*/  @!P2 LEA R10, P0, R2, R0, 0x2 ;  /* 0x00000000020aa211 */ /* 0x004fc800078010ff */
[-C--:B------:R-:W-:Y:S02]  /*1ed40*/  @!P2 LEA.HI.X R11, R2, R4.reuse, R9, 0x2, P0 ;  /* 0x00000004020ba211 */ /* 0x080fe400000f1409 */
[----:B------:R-:W-:Y:S02]  /*1ed50*/  ISETP.GE.AND P2, PT, R3, c[0x0][0x3c8], PT ;  /* 0x0000f20003007a0c */ /* 0x000fe40003f46270 */
[----:B------:R-:W-:Y:S01]  /*1ed60*/  @!P4 LEA.HI.X R9, R6, R4, R7, 0x2, P1 ;  /* 0x000000040609c211 */ /* 0x000fe200008f1407 */
[----:B------:R2:W-:Y:S01]  /*1ed70*/  @!P6 ST.E.64 [R10.64], R78 ;  /* 0x0000004e0a00e985 */ /* 0x0005e2000c101b06 */
[----:B---3--:R-:W-:Y:S02]  /*1ed80*/  @!P3 LEA R16, P0, R5, R0, 0x2 ;  /* 0x000000000510b211 */ /* 0x008fe400078010ff */
[C---:B------:R-:W-:Y:S01]  /*1ed90*/  IADD3 R6, R231.reuse, 0xb8, RZ ;  /* 0x000000b8e7067810 */ /* 0x040fe20007ffe0ff */
[----:B------:R3:W-:Y:S01]  /*1eda0*/  @!P4 ST.E.64 [R8.64], R74 ;  /* 0x0000004a0800c985 */ /* 0x0007e2000c101b06 */
[----:B------:R-:W-:-:S02]  /*1edb0*/  IADD3 R7, R231, 0xb0, RZ ;  /* 0x000000b0e7077810 */ /* 0x000fc40007ffe0ff */
[----:B------:R-:W-:Y:S02]  /*1edc0*/  IADD3 R2, R231, 0xc8, RZ ;  /* 0x000000c8e7027810 */ /* 0x000fe40007ffe0ff */
[----:B------:R-:W-:Y:S02]  /*1edd0*/  ISETP.GE.AND P1, PT, R7, c[0x0][0x3c8], PT ;  /* 0x0000f20007007a0c */ /* 0x000fe40003f26270 */
[----:B-1----:R-:W-:Y:S02]  /*1ede0*/  SHF.R.S32.HI R13, RZ, 0x1f, R5 ;  /* 0x0000001fff0d7819 */ /* 0x002fe40000011405 */
[----:B------:R-:W-:Y:S02]  /*1edf0*/  SHF.R.S32.HI R12, RZ, 0x1f, R3 ;  /* 0x0000001fff0c7819 */ /* 0x000fe40000011403 */
[----:B------:R-:W-:Y:S02]  /*1ee00*/  @!P3 LEA.HI.X R17, R5, R4, R13, 0x2, P0 ;  /* 0x000000040511b211 */ /* 0x000fe400000f140d */
[----:B------:R-:W-:-:S02]  /*1ee10*/  ISETP.GE.AND P0, PT, R6, c[0x0][0x3c8], PT ;  /* 0x0000f20006007a0c */ /* 0x000fc40003f06270 */
[C---:B------:R-:W-:Y:S01]  /*1ee20*/  @!P2 LEA R14, P5, R3.reuse, R0, 0x2 ;  /* 0x00000000030ea211 */ /* 0x040fe200078a10ff */
[----:B------:R1:W-:Y:S01]  /*1ee30*/  @!P3 ST.E.64 [R16.64], R86 ;  /* 0x000000561000b985 */ /* 0x0003e2000c101b06 */
[----:B------:R-:W-:Y:S02]  /*1ee40*/  SHF.R.S32.HI R5, RZ, 0x1f, R6 ;  /* 0x0000001fff057819 */ /* 0x000fe40000011406 */
[----:B------:R-:W-:Y:S02]  /*1ee50*/  @!P2 LEA.HI.X R15, R3, R4, R12, 0x2, P5 ;  /* 0x00000004030fa211 */ /* 0x000fe400028f140c */
[----:B------:R-:W-:Y:S02]  /*1ee60*/  IADD3 R3, R231, 0xc0, RZ ;  /* 0x000000c0e7037810 */ /* 0x000fe40007ffe0ff */
[----:B------:R-:W-:Y:S01]  /*1ee70*/  @!P1 LEA R12, P5, R7, R0, 0x2 ;  /* 0x00000000070c9211 */ /* 0x000fe200078a10ff */
[----:B------:R4:W-:Y:S01]  /*1ee80*/  @!P2 ST.E.64 [R14.64], R82 ;  /* 0x000000520e00a985 */ /* 0x0009e2000c101b06 */
[----:B------:R-:W-:-:S02]  /*1ee90*/  ISETP.GE.AND P6, PT, R3, c[0x0][0x3c8], PT ;  /* 0x0000f20003007a0c */ /* 0x000fc40003fc6270 */
[C---:B--2---:R-:W-:Y:S02]  /*1eea0*/  @!P0 LEA R10, P4, R6.reuse, R0, 0x2 ;  /* 0x00000000060a8211 */ /* 0x044fe400078810ff */
[----:B---3--:R-:W-:Y:S02]  /*1eeb0*/  SHF.R.S32.HI R8, RZ, 0x1f, R7 ;  /* 0x0000001fff087819 */ /* 0x008fe40000011407 */
[-C--:B------:R-:W-:Y:S02]  /*1eec0*/  @!P0 LEA.HI.X R11, R6, R4.reuse, R5, 0x2, P4 ;  /* 0x00000004060b8211 */ /* 0x080fe400020f1405 */
[----:B------:R-:W-:Y:S02]  /*1eed0*/  ISETP.GE.AND P4, PT, R2, c[0x0][0x3c8], PT ;  /* 0x0000f20002007a0c */ /* 0x000fe40003f86270 */
[----:B------:R-:W-:Y:S02]  /*1eee0*/  SHF.R.S32.HI R5, RZ, 0x1f, R3 ;  /* 0x0000001fff057819 */ /* 0x000fe40000011403 */
[----:B------:R-:W-:-:S02]  /*1eef0*/  @!P1 LEA.HI.X R13, R7, R4, R8, 0x2, P5 ;  /* 0x00000004070d9211 */ /* 0x000fc400028f1408 */
[C---:B------:R-:W-:Y:S02]  /*1ef00*/  IADD3 R7, R231.reuse, 0xd0, RZ ;  /* 0x000000d0e7077810 */ /* 0x040fe40007ffe0ff */
[----:B------:R-:W-:Y:S01]  /*1ef10*/  IADD3 R8, R231, 0xd8, RZ ;  /* 0x000000d8e7087810 */ /* 0x000fe20007ffe0ff */
[----:B------:R2:W-:Y:S01]  /*1ef20*/  @!P1 ST.E.64 [R12.64], R166 ;  /* 0x000000a60c009985 */ /* 0x0005e2000c101b06 */
[----:B------:R-:W-:Y:S02]  /*1ef30*/  ISETP.GE.AND P5, PT, R7, c[0x0][0x3c8], PT ;  /* 0x0000f20007007a0c */ /* 0x000fe40003fa6270 */
[----:B------:R-:W-:Y:S01]  /*1ef40*/  SHF.R.S32.HI R6, RZ, 0x1f, R2 ;  /* 0x0000001fff067819 */ /* 0x000fe20000011402 */
[----:B------:R3:W-:Y:S01]  /*1ef50*/  @!P0 ST.E.64 [R10.64], R90 ;  /* 0x0000005a0a008985 */ /* 0x0007e2000c101b06 */
[----:B-1----:R-:W-:Y:S02]  /*1ef60*/  @!P4 LEA R16, P2, R2, R0, 0x2 ;  /* 0x000000000210c211 */ /* 0x002fe400078410ff */
[----:B------:R-:W-:-:S02]  /*1ef70*/  ISETP.GE.AND P4, PT, R8, c[0x0][0x3c8], PT ;  /* 0x0000f20008007a0c */ /* 0x000fc40003f86270 */
[----:B------:R-:W-:Y:S02]  /*1ef80*/  SHF.R.S32.HI R9, RZ, 0x1f, R8 ;  /* 0x0000001fff097819 */ /* 0x000fe40000011408 */
[----:B----4-:R-:W-:-:S04]  /*1ef90*/  @!P6 LEA R14, P3, R3, R0, 0x2 ;  /* 0x00000000030ee211 */ /* 0x010fc800078610ff */
[----:B------:R-:W-:Y:S02]  /*1efa0*/  @!P6 LEA.HI.X R15, R3, R4, R5, 0x2, P3 ;  /* 0x00000004030fe211 */ /* 0x000fe400018f1405 */
[C---:B------:R-:W-:Y:S02]  /*1efb0*/  ISETP.GE.AND P3, PT, R2.reuse, c[0x0][0x3c8], PT ;  /* 0x0000f20002007a0c */ /* 0x040fe40003f66270 */
[----:B------:R-:W-:Y:S01]  /*1efc0*/  SHF.R.S32.HI R3, RZ, 0x1f, R7 ;  /* 0x0000001fff037819 */ /* 0x000fe20000011407 */
[----:B------:R-:W-:Y:S01]  /*1efd0*/  @!P6 ST.E.64 [R14.64], R170 ;  /* 0x000000aa0e00e985 */ /* 0x000fe2000c101b06 */
[----:B------:R-:W-:Y:S02]  /*1efe0*/  IADD3 R5, R231, 0xe8, RZ ;  /* 0x000000e8e7057810 */ /* 0x000fe40007ffe0ff */
[----:B------:R-:W-:Y:S02]  /*1eff0*/  ISETP.GE.AND P6, PT, R2, c[0x0][0x3c8], PT ;  /* 0x0000f20002007a0c */ /* 0x000fe40003fc6270 */
[----:B--2---:R-:W-:-:S05]  /*1f000*/  @!P5 LEA R12, P1, R7, R0, 0x2 ;  /* 0x00000000070cd211 */ /* 0x004fca00078210ff */
[-C--:B------:R-:W-:Y:S02]  /*1f010*/  @!P3 LEA.HI.X R17, R2, R4.reuse, R6, 0x2, P2 ;  /* 0x000000040211b211 */ /* 0x080fe400010f1406 */
[----:B------:R-:W-:Y:S02]  /*1f020*/  IADD3 R6, R231, 0xe0, RZ ;  /* 0x000000e0e7067810 */ /* 0x000fe40007ffe0ff */
[----:B------:R-:W-:Y:S02]  /*1f030*/  @!P5 LEA.HI.X R13, R7, R4, R3, 0x2, P1 ;  /* 0x00000004070dd211 */ /* 0x000fe400008f1403 */
[----:B------:R-:W-:Y:S01]  /*1f040*/  @!P6 ST.E.64 [R16.64], R174 ;  /* 0x000000ae1000e985 */ /* 0x000fe2000c101b06 */
[----:B------:R-:W-:Y:S02]  /*1f050*/  ISETP.GE.AND P3, PT, R6, c[0x0][0x3c8], PT ;  /* 0x0000f20006007a0c */ /* 0x000fe40003f66270 */
[----:B------:R-:W-:Y:S01]  /*1f060*/  ISETP.GE.AND P2, PT, R5, c[0x0][0x3c8], PT ;  /* 0x0000f20005007a0c */ /* 0x000fe20003f46270 */
[----:B------:R-:W-:Y:S01]  /*1f070*/  @!P5 ST.E.64 [R12.64], R172 ;  /* 0x000000ac0c00d985 */ /* 0x000fe2000c101b06 */
[----:B------:R-:W-:-:S02]  /*1f080*/  IADD3 R3, R231, 0xf0, RZ ;  /* 0x000000f0e7037810 */ /* 0x000fc40007ffe0ff */
[C---:B---3--:R-:W-:Y:S02]  /*1f090*/  @!P4 LEA R10, P0, R8.reuse, R0, 0x2 ;  /* 0x00000000080ac211 */ /* 0x048fe400078010ff */
[----:B------:R-:W-:Y:S02]  /*1f0a0*/  ISETP.GE.AND P1, PT, R3, c[0x0][0x3c8], PT ;  /* 0x0000f20003007a0c */ /* 0x000fe40003f26270 */
        /* <DEDUP_REMOVED lines=22> */
.L_x_2463:
        /* <DEDUP_REMOVED lines=15> */
[----:B-1----:R-:W-:Y:S01]  /*1f300*/  SEL R18, R0, c[0x0][0x3d4], P0 ;  /* 0x0000f50000127a07 */ /* 0x002fe20000000000 */
[----:B------:R-:W-:Y:S05]  /*1f310*/  @P1 BRA `(.L_x_2484) ;  /* 0x0000004000001947 */ /* 0x000fea0003800000 */
[----:B------:R-:W-:Y:S05]  /*1f320*/  @!P2 BRA `(.L_x_2484) ;  /* 0x000000300000a947 */ /* 0x000fea0003800000 */
[----:B------:R1:W2:Y:S04]  /*1f330*/  LDG.E R0, [R4.64] ;  /* 0x0000000604007981 */ /* 0x0002a8000c1e1900 */
[----:B-1--4-:R-:W2:Y:S02]  /*1f340*/  LDG.E R4, [R4.64+0x4] ;  /* 0x0000040604047981 */ /* 0x012ea4000c1e1900 */
[----:B--2--5:R-:W-:Y:S02]  /*1f350*/  IADD3 R19, -R0, R4, RZ ;  /* 0x0000000400137210 */ /* 0x024fe40007ffe1ff */
.L_x_2484:
[----:B------:R-:W1:Y:S01]  /*1f360*/  S2R R21, SR_TID.X ;  /* 0x0000000000157919 */ /* 0x000e620000002100 */
[----:B------:R-:W-:Y:S01]  /*1f370*/  BSSY B0, `(.L_x_2485) ;  /* 0x0000038000007945 */ /* 0x000fe20003800000 */
[----:B------:R-:W-:Y:S02]  /*1f380*/  SEL R12, R252, RZ, !P2 ;  /* 0x000000fffc0c7207 */ /* 0x000fe40005000000 */
[----:B------:R-:W-:-:S02]  /*1f390*/  SEL R20, R7, RZ, !P2 ;  /* 0x000000ff07147207 */ /* 0x000fc40005000000 */
[----:B-----5:R-:W-:Y:S02]  /*1f3a0*/  SHF.R.S32.HI R17, RZ, 0x1f, R6 ;  /* 0x0000001fff117819 */ /* 0x020fe40000011406 */
[----:B-1----:R-:W-:-:S13]  /*1f3b0*/  ISETP.GT.AND P0, PT, R21, 0x7f, PT ;  /* 0x0000007f1500780c */ /* 0x002fda0003f04270 */
[----:B------:R-:W-:Y:S05]  /*1f3c0*/  @P0 BRA `(.L_x_2486) ;  /* 0x0000032000000947 */ /* 0x000fea0003800000 */
[----:B----4-:R-:W2:Y:S01]  /*1f3d0*/  LDL R2, [R1+0x18] ;  /* 0x0000180001027983 */ /* 0x010ea20000100800 */
        /* <DEDUP_REMOVED lines=49> */
.L_x_2486:
[----:B------:R-:W-:Y:S05]  /*1f6f0*/  BSYNC B0 ;  /* 0x0000000000007941 */ /* 0x000fea0003800000 */
.L_x_2485:
[----:B------:R-:W-:-:S13]  /*1f700*/  ISETP.GT.AND P0, PT, R18, 0x1, PT ;  /* 0x000000011200780c */ /* 0x000fda0003f04270 */
[----:B------:R-:W-:Y:S05]  /*1f710*/  @P0 BRA `(.L_x_2478) ;  /* 0x000008d000000947 */ /* 0x000fea0003800000 */
[----:B------:R-:W2:Y:S04]  /*1f720*/  LDL.LU R8, [R1+0x14] ;  /* 0x0000140001087983 */ /* 0x000ea80000300800 */
[----:B------:R-:W3:Y:S01]  /*1f730*/  LDL.LU R7, [R1+0x18] ;  /* 0x0000180001077983 */ /* 0x000ee20000300800 */
[----:B-1--4-:R-:W-:Y:S01]  /*1f740*/  SHF.R.S32.HI R4, RZ, 0x1f, R21 ;  /* 0x0000001fff047819 */ /* 0x012fe20000011415 */
        /* <DEDUP_REMOVED lines=12> */
[----:B--2---:R-:W-:-:S04]  /*1f810*/  IMAD.WIDE.U32 R2, R8, c[0x0][0x3e8], R2 ;  /* 0x0000fa0008027a25 */ /* 0x004fc800078e0002 */
[----:B---3--:R-:W-:Y:S01]  /*1f820*/  IMAD.IADD R4, R7, 0x1, R0 ;  /* 0x0000000107047824 */ /* 0x008fe200078e0200 */
[----:B------:R-:W-:Y:S01]  /*1f830*/  IADD3 R13, R218, R7, RZ ;  /* 0x00000007da0d7210 */ /* 0x000fe20007ffe0ff */
[----:B------:R-:W-:Y:S02]  /*1f840*/  IMAD R3, R8, c[0x0][0x3ec], R3 ;  /* 0x0000fb0008037a24 */ /* 0x000fe400078e0203 */
[----:B------:R-:W-:Y:S01]  /*1f850*/  @P0 IMAD.HI.U32 R6, R4, c[0x0][0x4ec], RZ ;  /* 0x00013b0004060a27 */ /* 0x000fe200078e00ff */
[----:B------:R-:W-:-:S03]  /*1f860*/  MOV R0, R4 ;  /* 0x0000000400007202 */ /* 0x000fc60000000f00 */
[----:B------:R-:W-:Y:S01]  /*1f870*/  IMAD.WIDE.U32 R2, R12, c[0x0][0x3f0], R2 ;  /* 0x0000fc000c027a25 */ /* 0x000fe200078e0002 */
[----:B------:R-:W-:-:S04]  /*1f880*/  @P0 SHF.R.U32.HI R0, RZ, c[0x0][0x4f0], R6 ;  /* 0x00013c00ff000a19 */ /* 0x000fc80000011606 */
[--C-:B------:R-:W-:Y:S02]  /*1f890*/  SHF.R.S32.HI R6, RZ, 0x1f, R0.reuse ;  /* 0x0000001fff067819 */ /* 0x100fe40000011400 */
[----:B------:R-:W-:Y:S01]  /*1f8a0*/  IADD3 R3, R3, R5, RZ ;  /* 0x0000000503037210 */ /* 0x000fe20007ffe0ff */
[----:B------:R-:W-:Y:S02]  /*1f8b0*/  IMAD.MOV R5, RZ, RZ, -R0 ;  /* 0x000000ffff057224 */ /* 0x000fe400078e0a00 */
[----:B------:R-:W-:Y:S02]  /*1f8c0*/  IMAD R6, R6, c[0x0][0x3e0], RZ ;  /* 0x0000f80006067a24 */ /* 0x000fe400078e02ff */
        /* <DEDUP_REMOVED lines=13> */
.L_x_2542:
[----:B------:R-:W-:Y:S05]  /*1f9a0*/  BRA.DIV ~URZ, `(.L_x_2488) ;  /* 0x000025827f007947 */ /* 0x000fea000b800000 */
[----:B------:R3:W4:Y:S02]  /*1f9b0*/  SHFL.IDX PT, R2, R14, RZ, 0x181f ;  /* 0x00181fff0e027589 */ /* 0x00072400000e0000 */
.L_x_2543:
        /* <DEDUP_REMOVED lines=27> */
.L_x_2490:
[----:B------:R-:W-:Y:S05]  /*1fb70*/  BSYNC B0 ;  /* 0x0000000000007941 */ /* 0x000fea0003800000 */
.L_x_2489:
[----:B------:R-:W-:Y:S05]  /*1fb80*/  BRA.DIV ~URZ, `(.L_x_2491) ;  /* 0x000024127f007947 */ /* 0x000fea000b800000 */
[----:B--2---:R2:W1:Y:S04]  /*1fb90*/  SHFL.IDX PT, R10, R11, 0x1, 0x181f ;  /* 0x00381f000b0a7f89 */ /* 0x00446800000e0000 */
[----:B----4-:R2:W4:Y:S02]  /*1fba0*/  SHFL.IDX PT, R2, R14, 0x1, 0x181f ;  /* 0x00381f000e027f89 */ /* 0x01052400000e0000 */
.L_x_2544:
        /* <DEDUP_REMOVED lines=20> */
.L_x_2493:
[----:B------:R-:W-:Y:S05]  /*1fcf0*/  BSYNC B0 ;  /* 0x0000000000007941 */ /* 0x000fea0003800000 */
.L_x_2492:
[----:B------:R-:W-:Y:S05]  /*1fd00*/  BRA.DIV ~URZ, `(.L_x_2494) ;  /* 0x000023627f007947 */ /* 0x000fea000b800000 */
[----:B-1----:R1:W2:Y:S02]  /*1fd10*/  SHFL.IDX PT, R10, R11, 0x2, 0x181f ;  /* 0x00581f000b0a7f89 */ /* 0x0022a400000e0000 */
.L_x_2545:
[----:B------:R-:W-:Y:S05]  /*1fd20*/  BRA.DIV ~URZ, `(.L_x_2495) ;  /* 0x000023b27f007947 */ /* 0x000fea000b800000 */
[----:B----4-:R4:W1:Y:S02]  /*1fd30*/  SHFL.IDX PT, R2, R14, 0x2, 0x181f ;  /* 0x00581f000e027f89 */ /* 0x01086400000e0000 */
.L_x_2546:
        /* <DEDUP_REMOVED lines=20> */
.L_x_2497:
[----:B------:R-:W-:Y:S05]  /*1fe80*/  BSYNC B0 ;  /* 0x0000000000007941 */ /* 0x000fea0003800000 */
.L_x_2496:
[----:B------:R-:W-:Y:S05]  /*1fe90*/  BRA.DIV ~URZ, `(.L_x_2498) ;  /* 0x000022b27f007947 */ /* 0x000fea000b800000 */
[----:B--2---:R2:W3:Y:S04]  /*1fea0*/  SHFL.IDX PT, R10, R11, 0x3, 0x181f ;  /* 0x00781f000b0a7f89 */ /* 0x0044e800000e0000 */
[----:B-1----:R2:W1:Y:S02]  /*1feb0*/  SHFL.IDX PT, R2, R14, 0x3, 0x181f ;  /* 0x00781f000e027f89 */ /* 0x00246400000e0000 */
.L_x_2547:
        /* <DEDUP_REMOVED lines=19> */
.L_x_2478:
[----:B------:R-:W-:Y:S05]  /*1fff0*/  BSYNC B1 ;  /* 0x0000000000017941 */ /* 0x000fea0003800000 */
.L_x_2462:
        /* <DEDUP_REMOVED lines=11> */
[----:B--234-:R-:W-:-:S04]  /*200b0*/  LOP3.LUT R14, R0, 0x1f, RZ, 0xc0, !PT ;  /* 0x0000001f000e7812 */ /* 0x01cfc800078ec0ff */
[----:B------:R-:W-:Y:S01]  /*200c0*/  ISETP.NE.AND P6, PT, R14, 0x1f, PT ;  /* 0x0000001f0e00780c */ /* 0x000fe20003fc5270 */
[----:B------:R-:W-:Y:S10]  /*200d0*/  BRA.DIV ~URZ, `(.L_x_2500) ;  /* 0x000021427f007947 */ /* 0x000ff4000b800000 */
[----:B------:R1:W2:Y:S02]  /*200e0*/  SHFL.IDX PT, R10, R114, RZ, 0x1f ;  /* 0x00001fff720a7589 */ /* 0x0002a400000e0000 */
.L_x_2548:
[----:B------:R-:W-:Y:S05]  /*200f0*/  BRA.DIV ~URZ, `(.L_x_2501) ;  /* 0x000021927f007947 */ /* 0x000fea000b800000 */
[----:B------:R3:W4:Y:S02]  /*20100*/  SHFL.IDX PT, R8, R114, 0x1, 0x1f ;  /* 0x00201f0072087f89 */ /* 0x00072400000e0000 */
.L_x_2549:
        /* <DEDUP_REMOVED lines=19> */
.L_x_2550:
        /* <DEDUP_REMOVED lines=16> */
.L_x_2551:
[----:B---3--:R-:W-:Y:S01]  /*20340*/  IMAD R0, R0, c[0x0][0x538], RZ ;  /* 0x00014e0000007a24 */ /* 0x008fe200078e02ff */
[----:B------:R-:W-:Y:S04]  /*20350*/  BSSY B1, `(.L_x_2504) ;  /* 0x00000d0000017945 */ /* 0x000fe80003800000 */
[----:B----4-:R-:W-:-:S04]  /*20360*/  IADD3 R8, R0, R8, RZ ;  /* 0x0000000800087210 */ /* 0x010fc80007ffe0ff */
[----:B--2---:R-:W-:-:S13]  /*20370*/  ISETP.GT.AND P0, PT, R8, R10, PT ;  /* 0x0000000a0800720c */ /* 0x004fda0003f04270 */
[----:B------:R-:W-:Y:S05]  /*20380*/  @P0 BRA `(.L_x_2505) ;  /* 0x0000025000000947 */ /* 0x000fea0003800000 */
.L_x_2509:
        /* <DEDUP_REMOVED lines=17> */
.L_x_2552:
        /* <DEDUP_REMOVED lines=16> */
.L_x_2553:
[----:B--2---:R-:W-:-:S05]  /*205a0*/  IMAD R0, R0, c[0x0][0x538], RZ ;  /* 0x00014e0000007a24 */ /* 0x004fca00078e02ff */
[----:B------:R-:W-:-:S04]  /*205b0*/  IADD3 R8, R0, R8, RZ ;  /* 0x0000000800087210 */ /* 0x000fc80007ffe0ff */
[----:B------:R-:W-:-:S13]  /*205c0*/  ISETP.GT.AND P0, PT, R8, R10, PT ;  /* 0x0000000a0800720c */ /* 0x000fda0003f04270 */
[----:B-1----:R-:W-:Y:S05]  /*205d0*/  @!P0 BRA `(.L_x_2509) ;  /* 0xfffffdb000008947 */ /* 0x002fea000383ffff */
.L_x_2505:
[----:B------:R-:W-:-:S05]  /*205e0*/  IADD3 R12, -R0, R8, RZ ;  /* 0x00000008000c7210 */ /* 0x000fca0007ffe1ff */
[----:B------:R-:W-:-:S05]  /*205f0*/  IMAD R0, R4, c[0x0][0x538], R12 ;  /* 0x00014e0004007a24 */ /* 0x000fca00078e020c */
[----:B------:R-:W-:Y:S01]  /*20600*/  ISETP.GT.AND P0, PT, R0, R10, PT ;  /* 0x0000000a0000720c */ /* 0x000fe20003f04270 */
[----:B------:R-:W-:-:S12]  /*20610*/  BRA.DIV ~URZ, `(.L_x_2510) ;  /* 0x000020d27f007947 */ /* 0x000fd8000b800000 */
[----:B------:R-:W-:-:S03]  /*20620*/  VOTE.ANY R11, PT, !P0 ;  /* 0x00000000000b7806 */ /* 0x000fc600040e0100 */
.L_x_2554:
[----:B------:R-:W2:Y:S01]  /*20630*/  LDL.LU R2, [R1+0xc] ;  /* 0x00000c0001027983 */ /* 0x000ea20000300800 */
[----:B------:R-:W2:Y:S02]  /*20640*/  POPC R0, R11 ;  /* 0x0000000b00007309 */ /* 0x000ea40000000000 */
[----:B--2---:R-:W-:-:S05]  /*20650*/  IADD3 R2, R0, R2, RZ ;  /* 0x0000000200027210 */ /* 0x004fca0007ffe0ff */
[----:B------:R2:W-:Y:S01]  /*20660*/  STL [R1+0xc], R2 ;  /* 0x00000c0201007387 */ /* 0x0005e20000100800 */
[----:B------:R-:W-:Y:S05]  /*20670*/  BRA.DIV ~URZ, `(.L_x_2511) ;  /* 0x000020c27f007947 */ /* 0x000fea000b800000 */
[----:B------:R3:W4:Y:S04]  /*20680*/  SHFL.IDX PT, R8, R6, R0, 0x1f ;  /* 0x00001f0006087589 */ /* 0x00072800000e0000 */
[----:B------:R3:W1:Y:S02]  /*20690*/  SHFL.IDX PT, R7, R7, R0, 0x1f ;  /* 0x00001f0007077589 */ /* 0x00066400000e0000 */
.L_x_2555:
[----:B------:R-:W-:Y:S01]  /*206a0*/  ISETP.NE.AND P0, PT, R11, RZ, PT ;  /* 0x000000ff0b00720c */ /* 0x000fe20003f05270 */
[----:B------:R-:W-:-:S12]  /*206b0*/  BSSY B0, `(.L_x_2512) ;  /* 0x0000005000007945 */ /* 0x000fd80003800000 */
[----:B------:R-:W-:Y:S05]  /*206c0*/  @!P0 BRA `(.L_x_2513) ;  /* 0x0000003000008947 */ /* 0x000fea0003800000 */
[----:B---3--:R-:W-:Y:S01]  /*206d0*/  IADD3 R0, R0, -0x1, RZ ;  /* 0xffffffff00007810 */ /* 0x008fe20007ffe0ff */
[----:B------:R-:W-:Y:S05]  /*206e0*/  BRA.DIV ~URZ, `(.L_x_2514) ;  /* 0x000021227f007947 */ /* 0x000fea000b800000 */
[----:B------:R3:W2:Y:S02]  /*206f0*/  SHFL.IDX PT, R13, R4, R0, 0x1f ;  /* 0x00001f00040d7589 */ /* 0x0006a400000e0000 */
.L_x_2513:
[----:B------:R-:W-:Y:S05]  /*20700*/  BSYNC B0 ;  /* 0x0000000000007941 */ /* 0x000fea0003800000 */
.L_x_2512:
[----:B--23--:R-:W-:Y:S01]  /*20710*/  IMAD R0, R13, c[0x0][0x538], R12 ;  /* 0x00014e000d007a24 */ /* 0x00cfe200078e020c */
[----:B-1----:R-:W-:Y:S01]  /*20720*/  ISETP.NE.AND P0, PT, R7, 0x1, PT ;  /* 0x000000010700780c */ /* 0x002fe20003f05270 */
[----:B------:R-:W-:Y:S03]  /*20730*/  BSSY B0, `(.L_x_2515) ;  /* 0x0000088000007945 */ /* 0x000fe60003800000 */
[----:B------:R1:W-:Y:S01]  /*20740*/  STL [R1], R0 ;  /* 0x0000000001007387 */ /* 0x0003e20000100800 */
[----:B------:R-:W-:-:S08]  /*20750*/  IADD3 R6, -R0, R10, RZ ;  /* 0x0000000a00067210 */ /* 0x000fd00007ffe1ff */
[----:B------:R-:W-:Y:S05]  /*20760*/  @!P0 BRA `(.L_x_2516) ;  /* 0x000003f000008947 */ /* 0x000fea0003800000 */
[-C--:B-1--4-:R-:W-:Y:S02]  /*20770*/  IABS R0, R8.reuse ;  /* 0x0000000800007213 */ /* 0x092fe40000000000 */
        /* <DEDUP_REMOVED lines=62> */
.L_x_2516:
        /* <DEDUP_REMOVED lines=69> */
.L_x_2517:
[----:B------:R-:W-:Y:S05]  /*20fb0*/  BSYNC B0 ;  /* 0x0000000000007941 */ /* 0x000fea0003800000 */
.L_x_2515:
[----:B------:R-:W-:-:S04]  /*20fc0*/  LOP3.LUT R2, RZ, R2, RZ, 0x33, !PT ;  /* 0x00000002ff027212 */ /* 0x000fc800078e33ff */
[----:B-1----:R-:W-:-:S05]  /*20fd0*/  IADD3 R0, R2, R8, RZ ;  /* 0x0000000802007210 */ /* 0x002fca0007ffe0ff */
[----:B------:R1:W-:Y:S01]  /*20fe0*/  STL [R1+0x4], R0 ;  /* 0x0000040001007387 */ /* 0x0003e20000100800 */
[----:B------:R-:W-:Y:S05]  /*20ff0*/  BRA `(.L_x_2518) ;  /* 0x0000005000007947 */ /* 0x000fea0003800000 */
.L_x_2506:
[----:B------:R-:W-:Y:S01]  /*21000*/  MOV R0, c[0x0][0x53c] ;  /* 0x00014f0000007a02 */ /* 0x000fe20000000f00 */
[----:B------:R2:W-:Y:S04]  /*21010*/  STL [R1], R10 ;  /* 0x0000000a01007387 */ /* 0x0005e80000100800 */
[----:B------:R2:W-:Y:S04]  /*21020*/  STL [R1+0x4], RZ ;  /* 0x000004ff01007387 */ /* 0x0005e80000100800 */
[----:B------:R2:W-:Y:S04]  /*21030*/  STL [R1+0x8], RZ ;  /* 0x000008ff01007387 */ /* 0x0005e80000100800 */
[----:B------:R2:W-:Y:S02]  /*21040*/  STL [R1+0xc], R0 ;  /* 0x00000c0001007387 */ /* 0x0005e40000100800 */
.L_x_2518:
[----:B------:R-:W-:Y:S05]  /*21050*/  BSYNC B1 ;  /* 0x0000000000017941 */ /* 0x000fea0003800000 */
.L_x_2504:
[----:B-1----:R-:W3:Y:S04]  /*21060*/  LDL R4, [R1] ;  /* 0x0000000001047983 */ /* 0x002ee80000100800 */
        /* <DEDUP_REMOVED lines=8> */
.L_x_2499:
[----:B--2---:R-:W2:Y:S02]  /*210f0*/  LDL R0, [R1+0xc] ;  /* 0x00000c0001007983 */ /* 0x004ea40000100800 */
[----:B--2---:R-:W-:-:S13]  /*21100*/  ISETP.GE.AND P0, PT, R0, c[0x0][0x53c], PT ;  /* 0x00014f0000007a0c */ /* 0x004fda0003f06270 */
[----:B-1-3--:R-:W-:Y:S01]  /*21110*/  @P0 CALL.REL.NOINC `(.L_x_2519) ;  /* 0x0000001000000944 */ /* 0x00afe20003c00000 */
[----:B------:R-:W-:Y:S05]  /*21120*/  BRA `(.L_x_2520) ;  /* 0xfffe08b000007947 */ /* 0x000fea000383ffff */
.L_x_2519:
[----:B------:R-:W-:Y:S05]  /*21130*/  EXIT ;  /* 0x000000000000794d */ /* 0x000fea0003800000 */
.L_x_2308:
[----:B------:R-:W-:Y:S01]  /*21140*/  IMAD.MOV.U32 R0, RZ, RZ, R5 ;  /* 0x000000ffff007224 */ /* 0x000fe200078e0005 */
[----:B------:R-:W-:Y:S02]  /*21150*/  MOV R2, 0x1 ;  /* 0x0000000100027802 */ /* 0x000fe40000000f00 */
[----:B------:R-:W-:Y:S02]  /*21160*/  MOV R3, 0x21180 ;  /* 0x0002118000037802 */ /* 0x000fe40000000f00 */
[----:B------:R-:W-:Y:S05]  /*21170*/  CALL.REL.NOINC `($__internal_50_$__cuda_sm70_shflsync_up_p) ;  /* 0x000017a000007944 */ /* 0x000fea0003c00000 */
[----:B------:R-:W-:Y:S01]  /*21180*/  MOV R0, R4 ;  /* 0x0000000400007202 */ /* 0x000fe20000000f00 */
[----:B------:R-:W-:Y:S05]  /*21190*/  BRA `(.L_x_2521) ;  /* 0xfffdf2e000007947 */ /* 0x000fea000383ffff */
.L_x_2309:
[----:B------:R-:W-:Y:S01]  /*211a0*/  IMAD.MOV.U32 R0, RZ, RZ, R5 ;  /* 0x000000ffff007224 */ /* 0x000fe200078e0005 */
[----:B------:R-:W-:Y:S02]  /*211b0*/  MOV R2, 0x2 ;  /* 0x0000000200027802 */ /* 0x000fe40000000f00 */
[----:B------:R-:W-:Y:S02]  /*211c0*/  MOV R3, 0x211e0 ;  /* 0x000211e000037802 */ /* 0x000fe40000000f00 */
[----:B------:R-:W-:Y:S05]  /*211d0*/  CALL.REL.NOINC `($__internal_50_$__cuda_sm70_shflsync_up_p) ;  /* 0x0000174000007944 */ /* 0x000fea0003c00000 */
[----:B------:R-:W-:Y:S01]  /*211e0*/  SEL R0, R4, RZ, P4 ;  /* 0x000000ff04007207 */ /* 0x000fe20002000000 */
[----:B------:R-:W-:Y:S01]  /*211f0*/  IMAD.MOV.U32 R2, RZ, RZ, 0x4 ;  /* 0x00000004ff027424 */ /* 0x000fe200078e00ff */
[----:B------:R-:W-:-:S03]  /*21200*/  MOV R3, 0x21230 ;  /* 0x0002123000037802 */ /* 0x000fc60000000f00 */
[----:B------:R-:W-:Y:S02]  /*21210*/  IMAD.IADD R0, R5, 0x1, R0 ;  /* 0x0000000105007824 */ /* 0x000fe400078e0200 */
        /* <DEDUP_REMOVED lines=13> */
[----:B------:R-:W-:Y:S02]  /*212f0*/  MOV R3, 0x1f ;  /* 0x0000001f00037802 */ /* 0x000fe40000000f00 */
[----:B------:R-:W-:Y:S01]  /*21300*/  MOV R2, 0x21340 ;  /* 0x0002134000027802 */ /* 0x000fe20000000f00 */
[----:B------:R-:W-:-:S04]  /*21310*/  IMAD.IADD R4, R0, 0x1, R4 ;  /* 0x0000000100047824 */ /* 0x000fc800078e0204 */
[----:B------:R-:W-:Y:S02]  /*21320*/  IMAD.MOV.U32 R9, RZ, RZ, R4 ;  /* 0x000000ffff097224 */ /* 0x000fe400078e0004 */
[----:B------:R-:W-:Y:S05]  /*21330*/  CALL.REL.NOINC `($__internal_49_$__cuda_sm70_shflsync_idx_p) ;  /* 0x0000159000007944 */ /* 0x000fea0003c00000 */
[----:B------:R-:W-:Y:S01]  /*21340*/  MOV R0, R5 ;  /* 0x0000000500007202 */ /* 0x000fe20000000f00 */
[----:B------:R-:W-:Y:S05]  /*21350*/  BRA `(.L_x_2522) ;  /* 0xfffdf22000007947 */ /* 0x000fea000383ffff */
.L_x_2311:
[----:B------:R-:W-:Y:S02]  /*21360*/  SEL R0, RZ, 0x1, P0 ;  /* 0x00000001ff007807 */ /* 0x000fe40000000000 */
[----:B------:R-:W-:Y:S02]  /*21370*/  MOV R2, 0x21390 ;  /* 0x0002139000027802 */ /* 0x000fe40000000f00 */
[----:B------:R-:W-:Y:S05]  /*21380*/  CALL.REL.NOINC `($__internal_51_$__cuda_sm70_votesync_ballot) ;  /* 0x0000160000007944 */ /* 0x000fea0003c00000 */
[----:B------:R-:W-:Y:S01]  /*21390*/  MOV R11, R0 ;  /* 0x00000000000b7202 */ /* 0x000fe20000000f00 */
[----:B------:R-:W-:Y:S05]  /*213a0*/  BRA `(.L_x_2523) ;  /* 0xfffdf26000007947 */ /* 0x000fea000383ffff */
.L_x_2312:
[----:B------:R-:W-:Y:S01]  /*213b0*/  IMAD.MOV.U32 R9, RZ, RZ, R10 ;  /* 0x000000ffff097224 */ /* 0x000fe200078e000a */
[----:B------:R-:W-:Y:S01]  /*213c0*/  MOV R5, R0 ;  /* 0x0000000000057202 */ /* 0x000fe20000000f00 */
[----:B------:R-:W-:Y:S01]  /*213d0*/  IMAD.MOV.U32 R3, RZ, RZ, 0x1f ;  /* 0x0000001fff037424 */ /* 0x000fe200078e00ff */
[----:B-1----:R-:W-:Y:S02]  /*213e0*/  MOV R2, 0x21400 ;  /* 0x0002140000027802 */ /* 0x002fe40000000f00 */
[----:B------:R-:W-:Y:S05]  /*213f0*/  CALL.REL.NOINC `($__internal_49_$__cuda_sm70_shflsync_idx_p) ;  /* 0x000014d000007944 */ /* 0x000fea0003c00000 */
[----:B------:R-:W-:Y:S01]  /*21400*/  IMAD.MOV.U32 R13, RZ, RZ, R5 ;  /* 0x000000ffff0d7224 */ /* 0x000fe200078e0005 */
[----:B------:R-:W-:Y:S01]  /*21410*/  MOV R9, R8 ;  /* 0x0000000800097202 */ /* 0x000fe20000000f00 */
[----:B------:R-:W-:Y:S01]  /*21420*/  IMAD.MOV.U32 R6, RZ, RZ, RZ ;  /* 0x000000ffff067224 */ /* 0x000fe200078e00ff */
[----:B------:R-:W-:Y:S01]  /*21430*/  MOV R5, R0 ;  /* 0x0000000000057202 */ /* 0x000fe20000000f00 */
[----:B------:R-:W-:Y:S01]  /*21440*/  IMAD.MOV.U32 R3, RZ, RZ, 0x1f ;  /* 0x0000001fff037424 */ /* 0x000fe200078e00ff */
[----:B------:R-:W-:-:S02]  /*21450*/  MOV R2, 0x21470 ;  /* 0x0002147000027802 */ /* 0x000fc40000000f00 */
[----:B------:R-:W-:Y:S05]  /*21460*/  CALL.REL.NOINC `($__internal_49_$__cuda_sm70_shflsync_idx_p) ;  /* 0x0000146000007944 */ /* 0x000fea0003c00000 */
[----:B------:R-:W-:Y:S01]  /*21470*/  MOV R10, R5 ;  /* 0x00000005000a7202 */ /* 0x000fe20000000f00 */
[----:B------:R-:W-:Y:S05]  /*21480*/  BRA `(.L_x_2524) ;  /* 0xfffdf1f000007947 */ /* 0x000fea000383ffff */
.L_x_2315:
[----:B------:R-:W-:Y:S01]  /*21490*/  IMAD.MOV.U32 R9, RZ, RZ, R4 ;  /* 0x000000ffff097224 */ /* 0x000fe200078e0004 */
[----:B------:R-:W-:-:S02]  /*214a0*/  MOV R3, 0x1f ;  /* 0x0000001f00037802 */ /* 0x000fc40000000f00 */
[----:B-1----:R-:W-:Y:S02]  /*214b0*/  MOV R2, 0x214d0 ;  /* 0x000214d000027802 */ /* 0x002fe40000000f00 */
[----:B--234-:R-:W-:Y:S05]  /*214c0*/  CALL.REL.NOINC `($__internal_49_$__cuda_sm70_shflsync_idx_p) ;  /* 0x0000140000007944 */ /* 0x01cfea0003c00000 */
[----:B------:R-:W-:Y:S01]  /*214d0*/  MOV R6, R5 ;  /* 0x0000000500067202 */ /* 0x000fe20000000f00 */
[----:B------:R-:W-:Y:S05]  /*214e0*/  BRA `(.L_x_2314) ;  /* 0xfffdf1f000007947 */ /* 0x000fea000383ffff */
.L_x_2370:
[----:B------:R-:W-:Y:S01]  /*214f0*/  IMAD.MOV.U32 R9, RZ, RZ, R12 ;  /* 0x000000ffff097224 */ /* 0x000fe200078e000c */
[----:B------:R-:W-:Y:S01]  /*21500*/  MOV R5, RZ ;  /* 0x000000ff00057202 */ /* 0x000fe20000000f00 */
[----:B------:R-:W-:Y:S01]  /*21510*/  IMAD.MOV.U32 R3, RZ, RZ, 0x181f ;  /* 0x0000181fff037424 */ /* 0x000fe200078e00ff */
[----:B------:R-:W-:Y:S02]  /*21520*/  MOV R2, 0x21540 ;  /* 0x0002154000027802 */ /* 0x000fe40000000f00 */
[----:B-----5:R-:W-:Y:S05]  /*21530*/  CALL.REL.NOINC `($__internal_49_$__cuda_sm70_shflsync_idx_p) ;  /* 0x0000139000007944 */ /* 0x020fea0003c00000 */
[----:B------:R-:W-:Y:S01]  /*21540*/  MOV R4, R5 ;  /* 0x0000000500047202 */ /* 0x000fe20000000f00 */
[----:B------:R-:W-:Y:S05]  /*21550*/  BRA `(.L_x_2525) ;  /* 0xfffe850000007947 */ /* 0x000fea000383ffff */
.L_x_2371:
[----:B------:R-:W-:Y:S01]  /*21560*/  IMAD.MOV.U32 R9, RZ, RZ, R15 ;  /* 0x000000ffff097224 */ /* 0x000fe200078e000f */
[----:B------:R-:W-:Y:S01]  /*21570*/  MOV R5, RZ ;  /* 0x000000ff00057202 */ /* 0x000fe20000000f00 */
[----:B------:R-:W-:Y:S01]  /*21580*/  IMAD.MOV.U32 R3, RZ, RZ, 0x181f ;  /* 0x0000181fff037424 */ /* 0x000fe200078e00ff */
[----:B------:R-:W-:Y:S02]  /*21590*/  MOV R2, 0x215b0 ;  /* 0x000215b000027802 */ /* 0x000fe40000000f00 */
[----:B-12--5:R-:W-:Y:S05]  /*215a0*/  CALL.REL.NOINC `($__internal_49_$__cuda_sm70_shflsync_idx_p) ;  /* 0x0000132000007944 */ /* 0x026fea0003c00000 */
[----:B------:R-:W-:Y:S01]  /*215b0*/  MOV R2, R5 ;  /* 0x0000000500027202 */ /* 0x000fe20000000f00 */
[----:B------:R-:W-:Y:S05]  /*215c0*/  BRA `(.L_x_2526) ;  /* 0xfffe84b000007947 */ /* 0x000fea000383ffff */
.L_x_2374:
[----:B--2---:R-:W-:Y:S01]  /*215d0*/  IMAD.MOV.U32 R9, RZ, RZ, R12 ;  /* 0x000000ffff097224 */ /* 0x004fe200078e000c */
[----:B------:R-:W-:Y:S01]  /*215e0*/  MOV R5, 0x1 ;  /* 0x0000000100057802 */ /* 0x000fe20000000f00 */
[----:B------:R-:W-:Y:S01]  /*215f0*/  IMAD.MOV.U32 R3, RZ, RZ, 0x181f ;  /* 0x0000181fff037424 */ /* 0x000fe200078e00ff */
[----:B----4-:R-:W-:-:S02]  /*21600*/  MOV R2, 0x21620 ;  /* 0x0002162000027802 */ /* 0x010fc40000000f00 */
[----:B-1---5:R-:W-:Y:S05]  /*21610*/  CALL.REL.NOINC `($__internal_49_$__cuda_sm70_shflsync_idx_p) ;  /* 0x000012b000007944 */ /* 0x022fea0003c00000 */
[----:B------:R-:W-:Y:S01]  /*21620*/  IMAD.MOV.U32 R4, RZ, RZ, R5 ;  /* 0x000000ffff047224 */ /* 0x000fe200078e0005 */
[----:B------:R-:W-:Y:S01]  /*21630*/  MOV R5, 0x1 ;  /* 0x0000000100057802 */ /* 0x000fe20000000f00 */
[----:B------:R-:W-:Y:S01]  /*21640*/  IMAD.MOV.U32 R9, RZ, RZ, R15 ;  /* 0x000000ffff097224 */ /* 0x000fe200078e000f */
[----:B------:R-:W-:-:S02]  /*21650*/  MOV R3, 0x181f ;  /* 0x0000181f00037802 */ /* 0x000fc40000000f00 */
[----:B------:R-:W-:Y:S02]  /*21660*/  MOV R2, 0x21680 ;  /* 0x0002168000027802 */ /* 0x000fe40000000f00 */
[----:B------:R-:W-:Y:S05]  /*21670*/  CALL.REL.NOINC `($__internal_49_$__cuda_sm70_shflsync_idx_p) ;  /* 0x0000125000007944 */ /* 0x000fea0003c00000 */
[----:B------:R-:W-:Y:S01]  /*21680*/  MOV R2, R5 ;  /* 0x0000000500027202 */ /* 0x000fe20000000f00 */
[----:B------:R-:W-:Y:S05]  /*21690*/  BRA `(.L_x_2527) ;  /* 0xfffe85c000007947 */ /* 0x000fea000383ffff */
.L_x_2377:
[----:B---3--:R-:W-:Y:S01]  /*216a0*/  IMAD.MOV.U32 R9, RZ, RZ, R12 ;  /* 0x000000ffff097224 */ /* 0x008fe200078e000c */
[----:B------:R-:W-:Y:S01]  /*216b0*/  MOV R5, 0x2 ;  /* 0x0000000200057802 */ /* 0x000fe20000000f00 */
[----:B------:R-:W-:Y:S01]  /*216c0*/  IMAD.MOV.U32 R3, RZ, RZ, 0x181f ;  /* 0x0000181fff037424 */ /* 0x000fe200078e00ff */
[----:B----4-:R-:W-:Y:S02]  /*216d0*/  MOV R2, 0x216f0 ;  /* 0x000216f000027802 */ /* 0x010fe40000000f00 */
[----:B-12--5:R-:W-:Y:S05]  /*216e0*/  CALL.REL.NOINC `($__internal_49_$__cuda_sm70_shflsync_idx_p) ;  /* 0x000011e000007944 */ /* 0x026fea0003c00000 */
[----:B------:R-:W-:Y:S01]  /*216f0*/  MOV R4, R5 ;  /* 0x0000000500047202 */ /* 0x000fe20000000f00 */
[----:B------:R-:W-:Y:S05]  /*21700*/  BRA `(.L_x_2528) ;  /* 0xfffe86d000007947 */ /* 0x000fea000383ffff */
.L_x_2378:
[----:B------:R-:W-:Y:S01]  /*21710*/  IMAD.MOV.U32 R9, RZ, RZ, R15 ;  /* 0x000000ffff097224 */ /* 0x000fe200078e000f */
[----:B------:R-:W-:Y:S01]  /*21720*/  MOV R5, 0x2 ;  /* 0x0000000200057802 */ /* 0x000fe20000000f00 */
[----:B------:R-:W-:Y:S01]  /*21730*/  IMAD.MOV.U32 R3, RZ, RZ, 0x181f ;  /* 0x0000181fff037424 */ /* 0x000fe200078e00ff */
[----:B----4-:R-:W-:Y:S02]  /*21740*/  MOV R2, 0x21760 ;  /* 0x0002176000027802 */ /* 0x010fe40000000f00 */
[----:B-123-5:R-:W-:Y:S05]  /*21750*/  CALL.REL.NOINC `($__internal_49_$__cuda_sm70_shflsync_idx_p) ;  /* 0x0000117000007944 */ /* 0x02efea0003c00000 */
[----:B------:R-:W-:Y:S01]  /*21760*/  MOV R2, R5 ;  /* 0x0000000500027202 */ /* 0x000fe20000000f00 */
[----:B------:R-:W-:Y:S05]  /*21770*/  BRA `(.L_x_2529) ;  /* 0xfffe868000007947 */ /* 0x000fea000383ffff */
.L_x_2381:
[----:B-1----:R-:W-:Y:S01]  /*21780*/  IMAD.MOV.U32 R9, RZ, RZ, R12 ;  /* 0x000000ffff097224 */ /* 0x002fe200078e000c */
[----:B------:R-:W-:Y:S01]  /*21790*/  MOV R5, 0x3 ;  /* 0x0000000300057802 */ /* 0x000fe20000000f00 */
[----:B------:R-:W-:Y:S01]  /*217a0*/  IMAD.MOV.U32 R3, RZ, RZ, 0x181f ;  /* 0x0000181fff037424 */ /* 0x000fe200078e00ff */
[----:B--2---:R-:W-:-:S02]  /*217b0*/  MOV R2, 0x217d0 ;  /* 0x000217d000027802 */ /* 0x004fc40000000f00 */
[----:B---345:R-:W-:Y:S05]  /*217c0*/  CALL.REL.NOINC `($__internal_49_$__cuda_sm70_shflsync_idx_p) ;  /* 0x0000110000007944 */ /* 0x038fea0003c00000 */
        /* <DEDUP_REMOVED lines=8> */
.L_x_2458:
[----:B------:R-:W-:Y:S01]  /*21850*/  IMAD.MOV.U32 R2, RZ, RZ, R214 ;  /* 0x000000ffff027224 */ /* 0x000fe200078e00d6 */
[----:B------:R-:W-:Y:S02]  /*21860*/  MOV R5, 0x2 ;  /* 0x0000000200057802 */ /* 0x000fe40000000f00 */
[----:B------:R-:W-:Y:S02]  /*21870*/  MOV R3, 0x21890 ;  /* 0x0002189000037802 */ /* 0x000fe40000000f00 */
[----:B------:R-:W-:Y:S05]  /*21880*/  CALL.REL.NOINC `($__internal_48_$__cuda_sm70_shflsync_bfly_p) ;  /* 0x00000ff000007944 */ /* 0x000fea0003c00000 */
[----:B------:R-:W-:Y:S01]  /*21890*/  MOV R0, R5 ;  /* 0x0000000500007202 */ /* 0x000fe20000000f00 */
[----:B------:R-:W-:Y:S05]  /*218a0*/  BRA `(.L_x_2531) ;  /* 0xffff999000007947 */ /* 0x000fea000383ffff */
.L_x_2459:
[----:B------:R-:W-:Y:S01]  /*218b0*/  IMAD.MOV.U32 R2, RZ, RZ, R0 ;  /* 0x000000ffff027224 */ /* 0x000fe200078e0000 */
[----:B------:R-:W-:Y:S02]  /*218c0*/  MOV R5, 0x1 ;  /* 0x0000000100057802 */ /* 0x000fe40000000f00 */
[----:B------:R-:W-:Y:S02]  /*218d0*/  MOV R3, 0x218f0 ;  /* 0x000218f000037802 */ /* 0x000fe40000000f00 */
[----:B-1----:R-:W-:Y:S05]  /*218e0*/  CALL.REL.NOINC `($__internal_48_$__cuda_sm70_shflsync_bfly_p) ;  /* 0x00000f9000007944 */ /* 0x002fea0003c00000 */
[----:B------:R-:W-:Y:S01]  /*218f0*/  FADD.FTZ R0, R0, R5 ;  /* 0x0000000500007221 */ /* 0x000fe20000010000 */
[----:B------:R-:W-:Y:S02]  /*21900*/  MOV R2, R216 ;  /* 0x000000d800027202 */ /* 0x000fe40000000f00 */
[----:B------:R-:W-:-:S02]  /*21910*/  MOV R5, 0x2 ;  /* 0x0000000200057802 */ /* 0x000fc40000000f00 */
[----:B------:R-:W-:Y:S02]  /*21920*/  MOV R3, 0x21940 ;  /* 0x0002194000037802 */ /* 0x000fe40000000f00 */
[----:B------:R-:W-:Y:S05]  /*21930*/  CALL.REL.NOINC `($__internal_48_$__cuda_sm70_shflsync_bfly_p) ;  /* 0x00000f4000007944 */ /* 0x000fea0003c00000 */
[----:B------:R-:W-:Y:S01]  /*21940*/  FADD.FTZ R4, R216, R5 ;  /* 0x00000005d8047221 */ /* 0x000fe20000010000 */
[----:B------:R-:W-:Y:S02]  /*21950*/  MOV R5, 0x1 ;  /* 0x0000000100057802 */ /* 0x000fe40000000f00 */
[----:B------:R-:W-:Y:S02]  /*21960*/  MOV R3, 0x21990 ;  /* 0x0002199000037802 */ /* 0x000fe40000000f00 */
[----:B------:R-:W-:Y:S02]  /*21970*/  MOV R2, R4 ;  /* 0x0000000400027202 */ /* 0x000fe40000000f00 */
[----:B------:R-:W-:Y:S05]  /*21980*/  CALL.REL.NOINC `($__internal_48_$__cuda_sm70_shflsync_bfly_p) ;  /* 0x00000ef000007944 */ /* 0x000fea0003c00000 */
[----:B------:R-:W-:Y:S01]  /*21990*/  MOV R3, R5 ;  /* 0x0000000500037202 */ /* 0x000fe20000000f00 */
[----:B------:R-:W-:Y:S05]  /*219a0*/  BRA `(.L_x_2532) ;  /* 0xffff990000007947 */ /* 0x000fea000383ffff */
.L_x_2466:
[----:B--234-:R-:W-:Y:S01]  /*219b0*/  IMAD.MOV.U32 R9, RZ, RZ, R13 ;  /* 0x000000ffff097224 */ /* 0x01cfe200078e000d */
[----:B------:R-:W-:Y:S01]  /*219c0*/  MOV R5, RZ ;  /* 0x000000ff00057202 */ /* 0x000fe20000000f00 */
[----:B------:R-:W-:Y:S01]  /*219d0*/  IMAD.MOV.U32 R3, RZ, RZ, 0x181f ;  /* 0x0000181fff037424 */ /* 0x000fe200078e00ff */
[----:B------:R-:W-:Y:S02]  /*219e0*/  MOV R2, 0x21a00 ;  /* 0x00021a0000027802 */ /* 0x000fe40000000f00 */
[----:B-1----:R-:W-:Y:S05]  /*219f0*/  CALL.REL.NOINC `($__internal_49_$__cuda_sm70_shflsync_idx_p) ;  /* 0x00000ed000007944 */ /* 0x002fea0003c00000 */
[----:B------:R-:W-:Y:S01]  /*21a00*/  MOV R10, R5 ;  /* 0x00000005000a7202 */ /* 0x000fe20000000f00 */
[----:B------:R-:W-:Y:S05]  /*21a10*/  BRA `(.L_x_2533) ;  /* 0xffffb58000007947 */ /* 0x000fea000383ffff */
.L_x_2467:
[----:B------:R-:W-:Y:S01]  /*21a20*/  IMAD.MOV.U32 R9, RZ, RZ, R14 ;  /* 0x000000ffff097224 */ /* 0x000fe200078e000e */
[----:B------:R-:W-:Y:S01]  /*21a30*/  MOV R5, RZ ;  /* 0x000000ff00057202 */ /* 0x000fe20000000f00 */
[----:B------:R-:W-:Y:S01]  /*21a40*/  IMAD.MOV.U32 R3, RZ, RZ, 0x181f ;  /* 0x0000181fff037424 */ /* 0x000fe200078e00ff */
[----:B------:R-:W-:-:S02]  /*21a50*/  MOV R2, 0x21a70 ;  /* 0x00021a7000027802 */ /* 0x000fc40000000f00 */
[----:B-123--:R-:W-:Y:S05]  /*21a60*/  CALL.REL.NOINC `($__internal_49_$__cuda_sm70_shflsync_idx_p) ;  /* 0x00000e6000007944 */ /* 0x00efea0003c00000 */
[----:B------:R-:W-:Y:S01]  /*21a70*/  MOV R2, R5 ;  /* 0x0000000500027202 */ /* 0x000fe20000000f00 */
[----:B------:R-:W-:Y:S05]  /*21a80*/  BRA `(.L_x_2534) ;  /* 0xffffb53000007947 */ /* 0x000fea000383ffff */
.L_x_2470:
[----:B--2---:R-:W-:Y:S01]  /*21a90*/  IMAD.MOV.U32 R9, RZ, RZ, R13 ;  /* 0x000000ffff097224 */ /* 0x004fe200078e000d */
[----:B------:R-:W-:Y:S01]  /*21aa0*/  MOV R5, 0x1 ;  /* 0x0000000100057802 */ /* 0x000fe20000000f00 */
[----:B------:R-:W-:Y:S01]  /*21ab0*/  IMAD.MOV.U32 R3, RZ, RZ, 0x181f ;  /* 0x0000181fff037424 */ /* 0x000fe200078e00ff */
[----:B------:R-:W-:-:S02]  /*21ac0*/  MOV R2, 0x21ae0 ;  /* 0x00021ae000027802 */ /* 0x000fc40000000f00 */
[----:B-1-34-:R-:W-:Y:S05]  /*21ad0*/  CALL.REL.NOINC `($__internal_49_$__cuda_sm70_shflsync_idx_p) ;  /* 0x00000df000007944 */ /* 0x01afea0003c00000 */
        /* <DEDUP_REMOVED lines=8> */
.L_x_2473:
[----:B--2---:R-:W-:Y:S01]  /*21b60*/  IMAD.MOV.U32 R9, RZ, RZ, R13 ;  /* 0x000000ffff097224 */ /* 0x004fe200078e000d */
[----:B------:R-:W-:Y:S01]  /*21b70*/  MOV R5, 0x2 ;  /* 0x0000000200057802 */ /* 0x000fe20000000f00 */
[----:B------:R-:W-:Y:S01]  /*21b80*/  IMAD.MOV.U32 R3, RZ, RZ, 0x181f ;  /* 0x0000181fff037424 */ /* 0x000fe200078e00ff */
[----:B------:R-:W-:Y:S02]  /*21b90*/  MOV R2, 0x21bb0 ;  /* 0x00021bb000027802 */ /* 0x000fe40000000f00 */
[----:B-1-34-:R-:W-:Y:S05]  /*21ba0*/  CALL.REL.NOINC `($__internal_49_$__cuda_sm70_shflsync_idx_p) ;  /* 0x00000d2000007944 */ /* 0x01afea0003c00000 */
[----:B------:R-:W-:Y:S01]  /*21bb0*/  MOV R10, R5 ;  /* 0x00000005000a7202 */ /* 0x000fe20000000f00 */
[----:B------:R-:W-:Y:S05]  /*21bc0*/  BRA `(.L_x_2536) ;  /* 0xffffb74000007947 */ /* 0x000fea000383ffff */
.L_x_2474:
[----:B--2---:R-:W-:Y:S01]  /*21bd0*/  IMAD.MOV.U32 R9, RZ, RZ, R14 ;  /* 0x000000ffff097224 */ /* 0x004fe200078e000e */
[----:B------:R-:W-:Y:S01]  /*21be0*/  MOV R5, 0x2 ;  /* 0x0000000200057802 */ /* 0x000fe20000000f00 */
[----:B------:R-:W-:Y:S01]  /*21bf0*/  IMAD.MOV.U32 R3, RZ, RZ, 0x181f ;  /* 0x0000181fff037424 */ /* 0x000fe200078e00ff */
[----:B------:R-:W-:Y:S02]  /*21c00*/  MOV R2, 0x21c20 ;  /* 0x00021c2000027802 */ /* 0x000fe40000000f00 */
[----:B-1-34-:R-:W-:Y:S05]  /*21c10*/  CALL.REL.NOINC `($__internal_49_$__cuda_sm70_shflsync_idx_p) ;  /* 0x00000cb000007944 */ /* 0x01afea0003c00000 */
[----:B------:R-:W-:Y:S01]  /*21c20*/  MOV R2, R5 ;  /* 0x0000000500027202 */ /* 0x000fe20000000f00 */
[----:B------:R-:W-:Y:S05]  /*21c30*/  BRA `(.L_x_2537) ;  /* 0xffffb6f000007947 */ /* 0x000fea000383ffff */
.L_x_2477:
[----:B---3--:R-:W-:Y:S01]  /*21c40*/  IMAD.MOV.U32 R9, RZ, RZ, R13 ;  /* 0x000000ffff097224 */ /* 0x008fe200078e000d */
[----:B------:R-:W-:Y:S01]  /*21c50*/  MOV R5, 0x3 ;  /* 0x0000000300057802 */ /* 0x000fe20000000f00 */
[----:B------:R-:W-:Y:S01]  /*21c60*/  IMAD.MOV.U32 R3, RZ, RZ, 0x181f ;  /* 0x0000181fff037424 */ /* 0x000fe200078e00ff */
[----:B----4-:R-:W-:-:S02]  /*21c70*/  MOV R2, 0x21c90 ;  /* 0x00021c9000027802 */ /* 0x010fc40000000f00 */
[----:B-12---:R-:W-:Y:S05]  /*21c80*/  CALL.REL.NOINC `($__internal_49_$__cuda_sm70_shflsync_idx_p) ;  /* 0x00000c4000007944 */ /* 0x006fea0003c00000 */
        /* <DEDUP_REMOVED lines=8> */
.L_x_2479:
[----:B------:R-:W-:Y:S01]  /*21d10*/  IMAD.MOV.U32 R9, RZ, RZ, R16 ;  /* 0x000000ffff097224 */ /* 0x000fe200078e0010 */
[----:B------:R-:W-:Y:S01]  /*21d20*/  MOV R5, RZ ;  /* 0x000000ff00057202 */ /* 0x000fe20000000f00 */
[----:B------:R-:W-:Y:S01]  /*21d30*/  IMAD.MOV.U32 R3, RZ, RZ, 0x1c1f ;  /* 0x00001c1fff037424 */ /* 0x000fe200078e00ff */
[----:B------:R-:W-:Y:S02]  /*21d40*/  MOV R2, 0x21d60 ;  /* 0x00021d6000027802 */ /* 0x000fe40000000f00 */
[----:B------:R-:W-:Y:S05]  /*21d50*/  CALL.REL.NOINC `($__internal_49_$__cuda_sm70_shflsync_idx_p) ;  /* 0x00000b7000007944 */ /* 0x000fea0003c00000 */
[----:B------:R-:W-:Y:S01]  /*21d60*/  MOV R4, R5 ;  /* 0x0000000500047202 */ /* 0x000fe20000000f00 */
[----:B------:R-:W-:Y:S05]  /*21d70*/  BRA `(.L_x_2539) ;  /* 0xffffbab000007947 */ /* 0x000fea000383ffff */
.L_x_2480:
[----:B------:R-:W-:Y:S01]  /*21d80*/  IMAD.MOV.U32 R9, RZ, RZ, R17 ;  /* 0x000000ffff097224 */ /* 0x000fe200078e0011 */
[----:B------:R-:W-:Y:S01]  /*21d90*/  MOV R5, RZ ;  /* 0x000000ff00057202 */ /* 0x000fe20000000f00 */
[----:B------:R-:W-:Y:S01]  /*21da0*/  IMAD.MOV.U32 R3, RZ, RZ, 0x1c1f ;  /* 0x00001c1fff037424 */ /* 0x000fe200078e00ff */
[----:B------:R-:W-:Y:S02]  /*21db0*/  MOV R2, 0x21dd0 ;  /* 0x00021dd000027802 */ /* 0x000fe40000000f00 */
[----:B-12---:R-:W-:Y:S05]  /*21dc0*/  CALL.REL.NOINC `($__internal_49_$__cuda_sm70_shflsync_idx_p) ;  /* 0x00000b0000007944 */ /* 0x006fea0003c00000 */
[----:B------:R-:W-:Y:S01]  /*21dd0*/  MOV R0, R5 ;  /* 0x0000000500007202 */ /* 0x000fe20000000f00 */
[----:B------:R-:W-:Y:S05]  /*21de0*/  BRA `(.L_x_2540) ;  /* 0xffffba6000007947 */ /* 0x000fea000383ffff */
.L_x_2483:
[----:B-1----:R-:W-:Y:S01]  /*21df0*/  IMAD.MOV.U32 R9, RZ, RZ, R16 ;  /* 0x000000ffff097224 */ /* 0x002fe200078e0010 */
[----:B------:R-:W-:Y:S01]  /*21e00*/  MOV R5, 0x1 ;  /* 0x0000000100057802 */ /* 0x000fe20000000f00 */
[----:B------:R-:W-:Y:S01]  /*21e10*/  IMAD.MOV.U32 R3, RZ, RZ, 0x1c1f ;  /* 0x00001c1fff037424 */ /* 0x000fe200078e00ff */
[----:B------:R-:W-:-:S02]  /*21e20*/  MOV R2, 0x21e40 ;  /* 0x00021e4000027802 */ /* 0x000fc40000000f00 */
[----:B--234-:R-:W-:Y:S05]  /*21e30*/  CALL.REL.NOINC `($__internal_49_$__cuda_sm70_shflsync_idx_p) ;  /* 0x00000a9000007944 */ /* 0x01cfea0003c00000 */
        /* <DEDUP_REMOVED lines=8> */
.L_x_2487:
[----:B------:R-:W-:Y:S01]  /*21ec0*/  IMAD.MOV.U32 R9, RZ, RZ, R11 ;  /* 0x000000ffff097224 */ /* 0x000fe200078e000b */
[----:B------:R-:W-:Y:S01]  /*21ed0*/  MOV R5, RZ ;  /* 0x000000ff00057202 */ /* 0x000fe20000000f00 */
[----:B------:R-:W-:Y:S01]  /*21ee0*/  IMAD.MOV.U32 R3, RZ, RZ, 0x181f ;  /* 0x0000181fff037424 */ /* 0x000fe200078e00ff */
[----:B------:R-:W-:Y:S02]  /*21ef0*/  MOV R2, 0x21f10 ;  /* 0x00021f1000027802 */ /* 0x000fe40000000f00 */
[----:B------:R-:W-:Y:S05]  /*21f00*/  CALL.REL.NOINC `($__internal_49_$__cuda_sm70_shflsync_idx_p) ;  /* 0x000009c000007944 */ /* 0x000fea0003c00000 */
[----:B------:R-:W-:Y:S01]  /*21f10*/  MOV R10, R5 ;  /* 0x00000005000a7202 */ /* 0x000fe20000000f00 */
[----:B------:R-:W-:Y:S05]  /*21f20*/  BRA `(.L_x_2542) ;  /* 0xffffda7000007947 */ /* 0x000fea000383ffff */
.L_x_2488:
[----:B------:R-:W-:Y:S01]  /*21f30*/  IMAD.MOV.U32 R9, RZ, RZ, R14 ;  /* 0x000000ffff097224 */ /* 0x000fe200078e000e */
[----:B------:R-:W-:Y:S01]  /*21f40*/  MOV R5, RZ ;  /* 0x000000ff00057202 */ /* 0x000fe20000000f00 */
[----:B------:R-:W-:Y:S01]  /*21f50*/  IMAD.MOV.U32 R3, RZ, RZ, 0x181f ;  /* 0x0000181fff037424 */ /* 0x000fe200078e00ff */
[----:B------:R-:W-:Y:S02]  /*21f60*/  MOV R2, 0x21f80 ;  /* 0x00021f8000027802 */ /* 0x000fe40000000f00 */
[----:B-12---:R-:W-:Y:S05]  /*21f70*/  CALL.REL.NOINC `($__internal_49_$__cuda_sm70_shflsync_idx_p) ;  /* 0x0000095000007944 */ /* 0x006fea0003c00000 */
[----:B------:R-:W-:Y:S01]  /*21f80*/  MOV R2, R5 ;  /* 0x0000000500027202 */ /* 0x000fe20000000f00 */
[----:B------:R-:W-:Y:S05]  /*21f90*/  BRA `(.L_x_2543) ;  /* 0xffffda2000007947 */ /* 0x000fea000383ffff */
.L_x_2491:
[----:B--2---:R-:W-:Y:S01]  /*21fa0*/  IMAD.MOV.U32 R9, RZ, RZ, R11 ;  /* 0x000000ffff097224 */ /* 0x004fe200078e000b */
[----:B------:R-:W-:Y:S01]  /*21fb0*/  MOV R5, 0x1 ;  /* 0x0000000100057802 */ /* 0x000fe20000000f00 */
[----:B------:R-:W-:Y:S01]  /*21fc0*/  IMAD.MOV.U32 R3, RZ, RZ, 0x181f ;  /* 0x0000181fff037424 */ /* 0x000fe200078e00ff */
[----:B----4-:R-:W-:-:S02]  /*21fd0*/  MOV R2, 0x21ff0 ;  /* 0x00021ff000027802 */ /* 0x010fc40000000f00 */
[----:B-1-3--:R-:W-:Y:S05]  /*21fe0*/  CALL.REL.NOINC `($__internal_49_$__cuda_sm70_shflsync_idx_p) ;  /* 0x000008e000007944 */ /* 0x00afea0003c00000 */
        /* <DEDUP_REMOVED lines=8> */
.L_x_2494:
[----:B-1----:R-:W-:Y:S01]  /*22070*/  IMAD.MOV.U32 R9, RZ, RZ, R11 ;  /* 0x000000ffff097224 */ /* 0x002fe200078e000b */
[----:B------:R-:W-:Y:S01]  /*22080*/  MOV R5, 0x2 ;  /* 0x0000000200057802 */ /* 0x000fe20000000f00 */
[----:B------:R-:W-:Y:S01]  /*22090*/  IMAD.MOV.U32 R3, RZ, RZ, 0x181f ;  /* 0x0000181fff037424 */ /* 0x000fe200078e00ff */
[----:B----4-:R-:W-:Y:S02]  /*220a0*/  MOV R2, 0x220c0 ;  /* 0x000220c000027802 */ /* 0x010fe40000000f00 */
[----:B--23--:R-:W-:Y:S05]  /*220b0*/  CALL.REL.NOINC `($__internal_49_$__cuda_sm70_shflsync_idx_p) ;  /* 0x0000081000007944 */ /* 0x00cfea0003c00000 */
[----:B------:R-:W-:Y:S01]  /*220c0*/  MOV R10, R5 ;  /* 0x00000005000a7202 */ /* 0x000fe20000000f00 */
[----:B------:R-:W-:Y:S05]  /*220d0*/  BRA `(.L_x_2545) ;  /* 0xffffdc4000007947 */ /* 0x000fea000383ffff */
.L_x_2495:
[----:B------:R-:W-:Y:S01]  /*220e0*/  IMAD.MOV.U32 R9, RZ, RZ, R14 ;  /* 0x000000ffff097224 */ /* 0x000fe200078e000e */
[----:B------:R-:W-:Y:S01]  /*220f0*/  MOV R5, 0x2 ;  /* 0x0000000200057802 */ /* 0x000fe20000000f00 */
[----:B------:R-:W-:Y:S01]  /*22100*/  IMAD.MOV.U32 R3, RZ, RZ, 0x181f ;  /* 0x0000181fff037424 */ /* 0x000fe200078e00ff */
[----:B----4-:R-:W-:Y:S02]  /*22110*/  MOV R2, 0x22130 ;  /* 0x0002213000027802 */ /* 0x010fe40000000f00 */
[----:B-123--:R-:W-:Y:S05]  /*22120*/  CALL.REL.NOINC `($__internal_49_$__cuda_sm70_shflsync_idx_p) ;  /* 0x000007a000007944 */ /* 0x00efea0003c00000 */
[----:B------:R-:W-:Y:S01]  /*22130*/  MOV R2, R5 ;  /* 0x0000000500027202 */ /* 0x000fe20000000f00 */
[----:B------:R-:W-:Y:S05]  /*22140*/  BRA `(.L_x_2546) ;  /* 0xffffdbf000007947 */ /* 0x000fea000383ffff */
.L_x_2498:
        /* <DEDUP_REMOVED lines=13> */
.L_x_2500:
[----:B------:R-:W-:Y:S01]  /*22220*/  IMAD.MOV.U32 R9, RZ, RZ, R114 ;  /* 0x000000ffff097224 */ /* 0x000fe200078e0072 */
[----:B------:R-:W-:Y:S01]  /*22230*/  MOV R5, RZ ;  /* 0x000000ff00057202 */ /* 0x000fe20000000f00 */
[----:B------:R-:W-:Y:S01]  /*22240*/  IMAD.MOV.U32 R3, RZ, RZ, 0x1f ;  /* 0x0000001fff037424 */ /* 0x000fe200078e00ff */
[----:B------:R-:W-:Y:S02]  /*22250*/  MOV R2, 0x22270 ;  /* 0x0002227000027802 */ /* 0x000fe40000000f00 */
[----:B------:R-:W-:Y:S05]  /*22260*/  CALL.REL.NOINC `($__internal_49_$__cuda_sm70_shflsync_idx_p) ;  /* 0x0000066000007944 */ /* 0x000fea0003c00000 */
[----:B------:R-:W-:Y:S01]  /*22270*/  MOV R10, R5 ;  /* 0x00000005000a7202 */ /* 0x000fe20000000f00 */
[----:B------:R-:W-:Y:S05]  /*22280*/  BRA `(.L_x_2548) ;  /* 0xffffde6000007947 */ /* 0x000fea000383ffff */
.L_x_2501:
[----:B------:R-:W-:Y:S01]  /*22290*/  IMAD.MOV.U32 R9, RZ, RZ, R114 ;  /* 0x000000ffff097224 */ /* 0x000fe200078e0072 */
[----:B------:R-:W-:Y:S01]  /*222a0*/  MOV R5, 0x1 ;  /* 0x0000000100057802 */ /* 0x000fe20000000f00 */
[----:B------:R-:W-:Y:S01]  /*222b0*/  IMAD.MOV.U32 R3, RZ, RZ, 0x1f ;  /* 0x0000001fff037424 */ /* 0x000fe200078e00ff */
[----:B------:R-:W-:Y:S02]  /*222c0*/  MOV R2, 0x222e0 ;  /* 0x000222e000027802 */ /* 0x000fe40000000f00 */
[----:B-12---:R-:W-:Y:S05]  /*222d0*/  CALL.REL.NOINC `($__internal_49_$__cuda_sm70_shflsync_idx_p) ;  /* 0x000005f000007944 */ /* 0x006fea0003c00000 */
[----:B------:R-:W-:Y:S01]  /*222e0*/  MOV R8, R5 ;  /* 0x0000000500087202 */ /* 0x000fe20000000f00 */
[----:B------:R-:W-:Y:S05]  /*222f0*/  BRA `(.L_x_2549) ;  /* 0xffffde1000007947 */ /* 0x000fea000383ffff */
.L_x_2502:
[----:B------:R-:W-:Y:S02]  /*22300*/  MOV R2, 0x1 ;  /* 0x0000000100027802 */ /* 0x000fe40000000f00 */
[----:B------:R-:W-:-:S02]  /*22310*/  MOV R3, 0x22330 ;  /* 0x0002233000037802 */ /* 0x000fc40000000f00 */
[----:B-1234-:R-:W-:Y:S05]  /*22320*/  CALL.REL.NOINC `($__internal_50_$__cuda_sm70_shflsync_up_p) ;  /* 0x000005f000007944 */ /* 0x01efea0003c00000 */
[----:B------:R-:W-:Y:S05]  /*22330*/  BRA `(.L_x_2550) ;  /* 0xffffdf0000007947 */ /* 0x000fea000383ffff */
.L_x_2503:
[----:B------:R-:W-:Y:S02]  /*22340*/  MOV R2, 0x2 ;  /* 0x0000000200027802 */ /* 0x000fe40000000f00 */
[----:B------:R-:W-:-:S02]  /*22350*/  MOV R3, 0x22370 ;  /* 0x0002237000037802 */ /* 0x000fc40000000f00 */
[----:B--2-4-:R-:W-:Y:S05]  /*22360*/  CALL.REL.NOINC `($__internal_50_$__cuda_sm70_shflsync_up_p) ;  /* 0x000005b000007944 */ /* 0x014fea0003c00000 */
[----:B------:R-:W-:Y:S01]  /*22370*/  SEL R3, R4, RZ, P1 ;  /* 0x000000ff04037207 */ /* 0x000fe20000800000 */
[----:B------:R-:W-:-:S04]  /*22380*/  IMAD.MOV.U32 R2, RZ, RZ, 0x4 ;  /* 0x00000004ff027424 */ /* 0x000fc800078e00ff */
[----:B------:R-:W-:Y:S01]  /*22390*/  IMAD.IADD R0, R0, 0x1, R3 ;  /* 0x0000000100007824 */ /* 0x000fe200078e0203 */
        /* <DEDUP_REMOVED lines=21> */
.L_x_2507:
[----:B------:R-:W-:Y:S02]  /*224f0*/  MOV R2, 0x1 ;  /* 0x0000000100027802 */ /* 0x000fe40000000f00 */
[----:B------:R-:W-:Y:S02]  /*22500*/  MOV R3, 0x22520 ;  /* 0x0002252000037802 */ /* 0x000fe40000000f00 */
[----:B------:R-:W-:Y:S05]  /*22510*/  CALL.REL.NOINC `($__internal_50_$__cuda_sm70_shflsync_up_p) ;  /* 0x0000040000007944 */ /* 0x000fea0003c00000 */
[----:B------:R-:W-:Y:S01]  /*22520*/  MOV R2, R4 ;  /* 0x0000000400027202 */ /* 0x000fe20000000f00 */
[----:B------:R-:W-:Y:S05]  /*22530*/  BRA `(.L_x_2552) ;  /* 0xffffdf6000007947 */ /* 0x000fea000383ffff */
.L_x_2508:
        /* <DEDUP_REMOVED lines=27> */
.L_x_2510:
[----:B------:R-:W-:Y:S02]  /*226f0*/  SEL R0, RZ, 0x1, P0 ;  /* 0x00000001ff007807 */ /* 0x000fe40000000000 */
[----:B------:R-:W-:Y:S02]  /*22700*/  MOV R2, 0x22720 ;  /* 0x0002272000027802 */ /* 0x000fe40000000f00 */
[----:B-1----:R-:W-:Y:S05]  /*22710*/  CALL.REL.NOINC `($__internal_51_$__cuda_sm70_votesync_ballot) ;  /* 0x0000027000007944 */ /* 0x002fea0003c00000 */
[----:B------:R-:W-:Y:S01]  /*22720*/  MOV R11, R0 ;  /* 0x00000000000b7202 */ /* 0x000fe20000000f00 */
[----:B------:R-:W-:Y:S05]  /*22730*/  BRA `(.L_x_2554) ;  /* 0xffffdef000007947 */ /* 0x000fea000383ffff */
.L_x_2511:
[----:B------:R-:W-:Y:S01]  /*22740*/  IMAD.MOV.U32 R9, RZ, RZ, R6 ;  /* 0x000000ffff097224 */ /* 0x000fe200078e0006 */
[----:B------:R-:W-:Y:S01]  /*22750*/  MOV R5, R0 ;  /* 0x0000000000057202 */ /* 0x000fe20000000f00 */
[----:B------:R-:W-:Y:S01]  /*22760*/  IMAD.MOV.U32 R3, RZ, RZ, 0x1f ;  /* 0x0000001fff037424 */ /* 0x000fe200078e00ff */
[----:B--2---:R-:W-:Y:S02]  /*22770*/  MOV R2, 0x22790 ;  /* 0x0002279000027802 */ /* 0x004fe40000000f00 */
[----:B-1----:R-:W-:Y:S05]  /*22780*/  CALL.REL.NOINC `($__internal_49_$__cuda_sm70_shflsync_idx_p) ;  /* 0x0000014000007944 */ /* 0x002fea0003c00000 */
[----:B------:R-:W-:Y:S01]  /*22790*/  IMAD.MOV.U32 R8, RZ, RZ, R5 ;  /* 0x000000ffff087224 */ /* 0x000fe200078e0005 */
[----:B------:R-:W-:Y:S01]  /*227a0*/  MOV R5, R0 ;  /* 0x0000000000057202 */ /* 0x000fe20000000f00 */
[----:B------:R-:W-:Y:S01]  /*227b0*/  IMAD.MOV.U32 R9, RZ, RZ, R7 ;  /* 0x000000ffff097224 */ /* 0x000fe200078e0007 */
[----:B------:R-:W-:-:S02]  /*227c0*/  MOV R3, 0x1f ;  /* 0x0000001f00037802 */ /* 0x000fc40000000f00 */
[----:B------:R-:W-:Y:S02]  /*227d0*/  MOV R2, 0x227f0 ;  /* 0x000227f000027802 */ /* 0x000fe40000000f00 */
[----:B------:R-:W-:Y:S05]  /*227e0*/  CALL.REL.NOINC `($__internal_49_$__cuda_sm70_shflsync_idx_p) ;  /* 0x000000e000007944 */ /* 0x000fea0003c00000 */
[----:B------:R-:W-:Y:S01]  /*227f0*/  MOV R7, R5 ;  /* 0x0000000500077202 */ /* 0x000fe20000000f00 */
[----:B------:R-:W-:Y:S05]  /*22800*/  BRA `(.L_x_2555) ;  /* 0xffffde9000007947 */ /* 0x000fea000383ffff */
.L_x_2514:
[----:B------:R-:W-:Y:S01]  /*22810*/  IMAD.MOV.U32 R9, RZ, RZ, R4 ;  /* 0x000000ffff097224 */ /* 0x000fe200078e0004 */
[----:B------:R-:W-:Y:S01]  /*22820*/  MOV R5, R0 ;  /* 0x0000000000057202 */ /* 0x000fe20000000f00 */
[----:B------:R-:W-:Y:S01]  /*22830*/  IMAD.MOV.U32 R3, RZ, RZ, 0x1f ;  /* 0x0000001fff037424 */ /* 0x000fe200078e00ff */
[----:B--2---:R-:W-:Y:S02]  /*22840*/  MOV R2, 0x22860 ;  /* 0x0002286000027802 */ /* 0x004fe40000000f00 */
[----:B-1--4-:R-:W-:Y:S05]  /*22850*/  CALL.REL.NOINC `($__internal_49_$__cuda_sm70_shflsync_idx_p) ;  /* 0x0000007000007944 */ /* 0x012fea0003c00000 */
[----:B------:R-:W-:Y:S01]  /*22860*/  MOV R13, R5 ;  /* 0x00000005000d7202 */ /* 0x000fe20000000f00 */
[----:B------:R-:W-:Y:S05]  /*22870*/  BRA `(.L_x_2513) ;  /* 0xffffde8000007947 */ /* 0x000fea000383ffff */
        .weak           $__internal_48_$__cuda_sm70_shflsync_bfly_p
        .type           $__internal_48_$__cuda_sm70_shflsync_bfly_p,@function
        .size           $__internal_48_$__cuda_sm70_shflsync_bfly_p,($__internal_49_$__cuda_sm70_shflsync_idx_p - $__internal_48_$__cuda_sm70_shflsync_bfly_p)
$__internal_48_$__cuda_sm70_shflsync_bfly_p:
[----:B------:R-:W-:Y:S04]  /*22880*/  WARPSYNC R6 ;  /* 0x0000000600007348 */ /* 0x000fe80003800000 */
[----:B------:R1:W2:Y:S02]  /*22890*/  SHFL.BFLY PT, R5, R2, R5, R7 ;  /* 0x0c00000502057389 */ /* 0x0002a400000e0007 */
[----:B-1----:R-:W-:-:S02]  /*228a0*/  MOV R2, R3 ;  /* 0x0000000300027202 */ /* 0x002fc40000000f00 */
[----:B------:R-:W-:-:S04]  /*228b0*/  MOV R3, 0x0 ;  /* 0x0000000000037802 */ /* 0x000fc80000000f00 */
[----:B--2---:R-:W-:Y:S05]  /*228c0*/  RET.REL.NODEC R2 `(_ZN7cutlass13device_kernelIN5flash19enable_sm80_to_sm89INS1_16FlashAttnFwdSm80INS1_25CollectiveMainloopFwdSm80ILi8ELi1ELb0EN4cute5tupleIJNS5_1CILi128EEENS7_ILi48EEENS7_ILi256EEEEEELi256ENS_6half_tEfNS_4arch4Sm80ELb1ELb0ELb0ELb1ELb0ELb1ELb1ELb1EEENS1_21CollectiveEpilogueFwdINS6_IJS8_SA_S9_EEENS6_IJNS7_ILi1EEESI_SI_EEESC_SE_Li256ELb1ELb1ELb1ELb0EEENS1_36VarlenDynamicPersistentTileSchedulerILi128ELi48ELi256ELi256ELb1ELb1ELb0ELb1ELb1ELb1EEEEEEEEEvNT_6ParamsE) ;  /* 0xfffdd73002007950 */ /* 0x004fea0003c3ffff */
        .weak           $__internal_49_$__cuda_sm70_shflsync_idx_p
        .type           $__internal_49_$__cuda_sm70_shflsync_idx_p,@function
        .size           $__internal_49_$__cuda_sm70_shflsync_idx_p,($__internal_50_$__cuda_sm70_shflsync_up_p - $__internal_49_$__cuda_sm70_shflsync_idx_p)
$__internal_49_$__cuda_sm70_shflsync_idx_p:
[----:B------:R-:W-:-:S04]  /*228d0*/  MOV R115, 0xffffffff ;  /* 0xffffffff00737802 */ /* 0x000fc80000000f00 */
[----:B------:R-:W-:Y:S04]  /*228e0*/  WARPSYNC R115 ;  /* 0x0000007300007348 */ /* 0x000fe80003800000 */
[----:B------:R1:W2:Y:S02]  /*228f0*/  SHFL.IDX PT, R5, R9, R5, R3 ;  /* 0x0000000509057389 */ /* 0x0002a400000e0003 */
[----:B-1----:R-:W-:-:S04]  /*22900*/  MOV R3, 0x0 ;  /* 0x0000000000037802 */ /* 0x002fc80000000f00 */
[----:B--2---:R-:W-:Y:S05]  /*22910*/  RET.REL.NODEC R2 `(_ZN7cutlass13device_kernelIN5flash19enable_sm80_to_sm89INS1_16FlashAttnFwdSm80INS1_25CollectiveMainloopFwdSm80ILi8ELi1ELb0EN4cute5tupleIJNS5_1CILi128EEENS7_ILi48EEENS7_ILi256EEEEEELi256ENS_6half_tEfNS_4arch4Sm80ELb1ELb0ELb0ELb1ELb0ELb1ELb1ELb1EEENS1_21CollectiveEpilogueFwdINS6_IJS8_SA_S9_EEENS6_IJNS7_ILi1EEESI_SI_EEESC_SE_Li256ELb1ELb1ELb1ELb0EEENS1_36VarlenDynamicPersistentTileSchedulerILi128ELi48ELi256ELi256ELb1ELb1ELb0ELb1ELb1ELb1EEEEEEEEEvNT_6ParamsE) ;  /* 0xfffdd6e002007950 */ /* 0x004fea0003c3ffff */
        .weak           $__internal_50_$__cuda_sm70_shflsync_up_p
        .type           $__internal_50_$__cuda_sm70_shflsync_up_p,@function
        .size           $__internal_50_$__cuda_sm70_shflsync_up_p,($__internal_51_$__cuda_sm70_votesync_ballot - $__internal_50_$__cuda_sm70_shflsync_up_p)
$__internal_50_$__cuda_sm70_shflsync_up_p:
[----:B------:R-:W-:Y:S02]  /*22920*/  IMAD.MOV.U32 R4, RZ, RZ, RZ ;  /* 0x000000ffff047224 */ /* 0x000fe400078e00ff */
[----:B------:R-:W-:-:S04]  /*22930*/  IMAD.MOV.U32 R9, RZ, RZ, -0x1 ;  /* 0xffffffffff097424 */ /* 0x000fc800078e00ff */
[----:B------:R-:W-:Y:S04]  /*22940*/  WARPSYNC R9 ;  /* 0x0000000900007348 */ /* 0x000fe80003800000 */
[----:B------:R1:W2:Y:S02]  /*22950*/  SHFL.UP PT, R4, R0, R2, R4 ;  /* 0x0400000200047389 */ /* 0x0002a400000e0004 */
[----:B-1----:R-:W-:Y:S02]  /*22960*/  MOV R2, R3 ;  /* 0x0000000300027202 */ /* 0x002fe40000000f00 */
[----:B------:R-:W-:-:S04]  /*22970*/  MOV R3, 0x0 ;  /* 0x0000000000037802 */ /* 0x000fc80000000f00 */
[----:B--2---:R-:W-:Y:S05]  /*22980*/  RET.REL.NODEC R2 `(_ZN7cutlass13device_kernelIN5flash19enable_sm80_to_sm89INS1_16FlashAttnFwdSm80INS1_25CollectiveMainloopFwdSm80ILi8ELi1ELb0EN4cute5tupleIJNS5_1CILi128EEENS7_ILi48EEENS7_ILi256EEEEEELi256ENS_6half_tEfNS_4arch4Sm80ELb1ELb0ELb0ELb1ELb0ELb1ELb1ELb1EEENS1_21CollectiveEpilogueFwdINS6_IJS8_SA_S9_EEENS6_IJNS7_ILi1EEESI_SI_EEESC_SE_Li256ELb1ELb1ELb1ELb0EEENS1_36VarlenDynamicPersistentTileSchedulerILi128ELi48ELi256ELi256ELb1ELb1ELb0ELb1ELb1ELb1EEEEEEEEEvNT_6ParamsE) ;  /* 0xfffdd67002007950 */ /* 0x004fea0003c3ffff */
        .weak           $__internal_51_$__cuda_sm70_votesync_ballot
        .type           $__internal_51_$__cuda_sm70_votesync_ballot,@function
        .size           $__internal_51_$__cuda_sm70_votesync_ballot,(.L_x_2622 - $__internal_51_$__cuda_sm70_votesync_ballot)
$__internal_51_$__cuda_sm70_votesync_ballot:
[----:B------:R-:W-:Y:S01]  /*22990*/  ISETP.NE.U32.AND P0, PT, R0, 0x1, PT ;  /* 0x000000010000780c */ /* 0x000fe20003f05070 */
[----:B------:R-:W-:-:S04]  /*229a0*/  IMAD.MOV.U32 R3, RZ, RZ, -0x1 ;  /* 0xffffffffff037424 */ /* 0x000fc800078e00ff */
[----:B------:R-:W-:Y:S08]  /*229b0*/  WARPSYNC R3 ;  /* 0x0000000300007348 */ /* 0x000ff00003800000 */
[----:B------:R-:W-:-:S04]  /*229c0*/  VOTE.ANY R0, PT, !P0 ;  /* 0x0000000000007806 */ /* 0x000fc800040e0100 */
[----:B------:R-:W-:Y:S01]  /*229d0*/  LOP3.LUT R0, R0, R3, RZ, 0xc0, !PT ;  /* 0x0000000300007212 */ /* 0x000fe200078ec0ff */
[----:B------:R-:W-:-:S04]  /*229e0*/  IMAD.MOV.U32 R3, RZ, RZ, 0x0 ;  /* 0x00000000ff037424 */ /* 0x000fc800078e00ff */
[----:B------:R-:W-:Y:S05]  /*229f0*/  RET.REL.NODEC R2 `(_ZN7cutlass13device_kernelIN5flash19enable_sm80_to_sm89INS1_16FlashAttnFwdSm80INS1_25CollectiveMainloopFwdSm80ILi8ELi1ELb0EN4cute5tupleIJNS5_1CILi128EEENS7_ILi48EEENS7_ILi256EEEEEELi256ENS_6half_tEfNS_4arch4Sm80ELb1ELb0ELb0ELb1ELb0ELb1ELb1ELb1EEENS1_21CollectiveEpilogueFwdINS6_IJS8_SA_S9_EEENS6_IJNS7_ILi1EEESI_SI_EEESC_SE_Li256ELb1ELb1ELb1ELb0EEENS1_36VarlenDynamicPersistentTileSchedulerILi128ELi48ELi256ELi256ELb1ELb1ELb0ELb1ELb1ELb1EEEEEEEEEvNT_6ParamsE) ;  /* 0xfffdd60002007950 */ /* 0x000fea0003c3ffff */
.L_x_2556:
        /* <DEDUP_REMOVED lines=16> */
.L_x_2622:


//--------------------- .nv.shared._ZN7cutlass13device_kernelIN5flash19enable_sm80_to_sm89INS1_16FlashAttnFwdSm80INS1_25CollectiveMainloopFwdSm80ILi8ELi1ELb1EN4cute5tupleIJNS5_1CILi128EEENS7_ILi64EEENS7_ILi256EEEEEELi256ENS_6half_tEfNS_4arch4Sm80ELb0ELb0ELb0ELb0ELb0ELb0ELb1ELb1EEENS1_21CollectiveEpilogueFwdINS6_IJS8_SA_S9_EEENS6_IJNS7_ILi1EEESI_SI_EEESC_SE_Li256ELb0ELb1ELb1ELb0EEENS1_19SingleTileSchedulerILb0ELb1ELb1ELi128EEEEEEEEEvNT_6ParamsE --------------------------
	.section	.nv.shared._ZN7cutlass13device_kernelIN5flash19enable_sm80_to_sm89INS1_16FlashAttnFwdSm80INS1_25CollectiveMainloopFwdSm80ILi8ELi1ELb1EN4cute5tupleIJNS5_1CILi128EEENS7_ILi64EEENS7_ILi256EEEEEELi256ENS_6half_tEfNS_4arch4Sm80ELb0ELb0ELb0ELb0ELb0ELb0ELb1ELb1EEENS1_21CollectiveEpilogueFwdINS6_IJS8_SA_S9_EEENS6_IJNS7_ILi1EEESI_SI_EEESC_SE_Li256ELb0ELb1ELb1ELb0EEENS1_19SingleTileSchedulerILb0ELb1ELb1ELi128EEEEEEEEEvNT_6ParamsE,"aw",@nobits
	.sectionflags	@""
	.align	16


//--------------------- .nv.global                --------------------------
	.section	.nv.global,"aw",@nobits
.nv.global:
	.type		_ZN72_INTERNAL_fe87a6e7_36_flash_fwd_hdim256_fp16_split_sm80_cu_cf07d2ef_43794cute1_E,@object
	.size		_ZN72_INTERNAL_fe87a6e7_36_flash_fwd_hdim256_fp16_split_sm80_cu_cf07d2ef_43794cute1_E,(_ZN72_INTERNAL_fe87a6e7_36_flash_fwd_hdim256_fp16_split_sm80_cu_cf07d2ef_43794cuda3std3__45__cpo6cbeginE - _ZN72_INTERNAL_fe87a6e7_36_flash_fwd_hdim256_fp16_split_sm80_cu_cf07d2ef_43794cute1_E)
_ZN72_INTERNAL_fe87a6e7_36_flash_fwd_hdim256_fp16_split_sm80_cu_cf07d2ef_43794cute1_E:
	.zero		1
	.type		_ZN72_INTERNAL_fe87a6e7_36_flash_fwd_hdim256_fp16_split_sm80_cu_cf07d2ef_43794cuda3std3__45__cpo6cbeginE,@object
	.size		_ZN72_INTERNAL_fe87a6e7_36_flash_fwd_hdim256_fp16_split_sm80_cu_cf07d2ef_43794cuda3std3__45__cpo6cbeginE,(_ZN72_INTERNAL_fe87a6e7_36_flash_fwd_hdim256_fp16_split_sm80_cu_cf07d2ef_43794cuda3std3__48in_placeE - _ZN72_INTERNAL_fe87a6e7_36_flash_fwd_hdim256_fp16_split_sm80_cu_cf07d2ef_43794cuda3std3__45__cpo6cbeginE)
_ZN72_INTERNAL_fe87a6e7_36_flash_fwd_hdim256_fp16_split_sm80_cu_cf07d2ef_43794cuda3std3__45__cpo6cbeginE:
	.zero		1
	.type		_ZN72_INTERNAL_fe87a6e7_36_flash_fwd_hdim256_fp16_split_sm80_cu_cf07d2ef_43794cuda3std3__48in_placeE,@object
	.size		_ZN72_INTERNAL_fe87a6e7_36_flash_fwd_hdim256_fp16_split_sm80_cu_cf07d2ef_43794cuda3std3__48in_placeE,(_ZN72_INTERNAL_fe87a6e7_36_flash_fwd_hdim256_fp16_split_sm80_cu_cf07d2ef_43794cuda3std6ranges3__45__cpo9iter_moveE - _ZN72_INTERNAL_fe87a6e7_36_flash_fwd_hdim256_fp16_split_sm80_cu_cf07d2ef_43794cuda3std3__48in_placeE)
_ZN72_INTERNAL_fe87a6e7_36_flash_fwd_hdim256_fp16_split_sm80_cu_cf07d2ef_43794cuda3std3__48in_placeE:
	.zero		1
	.type		_ZN72_INTERNAL_fe87a6e7_36_flash_fwd_hdim256_fp16_split_sm80_cu_cf07d2ef_43794cuda3std6ranges3__45__cpo9iter_moveE,@object
	.size		_ZN72_INTERNAL_fe87a6e7_36_flash_fwd_hdim256_fp16_split_sm80_cu_cf07d2ef_43794cuda3std6ranges3__45__cpo9iter_moveE,(_ZN72_INTERNAL_fe87a6e7_36_flash_fwd_hdim256_fp16_split_sm80_cu_cf07d2ef_43794cuda3std3__45__cpo5beginE - _ZN72_INTERNAL_fe87a6e7_36_flash_fwd_hdim256_fp16_split_sm80_cu_cf07d2ef_43794cuda3std6ranges3__45__cpo9iter_moveE)
_ZN72_INTERNAL_fe87a6e7_36_flash_fwd_hdim256_fp16_split_sm80_cu_cf07d2ef_43794cuda3std6ranges3__45__cpo9iter_moveE:
	.zero		1
	.type		_ZN72_INTERNAL_fe87a6e7_36_flash_fwd_hdim256_fp16_split_sm80_cu_cf07d2ef_43794cuda3std3__45__cpo5beginE,@object
	.size		_ZN72_INTERNAL_fe87a6e7_36_flash_fwd_hdim256_fp16_split_sm80_cu_cf07d2ef_43794cuda3std3__45__cpo5beginE,(_ZN72_INTERNAL_fe87a6e7_36_flash_fwd_hdim256_fp16_split_sm80_cu_cf07d2ef_43794cuda3std3__474_GLOBAL__N__fe87a6e7_36_flash_fwd_hdim256_fp16_split_sm80_cu_cf07d2ef_43796ignoreE - _ZN72_INTERNAL_fe87a6e7_36_flash_fwd_hdim256_fp16_split_sm80_cu_cf07d2ef_43794cuda3std3__45__cpo5beginE)
_ZN72_INTERNAL_fe87a6e7_36_flash_fwd_hdim256_fp16_split_sm80_cu_cf07d2ef_43794cuda3std3__45__cpo5beginE:
	.zero		1
	.type		_ZN72_INTERNAL_fe87a6e7_36_flash_fwd_hdim256_fp16_split_sm80_cu_cf07d2ef_43794cuda3std3__474_GLOBAL__N__fe87a6e7_36_flash_fwd_hdim256_fp16_split_sm80_cu_cf07d2ef_43796ignoreE,@object
	.size		_ZN72_INTERNAL_fe87a6e7_36_flash_fwd_hdim256_fp16_split_sm80_cu_cf07d2ef_43794cuda3std3__474_GLOBAL__N__fe87a6e7_36_flash_fwd_hdim256_fp16_split_sm80_cu_cf07d2ef_43796ignoreE,(_ZN72_INTERNAL_fe87a6e7_36_flash_fwd_hdim256_fp16_split_sm80_cu_cf07d2ef_43794cute7productE - _ZN72_INTERNAL_fe87a6e7_36_flash_fwd_hdim256_fp16_split_sm80_cu_cf07d2ef_43794cuda3std3__474_GLOBAL__N__fe87a6e7_36_flash_fwd_hdim256_fp16_split_sm80_cu_cf07d2ef_43796ignoreE)
_ZN72_INTERNAL_fe87a6e7_36_flash_fwd_hdim256_fp16_split_sm80_cu_cf07d2ef_43794cuda3std3__474_GLOBAL__N__fe87a6e7_36_flash_fwd_hdim256_fp16_split_sm80_cu_cf07d2ef_43796ignoreE:
	.zero		1
	.type		_ZN72_INTERNAL_fe87a6e7_36_flash_fwd_hdim256_fp16_split_sm80_cu_cf07d2ef_43794cute7productE,@object
	.size		_ZN72_INTERNAL_fe87a6e7_36_flash_fwd_hdim256_fp16_split_sm80_cu_cf07d2ef_43794cute7productE,(_ZN72_INTERNAL_fe87a6e7_36_flash_fwd_hdim256_fp16_split_sm80_cu_cf07d2ef_43794cuda3std3__45__cpo3endE - _ZN72_INTERNAL_fe87a6e7_36_flash_fwd_hdim256_fp16_split_sm80_cu_cf07d2ef_43794cute7productE)
_ZN72_INTERNAL_fe87a6e7_36_flash_fwd_hdim256_fp16_split_sm80_cu_cf07d2ef_43794cute7productE:
	.zero		1
	.type		_ZN72_INTERNAL_fe87a6e7_36_flash_fwd_hdim256_fp16_split_sm80_cu_cf07d2ef_43794cuda3std3__45__cpo3endE,@object
	.size		_ZN72_INTERNAL_fe87a6e7_36_flash_fwd_hdim256_fp16_split_sm80_cu_cf07d2ef_43794cuda3std3__45__cpo3endE,(_ZN72_INTERNAL_fe87a6e7_36_flash_fwd_hdim256_fp16_split_sm80_cu_cf07d2ef_43794cuda3std3__419piecewise_constructE - _ZN72_INTERNAL_fe87a6e7_36_flash_fwd_hdim256_fp16_split_sm80_cu_cf07d2ef_43794cuda3std3__45__cpo3endE)
_ZN72_INTERNAL_fe87a6e7_36_flash_fwd_hdim256_fp16_split_sm80_cu_cf07d2ef_43794cuda3std3__45__cpo3endE:
	.zero		1
	.type		_ZN72_INTERNAL_fe87a6e7_36_flash_fwd_hdim256_fp16_split_sm80_cu_cf07d2ef_43794cuda3std3__419piecewise_constructE,@object
	.size		_ZN72_INTERNAL_fe87a6e7_36_flash_fwd_hdim256_fp16_split_sm80_cu_cf07d2ef_43794cuda3std3__419piecewise_constructE,(_ZN72_INTERNAL_fe87a6e7_36_flash_fwd_hdim256_fp16_split_sm80_cu_cf07d2ef_43794cuda3std3__45__cpo4cendE - _ZN72_INTERNAL_fe87a6e7_36_flash_fwd_hdim256_fp16_split_sm80_cu_cf07d2ef_43794cuda3std3__419piecewise_constructE)
_ZN72_INTERNAL_fe87a6e7_36_flash_fwd_hdim256_fp16_split_sm80_cu_cf07d2ef_43794cuda3std3__419piecewise_constructE:
	.zero		1
	.type		_ZN72_INTERNAL_fe87a6e7_36_flash_fwd_hdim256_fp16_split_sm80_cu_cf07d2ef_43794cuda3std3__45__cpo4cendE,@object
	.size		_ZN72_INTERNAL_fe87a6e7_36_flash_fwd_hdim256_fp16_split_sm80_cu_cf07d2ef_43794cuda3std3__45__cpo4cendE,(_ZN72_INTERNAL_fe87a6e7_36_flash_fwd_hdim256_fp16_split_sm80_cu_cf07d2ef_43794cuda3std6ranges3__45__cpo4swapE - _ZN72_INTERNAL_fe87a6e7_36_flash_fwd_hdim256_fp16_split_sm80_cu_cf07d2ef_43794cuda3std3__45__cpo4cendE)
_ZN72_INTERNAL_fe87a6e7_36_flash_fwd_hdim256_fp16_split_sm80_cu_cf07d2ef_43794cuda3std3__45__cpo4cendE:
	.zero		1
	.type		_ZN72_INTERNAL_fe87a6e7_36_flash_fwd_hdim256_fp16_split_sm80_cu_cf07d2ef_43794cuda3std6ranges3__45__cpo4swapE,@object
	.size		_ZN72_INTERNAL_fe87a6e7_36_flash_fwd_hdim256_fp16_split_sm80_cu_cf07d2ef_43794cuda3std6ranges3__45__cpo4swapE,(.L_7 - _ZN72_INTERNAL_fe87a6e7_36_flash_fwd_hdim256_fp16_split_sm80_cu_cf07d2ef_43794cuda3std6ranges3__45__cpo4swapE)
_ZN72_INTERNAL_fe87a6e7_36_flash_fwd_hdim256_fp16_split_sm80_cu_cf07d2ef_43794cuda3std6ranges3__45__cpo4swapE:
	.zero		1
.L_7:


//--------------------- .nv.shared._ZN7cutlass13device_kernelIN5flash19enable_sm80_to_sm89INS1_16FlashAttnFwdSm80INS1_25CollectiveMainloopFwdSm80ILi8ELi1ELb1EN4cute5tupleIJNS5_1CILi128EEENS7_ILi48EEENS7_ILi256EEEEEELi256ENS_6half_tEfNS_4arch4Sm80ELb0ELb0ELb0ELb1ELb0ELb0ELb1ELb1EEENS1_21CollectiveEpilogueFwdINS6_IJS8_SA_S9_EEENS6_IJNS7_ILi1EEESI_SI_EEESC_SE_Li256ELb1ELb1ELb1ELb0EEENS1_36VarlenDynamicPersistentTileSchedulerILi128ELi48ELi256ELi256ELb1ELb1ELb0ELb0ELb1ELb1EEEEEEEEEvNT_6ParamsE --------------------------
	.section	.nv.shared._ZN7cutlass13device_kernelIN5flash19enable_sm80_to_sm89INS1_16FlashAttnFwdSm80INS1_25CollectiveMainloopFwdSm80ILi8ELi1ELb1EN4cute5tupleIJNS5_1CILi128EEENS7_ILi48EEENS7_ILi256EEEEEELi256ENS_6half_tEfNS_4arch4Sm80ELb0ELb0ELb0ELb1ELb0ELb0ELb1ELb1EEENS1_21CollectiveEpilogueFwdINS6_IJS8_SA_S9_EEENS6_IJNS7_ILi1EEESI_SI_EEESC_SE_Li256ELb1ELb1ELb1ELb0EEENS1_36VarlenDynamicPersistentTileSchedulerILi128ELi48ELi256ELi256ELb1ELb1ELb0ELb0ELb1ELb1EEEEEEEEEvNT_6ParamsE,"aw",@nobits
	.sectionflags	@""
	.align	16


//--------------------- .nv.shared._ZN7cutlass13device_kernelIN5flash19enable_sm80_to_sm89INS1_16FlashAttnFwdSm80INS1_25CollectiveMainloopFwdSm80ILi8ELi1ELb0EN4cute5tupleIJNS5_1CILi128EEENS7_ILi32EEENS7_ILi256EEEEEELi256ENS_6half_tEfNS_4arch4Sm80ELb0ELb0ELb0ELb1ELb0ELb1ELb1ELb1EEENS1_21CollectiveEpilogueFwdINS6_IJS8_SA_S9_EEENS6_IJNS7_ILi1EEESI_SI_EEESC_SE_Li256ELb1ELb1ELb1ELb0EEENS1_36VarlenDynamicPersistentTileSchedulerILi128ELi32ELi256ELi256ELb1ELb1ELb0ELb0ELb1ELb1EEEEEEEEEvNT_6ParamsE --------------------------
	.section	.nv.shared._ZN7cutlass13device_kernelIN5flash19enable_sm80_to_sm89INS1_16FlashAttnFwdSm80INS1_25CollectiveMainloopFwdSm80ILi8ELi1ELb0EN4cute5tupleIJNS5_1CILi128EEENS7_ILi32EEENS7_ILi256EEEEEELi256ENS_6half_tEfNS_4arch4Sm80ELb0ELb0ELb0ELb1ELb0ELb1ELb1ELb1EEENS1_21CollectiveEpilogueFwdINS6_IJS8_SA_S9_EEENS6_IJNS7_ILi1EEESI_SI_EEESC_SE_Li256ELb1ELb1ELb1ELb0EEENS1_36VarlenDynamicPersistentTileSchedulerILi128ELi32ELi256ELi256ELb1ELb1ELb0ELb0ELb1ELb1EEEEEEEEEvNT_6ParamsE,"aw",@nobits
	.sectionflags	@""
	.align	16


//--------------------- .nv.shared._ZN7cutlass13device_kernelIN5flash19enable_sm80_to_sm89INS1_16FlashAttnFwdSm80INS1_25CollectiveMainloopFwdSm80ILi8ELi1ELb1EN4cute5tupleIJNS5_1CILi128EEENS7_ILi48EEENS7_ILi256EEEEEELi256ENS_6half_tEfNS_4arch4Sm80ELb0ELb1ELb0ELb0ELb0ELb0ELb1ELb1EEENS1_21CollectiveEpilogueFwdINS6_IJS8_SA_S9_EEENS6_IJNS7_ILi1EEESI_SI_EEESC_SE_Li256ELb0ELb1ELb1ELb0EEENS1_19SingleTileSchedulerILb0ELb1ELb1ELi128EEEEEEEEEvNT_6ParamsE --------------------------
	.section	.nv.shared._ZN7cutlass13device_kernelIN5flash19enable_sm80_to_sm89INS1_16FlashAttnFwdSm80INS1_25CollectiveMainloopFwdSm80ILi8ELi1ELb1EN4cute5tupleIJNS5_1CILi128EEENS7_ILi48EEENS7_ILi256EEEEEELi256ENS_6half_tEfNS_4arch4Sm80ELb0ELb1ELb0ELb0ELb0ELb0ELb1ELb1EEENS1_21CollectiveEpilogueFwdINS6_IJS8_SA_S9_EEENS6_IJNS7_ILi1EEESI_SI_EEESC_SE_Li256ELb0ELb1ELb1ELb0EEENS1_19SingleTileSchedulerILb0ELb1ELb1ELi128EEEEEEEEEvNT_6ParamsE,"aw",@nobits
	.sectionflags	@""
	.align	16


//--------------------- .nv.shared._ZN7cutlass13device_kernelIN5flash19enable_sm80_to_sm89INS1_16FlashAttnFwdSm80INS1_25CollectiveMainloopFwdSm80ILi8ELi1ELb1EN4cute5tupleIJNS5_1CILi128EEENS7_ILi48EEENS7_ILi256EEEEEELi256ENS_6half_tEfNS_4arch4Sm80ELb0ELb1ELb0ELb1ELb0ELb0ELb1ELb1EEENS1_21CollectiveEpilogueFwdINS6_IJS8_SA_S9_EEENS6_IJNS7_ILi1EEESI_SI_EEESC_SE_Li256ELb1ELb1ELb1ELb0EEENS1_36VarlenDynamicPersistentTileSchedulerILi128ELi48ELi256ELi256ELb1ELb1ELb0ELb1ELb0ELb1EEEEEEEEEvNT_6ParamsE --------------------------
	.section	.nv.shared._ZN7cutlass13device_kernelIN5flash19enable_sm80_to_sm89INS1_16FlashAttnFwdSm80INS1_25CollectiveMainloopFwdSm80ILi8ELi1ELb1EN4cute5tupleIJNS5_1CILi128EEENS7_ILi48EEENS7_ILi256EEEEEELi256ENS_6half_tEfNS_4arch4Sm80ELb0ELb1ELb0ELb1ELb0ELb0ELb1ELb1EEENS1_21CollectiveEpilogueFwdINS6_IJS8_SA_S9_EEENS6_IJNS7_ILi1EEESI_SI_EEESC_SE_Li256ELb1ELb1ELb1ELb0EEENS1_36VarlenDynamicPersistentTileSchedulerILi128ELi48ELi256ELi256ELb1ELb1ELb0ELb1ELb0ELb1EEEEEEEEEvNT_6ParamsE,"aw",@nobits
	.sectionflags	@""
	.align	16


//--------------------- .nv.shared._ZN7cutlass13device_kernelIN5flash19enable_sm80_to_sm89INS1_16FlashAttnFwdSm80INS1_25CollectiveMainloopFwdSm80ILi8ELi1ELb0EN4cute5tupleIJNS5_1CILi128EEENS7_ILi32EEENS7_ILi256EEEEEELi256ENS_6half_tEfNS_4arch4Sm80ELb0ELb1ELb0ELb1ELb0ELb1ELb1ELb1EEENS1_21CollectiveEpilogueFwdINS6_IJS8_SA_S9_EEENS6_IJNS7_ILi1EEESI_SI_EEESC_SE_Li256ELb1ELb1ELb1ELb0EEENS1_36VarlenDynamicPersistentTileSchedulerILi128ELi32ELi256ELi256ELb1ELb1ELb0ELb1ELb0ELb1EEEEEEEEEvNT_6ParamsE --------------------------
	.section	.nv.shared._ZN7cutlass13device_kernelIN5flash19enable_sm80_to_sm89INS1_16FlashAttnFwdSm80INS1_25CollectiveMainloopFwdSm80ILi8ELi1ELb0EN4cute5tupleIJNS5_1CILi128EEENS7_ILi32EEENS7_ILi256EEEEEELi256ENS_6half_tEfNS_4arch4Sm80ELb0ELb1ELb0ELb1ELb0ELb1ELb1ELb1EEENS1_21CollectiveEpilogueFwdINS6_IJS8_SA_S9_EEENS6_IJNS7_ILi1EEESI_SI_EEESC_SE_Li256ELb1ELb1ELb1ELb0EEENS1_36VarlenDynamicPersistentTileSchedulerILi128ELi32ELi256ELi256ELb1ELb1ELb0ELb1ELb0ELb1EEEEEEEEEvNT_6ParamsE,"aw",@nobits
	.sectionflags	@""
	.align	16


//--------------------- .nv.shared._ZN7cutlass13device_kernelIN5flash19enable_sm80_to_sm89INS1_16FlashAttnFwdSm80INS1_25CollectiveMainloopFwdSm80ILi8ELi1ELb1EN4cute5tupleIJNS5_1CILi128EEENS7_ILi64EEENS7_ILi256EEEEEELi256ENS_6half_tEfNS_4arch4Sm80ELb1ELb0ELb0ELb0ELb0ELb0ELb1ELb1EEENS1_21CollectiveEpilogueFwdINS6_IJS8_SA_S9_EEENS6_IJNS7_ILi1EEESI_SI_EEESC_SE_Li256ELb0ELb1ELb1ELb0EEENS1_30DynamicPersistentTileSchedulerILi256ELi256ELb1ELb1ELb0EEEEEEEEEvNT_6ParamsE --------------------------
	.section	.nv.shared._ZN7cutlass13device_kernelIN5flash19enable_sm80_to_sm89INS1_16FlashAttnFwdSm80INS1_25CollectiveMainloopFwdSm80ILi8ELi1ELb1EN4cute5tupleIJNS5_1CILi128EEENS7_ILi64EEENS7_ILi256EEEEEELi256ENS_6half_tEfNS_4arch4Sm80ELb1ELb0ELb0ELb0ELb0ELb0ELb1ELb1EEENS1_21CollectiveEpilogueFwdINS6_IJS8_SA_S9_EEENS6_IJNS7_ILi1EEESI_SI_EEESC_SE_Li256ELb0ELb1ELb1ELb0EEENS1_30DynamicPersistentTileSchedulerILi256ELi256ELb1ELb1ELb0EEEEEEEEEvNT_6ParamsE,"aw",@nobits
	.sectionflags	@""
	.align	16


//--------------------- .nv.shared._ZN7cutlass13device_kernelIN5flash19enable_sm80_to_sm89INS1_16FlashAttnFwdSm80INS1_25CollectiveMainloopFwdSm80ILi8ELi1ELb1EN4cute5tupleIJNS5_1CILi128EEENS7_ILi48EEENS7_ILi256EEEEEELi256ENS_6half_tEfNS_4arch4Sm80ELb1ELb0ELb0ELb1ELb0ELb0ELb1ELb1EEENS1_21CollectiveEpilogueFwdINS6_IJS8_SA_S9_EEENS6_IJNS7_ILi1EEESI_SI_EEESC_SE_Li256ELb1ELb1ELb1ELb0EEENS1_36VarlenDynamicPersistentTileSchedulerILi128ELi48ELi256ELi256ELb1ELb1ELb0ELb1ELb1ELb1EEEEEEEEEvNT_6ParamsE --------------------------
	.section	.nv.shared._ZN7cutlass13device_kernelIN5flash19enable_sm80_to_sm89INS1_16FlashAttnFwdSm80INS1_25CollectiveMainloopFwdSm80ILi8ELi1ELb1EN4cute5tupleIJNS5_1CILi128EEENS7_ILi48EEENS7_ILi256EEEEEELi256ENS_6half_tEfNS_4arch4Sm80ELb1ELb0ELb0ELb1ELb0ELb0ELb1ELb1EEENS1_21CollectiveEpilogueFwdINS6_IJS8_SA_S9_EEENS6_IJNS7_ILi1EEESI_SI_EEESC_SE_Li256ELb1ELb1ELb1ELb0EEENS1_36VarlenDynamicPersistentTileSchedulerILi128ELi48ELi256ELi256ELb1ELb1ELb0ELb1ELb1ELb1EEEEEEEEEvNT_6ParamsE,"aw",@nobits
	.sectionflags	@""
	.align	16


//--------------------- .nv.shared._ZN7cutlass13device_kernelIN5flash19enable_sm80_to_sm89INS1_16FlashAttnFwdSm80INS1_25CollectiveMainloopFwdSm80ILi8ELi1ELb0EN4cute5tupleIJNS5_1CILi128EEENS7_ILi32EEENS7_ILi256EEEEEELi256ENS_6half_tEfNS_4arch4Sm80ELb1ELb0ELb0ELb1ELb0ELb1ELb1ELb1EEENS1_21CollectiveEpilogueFwdINS6_IJS8_SA_S9_EEENS6_IJNS7_ILi1EEESI_SI_EEESC_SE_Li256ELb1ELb1ELb1ELb0EEENS1_36VarlenDynamicPersistentTileSchedulerILi128ELi32ELi256ELi256ELb1ELb1ELb0ELb1ELb1ELb1EEEEEEEEEvNT_6ParamsE --------------------------
	.section	.nv.shared._ZN7cutlass13device_kernelIN5flash19enable_sm80_to_sm89INS1_16FlashAttnFwdSm80INS1_25CollectiveMainloopFwdSm80ILi8ELi1ELb0EN4cute5tupleIJNS5_1CILi128EEENS7_ILi32EEENS7_ILi256EEEEEELi256ENS_6half_tEfNS_4arch4Sm80ELb1ELb0ELb0ELb1ELb0ELb1ELb1ELb1EEENS1_21CollectiveEpilogueFwdINS6_IJS8_SA_S9_EEENS6_IJNS7_ILi1EEESI_SI_EEESC_SE_Li256ELb1ELb1ELb1ELb0EEENS1_36VarlenDynamicPersistentTileSchedulerILi128ELi32ELi256ELi256ELb1ELb1ELb0ELb1ELb1ELb1EEEEEEEEEvNT_6ParamsE,"aw",@nobits
	.sectionflags	@""
	.align	16


//--------------------- .nv.shared._ZN7cutlass13device_kernelIN5flash19enable_sm80_to_sm89INS1_16FlashAttnFwdSm80INS1_25CollectiveMainloopFwdSm80ILi8ELi1ELb0EN4cute5tupleIJNS5_1CILi128EEENS7_ILi96EEENS7_ILi256EEEEEELi256ENS_6half_tEfNS_4arch4Sm80ELb0ELb0ELb0ELb0ELb0ELb0ELb1ELb1EEENS1_21CollectiveEpilogueFwdINS6_IJS8_SA_S9_EEENS6_IJNS7_ILi1EEESI_SI_EEESC_SE_Li256ELb0ELb1ELb1ELb0EEENS1_19SingleTileSchedulerILb0ELb1ELb1ELi128EEEEEEEEEvNT_6ParamsE --------------------------
	.section	.nv.shared._ZN7cutlass13device_kernelIN5flash19enable_sm80_to_sm89INS1_16FlashAttnFwdSm80INS1_25CollectiveMainloopFwdSm80ILi8ELi1ELb0EN4cute5tupleIJNS5_1CILi128EEENS7_ILi96EEENS7_ILi256EEEEEELi256ENS_6half_tEfNS_4arch4Sm80ELb0ELb0ELb0ELb0ELb0ELb0ELb1ELb1EEENS1_21CollectiveEpilogueFwdINS6_IJS8_SA_S9_EEENS6_IJNS7_ILi1EEESI_SI_EEESC_SE_Li256ELb0ELb1ELb1ELb0EEENS1_19SingleTileSchedulerILb0ELb1ELb1ELi128EEEEEEEEEvNT_6ParamsE,"aw",@nobits
	.sectionflags	@""
	.align	16


//--------------------- .nv.shared._ZN7cutlass13device_kernelIN5flash19enable_sm80_to_sm89INS1_16FlashAttnFwdSm80INS1_25CollectiveMainloopFwdSm80ILi8ELi1ELb0EN4cute5tupleIJNS5_1CILi128EEENS7_ILi64EEENS7_ILi256EEEEEELi256ENS_6half_tEfNS_4arch4Sm80ELb0ELb0ELb0ELb1ELb0ELb0ELb1ELb1EEENS1_21CollectiveEpilogueFwdINS6_IJS8_SA_S9_EEENS6_IJNS7_ILi1EEESI_SI_EEESC_SE_Li256ELb1ELb1ELb1ELb0EEENS1_36VarlenDynamicPersistentTileSchedulerILi128ELi64ELi256ELi256ELb1ELb1ELb0ELb0ELb1ELb1EEEEEEEEEvNT_6ParamsE --------------------------
	.section	.nv.shared._ZN7cutlass13device_kernelIN5flash19enable_sm80_to_sm89INS1_16FlashAttnFwdSm80INS1_25CollectiveMainloopFwdSm80ILi8ELi1ELb0EN4cute5tupleIJNS5_1CILi128EEENS7_ILi64EEENS7_ILi256EEEEEELi256ENS_6half_tEfNS_4arch4Sm80ELb0ELb0ELb0ELb1ELb0ELb0ELb1ELb1EEENS1_21CollectiveEpilogueFwdINS6_IJS8_SA_S9_EEENS6_IJNS7_ILi1EEESI_SI_EEESC_SE_Li256ELb1ELb1ELb1ELb0EEENS1_36VarlenDynamicPersistentTileSchedulerILi128ELi64ELi256ELi256ELb1ELb1ELb0ELb0ELb1ELb1EEEEEEEEEvNT_6ParamsE,"aw",@nobits
	.sectionflags	@""
	.align	16


//--------------------- .nv.shared._ZN7cutlass13device_kernelIN5flash19enable_sm80_to_sm89INS1_16FlashAttnFwdSm80INS1_25CollectiveMainloopFwdSm80ILi8ELi1ELb0EN4cute5tupleIJNS5_1CILi128EEENS7_ILi48EEENS7_ILi256EEEEEELi256ENS_6half_tEfNS_4arch4Sm80ELb0ELb0ELb0ELb1ELb0ELb1ELb1ELb1EEENS1_21CollectiveEpilogueFwdINS6_IJS8_SA_S9_EEENS6_IJNS7_ILi1EEESI_SI_EEESC_SE_Li256ELb1ELb1ELb1ELb0EEENS1_36VarlenDynamicPersistentTileSchedulerILi128ELi48ELi256ELi256ELb1ELb1ELb0ELb0ELb1ELb1EEEEEEEEEvNT_6ParamsE --------------------------
	.section	.nv.shared._ZN7cutlass13device_kernelIN5flash19enable_sm80_to_sm89INS1_16FlashAttnFwdSm80INS1_25CollectiveMainloopFwdSm80ILi8ELi1ELb0EN4cute5tupleIJNS5_1CILi128EEENS7_ILi48EEENS7_ILi256EEEEEELi256ENS_6half_tEfNS_4arch4Sm80ELb0ELb0ELb0ELb1ELb0ELb1ELb1ELb1EEENS1_21CollectiveEpilogueFwdINS6_IJS8_SA_S9_EEENS6_IJNS7_ILi1EEESI_SI_EEESC_SE_Li256ELb1ELb1ELb1ELb0EEENS1_36VarlenDynamicPersistentTileSchedulerILi128ELi48ELi256ELi256ELb1ELb1ELb0ELb0ELb1ELb1EEEEEEEEEvNT_6ParamsE,"aw",@nobits
	.sectionflags	@""
	.align	16


//--------------------- .nv.shared._ZN7cutlass13device_kernelIN5flash19enable_sm80_to_sm89INS1_16FlashAttnFwdSm80INS1_25CollectiveMainloopFwdSm80ILi8ELi1ELb0EN4cute5tupleIJNS5_1CILi128EEENS7_ILi64EEENS7_ILi256EEEEEELi256ENS_6half_tEfNS_4arch4Sm80ELb0ELb1ELb0ELb0ELb0ELb0ELb1ELb1EEENS1_21CollectiveEpilogueFwdINS6_IJS8_SA_S9_EEENS6_IJNS7_ILi1EEESI_SI_EEESC_SE_Li256ELb0ELb1ELb1ELb0EEENS1_19SingleTileSchedulerILb0ELb1ELb1ELi128EEEEEEEEEvNT_6ParamsE --------------------------
	.section	.nv.shared._ZN7cutlass13device_kernelIN5flash19enable_sm80_to_sm89INS1_16FlashAttnFwdSm80INS1_25CollectiveMainloopFwdSm80ILi8ELi1ELb0EN4cute5tupleIJNS5_1CILi128EEENS7_ILi64EEENS7_ILi256EEEEEELi256ENS_6half_tEfNS_4arch4Sm80ELb0ELb1ELb0ELb0ELb0ELb0ELb1ELb1EEENS1_21CollectiveEpilogueFwdINS6_IJS8_SA_S9_EEENS6_IJNS7_ILi1EEESI_SI_EEESC_SE_Li256ELb0ELb1ELb1ELb0EEENS1_19SingleTileSchedulerILb0ELb1ELb1ELi128EEEEEEEEEvNT_6ParamsE,"aw",@nobits
	.sectionflags	@""
	.align	16


//--------------------- .nv.shared._ZN7cutlass13device_kernelIN5flash19enable_sm80_to_sm89INS1_16FlashAttnFwdSm80INS1_25CollectiveMainloopFwdSm80ILi8ELi1ELb0EN4cute5tupleIJNS5_1CILi128EEENS7_ILi64EEENS7_ILi256EEEEEELi256ENS_6half_tEfNS_4arch4Sm80ELb0ELb1ELb0ELb1ELb0ELb0ELb1ELb1EEENS1_21CollectiveEpilogueFwdINS6_IJS8_SA_S9_EEENS6_IJNS7_ILi1EEESI_SI_EEESC_SE_Li256ELb1ELb1ELb1ELb0EEENS1_36VarlenDynamicPersistentTileSchedulerILi128ELi64ELi256ELi256ELb1ELb1ELb0ELb1ELb0ELb1EEEEEEEEEvNT_6ParamsE --------------------------
	.section	.nv.shared._ZN7cutlass13device_kernelIN5flash19enable_sm80_to_sm89INS1_16FlashAttnFwdSm80INS1_25CollectiveMainloopFwdSm80ILi8ELi1ELb0EN4cute5tupleIJNS5_1CILi128EEENS7_ILi64EEENS7_ILi256EEEEEELi256ENS_6half_tEfNS_4arch4Sm80ELb0ELb1ELb0ELb1ELb0ELb0ELb1ELb1EEENS1_21CollectiveEpilogueFwdINS6_IJS8_SA_S9_EEENS6_IJNS7_ILi1EEESI_SI_EEESC_SE_Li256ELb1ELb1ELb1ELb0EEENS1_36VarlenDynamicPersistentTileSchedulerILi128ELi64ELi256ELi256ELb1ELb1ELb0ELb1ELb0ELb1EEEEEEEEEvNT_6ParamsE,"aw",@nobits
	.sectionflags	@""
	.align	16


//--------------------- .nv.shared._ZN7cutlass13device_kernelIN5flash19enable_sm80_to_sm89INS1_16FlashAttnFwdSm80INS1_25CollectiveMainloopFwdSm80ILi8ELi1ELb0EN4cute5tupleIJNS5_1CILi128EEENS7_ILi48EEENS7_ILi256EEEEEELi256ENS_6half_tEfNS_4arch4Sm80ELb0ELb1ELb0ELb1ELb0ELb1ELb1ELb1EEENS1_21CollectiveEpilogueFwdINS6_IJS8_SA_S9_EEENS6_IJNS7_ILi1EEESI_SI_EEESC_SE_Li256ELb1ELb1ELb1ELb0EEENS1_36VarlenDynamicPersistentTileSchedulerILi128ELi48ELi256ELi256ELb1ELb1ELb0ELb1ELb0ELb1EEEEEEEEEvNT_6ParamsE --------------------------
	.section	.nv.shared._ZN7cutlass13device_kernelIN5flash19enable_sm80_to_sm89INS1_16FlashAttnFwdSm80INS1_25CollectiveMainloopFwdSm80ILi8ELi1ELb0EN4cute5tupleIJNS5_1CILi128EEENS7_ILi48EEENS7_ILi256EEEEEELi256ENS_6half_tEfNS_4arch4Sm80ELb0ELb1ELb0ELb1ELb0ELb1ELb1ELb1EEENS1_21CollectiveEpilogueFwdINS6_IJS8_SA_S9_EEENS6_IJNS7_ILi1EEESI_SI_EEESC_SE_Li256ELb1ELb1ELb1ELb0EEENS1_36VarlenDynamicPersistentTileSchedulerILi128ELi48ELi256ELi256ELb1ELb1ELb0ELb1ELb0ELb1EEEEEEEEEvNT_6ParamsE,"aw",@nobits
	.sectionflags	@""
	.align	16


//--------------------- .nv.shared._ZN7cutlass13device_kernelIN5flash19enable_sm80_to_sm89INS1_16FlashAttnFwdSm80INS1_25CollectiveMainloopFwdSm80ILi8ELi1ELb0EN4cute5tupleIJNS5_1CILi128EEENS7_ILi96EEENS7_ILi256EEEEEELi256ENS_6half_tEfNS_4arch4Sm80ELb1ELb0ELb0ELb0ELb0ELb0ELb1ELb1EEENS1_21CollectiveEpilogueFwdINS6_IJS8_SA_S9_EEENS6_IJNS7_ILi1EEESI_SI_EEESC_SE_Li256ELb0ELb1ELb1ELb0EEENS1_30DynamicPersistentTileSchedulerILi256ELi256ELb1ELb1ELb0EEEEEEEEEvNT_6ParamsE --------------------------
	.section	.nv.shared._ZN7cutlass13device_kernelIN5flash19enable_sm80_to_sm89INS1_16FlashAttnFwdSm80INS1_25CollectiveMainloopFwdSm80ILi8ELi1ELb0EN4cute5tupleIJNS5_1CILi128EEENS7_ILi96EEENS7_ILi256EEEEEELi256ENS_6half_tEfNS_4arch4Sm80ELb1ELb0ELb0ELb0ELb0ELb0ELb1ELb1EEENS1_21CollectiveEpilogueFwdINS6_IJS8_SA_S9_EEENS6_IJNS7_ILi1EEESI_SI_EEESC_SE_Li256ELb0ELb1ELb1ELb0EEENS1_30DynamicPersistentTileSchedulerILi256ELi256ELb1ELb1ELb0EEEEEEEEEvNT_6ParamsE,"aw",@nobits
	.sectionflags	@""
	.align	16


//--------------------- .nv.shared._ZN7cutlass13device_kernelIN5flash19enable_sm80_to_sm89INS1_16FlashAttnFwdSm80INS1_25CollectiveMainloopFwdSm80ILi8ELi1ELb0EN4cute5tupleIJNS5_1CILi128EEENS7_ILi64EEENS7_ILi256EEEEEELi256ENS_6half_tEfNS_4arch4Sm80ELb1ELb0ELb0ELb1ELb0ELb0ELb1ELb1EEENS1_21CollectiveEpilogueFwdINS6_IJS8_SA_S9_EEENS6_IJNS7_ILi1EEESI_SI_EEESC_SE_Li256ELb1ELb1ELb1ELb0EEENS1_36VarlenDynamicPersistentTileSchedulerILi128ELi64ELi256ELi256ELb1ELb1ELb0ELb1ELb1ELb1EEEEEEEEEvNT_6ParamsE --------------------------
	.section	.nv.shared._ZN7cutlass13device_kernelIN5flash19enable_sm80_to_sm89INS1_16FlashAttnFwdSm80INS1_25CollectiveMainloopFwdSm80ILi8ELi1ELb0EN4cute5tupleIJNS5_1CILi128EEENS7_ILi64EEENS7_ILi256EEEEEELi256ENS_6half_tEfNS_4arch4Sm80ELb1ELb0ELb0ELb1ELb0ELb0ELb1ELb1EEENS1_21CollectiveEpilogueFwdINS6_IJS8_SA_S9_EEENS6_IJNS7_ILi1EEESI_SI_EEESC_SE_Li256ELb1ELb1ELb1ELb0EEENS1_36VarlenDynamicPersistentTileSchedulerILi128ELi64ELi256ELi256ELb1ELb1ELb0ELb1ELb1ELb1EEEEEEEEEvNT_6ParamsE,"aw",@nobits
	.sectionflags	@""
	.align	16


//--------------------- .nv.shared._ZN7cutlass13device_kernelIN5flash19enable_sm80_to_sm89INS1_16FlashAttnFwdSm80INS1_25CollectiveMainloopFwdSm80ILi8ELi1ELb0EN4cute5tupleIJNS5_1CILi128EEENS7_ILi48EEENS7_ILi256EEEEEELi256ENS_6half_tEfNS_4arch4Sm80ELb1ELb0ELb0ELb1ELb0ELb1ELb1ELb1EEENS1_21CollectiveEpilogueFwdINS6_IJS8_SA_S9_EEENS6_IJNS7_ILi1EEESI_SI_EEESC_SE_Li256ELb1ELb1ELb1ELb0EEENS1_36VarlenDynamicPersistentTileSchedulerILi128ELi48ELi256ELi256ELb1ELb1ELb0ELb1ELb1ELb1EEEEEEEEEvNT_6ParamsE --------------------------
	.section	.nv.shared._ZN7cutlass13device_kernelIN5flash19enable_sm80_to_sm89INS1_16FlashAttnFwdSm80INS1_25CollectiveMainloopFwdSm80ILi8ELi1ELb0EN4cute5tupleIJNS5_1CILi128EEENS7_ILi48EEENS7_ILi256EEEEEELi256ENS_6half_tEfNS_4arch4Sm80ELb1ELb0ELb0ELb1ELb0ELb1ELb1ELb1EEENS1_21CollectiveEpilogueFwdINS6_IJS8_SA_S9_EEENS6_IJNS7_ILi1EEESI_SI_EEESC_SE_Li256ELb1ELb1ELb1ELb0EEENS1_36VarlenDynamicPersistentTileSchedulerILi128ELi48ELi256ELi256ELb1ELb1ELb0ELb1ELb1ELb1EEEEEEEEEvNT_6ParamsE,"aw",@nobits
	.sectionflags	@""
	.align	16
